// Copyright (c) 2024, Jay Shah, Ganesh Bikshandi, Ying Zhang, Vijay Thakkar, Pradeep Ramani, Tri Dao.
// Splitting the different template instantiations to different files to speed up compilation.
// This file is auto-generated. See "generate_kernels.py"

#include "flash_fwd_hdim128_bf16_paged_split_sm80.cu"
#include "flash_fwd_hdim128_bf16_paged_split_softcap_sm80.cu"

// ===== COMPILED SASS (sm_80) =====

	.target	sm_80

	.elftype	@"ET_EXEC"


//--------------------- .note.nv.tkinfo           --------------------------
	.section	.note.nv.tkinfo,"",@"SHT_NOTE"
	.sectionflags	@"SHF_NOTE_NV_TKINFO"
	.tkinfo
        /*0018*/ 	.word	0x00000002
        /*0030*/ 	.string	""
        /*0030*/ 	.string	"ptxas"
        /*0030*/ 	.string	"Cuda compilation tools, release 13.0, V13.0.88"
        /*0030*/ 	.string	"Build cuda_13.0.r13.0/compiler.36424714_0"
        /*0030*/ 	.string	"-arch sm_80 -m 64 "



//--------------------- .note.nv.cuinfo           --------------------------
	.section	.note.nv.cuinfo,"",@"SHT_NOTE"
	.sectionflags	@"SHF_NOTE_NV_CUINFO"
        /*0018*/ 	.short	0x0002
        /*001a*/ 	.short	0x0050
        /*001c*/ 	.short	0x0082
	.zero		2


//--------------------- .nv.info                  --------------------------
	.section	.nv.info,"",@"SHT_CUDA_INFO"
	.align	4


	//----- nvinfo : EIATTR_REGCOUNT
	.align		4
        /*0000*/ 	.byte	0x04, 0x2f
        /*0002*/ 	.short	(.L_12 - .L_11)
	.align		4
.L_11:
        /*0004*/ 	.word	index@(_ZN7cutlass13device_kernelIN5flash19enable_sm80_to_sm89INS1_16FlashAttnFwdSm80INS1_25CollectiveMainloopFwdSm80ILi8ELi1ELb1EN4cute5tupleIJNS5_1CILi128EEENS7_ILi112EEES8_EEELi128ENS_10bfloat16_tEfNS_4arch4Sm80ELb1ELb0ELb0ELb1ELb1ELb1ELb1ELb1EEENS1_21CollectiveEpilogueFwdINS6_IJS8_S8_S9_EEENS6_IJNS7_ILi1EEESH_SH_EEESB_SD_Li256ELb1ELb1ELb1ELb0EEENS1_36VarlenDynamicPersistentTileSchedulerILi128ELi112ELi256ELi256ELb1ELb1ELb0ELb1ELb1ELb1EEEEEEEEEvNT_6ParamsE)
        /*0008*/ 	.word	0x000000ff


	//----- nvinfo : EIATTR_FRAME_SIZE
	.align		4
.L_12:
        /*000c*/ 	.byte	0x04, 0x11
        /*000e*/ 	.short	(.L_14 - .L_13)
	.align		4
.L_13:
        /*0010*/ 	.word	index@($__internal_55_$__cuda_sm70_votesync_ballot)
        /*0014*/ 	.word	0x00000000


	//----- nvinfo : EIATTR_FRAME_SIZE
	.align		4
.L_14:
        /*0018*/ 	.byte	0x04, 0x11
        /*001a*/ 	.short	(.L_16 - .L_15)
	.align		4
.L_15:
        /*001c*/ 	.word	index@($__internal_54_$__cuda_sm70_shflsync_up_p)
        /*0020*/ 	.word	0x00000000


	//----- nvinfo : EIATTR_FRAME_SIZE
	.align		4
.L_16:
        /*0024*/ 	.byte	0x04, 0x11
        /*0026*/ 	.short	(.L_18 - .L_17)
	.align		4
.L_17:
        /*0028*/ 	.word	index@($__internal_53_$__cuda_sm70_shflsync_idx_p)
        /*002c*/ 	.word	0x00000000


	//----- nvinfo : EIATTR_FRAME_SIZE
	.align		4
.L_18:
        /*0030*/ 	.byte	0x04, 0x11
        /*0032*/ 	.short	(.L_20 - .L_19)
	.align		4
.L_19:
        /*0034*/ 	.word	index@($__internal_52_$__cuda_sm70_shflsync_bfly_p)
        /*0038*/ 	.word	0x00000000


	//----- nvinfo : EIATTR_FRAME_SIZE
	.align		4
.L_20:
        /*003c*/ 	.byte	0x04, 0x11
        /*003e*/ 	.short	(.L_22 - .L_21)
	.align		4
.L_21:
        /*0040*/ 	.word	index@(_ZN7cutlass13device_kernelIN5flash19enable_sm80_to_sm89INS1_16FlashAttnFwdSm80INS1_25CollectiveMainloopFwdSm80ILi8ELi1ELb1EN4cute5tupleIJNS5_1CILi128EEENS7_ILi112EEES8_EEELi128ENS_10bfloat16_tEfNS_4arch4Sm80ELb1ELb0ELb0ELb1ELb1ELb1ELb1ELb1EEENS1_21CollectiveEpilogueFwdINS6_IJS8_S8_S9_EEENS6_IJNS7_ILi1EEESH_SH_EEESB_SD_Li256ELb1ELb1ELb1ELb0EEENS1_36VarlenDynamicPersistentTileSchedulerILi128ELi112ELi256ELi256ELb1ELb1ELb0ELb1ELb1ELb1EEEEEEEEEvNT_6ParamsE)
        /*0044*/ 	.word	0x00000130


	//----- nvinfo : EIATTR_REGCOUNT
	.align		4
.L_22:
        /*0048*/ 	.byte	0x04, 0x2f
        /*004a*/ 	.short	(.L_24 - .L_23)
	.align		4
.L_23:
        /*004c*/ 	.word	index@(_ZN7cutlass13device_kernelIN5flash19enable_sm80_to_sm89INS1_16FlashAttnFwdSm80INS1_25CollectiveMainloopFwdSm80ILi8ELi1ELb1EN4cute5tupleIJNS5_1CILi128EEENS7_ILi112EEES8_EEELi128ENS_10bfloat16_tEfNS_4arch4Sm80ELb1ELb0ELb0ELb1ELb1ELb0ELb1ELb1EEENS1_21CollectiveEpilogueFwdINS6_IJS8_S8_S9_EEENS6_IJNS7_ILi1EEESH_SH_EEESB_SD_Li256ELb1ELb1ELb1ELb0EEENS1_36VarlenDynamicPersistentTileSchedulerILi128ELi112ELi256ELi256ELb1ELb1ELb0ELb1ELb1ELb1EEEEEEEEEvNT_6ParamsE)
        /*0050*/ 	.word	0x000000ff


	//----- nvinfo : EIATTR_FRAME_SIZE
	.align		4
.L_24:
        /*0054*/ 	.byte	0x04, 0x11
        /*0056*/ 	.short	(.L_26 - .L_25)
	.align		4
.L_25:
        /*0058*/ 	.word	index@($__internal_51_$__cuda_sm70_votesync_ballot)
        /*005c*/ 	.word	0x00000000


	//----- nvinfo : EIATTR_FRAME_SIZE
	.align		4
.L_26:
        /*0060*/ 	.byte	0x04, 0x11
        /*0062*/ 	.short	(.L_28 - .L_27)
	.align		4
.L_27:
        /*0064*/ 	.word	index@($__internal_50_$__cuda_sm70_shflsync_up_p)
        /*0068*/ 	.word	0x00000000


	//----- nvinfo : EIATTR_FRAME_SIZE
	.align		4
.L_28:
        /*006c*/ 	.byte	0x04, 0x11
        /*006e*/ 	.short	(.L_30 - .L_29)
	.align		4
.L_29:
        /*0070*/ 	.word	index@($__internal_49_$__cuda_sm70_shflsync_idx_p)
        /*0074*/ 	.word	0x00000000


	//----- nvinfo : EIATTR_FRAME_SIZE
	.align		4
.L_30:
        /*0078*/ 	.byte	0x04, 0x11
        /*007a*/ 	.short	(.L_32 - .L_31)
	.align		4
.L_31:
        /*007c*/ 	.word	index@($__internal_48_$__cuda_sm70_shflsync_bfly_p)
        /*0080*/ 	.word	0x00000000


	//----- nvinfo : EIATTR_FRAME_SIZE
	.align		4
.L_32:
        /*0084*/ 	.byte	0x04, 0x11
        /*0086*/ 	.short	(.L_34 - .L_33)
	.align		4
.L_33:
        /*0088*/ 	.word	index@(_ZN7cutlass13device_kernelIN5flash19enable_sm80_to_sm89INS1_16FlashAttnFwdSm80INS1_25CollectiveMainloopFwdSm80ILi8ELi1ELb1EN4cute5tupleIJNS5_1CILi128EEENS7_ILi112EEES8_EEELi128ENS_10bfloat16_tEfNS_4arch4Sm80ELb1ELb0ELb0ELb1ELb1ELb0ELb1ELb1EEENS1_21CollectiveEpilogueFwdINS6_IJS8_S8_S9_EEENS6_IJNS7_ILi1EEESH_SH_EEESB_SD_Li256ELb1ELb1ELb1ELb0EEENS1_36VarlenDynamicPersistentTileSchedulerILi128ELi112ELi256ELi256ELb1ELb1ELb0ELb1ELb1ELb1EEEEEEEEEvNT_6ParamsE)
        /*008c*/ 	.word	0x00000118


	//----- nvinfo : EIATTR_REGCOUNT
	.align		4
.L_34:
        /*0090*/ 	.byte	0x04, 0x2f
        /*0092*/ 	.short	(.L_36 - .L_35)
	.align		4
.L_35:
        /*0094*/ 	.word	index@(_ZN7cutlass13device_kernelIN5flash19enable_sm80_to_sm89INS1_16FlashAttnFwdSm80INS1_25CollectiveMainloopFwdSm80ILi4ELi1ELb0EN4cute5tupleIJNS5_1CILi128EEENS7_ILi64EEES8_EEELi128ENS_10bfloat16_tEfNS_4arch4Sm80ELb1ELb0ELb0ELb0ELb1ELb0ELb1ELb1EEENS1_21CollectiveEpilogueFwdINS6_IJS8_S8_S9_EEENS6_IJNS7_ILi1EEESH_SH_EEESB_SD_Li128ELb0ELb1ELb1ELb0EEENS1_30DynamicPersistentTileSchedulerILi128ELi128ELb1ELb1ELb0EEEEEEEEEvNT_6ParamsE)
        /*0098*/ 	.word	0x000000ff


	//----- nvinfo : EIATTR_FRAME_SIZE
	.align		4
.L_36:
        /*009c*/ 	.byte	0x04, 0x11
        /*009e*/ 	.short	(.L_38 - .L_37)
	.align		4
.L_37:
        /*00a0*/ 	.word	index@($__internal_47_$__cuda_sm70_shflsync_idx_p)
        /*00a4*/ 	.word	0x00000000


	//----- nvinfo : EIATTR_FRAME_SIZE
	.align		4
.L_38:
        /*00a8*/ 	.byte	0x04, 0x11
        /*00aa*/ 	.short	(.L_40 - .L_39)
	.align		4
.L_39:
        /*00ac*/ 	.word	index@($__internal_46_$__cuda_sm70_shflsync_bfly_p)
        /*00b0*/ 	.word	0x00000000


	//----- nvinfo : EIATTR_FRAME_SIZE
	.align		4
.L_40:
        /*00b4*/ 	.byte	0x04, 0x11
        /*00b6*/ 	.short	(.L_42 - .L_41)
	.align		4
.L_41:
        /*00b8*/ 	.word	index@(_ZN7cutlass13device_kernelIN5flash19enable_sm80_to_sm89INS1_16FlashAttnFwdSm80INS1_25CollectiveMainloopFwdSm80ILi4ELi1ELb0EN4cute5tupleIJNS5_1CILi128EEENS7_ILi64EEES8_EEELi128ENS_10bfloat16_tEfNS_4arch4Sm80ELb1ELb0ELb0ELb0ELb1ELb0ELb1ELb1EEENS1_21CollectiveEpilogueFwdINS6_IJS8_S8_S9_EEENS6_IJNS7_ILi1EEESH_SH_EEESB_SD_Li128ELb0ELb1ELb1ELb0EEENS1_30DynamicPersistentTileSchedulerILi128ELi128ELb1ELb1ELb0EEEEEEEEEvNT_6ParamsE)
        /*00bc*/ 	.word	0x00000110


	//----- nvinfo : EIATTR_REGCOUNT
	.align		4
.L_42:
        /*00c0*/ 	.byte	0x04, 0x2f
        /*00c2*/ 	.short	(.L_44 - .L_43)
	.align		4
.L_43:
        /*00c4*/ 	.word	index@(_ZN7cutlass13device_kernelIN5flash19enable_sm80_to_sm89INS1_16FlashAttnFwdSm80INS1_25CollectiveMainloopFwdSm80ILi8ELi1ELb1EN4cute5tupleIJNS5_1CILi128EEENS7_ILi96EEES8_EEELi128ENS_10bfloat16_tEfNS_4arch4Sm80ELb0ELb1ELb0ELb1ELb1ELb1ELb1ELb1EEENS1_21CollectiveEpilogueFwdINS6_IJS8_S8_S9_EEENS6_IJNS7_ILi1EEESH_SH_EEESB_SD_Li256ELb1ELb1ELb1ELb0EEENS1_36VarlenDynamicPersistentTileSchedulerILi128ELi96ELi256ELi256ELb1ELb1ELb0ELb1ELb0ELb1EEEEEEEEEvNT_6ParamsE)
        /*00c8*/ 	.word	0x000000ff


	//----- nvinfo : EIATTR_FRAME_SIZE
	.align		4
.L_44:
        /*00cc*/ 	.byte	0x04, 0x11
        /*00ce*/ 	.short	(.L_46 - .L_45)
	.align		4
.L_45:
        /*00d0*/ 	.word	index@($__internal_45_$__cuda_sm70_votesync_ballot)
        /*00d4*/ 	.word	0x00000000


	//----- nvinfo : EIATTR_FRAME_SIZE
	.align		4
.L_46:
        /*00d8*/ 	.byte	0x04, 0x11
        /*00da*/ 	.short	(.L_48 - .L_47)
	.align		4
.L_47:
        /*00dc*/ 	.word	index@($__internal_44_$__cuda_sm70_shflsync_up_p)
        /*00e0*/ 	.word	0x00000000


	//----- nvinfo : EIATTR_FRAME_SIZE
	.align		4
.L_48:
        /*00e4*/ 	.byte	0x04, 0x11
        /*00e6*/ 	.short	(.L_50 - .L_49)
	.align		4
.L_49:
        /*00e8*/ 	.word	index@($__internal_43_$__cuda_sm70_shflsync_idx_p)
        /*00ec*/ 	.word	0x00000000


	//----- nvinfo : EIATTR_FRAME_SIZE
	.align		4
.L_50:
        /*00f0*/ 	.byte	0x04, 0x11
        /*00f2*/ 	.short	(.L_52 - .L_51)
	.align		4
.L_51:
        /*00f4*/ 	.word	index@($__internal_42_$__cuda_sm70_shflsync_bfly_p)
        /*00f8*/ 	.word	0x00000000


	//----- nvinfo : EIATTR_FRAME_SIZE
	.align		4
.L_52:
        /*00fc*/ 	.byte	0x04, 0x11
        /*00fe*/ 	.short	(.L_54 - .L_53)
	.align		4
.L_53:
        /*0100*/ 	.word	index@(_ZN7cutlass13device_kernelIN5flash19enable_sm80_to_sm89INS1_16FlashAttnFwdSm80INS1_25CollectiveMainloopFwdSm80ILi8ELi1ELb1EN4cute5tupleIJNS5_1CILi128EEENS7_ILi96EEES8_EEELi128ENS_10bfloat16_tEfNS_4arch4Sm80ELb0ELb1ELb0ELb1ELb1ELb1ELb1ELb1EEENS1_21CollectiveEpilogueFwdINS6_IJS8_S8_S9_EEENS6_IJNS7_ILi1EEESH_SH_EEESB_SD_Li256ELb1ELb1ELb1ELb0EEENS1_36VarlenDynamicPersistentTileSchedulerILi128ELi96ELi256ELi256ELb1ELb1ELb0ELb1ELb0ELb1EEEEEEEEEvNT_6ParamsE)
        /*0104*/ 	.word	0x00000070


	//----- nvinfo : EIATTR_REGCOUNT
	.align		4
.L_54:
        /*0108*/ 	.byte	0x04, 0x2f
        /*010a*/ 	.short	(.L_56 - .L_55)
	.align		4
.L_55:
        /*010c*/ 	.word	index@(_ZN7cutlass13device_kernelIN5flash19enable_sm80_to_sm89INS1_16FlashAttnFwdSm80INS1_25CollectiveMainloopFwdSm80ILi8ELi1ELb1EN4cute5tupleIJNS5_1CILi128EEENS7_ILi96EEES8_EEELi128ENS_10bfloat16_tEfNS_4arch4Sm80ELb0ELb1ELb0ELb1ELb1ELb0ELb1ELb1EEENS1_21CollectiveEpilogueFwdINS6_IJS8_S8_S9_EEENS6_IJNS7_ILi1EEESH_SH_EEESB_SD_Li256ELb1ELb1ELb1ELb0EEENS1_36VarlenDynamicPersistentTileSchedulerILi128ELi96ELi256ELi256ELb1ELb1ELb0ELb1ELb0ELb1EEEEEEEEEvNT_6ParamsE)
        /*0110*/ 	.word	0x000000ff


	//----- nvinfo : EIATTR_FRAME_SIZE
	.align		4
.L_56:
        /*0114*/ 	.byte	0x04, 0x11
        /*0116*/ 	.short	(.L_58 - .L_57)
	.align		4
.L_57:
        /*0118*/ 	.word	index@($__internal_41_$__cuda_sm70_votesync_ballot)
        /*011c*/ 	.word	0x00000000


	//----- nvinfo : EIATTR_FRAME_SIZE
	.align		4
.L_58:
        /*0120*/ 	.byte	0x04, 0x11
        /*0122*/ 	.short	(.L_60 - .L_59)
	.align		4
.L_59:
        /*0124*/ 	.word	index@($__internal_40_$__cuda_sm70_shflsync_up_p)
        /*0128*/ 	.word	0x00000000


	//----- nvinfo : EIATTR_FRAME_SIZE
	.align		4
.L_60:
        /*012c*/ 	.byte	0x04, 0x11
        /*012e*/ 	.short	(.L_62 - .L_61)
	.align		4
.L_61:
        /*0130*/ 	.word	index@($__internal_39_$__cuda_sm70_shflsync_idx_p)
        /*0134*/ 	.word	0x00000000


	//----- nvinfo : EIATTR_FRAME_SIZE
	.align		4
.L_62:
        /*0138*/ 	.byte	0x04, 0x11
        /*013a*/ 	.short	(.L_64 - .L_63)
	.align		4
.L_63:
        /*013c*/ 	.word	index@($__internal_38_$__cuda_sm70_shflsync_bfly_p)
        /*0140*/ 	.word	0x00000000


	//----- nvinfo : EIATTR_FRAME_SIZE
	.align		4
.L_64:
        /*0144*/ 	.byte	0x04, 0x11
        /*0146*/ 	.short	(.L_66 - .L_65)
	.align		4
.L_65:
        /*0148*/ 	.word	index@(_ZN7cutlass13device_kernelIN5flash19enable_sm80_to_sm89INS1_16FlashAttnFwdSm80INS1_25CollectiveMainloopFwdSm80ILi8ELi1ELb1EN4cute5tupleIJNS5_1CILi128EEENS7_ILi96EEES8_EEELi128ENS_10bfloat16_tEfNS_4arch4Sm80ELb0ELb1ELb0ELb1ELb1ELb0ELb1ELb1EEENS1_21CollectiveEpilogueFwdINS6_IJS8_S8_S9_EEENS6_IJNS7_ILi1EEESH_SH_EEESB_SD_Li256ELb1ELb1ELb1ELb0EEENS1_36VarlenDynamicPersistentTileSchedulerILi128ELi96ELi256ELi256ELb1ELb1ELb0ELb1ELb0ELb1EEEEEEEEEvNT_6ParamsE)
        /*014c*/ 	.word	0x00000028


	//----- nvinfo : EIATTR_REGCOUNT
	.align		4
.L_66:
        /*0150*/ 	.byte	0x04, 0x2f
        /*0152*/ 	.short	(.L_68 - .L_67)
	.align		4
.L_67:
        /*0154*/ 	.word	index@(_ZN7cutlass13device_kernelIN5flash19enable_sm80_to_sm89INS1_16FlashAttnFwdSm80INS1_25CollectiveMainloopFwdSm80ILi4ELi1ELb0EN4cute5tupleIJNS5_1CILi128EEENS7_ILi48EEES8_EEELi128ENS_10bfloat16_tEfNS_4arch4Sm80ELb0ELb1ELb0ELb0ELb1ELb0ELb1ELb1EEENS1_21CollectiveEpilogueFwdINS6_IJS8_S8_S9_EEENS6_IJNS7_ILi1EEESH_SH_EEESB_SD_Li128ELb0ELb1ELb1ELb0EEENS1_19SingleTileSchedulerILb0ELb1ELb1ELi128EEEEEEEEEvNT_6ParamsE)
        /*0158*/ 	.word	0x000000ff


	//----- nvinfo : EIATTR_FRAME_SIZE
	.align		4
.L_68:
        /*015c*/ 	.byte	0x04, 0x11
        /*015e*/ 	.short	(.L_70 - .L_69)
	.align		4
.L_69:
        /*0160*/ 	.word	index@(_ZN7cutlass13device_kernelIN5flash19enable_sm80_to_sm89INS1_16FlashAttnFwdSm80INS1_25CollectiveMainloopFwdSm80ILi4ELi1ELb0EN4cute5tupleIJNS5_1CILi128EEENS7_ILi48EEES8_EEELi128ENS_10bfloat16_tEfNS_4arch4Sm80ELb0ELb1ELb0ELb0ELb1ELb0ELb1ELb1EEENS1_21CollectiveEpilogueFwdINS6_IJS8_S8_S9_EEENS6_IJNS7_ILi1EEESH_SH_EEESB_SD_Li128ELb0ELb1ELb1ELb0EEENS1_19SingleTileSchedulerILb0ELb1ELb1ELi128EEEEEEEEEvNT_6ParamsE)
        /*0164*/ 	.word	0x00000070


	//----- nvinfo : EIATTR_REGCOUNT
	.align		4
.L_70:
        /*0168*/ 	.byte	0x04, 0x2f
        /*016a*/ 	.short	(.L_72 - .L_71)
	.align		4
.L_71:
        /*016c*/ 	.word	index@(_ZN7cutlass13device_kernelIN5flash19enable_sm80_to_sm89INS1_16FlashAttnFwdSm80INS1_25CollectiveMainloopFwdSm80ILi8ELi1ELb1EN4cute5tupleIJNS5_1CILi128EEENS7_ILi112EEES8_EEELi128ENS_10bfloat16_tEfNS_4arch4Sm80ELb0ELb0ELb0ELb1ELb1ELb1ELb1ELb1EEENS1_21CollectiveEpilogueFwdINS6_IJS8_S8_S9_EEENS6_IJNS7_ILi1EEESH_SH_EEESB_SD_Li256ELb1ELb1ELb1ELb0EEENS1_36VarlenDynamicPersistentTileSchedulerILi128ELi112ELi256ELi256ELb1ELb1ELb0ELb0ELb1ELb1EEEEEEEEEvNT_6ParamsE)
        /*0170*/ 	.word	0x000000ff


	//----- nvinfo : EIATTR_FRAME_SIZE
	.align		4
.L_72:
        /*0174*/ 	.byte	0x04, 0x11
        /*0176*/ 	.short	(.L_74 - .L_73)
	.align		4
.L_73:
        /*0178*/ 	.word	index@($__internal_37_$__cuda_sm70_votesync_ballot)
        /*017c*/ 	.word	0x00000000


	//----- nvinfo : EIATTR_FRAME_SIZE
	.align		4
.L_74:
        /*0180*/ 	.byte	0x04, 0x11
        /*0182*/ 	.short	(.L_76 - .L_75)
	.align		4
.L_75:
        /*0184*/ 	.word	index@($__internal_36_$__cuda_sm70_shflsync_up_p)
        /*0188*/ 	.word	0x00000000


	//----- nvinfo : EIATTR_FRAME_SIZE
	.align		4
.L_76:
        /*018c*/ 	.byte	0x04, 0x11
        /*018e*/ 	.short	(.L_78 - .L_77)
	.align		4
.L_77:
        /*0190*/ 	.word	index@($__internal_35_$__cuda_sm70_shflsync_idx_p)
        /*0194*/ 	.word	0x00000000


	//----- nvinfo : EIATTR_FRAME_SIZE
	.align		4
.L_78:
        /*0198*/ 	.byte	0x04, 0x11
        /*019a*/ 	.short	(.L_80 - .L_79)
	.align		4
.L_79:
        /*019c*/ 	.word	index@($__internal_34_$__cuda_sm70_shflsync_bfly_p)
        /*01a0*/ 	.word	0x00000000


	//----- nvinfo : EIATTR_FRAME_SIZE
	.align		4
.L_80:
        /*01a4*/ 	.byte	0x04, 0x11
        /*01a6*/ 	.short	(.L_82 - .L_81)
	.align		4
.L_81:
        /*01a8*/ 	.word	index@(_ZN7cutlass13device_kernelIN5flash19enable_sm80_to_sm89INS1_16FlashAttnFwdSm80INS1_25CollectiveMainloopFwdSm80ILi8ELi1ELb1EN4cute5tupleIJNS5_1CILi128EEENS7_ILi112EEES8_EEELi128ENS_10bfloat16_tEfNS_4arch4Sm80ELb0ELb0ELb0ELb1ELb1ELb1ELb1ELb1EEENS1_21CollectiveEpilogueFwdINS6_IJS8_S8_S9_EEENS6_IJNS7_ILi1EEESH_SH_EEESB_SD_Li256ELb1ELb1ELb1ELb0EEENS1_36VarlenDynamicPersistentTileSchedulerILi128ELi112ELi256ELi256ELb1ELb1ELb0ELb0ELb1ELb1EEEEEEEEEvNT_6ParamsE)
        /*01ac*/ 	.word	0x00000110


	//----- nvinfo : EIATTR_REGCOUNT
	.align		4
.L_82:
        /*01b0*/ 	.byte	0x04, 0x2f
        /*01b2*/ 	.short	(.L_84 - .L_83)
	.align		4
.L_83:
        /*01b4*/ 	.word	index@(_ZN7cutlass13device_kernelIN5flash19enable_sm80_to_sm89INS1_16FlashAttnFwdSm80INS1_25CollectiveMainloopFwdSm80ILi8ELi1ELb1EN4cute5tupleIJNS5_1CILi128EEENS7_ILi112EEES8_EEELi128ENS_10bfloat16_tEfNS_4arch4Sm80ELb0ELb0ELb0ELb1ELb1ELb0ELb1ELb1EEENS1_21CollectiveEpilogueFwdINS6_IJS8_S8_S9_EEENS6_IJNS7_ILi1EEESH_SH_EEESB_SD_Li256ELb1ELb1ELb1ELb0EEENS1_36VarlenDynamicPersistentTileSchedulerILi128ELi112ELi256ELi256ELb1ELb1ELb0ELb0ELb1ELb1EEEEEEEEEvNT_6ParamsE)
        /*01b8*/ 	.word	0x000000ff


	//----- nvinfo : EIATTR_FRAME_SIZE
	.align		4
.L_84:
        /*01bc*/ 	.byte	0x04, 0x11
        /*01be*/ 	.short	(.L_86 - .L_85)
	.align		4
.L_85:
        /*01c0*/ 	.word	index@($__internal_33_$__cuda_sm70_votesync_ballot)
        /*01c4*/ 	.word	0x00000000


	//----- nvinfo : EIATTR_FRAME_SIZE
	.align		4
.L_86:
        /*01c8*/ 	.byte	0x04, 0x11
        /*01ca*/ 	.short	(.L_88 - .L_87)
	.align		4
.L_87:
        /*01cc*/ 	.word	index@($__internal_32_$__cuda_sm70_shflsync_up_p)
        /*01d0*/ 	.word	0x00000000


	//----- nvinfo : EIATTR_FRAME_SIZE
	.align		4
.L_88:
        /*01d4*/ 	.byte	0x04, 0x11
        /*01d6*/ 	.short	(.L_90 - .L_89)
	.align		4
.L_89:
        /*01d8*/ 	.word	index@($__internal_31_$__cuda_sm70_shflsync_idx_p)
        /*01dc*/ 	.word	0x00000000


	//----- nvinfo : EIATTR_FRAME_SIZE
	.align		4
.L_90:
        /*01e0*/ 	.byte	0x04, 0x11
        /*01e2*/ 	.short	(.L_92 - .L_91)
	.align		4
.L_91:
        /*01e4*/ 	.word	index@($__internal_30_$__cuda_sm70_shflsync_bfly_p)
        /*01e8*/ 	.word	0x00000000


	//----- nvinfo : EIATTR_FRAME_SIZE
	.align		4
.L_92:
        /*01ec*/ 	.byte	0x04, 0x11
        /*01ee*/ 	.short	(.L_94 - .L_93)
	.align		4
.L_93:
        /*01f0*/ 	.word	index@(_ZN7cutlass13device_kernelIN5flash19enable_sm80_to_sm89INS1_16FlashAttnFwdSm80INS1_25CollectiveMainloopFwdSm80ILi8ELi1ELb1EN4cute5tupleIJNS5_1CILi128EEENS7_ILi112EEES8_EEELi128ENS_10bfloat16_tEfNS_4arch4Sm80ELb0ELb0ELb0ELb1ELb1ELb0ELb1ELb1EEENS1_21CollectiveEpilogueFwdINS6_IJS8_S8_S9_EEENS6_IJNS7_ILi1EEESH_SH_EEESB_SD_Li256ELb1ELb1ELb1ELb0EEENS1_36VarlenDynamicPersistentTileSchedulerILi128ELi112ELi256ELi256ELb1ELb1ELb0ELb0ELb1ELb1EEEEEEEEEvNT_6ParamsE)
        /*01f4*/ 	.word	0x000000c0


	//----- nvinfo : EIATTR_REGCOUNT
	.align		4
.L_94:
        /*01f8*/ 	.byte	0x04, 0x2f
        /*01fa*/ 	.short	(.L_96 - .L_95)
	.align		4
.L_95:
        /*01fc*/ 	.word	index@(_ZN7cutlass13device_kernelIN5flash19enable_sm80_to_sm89INS1_16FlashAttnFwdSm80INS1_25CollectiveMainloopFwdSm80ILi4ELi1ELb0EN4cute5tupleIJNS5_1CILi128EEENS7_ILi64EEES8_EEELi128ENS_10bfloat16_tEfNS_4arch4Sm80ELb0ELb0ELb0ELb0ELb1ELb0ELb1ELb1EEENS1_21CollectiveEpilogueFwdINS6_IJS8_S8_S9_EEENS6_IJNS7_ILi1EEESH_SH_EEESB_SD_Li128ELb0ELb1ELb1ELb0EEENS1_19SingleTileSchedulerILb0ELb1ELb1ELi128EEEEEEEEEvNT_6ParamsE)
        /*0200*/ 	.word	0x000000ff


	//----- nvinfo : EIATTR_FRAME_SIZE
	.align		4
.L_96:
        /*0204*/ 	.byte	0x04, 0x11
        /*0206*/ 	.short	(.L_98 - .L_97)
	.align		4
.L_97:
        /*0208*/ 	.word	index@(_ZN7cutlass13device_kernelIN5flash19enable_sm80_to_sm89INS1_16FlashAttnFwdSm80INS1_25CollectiveMainloopFwdSm80ILi4ELi1ELb0EN4cute5tupleIJNS5_1CILi128EEENS7_ILi64EEES8_EEELi128ENS_10bfloat16_tEfNS_4arch4Sm80ELb0ELb0ELb0ELb0ELb1ELb0ELb1ELb1EEENS1_21CollectiveEpilogueFwdINS6_IJS8_S8_S9_EEENS6_IJNS7_ILi1EEESH_SH_EEESB_SD_Li128ELb0ELb1ELb1ELb0EEENS1_19SingleTileSchedulerILb0ELb1ELb1ELi128EEEEEEEEEvNT_6ParamsE)
        /*020c*/ 	.word	0x00000028


	//----- nvinfo : EIATTR_REGCOUNT
	.align		4
.L_98:
        /*0210*/ 	.byte	0x04, 0x2f
        /*0212*/ 	.short	(.L_100 - .L_99)
	.align		4
.L_99:
        /*0214*/ 	.word	index@(_ZN7cutlass13device_kernelIN5flash19enable_sm80_to_sm89INS1_16FlashAttnFwdSm80INS1_25CollectiveMainloopFwdSm80ILi8ELi1ELb1EN4cute5tupleIJNS5_1CILi128EEES8_S8_EEELi128ENS_10bfloat16_tEfNS_4arch4Sm80ELb1ELb0ELb0ELb0ELb1ELb0ELb1ELb1EEENS1_21CollectiveEpilogueFwdIS9_NS6_IJNS7_ILi1EEESF_SF_EEESA_SC_Li256ELb0ELb1ELb1ELb0EEENS1_30DynamicPersistentTileSchedulerILi256ELi256ELb1ELb1ELb0EEEEEEEEEvNT_6ParamsE)
        /*0218*/ 	.word	0x000000ff


	//----- nvinfo : EIATTR_FRAME_SIZE
	.align		4
.L_100:
        /*021c*/ 	.byte	0x04, 0x11
        /*021e*/ 	.short	(.L_102 - .L_101)
	.align		4
.L_101:
        /*0220*/ 	.word	index@($__internal_29_$__cuda_sm70_shflsync_idx_p)
        /*0224*/ 	.word	0x00000000


	//----- nvinfo : EIATTR_FRAME_SIZE
	.align		4
.L_102:
        /*0228*/ 	.byte	0x04, 0x11
        /*022a*/ 	.short	(.L_104 - .L_103)
	.align		4
.L_103:
        /*022c*/ 	.word	index@($__internal_28_$__cuda_sm70_shflsync_bfly_p)
        /*0230*/ 	.word	0x00000000


	//----- nvinfo : EIATTR_FRAME_SIZE
	.align		4
.L_104:
        /*0234*/ 	.byte	0x04, 0x11
        /*0236*/ 	.short	(.L_106 - .L_105)
	.align		4
.L_105:
        /*0238*/ 	.word	index@(_ZN7cutlass13device_kernelIN5flash19enable_sm80_to_sm89INS1_16FlashAttnFwdSm80INS1_25CollectiveMainloopFwdSm80ILi8ELi1ELb1EN4cute5tupleIJNS5_1CILi128EEES8_S8_EEELi128ENS_10bfloat16_tEfNS_4arch4Sm80ELb1ELb0ELb0ELb0ELb1ELb0ELb1ELb1EEENS1_21CollectiveEpilogueFwdIS9_NS6_IJNS7_ILi1EEESF_SF_EEESA_SC_Li256ELb0ELb1ELb1ELb0EEENS1_30DynamicPersistentTileSchedulerILi256ELi256ELb1ELb1ELb0EEEEEEEEEvNT_6ParamsE)
        /*023c*/ 	.word	0x000000d8


	//----- nvinfo : EIATTR_REGCOUNT
	.align		4
.L_106:
        /*0240*/ 	.byte	0x04, 0x2f
        /*0242*/ 	.short	(.L_108 - .L_107)
	.align		4
.L_107:
        /*0244*/ 	.word	index@(_ZN7cutlass13device_kernelIN5flash19enable_sm80_to_sm89INS1_16FlashAttnFwdSm80INS1_25CollectiveMainloopFwdSm80ILi8ELi1ELb1EN4cute5tupleIJNS5_1CILi128EEENS7_ILi96EEES8_EEELi128ENS_10bfloat16_tEfNS_4arch4Sm80ELb0ELb1ELb0ELb0ELb1ELb0ELb1ELb1EEENS1_21CollectiveEpilogueFwdINS6_IJS8_S8_S9_EEENS6_IJNS7_ILi1EEESH_SH_EEESB_SD_Li256ELb0ELb1ELb1ELb0EEENS1_19SingleTileSchedulerILb0ELb1ELb1ELi128EEEEEEEEEvNT_6ParamsE)
        /*0248*/ 	.word	0x000000fe


	//----- nvinfo : EIATTR_FRAME_SIZE
	.align		4
.L_108:
        /*024c*/ 	.byte	0x04, 0x11
        /*024e*/ 	.short	(.L_110 - .L_109)
	.align		4
.L_109:
        /*0250*/ 	.word	index@(_ZN7cutlass13device_kernelIN5flash19enable_sm80_to_sm89INS1_16FlashAttnFwdSm80INS1_25CollectiveMainloopFwdSm80ILi8ELi1ELb1EN4cute5tupleIJNS5_1CILi128EEENS7_ILi96EEES8_EEELi128ENS_10bfloat16_tEfNS_4arch4Sm80ELb0ELb1ELb0ELb0ELb1ELb0ELb1ELb1EEENS1_21CollectiveEpilogueFwdINS6_IJS8_S8_S9_EEENS6_IJNS7_ILi1EEESH_SH_EEESB_SD_Li256ELb0ELb1ELb1ELb0EEENS1_19SingleTileSchedulerILb0ELb1ELb1ELi128EEEEEEEEEvNT_6ParamsE)
        /*0254*/ 	.word	0x00000000


	//----- nvinfo : EIATTR_REGCOUNT
	.align		4
.L_110:
        /*0258*/ 	.byte	0x04, 0x2f
        /*025a*/ 	.short	(.L_112 - .L_111)
	.align		4
.L_111:
        /*025c*/ 	.word	index@(_ZN7cutlass13device_kernelIN5flash19enable_sm80_to_sm89INS1_16FlashAttnFwdSm80INS1_25CollectiveMainloopFwdSm80ILi8ELi1ELb1EN4cute5tupleIJNS5_1CILi128EEES8_S8_EEELi128ENS_10bfloat16_tEfNS_4arch4Sm80ELb0ELb0ELb0ELb0ELb1ELb0ELb1ELb1EEENS1_21CollectiveEpilogueFwdIS9_NS6_IJNS7_ILi1EEESF_SF_EEESA_SC_Li256ELb0ELb1ELb1ELb0EEENS1_19SingleTileSchedulerILb0ELb1ELb1ELi128EEEEEEEEEvNT_6ParamsE)
        /*0260*/ 	.word	0x000000fc


	//----- nvinfo : EIATTR_FRAME_SIZE
	.align		4
.L_112:
        /*0264*/ 	.byte	0x04, 0x11
        /*0266*/ 	.short	(.L_114 - .L_113)
	.align		4
.L_113:
        /*0268*/ 	.word	index@(_ZN7cutlass13device_kernelIN5flash19enable_sm80_to_sm89INS1_16FlashAttnFwdSm80INS1_25CollectiveMainloopFwdSm80ILi8ELi1ELb1EN4cute5tupleIJNS5_1CILi128EEES8_S8_EEELi128ENS_10bfloat16_tEfNS_4arch4Sm80ELb0ELb0ELb0ELb0ELb1ELb0ELb1ELb1EEENS1_21CollectiveEpilogueFwdIS9_NS6_IJNS7_ILi1EEESF_SF_EEESA_SC_Li256ELb0ELb1ELb1ELb0EEENS1_19SingleTileSchedulerILb0ELb1ELb1ELi128EEEEEEEEEvNT_6ParamsE)
        /*026c*/ 	.word	0x00000000


	//----- nvinfo : EIATTR_REGCOUNT
	.align		4
.L_114:
        /*0270*/ 	.byte	0x04, 0x2f
        /*0272*/ 	.short	(.L_116 - .L_115)
	.align		4
.L_115:
        /*0274*/ 	.word	index@(_ZN7cutlass13device_kernelIN5flash19enable_sm80_to_sm89INS1_16FlashAttnFwdSm80INS1_25CollectiveMainloopFwdSm80ILi8ELi1ELb1EN4cute5tupleIJNS5_1CILi128EEENS7_ILi112EEES8_EEELi128ENS_10bfloat16_tEfNS_4arch4Sm80ELb1ELb0ELb1ELb1ELb1ELb1ELb1ELb1EEENS1_21CollectiveEpilogueFwdINS6_IJS8_S8_S9_EEENS6_IJNS7_ILi1EEESH_SH_EEESB_SD_Li256ELb1ELb1ELb1ELb0EEENS1_36VarlenDynamicPersistentTileSchedulerILi128ELi112ELi256ELi256ELb1ELb1ELb0ELb1ELb1ELb1EEEEEEEEEvNT_6ParamsE)
        /*0278*/ 	.word	0x000000ff


	//----- nvinfo : EIATTR_FRAME_SIZE
	.align		4
.L_116:
        /*027c*/ 	.byte	0x04, 0x11
        /*027e*/ 	.short	(.L_118 - .L_117)
	.align		4
.L_117:
        /*0280*/ 	.word	index@($__internal_27_$__cuda_sm70_votesync_ballot)
        /*0284*/ 	.word	0x00000000


	//----- nvinfo : EIATTR_FRAME_SIZE
	.align		4
.L_118:
        /*0288*/ 	.byte	0x04, 0x11
        /*028a*/ 	.short	(.L_120 - .L_119)
	.align		4
.L_119:
        /*028c*/ 	.word	index@($__internal_26_$__cuda_sm70_shflsync_up_p)
        /*0290*/ 	.word	0x00000000


	//----- nvinfo : EIATTR_FRAME_SIZE
	.align		4
.L_120:
        /*0294*/ 	.byte	0x04, 0x11
        /*0296*/ 	.short	(.L_122 - .L_121)
	.align		4
.L_121:
        /*0298*/ 	.word	index@($__internal_25_$__cuda_sm70_shflsync_idx_p)
        /*029c*/ 	.word	0x00000000


	//----- nvinfo : EIATTR_FRAME_SIZE
	.align		4
.L_122:
        /*02a0*/ 	.byte	0x04, 0x11
        /*02a2*/ 	.short	(.L_124 - .L_123)
	.align		4
.L_123:
        /*02a4*/ 	.word	index@($__internal_24_$__cuda_sm70_shflsync_bfly_p)
        /*02a8*/ 	.word	0x00000000


	//----- nvinfo : EIATTR_FRAME_SIZE
	.align		4
.L_124:
        /*02ac*/ 	.byte	0x04, 0x11
        /*02ae*/ 	.short	(.L_126 - .L_125)
	.align		4
.L_125:
        /*02b0*/ 	.word	index@(_ZN7cutlass13device_kernelIN5flash19enable_sm80_to_sm89INS1_16FlashAttnFwdSm80INS1_25CollectiveMainloopFwdSm80ILi8ELi1ELb1EN4cute5tupleIJNS5_1CILi128EEENS7_ILi112EEES8_EEELi128ENS_10bfloat16_tEfNS_4arch4Sm80ELb1ELb0ELb1ELb1ELb1ELb1ELb1ELb1EEENS1_21CollectiveEpilogueFwdINS6_IJS8_S8_S9_EEENS6_IJNS7_ILi1EEESH_SH_EEESB_SD_Li256ELb1ELb1ELb1ELb0EEENS1_36VarlenDynamicPersistentTileSchedulerILi128ELi112ELi256ELi256ELb1ELb1ELb0ELb1ELb1ELb1EEEEEEEEEvNT_6ParamsE)
        /*02b4*/ 	.word	0x00000130


	//----- nvinfo : EIATTR_REGCOUNT
	.align		4
.L_126:
        /*02b8*/ 	.byte	0x04, 0x2f
        /*02ba*/ 	.short	(.L_128 - .L_127)
	.align		4
.L_127:
        /*02bc*/ 	.word	index@(_ZN7cutlass13device_kernelIN5flash19enable_sm80_to_sm89INS1_16FlashAttnFwdSm80INS1_25CollectiveMainloopFwdSm80ILi8ELi1ELb1EN4cute5tupleIJNS5_1CILi128EEENS7_ILi112EEES8_EEELi128ENS_10bfloat16_tEfNS_4arch4Sm80ELb1ELb0ELb1ELb1ELb1ELb0ELb1ELb1EEENS1_21CollectiveEpilogueFwdINS6_IJS8_S8_S9_EEENS6_IJNS7_ILi1EEESH_SH_EEESB_SD_Li256ELb1ELb1ELb1ELb0EEENS1_36VarlenDynamicPersistentTileSchedulerILi128ELi112ELi256ELi256ELb1ELb1ELb0ELb1ELb1ELb1EEEEEEEEEvNT_6ParamsE)
        /*02c0*/ 	.word	0x000000ff


	//----- nvinfo : EIATTR_FRAME_SIZE
	.align		4
.L_128:
        /*02c4*/ 	.byte	0x04, 0x11
        /*02c6*/ 	.short	(.L_130 - .L_129)
	.align		4
.L_129:
        /*02c8*/ 	.word	index@($__internal_23_$__cuda_sm70_votesync_ballot)
        /*02cc*/ 	.word	0x00000000


	//----- nvinfo : EIATTR_FRAME_SIZE
	.align		4
.L_130:
        /*02d0*/ 	.byte	0x04, 0x11
        /*02d2*/ 	.short	(.L_132 - .L_131)
	.align		4
.L_131:
        /*02d4*/ 	.word	index@($__internal_22_$__cuda_sm70_shflsync_up_p)
        /*02d8*/ 	.word	0x00000000


	//----- nvinfo : EIATTR_FRAME_SIZE
	.align		4
.L_132:
        /*02dc*/ 	.byte	0x04, 0x11
        /*02de*/ 	.short	(.L_134 - .L_133)
	.align		4
.L_133:
        /*02e0*/ 	.word	index@($__internal_21_$__cuda_sm70_shflsync_idx_p)
        /*02e4*/ 	.word	0x00000000


	//----- nvinfo : EIATTR_FRAME_SIZE
	.align		4
.L_134:
        /*02e8*/ 	.byte	0x04, 0x11
        /*02ea*/ 	.short	(.L_136 - .L_135)
	.align		4
.L_135:
        /*02ec*/ 	.word	index@($__internal_20_$__cuda_sm70_shflsync_bfly_p)
        /*02f0*/ 	.word	0x00000000


	//----- nvinfo : EIATTR_FRAME_SIZE
	.align		4
.L_136:
        /*02f4*/ 	.byte	0x04, 0x11
        /*02f6*/ 	.short	(.L_138 - .L_137)
	.align		4
.L_137:
        /*02f8*/ 	.word	index@(_ZN7cutlass13device_kernelIN5flash19enable_sm80_to_sm89INS1_16FlashAttnFwdSm80INS1_25CollectiveMainloopFwdSm80ILi8ELi1ELb1EN4cute5tupleIJNS5_1CILi128EEENS7_ILi112EEES8_EEELi128ENS_10bfloat16_tEfNS_4arch4Sm80ELb1ELb0ELb1ELb1ELb1ELb0ELb1ELb1EEENS1_21CollectiveEpilogueFwdINS6_IJS8_S8_S9_EEENS6_IJNS7_ILi1EEESH_SH_EEESB_SD_Li256ELb1ELb1ELb1ELb0EEENS1_36VarlenDynamicPersistentTileSchedulerILi128ELi112ELi256ELi256ELb1ELb1ELb0ELb1ELb1ELb1EEEEEEEEEvNT_6ParamsE)
        /*02fc*/ 	.word	0x00000118


	//----- nvinfo : EIATTR_REGCOUNT
	.align		4
.L_138:
        /*0300*/ 	.byte	0x04, 0x2f
        /*0302*/ 	.short	(.L_140 - .L_139)
	.align		4
.L_139:
        /*0304*/ 	.word	index@(_ZN7cutlass13device_kernelIN5flash19enable_sm80_to_sm89INS1_16FlashAttnFwdSm80INS1_25CollectiveMainloopFwdSm80ILi4ELi1ELb0EN4cute5tupleIJNS5_1CILi128EEENS7_ILi64EEES8_EEELi128ENS_10bfloat16_tEfNS_4arch4Sm80ELb1ELb0ELb1ELb0ELb1ELb0ELb1ELb1EEENS1_21CollectiveEpilogueFwdINS6_IJS8_S8_S9_EEENS6_IJNS7_ILi1EEESH_SH_EEESB_SD_Li128ELb0ELb1ELb1ELb0EEENS1_30DynamicPersistentTileSchedulerILi128ELi128ELb1ELb1ELb0EEEEEEEEEvNT_6ParamsE)
        /*0308*/ 	.word	0x000000ff


	//----- nvinfo : EIATTR_FRAME_SIZE
	.align		4
.L_140:
        /*030c*/ 	.byte	0x04, 0x11
        /*030e*/ 	.short	(.L_142 - .L_141)
	.align		4
.L_141:
        /*0310*/ 	.word	index@($__internal_19_$__cuda_sm70_shflsync_idx_p)
        /*0314*/ 	.word	0x00000000


	//----- nvinfo : EIATTR_FRAME_SIZE
	.align		4
.L_142:
        /*0318*/ 	.byte	0x04, 0x11
        /*031a*/ 	.short	(.L_144 - .L_143)
	.align		4
.L_143:
        /*031c*/ 	.word	index@($__internal_18_$__cuda_sm70_shflsync_bfly_p)
        /*0320*/ 	.word	0x00000000


	//----- nvinfo : EIATTR_FRAME_SIZE
	.align		4
.L_144:
        /*0324*/ 	.byte	0x04, 0x11
        /*0326*/ 	.short	(.L_146 - .L_145)
	.align		4
.L_145:
        /*0328*/ 	.word	index@(_ZN7cutlass13device_kernelIN5flash19enable_sm80_to_sm89INS1_16FlashAttnFwdSm80INS1_25CollectiveMainloopFwdSm80ILi4ELi1ELb0EN4cute5tupleIJNS5_1CILi128EEENS7_ILi64EEES8_EEELi128ENS_10bfloat16_tEfNS_4arch4Sm80ELb1ELb0ELb1ELb0ELb1ELb0ELb1ELb1EEENS1_21CollectiveEpilogueFwdINS6_IJS8_S8_S9_EEENS6_IJNS7_ILi1EEESH_SH_EEESB_SD_Li128ELb0ELb1ELb1ELb0EEENS1_30DynamicPersistentTileSchedulerILi128ELi128ELb1ELb1ELb0EEEEEEEEEvNT_6ParamsE)
        /*032c*/ 	.word	0x000000f8


	//----- nvinfo : EIATTR_REGCOUNT
	.align		4
.L_146:
        /*0330*/ 	.byte	0x04, 0x2f
        /*0332*/ 	.short	(.L_148 - .L_147)
	.align		4
.L_147:
        /*0334*/ 	.word	index@(_ZN7cutlass13device_kernelIN5flash19enable_sm80_to_sm89INS1_16FlashAttnFwdSm80INS1_25CollectiveMainloopFwdSm80ILi8ELi1ELb1EN4cute5tupleIJNS5_1CILi128EEENS7_ILi96EEES8_EEELi128ENS_10bfloat16_tEfNS_4arch4Sm80ELb0ELb1ELb1ELb1ELb1ELb1ELb1ELb1EEENS1_21CollectiveEpilogueFwdINS6_IJS8_S8_S9_EEENS6_IJNS7_ILi1EEESH_SH_EEESB_SD_Li256ELb1ELb1ELb1ELb0EEENS1_36VarlenDynamicPersistentTileSchedulerILi128ELi96ELi256ELi256ELb1ELb1ELb0ELb1ELb0ELb1EEEEEEEEEvNT_6ParamsE)
        /*0338*/ 	.word	0x000000ff


	//----- nvinfo : EIATTR_FRAME_SIZE
	.align		4
.L_148:
        /*033c*/ 	.byte	0x04, 0x11
        /*033e*/ 	.short	(.L_150 - .L_149)
	.align		4
.L_149:
        /*0340*/ 	.word	index@($__internal_17_$__cuda_sm70_votesync_ballot)
        /*0344*/ 	.word	0x00000000


	//----- nvinfo : EIATTR_FRAME_SIZE
	.align		4
.L_150:
        /*0348*/ 	.byte	0x04, 0x11
        /*034a*/ 	.short	(.L_152 - .L_151)
	.align		4
.L_151:
        /*034c*/ 	.word	index@($__internal_16_$__cuda_sm70_shflsync_up_p)
        /*0350*/ 	.word	0x00000000


	//----- nvinfo : EIATTR_FRAME_SIZE
	.align		4
.L_152:
        /*0354*/ 	.byte	0x04, 0x11
        /*0356*/ 	.short	(.L_154 - .L_153)
	.align		4
.L_153:
        /*0358*/ 	.word	index@($__internal_15_$__cuda_sm70_shflsync_idx_p)
        /*035c*/ 	.word	0x00000000


	//----- nvinfo : EIATTR_FRAME_SIZE
	.align		4
.L_154:
        /*0360*/ 	.byte	0x04, 0x11
        /*0362*/ 	.short	(.L_156 - .L_155)
	.align		4
.L_155:
        /*0364*/ 	.word	index@($__internal_14_$__cuda_sm70_shflsync_bfly_p)
        /*0368*/ 	.word	0x00000000


	//----- nvinfo : EIATTR_FRAME_SIZE
	.align		4
.L_156:
        /*036c*/ 	.byte	0x04, 0x11
        /*036e*/ 	.short	(.L_158 - .L_157)
	.align		4
.L_157:
        /*0370*/ 	.word	index@(_ZN7cutlass13device_kernelIN5flash19enable_sm80_to_sm89INS1_16FlashAttnFwdSm80INS1_25CollectiveMainloopFwdSm80ILi8ELi1ELb1EN4cute5tupleIJNS5_1CILi128EEENS7_ILi96EEES8_EEELi128ENS_10bfloat16_tEfNS_4arch4Sm80ELb0ELb1ELb1ELb1ELb1ELb1ELb1ELb1EEENS1_21CollectiveEpilogueFwdINS6_IJS8_S8_S9_EEENS6_IJNS7_ILi1EEESH_SH_EEESB_SD_Li256ELb1ELb1ELb1ELb0EEENS1_36VarlenDynamicPersistentTileSchedulerILi128ELi96ELi256ELi256ELb1ELb1ELb0ELb1ELb0ELb1EEEEEEEEEvNT_6ParamsE)
        /*0374*/ 	.word	0x00000070


	//----- nvinfo : EIATTR_REGCOUNT
	.align		4
.L_158:
        /*0378*/ 	.byte	0x04, 0x2f
        /*037a*/ 	.short	(.L_160 - .L_159)
	.align		4
.L_159:
        /*037c*/ 	.word	index@(_ZN7cutlass13device_kernelIN5flash19enable_sm80_to_sm89INS1_16FlashAttnFwdSm80INS1_25CollectiveMainloopFwdSm80ILi8ELi1ELb1EN4cute5tupleIJNS5_1CILi128EEENS7_ILi96EEES8_EEELi128ENS_10bfloat16_tEfNS_4arch4Sm80ELb0ELb1ELb1ELb1ELb1ELb0ELb1ELb1EEENS1_21CollectiveEpilogueFwdINS6_IJS8_S8_S9_EEENS6_IJNS7_ILi1EEESH_SH_EEESB_SD_Li256ELb1ELb1ELb1ELb0EEENS1_36VarlenDynamicPersistentTileSchedulerILi128ELi96ELi256ELi256ELb1ELb1ELb0ELb1ELb0ELb1EEEEEEEEEvNT_6ParamsE)
        /*0380*/ 	.word	0x000000ff


	//----- nvinfo : EIATTR_FRAME_SIZE
	.align		4
.L_160:
        /*0384*/ 	.byte	0x04, 0x11
        /*0386*/ 	.short	(.L_162 - .L_161)
	.align		4
.L_161:
        /*0388*/ 	.word	index@($__internal_13_$__cuda_sm70_votesync_ballot)
        /*038c*/ 	.word	0x00000000


	//----- nvinfo : EIATTR_FRAME_SIZE
	.align		4
.L_162:
        /*0390*/ 	.byte	0x04, 0x11
        /*0392*/ 	.short	(.L_164 - .L_163)
	.align		4
.L_163:
        /*0394*/ 	.word	index@($__internal_12_$__cuda_sm70_shflsync_up_p)
        /*0398*/ 	.word	0x00000000


	//----- nvinfo : EIATTR_FRAME_SIZE
	.align		4
.L_164:
        /*039c*/ 	.byte	0x04, 0x11
        /*039e*/ 	.short	(.L_166 - .L_165)
	.align		4
.L_165:
        /*03a0*/ 	.word	index@($__internal_11_$__cuda_sm70_shflsync_idx_p)
        /*03a4*/ 	.word	0x00000000


	//----- nvinfo : EIATTR_FRAME_SIZE
	.align		4
.L_166:
        /*03a8*/ 	.byte	0x04, 0x11
        /*03aa*/ 	.short	(.L_168 - .L_167)
	.align		4
.L_167:
        /*03ac*/ 	.word	index@($__internal_10_$__cuda_sm70_shflsync_bfly_p)
        /*03b0*/ 	.word	0x00000000


	//----- nvinfo : EIATTR_FRAME_SIZE
	.align		4
.L_168:
        /*03b4*/ 	.byte	0x04, 0x11
        /*03b6*/ 	.short	(.L_170 - .L_169)
	.align		4
.L_169:
        /*03b8*/ 	.word	index@(_ZN7cutlass13device_kernelIN5flash19enable_sm80_to_sm89INS1_16FlashAttnFwdSm80INS1_25CollectiveMainloopFwdSm80ILi8ELi1ELb1EN4cute5tupleIJNS5_1CILi128EEENS7_ILi96EEES8_EEELi128ENS_10bfloat16_tEfNS_4arch4Sm80ELb0ELb1ELb1ELb1ELb1ELb0ELb1ELb1EEENS1_21CollectiveEpilogueFwdINS6_IJS8_S8_S9_EEENS6_IJNS7_ILi1EEESH_SH_EEESB_SD_Li256ELb1ELb1ELb1ELb0EEENS1_36VarlenDynamicPersistentTileSchedulerILi128ELi96ELi256ELi256ELb1ELb1ELb0ELb1ELb0ELb1EEEEEEEEEvNT_6ParamsE)
        /*03bc*/ 	.word	0x00000028


	//----- nvinfo : EIATTR_REGCOUNT
	.align		4
.L_170:
        /*03c0*/ 	.byte	0x04, 0x2f
        /*03c2*/ 	.short	(.L_172 - .L_171)
	.align		4
.L_171:
        /*03c4*/ 	.word	index@(_ZN7cutlass13device_kernelIN5flash19enable_sm80_to_sm89INS1_16FlashAttnFwdSm80INS1_25CollectiveMainloopFwdSm80ILi4ELi1ELb0EN4cute5tupleIJNS5_1CILi128EEENS7_ILi48EEES8_EEELi128ENS_10bfloat16_tEfNS_4arch4Sm80ELb0ELb1ELb1ELb0ELb1ELb0ELb1ELb1EEENS1_21CollectiveEpilogueFwdINS6_IJS8_S8_S9_EEENS6_IJNS7_ILi1EEESH_SH_EEESB_SD_Li128ELb0ELb1ELb1ELb0EEENS1_19SingleTileSchedulerILb0ELb1ELb1ELi128EEEEEEEEEvNT_6ParamsE)
        /*03c8*/ 	.word	0x000000ff


	//----- nvinfo : EIATTR_FRAME_SIZE
	.align		4
.L_172:
        /*03cc*/ 	.byte	0x04, 0x11
        /*03ce*/ 	.short	(.L_174 - .L_173)
	.align		4
.L_173:
        /*03d0*/ 	.word	index@(_ZN7cutlass13device_kernelIN5flash19enable_sm80_to_sm89INS1_16FlashAttnFwdSm80INS1_25CollectiveMainloopFwdSm80ILi4ELi1ELb0EN4cute5tupleIJNS5_1CILi128EEENS7_ILi48EEES8_EEELi128ENS_10bfloat16_tEfNS_4arch4Sm80ELb0ELb1ELb1ELb0ELb1ELb0ELb1ELb1EEENS1_21CollectiveEpilogueFwdINS6_IJS8_S8_S9_EEENS6_IJNS7_ILi1EEESH_SH_EEESB_SD_Li128ELb0ELb1ELb1ELb0EEENS1_19SingleTileSchedulerILb0ELb1ELb1ELi128EEEEEEEEEvNT_6ParamsE)
        /*03d4*/ 	.word	0x00000078


	//----- nvinfo : EIATTR_REGCOUNT
	.align		4
.L_174:
        /*03d8*/ 	.byte	0x04, 0x2f
        /*03da*/ 	.short	(.L_176 - .L_175)
	.align		4
.L_175:
        /*03dc*/ 	.word	index@(_ZN7cutlass13device_kernelIN5flash19enable_sm80_to_sm89INS1_16FlashAttnFwdSm80INS1_25CollectiveMainloopFwdSm80ILi8ELi1ELb1EN4cute5tupleIJNS5_1CILi128EEENS7_ILi112EEES8_EEELi128ENS_10bfloat16_tEfNS_4arch4Sm80ELb0ELb0ELb1ELb1ELb1ELb1ELb1ELb1EEENS1_21CollectiveEpilogueFwdINS6_IJS8_S8_S9_EEENS6_IJNS7_ILi1EEESH_SH_EEESB_SD_Li256ELb1ELb1ELb1ELb0EEENS1_36VarlenDynamicPersistentTileSchedulerILi128ELi112ELi256ELi256ELb1ELb1ELb0ELb0ELb1ELb1EEEEEEEEEvNT_6ParamsE)
        /*03e0*/ 	.word	0x000000ff


	//----- nvinfo : EIATTR_FRAME_SIZE
	.align		4
.L_176:
        /*03e4*/ 	.byte	0x04, 0x11
        /*03e6*/ 	.short	(.L_178 - .L_177)
	.align		4
.L_177:
        /*03e8*/ 	.word	index@($__internal_9_$__cuda_sm70_votesync_ballot)
        /*03ec*/ 	.word	0x00000000


	//----- nvinfo : EIATTR_FRAME_SIZE
	.align		4
.L_178:
        /*03f0*/ 	.byte	0x04, 0x11
        /*03f2*/ 	.short	(.L_180 - .L_179)
	.align		4
.L_179:
        /*03f4*/ 	.word	index@($__internal_8_$__cuda_sm70_shflsync_up_p)
        /*03f8*/ 	.word	0x00000000


	//----- nvinfo : EIATTR_FRAME_SIZE
	.align		4
.L_180:
        /*03fc*/ 	.byte	0x04, 0x11
        /*03fe*/ 	.short	(.L_182 - .L_181)
	.align		4
.L_181:
        /*0400*/ 	.word	index@($__internal_7_$__cuda_sm70_shflsync_idx_p)
        /*0404*/ 	.word	0x00000000


	//----- nvinfo : EIATTR_FRAME_SIZE
	.align		4
.L_182:
        /*0408*/ 	.byte	0x04, 0x11
        /*040a*/ 	.short	(.L_184 - .L_183)
	.align		4
.L_183:
        /*040c*/ 	.word	index@($__internal_6_$__cuda_sm70_shflsync_bfly_p)
        /*0410*/ 	.word	0x00000000


	//----- nvinfo : EIATTR_FRAME_SIZE
	.align		4
.L_184:
        /*0414*/ 	.byte	0x04, 0x11
        /*0416*/ 	.short	(.L_186 - .L_185)
	.align		4
.L_185:
        /*0418*/ 	.word	index@(_ZN7cutlass13device_kernelIN5flash19enable_sm80_to_sm89INS1_16FlashAttnFwdSm80INS1_25CollectiveMainloopFwdSm80ILi8ELi1ELb1EN4cute5tupleIJNS5_1CILi128EEENS7_ILi112EEES8_EEELi128ENS_10bfloat16_tEfNS_4arch4Sm80ELb0ELb0ELb1ELb1ELb1ELb1ELb1ELb1EEENS1_21CollectiveEpilogueFwdINS6_IJS8_S8_S9_EEENS6_IJNS7_ILi1EEESH_SH_EEESB_SD_Li256ELb1ELb1ELb1ELb0EEENS1_36VarlenDynamicPersistentTileSchedulerILi128ELi112ELi256ELi256ELb1ELb1ELb0ELb0ELb1ELb1EEEEEEEEEvNT_6ParamsE)
        /*041c*/ 	.word	0x00000108


	//----- nvinfo : EIATTR_REGCOUNT
	.align		4
.L_186:
        /*0420*/ 	.byte	0x04, 0x2f
        /*0422*/ 	.short	(.L_188 - .L_187)
	.align		4
.L_187:
        /*0424*/ 	.word	index@(_ZN7cutlass13device_kernelIN5flash19enable_sm80_to_sm89INS1_16FlashAttnFwdSm80INS1_25CollectiveMainloopFwdSm80ILi8ELi1ELb1EN4cute5tupleIJNS5_1CILi128EEENS7_ILi112EEES8_EEELi128ENS_10bfloat16_tEfNS_4arch4Sm80ELb0ELb0ELb1ELb1ELb1ELb0ELb1ELb1EEENS1_21CollectiveEpilogueFwdINS6_IJS8_S8_S9_EEENS6_IJNS7_ILi1EEESH_SH_EEESB_SD_Li256ELb1ELb1ELb1ELb0EEENS1_36VarlenDynamicPersistentTileSchedulerILi128ELi112ELi256ELi256ELb1ELb1ELb0ELb0ELb1ELb1EEEEEEEEEvNT_6ParamsE)
        /*0428*/ 	.word	0x000000ff


	//----- nvinfo : EIATTR_FRAME_SIZE
	.align		4
.L_188:
        /*042c*/ 	.byte	0x04, 0x11
        /*042e*/ 	.short	(.L_190 - .L_189)
	.align		4
.L_189:
        /*0430*/ 	.word	index@($__internal_5_$__cuda_sm70_votesync_ballot)
        /*0434*/ 	.word	0x00000000


	//----- nvinfo : EIATTR_FRAME_SIZE
	.align		4
.L_190:
        /*0438*/ 	.byte	0x04, 0x11
        /*043a*/ 	.short	(.L_192 - .L_191)
	.align		4
.L_191:
        /*043c*/ 	.word	index@($__internal_4_$__cuda_sm70_shflsync_up_p)
        /*0440*/ 	.word	0x00000000


	//----- nvinfo : EIATTR_FRAME_SIZE
	.align		4
.L_192:
        /*0444*/ 	.byte	0x04, 0x11
        /*0446*/ 	.short	(.L_194 - .L_193)
	.align		4
.L_193:
        /*0448*/ 	.word	index@($__internal_3_$__cuda_sm70_shflsync_idx_p)
        /*044c*/ 	.word	0x00000000


	//----- nvinfo : EIATTR_FRAME_SIZE
	.align		4
.L_194:
        /*0450*/ 	.byte	0x04, 0x11
        /*0452*/ 	.short	(.L_196 - .L_195)
	.align		4
.L_195:
        /*0454*/ 	.word	index@($__internal_2_$__cuda_sm70_shflsync_bfly_p)
        /*0458*/ 	.word	0x00000000


	//----- nvinfo : EIATTR_FRAME_SIZE
	.align		4
.L_196:
        /*045c*/ 	.byte	0x04, 0x11
        /*045e*/ 	.short	(.L_198 - .L_197)
	.align		4
.L_197:
        /*0460*/ 	.word	index@(_ZN7cutlass13device_kernelIN5flash19enable_sm80_to_sm89INS1_16FlashAttnFwdSm80INS1_25CollectiveMainloopFwdSm80ILi8ELi1ELb1EN4cute5tupleIJNS5_1CILi128EEENS7_ILi112EEES8_EEELi128ENS_10bfloat16_tEfNS_4arch4Sm80ELb0ELb0ELb1ELb1ELb1ELb0ELb1ELb1EEENS1_21CollectiveEpilogueFwdINS6_IJS8_S8_S9_EEENS6_IJNS7_ILi1EEESH_SH_EEESB_SD_Li256ELb1ELb1ELb1ELb0EEENS1_36VarlenDynamicPersistentTileSchedulerILi128ELi112ELi256ELi256ELb1ELb1ELb0ELb0ELb1ELb1EEEEEEEEEvNT_6ParamsE)
        /*0464*/ 	.word	0x000000b8


	//----- nvinfo : EIATTR_REGCOUNT
	.align		4
.L_198:
        /*0468*/ 	.byte	0x04, 0x2f
        /*046a*/ 	.short	(.L_200 - .L_199)
	.align		4
.L_199:
        /*046c*/ 	.word	index@(_ZN7cutlass13device_kernelIN5flash19enable_sm80_to_sm89INS1_16FlashAttnFwdSm80INS1_25CollectiveMainloopFwdSm80ILi4ELi1ELb0EN4cute5tupleIJNS5_1CILi128EEENS7_ILi64EEES8_EEELi128ENS_10bfloat16_tEfNS_4arch4Sm80ELb0ELb0ELb1ELb0ELb1ELb0ELb1ELb1EEENS1_21CollectiveEpilogueFwdINS6_IJS8_S8_S9_EEENS6_IJNS7_ILi1EEESH_SH_EEESB_SD_Li128ELb0ELb1ELb1ELb0EEENS1_19SingleTileSchedulerILb0ELb1ELb1ELi128EEEEEEEEEvNT_6ParamsE)
        /*0470*/ 	.word	0x000000ff


	//----- nvinfo : EIATTR_FRAME_SIZE
	.align		4
.L_200:
        /*0474*/ 	.byte	0x04, 0x11
        /*0476*/ 	.short	(.L_202 - .L_201)
	.align		4
.L_201:
        /*0478*/ 	.word	index@(_ZN7cutlass13device_kernelIN5flash19enable_sm80_to_sm89INS1_16FlashAttnFwdSm80INS1_25CollectiveMainloopFwdSm80ILi4ELi1ELb0EN4cute5tupleIJNS5_1CILi128EEENS7_ILi64EEES8_EEELi128ENS_10bfloat16_tEfNS_4arch4Sm80ELb0ELb0ELb1ELb0ELb1ELb0ELb1ELb1EEENS1_21CollectiveEpilogueFwdINS6_IJS8_S8_S9_EEENS6_IJNS7_ILi1EEESH_SH_EEESB_SD_Li128ELb0ELb1ELb1ELb0EEENS1_19SingleTileSchedulerILb0ELb1ELb1ELi128EEEEEEEEEvNT_6ParamsE)
        /*047c*/ 	.word	0x00000098


	//----- nvinfo : EIATTR_REGCOUNT
	.align		4
.L_202:
        /*0480*/ 	.byte	0x04, 0x2f
        /*0482*/ 	.short	(.L_204 - .L_203)
	.align		4
.L_203:
        /*0484*/ 	.word	index@(_ZN7cutlass13device_kernelIN5flash19enable_sm80_to_sm89INS1_16FlashAttnFwdSm80INS1_25CollectiveMainloopFwdSm80ILi8ELi1ELb1EN4cute5tupleIJNS5_1CILi128EEES8_S8_EEELi128ENS_10bfloat16_tEfNS_4arch4Sm80ELb1ELb0ELb1ELb0ELb1ELb0ELb1ELb1EEENS1_21CollectiveEpilogueFwdIS9_NS6_IJNS7_ILi1EEESF_SF_EEESA_SC_Li256ELb0ELb1ELb1ELb0EEENS1_30DynamicPersistentTileSchedulerILi256ELi256ELb1ELb1ELb0EEEEEEEEEvNT_6ParamsE)
        /*0488*/ 	.word	0x000000ff


	//----- nvinfo : EIATTR_FRAME_SIZE
	.align		4
.L_204:
        /*048c*/ 	.byte	0x04, 0x11
        /*048e*/ 	.short	(.L_206 - .L_205)
	.align		4
.L_205:
        /*0490*/ 	.word	index@($__internal_1_$__cuda_sm70_shflsync_idx_p)
        /*0494*/ 	.word	0x00000000


	//----- nvinfo : EIATTR_FRAME_SIZE
	.align		4
.L_206:
        /*0498*/ 	.byte	0x04, 0x11
        /*049a*/ 	.short	(.L_208 - .L_207)
	.align		4
.L_207:
        /*049c*/ 	.word	index@($__internal_0_$__cuda_sm70_shflsync_bfly_p)
        /*04a0*/ 	.word	0x00000000


	//----- nvinfo : EIATTR_FRAME_SIZE
	.align		4
.L_208:
        /*04a4*/ 	.byte	0x04, 0x11
        /*04a6*/ 	.short	(.L_210 - .L_209)
	.align		4
.L_209:
        /*04a8*/ 	.word	index@(_ZN7cutlass13device_kernelIN5flash19enable_sm80_to_sm89INS1_16FlashAttnFwdSm80INS1_25CollectiveMainloopFwdSm80ILi8ELi1ELb1EN4cute5tupleIJNS5_1CILi128EEES8_S8_EEELi128ENS_10bfloat16_tEfNS_4arch4Sm80ELb1ELb0ELb1ELb0ELb1ELb0ELb1ELb1EEENS1_21CollectiveEpilogueFwdIS9_NS6_IJNS7_ILi1EEESF_SF_EEESA_SC_Li256ELb0ELb1ELb1ELb0EEENS1_30DynamicPersistentTileSchedulerILi256ELi256ELb1ELb1ELb0EEEEEEEEEvNT_6ParamsE)
        /*04ac*/ 	.word	0x000000d8


	//----- nvinfo : EIATTR_REGCOUNT
	.align		4
.L_210:
        /*04b0*/ 	.byte	0x04, 0x2f
        /*04b2*/ 	.short	(.L_212 - .L_211)
	.align		4
.L_211:
        /*04b4*/ 	.word	index@(_ZN7cutlass13device_kernelIN5flash19enable_sm80_to_sm89INS1_16FlashAttnFwdSm80INS1_25CollectiveMainloopFwdSm80ILi8ELi1ELb1EN4cute5tupleIJNS5_1CILi128EEENS7_ILi96EEES8_EEELi128ENS_10bfloat16_tEfNS_4arch4Sm80ELb0ELb1ELb1ELb0ELb1ELb0ELb1ELb1EEENS1_21CollectiveEpilogueFwdINS6_IJS8_S8_S9_EEENS6_IJNS7_ILi1EEESH_SH_EEESB_SD_Li256ELb0ELb1ELb1ELb0EEENS1_19SingleTileSchedulerILb0ELb1ELb1ELi128EEEEEEEEEvNT_6ParamsE)
        /*04b8*/ 	.word	0x000000ff


	//----- nvinfo : EIATTR_FRAME_SIZE
	.align		4
.L_212:
        /*04bc*/ 	.byte	0x04, 0x11
        /*04be*/ 	.short	(.L_214 - .L_213)
	.align		4
.L_213:
        /*04c0*/ 	.word	index@(_ZN7cutlass13device_kernelIN5flash19enable_sm80_to_sm89INS1_16FlashAttnFwdSm80INS1_25CollectiveMainloopFwdSm80ILi8ELi1ELb1EN4cute5tupleIJNS5_1CILi128EEENS7_ILi96EEES8_EEELi128ENS_10bfloat16_tEfNS_4arch4Sm80ELb0ELb1ELb1ELb0ELb1ELb0ELb1ELb1EEENS1_21CollectiveEpilogueFwdINS6_IJS8_S8_S9_EEENS6_IJNS7_ILi1EEESH_SH_EEESB_SD_Li256ELb0ELb1ELb1ELb0EEENS1_19SingleTileSchedulerILb0ELb1ELb1ELi128EEEEEEEEEvNT_6ParamsE)
        /*04c4*/ 	.word	0x00000000


	//----- nvinfo : EIATTR_REGCOUNT
	.align		4
.L_214:
        /*04c8*/ 	.byte	0x04, 0x2f
        /*04ca*/ 	.short	(.L_216 - .L_215)
	.align		4
.L_215:
        /*04cc*/ 	.word	index@(_ZN7cutlass13device_kernelIN5flash19enable_sm80_to_sm89INS1_16FlashAttnFwdSm80INS1_25CollectiveMainloopFwdSm80ILi8ELi1ELb1EN4cute5tupleIJNS5_1CILi128EEES8_S8_EEELi128ENS_10bfloat16_tEfNS_4arch4Sm80ELb0ELb0ELb1ELb0ELb1ELb0ELb1ELb1EEENS1_21CollectiveEpilogueFwdIS9_NS6_IJNS7_ILi1EEESF_SF_EEESA_SC_Li256ELb0ELb1ELb1ELb0EEENS1_19SingleTileSchedulerILb0ELb1ELb1ELi128EEEEEEEEEvNT_6ParamsE)
        /*04d0*/ 	.word	0x000000ff


	//----- nvinfo : EIATTR_FRAME_SIZE
	.align		4
.L_216:
        /*04d4*/ 	.byte	0x04, 0x11
        /*04d6*/ 	.short	(.L_218 - .L_217)
	.align		4
.L_217:
        /*04d8*/ 	.word	index@(_ZN7cutlass13device_kernelIN5flash19enable_sm80_to_sm89INS1_16FlashAttnFwdSm80INS1_25CollectiveMainloopFwdSm80ILi8ELi1ELb1EN4cute5tupleIJNS5_1CILi128EEES8_S8_EEELi128ENS_10bfloat16_tEfNS_4arch4Sm80ELb0ELb0ELb1ELb0ELb1ELb0ELb1ELb1EEENS1_21CollectiveEpilogueFwdIS9_NS6_IJNS7_ILi1EEESF_SF_EEESA_SC_Li256ELb0ELb1ELb1ELb0EEENS1_19SingleTileSchedulerILb0ELb1ELb1ELi128EEEEEEEEEvNT_6ParamsE)
        /*04dc*/ 	.word	0x00000020


	//----- nvinfo : EIATTR_MIN_STACK_SIZE
	.align		4
.L_218:
        /*04e0*/ 	.byte	0x04, 0x12
        /*04e2*/ 	.short	(.L_220 - .L_219)
	.align		4
.L_219:
        /*04e4*/ 	.word	index@(_ZN7cutlass13device_kernelIN5flash19enable_sm80_to_sm89INS1_16FlashAttnFwdSm80INS1_25CollectiveMainloopFwdSm80ILi8ELi1ELb1EN4cute5tupleIJNS5_1CILi128EEES8_S8_EEELi128ENS_10bfloat16_tEfNS_4arch4Sm80ELb0ELb0ELb1ELb0ELb1ELb0ELb1ELb1EEENS1_21CollectiveEpilogueFwdIS9_NS6_IJNS7_ILi1EEESF_SF_EEESA_SC_Li256ELb0ELb1ELb1ELb0EEENS1_19SingleTileSchedulerILb0ELb1ELb1ELi128EEEEEEEEEvNT_6ParamsE)
        /*04e8*/ 	.word	0x00000020


	//----- nvinfo : EIATTR_MIN_STACK_SIZE
	.align		4
.L_220:
        /*04ec*/ 	.byte	0x04, 0x12
        /*04ee*/ 	.short	(.L_222 - .L_221)
	.align		4
.L_221:
        /*04f0*/ 	.word	index@(_ZN7cutlass13device_kernelIN5flash19enable_sm80_to_sm89INS1_16FlashAttnFwdSm80INS1_25CollectiveMainloopFwdSm80ILi8ELi1ELb1EN4cute5tupleIJNS5_1CILi128EEENS7_ILi96EEES8_EEELi128ENS_10bfloat16_tEfNS_4arch4Sm80ELb0ELb1ELb1ELb0ELb1ELb0ELb1ELb1EEENS1_21CollectiveEpilogueFwdINS6_IJS8_S8_S9_EEENS6_IJNS7_ILi1EEESH_SH_EEESB_SD_Li256ELb0ELb1ELb1ELb0EEENS1_19SingleTileSchedulerILb0ELb1ELb1ELi128EEEEEEEEEvNT_6ParamsE)
        /*04f4*/ 	.word	0x00000000


	//----- nvinfo : EIATTR_MIN_STACK_SIZE
	.align		4
.L_222:
        /*04f8*/ 	.byte	0x04, 0x12
        /*04fa*/ 	.short	(.L_224 - .L_223)
	.align		4
.L_223:
        /*04fc*/ 	.word	index@(_ZN7cutlass13device_kernelIN5flash19enable_sm80_to_sm89INS1_16FlashAttnFwdSm80INS1_25CollectiveMainloopFwdSm80ILi8ELi1ELb1EN4cute5tupleIJNS5_1CILi128EEES8_S8_EEELi128ENS_10bfloat16_tEfNS_4arch4Sm80ELb1ELb0ELb1ELb0ELb1ELb0ELb1ELb1EEENS1_21CollectiveEpilogueFwdIS9_NS6_IJNS7_ILi1EEESF_SF_EEESA_SC_Li256ELb0ELb1ELb1ELb0EEENS1_30DynamicPersistentTileSchedulerILi256ELi256ELb1ELb1ELb0EEEEEEEEEvNT_6ParamsE)
        /*0500*/ 	.word	0x000000d8


	//----- nvinfo : EIATTR_MIN_STACK_SIZE
	.align		4
.L_224:
        /*0504*/ 	.byte	0x04, 0x12
        /*0506*/ 	.short	(.L_226 - .L_225)
	.align		4
.L_225:
        /*0508*/ 	.word	index@(_ZN7cutlass13device_kernelIN5flash19enable_sm80_to_sm89INS1_16FlashAttnFwdSm80INS1_25CollectiveMainloopFwdSm80ILi4ELi1ELb0EN4cute5tupleIJNS5_1CILi128EEENS7_ILi64EEES8_EEELi128ENS_10bfloat16_tEfNS_4arch4Sm80ELb0ELb0ELb1ELb0ELb1ELb0ELb1ELb1EEENS1_21CollectiveEpilogueFwdINS6_IJS8_S8_S9_EEENS6_IJNS7_ILi1EEESH_SH_EEESB_SD_Li128ELb0ELb1ELb1ELb0EEENS1_19SingleTileSchedulerILb0ELb1ELb1ELi128EEEEEEEEEvNT_6ParamsE)
        /*050c*/ 	.word	0x00000098


	//----- nvinfo : EIATTR_MIN_STACK_SIZE
	.align		4
.L_226:
        /*0510*/ 	.byte	0x04, 0x12
        /*0512*/ 	.short	(.L_228 - .L_227)
	.align		4
.L_227:
        /*0514*/ 	.word	index@(_ZN7cutlass13device_kernelIN5flash19enable_sm80_to_sm89INS1_16FlashAttnFwdSm80INS1_25CollectiveMainloopFwdSm80ILi8ELi1ELb1EN4cute5tupleIJNS5_1CILi128EEENS7_ILi112EEES8_EEELi128ENS_10bfloat16_tEfNS_4arch4Sm80ELb0ELb0ELb1ELb1ELb1ELb0ELb1ELb1EEENS1_21CollectiveEpilogueFwdINS6_IJS8_S8_S9_EEENS6_IJNS7_ILi1EEESH_SH_EEESB_SD_Li256ELb1ELb1ELb1ELb0EEENS1_36VarlenDynamicPersistentTileSchedulerILi128ELi112ELi256ELi256ELb1ELb1ELb0ELb0ELb1ELb1EEEEEEEEEvNT_6ParamsE)
        /*0518*/ 	.word	0x000000b8


	//----- nvinfo : EIATTR_MIN_STACK_SIZE
	.align		4
.L_228:
        /*051c*/ 	.byte	0x04, 0x12
        /*051e*/ 	.short	(.L_230 - .L_229)
	.align		4
.L_229:
        /*0520*/ 	.word	index@(_ZN7cutlass13device_kernelIN5flash19enable_sm80_to_sm89INS1_16FlashAttnFwdSm80INS1_25CollectiveMainloopFwdSm80ILi8ELi1ELb1EN4cute5tupleIJNS5_1CILi128EEENS7_ILi112EEES8_EEELi128ENS_10bfloat16_tEfNS_4arch4Sm80ELb0ELb0ELb1ELb1ELb1ELb1ELb1ELb1EEENS1_21CollectiveEpilogueFwdINS6_IJS8_S8_S9_EEENS6_IJNS7_ILi1EEESH_SH_EEESB_SD_Li256ELb1ELb1ELb1ELb0EEENS1_36VarlenDynamicPersistentTileSchedulerILi128ELi112ELi256ELi256ELb1ELb1ELb0ELb0ELb1ELb1EEEEEEEEEvNT_6ParamsE)
        /*0524*/ 	.word	0x00000108


	//----- nvinfo : EIATTR_MIN_STACK_SIZE
	.align		4
.L_230:
        /*0528*/ 	.byte	0x04, 0x12
        /*052a*/ 	.short	(.L_232 - .L_231)
	.align		4
.L_231:
        /*052c*/ 	.word	index@(_ZN7cutlass13device_kernelIN5flash19enable_sm80_to_sm89INS1_16FlashAttnFwdSm80INS1_25CollectiveMainloopFwdSm80ILi4ELi1ELb0EN4cute5tupleIJNS5_1CILi128EEENS7_ILi48EEES8_EEELi128ENS_10bfloat16_tEfNS_4arch4Sm80ELb0ELb1ELb1ELb0ELb1ELb0ELb1ELb1EEENS1_21CollectiveEpilogueFwdINS6_IJS8_S8_S9_EEENS6_IJNS7_ILi1EEESH_SH_EEESB_SD_Li128ELb0ELb1ELb1ELb0EEENS1_19SingleTileSchedulerILb0ELb1ELb1ELi128EEEEEEEEEvNT_6ParamsE)
        /*0530*/ 	.word	0x00000078


	//----- nvinfo : EIATTR_MIN_STACK_SIZE
	.align		4
.L_232:
        /*0534*/ 	.byte	0x04, 0x12
        /*0536*/ 	.short	(.L_234 - .L_233)
	.align		4
.L_233:
        /*0538*/ 	.word	index@(_ZN7cutlass13device_kernelIN5flash19enable_sm80_to_sm89INS1_16FlashAttnFwdSm80INS1_25CollectiveMainloopFwdSm80ILi8ELi1ELb1EN4cute5tupleIJNS5_1CILi128EEENS7_ILi96EEES8_EEELi128ENS_10bfloat16_tEfNS_4arch4Sm80ELb0ELb1ELb1ELb1ELb1ELb0ELb1ELb1EEENS1_21CollectiveEpilogueFwdINS6_IJS8_S8_S9_EEENS6_IJNS7_ILi1EEESH_SH_EEESB_SD_Li256ELb1ELb1ELb1ELb0EEENS1_36VarlenDynamicPersistentTileSchedulerILi128ELi96ELi256ELi256ELb1ELb1ELb0ELb1ELb0ELb1EEEEEEEEEvNT_6ParamsE)
        /*053c*/ 	.word	0x00000028


	//----- nvinfo : EIATTR_MIN_STACK_SIZE
	.align		4
.L_234:
        /*0540*/ 	.byte	0x04, 0x12
        /*0542*/ 	.short	(.L_236 - .L_235)
	.align		4
.L_235:
        /*0544*/ 	.word	index@(_ZN7cutlass13device_kernelIN5flash19enable_sm80_to_sm89INS1_16FlashAttnFwdSm80INS1_25CollectiveMainloopFwdSm80ILi8ELi1ELb1EN4cute5tupleIJNS5_1CILi128EEENS7_ILi96EEES8_EEELi128ENS_10bfloat16_tEfNS_4arch4Sm80ELb0ELb1ELb1ELb1ELb1ELb1ELb1ELb1EEENS1_21CollectiveEpilogueFwdINS6_IJS8_S8_S9_EEENS6_IJNS7_ILi1EEESH_SH_EEESB_SD_Li256ELb1ELb1ELb1ELb0EEENS1_36VarlenDynamicPersistentTileSchedulerILi128ELi96ELi256ELi256ELb1ELb1ELb0ELb1ELb0ELb1EEEEEEEEEvNT_6ParamsE)
        /*0548*/ 	.word	0x00000070


	//----- nvinfo : EIATTR_MIN_STACK_SIZE
	.align		4
.L_236:
        /*054c*/ 	.byte	0x04, 0x12
        /*054e*/ 	.short	(.L_238 - .L_237)
	.align		4
.L_237:
        /*0550*/ 	.word	index@(_ZN7cutlass13device_kernelIN5flash19enable_sm80_to_sm89INS1_16FlashAttnFwdSm80INS1_25CollectiveMainloopFwdSm80ILi4ELi1ELb0EN4cute5tupleIJNS5_1CILi128EEENS7_ILi64EEES8_EEELi128ENS_10bfloat16_tEfNS_4arch4Sm80ELb1ELb0ELb1ELb0ELb1ELb0ELb1ELb1EEENS1_21CollectiveEpilogueFwdINS6_IJS8_S8_S9_EEENS6_IJNS7_ILi1EEESH_SH_EEESB_SD_Li128ELb0ELb1ELb1ELb0EEENS1_30DynamicPersistentTileSchedulerILi128ELi128ELb1ELb1ELb0EEEEEEEEEvNT_6ParamsE)
        /*0554*/ 	.word	0x000000f8


	//----- nvinfo : EIATTR_MIN_STACK_SIZE
	.align		4
.L_238:
        /*0558*/ 	.byte	0x04, 0x12
        /*055a*/ 	.short	(.L_240 - .L_239)
	.align		4
.L_239:
        /*055c*/ 	.word	index@(_ZN7cutlass13device_kernelIN5flash19enable_sm80_to_sm89INS1_16FlashAttnFwdSm80INS1_25CollectiveMainloopFwdSm80ILi8ELi1ELb1EN4cute5tupleIJNS5_1CILi128EEENS7_ILi112EEES8_EEELi128ENS_10bfloat16_tEfNS_4arch4Sm80ELb1ELb0ELb1ELb1ELb1ELb0ELb1ELb1EEENS1_21CollectiveEpilogueFwdINS6_IJS8_S8_S9_EEENS6_IJNS7_ILi1EEESH_SH_EEESB_SD_Li256ELb1ELb1ELb1ELb0EEENS1_36VarlenDynamicPersistentTileSchedulerILi128ELi112ELi256ELi256ELb1ELb1ELb0ELb1ELb1ELb1EEEEEEEEEvNT_6ParamsE)
        /*0560*/ 	.word	0x00000118


	//----- nvinfo : EIATTR_MIN_STACK_SIZE
	.align		4
.L_240:
        /*0564*/ 	.byte	0x04, 0x12
        /*0566*/ 	.short	(.L_242 - .L_241)
	.align		4
.L_241:
        /*0568*/ 	.word	index@(_ZN7cutlass13device_kernelIN5flash19enable_sm80_to_sm89INS1_16FlashAttnFwdSm80INS1_25CollectiveMainloopFwdSm80ILi8ELi1ELb1EN4cute5tupleIJNS5_1CILi128EEENS7_ILi112EEES8_EEELi128ENS_10bfloat16_tEfNS_4arch4Sm80ELb1ELb0ELb1ELb1ELb1ELb1ELb1ELb1EEENS1_21CollectiveEpilogueFwdINS6_IJS8_S8_S9_EEENS6_IJNS7_ILi1EEESH_SH_EEESB_SD_Li256ELb1ELb1ELb1ELb0EEENS1_36VarlenDynamicPersistentTileSchedulerILi128ELi112ELi256ELi256ELb1ELb1ELb0ELb1ELb1ELb1EEEEEEEEEvNT_6ParamsE)
        /*056c*/ 	.word	0x00000130


	//----- nvinfo : EIATTR_MIN_STACK_SIZE
	.align		4
.L_242:
        /*0570*/ 	.byte	0x04, 0x12
        /*0572*/ 	.short	(.L_244 - .L_243)
	.align		4
.L_243:
        /*0574*/ 	.word	index@(_ZN7cutlass13device_kernelIN5flash19enable_sm80_to_sm89INS1_16FlashAttnFwdSm80INS1_25CollectiveMainloopFwdSm80ILi8ELi1ELb1EN4cute5tupleIJNS5_1CILi128EEES8_S8_EEELi128ENS_10bfloat16_tEfNS_4arch4Sm80ELb0ELb0ELb0ELb0ELb1ELb0ELb1ELb1EEENS1_21CollectiveEpilogueFwdIS9_NS6_IJNS7_ILi1EEESF_SF_EEESA_SC_Li256ELb0ELb1ELb1ELb0EEENS1_19SingleTileSchedulerILb0ELb1ELb1ELi128EEEEEEEEEvNT_6ParamsE)
        /*0578*/ 	.word	0x00000000


	//----- nvinfo : EIATTR_MIN_STACK_SIZE
	.align		4
.L_244:
        /*057c*/ 	.byte	0x04, 0x12
        /*057e*/ 	.short	(.L_246 - .L_245)
	.align		4
.L_245:
        /*0580*/ 	.word	index@(_ZN7cutlass13device_kernelIN5flash19enable_sm80_to_sm89INS1_16FlashAttnFwdSm80INS1_25CollectiveMainloopFwdSm80ILi8ELi1ELb1EN4cute5tupleIJNS5_1CILi128EEENS7_ILi96EEES8_EEELi128ENS_10bfloat16_tEfNS_4arch4Sm80ELb0ELb1ELb0ELb0ELb1ELb0ELb1ELb1EEENS1_21CollectiveEpilogueFwdINS6_IJS8_S8_S9_EEENS6_IJNS7_ILi1EEESH_SH_EEESB_SD_Li256ELb0ELb1ELb1ELb0EEENS1_19SingleTileSchedulerILb0ELb1ELb1ELi128EEEEEEEEEvNT_6ParamsE)
        /*0584*/ 	.word	0x00000000


	//----- nvinfo : EIATTR_MIN_STACK_SIZE
	.align		4
.L_246:
        /*0588*/ 	.byte	0x04, 0x12
        /*058a*/ 	.short	(.L_248 - .L_247)
	.align		4
.L_247:
        /*058c*/ 	.word	index@(_ZN7cutlass13device_kernelIN5flash19enable_sm80_to_sm89INS1_16FlashAttnFwdSm80INS1_25CollectiveMainloopFwdSm80ILi8ELi1ELb1EN4cute5tupleIJNS5_1CILi128EEES8_S8_EEELi128ENS_10bfloat16_tEfNS_4arch4Sm80ELb1ELb0ELb0ELb0ELb1ELb0ELb1ELb1EEENS1_21CollectiveEpilogueFwdIS9_NS6_IJNS7_ILi1EEESF_SF_EEESA_SC_Li256ELb0ELb1ELb1ELb0EEENS1_30DynamicPersistentTileSchedulerILi256ELi256ELb1ELb1ELb0EEEEEEEEEvNT_6ParamsE)
        /*0590*/ 	.word	0x000000d8


	//----- nvinfo : EIATTR_MIN_STACK_SIZE
	.align		4
.L_248:
        /*0594*/ 	.byte	0x04, 0x12
        /*0596*/ 	.short	(.L_250 - .L_249)
	.align		4
.L_249:
        /*0598*/ 	.word	index@(_ZN7cutlass13device_kernelIN5flash19enable_sm80_to_sm89INS1_16FlashAttnFwdSm80INS1_25CollectiveMainloopFwdSm80ILi4ELi1ELb0EN4cute5tupleIJNS5_1CILi128EEENS7_ILi64EEES8_EEELi128ENS_10bfloat16_tEfNS_4arch4Sm80ELb0ELb0ELb0ELb0ELb1ELb0ELb1ELb1EEENS1_21CollectiveEpilogueFwdINS6_IJS8_S8_S9_EEENS6_IJNS7_ILi1EEESH_SH_EEESB_SD_Li128ELb0ELb1ELb1ELb0EEENS1_19SingleTileSchedulerILb0ELb1ELb1ELi128EEEEEEEEEvNT_6ParamsE)
        /*059c*/ 	.word	0x00000028


	//----- nvinfo : EIATTR_MIN_STACK_SIZE
	.align		4
.L_250:
        /*05a0*/ 	.byte	0x04, 0x12
        /*05a2*/ 	.short	(.L_252 - .L_251)
	.align		4
.L_251:
        /*05a4*/ 	.word	index@(_ZN7cutlass13device_kernelIN5flash19enable_sm80_to_sm89INS1_16FlashAttnFwdSm80INS1_25CollectiveMainloopFwdSm80ILi8ELi1ELb1EN4cute5tupleIJNS5_1CILi128EEENS7_ILi112EEES8_EEELi128ENS_10bfloat16_tEfNS_4arch4Sm80ELb0ELb0ELb0ELb1ELb1ELb0ELb1ELb1EEENS1_21CollectiveEpilogueFwdINS6_IJS8_S8_S9_EEENS6_IJNS7_ILi1EEESH_SH_EEESB_SD_Li256ELb1ELb1ELb1ELb0EEENS1_36VarlenDynamicPersistentTileSchedulerILi128ELi112ELi256ELi256ELb1ELb1ELb0ELb0ELb1ELb1EEEEEEEEEvNT_6ParamsE)
        /*05a8*/ 	.word	0x000000c0


	//----- nvinfo : EIATTR_MIN_STACK_SIZE
	.align		4
.L_252:
        /*05ac*/ 	.byte	0x04, 0x12
        /*05ae*/ 	.short	(.L_254 - .L_253)
	.align		4
.L_253:
        /*05b0*/ 	.word	index@(_ZN7cutlass13device_kernelIN5flash19enable_sm80_to_sm89INS1_16FlashAttnFwdSm80INS1_25CollectiveMainloopFwdSm80ILi8ELi1ELb1EN4cute5tupleIJNS5_1CILi128EEENS7_ILi112EEES8_EEELi128ENS_10bfloat16_tEfNS_4arch4Sm80ELb0ELb0ELb0ELb1ELb1ELb1ELb1ELb1EEENS1_21CollectiveEpilogueFwdINS6_IJS8_S8_S9_EEENS6_IJNS7_ILi1EEESH_SH_EEESB_SD_Li256ELb1ELb1ELb1ELb0EEENS1_36VarlenDynamicPersistentTileSchedulerILi128ELi112ELi256ELi256ELb1ELb1ELb0ELb0ELb1ELb1EEEEEEEEEvNT_6ParamsE)
        /*05b4*/ 	.word	0x00000110


	//----- nvinfo : EIATTR_MIN_STACK_SIZE
	.align		4
.L_254:
        /*05b8*/ 	.byte	0x04, 0x12
        /*05ba*/ 	.short	(.L_256 - .L_255)
	.align		4
.L_255:
        /*05bc*/ 	.word	index@(_ZN7cutlass13device_kernelIN5flash19enable_sm80_to_sm89INS1_16FlashAttnFwdSm80INS1_25CollectiveMainloopFwdSm80ILi4ELi1ELb0EN4cute5tupleIJNS5_1CILi128EEENS7_ILi48EEES8_EEELi128ENS_10bfloat16_tEfNS_4arch4Sm80ELb0ELb1ELb0ELb0ELb1ELb0ELb1ELb1EEENS1_21CollectiveEpilogueFwdINS6_IJS8_S8_S9_EEENS6_IJNS7_ILi1EEESH_SH_EEESB_SD_Li128ELb0ELb1ELb1ELb0EEENS1_19SingleTileSchedulerILb0ELb1ELb1ELi128EEEEEEEEEvNT_6ParamsE)
        /*05c0*/ 	.word	0x00000070


	//----- nvinfo : EIATTR_MIN_STACK_SIZE
	.align		4
.L_256:
        /*05c4*/ 	.byte	0x04, 0x12
        /*05c6*/ 	.short	(.L_258 - .L_257)
	.align		4
.L_257:
        /*05c8*/ 	.word	index@(_ZN7cutlass13device_kernelIN5flash19enable_sm80_to_sm89INS1_16FlashAttnFwdSm80INS1_25CollectiveMainloopFwdSm80ILi8ELi1ELb1EN4cute5tupleIJNS5_1CILi128EEENS7_ILi96EEES8_EEELi128ENS_10bfloat16_tEfNS_4arch4Sm80ELb0ELb1ELb0ELb1ELb1ELb0ELb1ELb1EEENS1_21CollectiveEpilogueFwdINS6_IJS8_S8_S9_EEENS6_IJNS7_ILi1EEESH_SH_EEESB_SD_Li256ELb1ELb1ELb1ELb0EEENS1_36VarlenDynamicPersistentTileSchedulerILi128ELi96ELi256ELi256ELb1ELb1ELb0ELb1ELb0ELb1EEEEEEEEEvNT_6ParamsE)
        /*05cc*/ 	.word	0x00000028


	//----- nvinfo : EIATTR_MIN_STACK_SIZE
	.align		4
.L_258:
        /*05d0*/ 	.byte	0x04, 0x12
        /*05d2*/ 	.short	(.L_260 - .L_259)
	.align		4
.L_259:
        /*05d4*/ 	.word	index@(_ZN7cutlass13device_kernelIN5flash19enable_sm80_to_sm89INS1_16FlashAttnFwdSm80INS1_25CollectiveMainloopFwdSm80ILi8ELi1ELb1EN4cute5tupleIJNS5_1CILi128EEENS7_ILi96EEES8_EEELi128ENS_10bfloat16_tEfNS_4arch4Sm80ELb0ELb1ELb0ELb1ELb1ELb1ELb1ELb1EEENS1_21CollectiveEpilogueFwdINS6_IJS8_S8_S9_EEENS6_IJNS7_ILi1EEESH_SH_EEESB_SD_Li256ELb1ELb1ELb1ELb0EEENS1_36VarlenDynamicPersistentTileSchedulerILi128ELi96ELi256ELi256ELb1ELb1ELb0ELb1ELb0ELb1EEEEEEEEEvNT_6ParamsE)
        /*05d8*/ 	.word	0x00000070


	//----- nvinfo : EIATTR_MIN_STACK_SIZE
	.align		4
.L_260:
        /*05dc*/ 	.byte	0x04, 0x12
        /*05de*/ 	.short	(.L_262 - .L_261)
	.align		4
.L_261:
        /*05e0*/ 	.word	index@(_ZN7cutlass13device_kernelIN5flash19enable_sm80_to_sm89INS1_16FlashAttnFwdSm80INS1_25CollectiveMainloopFwdSm80ILi4ELi1ELb0EN4cute5tupleIJNS5_1CILi128EEENS7_ILi64EEES8_EEELi128ENS_10bfloat16_tEfNS_4arch4Sm80ELb1ELb0ELb0ELb0ELb1ELb0ELb1ELb1EEENS1_21CollectiveEpilogueFwdINS6_IJS8_S8_S9_EEENS6_IJNS7_ILi1EEESH_SH_EEESB_SD_Li128ELb0ELb1ELb1ELb0EEENS1_30DynamicPersistentTileSchedulerILi128ELi128ELb1ELb1ELb0EEEEEEEEEvNT_6ParamsE)
        /*05e4*/ 	.word	0x00000110


	//----- nvinfo : EIATTR_MIN_STACK_SIZE
	.align		4
.L_262:
        /*05e8*/ 	.byte	0x04, 0x12
        /*05ea*/ 	.short	(.L_264 - .L_263)
	.align		4
.L_263:
        /*05ec*/ 	.word	index@(_ZN7cutlass13device_kernelIN5flash19enable_sm80_to_sm89INS1_16FlashAttnFwdSm80INS1_25CollectiveMainloopFwdSm80ILi8ELi1ELb1EN4cute5tupleIJNS5_1CILi128EEENS7_ILi112EEES8_EEELi128ENS_10bfloat16_tEfNS_4arch4Sm80ELb1ELb0ELb0ELb1ELb1ELb0ELb1ELb1EEENS1_21CollectiveEpilogueFwdINS6_IJS8_S8_S9_EEENS6_IJNS7_ILi1EEESH_SH_EEESB_SD_Li256ELb1ELb1ELb1ELb0EEENS1_36VarlenDynamicPersistentTileSchedulerILi128ELi112ELi256ELi256ELb1ELb1ELb0ELb1ELb1ELb1EEEEEEEEEvNT_6ParamsE)
        /*05f0*/ 	.word	0x00000118


	//----- nvinfo : EIATTR_MIN_STACK_SIZE
	.align		4
.L_264:
        /*05f4*/ 	.byte	0x04, 0x12
        /*05f6*/ 	.short	(.L_266 - .L_265)
	.align		4
.L_265:
        /*05f8*/ 	.word	index@(_ZN7cutlass13device_kernelIN5flash19enable_sm80_to_sm89INS1_16FlashAttnFwdSm80INS1_25CollectiveMainloopFwdSm80ILi8ELi1ELb1EN4cute5tupleIJNS5_1CILi128EEENS7_ILi112EEES8_EEELi128ENS_10bfloat16_tEfNS_4arch4Sm80ELb1ELb0ELb0ELb1ELb1ELb1ELb1ELb1EEENS1_21CollectiveEpilogueFwdINS6_IJS8_S8_S9_EEENS6_IJNS7_ILi1EEESH_SH_EEESB_SD_Li256ELb1ELb1ELb1ELb0EEENS1_36VarlenDynamicPersistentTileSchedulerILi128ELi112ELi256ELi256ELb1ELb1ELb0ELb1ELb1ELb1EEEEEEEEEvNT_6ParamsE)
        /*05fc*/ 	.word	0x00000130
.L_266:


//--------------------- .nv.info._ZN7cutlass13device_kernelIN5flash19enable_sm80_to_sm89INS1_16FlashAttnFwdSm80INS1_25CollectiveMainloopFwdSm80ILi8ELi1ELb1EN4cute5tupleIJNS5_1CILi128EEES8_S8_EEELi128ENS_10bfloat16_tEfNS_4arch4Sm80ELb0ELb0ELb1ELb0ELb1ELb0ELb1ELb1EEENS1_21CollectiveEpilogueFwdIS9_NS6_IJNS7_ILi1EEESF_SF_EEESA_SC_Li256ELb0ELb1ELb1ELb0EEENS1_19SingleTileSchedulerILb0ELb1ELb1ELi128EEEEEEEEEvNT_6ParamsE --------------------------
	.section	.nv.info._ZN7cutlass13device_kernelIN5flash19enable_sm80_to_sm89INS1_16FlashAttnFwdSm80INS1_25CollectiveMainloopFwdSm80ILi8ELi1ELb1EN4cute5tupleIJNS5_1CILi128EEES8_S8_EEELi128ENS_10bfloat16_tEfNS_4arch4Sm80ELb0ELb0ELb1ELb0ELb1ELb0ELb1ELb1EEENS1_21CollectiveEpilogueFwdIS9_NS6_IJNS7_ILi1EEESF_SF_EEESA_SC_Li256ELb0ELb1ELb1ELb0EEENS1_19SingleTileSchedulerILb0ELb1ELb1ELi128EEEEEEEEEvNT_6ParamsE,"",@"SHT_CUDA_INFO"
	.sectionflags	@""
	.align	4


	//----- nvinfo : EIATTR_CUDA_API_VERSION
	.align		4
        /*0000*/ 	.byte	0x04, 0x37
        /*0002*/ 	.short	(.L_268 - .L_267)
.L_267:
        /*0004*/ 	.word	0x00000082


	//----- nvinfo : EIATTR_SW2861232_WAR
	.align		4
.L_268:
        /*0008*/ 	.byte	0x01, 0x35
	.zero		2


	//----- nvinfo : EIATTR_PARAM_CBANK
	.align		4
        /*000c*/ 	.byte	0x04, 0x0a
        /*000e*/ 	.short	(.L_270 - .L_269)
	.align		4
.L_269:
        /*0010*/ 	.word	index@(.nv.constant0._ZN7cutlass13device_kernelIN5flash19enable_sm80_to_sm89INS1_16FlashAttnFwdSm80INS1_25CollectiveMainloopFwdSm80ILi8ELi1ELb1EN4cute5tupleIJNS5_1CILi128EEES8_S8_EEELi128ENS_10bfloat16_tEfNS_4arch4Sm80ELb0ELb0ELb1ELb0ELb1ELb0ELb1ELb1EEENS1_21CollectiveEpilogueFwdIS9_NS6_IJNS7_ILi1EEESF_SF_EEESA_SC_Li256ELb0ELb1ELb1ELb0EEENS1_19SingleTileSchedulerILb0ELb1ELb1ELi128EEEEEEEEEvNT_6ParamsE)
        /*0014*/ 	.short	0x0160
        /*0016*/ 	.short	0x0418


	//----- nvinfo : EIATTR_CBANK_PARAM_SIZE
	.align		4
.L_270:
        /*0018*/ 	.byte	0x03, 0x19
        /*001a*/ 	.short	0x0418


	//----- nvinfo : EIATTR_KPARAM_INFO
	.align		4
        /*001c*/ 	.byte	0x04, 0x17
        /*001e*/ 	.short	(.L_272 - .L_271)
.L_271:
        /*0020*/ 	.word	0x00000000
        /*0024*/ 	.short	0x0000
        /*0026*/ 	.short	0x0000
        /*0028*/ 	.byte	0x00, 0xf0, 0x61, 0x10


	//----- nvinfo : EIATTR_MAXREG_COUNT
	.align		4
.L_272:
        /*002c*/ 	.byte	0x03, 0x1b
        /*002e*/ 	.short	0x00ff


	//----- nvinfo : EIATTR_NUM_BARRIERS
	.align		4
        /*0030*/ 	.byte	0x02, 0x4c
        /*0032*/ 	.byte	0x02
	.zero		1


	//----- nvinfo : EIATTR_ANNOTATIONS
	.align		4
        /*0034*/ 	.byte	0x04, 0x55
        /*0036*/ 	.short	(.L_274 - .L_273)


	//   ....[0]....
.L_273:
        /*0038*/ 	.word	0x00000001
        /*003c*/ 	.byte	0x00, 0x6f, 0x00, 0x00, 0x01, 0x00, 0x00, 0x00, 0x20, 0x6f, 0x00, 0x00, 0x01, 0x00, 0x00, 0x00
        /*004c*/ 	.byte	0xa0, 0x6f, 0x00, 0x00, 0x01, 0x00, 0x00, 0x00, 0xc0, 0x6f, 0x00, 0x00, 0x01, 0x00, 0x00, 0x00
        /*005c*/ 	.byte	0xb0, 0x70, 0x00, 0x00, 0x01, 0x00, 0x00, 0x00, 0xd0, 0x70, 0x00, 0x00, 0x01, 0x00, 0x00, 0x00
        /*006c*/ 	.byte	0x30, 0x71, 0x00, 0x00, 0x01, 0x00, 0x00, 0x00, 0x70, 0x77, 0x00, 0x00, 0x01, 0x00, 0x00, 0x00
        /*007c*/ 	.byte	0xb0, 0x77, 0x00, 0x00, 0x01, 0x00, 0x00, 0x00, 0xf0, 0x77, 0x00, 0x00, 0x01, 0x00, 0x00, 0x00
        /*008c*/ 	.byte	0x20, 0x78, 0x00, 0x00, 0x01, 0x00, 0x00, 0x00, 0x50, 0x78, 0x00, 0x00, 0x01, 0x00, 0x00, 0x00
        /*009c*/ 	.byte	0x80, 0x78, 0x00, 0x00, 0x01, 0x00, 0x00, 0x00, 0xb0, 0x78, 0x00, 0x00


	//----- nvinfo : EIATTR_MERCURY_ISA_VERSION
	.align		4
.L_274:
        /*00a8*/ 	.byte	0x03, 0x5f
        /*00aa*/ 	.short	0x0000


	//----- nvinfo : EIATTR_COOP_GROUP_MASK_REGIDS
	.align		4
        /*00ac*/ 	.byte	0x04, 0x29
        /*00ae*/ 	.short	(.L_276 - .L_275)


	//   ....[0]....
.L_275:
        /*00b0*/ 	.word	0xffffffff


	//   ....[1]....
        /*00b4*/ 	.word	0xffffffff


	//   ....[2]....
        /*00b8*/ 	.word	0xffffffff


	//   ....[3]....
        /*00bc*/ 	.word	0xffffffff


	//   ....[4]....
        /*00c0*/ 	.word	0xffffffff


	//   ....[5]....
        /*00c4*/ 	.word	0xffffffff


	//   ....[6]....
        /*00c8*/ 	.word	0xffffffff


	//   ....[7]....
        /*00cc*/ 	.word	0xffffffff


	//   ....[8]....
        /*00d0*/ 	.word	0xffffffff


	//   ....[9]....
        /*00d4*/ 	.word	0xffffffff


	//   ....[10]....
        /*00d8*/ 	.word	0xffffffff


	//   ....[11]....
        /*00dc*/ 	.word	0xffffffff


	//   ....[12]....
        /*00e0*/ 	.word	0xffffffff


	//   ....[13]....
        /*00e4*/ 	.word	0xffffffff


	//   ....[14]....
        /*00e8*/ 	.word	0xffffffff


	//   ....[15]....
        /*00ec*/ 	.word	0xffffffff


	//   ....[16]....
        /*00f0*/ 	.word	0xffffffff


	//   ....[17]....
        /*00f4*/ 	.word	0xffffffff


	//   ....[18]....
        /*00f8*/ 	.word	0xffffffff


	//   ....[19]....
        /*00fc*/ 	.word	0xffffffff


	//   ....[20]....
        /*0100*/ 	.word	0xffffffff


	//   ....[21]....
        /*0104*/ 	.word	0xffffffff


	//   ....[22]....
        /*0108*/ 	.word	0xffffffff


	//   ....[23]....
        /*010c*/ 	.word	0xffffffff


	//   ....[24]....
        /*0110*/ 	.word	0xffffffff


	//   ....[25]....
        /*0114*/ 	.word	0xffffffff


	//   ....[26]....
        /*0118*/ 	.word	0xffffffff


	//   ....[27]....
        /*011c*/ 	.word	0xffffffff


	//   ....[28]....
        /*0120*/ 	.word	0xffffffff


	//   ....[29]....
        /*0124*/ 	.word	0xffffffff


	//   ....[30]....
        /*0128*/ 	.word	0xffffffff


	//   ....[31]....
        /*012c*/ 	.word	0xffffffff


	//   ....[32]....
        /*0130*/ 	.word	0xffffffff


	//   ....[33]....
        /*0134*/ 	.word	0xffffffff


	//   ....[34]....
        /*0138*/ 	.word	0xffffffff


	//   ....[35]....
        /*013c*/ 	.word	0xffffffff


	//   ....[36]....
        /*0140*/ 	.word	0xffffffff


	//   ....[37]....
        /*0144*/ 	.word	0xffffffff


	//   ....[38]....
        /*0148*/ 	.word	0xffffffff


	//   ....[39]....
        /*014c*/ 	.word	0xffffffff


	//   ....[40]....
        /*0150*/ 	.word	0xffffffff


	//   ....[41]....
        /*0154*/ 	.word	0xffffffff


	//   ....[42]....
        /*0158*/ 	.word	0xffffffff


	//   ....[43]....
        /*015c*/ 	.word	0xffffffff


	//   ....[44]....
        /*0160*/ 	.word	0xffffffff


	//   ....[45]....
        /*0164*/ 	.word	0xffffffff


	//   ....[46]....
        /*0168*/ 	.word	0xffffffff


	//   ....[47]....
        /*016c*/ 	.word	0xffffffff


	//   ....[48]....
        /*0170*/ 	.word	0xffffffff


	//   ....[49]....
        /*0174*/ 	.word	0xffffffff


	//   ....[50]....
        /*0178*/ 	.word	0xffffffff


	//   ....[51]....
        /*017c*/ 	.word	0xffffffff


	//   ....[52]....
        /*0180*/ 	.word	0xffffffff


	//   ....[53]....
        /*0184*/ 	.word	0xffffffff


	//   ....[54]....
        /*0188*/ 	.word	0xffffffff


	//   ....[55]....
        /*018c*/ 	.word	0xffffffff


	//   ....[56]....
        /*0190*/ 	.word	0xffffffff


	//   ....[57]....
        /*0194*/ 	.word	0xffffffff


	//   ....[58]....
        /*0198*/ 	.word	0xffffffff


	//   ....[59]....
        /*019c*/ 	.word	0xffffffff


	//   ....[60]....
        /*01a0*/ 	.word	0xffffffff


	//   ....[61]....
        /*01a4*/ 	.word	0xffffffff


	//   ....[62]....
        /*01a8*/ 	.word	0xffffffff


	//   ....[63]....
        /*01ac*/ 	.word	0xffffffff


	//   ....[64]....
        /*01b0*/ 	.word	0xffffffff


	//   ....[65]....
        /*01b4*/ 	.word	0xffffffff


	//   ....[66]....
        /*01b8*/ 	.word	0xffffffff


	//   ....[67]....
        /*01bc*/ 	.word	0xffffffff


	//   ....[68]....
        /*01c0*/ 	.word	0xffffffff


	//----- nvinfo : EIATTR_COOP_GROUP_INSTR_OFFSETS
	.align		4
.L_276:
        /*01c4*/ 	.byte	0x04, 0x28
        /*01c6*/ 	.short	(.L_278 - .L_277)


	//   ....[0]....
.L_277:
        /*01c8*/ 	.word	0x00000060


	//   ....[1]....
        /*01cc*/ 	.word	0x00000fb0


	//   ....[2]....
        /*01d0*/ 	.word	0x00000fe0


	//   ....[3]....
        /*01d4*/ 	.word	0x00001010


	//   ....[4]....
        /*01d8*/ 	.word	0x00001040


	//   ....[5]....
        /*01dc*/ 	.word	0x00001070


	//   ....[6]....
        /*01e0*/ 	.word	0x00001120


	//   ....[7]....
        /*01e4*/ 	.word	0x00001150


	//   ....[8]....
        /*01e8*/ 	.word	0x000011c0


	//   ....[9]....
        /*01ec*/ 	.word	0x00001360


	//   ....[10]....
        /*01f0*/ 	.word	0x000013a0


	//   ....[11]....
        /*01f4*/ 	.word	0x000013d0


	//   ....[12]....
        /*01f8*/ 	.word	0x00001400


	//   ....[13]....
        /*01fc*/ 	.word	0x00001410


	//   ....[14]....
        /*0200*/ 	.word	0x00001420


	//   ....[15]....
        /*0204*/ 	.word	0x00001430


	//   ....[16]....
        /*0208*/ 	.word	0x00001440


	//   ....[17]....
        /*020c*/ 	.word	0x00001b10


	//   ....[18]....
        /*0210*/ 	.word	0x00001b20


	//   ....[19]....
        /*0214*/ 	.word	0x00001b40


	//   ....[20]....
        /*0218*/ 	.word	0x00001b50


	//   ....[21]....
        /*021c*/ 	.word	0x00001b70


	//   ....[22]....
        /*0220*/ 	.word	0x00001b80


	//   ....[23]....
        /*0224*/ 	.word	0x00001ba0


	//   ....[24]....
        /*0228*/ 	.word	0x00001bc0


	//   ....[25]....
        /*022c*/ 	.word	0x00003360


	//   ....[26]....
        /*0230*/ 	.word	0x00003380


	//   ....[27]....
        /*0234*/ 	.word	0x00003390


	//   ....[28]....
        /*0238*/ 	.word	0x000033a0


	//   ....[29]....
        /*023c*/ 	.word	0x000033b0


	//   ....[30]....
        /*0240*/ 	.word	0x000033c0


	//   ....[31]....
        /*0244*/ 	.word	0x000033d0


	//   ....[32]....
        /*0248*/ 	.word	0x000033f0


	//   ....[33]....
        /*024c*/ 	.word	0x00004090


	//   ....[34]....
        /*0250*/ 	.word	0x00004100


	//   ....[35]....
        /*0254*/ 	.word	0x00004120


	//   ....[36]....
        /*0258*/ 	.word	0x00004140


	//   ....[37]....
        /*025c*/ 	.word	0x00005d60


	//   ....[38]....
        /*0260*/ 	.word	0x00005d70


	//   ....[39]....
        /*0264*/ 	.word	0x00005d80


	//   ....[40]....
        /*0268*/ 	.word	0x00005d90


	//   ....[41]....
        /*026c*/ 	.word	0x00005da0


	//   ....[42]....
        /*0270*/ 	.word	0x00005db0


	//   ....[43]....
        /*0274*/ 	.word	0x00005dc0


	//   ....[44]....
        /*0278*/ 	.word	0x00005df0


	//   ....[45]....
        /*027c*/ 	.word	0x000061f0


	//   ....[46]....
        /*0280*/ 	.word	0x00006210


	//   ....[47]....
        /*0284*/ 	.word	0x00006230


	//   ....[48]....
        /*0288*/ 	.word	0x00006250


	//   ....[49]....
        /*028c*/ 	.word	0x000063a0


	//   ....[50]....
        /*0290*/ 	.word	0x000063c0


	//   ....[51]....
        /*0294*/ 	.word	0x00006400


	//   ....[52]....
        /*0298*/ 	.word	0x00006430


	//   ....[53]....
        /*029c*/ 	.word	0x00007d00


	//   ....[54]....
        /*02a0*/ 	.word	0x00007d10


	//   ....[55]....
        /*02a4*/ 	.word	0x00007d30


	//   ....[56]....
        /*02a8*/ 	.word	0x00007d50


	//   ....[57]....
        /*02ac*/ 	.word	0x00009ca0


	//   ....[58]....
        /*02b0*/ 	.word	0x00009cd0


	//   ....[59]....
        /*02b4*/ 	.word	0x00009d10


	//   ....[60]....
        /*02b8*/ 	.word	0x00009d20


	//   ....[61]....
        /*02bc*/ 	.word	0x0000a830


	//   ....[62]....
        /*02c0*/ 	.word	0x0000a870


	//   ....[63]....
        /*02c4*/ 	.word	0x0000a8a0


	//   ....[64]....
        /*02c8*/ 	.word	0x0000a8c0


	//   ....[65]....
        /*02cc*/ 	.word	0x0000a930


	//   ....[66]....
        /*02d0*/ 	.word	0x0000a950


	//   ....[67]....
        /*02d4*/ 	.word	0x0000af90


	//   ....[68]....
        /*02d8*/ 	.word	0x0000afa0


	//----- nvinfo : EIATTR_EXIT_INSTR_OFFSETS
	.align		4
.L_278:
        /*02dc*/ 	.byte	0x04, 0x1c
        /*02de*/ 	.short	(.L_280 - .L_279)


	//   ....[0]....
.L_279:
        /*02e0*/ 	.word	0x000001c0


	//   ....[1]....
        /*02e4*/ 	.word	0x0000afb0


	//   ....[2]....
        /*02e8*/ 	.word	0x0000b550


	//   ....[3]....
        /*02ec*/ 	.word	0x0000b5a0


	//   ....[4]....
        /*02f0*/ 	.word	0x0000b5d0


	//   ....[5]....
        /*02f4*/ 	.word	0x0000b630


	//   ....[6]....
        /*02f8*/ 	.word	0x0000b8c0


	//----- nvinfo : EIATTR_CTAIDZ_USED
	.align		4
.L_280:
        /*02fc*/ 	.byte	0x01, 0x04
	.zero		2


	//----- nvinfo : EIATTR_MAX_THREADS
	.align		4
        /*0300*/ 	.byte	0x04, 0x05
        /*0302*/ 	.short	(.L_282 - .L_281)
.L_281:
        /*0304*/ 	.word	0x00000100
        /*0308*/ 	.word	0x00000001
        /*030c*/ 	.word	0x00000001


	//----- nvinfo : EIATTR_CRS_STACK_SIZE
	.align		4
.L_282:
        /*0310*/ 	.byte	0x04, 0x1e
        /*0312*/ 	.short	(.L_284 - .L_283)
.L_283:
        /*0314*/ 	.word	0x00000000
.L_284:


//--------------------- .nv.info._ZN7cutlass13device_kernelIN5flash19enable_sm80_to_sm89INS1_16FlashAttnFwdSm80INS1_25CollectiveMainloopFwdSm80ILi8ELi1ELb1EN4cute5tupleIJNS5_1CILi128EEENS7_ILi96EEES8_EEELi128ENS_10bfloat16_tEfNS_4arch4Sm80ELb0ELb1ELb1ELb0ELb1ELb0ELb1ELb1EEENS1_21CollectiveEpilogueFwdINS6_IJS8_S8_S9_EEENS6_IJNS7_ILi1EEESH_SH_EEESB_SD_Li256ELb0ELb1ELb1ELb0EEENS1_19SingleTileSchedulerILb0ELb1ELb1ELi128EEEEEEEEEvNT_6ParamsE --------------------------
	.section	.nv.info._ZN7cutlass13device_kernelIN5flash19enable_sm80_to_sm89INS1_16FlashAttnFwdSm80INS1_25CollectiveMainloopFwdSm80ILi8ELi1ELb1EN4cute5tupleIJNS5_1CILi128EEENS7_ILi96EEES8_EEELi128ENS_10bfloat16_tEfNS_4arch4Sm80ELb0ELb1ELb1ELb0ELb1ELb0ELb1ELb1EEENS1_21CollectiveEpilogueFwdINS6_IJS8_S8_S9_EEENS6_IJNS7_ILi1EEESH_SH_EEESB_SD_Li256ELb0ELb1ELb1ELb0EEENS1_19SingleTileSchedulerILb0ELb1ELb1ELi128EEEEEEEEEvNT_6ParamsE,"",@"SHT_CUDA_INFO"
	.sectionflags	@""
	.align	4


	//----- nvinfo : EIATTR_CUDA_API_VERSION
	.align		4
        /*0000*/ 	.byte	0x04, 0x37
        /*0002*/ 	.short	(.L_286 - .L_285)
.L_285:
        /*0004*/ 	.word	0x00000082


	//----- nvinfo : EIATTR_SW2861232_WAR
	.align		4
.L_286:
        /*0008*/ 	.byte	0x01, 0x35
	.zero		2


	//----- nvinfo : EIATTR_PARAM_CBANK
	.align		4
        /*000c*/ 	.byte	0x04, 0x0a
        /*000e*/ 	.short	(.L_288 - .L_287)
	.align		4
.L_287:
        /*0010*/ 	.word	index@(.nv.constant0._ZN7cutlass13device_kernelIN5flash19enable_sm80_to_sm89INS1_16FlashAttnFwdSm80INS1_25CollectiveMainloopFwdSm80ILi8ELi1ELb1EN4cute5tupleIJNS5_1CILi128EEENS7_ILi96EEES8_EEELi128ENS_10bfloat16_tEfNS_4arch4Sm80ELb0ELb1ELb1ELb0ELb1ELb0ELb1ELb1EEENS1_21CollectiveEpilogueFwdINS6_IJS8_S8_S9_EEENS6_IJNS7_ILi1EEESH_SH_EEESB_SD_Li256ELb0ELb1ELb1ELb0EEENS1_19SingleTileSchedulerILb0ELb1ELb1ELi128EEEEEEEEEvNT_6ParamsE)
        /*0014*/ 	.short	0x0160
        /*0016*/ 	.short	0x0418


	//----- nvinfo : EIATTR_CBANK_PARAM_SIZE
	.align		4
.L_288:
        /*0018*/ 	.byte	0x03, 0x19
        /*001a*/ 	.short	0x0418


	//----- nvinfo : EIATTR_KPARAM_INFO
	.align		4
        /*001c*/ 	.byte	0x04, 0x17
        /*001e*/ 	.short	(.L_290 - .L_289)
.L_289:
        /*0020*/ 	.word	0x00000000
        /*0024*/ 	.short	0x0000
        /*0026*/ 	.short	0x0000
        /*0028*/ 	.byte	0x00, 0xf0, 0x61, 0x10


	//----- nvinfo : EIATTR_MAXREG_COUNT
	.align		4
.L_290:
        /*002c*/ 	.byte	0x03, 0x1b
        /*002e*/ 	.short	0x00ff


	//----- nvinfo : EIATTR_NUM_BARRIERS
	.align		4
        /*0030*/ 	.byte	0x02, 0x4c
        /*0032*/ 	.byte	0x02
	.zero		1


	//----- nvinfo : EIATTR_MERCURY_ISA_VERSION
	.align		4
        /*0034*/ 	.byte	0x03, 0x5f
        /*0036*/ 	.short	0x0000


	//----- nvinfo : EIATTR_COOP_GROUP_MASK_REGIDS
	.align		4
        /*0038*/ 	.byte	0x04, 0x29
        /*003a*/ 	.short	(.L_292 - .L_291)


	//   ....[0]....
.L_291:
        /*003c*/ 	.word	0xffffffff


	//   ....[1]....
        /*0040*/ 	.word	0xffffffff


	//   ....[2]....
        /*0044*/ 	.word	0xffffffff


	//   ....[3]....
        /*0048*/ 	.word	0xffffffff


	//   ....[4]....
        /*004c*/ 	.word	0xffffffff


	//   ....[5]....
        /*0050*/ 	.word	0xffffffff


	//   ....[6]....
        /*0054*/ 	.word	0xffffffff


	//   ....[7]....
        /*0058*/ 	.word	0xffffffff


	//   ....[8]....
        /*005c*/ 	.word	0xffffffff


	//   ....[9]....
        /*0060*/ 	.word	0xffffffff


	//   ....[10]....
        /*0064*/ 	.word	0xffffffff


	//   ....[11]....
        /*0068*/ 	.word	0xffffffff


	//   ....[12]....
        /*006c*/ 	.word	0xffffffff


	//   ....[13]....
        /*0070*/ 	.word	0xffffffff


	//   ....[14]....
        /*0074*/ 	.word	0xffffffff


	//   ....[15]....
        /*0078*/ 	.word	0xffffffff


	//   ....[16]....
        /*007c*/ 	.word	0xffffffff


	//   ....[17]....
        /*0080*/ 	.word	0xffffffff


	//   ....[18]....
        /*0084*/ 	.word	0xffffffff


	//   ....[19]....
        /*0088*/ 	.word	0xffffffff


	//   ....[20]....
        /*008c*/ 	.word	0xffffffff


	//   ....[21]....
        /*0090*/ 	.word	0xffffffff


	//   ....[22]....
        /*0094*/ 	.word	0xffffffff


	//   ....[23]....
        /*0098*/ 	.word	0xffffffff


	//   ....[24]....
        /*009c*/ 	.word	0xffffffff


	//   ....[25]....
        /*00a0*/ 	.word	0xffffffff


	//   ....[26]....
        /*00a4*/ 	.word	0xffffffff


	//   ....[27]....
        /*00a8*/ 	.word	0xffffffff


	//   ....[28]....
        /*00ac*/ 	.word	0xffffffff


	//   ....[29]....
        /*00b0*/ 	.word	0xffffffff


	//   ....[30]....
        /*00b4*/ 	.word	0xffffffff


	//   ....[31]....
        /*00b8*/ 	.word	0xffffffff


	//   ....[32]....
        /*00bc*/ 	.word	0xffffffff


	//   ....[33]....
        /*00c0*/ 	.word	0xffffffff


	//   ....[34]....
        /*00c4*/ 	.word	0xffffffff


	//   ....[35]....
        /*00c8*/ 	.word	0xffffffff


	//   ....[36]....
        /*00cc*/ 	.word	0xffffffff


	//   ....[37]....
        /*00d0*/ 	.word	0xffffffff


	//   ....[38]....
        /*00d4*/ 	.word	0xffffffff


	//   ....[39]....
        /*00d8*/ 	.word	0xffffffff


	//   ....[40]....
        /*00dc*/ 	.word	0xffffffff


	//   ....[41]....
        /*00e0*/ 	.word	0xffffffff


	//   ....[42]....
        /*00e4*/ 	.word	0xffffffff


	//   ....[43]....
        /*00e8*/ 	.word	0xffffffff


	//   ....[44]....
        /*00ec*/ 	.word	0xffffffff


	//   ....[45]....
        /*00f0*/ 	.word	0xffffffff


	//   ....[46]....
        /*00f4*/ 	.word	0xffffffff


	//   ....[47]....
        /*00f8*/ 	.word	0xffffffff


	//   ....[48]....
        /*00fc*/ 	.word	0xffffffff


	//   ....[49]....
        /*0100*/ 	.word	0xffffffff


	//   ....[50]....
        /*0104*/ 	.word	0xffffffff


	//   ....[51]....
        /*0108*/ 	.word	0xffffffff


	//   ....[52]....
        /*010c*/ 	.word	0xffffffff


	//   ....[53]....
        /*0110*/ 	.word	0xffffffff


	//   ....[54]....
        /*0114*/ 	.word	0xffffffff


	//   ....[55]....
        /*0118*/ 	.word	0xffffffff


	//   ....[56]....
        /*011c*/ 	.word	0xffffffff


	//   ....[57]....
        /*0120*/ 	.word	0xffffffff


	//   ....[58]....
        /*0124*/ 	.word	0xffffffff


	//   ....[59]....
        /*0128*/ 	.word	0xffffffff


	//   ....[60]....
        /*012c*/ 	.word	0xffffffff


	//   ....[61]....
        /*0130*/ 	.word	0xffffffff


	//   ....[62]....
        /*0134*/ 	.word	0xffffffff


	//   ....[63]....
        /*0138*/ 	.word	0xffffffff


	//   ....[64]....
        /*013c*/ 	.word	0xffffffff


	//   ....[65]....
        /*0140*/ 	.word	0xffffffff


	//   ....[66]....
        /*0144*/ 	.word	0xffffffff


	//   ....[67]....
        /*0148*/ 	.word	0xffffffff


	//   ....[68]....
        /*014c*/ 	.word	0xffffffff


	//   ....[69]....
        /*0150*/ 	.word	0xffffffff


	//   ....[70]....
        /*0154*/ 	.word	0xffffffff


	//   ....[71]....
        /*0158*/ 	.word	0xffffffff


	//   ....[72]....
        /*015c*/ 	.word	0xffffffff


	//   ....[73]....
        /*0160*/ 	.word	0xffffffff


	//   ....[74]....
        /*0164*/ 	.word	0xffffffff


	//   ....[75]....
        /*0168*/ 	.word	0xffffffff


	//   ....[76]....
        /*016c*/ 	.word	0xffffffff


	//   ....[77]....
        /*0170*/ 	.word	0xffffffff


	//   ....[78]....
        /*0174*/ 	.word	0xffffffff


	//   ....[79]....
        /*0178*/ 	.word	0xffffffff


	//   ....[80]....
        /*017c*/ 	.word	0xffffffff


	//   ....[81]....
        /*0180*/ 	.word	0xffffffff


	//   ....[82]....
        /*0184*/ 	.word	0xffffffff


	//   ....[83]....
        /*0188*/ 	.word	0xffffffff


	//   ....[84]....
        /*018c*/ 	.word	0xffffffff


	//   ....[85]....
        /*0190*/ 	.word	0xffffffff


	//   ....[86]....
        /*0194*/ 	.word	0xffffffff


	//   ....[87]....
        /*0198*/ 	.word	0xffffffff


	//   ....[88]....
        /*019c*/ 	.word	0xffffffff


	//   ....[89]....
        /*01a0*/ 	.word	0xffffffff


	//   ....[90]....
        /*01a4*/ 	.word	0xffffffff


	//   ....[91]....
        /*01a8*/ 	.word	0xffffffff


	//   ....[92]....
        /*01ac*/ 	.word	0xffffffff


	//   ....[93]....
        /*01b0*/ 	.word	0xffffffff


	//   ....[94]....
        /*01b4*/ 	.word	0xffffffff


	//   ....[95]....
        /*01b8*/ 	.word	0xffffffff


	//   ....[96]....
        /*01bc*/ 	.word	0xffffffff


	//----- nvinfo : EIATTR_COOP_GROUP_INSTR_OFFSETS
	.align		4
.L_292:
        /*01c0*/ 	.byte	0x04, 0x28
        /*01c2*/ 	.short	(.L_294 - .L_293)


	//   ....[0]....
.L_293:
        /*01c4*/ 	.word	0x00000050


	//   ....[1]....
        /*01c8*/ 	.word	0x00001410


	//   ....[2]....
        /*01cc*/ 	.word	0x00001450


	//   ....[3]....
        /*01d0*/ 	.word	0x00001490


	//   ....[4]....
        /*01d4*/ 	.word	0x000014e0


	//   ....[5]....
        /*01d8*/ 	.word	0x00001530


	//   ....[6]....
        /*01dc*/ 	.word	0x00001570


	//   ....[7]....
        /*01e0*/ 	.word	0x000015b0


	//   ....[8]....
        /*01e4*/ 	.word	0x000015f0


	//   ....[9]....
        /*01e8*/ 	.word	0x00001860


	//   ....[10]....
        /*01ec*/ 	.word	0x00001890


	//   ....[11]....
        /*01f0*/ 	.word	0x000018c0


	//   ....[12]....
        /*01f4*/ 	.word	0x000018e0


	//   ....[13]....
        /*01f8*/ 	.word	0x00001900


	//   ....[14]....
        /*01fc*/ 	.word	0x00001920


	//   ....[15]....
        /*0200*/ 	.word	0x00001ec0


	//   ....[16]....
        /*0204*/ 	.word	0x00001ee0


	//   ....[17]....
        /*0208*/ 	.word	0x00001ef0


	//   ....[18]....
        /*020c*/ 	.word	0x00001f10


	//   ....[19]....
        /*0210*/ 	.word	0x00001f20


	//   ....[20]....
        /*0214*/ 	.word	0x00001f50


	//   ....[21]....
        /*0218*/ 	.word	0x00002be0


	//   ....[22]....
        /*021c*/ 	.word	0x00002c10


	//   ....[23]....
        /*0220*/ 	.word	0x00002c20


	//   ....[24]....
        /*0224*/ 	.word	0x00002c30


	//   ....[25]....
        /*0228*/ 	.word	0x00002c40


	//   ....[26]....
        /*022c*/ 	.word	0x00002c50


	//   ....[27]....
        /*0230*/ 	.word	0x00003150


	//   ....[28]....
        /*0234*/ 	.word	0x000034a0


	//   ....[29]....
        /*0238*/ 	.word	0x00004a00


	//   ....[30]....
        /*023c*/ 	.word	0x00004a80


	//   ....[31]....
        /*0240*/ 	.word	0x00004a90


	//   ....[32]....
        /*0244*/ 	.word	0x00004ac0


	//   ....[33]....
        /*0248*/ 	.word	0x000062a0


	//   ....[34]....
        /*024c*/ 	.word	0x000062b0


	//   ....[35]....
        /*0250*/ 	.word	0x000062c0


	//   ....[36]....
        /*0254*/ 	.word	0x000062d0


	//   ....[37]....
        /*0258*/ 	.word	0x000062e0


	//   ....[38]....
        /*025c*/ 	.word	0x000062f0


	//   ....[39]....
        /*0260*/ 	.word	0x00007480


	//   ....[40]....
        /*0264*/ 	.word	0x000074a0


	//   ....[41]....
        /*0268*/ 	.word	0x000074c0


	//   ....[42]....
        /*026c*/ 	.word	0x000074d0


	//   ....[43]....
        /*0270*/ 	.word	0x000074e0


	//   ....[44]....
        /*0274*/ 	.word	0x000074f0


	//   ....[45]....
        /*0278*/ 	.word	0x000076c0


	//   ....[46]....
        /*027c*/ 	.word	0x000078f0


	//   ....[47]....
        /*0280*/ 	.word	0x000088f0


	//   ....[48]....
        /*0284*/ 	.word	0x00008b20


	//   ....[49]....
        /*0288*/ 	.word	0x00008cd0


	//   ....[50]....
        /*028c*/ 	.word	0x00008dc0


	//   ....[51]....
        /*0290*/ 	.word	0x0000aa10


	//   ....[52]....
        /*0294*/ 	.word	0x0000aa30


	//   ....[53]....
        /*0298*/ 	.word	0x0000aa50


	//   ....[54]....
        /*029c*/ 	.word	0x0000aa60


	//   ....[55]....
        /*02a0*/ 	.word	0x0000aa70


	//   ....[56]....
        /*02a4*/ 	.word	0x0000aa80


	//   ....[57]....
        /*02a8*/ 	.word	0x0000bc10


	//   ....[58]....
        /*02ac*/ 	.word	0x0000bc30


	//   ....[59]....
        /*02b0*/ 	.word	0x0000bc50


	//   ....[60]....
        /*02b4*/ 	.word	0x0000bc60


	//   ....[61]....
        /*02b8*/ 	.word	0x0000bc70


	//   ....[62]....
        /*02bc*/ 	.word	0x0000bc80


	//   ....[63]....
        /*02c0*/ 	.word	0x0000c120


	//   ....[64]....
        /*02c4*/ 	.word	0x0000c130


	//   ....[65]....
        /*02c8*/ 	.word	0x0000c160


	//   ....[66]....
        /*02cc*/ 	.word	0x0000c170


	//   ....[67]....
        /*02d0*/ 	.word	0x0000dc40


	//   ....[68]....
        /*02d4*/ 	.word	0x0000dc60


	//   ....[69]....
        /*02d8*/ 	.word	0x0000dc80


	//   ....[70]....
        /*02dc*/ 	.word	0x0000dca0


	//   ....[71]....
        /*02e0*/ 	.word	0x0000dce0


	//   ....[72]....
        /*02e4*/ 	.word	0x0000de10


	//   ....[73]....
        /*02e8*/ 	.word	0x0000ede0


	//   ....[74]....
        /*02ec*/ 	.word	0x0000edf0


	//   ....[75]....
        /*02f0*/ 	.word	0x0000ee00


	//   ....[76]....
        /*02f4*/ 	.word	0x0000ee10


	//   ....[77]....
        /*02f8*/ 	.word	0x0000ee20


	//   ....[78]....
        /*02fc*/ 	.word	0x0000ee30


	//   ....[79]....
        /*0300*/ 	.word	0x0000f000


	//   ....[80]....
        /*0304*/ 	.word	0x0000f220


	//   ....[81]....
        /*0308*/ 	.word	0x000103d0


	//   ....[82]....
        /*030c*/ 	.word	0x00010490


	//   ....[83]....
        /*0310*/ 	.word	0x000105f0


	//   ....[84]....
        /*0314*/ 	.word	0x00010700


	//   ....[85]....
        /*0318*/ 	.word	0x00011eb0


	//   ....[86]....
        /*031c*/ 	.word	0x00011ee0


	//   ....[87]....
        /*0320*/ 	.word	0x00011f20


	//   ....[88]....
        /*0324*/ 	.word	0x00011f30


	//   ....[89]....
        /*0328*/ 	.word	0x00012a40


	//   ....[90]....
        /*032c*/ 	.word	0x00012a80


	//   ....[91]....
        /*0330*/ 	.word	0x00012aa0


	//   ....[92]....
        /*0334*/ 	.word	0x00012ad0


	//   ....[93]....
        /*0338*/ 	.word	0x00012b40


	//   ....[94]....
        /*033c*/ 	.word	0x00012bb0


	//   ....[95]....
        /*0340*/ 	.word	0x000131c0


	//   ....[96]....
        /*0344*/ 	.word	0x000131d0


	//----- nvinfo : EIATTR_EXIT_INSTR_OFFSETS
	.align		4
.L_294:
        /*0348*/ 	.byte	0x04, 0x1c
        /*034a*/ 	.short	(.L_296 - .L_295)


	//   ....[0]....
.L_295:
        /*034c*/ 	.word	0x000001b0


	//   ....[1]....
        /*0350*/ 	.word	0x000131e0


	//   ....[2]....
        /*0354*/ 	.word	0x00013780


	//   ....[3]....
        /*0358*/ 	.word	0x000137d0


	//   ....[4]....
        /*035c*/ 	.word	0x00013800


	//   ....[5]....
        /*0360*/ 	.word	0x00013860


	//   ....[6]....
        /*0364*/ 	.word	0x00013af0


	//----- nvinfo : EIATTR_CTAIDZ_USED
	.align		4
.L_296:
        /*0368*/ 	.byte	0x01, 0x04
	.zero		2


	//----- nvinfo : EIATTR_MAX_THREADS
	.align		4
        /*036c*/ 	.byte	0x04, 0x05
        /*036e*/ 	.short	(.L_298 - .L_297)
.L_297:
        /*0370*/ 	.word	0x00000100
        /*0374*/ 	.word	0x00000001
        /*0378*/ 	.word	0x00000001


	//----- nvinfo : EIATTR_CRS_STACK_SIZE
	.align		4
.L_298:
        /*037c*/ 	.byte	0x04, 0x1e
        /*037e*/ 	.short	(.L_300 - .L_299)
.L_299:
        /*0380*/ 	.word	0x00000000
.L_300:


//--------------------- .nv.info._ZN7cutlass13device_kernelIN5flash19enable_sm80_to_sm89INS1_16FlashAttnFwdSm80INS1_25CollectiveMainloopFwdSm80ILi8ELi1ELb1EN4cute5tupleIJNS5_1CILi128EEES8_S8_EEELi128ENS_10bfloat16_tEfNS_4arch4Sm80ELb1ELb0ELb1ELb0ELb1ELb0ELb1ELb1EEENS1_21CollectiveEpilogueFwdIS9_NS6_IJNS7_ILi1EEESF_SF_EEESA_SC_Li256ELb0ELb1ELb1ELb0EEENS1_30DynamicPersistentTileSchedulerILi256ELi256ELb1ELb1ELb0EEEEEEEEEvNT_6ParamsE --------------------------
	.section	.nv.info._ZN7cutlass13device_kernelIN5flash19enable_sm80_to_sm89INS1_16FlashAttnFwdSm80INS1_25CollectiveMainloopFwdSm80ILi8ELi1ELb1EN4cute5tupleIJNS5_1CILi128EEES8_S8_EEELi128ENS_10bfloat16_tEfNS_4arch4Sm80ELb1ELb0ELb1ELb0ELb1ELb0ELb1ELb1EEENS1_21CollectiveEpilogueFwdIS9_NS6_IJNS7_ILi1EEESF_SF_EEESA_SC_Li256ELb0ELb1ELb1ELb0EEENS1_30DynamicPersistentTileSchedulerILi256ELi256ELb1ELb1ELb0EEEEEEEEEvNT_6ParamsE,"",@"SHT_CUDA_INFO"
	.sectionflags	@""
	.align	4


	//----- nvinfo : EIATTR_CUDA_API_VERSION
	.align		4
        /*0000*/ 	.byte	0x04, 0x37
        /*0002*/ 	.short	(.L_302 - .L_301)
.L_301:
        /*0004*/ 	.word	0x00000082


	//----- nvinfo : EIATTR_SW2861232_WAR
	.align		4
.L_302:
        /*0008*/ 	.byte	0x01, 0x35
	.zero		2


	//----- nvinfo : EIATTR_PARAM_CBANK
	.align		4
        /*000c*/ 	.byte	0x04, 0x0a
        /*000e*/ 	.short	(.L_304 - .L_303)
	.align		4
.L_303:
        /*0010*/ 	.word	index@(.nv.constant0._ZN7cutlass13device_kernelIN5flash19enable_sm80_to_sm89INS1_16FlashAttnFwdSm80INS1_25CollectiveMainloopFwdSm80ILi8ELi1ELb1EN4cute5tupleIJNS5_1CILi128EEES8_S8_EEELi128ENS_10bfloat16_tEfNS_4arch4Sm80ELb1ELb0ELb1ELb0ELb1ELb0ELb1ELb1EEENS1_21CollectiveEpilogueFwdIS9_NS6_IJNS7_ILi1EEESF_SF_EEESA_SC_Li256ELb0ELb1ELb1ELb0EEENS1_30DynamicPersistentTileSchedulerILi256ELi256ELb1ELb1ELb0EEEEEEEEEvNT_6ParamsE)
        /*0014*/ 	.short	0x0160
        /*0016*/ 	.short	0x0428


	//----- nvinfo : EIATTR_CBANK_PARAM_SIZE
	.align		4
.L_304:
        /*0018*/ 	.byte	0x03, 0x19
        /*001a*/ 	.short	0x0428


	//----- nvinfo : EIATTR_KPARAM_INFO
	.align		4
        /*001c*/ 	.byte	0x04, 0x17
        /*001e*/ 	.short	(.L_306 - .L_305)
.L_305:
        /*0020*/ 	.word	0x00000000
        /*0024*/ 	.short	0x0000
        /*0026*/ 	.short	0x0000
        /*0028*/ 	.byte	0x00, 0xf0, 0xa1, 0x10


	//----- nvinfo : EIATTR_MAXREG_COUNT
	.align		4
.L_306:
        /*002c*/ 	.byte	0x03, 0x1b
        /*002e*/ 	.short	0x00ff


	//----- nvinfo : EIATTR_NUM_BARRIERS
	.align		4
        /*0030*/ 	.byte	0x02, 0x4c
        /*0032*/ 	.byte	0x06
	.zero		1


	//----- nvinfo : EIATTR_ANNOTATIONS
	.align		4
        /*0034*/ 	.byte	0x04, 0x55
        /*0036*/ 	.short	(.L_308 - .L_307)


	//   ....[0]....
.L_307:
        /*0038*/ 	.word	0x00000001
        /*003c*/ 	.byte	0x70, 0x00, 0x00, 0x00, 0x01, 0x00, 0x00, 0x00, 0x40, 0x05, 0x00, 0x00, 0x01, 0x00, 0x00, 0x00
        /* <DEDUP_REMOVED lines=64> */
        /*044c*/ 	.byte	0xa0, 0x40, 0x01, 0x00, 0x01, 0x00, 0x00, 0x00, 0xf0, 0x40, 0x01, 0x00


	//----- nvinfo : EIATTR_MERCURY_ISA_VERSION
	.align		4
.L_308:
        /*0458*/ 	.byte	0x03, 0x5f
        /*045a*/ 	.short	0x0000


	//----- nvinfo : EIATTR_INT_WARP_WIDE_INSTR_OFFSETS
	.align		4
        /*045c*/ 	.byte	0x04, 0x31
        /*045e*/ 	.short	(.L_310 - .L_309)


	//   ....[0]....
.L_309:
        /*0460*/ 	.word	0x0000feb0


	//   ....[1]....
        /*0464*/ 	.word	0x0000ff30


	//----- nvinfo : EIATTR_COOP_GROUP_MASK_REGIDS
	.align		4
.L_310:
        /*0468*/ 	.byte	0x04, 0x29
        /*046a*/ 	.short	(.L_312 - .L_311)


	//   ....[0]....
.L_311:
        /*046c*/ 	.word	0xffffffff


	//   ....[1]....
        /*0470*/ 	.word	0xffffffff


	//   ....[2]....
        /*0474*/ 	.word	0xffffffff


	//   ....[3]....
        /*0478*/ 	.word	0xffffffff


	//   ....[4]....
        /*047c*/ 	.word	0xffffffff


	//   ....[5]....
        /*0480*/ 	.word	0xffffffff


	//   ....[6]....
        /*0484*/ 	.word	0xffffffff


	//   ....[7]....
        /*0488*/ 	.word	0xffffffff


	//   ....[8]....
        /*048c*/ 	.word	0xffffffff


	//   ....[9]....
        /*0490*/ 	.word	0xffffffff


	//   ....[10]....
        /*0494*/ 	.word	0xffffffff


	//   ....[11]....
        /*0498*/ 	.word	0xffffffff


	//   ....[12]....
        /*049c*/ 	.word	0xffffffff


	//   ....[13]....
        /*04a0*/ 	.word	0xffffffff


	//   ....[14]....
        /*04a4*/ 	.word	0xffffffff


	//   ....[15]....
        /*04a8*/ 	.word	0xffffffff


	//   ....[16]....
        /*04ac*/ 	.word	0xffffffff


	//   ....[17]....
        /*04b0*/ 	.word	0xffffffff


	//   ....[18]....
        /*04b4*/ 	.word	0xffffffff


	//   ....[19]....
        /*04b8*/ 	.word	0xffffffff


	//   ....[20]....
        /*04bc*/ 	.word	0xffffffff


	//   ....[21]....
        /*04c0*/ 	.word	0xffffffff


	//   ....[22]....
        /*04c4*/ 	.word	0xffffffff


	//   ....[23]....
        /*04c8*/ 	.word	0xffffffff


	//   ....[24]....
        /*04cc*/ 	.word	0xffffffff


	//   ....[25]....
        /*04d0*/ 	.word	0xffffffff


	//   ....[26]....
        /*04d4*/ 	.word	0xffffffff


	//   ....[27]....
        /*04d8*/ 	.word	0xffffffff


	//   ....[28]....
        /*04dc*/ 	.word	0xffffffff


	//   ....[29]....
        /*04e0*/ 	.word	0xffffffff


	//   ....[30]....
        /*04e4*/ 	.word	0xffffffff


	//   ....[31]....
        /*04e8*/ 	.word	0xffffffff


	//   ....[32]....
        /*04ec*/ 	.word	0xffffffff


	//   ....[33]....
        /*04f0*/ 	.word	0xffffffff


	//   ....[34]....
        /*04f4*/ 	.word	0xffffffff


	//   ....[35]....
        /*04f8*/ 	.word	0xffffffff


	//   ....[36]....
        /*04fc*/ 	.word	0xffffffff


	//   ....[37]....
        /*0500*/ 	.word	0xffffffff


	//   ....[38]....
        /*0504*/ 	.word	0xffffffff


	//   ....[39]....
        /*0508*/ 	.word	0xffffffff


	//   ....[40]....
        /*050c*/ 	.word	0xffffffff


	//   ....[41]....
        /*0510*/ 	.word	0xffffffff


	//   ....[42]....
        /*0514*/ 	.word	0xffffffff


	//   ....[43]....
        /*0518*/ 	.word	0xffffffff


	//   ....[44]....
        /*051c*/ 	.word	0xffffffff


	//   ....[45]....
        /*0520*/ 	.word	0xffffffff


	//   ....[46]....
        /*0524*/ 	.word	0xffffffff


	//   ....[47]....
        /*0528*/ 	.word	0xffffffff


	//   ....[48]....
        /*052c*/ 	.word	0xffffffff


	//   ....[49]....
        /*0530*/ 	.word	0xffffffff


	//   ....[50]....
        /*0534*/ 	.word	0xffffffff


	//   ....[51]....
        /*0538*/ 	.word	0xffffffff


	//   ....[52]....
        /*053c*/ 	.word	0xffffffff


	//   ....[53]....
        /*0540*/ 	.word	0xffffffff


	//   ....[54]....
        /*0544*/ 	.word	0xffffffff


	//   ....[55]....
        /*0548*/ 	.word	0xffffffff


	//   ....[56]....
        /*054c*/ 	.word	0xffffffff


	//   ....[57]....
        /*0550*/ 	.word	0xffffffff


	//   ....[58]....
        /*0554*/ 	.word	0xffffffff


	//   ....[59]....
        /*0558*/ 	.word	0xffffffff


	//   ....[60]....
        /*055c*/ 	.word	0xffffffff


	//   ....[61]....
        /*0560*/ 	.word	0xffffffff


	//   ....[62]....
        /*0564*/ 	.word	0xffffffff


	//   ....[63]....
        /*0568*/ 	.word	0xffffffff


	//   ....[64]....
        /*056c*/ 	.word	0xffffffff


	//   ....[65]....
        /*0570*/ 	.word	0xffffffff


	//   ....[66]....
        /*0574*/ 	.word	0xffffffff


	//   ....[67]....
        /*0578*/ 	.word	0xffffffff


	//   ....[68]....
        /*057c*/ 	.word	0xffffffff


	//   ....[69]....
        /*0580*/ 	.word	0xffffffff


	//   ....[70]....
        /*0584*/ 	.word	0xffffffff


	//   ....[71]....
        /*0588*/ 	.word	0xffffffff


	//   ....[72]....
        /*058c*/ 	.word	0xffffffff


	//   ....[73]....
        /*0590*/ 	.word	0xffffffff


	//   ....[74]....
        /*0594*/ 	.word	0xffffffff


	//   ....[75]....
        /*0598*/ 	.word	0xffffffff


	//   ....[76]....
        /*059c*/ 	.word	0xffffffff


	//   ....[77]....
        /*05a0*/ 	.word	0xffffffff


	//   ....[78]....
        /*05a4*/ 	.word	0xffffffff


	//   ....[79]....
        /*05a8*/ 	.word	0xffffffff


	//   ....[80]....
        /*05ac*/ 	.word	0xffffffff


	//   ....[81]....
        /*05b0*/ 	.word	0xffffffff


	//   ....[82]....
        /*05b4*/ 	.word	0xffffffff


	//   ....[83]....
        /*05b8*/ 	.word	0xffffffff


	//   ....[84]....
        /*05bc*/ 	.word	0xffffffff


	//   ....[85]....
        /*05c0*/ 	.word	0xffffffff


	//   ....[86]....
        /*05c4*/ 	.word	0xffffffff


	//   ....[87]....
        /*05c8*/ 	.word	0xffffffff


	//   ....[88]....
        /*05cc*/ 	.word	0xffffffff


	//   ....[89]....
        /*05d0*/ 	.word	0xffffffff


	//   ....[90]....
        /*05d4*/ 	.word	0xffffffff


	//   ....[91]....
        /*05d8*/ 	.word	0xffffffff


	//   ....[92]....
        /*05dc*/ 	.word	0xffffffff


	//   ....[93]....
        /*05e0*/ 	.word	0xffffffff


	//   ....[94]....
        /*05e4*/ 	.word	0xffffffff


	//   ....[95]....
        /*05e8*/ 	.word	0xffffffff


	//   ....[96]....
        /*05ec*/ 	.word	0xffffffff


	//   ....[97]....
        /*05f0*/ 	.word	0xffffffff


	//   ....[98]....
        /*05f4*/ 	.word	0xffffffff


	//   ....[99]....
        /*05f8*/ 	.word	0xffffffff


	//   ....[100]....
        /*05fc*/ 	.word	0xffffffff


	//   ....[101]....
        /*0600*/ 	.word	0xffffffff


	//   ....[102]....
        /*0604*/ 	.word	0xffffffff


	//   ....[103]....
        /*0608*/ 	.word	0xffffffff


	//   ....[104]....
        /*060c*/ 	.word	0xffffffff


	//   ....[105]....
        /*0610*/ 	.word	0xffffffff


	//   ....[106]....
        /*0614*/ 	.word	0xffffffff


	//   ....[107]....
        /*0618*/ 	.word	0xffffffff


	//   ....[108]....
        /*061c*/ 	.word	0xffffffff


	//   ....[109]....
        /*0620*/ 	.word	0xffffffff


	//   ....[110]....
        /*0624*/ 	.word	0xffffffff


	//   ....[111]....
        /*0628*/ 	.word	0xffffffff


	//   ....[112]....
        /*062c*/ 	.word	0xffffffff


	//   ....[113]....
        /*0630*/ 	.word	0xffffffff


	//   ....[114]....
        /*0634*/ 	.word	0xffffffff


	//   ....[115]....
        /*0638*/ 	.word	0xffffffff


	//   ....[116]....
        /*063c*/ 	.word	0xffffffff


	//   ....[117]....
        /*0640*/ 	.word	0xffffffff


	//   ....[118]....
        /*0644*/ 	.word	0xffffffff


	//   ....[119]....
        /*0648*/ 	.word	0xffffffff


	//   ....[120]....
        /*064c*/ 	.word	0xffffffff


	//   ....[121]....
        /*0650*/ 	.word	0xffffffff


	//   ....[122]....
        /*0654*/ 	.word	0xffffffff


	//   ....[123]....
        /*0658*/ 	.word	0xffffffff


	//   ....[124]....
        /*065c*/ 	.word	0xffffffff


	//   ....[125]....
        /*0660*/ 	.word	0xffffffff


	//   ....[126]....
        /*0664*/ 	.word	0xffffffff


	//   ....[127]....
        /*0668*/ 	.word	0xffffffff


	//   ....[128]....
        /*066c*/ 	.word	0xffffffff


	//   ....[129]....
        /*0670*/ 	.word	0xffffffff


	//   ....[130]....
        /*0674*/ 	.word	0xffffffff


	//   ....[131]....
        /*0678*/ 	.word	0xffffffff


	//   ....[132]....
        /*067c*/ 	.word	0xffffffff


	//   ....[133]....
        /*0680*/ 	.word	0xffffffff


	//   ....[134]....
        /*0684*/ 	.word	0xffffffff


	//   ....[135]....
        /*0688*/ 	.word	0xffffffff


	//   ....[136]....
        /*068c*/ 	.word	0xffffffff


	//   ....[137]....
        /*0690*/ 	.word	0xffffffff


	//   ....[138]....
        /*0694*/ 	.word	0xffffffff


	//   ....[139]....
        /*0698*/ 	.word	0xffffffff


	//   ....[140]....
        /*069c*/ 	.word	0xffffffff


	//   ....[141]....
        /*06a0*/ 	.word	0xffffffff


	//   ....[142]....
        /*06a4*/ 	.word	0xffffffff


	//   ....[143]....
        /*06a8*/ 	.word	0xffffffff


	//   ....[144]....
        /*06ac*/ 	.word	0xffffffff


	//   ....[145]....
        /*06b0*/ 	.word	0xffffffff


	//   ....[146]....
        /*06b4*/ 	.word	0xffffffff


	//   ....[147]....
        /*06b8*/ 	.word	0xffffffff


	//   ....[148]....
        /*06bc*/ 	.word	0xffffffff


	//----- nvinfo : EIATTR_COOP_GROUP_INSTR_OFFSETS
	.align		4
.L_312:
        /*06c0*/ 	.byte	0x04, 0x28
        /*06c2*/ 	.short	(.L_314 - .L_313)


	//   ....[0]....
.L_313:
        /*06c4*/ 	.word	0x00000050


	//   ....[1]....
        /*06c8*/ 	.word	0x000018d0


	//   ....[2]....
        /*06cc*/ 	.word	0x000018f0


	//   ....[3]....
        /*06d0*/ 	.word	0x00001920


	//   ....[4]....
        /*06d4*/ 	.word	0x00001930


	//   ....[5]....
        /*06d8*/ 	.word	0x00001950


	//   ....[6]....
        /*06dc*/ 	.word	0x00001970


	//   ....[7]....
        /*06e0*/ 	.word	0x00001990


	//   ....[8]....
        /*06e4*/ 	.word	0x000019c0


	//   ....[9]....
        /*06e8*/ 	.word	0x00001c10


	//   ....[10]....
        /*06ec*/ 	.word	0x00001c30


	//   ....[11]....
        /*06f0*/ 	.word	0x00001c40


	//   ....[12]....
        /*06f4*/ 	.word	0x00001c70


	//   ....[13]....
        /*06f8*/ 	.word	0x00001c80


	//   ....[14]....
        /*06fc*/ 	.word	0x00001cc0


	//   ....[15]....
        /*0700*/ 	.word	0x00001d00


	//   ....[16]....
        /*0704*/ 	.word	0x00001d30


	//   ....[17]....
        /*0708*/ 	.word	0x00002420


	//   ....[18]....
        /*070c*/ 	.word	0x00002440


	//   ....[19]....
        /*0710*/ 	.word	0x00002450


	//   ....[20]....
        /*0714*/ 	.word	0x00002470


	//   ....[21]....
        /*0718*/ 	.word	0x00002480


	//   ....[22]....
        /*071c*/ 	.word	0x000024a0


	//   ....[23]....
        /*0720*/ 	.word	0x000024b0


	//   ....[24]....
        /*0724*/ 	.word	0x000024d0


	//   ....[25]....
        /*0728*/ 	.word	0x00003b80


	//   ....[26]....
        /*072c*/ 	.word	0x00003ba0


	//   ....[27]....
        /*0730*/ 	.word	0x00003bd0


	//   ....[28]....
        /*0734*/ 	.word	0x00003be0


	//   ....[29]....
        /*0738*/ 	.word	0x00003bf0


	//   ....[30]....
        /*073c*/ 	.word	0x00003c00


	//   ....[31]....
        /*0740*/ 	.word	0x00003c10


	//   ....[32]....
        /*0744*/ 	.word	0x00003c30


	//   ....[33]....
        /*0748*/ 	.word	0x00003f60


	//   ....[34]....
        /*074c*/ 	.word	0x000043a0


	//   ....[35]....
        /*0750*/ 	.word	0x00004ba0


	//   ....[36]....
        /*0754*/ 	.word	0x00004bc0


	//   ....[37]....
        /*0758*/ 	.word	0x00004be0


	//   ....[38]....
        /*075c*/ 	.word	0x00004c00


	//   ....[39]....
        /*0760*/ 	.word	0x00006b10


	//   ....[40]....
        /*0764*/ 	.word	0x00006b30


	//   ....[41]....
        /*0768*/ 	.word	0x00006ba0


	//   ....[42]....
        /*076c*/ 	.word	0x00006be0


	//   ....[43]....
        /*0770*/ 	.word	0x00006bf0


	//   ....[44]....
        /*0774*/ 	.word	0x00006c00


	//   ....[45]....
        /*0778*/ 	.word	0x00006c70


	//   ....[46]....
        /*077c*/ 	.word	0x00006c80


	//   ....[47]....
        /*0780*/ 	.word	0x00008480


	//   ....[48]....
        /*0784*/ 	.word	0x000084a0


	//   ....[49]....
        /*0788*/ 	.word	0x00008510


	//   ....[50]....
        /*078c*/ 	.word	0x00008550


	//   ....[51]....
        /*0790*/ 	.word	0x00008560


	//   ....[52]....
        /*0794*/ 	.word	0x00008570


	//   ....[53]....
        /*0798*/ 	.word	0x000085e0


	//   ....[54]....
        /*079c*/ 	.word	0x000085f0


	//   ....[55]....
        /*07a0*/ 	.word	0x00008850


	//   ....[56]....
        /*07a4*/ 	.word	0x00008c80


	//   ....[57]....
        /*07a8*/ 	.word	0x000092a0


	//   ....[58]....
        /*07ac*/ 	.word	0x000092c0


	//   ....[59]....
        /*07b0*/ 	.word	0x000094e0


	//   ....[60]....
        /*07b4*/ 	.word	0x00009500


	//   ....[61]....
        /*07b8*/ 	.word	0x0000b830


	//   ....[62]....
        /*07bc*/ 	.word	0x0000b850


	//   ....[63]....
        /*07c0*/ 	.word	0x0000b8b0


	//   ....[64]....
        /*07c4*/ 	.word	0x0000b8f0


	//   ....[65]....
        /*07c8*/ 	.word	0x0000b910


	//   ....[66]....
        /*07cc*/ 	.word	0x0000b930


	//   ....[67]....
        /*07d0*/ 	.word	0x0000b950


	//   ....[68]....
        /*07d4*/ 	.word	0x0000b960


	//   ....[69]....
        /*07d8*/ 	.word	0x0000d130


	//   ....[70]....
        /*07dc*/ 	.word	0x0000d150


	//   ....[71]....
        /*07e0*/ 	.word	0x0000d180


	//   ....[72]....
        /*07e4*/ 	.word	0x0000d200


	//   ....[73]....
        /*07e8*/ 	.word	0x0000d270


	//   ....[74]....
        /*07ec*/ 	.word	0x0000d290


	//   ....[75]....
        /*07f0*/ 	.word	0x0000d2b0


	//   ....[76]....
        /*07f4*/ 	.word	0x0000d2c0


	//   ....[77]....
        /*07f8*/ 	.word	0x0000d810


	//   ....[78]....
        /*07fc*/ 	.word	0x0000d830


	//   ....[79]....
        /*0800*/ 	.word	0x0000d850


	//   ....[80]....
        /*0804*/ 	.word	0x0000d870


	//   ....[81]....
        /*0808*/ 	.word	0x0000f870


	//   ....[82]....
        /*080c*/ 	.word	0x0000f8b0


	//   ....[83]....
        /*0810*/ 	.word	0x0000f8d0


	//   ....[84]....
        /*0814*/ 	.word	0x0000f8f0


	//   ....[85]....
        /*0818*/ 	.word	0x00010080


	//   ....[86]....
        /*081c*/ 	.word	0x000106c0


	//   ....[87]....
        /*0820*/ 	.word	0x000106e0


	//   ....[88]....
        /*0824*/ 	.word	0x00010700


	//   ....[89]....
        /*0828*/ 	.word	0x00010710


	//   ....[90]....
        /*082c*/ 	.word	0x00010810


	//   ....[91]....
        /*0830*/ 	.word	0x00010830


	//   ....[92]....
        /*0834*/ 	.word	0x00010c50


	//   ....[93]....
        /*0838*/ 	.word	0x00010c60


	//   ....[94]....
        /*083c*/ 	.word	0x000113f0


	//   ....[95]....
        /*0840*/ 	.word	0x000114e0


	//   ....[96]....
        /*0844*/ 	.word	0x00011550


	//   ....[97]....
        /*0848*/ 	.word	0x00011670


	//   ....[98]....
        /*084c*/ 	.word	0x000116d0


	//   ....[99]....
        /*0850*/ 	.word	0x00011810


	//   ....[100]....
        /*0854*/ 	.word	0x00011870


	//   ....[101]....
        /*0858*/ 	.word	0x000119b0


	//   ....[102]....
        /*085c*/ 	.word	0x00011a10


	//   ....[103]....
        /*0860*/ 	.word	0x00011a80


	//   ....[104]....
        /*0864*/ 	.word	0x00011ae0


	//   ....[105]....
        /*0868*/ 	.word	0x00012320


	//   ....[106]....
        /*086c*/ 	.word	0x00012370


	//   ....[107]....
        /*0870*/ 	.word	0x000123c0


	//   ....[108]....
        /*0874*/ 	.word	0x00012410


	//   ....[109]....
        /*0878*/ 	.word	0x00012480


	//   ....[110]....
        /*087c*/ 	.word	0x000124f0


	//   ....[111]....
        /*0880*/ 	.word	0x00012610


	//   ....[112]....
        /*0884*/ 	.word	0x00012670


	//   ....[113]....
        /*0888*/ 	.word	0x000127b0


	//   ....[114]....
        /*088c*/ 	.word	0x00012810


	//   ....[115]....
        /*0890*/ 	.word	0x00012950


	//   ....[116]....
        /*0894*/ 	.word	0x000129b0


	//   ....[117]....
        /*0898*/ 	.word	0x00012a20


	//   ....[118]....
        /*089c*/ 	.word	0x00012a90


	//   ....[119]....
        /*08a0*/ 	.word	0x00012bb0


	//   ....[120]....
        /*08a4*/ 	.word	0x00012c10


	//   ....[121]....
        /*08a8*/ 	.word	0x00012d50


	//   ....[122]....
        /*08ac*/ 	.word	0x00012db0


	//   ....[123]....
        /*08b0*/ 	.word	0x00012ef0


	//   ....[124]....
        /*08b4*/ 	.word	0x00012f50


	//   ....[125]....
        /*08b8*/ 	.word	0x00012fc0


	//   ....[126]....
        /*08bc*/ 	.word	0x00013030


	//   ....[127]....
        /*08c0*/ 	.word	0x00013870


	//   ....[128]....
        /*08c4*/ 	.word	0x000138b0


	//   ....[129]....
        /*08c8*/ 	.word	0x00013900


	//   ....[130]....
        /*08cc*/ 	.word	0x00013940


	//   ....[131]....
        /*08d0*/ 	.word	0x00013990


	//   ....[132]....
        /*08d4*/ 	.word	0x00013a00


	//   ....[133]....
        /*08d8*/ 	.word	0x00013a70


	//   ....[134]....
        /*08dc*/ 	.word	0x00013b80


	//   ....[135]....
        /*08e0*/ 	.word	0x00013be0


	//   ....[136]....
        /*08e4*/ 	.word	0x00013cf0


	//   ....[137]....
        /*08e8*/ 	.word	0x00013d50


	//   ....[138]....
        /*08ec*/ 	.word	0x00013e60


	//   ....[139]....
        /*08f0*/ 	.word	0x00013ec0


	//   ....[140]....
        /*08f4*/ 	.word	0x00013f10


	//   ....[141]....
        /*08f8*/ 	.word	0x00013f50


	//   ....[142]....
        /*08fc*/ 	.word	0x00013fa0


	//   ....[143]....
        /*0900*/ 	.word	0x00013fe0


	//   ....[144]....
        /*0904*/ 	.word	0x00014030


	//   ....[145]....
        /*0908*/ 	.word	0x00014090


	//   ....[146]....
        /*090c*/ 	.word	0x000140e0


	//   ....[147]....
        /*0910*/ 	.word	0x00014130


	//   ....[148]....
        /*0914*/ 	.word	0x000141a0


	//----- nvinfo : EIATTR_EXIT_INSTR_OFFSETS
	.align		4
.L_314:
        /*0918*/ 	.byte	0x04, 0x1c
        /*091a*/ 	.short	(.L_316 - .L_315)


	//   ....[0]....
.L_315:
        /*091c*/ 	.word	0x000000a0


	//   ....[1]....
        /*0920*/ 	.word	0x00011490


	//----- nvinfo : EIATTR_MAX_THREADS
	.align		4
.L_316:
        /*0924*/ 	.byte	0x04, 0x05
        /*0926*/ 	.short	(.L_318 - .L_317)
.L_317:
        /*0928*/ 	.word	0x00000100
        /*092c*/ 	.word	0x00000001
        /*0930*/ 	.word	0x00000001


	//----- nvinfo : EIATTR_CRS_STACK_SIZE
	.align		4
.L_318:
        /*0934*/ 	.byte	0x04, 0x1e
        /*0936*/ 	.short	(.L_320 - .L_319)
.L_319:
        /*0938*/ 	.word	0x00000000
.L_320:


//--------------------- .nv.info._ZN7cutlass13device_kernelIN5flash19enable_sm80_to_sm89INS1_16FlashAttnFwdSm80INS1_25CollectiveMainloopFwdSm80ILi4ELi1ELb0EN4cute5tupleIJNS5_1CILi128EEENS7_ILi64EEES8_EEELi128ENS_10bfloat16_tEfNS_4arch4Sm80ELb0ELb0ELb1ELb0ELb1ELb0ELb1ELb1EEENS1_21CollectiveEpilogueFwdINS6_IJS8_S8_S9_EEENS6_IJNS7_ILi1EEESH_SH_EEESB_SD_Li128ELb0ELb1ELb1ELb0EEENS1_19SingleTileSchedulerILb0ELb1ELb1ELi128EEEEEEEEEvNT_6ParamsE --------------------------
	.section	.nv.info._ZN7cutlass13device_kernelIN5flash19enable_sm80_to_sm89INS1_16FlashAttnFwdSm80INS1_25CollectiveMainloopFwdSm80ILi4ELi1ELb0EN4cute5tupleIJNS5_1CILi128EEENS7_ILi64EEES8_EEELi128ENS_10bfloat16_tEfNS_4arch4Sm80ELb0ELb0ELb1ELb0ELb1ELb0ELb1ELb1EEENS1_21CollectiveEpilogueFwdINS6_IJS8_S8_S9_EEENS6_IJNS7_ILi1EEESH_SH_EEESB_SD_Li128ELb0ELb1ELb1ELb0EEENS1_19SingleTileSchedulerILb0ELb1ELb1ELi128EEEEEEEEEvNT_6ParamsE,"",@"SHT_CUDA_INFO"
	.sectionflags	@""
	.align	4


	//----- nvinfo : EIATTR_CUDA_API_VERSION
	.align		4
        /*0000*/ 	.byte	0x04, 0x37
        /*0002*/ 	.short	(.L_322 - .L_321)
.L_321:
        /*0004*/ 	.word	0x00000082


	//----- nvinfo : EIATTR_SW2861232_WAR
	.align		4
.L_322:
        /*0008*/ 	.byte	0x01, 0x35
	.zero		2


	//----- nvinfo : EIATTR_PARAM_CBANK
	.align		4
        /*000c*/ 	.byte	0x04, 0x0a
        /*000e*/ 	.short	(.L_324 - .L_323)
	.align		4
.L_323:
        /*0010*/ 	.word	index@(.nv.constant0._ZN7cutlass13device_kernelIN5flash19enable_sm80_to_sm89INS1_16FlashAttnFwdSm80INS1_25CollectiveMainloopFwdSm80ILi4ELi1ELb0EN4cute5tupleIJNS5_1CILi128EEENS7_ILi64EEES8_EEELi128ENS_10bfloat16_tEfNS_4arch4Sm80ELb0ELb0ELb1ELb0ELb1ELb0ELb1ELb1EEENS1_21CollectiveEpilogueFwdINS6_IJS8_S8_S9_EEENS6_IJNS7_ILi1EEESH_SH_EEESB_SD_Li128ELb0ELb1ELb1ELb0EEENS1_19SingleTileSchedulerILb0ELb1ELb1ELi128EEEEEEEEEvNT_6ParamsE)
        /*0014*/ 	.short	0x0160
        /*0016*/ 	.short	0x0418


	//----- nvinfo : EIATTR_CBANK_PARAM_SIZE
	.align		4
.L_324:
        /*0018*/ 	.byte	0x03, 0x19
        /*001a*/ 	.short	0x0418


	//----- nvinfo : EIATTR_KPARAM_INFO
	.align		4
        /*001c*/ 	.byte	0x04, 0x17
        /*001e*/ 	.short	(.L_326 - .L_325)
.L_325:
        /*0020*/ 	.word	0x00000000
        /*0024*/ 	.short	0x0000
        /*0026*/ 	.short	0x0000
        /*0028*/ 	.byte	0x00, 0xf0, 0x61, 0x10


	//----- nvinfo : EIATTR_MAXREG_COUNT
	.align		4
.L_326:
        /*002c*/ 	.byte	0x03, 0x1b
        /*002e*/ 	.short	0x00ff


	//----- nvinfo : EIATTR_NUM_BARRIERS
	.align		4
        /*0030*/ 	.byte	0x02, 0x4c
        /*0032*/ 	.byte	0x02
	.zero		1


	//----- nvinfo : EIATTR_ANNOTATIONS
	.align		4
        /*0034*/ 	.byte	0x04, 0x55
        /*0036*/ 	.short	(.L_328 - .L_327)


	//   ....[0]....
.L_327:
        /* <DEDUP_REMOVED lines=59> */


	//----- nvinfo : EIATTR_MERCURY_ISA_VERSION
	.align		4
.L_328:
        /*03d8*/ 	.byte	0x03, 0x5f
        /*03da*/ 	.short	0x0000


	//----- nvinfo : EIATTR_COOP_GROUP_MASK_REGIDS
	.align		4
        /*03dc*/ 	.byte	0x04, 0x29
        /*03de*/ 	.short	(.L_330 - .L_329)


	//   ....[0]....
.L_329:
        /*03e0*/ 	.word	0xffffffff


	//   ....[1]....
        /*03e4*/ 	.word	0xffffffff


	//   ....[2]....
        /*03e8*/ 	.word	0xffffffff


	//   ....[3]....
        /*03ec*/ 	.word	0xffffffff


	//   ....[4]....
        /*03f0*/ 	.word	0xffffffff


	//   ....[5]....
        /*03f4*/ 	.word	0xffffffff


	//   ....[6]....
        /*03f8*/ 	.word	0xffffffff


	//   ....[7]....
        /*03fc*/ 	.word	0xffffffff


	//   ....[8]....
        /*0400*/ 	.word	0xffffffff


	//   ....[9]....
        /*0404*/ 	.word	0xffffffff


	//   ....[10]....
        /*0408*/ 	.word	0xffffffff


	//   ....[11]....
        /*040c*/ 	.word	0xffffffff


	//   ....[12]....
        /*0410*/ 	.word	0xffffffff


	//   ....[13]....
        /*0414*/ 	.word	0xffffffff


	//   ....[14]....
        /*0418*/ 	.word	0xffffffff


	//   ....[15]....
        /*041c*/ 	.word	0xffffffff


	//   ....[16]....
        /*0420*/ 	.word	0xffffffff


	//   ....[17]....
        /*0424*/ 	.word	0xffffffff


	//   ....[18]....
        /*0428*/ 	.word	0xffffffff


	//   ....[19]....
        /*042c*/ 	.word	0xffffffff


	//   ....[20]....
        /*0430*/ 	.word	0xffffffff


	//   ....[21]....
        /*0434*/ 	.word	0xffffffff


	//   ....[22]....
        /*0438*/ 	.word	0xffffffff


	//   ....[23]....
        /*043c*/ 	.word	0xffffffff


	//   ....[24]....
        /*0440*/ 	.word	0xffffffff


	//   ....[25]....
        /*0444*/ 	.word	0xffffffff


	//   ....[26]....
        /*0448*/ 	.word	0xffffffff


	//   ....[27]....
        /*044c*/ 	.word	0xffffffff


	//   ....[28]....
        /*0450*/ 	.word	0xffffffff


	//   ....[29]....
        /*0454*/ 	.word	0xffffffff


	//   ....[30]....
        /*0458*/ 	.word	0xffffffff


	//   ....[31]....
        /*045c*/ 	.word	0xffffffff


	//   ....[32]....
        /*0460*/ 	.word	0xffffffff


	//   ....[33]....
        /*0464*/ 	.word	0xffffffff


	//   ....[34]....
        /*0468*/ 	.word	0xffffffff


	//   ....[35]....
        /*046c*/ 	.word	0xffffffff


	//   ....[36]....
        /*0470*/ 	.word	0xffffffff


	//   ....[37]....
        /*0474*/ 	.word	0xffffffff


	//   ....[38]....
        /*0478*/ 	.word	0xffffffff


	//   ....[39]....
        /*047c*/ 	.word	0xffffffff


	//   ....[40]....
        /*0480*/ 	.word	0xffffffff


	//   ....[41]....
        /*0484*/ 	.word	0xffffffff


	//   ....[42]....
        /*0488*/ 	.word	0xffffffff


	//   ....[43]....
        /*048c*/ 	.word	0xffffffff


	//   ....[44]....
        /*0490*/ 	.word	0xffffffff


	//   ....[45]....
        /*0494*/ 	.word	0xffffffff


	//   ....[46]....
        /*0498*/ 	.word	0xffffffff


	//   ....[47]....
        /*049c*/ 	.word	0xffffffff


	//   ....[48]....
        /*04a0*/ 	.word	0xffffffff


	//   ....[49]....
        /*04a4*/ 	.word	0xffffffff


	//   ....[50]....
        /*04a8*/ 	.word	0xffffffff


	//   ....[51]....
        /*04ac*/ 	.word	0xffffffff


	//   ....[52]....
        /*04b0*/ 	.word	0xffffffff


	//   ....[53]....
        /*04b4*/ 	.word	0xffffffff


	//   ....[54]....
        /*04b8*/ 	.word	0xffffffff


	//   ....[55]....
        /*04bc*/ 	.word	0xffffffff


	//   ....[56]....
        /*04c0*/ 	.word	0xffffffff


	//   ....[57]....
        /*04c4*/ 	.word	0xffffffff


	//   ....[58]....
        /*04c8*/ 	.word	0xffffffff


	//   ....[59]....
        /*04cc*/ 	.word	0xffffffff


	//   ....[60]....
        /*04d0*/ 	.word	0xffffffff


	//   ....[61]....
        /*04d4*/ 	.word	0xffffffff


	//   ....[62]....
        /*04d8*/ 	.word	0xffffffff


	//   ....[63]....
        /*04dc*/ 	.word	0xffffffff


	//   ....[64]....
        /*04e0*/ 	.word	0xffffffff


	//   ....[65]....
        /*04e4*/ 	.word	0xffffffff


	//   ....[66]....
        /*04e8*/ 	.word	0xffffffff


	//   ....[67]....
        /*04ec*/ 	.word	0xffffffff


	//   ....[68]....
        /*04f0*/ 	.word	0xffffffff


	//   ....[69]....
        /*04f4*/ 	.word	0xffffffff


	//   ....[70]....
        /*04f8*/ 	.word	0xffffffff


	//   ....[71]....
        /*04fc*/ 	.word	0xffffffff


	//   ....[72]....
        /*0500*/ 	.word	0xffffffff


	//   ....[73]....
        /*0504*/ 	.word	0xffffffff


	//   ....[74]....
        /*0508*/ 	.word	0xffffffff


	//   ....[75]....
        /*050c*/ 	.word	0xffffffff


	//   ....[76]....
        /*0510*/ 	.word	0xffffffff


	//   ....[77]....
        /*0514*/ 	.word	0xffffffff


	//   ....[78]....
        /*0518*/ 	.word	0xffffffff


	//   ....[79]....
        /*051c*/ 	.word	0xffffffff


	//   ....[80]....
        /*0520*/ 	.word	0xffffffff


	//   ....[81]....
        /*0524*/ 	.word	0xffffffff


	//   ....[82]....
        /*0528*/ 	.word	0xffffffff


	//   ....[83]....
        /*052c*/ 	.word	0xffffffff


	//   ....[84]....
        /*0530*/ 	.word	0xffffffff


	//   ....[85]....
        /*0534*/ 	.word	0xffffffff


	//   ....[86]....
        /*0538*/ 	.word	0xffffffff


	//   ....[87]....
        /*053c*/ 	.word	0xffffffff


	//   ....[88]....
        /*0540*/ 	.word	0xffffffff


	//   ....[89]....
        /*0544*/ 	.word	0xffffffff


	//   ....[90]....
        /*0548*/ 	.word	0xffffffff


	//   ....[91]....
        /*054c*/ 	.word	0xffffffff


	//   ....[92]....
        /*0550*/ 	.word	0xffffffff


	//   ....[93]....
        /*0554*/ 	.word	0xffffffff


	//   ....[94]....
        /*0558*/ 	.word	0xffffffff


	//   ....[95]....
        /*055c*/ 	.word	0xffffffff


	//   ....[96]....
        /*0560*/ 	.word	0xffffffff


	//----- nvinfo : EIATTR_COOP_GROUP_INSTR_OFFSETS
	.align		4
.L_330:
        /*0564*/ 	.byte	0x04, 0x28
        /*0566*/ 	.short	(.L_332 - .L_331)


	//   ....[0]....
.L_331:
        /*0568*/ 	.word	0x00000060


	//   ....[1]....
        /*056c*/ 	.word	0x00000e60


	//   ....[2]....
        /*0570*/ 	.word	0x00000e90


	//   ....[3]....
        /*0574*/ 	.word	0x00001060


	//   ....[4]....
        /*0578*/ 	.word	0x00001090


	//   ....[5]....
        /*057c*/ 	.word	0x00001160


	//   ....[6]....
        /*0580*/ 	.word	0x00001190


	//   ....[7]....
        /*0584*/ 	.word	0x00001260


	//   ....[8]....
        /*0588*/ 	.word	0x00001290


	//   ....[9]....
        /*058c*/ 	.word	0x00001360


	//   ....[10]....
        /*0590*/ 	.word	0x00001390


	//   ....[11]....
        /*0594*/ 	.word	0x00001460


	//   ....[12]....
        /*0598*/ 	.word	0x00001490


	//   ....[13]....
        /*059c*/ 	.word	0x00001560


	//   ....[14]....
        /*05a0*/ 	.word	0x00001590


	//   ....[15]....
        /*05a4*/ 	.word	0x00001670


	//   ....[16]....
        /*05a8*/ 	.word	0x000016c0


	//   ....[17]....
        /*05ac*/ 	.word	0x00001b30


	//   ....[18]....
        /*05b0*/ 	.word	0x00001b50


	//   ....[19]....
        /*05b4*/ 	.word	0x00001b60


	//   ....[20]....
        /*05b8*/ 	.word	0x00001b70


	//   ....[21]....
        /*05bc*/ 	.word	0x00001b80


	//   ....[22]....
        /*05c0*/ 	.word	0x00001b90


	//   ....[23]....
        /*05c4*/ 	.word	0x00001ba0


	//   ....[24]....
        /*05c8*/ 	.word	0x00001bb0


	//   ....[25]....
        /*05cc*/ 	.word	0x00001ff0


	//   ....[26]....
        /*05d0*/ 	.word	0x00002000


	//   ....[27]....
        /*05d4*/ 	.word	0x00002010


	//   ....[28]....
        /*05d8*/ 	.word	0x00002020


	//   ....[29]....
        /*05dc*/ 	.word	0x00002030


	//   ....[30]....
        /*05e0*/ 	.word	0x00002040


	//   ....[31]....
        /*05e4*/ 	.word	0x00002100


	//   ....[32]....
        /*05e8*/ 	.word	0x00002110


	//   ....[33]....
        /*05ec*/ 	.word	0x000039a0


	//   ....[34]....
        /*05f0*/ 	.word	0x000039c0


	//   ....[35]....
        /*05f4*/ 	.word	0x000039d0


	//   ....[36]....
        /*05f8*/ 	.word	0x000039e0


	//   ....[37]....
        /*05fc*/ 	.word	0x000039f0


	//   ....[38]....
        /*0600*/ 	.word	0x00003a00


	//   ....[39]....
        /*0604*/ 	.word	0x00003a10


	//   ....[40]....
        /*0608*/ 	.word	0x00003a30


	//   ....[41]....
        /*060c*/ 	.word	0x00004420


	//   ....[42]....
        /*0610*/ 	.word	0x00004500


	//   ....[43]....
        /*0614*/ 	.word	0x000046c0


	//   ....[44]....
        /*0618*/ 	.word	0x000046e0


	//   ....[45]....
        /*061c*/ 	.word	0x00004870


	//   ....[46]....
        /*0620*/ 	.word	0x00004900


	//   ....[47]....
        /*0624*/ 	.word	0x00004bf0


	//   ....[48]....
        /*0628*/ 	.word	0x00004d40


	//   ....[49]....
        /*062c*/ 	.word	0x00007800


	//   ....[50]....
        /*0630*/ 	.word	0x00007810


	//   ....[51]....
        /*0634*/ 	.word	0x00007820


	//   ....[52]....
        /*0638*/ 	.word	0x00007830


	//   ....[53]....
        /*063c*/ 	.word	0x00007840


	//   ....[54]....
        /*0640*/ 	.word	0x00007850


	//   ....[55]....
        /*0644*/ 	.word	0x00007860


	//   ....[56]....
        /*0648*/ 	.word	0x00007890


	//   ....[57]....
        /*064c*/ 	.word	0x00007c70


	//   ....[58]....
        /*0650*/ 	.word	0x00007c90


	//   ....[59]....
        /*0654*/ 	.word	0x00007cb0


	//   ....[60]....
        /*0658*/ 	.word	0x00007cd0


	//   ....[61]....
        /*065c*/ 	.word	0x00007d20


	//   ....[62]....
        /*0660*/ 	.word	0x00007d90


	//   ....[63]....
        /*0664*/ 	.word	0x00007e40


	//   ....[64]....
        /*0668*/ 	.word	0x00007e60


	//   ....[65]....
        /*066c*/ 	.word	0x00009660


	//   ....[66]....
        /*0670*/ 	.word	0x00009690


	//   ....[67]....
        /*0674*/ 	.word	0x00009700


	//   ....[68]....
        /*0678*/ 	.word	0x00009750


	//   ....[69]....
        /*067c*/ 	.word	0x00009790


	//   ....[70]....
        /*0680*/ 	.word	0x00009880


	//   ....[71]....
        /*0684*/ 	.word	0x00009890


	//   ....[72]....
        /*0688*/ 	.word	0x00009e70


	//   ....[73]....
        /*068c*/ 	.word	0x0000c760


	//   ....[74]....
        /*0690*/ 	.word	0x0000c770


	//   ....[75]....
        /*0694*/ 	.word	0x0000c780


	//   ....[76]....
        /*0698*/ 	.word	0x0000c790


	//   ....[77]....
        /*069c*/ 	.word	0x0000c7c0


	//   ....[78]....
        /*06a0*/ 	.word	0x0000c7e0


	//   ....[79]....
        /*06a4*/ 	.word	0x0000c800


	//   ....[80]....
        /*06a8*/ 	.word	0x0000c810


	//   ....[81]....
        /*06ac*/ 	.word	0x0000d890


	//   ....[82]....
        /*06b0*/ 	.word	0x0000d8c0


	//   ....[83]....
        /*06b4*/ 	.word	0x0000d8f0


	//   ....[84]....
        /*06b8*/ 	.word	0x0000d920


	//   ....[85]....
        /*06bc*/ 	.word	0x0000d960


	//   ....[86]....
        /*06c0*/ 	.word	0x0000d990


	//   ....[87]....
        /*06c4*/ 	.word	0x0000d9b0


	//   ....[88]....
        /*06c8*/ 	.word	0x0000d9c0


	//   ....[89]....
        /*06cc*/ 	.word	0x0000d9e0


	//   ....[90]....
        /*06d0*/ 	.word	0x0000d9f0


	//   ....[91]....
        /*06d4*/ 	.word	0x0000e0a0


	//   ....[92]....
        /*06d8*/ 	.word	0x0000e0c0


	//   ....[93]....
        /*06dc*/ 	.word	0x0000e6c0


	//   ....[94]....
        /*06e0*/ 	.word	0x0000e6e0


	//   ....[95]....
        /*06e4*/ 	.word	0x0000ece0


	//   ....[96]....
        /*06e8*/ 	.word	0x0000ecf0


	//----- nvinfo : EIATTR_EXIT_INSTR_OFFSETS
	.align		4
.L_332:
        /*06ec*/ 	.byte	0x04, 0x1c
        /*06ee*/ 	.short	(.L_334 - .L_333)


	//   ....[0]....
.L_333:
        /*06f0*/ 	.word	0x000001c0


	//   ....[1]....
        /*06f4*/ 	.word	0x0000ed00


	//   ....[2]....
        /*06f8*/ 	.word	0x0000f2a0


	//   ....[3]....
        /*06fc*/ 	.word	0x0000f2f0


	//   ....[4]....
        /*0700*/ 	.word	0x0000f320


	//   ....[5]....
        /*0704*/ 	.word	0x0000f380


	//   ....[6]....
        /*0708*/ 	.word	0x0000f610


	//----- nvinfo : EIATTR_CTAIDZ_USED
	.align		4
.L_334:
        /*070c*/ 	.byte	0x01, 0x04
	.zero		2


	//----- nvinfo : EIATTR_MAX_THREADS
	.align		4
        /*0710*/ 	.byte	0x04, 0x05
        /*0712*/ 	.short	(.L_336 - .L_335)
.L_335:
        /*0714*/ 	.word	0x00000080
        /*0718*/ 	.word	0x00000001
        /*071c*/ 	.word	0x00000001


	//----- nvinfo : EIATTR_CRS_STACK_SIZE
	.align		4
.L_336:
        /*0720*/ 	.byte	0x04, 0x1e
        /*0722*/ 	.short	(.L_338 - .L_337)
.L_337:
        /*0724*/ 	.word	0x00000000
.L_338:


//--------------------- .nv.info._ZN7cutlass13device_kernelIN5flash19enable_sm80_to_sm89INS1_16FlashAttnFwdSm80INS1_25CollectiveMainloopFwdSm80ILi8ELi1ELb1EN4cute5tupleIJNS5_1CILi128EEENS7_ILi112EEES8_EEELi128ENS_10bfloat16_tEfNS_4arch4Sm80ELb0ELb0ELb1ELb1ELb1ELb0ELb1ELb1EEENS1_21CollectiveEpilogueFwdINS6_IJS8_S8_S9_EEENS6_IJNS7_ILi1EEESH_SH_EEESB_SD_Li256ELb1ELb1ELb1ELb0EEENS1_36VarlenDynamicPersistentTileSchedulerILi128ELi112ELi256ELi256ELb1ELb1ELb0ELb0ELb1ELb1EEEEEEEEEvNT_6ParamsE --------------------------
	.section	.nv.info._ZN7cutlass13device_kernelIN5flash19enable_sm80_to_sm89INS1_16FlashAttnFwdSm80INS1_25CollectiveMainloopFwdSm80ILi8ELi1ELb1EN4cute5tupleIJNS5_1CILi128EEENS7_ILi112EEES8_EEELi128ENS_10bfloat16_tEfNS_4arch4Sm80ELb0ELb0ELb1ELb1ELb1ELb0ELb1ELb1EEENS1_21CollectiveEpilogueFwdINS6_IJS8_S8_S9_EEENS6_IJNS7_ILi1EEESH_SH_EEESB_SD_Li256ELb1ELb1ELb1ELb0EEENS1_36VarlenDynamicPersistentTileSchedulerILi128ELi112ELi256ELi256ELb1ELb1ELb0ELb0ELb1ELb1EEEEEEEEEvNT_6ParamsE,"",@"SHT_CUDA_INFO"
	.sectionflags	@""
	.align	4


	//----- nvinfo : EIATTR_CUDA_API_VERSION
	.align		4
        /*0000*/ 	.byte	0x04, 0x37
        /*0002*/ 	.short	(.L_340 - .L_339)
.L_339:
        /*0004*/ 	.word	0x00000082


	//----- nvinfo : EIATTR_SW2861232_WAR
	.align		4
.L_340:
        /*0008*/ 	.byte	0x01, 0x35
	.zero		2


	//----- nvinfo : EIATTR_PARAM_CBANK
	.align		4
        /*000c*/ 	.byte	0x04, 0x0a
        /*000e*/ 	.short	(.L_342 - .L_341)
	.align		4
.L_341:
        /*0010*/ 	.word	index@(.nv.constant0._ZN7cutlass13device_kernelIN5flash19enable_sm80_to_sm89INS1_16FlashAttnFwdSm80INS1_25CollectiveMainloopFwdSm80ILi8ELi1ELb1EN4cute5tupleIJNS5_1CILi128EEENS7_ILi112EEES8_EEELi128ENS_10bfloat16_tEfNS_4arch4Sm80ELb0ELb0ELb1ELb1ELb1ELb0ELb1ELb1EEENS1_21CollectiveEpilogueFwdINS6_IJS8_S8_S9_EEENS6_IJNS7_ILi1EEESH_SH_EEESB_SD_Li256ELb1ELb1ELb1ELb0EEENS1_36VarlenDynamicPersistentTileSchedulerILi128ELi112ELi256ELi256ELb1ELb1ELb0ELb0ELb1ELb1EEEEEEEEEvNT_6ParamsE)
        /*0014*/ 	.short	0x0160
        /*0016*/ 	.short	0x0438


	//----- nvinfo : EIATTR_CBANK_PARAM_SIZE
	.align		4
.L_342:
        /*0018*/ 	.byte	0x03, 0x19
        /*001a*/ 	.short	0x0438


	//----- nvinfo : EIATTR_KPARAM_INFO
	.align		4
        /*001c*/ 	.byte	0x04, 0x17
        /*001e*/ 	.short	(.L_344 - .L_343)
.L_343:
        /*0020*/ 	.word	0x00000000
        /*0024*/ 	.short	0x0000
        /*0026*/ 	.short	0x0000
        /*0028*/ 	.byte	0x00, 0xf0, 0xe1, 0x10


	//----- nvinfo : EIATTR_MAXREG_COUNT
	.align		4
.L_344:
        /*002c*/ 	.byte	0x03, 0x1b
        /*002e*/ 	.short	0x00ff


	//----- nvinfo : EIATTR_NUM_BARRIERS
	.align		4
        /*0030*/ 	.byte	0x02, 0x4c
        /*0032*/ 	.byte	0x06
	.zero		1


	//----- nvinfo : EIATTR_ANNOTATIONS
	.align		4
        /*0034*/ 	.byte	0x04, 0x55
        /*0036*/ 	.short	(.L_346 - .L_345)


	//   ....[0]....
.L_345:
        /* <DEDUP_REMOVED lines=64> */
        /*042c*/ 	.byte	0xf0, 0xd1, 0x00, 0x00


	//----- nvinfo : EIATTR_MERCURY_ISA_VERSION
	.align		4
.L_346:
        /*0430*/ 	.byte	0x03, 0x5f
        /*0432*/ 	.short	0x0000


	//----- nvinfo : EIATTR_INT_WARP_WIDE_INSTR_OFFSETS
	.align		4
        /*0434*/ 	.byte	0x04, 0x31
        /*0436*/ 	.short	(.L_348 - .L_347)


	//   ....[0]....
.L_347:
        /*0438*/ 	.word	0x0000ae70


	//   ....[1]....
        /*043c*/ 	.word	0x0000aef0


	//----- nvinfo : EIATTR_COOP_GROUP_MASK_REGIDS
	.align		4
.L_348:
        /*0440*/ 	.byte	0x04, 0x29
        /*0442*/ 	.short	(.L_350 - .L_349)


	//   ....[0]....
.L_349:
        /*0444*/ 	.word	0xffffffff


	//   ....[1]....
        /*0448*/ 	.word	0xffffffff


	//   ....[2]....
        /*044c*/ 	.word	0xffffffff


	//   ....[3]....
        /*0450*/ 	.word	0xffffffff


	//   ....[4]....
        /*0454*/ 	.word	0xffffffff


	//   ....[5]....
        /*0458*/ 	.word	0xffffffff


	//   ....[6]....
        /*045c*/ 	.word	0xffffffff


	//   ....[7]....
        /*0460*/ 	.word	0xffffffff


	//   ....[8]....
        /*0464*/ 	.word	0xffffffff


	//   ....[9]....
        /*0468*/ 	.word	0xffffffff


	//   ....[10]....
        /*046c*/ 	.word	0xffffffff


	//   ....[11]....
        /*0470*/ 	.word	0xffffffff


	//   ....[12]....
        /*0474*/ 	.word	0xffffffff


	//   ....[13]....
        /*0478*/ 	.word	0xffffffff


	//   ....[14]....
        /*047c*/ 	.word	0xffffffff


	//   ....[15]....
        /*0480*/ 	.word	0xffffffff


	//   ....[16]....
        /*0484*/ 	.word	0xffffffff


	//   ....[17]....
        /*0488*/ 	.word	0xffffffff


	//   ....[18]....
        /*048c*/ 	.word	0xffffffff


	//   ....[19]....
        /*0490*/ 	.word	0xffffffff


	//   ....[20]....
        /*0494*/ 	.word	0xffffffff


	//   ....[21]....
        /*0498*/ 	.word	0xffffffff


	//   ....[22]....
        /*049c*/ 	.word	0xffffffff


	//   ....[23]....
        /*04a0*/ 	.word	0xffffffff


	//   ....[24]....
        /*04a4*/ 	.word	0xffffffff


	//   ....[25]....
        /*04a8*/ 	.word	0xffffffff


	//   ....[26]....
        /*04ac*/ 	.word	0xffffffff


	//   ....[27]....
        /*04b0*/ 	.word	0xffffffff


	//   ....[28]....
        /*04b4*/ 	.word	0xffffffff


	//   ....[29]....
        /*04b8*/ 	.word	0xffffffff


	//   ....[30]....
        /*04bc*/ 	.word	0xffffffff


	//   ....[31]....
        /*04c0*/ 	.word	0xffffffff


	//   ....[32]....
        /*04c4*/ 	.word	0xffffffff


	//   ....[33]....
        /*04c8*/ 	.word	0xffffffff


	//   ....[34]....
        /*04cc*/ 	.word	0xffffffff


	//   ....[35]....
        /*04d0*/ 	.word	0xffffffff


	//   ....[36]....
        /*04d4*/ 	.word	0xffffffff


	//   ....[37]....
        /*04d8*/ 	.word	0xffffffff


	//   ....[38]....
        /*04dc*/ 	.word	0xffffffff


	//   ....[39]....
        /*04e0*/ 	.word	0xffffffff


	//   ....[40]....
        /*04e4*/ 	.word	0xffffffff


	//   ....[41]....
        /*04e8*/ 	.word	0xffffffff


	//   ....[42]....
        /*04ec*/ 	.word	0xffffffff


	//   ....[43]....
        /*04f0*/ 	.word	0xffffffff


	//   ....[44]....
        /*04f4*/ 	.word	0xffffffff


	//   ....[45]....
        /*04f8*/ 	.word	0xffffffff


	//   ....[46]....
        /*04fc*/ 	.word	0xffffffff


	//   ....[47]....
        /*0500*/ 	.word	0xffffffff


	//   ....[48]....
        /*0504*/ 	.word	0xffffffff


	//   ....[49]....
        /*0508*/ 	.word	0xffffffff


	//   ....[50]....
        /*050c*/ 	.word	0xffffffff


	//   ....[51]....
        /*0510*/ 	.word	0xffffffff


	//   ....[52]....
        /*0514*/ 	.word	0xffffffff


	//   ....[53]....
        /*0518*/ 	.word	0xffffffff


	//   ....[54]....
        /*051c*/ 	.word	0xffffffff


	//   ....[55]....
        /*0520*/ 	.word	0xffffffff


	//   ....[56]....
        /*0524*/ 	.word	0xffffffff


	//   ....[57]....
        /*0528*/ 	.word	0xffffffff


	//   ....[58]....
        /*052c*/ 	.word	0xffffffff


	//   ....[59]....
        /*0530*/ 	.word	0xffffffff


	//   ....[60]....
        /*0534*/ 	.word	0xffffffff


	//   ....[61]....
        /*0538*/ 	.word	0xffffffff


	//   ....[62]....
        /*053c*/ 	.word	0xffffffff


	//   ....[63]....
        /*0540*/ 	.word	0xffffffff


	//   ....[64]....
        /*0544*/ 	.word	0xffffffff


	//   ....[65]....
        /*0548*/ 	.word	0xffffffff


	//   ....[66]....
        /*054c*/ 	.word	0xffffffff


	//   ....[67]....
        /*0550*/ 	.word	0xffffffff


	//   ....[68]....
        /*0554*/ 	.word	0xffffffff


	//   ....[69]....
        /*0558*/ 	.word	0xffffffff


	//   ....[70]....
        /*055c*/ 	.word	0xffffffff


	//   ....[71]....
        /*0560*/ 	.word	0xffffffff


	//   ....[72]....
        /*0564*/ 	.word	0xffffffff


	//   ....[73]....
        /*0568*/ 	.word	0xffffffff


	//   ....[74]....
        /*056c*/ 	.word	0xffffffff


	//   ....[75]....
        /*0570*/ 	.word	0xffffffff


	//   ....[76]....
        /*0574*/ 	.word	0xffffffff


	//   ....[77]....
        /*0578*/ 	.word	0xffffffff


	//   ....[78]....
        /*057c*/ 	.word	0xffffffff


	//   ....[79]....
        /*0580*/ 	.word	0xffffffff


	//   ....[80]....
        /*0584*/ 	.word	0xffffffff


	//   ....[81]....
        /*0588*/ 	.word	0xffffffff


	//   ....[82]....
        /*058c*/ 	.word	0xffffffff


	//   ....[83]....
        /*0590*/ 	.word	0xffffffff


	//   ....[84]....
        /*0594*/ 	.word	0xffffffff


	//   ....[85]....
        /*0598*/ 	.word	0xffffffff


	//   ....[86]....
        /*059c*/ 	.word	0xffffffff


	//   ....[87]....
        /*05a0*/ 	.word	0xffffffff


	//   ....[88]....
        /*05a4*/ 	.word	0xffffffff


	//   ....[89]....
        /*05a8*/ 	.word	0xffffffff


	//   ....[90]....
        /*05ac*/ 	.word	0xffffffff


	//   ....[91]....
        /*05b0*/ 	.word	0xffffffff


	//   ....[92]....
        /*05b4*/ 	.word	0xffffffff


	//   ....[93]....
        /*05b8*/ 	.word	0xffffffff


	//   ....[94]....
        /*05bc*/ 	.word	0xffffffff


	//   ....[95]....
        /*05c0*/ 	.word	0xffffffff


	//   ....[96]....
        /*05c4*/ 	.word	0xffffffff


	//   ....[97]....
        /*05c8*/ 	.word	0xffffffff


	//   ....[98]....
        /*05cc*/ 	.word	0xffffffff


	//   ....[99]....
        /*05d0*/ 	.word	0xffffffff


	//   ....[100]....
        /*05d4*/ 	.word	0xffffffff


	//   ....[101]....
        /*05d8*/ 	.word	0xffffffff


	//   ....[102]....
        /*05dc*/ 	.word	0xffffffff


	//   ....[103]....
        /*05e0*/ 	.word	0xffffffff


	//   ....[104]....
        /*05e4*/ 	.word	0xffffffff


	//   ....[105]....
        /*05e8*/ 	.word	0xffffffff


	//   ....[106]....
        /*05ec*/ 	.word	0xffffffff


	//   ....[107]....
        /*05f0*/ 	.word	0xffffffff


	//   ....[108]....
        /*05f4*/ 	.word	0xffffffff


	//   ....[109]....
        /*05f8*/ 	.word	0xffffffff


	//   ....[110]....
        /*05fc*/ 	.word	0xffffffff


	//   ....[111]....
        /*0600*/ 	.word	0xffffffff


	//   ....[112]....
        /*0604*/ 	.word	0xffffffff


	//   ....[113]....
        /*0608*/ 	.word	0xffffffff


	//   ....[114]....
        /*060c*/ 	.word	0xffffffff


	//   ....[115]....
        /*0610*/ 	.word	0xffffffff


	//   ....[116]....
        /*0614*/ 	.word	0xffffffff


	//   ....[117]....
        /*0618*/ 	.word	0xffffffff


	//   ....[118]....
        /*061c*/ 	.word	0xffffffff


	//   ....[119]....
        /*0620*/ 	.word	0xffffffff


	//   ....[120]....
        /*0624*/ 	.word	0xffffffff


	//   ....[121]....
        /*0628*/ 	.word	0xffffffff


	//   ....[122]....
        /*062c*/ 	.word	0xffffffff


	//   ....[123]....
        /*0630*/ 	.word	0xffffffff


	//   ....[124]....
        /*0634*/ 	.word	0xffffffff


	//   ....[125]....
        /*0638*/ 	.word	0xffffffff


	//   ....[126]....
        /*063c*/ 	.word	0xffffffff


	//   ....[127]....
        /*0640*/ 	.word	0xffffffff


	//   ....[128]....
        /*0644*/ 	.word	0xffffffff


	//   ....[129]....
        /*0648*/ 	.word	0xffffffff


	//   ....[130]....
        /*064c*/ 	.word	0xffffffff


	//   ....[131]....
        /*0650*/ 	.word	0xffffffff


	//   ....[132]....
        /*0654*/ 	.word	0xffffffff


	//   ....[133]....
        /*0658*/ 	.word	0xffffffff


	//   ....[134]....
        /*065c*/ 	.word	0xffffffff


	//   ....[135]....
        /*0660*/ 	.word	0xffffffff


	//   ....[136]....
        /*0664*/ 	.word	0xffffffff


	//   ....[137]....
        /*0668*/ 	.word	0xffffffff


	//   ....[138]....
        /*066c*/ 	.word	0xffffffff


	//   ....[139]....
        /*0670*/ 	.word	0xffffffff


	//   ....[140]....
        /*0674*/ 	.word	0xffffffff


	//   ....[141]....
        /*0678*/ 	.word	0xffffffff


	//   ....[142]....
        /*067c*/ 	.word	0xffffffff


	//   ....[143]....
        /*0680*/ 	.word	0xffffffff


	//   ....[144]....
        /*0684*/ 	.word	0xffffffff


	//   ....[145]....
        /*0688*/ 	.word	0xffffffff


	//   ....[146]....
        /*068c*/ 	.word	0xffffffff


	//   ....[147]....
        /*0690*/ 	.word	0xffffffff


	//   ....[148]....
        /*0694*/ 	.word	0xffffffff


	//   ....[149]....
        /*0698*/ 	.word	0xffffffff


	//   ....[150]....
        /*069c*/ 	.word	0xffffffff


	//   ....[151]....
        /*06a0*/ 	.word	0xffffffff


	//   ....[152]....
        /*06a4*/ 	.word	0xffffffff


	//   ....[153]....
        /*06a8*/ 	.word	0xffffffff


	//   ....[154]....
        /*06ac*/ 	.word	0xffffffff


	//   ....[155]....
        /*06b0*/ 	.word	0xffffffff


	//   ....[156]....
        /*06b4*/ 	.word	0xffffffff


	//   ....[157]....
        /*06b8*/ 	.word	0xffffffff


	//   ....[158]....
        /*06bc*/ 	.word	0xffffffff


	//   ....[159]....
        /*06c0*/ 	.word	0xffffffff


	//   ....[160]....
        /*06c4*/ 	.word	0xffffffff


	//   ....[161]....
        /*06c8*/ 	.word	0xffffffff


	//   ....[162]....
        /*06cc*/ 	.word	0xffffffff


	//   ....[163]....
        /*06d0*/ 	.word	0xffffffff


	//   ....[164]....
        /*06d4*/ 	.word	0xffffffff


	//   ....[165]....
        /*06d8*/ 	.word	0xffffffff


	//   ....[166]....
        /*06dc*/ 	.word	0xffffffff


	//   ....[167]....
        /*06e0*/ 	.word	0xffffffff


	//   ....[168]....
        /*06e4*/ 	.word	0xffffffff


	//   ....[169]....
        /*06e8*/ 	.word	0xffffffff


	//   ....[170]....
        /*06ec*/ 	.word	0xffffffff


	//   ....[171]....
        /*06f0*/ 	.word	0xffffffff


	//   ....[172]....
        /*06f4*/ 	.word	0xffffffff


	//   ....[173]....
        /*06f8*/ 	.word	0xffffffff


	//   ....[174]....
        /*06fc*/ 	.word	0xffffffff


	//   ....[175]....
        /*0700*/ 	.word	0xffffffff


	//   ....[176]....
        /*0704*/ 	.word	0xffffffff


	//   ....[177]....
        /*0708*/ 	.word	0xffffffff


	//   ....[178]....
        /*070c*/ 	.word	0xffffffff


	//   ....[179]....
        /*0710*/ 	.word	0xffffffff


	//   ....[180]....
        /*0714*/ 	.word	0xffffffff


	//   ....[181]....
        /*0718*/ 	.word	0xffffffff


	//   ....[182]....
        /*071c*/ 	.word	0xffffffff


	//   ....[183]....
        /*0720*/ 	.word	0xffffffff


	//   ....[184]....
        /*0724*/ 	.word	0xffffffff


	//   ....[185]....
        /*0728*/ 	.word	0xffffffff


	//   ....[186]....
        /*072c*/ 	.word	0xffffffff


	//   ....[187]....
        /*0730*/ 	.word	0xffffffff


	//   ....[188]....
        /*0734*/ 	.word	0xffffffff


	//   ....[189]....
        /*0738*/ 	.word	0xffffffff


	//   ....[190]....
        /*073c*/ 	.word	0xffffffff


	//   ....[191]....
        /*0740*/ 	.word	0xffffffff


	//   ....[192]....
        /*0744*/ 	.word	0xffffffff


	//   ....[193]....
        /*0748*/ 	.word	0xffffffff


	//   ....[194]....
        /*074c*/ 	.word	0xffffffff


	//   ....[195]....
        /*0750*/ 	.word	0xffffffff


	//   ....[196]....
        /*0754*/ 	.word	0xffffffff


	//   ....[197]....
        /*0758*/ 	.word	0xffffffff


	//   ....[198]....
        /*075c*/ 	.word	0xffffffff


	//   ....[199]....
        /*0760*/ 	.word	0xffffffff


	//----- nvinfo : EIATTR_COOP_GROUP_INSTR_OFFSETS
	.align		4
.L_350:
        /*0764*/ 	.byte	0x04, 0x28
        /*0766*/ 	.short	(.L_352 - .L_351)


	//   ....[0]....
.L_351:
        /*0768*/ 	.word	0x00000050


	//   ....[1]....
        /*076c*/ 	.word	0x000001e0


	//   ....[2]....
        /*0770*/ 	.word	0x00000210


	//   ....[3]....
        /*0774*/ 	.word	0x00000240


	//   ....[4]....
        /*0778*/ 	.word	0x00000270


	//   ....[5]....
        /*077c*/ 	.word	0x000002a0


	//   ....[6]....
        /*0780*/ 	.word	0x000002d0


	//   ....[7]....
        /*0784*/ 	.word	0x00000440


	//   ....[8]....
        /*0788*/ 	.word	0x00000480


	//   ....[9]....
        /*078c*/ 	.word	0x000004b0


	//   ....[10]....
        /*0790*/ 	.word	0x000004e0


	//   ....[11]....
        /*0794*/ 	.word	0x00000510


	//   ....[12]....
        /*0798*/ 	.word	0x00000540


	//   ....[13]....
        /*079c*/ 	.word	0x000005d0


	//   ....[14]....
        /*07a0*/ 	.word	0x00000600


	//   ....[15]....
        /*07a4*/ 	.word	0x00000620


	//   ....[16]....
        /*07a8*/ 	.word	0x00000680


	//   ....[17]....
        /*07ac*/ 	.word	0x00002420


	//   ....[18]....
        /*07b0*/ 	.word	0x00002450


	//   ....[19]....
        /*07b4*/ 	.word	0x00002480


	//   ....[20]....
        /*07b8*/ 	.word	0x000024b0


	//   ....[21]....
        /*07bc*/ 	.word	0x00002500


	//   ....[22]....
        /*07c0*/ 	.word	0x000025c0


	//   ....[23]....
        /*07c4*/ 	.word	0x000026b0


	//   ....[24]....
        /*07c8*/ 	.word	0x000026c0


	//   ....[25]....
        /*07cc*/ 	.word	0x000027c0


	//   ....[26]....
        /*07d0*/ 	.word	0x000027f0


	//   ....[27]....
        /*07d4*/ 	.word	0x00002820


	//   ....[28]....
        /*07d8*/ 	.word	0x00002850


	//   ....[29]....
        /*07dc*/ 	.word	0x000028d0


	//   ....[30]....
        /*07e0*/ 	.word	0x00002900


	//   ....[31]....
        /*07e4*/ 	.word	0x00002920


	//   ....[32]....
        /*07e8*/ 	.word	0x000029c0


	//   ....[33]....
        /*07ec*/ 	.word	0x00002b10


	//   ....[34]....
        /*07f0*/ 	.word	0x00002b90


	//   ....[35]....
        /*07f4*/ 	.word	0x00002ba0


	//   ....[36]....
        /*07f8*/ 	.word	0x00002bb0


	//   ....[37]....
        /*07fc*/ 	.word	0x00002bc0


	//   ....[38]....
        /*0800*/ 	.word	0x00002c50


	//   ....[39]....
        /*0804*/ 	.word	0x00002fa0


	//   ....[40]....
        /*0808*/ 	.word	0x00002fb0


	//   ....[41]....
        /*080c*/ 	.word	0x00004440


	//   ....[42]....
        /*0810*/ 	.word	0x00004460


	//   ....[43]....
        /*0814*/ 	.word	0x00004570


	//   ....[44]....
        /*0818*/ 	.word	0x00004580


	//   ....[45]....
        /*081c*/ 	.word	0x000046a0


	//   ....[46]....
        /*0820*/ 	.word	0x000046c0


	//   ....[47]....
        /*0824*/ 	.word	0x000047d0


	//   ....[48]....
        /*0828*/ 	.word	0x000047e0


	//   ....[49]....
        /*082c*/ 	.word	0x000051a0


	//   ....[50]....
        /*0830*/ 	.word	0x000051d0


	//   ....[51]....
        /*0834*/ 	.word	0x000051e0


	//   ....[52]....
        /*0838*/ 	.word	0x00005210


	//   ....[53]....
        /*083c*/ 	.word	0x00006be0


	//   ....[54]....
        /*0840*/ 	.word	0x00006bf0


	//   ....[55]....
        /*0844*/ 	.word	0x00006cd0


	//   ....[56]....
        /*0848*/ 	.word	0x00006cf0


	//   ....[57]....
        /*084c*/ 	.word	0x00006d40


	//   ....[58]....
        /*0850*/ 	.word	0x00006d60


	//   ....[59]....
        /*0854*/ 	.word	0x00006e80


	//   ....[60]....
        /*0858*/ 	.word	0x00006e90


	//   ....[61]....
        /*085c*/ 	.word	0x00008310


	//   ....[62]....
        /*0860*/ 	.word	0x00008330


	//   ....[63]....
        /*0864*/ 	.word	0x00008470


	//   ....[64]....
        /*0868*/ 	.word	0x00008480


	//   ....[65]....
        /*086c*/ 	.word	0x000085d0


	//   ....[66]....
        /*0870*/ 	.word	0x000085f0


	//   ....[67]....
        /*0874*/ 	.word	0x00008730


	//   ....[68]....
        /*0878*/ 	.word	0x00008740


	//   ....[69]....
        /*087c*/ 	.word	0x00008c10


	//   ....[70]....
        /*0880*/ 	.word	0x00008c40


	//   ....[71]....
        /*0884*/ 	.word	0x00008c60


	//   ....[72]....
        /*0888*/ 	.word	0x00008c80


	//   ....[73]....
        /*088c*/ 	.word	0x0000a860


	//   ....[74]....
        /*0890*/ 	.word	0x0000a870


	//   ....[75]....
        /*0894*/ 	.word	0x0000a8a0


	//   ....[76]....
        /*0898*/ 	.word	0x0000a8b0


	//   ....[77]....
        /*089c*/ 	.word	0x0000b910


	//   ....[78]....
        /*08a0*/ 	.word	0x0000b920


	//   ....[79]....
        /*08a4*/ 	.word	0x0000b940


	//   ....[80]....
        /*08a8*/ 	.word	0x0000b950


	//   ....[81]....
        /*08ac*/ 	.word	0x0000bc80


	//   ....[82]....
        /*08b0*/ 	.word	0x0000bca0


	//   ....[83]....
        /*08b4*/ 	.word	0x0000bdb0


	//   ....[84]....
        /*08b8*/ 	.word	0x0000bdc0


	//   ....[85]....
        /*08bc*/ 	.word	0x0000bed0


	//   ....[86]....
        /*08c0*/ 	.word	0x0000bef0


	//   ....[87]....
        /*08c4*/ 	.word	0x0000c000


	//   ....[88]....
        /*08c8*/ 	.word	0x0000c010


	//   ....[89]....
        /*08cc*/ 	.word	0x0000c310


	//   ....[90]....
        /*08d0*/ 	.word	0x0000c330


	//   ....[91]....
        /*08d4*/ 	.word	0x0000c980


	//   ....[92]....
        /*08d8*/ 	.word	0x0000c990


	//   ....[93]....
        /*08dc*/ 	.word	0x0000d6e0


	//   ....[94]....
        /*08e0*/ 	.word	0x0000d700


	//   ....[95]....
        /*08e4*/ 	.word	0x0000d820


	//   ....[96]....
        /*08e8*/ 	.word	0x0000d830


	//   ....[97]....
        /*08ec*/ 	.word	0x0000d940


	//   ....[98]....
        /*08f0*/ 	.word	0x0000d960


	//   ....[99]....
        /*08f4*/ 	.word	0x0000da70


	//   ....[100]....
        /*08f8*/ 	.word	0x0000da80


	//   ....[101]....
        /*08fc*/ 	.word	0x0000dc20


	//   ....[102]....
        /*0900*/ 	.word	0x0000dc40


	//   ....[103]....
        /*0904*/ 	.word	0x0000dd60


	//   ....[104]....
        /*0908*/ 	.word	0x0000dda0


	//   ....[105]....
        /*090c*/ 	.word	0x0000ddd0


	//   ....[106]....
        /*0910*/ 	.word	0x0000de00


	//   ....[107]....
        /*0914*/ 	.word	0x0000de30


	//   ....[108]....
        /*0918*/ 	.word	0x0000de60


	//   ....[109]....
        /*091c*/ 	.word	0x0000dfb0


	//   ....[110]....
        /*0920*/ 	.word	0x0000dff0


	//   ....[111]....
        /*0924*/ 	.word	0x0000e020


	//   ....[112]....
        /*0928*/ 	.word	0x0000e050


	//   ....[113]....
        /*092c*/ 	.word	0x0000e080


	//   ....[114]....
        /*0930*/ 	.word	0x0000e0b0


	//   ....[115]....
        /*0934*/ 	.word	0x0000e140


	//   ....[116]....
        /*0938*/ 	.word	0x0000e170


	//   ....[117]....
        /*093c*/ 	.word	0x0000e180


	//   ....[118]....
        /*0940*/ 	.word	0x0000e1e0


	//   ....[119]....
        /*0944*/ 	.word	0x0000e710


	//   ....[120]....
        /*0948*/ 	.word	0x0000e770


	//   ....[121]....
        /*094c*/ 	.word	0x0000e7c0


	//   ....[122]....
        /*0950*/ 	.word	0x0000e810


	//   ....[123]....
        /*0954*/ 	.word	0x0000e860


	//   ....[124]....
        /*0958*/ 	.word	0x0000e8d0


	//   ....[125]....
        /*095c*/ 	.word	0x0000e920


	//   ....[126]....
        /*0960*/ 	.word	0x0000e980


	//   ....[127]....
        /*0964*/ 	.word	0x0000e9f0


	//   ....[128]....
        /*0968*/ 	.word	0x0000ea50


	//   ....[129]....
        /*096c*/ 	.word	0x0000eac0


	//   ....[130]....
        /*0970*/ 	.word	0x0000eb20


	//   ....[131]....
        /*0974*/ 	.word	0x0000eb90


	//   ....[132]....
        /*0978*/ 	.word	0x0000ec00


	//   ....[133]....
        /*097c*/ 	.word	0x0000ec70


	//   ....[134]....
        /*0980*/ 	.word	0x0000ecd0


	//   ....[135]....
        /*0984*/ 	.word	0x0000ed40


	//   ....[136]....
        /*0988*/ 	.word	0x0000edb0


	//   ....[137]....
        /*098c*/ 	.word	0x0000ee20


	//   ....[138]....
        /*0990*/ 	.word	0x0000ee80


	//   ....[139]....
        /*0994*/ 	.word	0x0000eed0


	//   ....[140]....
        /*0998*/ 	.word	0x0000ef10


	//   ....[141]....
        /*099c*/ 	.word	0x0000ef60


	//   ....[142]....
        /*09a0*/ 	.word	0x0000efb0


	//   ....[143]....
        /*09a4*/ 	.word	0x0000f020


	//   ....[144]....
        /*09a8*/ 	.word	0x0000f090


	//   ....[145]....
        /*09ac*/ 	.word	0x0000f0f0


	//   ....[146]....
        /*09b0*/ 	.word	0x0000f160


	//   ....[147]....
        /*09b4*/ 	.word	0x0000f1d0


	//   ....[148]....
        /*09b8*/ 	.word	0x0000f240


	//   ....[149]....
        /*09bc*/ 	.word	0x0000f2a0


	//   ....[150]....
        /*09c0*/ 	.word	0x0000f310


	//   ....[151]....
        /*09c4*/ 	.word	0x0000f380


	//   ....[152]....
        /*09c8*/ 	.word	0x0000f3f0


	//   ....[153]....
        /*09cc*/ 	.word	0x0000f450


	//   ....[154]....
        /*09d0*/ 	.word	0x0000f4a0


	//   ....[155]....
        /*09d4*/ 	.word	0x0000f4e0


	//   ....[156]....
        /*09d8*/ 	.word	0x0000f530


	//   ....[157]....
        /*09dc*/ 	.word	0x0000f570


	//   ....[158]....
        /*09e0*/ 	.word	0x0000f5c0


	//   ....[159]....
        /*09e4*/ 	.word	0x0000f600


	//   ....[160]....
        /*09e8*/ 	.word	0x0000f650


	//   ....[161]....
        /*09ec*/ 	.word	0x0000f690


	//   ....[162]....
        /*09f0*/ 	.word	0x0000f700


	//   ....[163]....
        /*09f4*/ 	.word	0x0000f770


	//   ....[164]....
        /*09f8*/ 	.word	0x0000f7e0


	//   ....[165]....
        /*09fc*/ 	.word	0x0000f840


	//   ....[166]....
        /*0a00*/ 	.word	0x0000f8b0


	//   ....[167]....
        /*0a04*/ 	.word	0x0000f920


	//   ....[168]....
        /*0a08*/ 	.word	0x0000f990


	//   ....[169]....
        /*0a0c*/ 	.word	0x0000f9f0


	//   ....[170]....
        /*0a10*/ 	.word	0x0000fa60


	//   ....[171]....
        /*0a14*/ 	.word	0x0000fad0


	//   ....[172]....
        /*0a18*/ 	.word	0x0000fb40


	//   ....[173]....
        /*0a1c*/ 	.word	0x0000fba0


	//   ....[174]....
        /*0a20*/ 	.word	0x0000fc10


	//   ....[175]....
        /*0a24*/ 	.word	0x0000fc80


	//   ....[176]....
        /*0a28*/ 	.word	0x0000fcf0


	//   ....[177]....
        /*0a2c*/ 	.word	0x0000fd50


	//   ....[178]....
        /*0a30*/ 	.word	0x0000fdc0


	//   ....[179]....
        /*0a34*/ 	.word	0x0000fe30


	//   ....[180]....
        /*0a38*/ 	.word	0x0000fea0


	//   ....[181]....
        /*0a3c*/ 	.word	0x0000ff00


	//   ....[182]....
        /*0a40*/ 	.word	0x0000ff70


	//   ....[183]....
        /*0a44*/ 	.word	0x0000ffe0


	//   ....[184]....
        /*0a48*/ 	.word	0x00010030


	//   ....[185]....
        /*0a4c*/ 	.word	0x00010070


	//   ....[186]....
        /*0a50*/ 	.word	0x000100c0


	//   ....[187]....
        /*0a54*/ 	.word	0x00010110


	//   ....[188]....
        /*0a58*/ 	.word	0x00010160


	//   ....[189]....
        /*0a5c*/ 	.word	0x000101d0


	//   ....[190]....
        /*0a60*/ 	.word	0x00010220


	//   ....[191]....
        /*0a64*/ 	.word	0x00010270


	//   ....[192]....
        /*0a68*/ 	.word	0x000102c0


	//   ....[193]....
        /*0a6c*/ 	.word	0x00010310


	//   ....[194]....
        /*0a70*/ 	.word	0x00010360


	//   ....[195]....
        /*0a74*/ 	.word	0x000103d0


	//   ....[196]....
        /*0a78*/ 	.word	0x00010420


	//   ....[197]....
        /*0a7c*/ 	.word	0x00010480


	//   ....[198]....
        /*0a80*/ 	.word	0x000104e0


	//   ....[199]....
        /*0a84*/ 	.word	0x00010550


	//----- nvinfo : EIATTR_EXIT_INSTR_OFFSETS
	.align		4
.L_352:
        /*0a88*/ 	.byte	0x04, 0x1c
        /*0a8a*/ 	.short	(.L_354 - .L_353)


	//   ....[0]....
.L_353:
        /*0a8c*/ 	.word	0x00000b40


	//   ....[1]....
        /*0a90*/ 	.word	0x0000e6d0


	//----- nvinfo : EIATTR_MAX_THREADS
	.align		4
.L_354:
        /*0a94*/ 	.byte	0x04, 0x05
        /*0a96*/ 	.short	(.L_356 - .L_355)
.L_355:
        /*0a98*/ 	.word	0x00000100
        /*0a9c*/ 	.word	0x00000001
        /*0aa0*/ 	.word	0x00000001


	//----- nvinfo : EIATTR_CRS_STACK_SIZE
	.align		4
.L_356:
        /*0aa4*/ 	.byte	0x04, 0x1e
        /*0aa6*/ 	.short	(.L_358 - .L_357)
.L_357:
        /*0aa8*/ 	.word	0x00000000
.L_358:


//--------------------- .nv.info._ZN7cutlass13device_kernelIN5flash19enable_sm80_to_sm89INS1_16FlashAttnFwdSm80INS1_25CollectiveMainloopFwdSm80ILi8ELi1ELb1EN4cute5tupleIJNS5_1CILi128EEENS7_ILi112EEES8_EEELi128ENS_10bfloat16_tEfNS_4arch4Sm80ELb0ELb0ELb1ELb1ELb1ELb1ELb1ELb1EEENS1_21CollectiveEpilogueFwdINS6_IJS8_S8_S9_EEENS6_IJNS7_ILi1EEESH_SH_EEESB_SD_Li256ELb1ELb1ELb1ELb0EEENS1_36VarlenDynamicPersistentTileSchedulerILi128ELi112ELi256ELi256ELb1ELb1ELb0ELb0ELb1ELb1EEEEEEEEEvNT_6ParamsE --------------------------
	.section	.nv.info._ZN7cutlass13device_kernelIN5flash19enable_sm80_to_sm89INS1_16FlashAttnFwdSm80INS1_25CollectiveMainloopFwdSm80ILi8ELi1ELb1EN4cute5tupleIJNS5_1CILi128EEENS7_ILi112EEES8_EEELi128ENS_10bfloat16_tEfNS_4arch4Sm80ELb0ELb0ELb1ELb1ELb1ELb1ELb1ELb1EEENS1_21CollectiveEpilogueFwdINS6_IJS8_S8_S9_EEENS6_IJNS7_ILi1EEESH_SH_EEESB_SD_Li256ELb1ELb1ELb1ELb0EEENS1_36VarlenDynamicPersistentTileSchedulerILi128ELi112ELi256ELi256ELb1ELb1ELb0ELb0ELb1ELb1EEEEEEEEEvNT_6ParamsE,"",@"SHT_CUDA_INFO"
	.sectionflags	@""
	.align	4


	//----- nvinfo : EIATTR_CUDA_API_VERSION
	.align		4
        /*0000*/ 	.byte	0x04, 0x37
        /*0002*/ 	.short	(.L_360 - .L_359)
.L_359:
        /*0004*/ 	.word	0x00000082


	//----- nvinfo : EIATTR_SW2861232_WAR
	.align		4
.L_360:
        /*0008*/ 	.byte	0x01, 0x35
	.zero		2


	//----- nvinfo : EIATTR_PARAM_CBANK
	.align		4
        /*000c*/ 	.byte	0x04, 0x0a
        /*000e*/ 	.short	(.L_362 - .L_361)
	.align		4
.L_361:
        /*0010*/ 	.word	index@(.nv.constant0._ZN7cutlass13device_kernelIN5flash19enable_sm80_to_sm89INS1_16FlashAttnFwdSm80INS1_25CollectiveMainloopFwdSm80ILi8ELi1ELb1EN4cute5tupleIJNS5_1CILi128EEENS7_ILi112EEES8_EEELi128ENS_10bfloat16_tEfNS_4arch4Sm80ELb0ELb0ELb1ELb1ELb1ELb1ELb1ELb1EEENS1_21CollectiveEpilogueFwdINS6_IJS8_S8_S9_EEENS6_IJNS7_ILi1EEESH_SH_EEESB_SD_Li256ELb1ELb1ELb1ELb0EEENS1_36VarlenDynamicPersistentTileSchedulerILi128ELi112ELi256ELi256ELb1ELb1ELb0ELb0ELb1ELb1EEEEEEEEEvNT_6ParamsE)
        /*0014*/ 	.short	0x0160
        /*0016*/ 	.short	0x0438


	//----- nvinfo : EIATTR_CBANK_PARAM_SIZE
	.align		4
.L_362:
        /*0018*/ 	.byte	0x03, 0x19
        /*001a*/ 	.short	0x0438


	//----- nvinfo : EIATTR_KPARAM_INFO
	.align		4
        /*001c*/ 	.byte	0x04, 0x17
        /*001e*/ 	.short	(.L_364 - .L_363)
.L_363:
        /*0020*/ 	.word	0x00000000
        /*0024*/ 	.short	0x0000
        /*0026*/ 	.short	0x0000
        /*0028*/ 	.byte	0x00, 0xf0, 0xe1, 0x10


	//----- nvinfo : EIATTR_MAXREG_COUNT
	.align		4
.L_364:
        /*002c*/ 	.byte	0x03, 0x1b
        /*002e*/ 	.short	0x00ff


	//----- nvinfo : EIATTR_NUM_BARRIERS
	.align		4
        /*0030*/ 	.byte	0x02, 0x4c
        /*0032*/ 	.byte	0x06
	.zero		1


	//----- nvinfo : EIATTR_ANNOTATIONS
	.align		4
        /*0034*/ 	.byte	0x04, 0x55
        /*0036*/ 	.short	(.L_366 - .L_365)


	//   ....[0]....
.L_365:
        /* <DEDUP_REMOVED lines=106> */


	//----- nvinfo : EIATTR_MERCURY_ISA_VERSION
	.align		4
.L_366:
        /*06c8*/ 	.byte	0x03, 0x5f
        /*06ca*/ 	.short	0x0000


	//----- nvinfo : EIATTR_INT_WARP_WIDE_INSTR_OFFSETS
	.align		4
        /*06cc*/ 	.byte	0x04, 0x31
        /*06ce*/ 	.short	(.L_368 - .L_367)


	//   ....[0]....
.L_367:
        /*06d0*/ 	.word	0x00015f00


	//   ....[1]....
        /*06d4*/ 	.word	0x00015f80


	//----- nvinfo : EIATTR_COOP_GROUP_MASK_REGIDS
	.align		4
.L_368:
        /*06d8*/ 	.byte	0x04, 0x29
        /*06da*/ 	.short	(.L_370 - .L_369)


	//   ....[0]....
.L_369:
        /*06dc*/ 	.word	0xffffffff


	//   ....[1]....
        /*06e0*/ 	.word	0xffffffff


	//   ....[2]....
        /*06e4*/ 	.word	0xffffffff


	//   ....[3]....
        /*06e8*/ 	.word	0xffffffff


	//   ....[4]....
        /*06ec*/ 	.word	0xffffffff


	//   ....[5]....
        /*06f0*/ 	.word	0xffffffff


	//   ....[6]....
        /*06f4*/ 	.word	0xffffffff


	//   ....[7]....
        /*06f8*/ 	.word	0xffffffff


	//   ....[8]....
        /*06fc*/ 	.word	0xffffffff


	//   ....[9]....
        /*0700*/ 	.word	0xffffffff


	//   ....[10]....
        /*0704*/ 	.word	0xffffffff


	//   ....[11]....
        /*0708*/ 	.word	0xffffffff


	//   ....[12]....
        /*070c*/ 	.word	0xffffffff


	//   ....[13]....
        /*0710*/ 	.word	0xffffffff


	//   ....[14]....
        /*0714*/ 	.word	0xffffffff


	//   ....[15]....
        /*0718*/ 	.word	0xffffffff


	//   ....[16]....
        /*071c*/ 	.word	0xffffffff


	//   ....[17]....
        /*0720*/ 	.word	0xffffffff


	//   ....[18]....
        /*0724*/ 	.word	0xffffffff


	//   ....[19]....
        /*0728*/ 	.word	0xffffffff


	//   ....[20]....
        /*072c*/ 	.word	0xffffffff


	//   ....[21]....
        /*0730*/ 	.word	0xffffffff


	//   ....[22]....
        /*0734*/ 	.word	0xffffffff


	//   ....[23]....
        /*0738*/ 	.word	0xffffffff


	//   ....[24]....
        /*073c*/ 	.word	0xffffffff


	//   ....[25]....
        /*0740*/ 	.word	0xffffffff


	//   ....[26]....
        /*0744*/ 	.word	0xffffffff


	//   ....[27]....
        /*0748*/ 	.word	0xffffffff


	//   ....[28]....
        /*074c*/ 	.word	0xffffffff


	//   ....[29]....
        /*0750*/ 	.word	0xffffffff


	//   ....[30]....
        /*0754*/ 	.word	0xffffffff


	//   ....[31]....
        /*0758*/ 	.word	0xffffffff


	//   ....[32]....
        /*075c*/ 	.word	0xffffffff


	//   ....[33]....
        /*0760*/ 	.word	0xffffffff


	//   ....[34]....
        /*0764*/ 	.word	0xffffffff


	//   ....[35]....
        /*0768*/ 	.word	0xffffffff


	//   ....[36]....
        /*076c*/ 	.word	0xffffffff


	//   ....[37]....
        /*0770*/ 	.word	0xffffffff


	//   ....[38]....
        /*0774*/ 	.word	0xffffffff


	//   ....[39]....
        /*0778*/ 	.word	0xffffffff


	//   ....[40]....
        /*077c*/ 	.word	0xffffffff


	//   ....[41]....
        /*0780*/ 	.word	0xffffffff


	//   ....[42]....
        /*0784*/ 	.word	0xffffffff


	//   ....[43]....
        /*0788*/ 	.word	0xffffffff


	//   ....[44]....
        /*078c*/ 	.word	0xffffffff


	//   ....[45]....
        /*0790*/ 	.word	0xffffffff


	//   ....[46]....
        /*0794*/ 	.word	0xffffffff


	//   ....[47]....
        /*0798*/ 	.word	0xffffffff


	//   ....[48]....
        /*079c*/ 	.word	0xffffffff


	//   ....[49]....
        /*07a0*/ 	.word	0xffffffff


	//   ....[50]....
        /*07a4*/ 	.word	0xffffffff


	//   ....[51]....
        /*07a8*/ 	.word	0xffffffff


	//   ....[52]....
        /*07ac*/ 	.word	0xffffffff


	//   ....[53]....
        /*07b0*/ 	.word	0xffffffff


	//   ....[54]....
        /*07b4*/ 	.word	0xffffffff


	//   ....[55]....
        /*07b8*/ 	.word	0xffffffff


	//   ....[56]....
        /*07bc*/ 	.word	0xffffffff


	//   ....[57]....
        /*07c0*/ 	.word	0xffffffff


	//   ....[58]....
        /*07c4*/ 	.word	0xffffffff


	//   ....[59]....
        /*07c8*/ 	.word	0xffffffff


	//   ....[60]....
        /*07cc*/ 	.word	0xffffffff


	//   ....[61]....
        /*07d0*/ 	.word	0xffffffff


	//   ....[62]....
        /*07d4*/ 	.word	0xffffffff


	//   ....[63]....
        /*07d8*/ 	.word	0xffffffff


	//   ....[64]....
        /*07dc*/ 	.word	0xffffffff


	//   ....[65]....
        /*07e0*/ 	.word	0xffffffff


	//   ....[66]....
        /*07e4*/ 	.word	0xffffffff


	//   ....[67]....
        /*07e8*/ 	.word	0xffffffff


	//   ....[68]....
        /*07ec*/ 	.word	0xffffffff


	//   ....[69]....
        /*07f0*/ 	.word	0xffffffff


	//   ....[70]....
        /*07f4*/ 	.word	0xffffffff


	//   ....[71]....
        /*07f8*/ 	.word	0xffffffff


	//   ....[72]....
        /*07fc*/ 	.word	0xffffffff


	//   ....[73]....
        /*0800*/ 	.word	0xffffffff


	//   ....[74]....
        /*0804*/ 	.word	0xffffffff


	//   ....[75]....
        /*0808*/ 	.word	0xffffffff


	//   ....[76]....
        /*080c*/ 	.word	0xffffffff


	//   ....[77]....
        /*0810*/ 	.word	0xffffffff


	//   ....[78]....
        /*0814*/ 	.word	0xffffffff


	//   ....[79]....
        /*0818*/ 	.word	0xffffffff


	//   ....[80]....
        /*081c*/ 	.word	0xffffffff


	//   ....[81]....
        /*0820*/ 	.word	0xffffffff


	//   ....[82]....
        /*0824*/ 	.word	0xffffffff


	//   ....[83]....
        /*0828*/ 	.word	0xffffffff


	//   ....[84]....
        /*082c*/ 	.word	0xffffffff


	//   ....[85]....
        /*0830*/ 	.word	0xffffffff


	//   ....[86]....
        /*0834*/ 	.word	0xffffffff


	//   ....[87]....
        /*0838*/ 	.word	0xffffffff


	//   ....[88]....
        /*083c*/ 	.word	0xffffffff


	//   ....[89]....
        /*0840*/ 	.word	0xffffffff


	//   ....[90]....
        /*0844*/ 	.word	0xffffffff


	//   ....[91]....
        /*0848*/ 	.word	0xffffffff


	//   ....[92]....
        /*084c*/ 	.word	0xffffffff


	//   ....[93]....
        /*0850*/ 	.word	0xffffffff


	//   ....[94]....
        /*0854*/ 	.word	0xffffffff


	//   ....[95]....
        /*0858*/ 	.word	0xffffffff


	//   ....[96]....
        /*085c*/ 	.word	0xffffffff


	//   ....[97]....
        /*0860*/ 	.word	0xffffffff


	//   ....[98]....
        /*0864*/ 	.word	0xffffffff


	//   ....[99]....
        /*0868*/ 	.word	0xffffffff


	//   ....[100]....
        /*086c*/ 	.word	0xffffffff


	//   ....[101]....
        /*0870*/ 	.word	0xffffffff


	//   ....[102]....
        /*0874*/ 	.word	0xffffffff


	//   ....[103]....
        /*0878*/ 	.word	0xffffffff


	//   ....[104]....
        /*087c*/ 	.word	0xffffffff


	//   ....[105]....
        /*0880*/ 	.word	0xffffffff


	//   ....[106]....
        /*0884*/ 	.word	0xffffffff


	//   ....[107]....
        /*0888*/ 	.word	0xffffffff


	//   ....[108]....
        /*088c*/ 	.word	0xffffffff


	//   ....[109]....
        /*0890*/ 	.word	0xffffffff


	//   ....[110]....
        /*0894*/ 	.word	0xffffffff


	//   ....[111]....
        /*0898*/ 	.word	0xffffffff


	//   ....[112]....
        /*089c*/ 	.word	0xffffffff


	//   ....[113]....
        /*08a0*/ 	.word	0xffffffff


	//   ....[114]....
        /*08a4*/ 	.word	0xffffffff


	//   ....[115]....
        /*08a8*/ 	.word	0xffffffff


	//   ....[116]....
        /*08ac*/ 	.word	0xffffffff


	//   ....[117]....
        /*08b0*/ 	.word	0xffffffff


	//   ....[118]....
        /*08b4*/ 	.word	0xffffffff


	//   ....[119]....
        /*08b8*/ 	.word	0xffffffff


	//   ....[120]....
        /*08bc*/ 	.word	0xffffffff


	//   ....[121]....
        /*08c0*/ 	.word	0xffffffff


	//   ....[122]....
        /*08c4*/ 	.word	0xffffffff


	//   ....[123]....
        /*08c8*/ 	.word	0xffffffff


	//   ....[124]....
        /*08cc*/ 	.word	0xffffffff


	//   ....[125]....
        /*08d0*/ 	.word	0xffffffff


	//   ....[126]....
        /*08d4*/ 	.word	0xffffffff


	//   ....[127]....
        /*08d8*/ 	.word	0xffffffff


	//   ....[128]....
        /*08dc*/ 	.word	0xffffffff


	//   ....[129]....
        /*08e0*/ 	.word	0xffffffff


	//   ....[130]....
        /*08e4*/ 	.word	0xffffffff


	//   ....[131]....
        /*08e8*/ 	.word	0xffffffff


	//   ....[132]....
        /*08ec*/ 	.word	0xffffffff


	//   ....[133]....
        /*08f0*/ 	.word	0xffffffff


	//   ....[134]....
        /*08f4*/ 	.word	0xffffffff


	//   ....[135]....
        /*08f8*/ 	.word	0xffffffff


	//   ....[136]....
        /*08fc*/ 	.word	0xffffffff


	//   ....[137]....
        /*0900*/ 	.word	0xffffffff


	//   ....[138]....
        /*0904*/ 	.word	0xffffffff


	//   ....[139]....
        /*0908*/ 	.word	0xffffffff


	//   ....[140]....
        /*090c*/ 	.word	0xffffffff


	//   ....[141]....
        /*0910*/ 	.word	0xffffffff


	//   ....[142]....
        /*0914*/ 	.word	0xffffffff


	//   ....[143]....
        /*0918*/ 	.word	0xffffffff


	//   ....[144]....
        /*091c*/ 	.word	0xffffffff


	//   ....[145]....
        /*0920*/ 	.word	0xffffffff


	//   ....[146]....
        /*0924*/ 	.word	0xffffffff


	//   ....[147]....
        /*0928*/ 	.word	0xffffffff


	//   ....[148]....
        /*092c*/ 	.word	0xffffffff


	//   ....[149]....
        /*0930*/ 	.word	0xffffffff


	//   ....[150]....
        /*0934*/ 	.word	0xffffffff


	//   ....[151]....
        /*0938*/ 	.word	0xffffffff


	//   ....[152]....
        /*093c*/ 	.word	0xffffffff


	//   ....[153]....
        /*0940*/ 	.word	0xffffffff


	//   ....[154]....
        /*0944*/ 	.word	0xffffffff


	//   ....[155]....
        /*0948*/ 	.word	0xffffffff


	//   ....[156]....
        /*094c*/ 	.word	0xffffffff


	//   ....[157]....
        /*0950*/ 	.word	0xffffffff


	//   ....[158]....
        /*0954*/ 	.word	0xffffffff


	//   ....[159]....
        /*0958*/ 	.word	0xffffffff


	//   ....[160]....
        /*095c*/ 	.word	0xffffffff


	//   ....[161]....
        /*0960*/ 	.word	0xffffffff


	//   ....[162]....
        /*0964*/ 	.word	0xffffffff


	//   ....[163]....
        /*0968*/ 	.word	0xffffffff


	//   ....[164]....
        /*096c*/ 	.word	0xffffffff


	//   ....[165]....
        /*0970*/ 	.word	0xffffffff


	//   ....[166]....
        /*0974*/ 	.word	0xffffffff


	//   ....[167]....
        /*0978*/ 	.word	0xffffffff


	//   ....[168]....
        /*097c*/ 	.word	0xffffffff


	//   ....[169]....
        /*0980*/ 	.word	0xffffffff


	//   ....[170]....
        /*0984*/ 	.word	0xffffffff


	//   ....[171]....
        /*0988*/ 	.word	0xffffffff


	//   ....[172]....
        /*098c*/ 	.word	0xffffffff


	//   ....[173]....
        /*0990*/ 	.word	0xffffffff


	//   ....[174]....
        /*0994*/ 	.word	0xffffffff


	//   ....[175]....
        /*0998*/ 	.word	0xffffffff


	//   ....[176]....
        /*099c*/ 	.word	0xffffffff


	//   ....[177]....
        /*09a0*/ 	.word	0xffffffff


	//   ....[178]....
        /*09a4*/ 	.word	0xffffffff


	//   ....[179]....
        /*09a8*/ 	.word	0xffffffff


	//   ....[180]....
        /*09ac*/ 	.word	0xffffffff


	//   ....[181]....
        /*09b0*/ 	.word	0xffffffff


	//   ....[182]....
        /*09b4*/ 	.word	0xffffffff


	//   ....[183]....
        /*09b8*/ 	.word	0xffffffff


	//   ....[184]....
        /*09bc*/ 	.word	0xffffffff


	//   ....[185]....
        /*09c0*/ 	.word	0xffffffff


	//   ....[186]....
        /*09c4*/ 	.word	0xffffffff


	//   ....[187]....
        /*09c8*/ 	.word	0xffffffff


	//   ....[188]....
        /*09cc*/ 	.word	0xffffffff


	//   ....[189]....
        /*09d0*/ 	.word	0xffffffff


	//   ....[190]....
        /*09d4*/ 	.word	0xffffffff


	//   ....[191]....
        /*09d8*/ 	.word	0xffffffff


	//   ....[192]....
        /*09dc*/ 	.word	0xffffffff


	//   ....[193]....
        /*09e0*/ 	.word	0xffffffff


	//   ....[194]....
        /*09e4*/ 	.word	0xffffffff


	//   ....[195]....
        /*09e8*/ 	.word	0xffffffff


	//   ....[196]....
        /*09ec*/ 	.word	0xffffffff


	//   ....[197]....
        /*09f0*/ 	.word	0xffffffff


	//   ....[198]....
        /*09f4*/ 	.word	0xffffffff


	//   ....[199]....
        /*09f8*/ 	.word	0xffffffff


	//   ....[200]....
        /*09fc*/ 	.word	0xffffffff


	//   ....[201]....
        /*0a00*/ 	.word	0xffffffff


	//   ....[202]....
        /*0a04*/ 	.word	0xffffffff


	//   ....[203]....
        /*0a08*/ 	.word	0xffffffff


	//   ....[204]....
        /*0a0c*/ 	.word	0xffffffff


	//   ....[205]....
        /*0a10*/ 	.word	0xffffffff


	//   ....[206]....
        /*0a14*/ 	.word	0xffffffff


	//   ....[207]....
        /*0a18*/ 	.word	0xffffffff


	//   ....[208]....
        /*0a1c*/ 	.word	0xffffffff


	//   ....[209]....
        /*0a20*/ 	.word	0xffffffff


	//   ....[210]....
        /*0a24*/ 	.word	0xffffffff


	//   ....[211]....
        /*0a28*/ 	.word	0xffffffff


	//   ....[212]....
        /*0a2c*/ 	.word	0xffffffff


	//   ....[213]....
        /*0a30*/ 	.word	0xffffffff


	//   ....[214]....
        /*0a34*/ 	.word	0xffffffff


	//   ....[215]....
        /*0a38*/ 	.word	0xffffffff


	//   ....[216]....
        /*0a3c*/ 	.word	0xffffffff


	//   ....[217]....
        /*0a40*/ 	.word	0xffffffff


	//   ....[218]....
        /*0a44*/ 	.word	0xffffffff


	//   ....[219]....
        /*0a48*/ 	.word	0xffffffff


	//   ....[220]....
        /*0a4c*/ 	.word	0xffffffff


	//   ....[221]....
        /*0a50*/ 	.word	0xffffffff


	//   ....[222]....
        /*0a54*/ 	.word	0xffffffff


	//   ....[223]....
        /*0a58*/ 	.word	0xffffffff


	//   ....[224]....
        /*0a5c*/ 	.word	0xffffffff


	//   ....[225]....
        /*0a60*/ 	.word	0xffffffff


	//   ....[226]....
        /*0a64*/ 	.word	0xffffffff


	//   ....[227]....
        /*0a68*/ 	.word	0xffffffff


	//   ....[228]....
        /*0a6c*/ 	.word	0xffffffff


	//   ....[229]....
        /*0a70*/ 	.word	0xffffffff


	//   ....[230]....
        /*0a74*/ 	.word	0xffffffff


	//   ....[231]....
        /*0a78*/ 	.word	0xffffffff


	//   ....[232]....
        /*0a7c*/ 	.word	0xffffffff


	//   ....[233]....
        /*0a80*/ 	.word	0xffffffff


	//   ....[234]....
        /*0a84*/ 	.word	0xffffffff


	//   ....[235]....
        /*0a88*/ 	.word	0xffffffff


	//   ....[236]....
        /*0a8c*/ 	.word	0xffffffff


	//   ....[237]....
        /*0a90*/ 	.word	0xffffffff


	//   ....[238]....
        /*0a94*/ 	.word	0xffffffff


	//   ....[239]....
        /*0a98*/ 	.word	0xffffffff


	//----- nvinfo : EIATTR_COOP_GROUP_INSTR_OFFSETS
	.align		4
.L_370:
        /*0a9c*/ 	.byte	0x04, 0x28
        /*0a9e*/ 	.short	(.L_372 - .L_371)


	//   ....[0]....
.L_371:
        /*0aa0*/ 	.word	0x00000050


	//   ....[1]....
        /*0aa4*/ 	.word	0x00000200


	//   ....[2]....
        /*0aa8*/ 	.word	0x00000230


	//   ....[3]....
        /*0aac*/ 	.word	0x00000260


	//   ....[4]....
        /*0ab0*/ 	.word	0x00000290


	//   ....[5]....
        /*0ab4*/ 	.word	0x000002c0


	//   ....[6]....
        /*0ab8*/ 	.word	0x000002f0


	//   ....[7]....
        /*0abc*/ 	.word	0x00000460


	//   ....[8]....
        /*0ac0*/ 	.word	0x000004a0


	//   ....[9]....
        /*0ac4*/ 	.word	0x000004d0


	//   ....[10]....
        /*0ac8*/ 	.word	0x00000500


	//   ....[11]....
        /*0acc*/ 	.word	0x00000530


	//   ....[12]....
        /*0ad0*/ 	.word	0x00000560


	//   ....[13]....
        /*0ad4*/ 	.word	0x000005f0


	//   ....[14]....
        /*0ad8*/ 	.word	0x00000620


	//   ....[15]....
        /*0adc*/ 	.word	0x00000640


	//   ....[16]....
        /*0ae0*/ 	.word	0x000006a0


	//   ....[17]....
        /*0ae4*/ 	.word	0x00003e80


	//   ....[18]....
        /*0ae8*/ 	.word	0x00003ed0


	//   ....[19]....
        /*0aec*/ 	.word	0x000046a0


	//   ....[20]....
        /*0af0*/ 	.word	0x000046d0


	//   ....[21]....
        /*0af4*/ 	.word	0x00004e20


	//   ....[22]....
        /*0af8*/ 	.word	0x00004e40


	//   ....[23]....
        /*0afc*/ 	.word	0x00005590


	//   ....[24]....
        /*0b00*/ 	.word	0x000055a0


	//   ....[25]....
        /*0b04*/ 	.word	0x00005e10


	//   ....[26]....
        /*0b08*/ 	.word	0x00005e50


	//   ....[27]....
        /*0b0c*/ 	.word	0x00006c20


	//   ....[28]....
        /*0b10*/ 	.word	0x00006c50


	//   ....[29]....
        /*0b14*/ 	.word	0x00007440


	//   ....[30]....
        /*0b18*/ 	.word	0x00007470


	//   ....[31]....
        /*0b1c*/ 	.word	0x00007c60


	//   ....[32]....
        /*0b20*/ 	.word	0x00007c80


	//   ....[33]....
        /*0b24*/ 	.word	0x00008490


	//   ....[34]....
        /*0b28*/ 	.word	0x000084c0


	//   ....[35]....
        /*0b2c*/ 	.word	0x000085d0


	//   ....[36]....
        /*0b30*/ 	.word	0x00008600


	//   ....[37]....
        /*0b34*/ 	.word	0x000086d0


	//   ....[38]....
        /*0b38*/ 	.word	0x00008700


	//   ....[39]....
        /*0b3c*/ 	.word	0x000087d0


	//   ....[40]....
        /*0b40*/ 	.word	0x000087f0


	//   ....[41]....
        /*0b44*/ 	.word	0x00008cb0


	//   ....[42]....
        /*0b48*/ 	.word	0x00008cd0


	//   ....[43]....
        /*0b4c*/ 	.word	0x00008e50


	//   ....[44]....
        /*0b50*/ 	.word	0x00008e70


	//   ....[45]....
        /*0b54*/ 	.word	0x00008f40


	//   ....[46]....
        /*0b58*/ 	.word	0x00008f60


	//   ....[47]....
        /*0b5c*/ 	.word	0x00009030


	//   ....[48]....
        /*0b60*/ 	.word	0x00009050


	//   ....[49]....
        /*0b64*/ 	.word	0x00009de0


	//   ....[50]....
        /*0b68*/ 	.word	0x00009e00


	//   ....[51]....
        /*0b6c*/ 	.word	0x00009e30


	//   ....[52]....
        /*0b70*/ 	.word	0x00009e60


	//   ....[53]....
        /*0b74*/ 	.word	0x00009f30


	//   ....[54]....
        /*0b78*/ 	.word	0x00009fd0


	//   ....[55]....
        /*0b7c*/ 	.word	0x00009fe0


	//   ....[56]....
        /*0b80*/ 	.word	0x0000a020


	//   ....[57]....
        /*0b84*/ 	.word	0x0000a180


	//   ....[58]....
        /*0b88*/ 	.word	0x0000a1a0


	//   ....[59]....
        /*0b8c*/ 	.word	0x0000a200


	//   ....[60]....
        /*0b90*/ 	.word	0x0000a240


	//   ....[61]....
        /*0b94*/ 	.word	0x0000a250


	//   ....[62]....
        /*0b98*/ 	.word	0x0000a270


	//   ....[63]....
        /*0b9c*/ 	.word	0x0000a400


	//   ....[64]....
        /*0ba0*/ 	.word	0x0000a420


	//   ....[65]....
        /*0ba4*/ 	.word	0x0000a610


	//   ....[66]....
        /*0ba8*/ 	.word	0x0000a650


	//   ....[67]....
        /*0bac*/ 	.word	0x0000a660


	//   ....[68]....
        /*0bb0*/ 	.word	0x0000a670


	//   ....[69]....
        /*0bb4*/ 	.word	0x0000bf20


	//   ....[70]....
        /*0bb8*/ 	.word	0x0000bf60


	//   ....[71]....
        /*0bbc*/ 	.word	0x0000bf80


	//   ....[72]....
        /*0bc0*/ 	.word	0x0000bf90


	//   ....[73]....
        /*0bc4*/ 	.word	0x0000dd60


	//   ....[74]....
        /*0bc8*/ 	.word	0x0000dd70


	//   ....[75]....
        /*0bcc*/ 	.word	0x0000dd80


	//   ....[76]....
        /*0bd0*/ 	.word	0x0000dd90


	//   ....[77]....
        /*0bd4*/ 	.word	0x0000ddf0


	//   ....[78]....
        /*0bd8*/ 	.word	0x0000de80


	//   ....[79]....
        /*0bdc*/ 	.word	0x0000e080


	//   ....[80]....
        /*0be0*/ 	.word	0x0000e090


	//   ....[81]....
        /*0be4*/ 	.word	0x0000f520


	//   ....[82]....
        /*0be8*/ 	.word	0x0000f540


	//   ....[83]....
        /*0bec*/ 	.word	0x0000f640


	//   ....[84]....
        /*0bf0*/ 	.word	0x0000f650


	//   ....[85]....
        /*0bf4*/ 	.word	0x0000f750


	//   ....[86]....
        /*0bf8*/ 	.word	0x0000f770


	//   ....[87]....
        /*0bfc*/ 	.word	0x0000f870


	//   ....[88]....
        /*0c00*/ 	.word	0x0000f880


	//   ....[89]....
        /*0c04*/ 	.word	0x00010240


	//   ....[90]....
        /*0c08*/ 	.word	0x00010270


	//   ....[91]....
        /*0c0c*/ 	.word	0x00010280


	//   ....[92]....
        /*0c10*/ 	.word	0x000102b0


	//   ....[93]....
        /*0c14*/ 	.word	0x00011ce0


	//   ....[94]....
        /*0c18*/ 	.word	0x00011cf0


	//   ....[95]....
        /*0c1c*/ 	.word	0x00011d30


	//   ....[96]....
        /*0c20*/ 	.word	0x00011de0


	//   ....[97]....
        /*0c24*/ 	.word	0x00011e30


	//   ....[98]....
        /*0c28*/ 	.word	0x00011e50


	//   ....[99]....
        /*0c2c*/ 	.word	0x00011f50


	//   ....[100]....
        /*0c30*/ 	.word	0x00011f60


	//   ....[101]....
        /*0c34*/ 	.word	0x000133e0


	//   ....[102]....
        /*0c38*/ 	.word	0x00013400


	//   ....[103]....
        /*0c3c*/ 	.word	0x00013530


	//   ....[104]....
        /*0c40*/ 	.word	0x00013540


	//   ....[105]....
        /*0c44*/ 	.word	0x00013670


	//   ....[106]....
        /*0c48*/ 	.word	0x00013690


	//   ....[107]....
        /*0c4c*/ 	.word	0x000137c0


	//   ....[108]....
        /*0c50*/ 	.word	0x000137d0


	//   ....[109]....
        /*0c54*/ 	.word	0x00013ca0


	//   ....[110]....
        /*0c58*/ 	.word	0x00013cd0


	//   ....[111]....
        /*0c5c*/ 	.word	0x00013cf0


	//   ....[112]....
        /*0c60*/ 	.word	0x00013d10


	//   ....[113]....
        /*0c64*/ 	.word	0x000158f0


	//   ....[114]....
        /*0c68*/ 	.word	0x00015900


	//   ....[115]....
        /*0c6c*/ 	.word	0x00015930


	//   ....[116]....
        /*0c70*/ 	.word	0x00015940


	//   ....[117]....
        /*0c74*/ 	.word	0x000169f0


	//   ....[118]....
        /*0c78*/ 	.word	0x00016a00


	//   ....[119]....
        /*0c7c*/ 	.word	0x00016a20


	//   ....[120]....
        /*0c80*/ 	.word	0x00016a40


	//   ....[121]....
        /*0c84*/ 	.word	0x00016d70


	//   ....[122]....
        /*0c88*/ 	.word	0x00016d90


	//   ....[123]....
        /*0c8c*/ 	.word	0x00016e70


	//   ....[124]....
        /*0c90*/ 	.word	0x00016e80


	//   ....[125]....
        /*0c94*/ 	.word	0x00016f70


	//   ....[126]....
        /*0c98*/ 	.word	0x00016f90


	//   ....[127]....
        /*0c9c*/ 	.word	0x00017080


	//   ....[128]....
        /*0ca0*/ 	.word	0x00017090


	//   ....[129]....
        /*0ca4*/ 	.word	0x00017380


	//   ....[130]....
        /*0ca8*/ 	.word	0x000173a0


	//   ....[131]....
        /*0cac*/ 	.word	0x000179e0


	//   ....[132]....
        /*0cb0*/ 	.word	0x000179f0


	//   ....[133]....
        /*0cb4*/ 	.word	0x000187f0


	//   ....[134]....
        /*0cb8*/ 	.word	0x00018810


	//   ....[135]....
        /*0cbc*/ 	.word	0x00018900


	//   ....[136]....
        /*0cc0*/ 	.word	0x00018910


	//   ....[137]....
        /*0cc4*/ 	.word	0x00018a00


	//   ....[138]....
        /*0cc8*/ 	.word	0x00018a20


	//   ....[139]....
        /*0ccc*/ 	.word	0x00018b10


	//   ....[140]....
        /*0cd0*/ 	.word	0x00018b20


	//   ....[141]....
        /*0cd4*/ 	.word	0x00018cc0


	//   ....[142]....
        /*0cd8*/ 	.word	0x00018ce0


	//   ....[143]....
        /*0cdc*/ 	.word	0x00018e10


	//   ....[144]....
        /*0ce0*/ 	.word	0x00018e50


	//   ....[145]....
        /*0ce4*/ 	.word	0x00018e80


	//   ....[146]....
        /*0ce8*/ 	.word	0x00018eb0


	//   ....[147]....
        /*0cec*/ 	.word	0x00018ee0


	//   ....[148]....
        /*0cf0*/ 	.word	0x00018f10


	//   ....[149]....
        /*0cf4*/ 	.word	0x00019080


	//   ....[150]....
        /*0cf8*/ 	.word	0x000190c0


	//   ....[151]....
        /*0cfc*/ 	.word	0x000190f0


	//   ....[152]....
        /*0d00*/ 	.word	0x00019120


	//   ....[153]....
        /*0d04*/ 	.word	0x00019150


	//   ....[154]....
        /*0d08*/ 	.word	0x00019180


	//   ....[155]....
        /*0d0c*/ 	.word	0x00019210


	//   ....[156]....
        /*0d10*/ 	.word	0x00019240


	//   ....[157]....
        /*0d14*/ 	.word	0x00019250


	//   ....[158]....
        /*0d18*/ 	.word	0x000192b0


	//   ....[159]....
        /*0d1c*/ 	.word	0x00019880


	//   ....[160]....
        /*0d20*/ 	.word	0x000198d0


	//   ....[161]....
        /*0d24*/ 	.word	0x00019930


	//   ....[162]....
        /*0d28*/ 	.word	0x00019990


	//   ....[163]....
        /*0d2c*/ 	.word	0x000199f0


	//   ....[164]....
        /*0d30*/ 	.word	0x00019a60


	//   ....[165]....
        /*0d34*/ 	.word	0x00019ab0


	//   ....[166]....
        /*0d38*/ 	.word	0x00019b10


	//   ....[167]....
        /*0d3c*/ 	.word	0x00019b80


	//   ....[168]....
        /*0d40*/ 	.word	0x00019be0


	//   ....[169]....
        /*0d44*/ 	.word	0x00019c50


	//   ....[170]....
        /*0d48*/ 	.word	0x00019cb0


	//   ....[171]....
        /*0d4c*/ 	.word	0x00019d20


	//   ....[172]....
        /*0d50*/ 	.word	0x00019d90


	//   ....[173]....
        /*0d54*/ 	.word	0x00019e00


	//   ....[174]....
        /*0d58*/ 	.word	0x00019e60


	//   ....[175]....
        /*0d5c*/ 	.word	0x00019ed0


	//   ....[176]....
        /*0d60*/ 	.word	0x00019f40


	//   ....[177]....
        /*0d64*/ 	.word	0x00019fb0


	//   ....[178]....
        /*0d68*/ 	.word	0x0001a010


	//   ....[179]....
        /*0d6c*/ 	.word	0x0001a070


	//   ....[180]....
        /*0d70*/ 	.word	0x0001a0d0


	//   ....[181]....
        /*0d74*/ 	.word	0x0001a120


	//   ....[182]....
        /*0d78*/ 	.word	0x0001a170


	//   ....[183]....
        /*0d7c*/ 	.word	0x0001a1e0


	//   ....[184]....
        /*0d80*/ 	.word	0x0001a250


	//   ....[185]....
        /*0d84*/ 	.word	0x0001a2b0


	//   ....[186]....
        /*0d88*/ 	.word	0x0001a320


	//   ....[187]....
        /*0d8c*/ 	.word	0x0001a390


	//   ....[188]....
        /*0d90*/ 	.word	0x0001a400


	//   ....[189]....
        /*0d94*/ 	.word	0x0001a460


	//   ....[190]....
        /*0d98*/ 	.word	0x0001a4d0


	//   ....[191]....
        /*0d9c*/ 	.word	0x0001a540


	//   ....[192]....
        /*0da0*/ 	.word	0x0001a5b0


	//   ....[193]....
        /*0da4*/ 	.word	0x0001a610


	//   ....[194]....
        /*0da8*/ 	.word	0x0001a660


	//   ....[195]....
        /*0dac*/ 	.word	0x0001a6b0


	//   ....[196]....
        /*0db0*/ 	.word	0x0001a700


	//   ....[197]....
        /*0db4*/ 	.word	0x0001a740


	//   ....[198]....
        /*0db8*/ 	.word	0x0001a7a0


	//   ....[199]....
        /*0dbc*/ 	.word	0x0001a7e0


	//   ....[200]....
        /*0dc0*/ 	.word	0x0001a830


	//   ....[201]....
        /*0dc4*/ 	.word	0x0001a870


	//   ....[202]....
        /*0dc8*/ 	.word	0x0001a8d0


	//   ....[203]....
        /*0dcc*/ 	.word	0x0001a940


	//   ....[204]....
        /*0dd0*/ 	.word	0x0001a9b0


	//   ....[205]....
        /*0dd4*/ 	.word	0x0001aa10


	//   ....[206]....
        /*0dd8*/ 	.word	0x0001aa80


	//   ....[207]....
        /*0ddc*/ 	.word	0x0001aaf0


	//   ....[208]....
        /*0de0*/ 	.word	0x0001ab60


	//   ....[209]....
        /*0de4*/ 	.word	0x0001abc0


	//   ....[210]....
        /*0de8*/ 	.word	0x0001ac30


	//   ....[211]....
        /*0dec*/ 	.word	0x0001aca0


	//   ....[212]....
        /*0df0*/ 	.word	0x0001ad10


	//   ....[213]....
        /*0df4*/ 	.word	0x0001ad70


	//   ....[214]....
        /*0df8*/ 	.word	0x0001ade0


	//   ....[215]....
        /*0dfc*/ 	.word	0x0001ae50


	//   ....[216]....
        /*0e00*/ 	.word	0x0001aec0


	//   ....[217]....
        /*0e04*/ 	.word	0x0001af20


	//   ....[218]....
        /*0e08*/ 	.word	0x0001af90


	//   ....[219]....
        /*0e0c*/ 	.word	0x0001b000


	//   ....[220]....
        /*0e10*/ 	.word	0x0001b070


	//   ....[221]....
        /*0e14*/ 	.word	0x0001b0d0


	//   ....[222]....
        /*0e18*/ 	.word	0x0001b140


	//   ....[223]....
        /*0e1c*/ 	.word	0x0001b1b0


	//   ....[224]....
        /*0e20*/ 	.word	0x0001b200


	//   ....[225]....
        /*0e24*/ 	.word	0x0001b240


	//   ....[226]....
        /*0e28*/ 	.word	0x0001b290


	//   ....[227]....
        /*0e2c*/ 	.word	0x0001b2e0


	//   ....[228]....
        /*0e30*/ 	.word	0x0001b330


	//   ....[229]....
        /*0e34*/ 	.word	0x0001b3a0


	//   ....[230]....
        /*0e38*/ 	.word	0x0001b3f0


	//   ....[231]....
        /*0e3c*/ 	.word	0x0001b430


	//   ....[232]....
        /*0e40*/ 	.word	0x0001b480


	//   ....[233]....
        /*0e44*/ 	.word	0x0001b4d0


	//   ....[234]....
        /*0e48*/ 	.word	0x0001b520


	//   ....[235]....
        /*0e4c*/ 	.word	0x0001b590


	//   ....[236]....
        /*0e50*/ 	.word	0x0001b5e0


	//   ....[237]....
        /*0e54*/ 	.word	0x0001b650


	//   ....[238]....
        /*0e58*/ 	.word	0x0001b6b0


	//   ....[239]....
        /*0e5c*/ 	.word	0x0001b720


	//----- nvinfo : EIATTR_EXIT_INSTR_OFFSETS
	.align		4
.L_372:
        /*0e60*/ 	.byte	0x04, 0x1c
        /*0e62*/ 	.short	(.L_374 - .L_373)


	//   ....[0]....
.L_373:
        /*0e64*/ 	.word	0x00000c10


	//   ....[1]....
        /*0e68*/ 	.word	0x00019850


	//----- nvinfo : EIATTR_MAX_THREADS
	.align		4
.L_374:
        /*0e6c*/ 	.byte	0x04, 0x05
        /*0e6e*/ 	.short	(.L_376 - .L_375)
.L_375:
        /*0e70*/ 	.word	0x00000100
        /*0e74*/ 	.word	0x00000001
        /*0e78*/ 	.word	0x00000001


	//----- nvinfo : EIATTR_CRS_STACK_SIZE
	.align		4
.L_376:
        /*0e7c*/ 	.byte	0x04, 0x1e
        /*0e7e*/ 	.short	(.L_378 - .L_377)
.L_377:
        /*0e80*/ 	.word	0x00000000
.L_378:


//--------------------- .nv.info._ZN7cutlass13device_kernelIN5flash19enable_sm80_to_sm89INS1_16FlashAttnFwdSm80INS1_25CollectiveMainloopFwdSm80ILi4ELi1ELb0EN4cute5tupleIJNS5_1CILi128EEENS7_ILi48EEES8_EEELi128ENS_10bfloat16_tEfNS_4arch4Sm80ELb0ELb1ELb1ELb0ELb1ELb0ELb1ELb1EEENS1_21CollectiveEpilogueFwdINS6_IJS8_S8_S9_EEENS6_IJNS7_ILi1EEESH_SH_EEESB_SD_Li128ELb0ELb1ELb1ELb0EEENS1_19SingleTileSchedulerILb0ELb1ELb1ELi128EEEEEEEEEvNT_6ParamsE --------------------------
	.section	.nv.info._ZN7cutlass13device_kernelIN5flash19enable_sm80_to_sm89INS1_16FlashAttnFwdSm80INS1_25CollectiveMainloopFwdSm80ILi4ELi1ELb0EN4cute5tupleIJNS5_1CILi128EEENS7_ILi48EEES8_EEELi128ENS_10bfloat16_tEfNS_4arch4Sm80ELb0ELb1ELb1ELb0ELb1ELb0ELb1ELb1EEENS1_21CollectiveEpilogueFwdINS6_IJS8_S8_S9_EEENS6_IJNS7_ILi1EEESH_SH_EEESB_SD_Li128ELb0ELb1ELb1ELb0EEENS1_19SingleTileSchedulerILb0ELb1ELb1ELi128EEEEEEEEEvNT_6ParamsE,"",@"SHT_CUDA_INFO"
	.sectionflags	@""
	.align	4


	//----- nvinfo : EIATTR_CUDA_API_VERSION
	.align		4
        /*0000*/ 	.byte	0x04, 0x37
        /*0002*/ 	.short	(.L_380 - .L_379)
.L_379:
        /*0004*/ 	.word	0x00000082


	//----- nvinfo : EIATTR_SW2861232_WAR
	.align		4
.L_380:
        /*0008*/ 	.byte	0x01, 0x35
	.zero		2


	//----- nvinfo : EIATTR_PARAM_CBANK
	.align		4
        /*000c*/ 	.byte	0x04, 0x0a
        /*000e*/ 	.short	(.L_382 - .L_381)
	.align		4
.L_381:
        /*0010*/ 	.word	index@(.nv.constant0._ZN7cutlass13device_kernelIN5flash19enable_sm80_to_sm89INS1_16FlashAttnFwdSm80INS1_25CollectiveMainloopFwdSm80ILi4ELi1ELb0EN4cute5tupleIJNS5_1CILi128EEENS7_ILi48EEES8_EEELi128ENS_10bfloat16_tEfNS_4arch4Sm80ELb0ELb1ELb1ELb0ELb1ELb0ELb1ELb1EEENS1_21CollectiveEpilogueFwdINS6_IJS8_S8_S9_EEENS6_IJNS7_ILi1EEESH_SH_EEESB_SD_Li128ELb0ELb1ELb1ELb0EEENS1_19SingleTileSchedulerILb0ELb1ELb1ELi128EEEEEEEEEvNT_6ParamsE)
        /*0014*/ 	.short	0x0160
        /*0016*/ 	.short	0x0418


	//----- nvinfo : EIATTR_CBANK_PARAM_SIZE
	.align		4
.L_382:
        /*0018*/ 	.byte	0x03, 0x19
        /*001a*/ 	.short	0x0418


	//----- nvinfo : EIATTR_KPARAM_INFO
	.align		4
        /*001c*/ 	.byte	0x04, 0x17
        /*001e*/ 	.short	(.L_384 - .L_383)
.L_383:
        /*0020*/ 	.word	0x00000000
        /*0024*/ 	.short	0x0000
        /*0026*/ 	.short	0x0000
        /*0028*/ 	.byte	0x00, 0xf0, 0x61, 0x10


	//----- nvinfo : EIATTR_MAXREG_COUNT
	.align		4
.L_384:
        /*002c*/ 	.byte	0x03, 0x1b
        /*002e*/ 	.short	0x00ff


	//----- nvinfo : EIATTR_NUM_BARRIERS
	.align		4
        /*0030*/ 	.byte	0x02, 0x4c
        /*0032*/ 	.byte	0x02
	.zero		1


	//----- nvinfo : EIATTR_ANNOTATIONS
	.align		4
        /*0034*/ 	.byte	0x04, 0x55
        /*0036*/ 	.short	(.L_386 - .L_385)


	//   ....[0]....
.L_385:
        /* <DEDUP_REMOVED lines=50> */


	//----- nvinfo : EIATTR_MERCURY_ISA_VERSION
	.align		4
.L_386:
        /*0348*/ 	.byte	0x03, 0x5f
        /*034a*/ 	.short	0x0000


	//----- nvinfo : EIATTR_COOP_GROUP_MASK_REGIDS
	.align		4
        /*034c*/ 	.byte	0x04, 0x29
        /*034e*/ 	.short	(.L_388 - .L_387)


	//   ....[0]....
.L_387:
        /*0350*/ 	.word	0xffffffff


	//   ....[1]....
        /*0354*/ 	.word	0xffffffff


	//   ....[2]....
        /*0358*/ 	.word	0xffffffff


	//   ....[3]....
        /*035c*/ 	.word	0xffffffff


	//   ....[4]....
        /*0360*/ 	.word	0xffffffff


	//   ....[5]....
        /*0364*/ 	.word	0xffffffff


	//   ....[6]....
        /*0368*/ 	.word	0xffffffff


	//   ....[7]....
        /*036c*/ 	.word	0xffffffff


	//   ....[8]....
        /*0370*/ 	.word	0xffffffff


	//   ....[9]....
        /*0374*/ 	.word	0xffffffff


	//   ....[10]....
        /*0378*/ 	.word	0xffffffff


	//   ....[11]....
        /*037c*/ 	.word	0xffffffff


	//   ....[12]....
        /*0380*/ 	.word	0xffffffff


	//   ....[13]....
        /*0384*/ 	.word	0xffffffff


	//   ....[14]....
        /*0388*/ 	.word	0xffffffff


	//   ....[15]....
        /*038c*/ 	.word	0xffffffff


	//   ....[16]....
        /*0390*/ 	.word	0xffffffff


	//   ....[17]....
        /*0394*/ 	.word	0xffffffff


	//   ....[18]....
        /*0398*/ 	.word	0xffffffff


	//   ....[19]....
        /*039c*/ 	.word	0xffffffff


	//   ....[20]....
        /*03a0*/ 	.word	0xffffffff


	//   ....[21]....
        /*03a4*/ 	.word	0xffffffff


	//   ....[22]....
        /*03a8*/ 	.word	0xffffffff


	//   ....[23]....
        /*03ac*/ 	.word	0xffffffff


	//   ....[24]....
        /*03b0*/ 	.word	0xffffffff


	//   ....[25]....
        /*03b4*/ 	.word	0xffffffff


	//   ....[26]....
        /*03b8*/ 	.word	0xffffffff


	//   ....[27]....
        /*03bc*/ 	.word	0xffffffff


	//   ....[28]....
        /*03c0*/ 	.word	0xffffffff


	//   ....[29]....
        /*03c4*/ 	.word	0xffffffff


	//   ....[30]....
        /*03c8*/ 	.word	0xffffffff


	//   ....[31]....
        /*03cc*/ 	.word	0xffffffff


	//   ....[32]....
        /*03d0*/ 	.word	0xffffffff


	//   ....[33]....
        /*03d4*/ 	.word	0xffffffff


	//   ....[34]....
        /*03d8*/ 	.word	0xffffffff


	//   ....[35]....
        /*03dc*/ 	.word	0xffffffff


	//   ....[36]....
        /*03e0*/ 	.word	0xffffffff


	//   ....[37]....
        /*03e4*/ 	.word	0xffffffff


	//   ....[38]....
        /*03e8*/ 	.word	0xffffffff


	//   ....[39]....
        /*03ec*/ 	.word	0xffffffff


	//   ....[40]....
        /*03f0*/ 	.word	0xffffffff


	//   ....[41]....
        /*03f4*/ 	.word	0xffffffff


	//   ....[42]....
        /*03f8*/ 	.word	0xffffffff


	//   ....[43]....
        /*03fc*/ 	.word	0xffffffff


	//   ....[44]....
        /*0400*/ 	.word	0xffffffff


	//   ....[45]....
        /*0404*/ 	.word	0xffffffff


	//   ....[46]....
        /*0408*/ 	.word	0xffffffff


	//   ....[47]....
        /*040c*/ 	.word	0xffffffff


	//   ....[48]....
        /*0410*/ 	.word	0xffffffff


	//   ....[49]....
        /*0414*/ 	.word	0xffffffff


	//   ....[50]....
        /*0418*/ 	.word	0xffffffff


	//   ....[51]....
        /*041c*/ 	.word	0xffffffff


	//   ....[52]....
        /*0420*/ 	.word	0xffffffff


	//   ....[53]....
        /*0424*/ 	.word	0xffffffff


	//   ....[54]....
        /*0428*/ 	.word	0xffffffff


	//   ....[55]....
        /*042c*/ 	.word	0xffffffff


	//   ....[56]....
        /*0430*/ 	.word	0xffffffff


	//   ....[57]....
        /*0434*/ 	.word	0xffffffff


	//   ....[58]....
        /*0438*/ 	.word	0xffffffff


	//   ....[59]....
        /*043c*/ 	.word	0xffffffff


	//   ....[60]....
        /*0440*/ 	.word	0xffffffff


	//   ....[61]....
        /*0444*/ 	.word	0xffffffff


	//   ....[62]....
        /*0448*/ 	.word	0xffffffff


	//   ....[63]....
        /*044c*/ 	.word	0xffffffff


	//   ....[64]....
        /*0450*/ 	.word	0xffffffff


	//   ....[65]....
        /*0454*/ 	.word	0xffffffff


	//   ....[66]....
        /*0458*/ 	.word	0xffffffff


	//   ....[67]....
        /*045c*/ 	.word	0xffffffff


	//   ....[68]....
        /*0460*/ 	.word	0xffffffff


	//   ....[69]....
        /*0464*/ 	.word	0xffffffff


	//   ....[70]....
        /*0468*/ 	.word	0xffffffff


	//   ....[71]....
        /*046c*/ 	.word	0xffffffff


	//   ....[72]....
        /*0470*/ 	.word	0xffffffff


	//   ....[73]....
        /*0474*/ 	.word	0xffffffff


	//   ....[74]....
        /*0478*/ 	.word	0xffffffff


	//   ....[75]....
        /*047c*/ 	.word	0xffffffff


	//   ....[76]....
        /*0480*/ 	.word	0xffffffff


	//   ....[77]....
        /*0484*/ 	.word	0xffffffff


	//   ....[78]....
        /*0488*/ 	.word	0xffffffff


	//   ....[79]....
        /*048c*/ 	.word	0xffffffff


	//   ....[80]....
        /*0490*/ 	.word	0xffffffff


	//   ....[81]....
        /*0494*/ 	.word	0xffffffff


	//   ....[82]....
        /*0498*/ 	.word	0xffffffff


	//   ....[83]....
        /*049c*/ 	.word	0xffffffff


	//   ....[84]....
        /*04a0*/ 	.word	0xffffffff


	//   ....[85]....
        /*04a4*/ 	.word	0xffffffff


	//   ....[86]....
        /*04a8*/ 	.word	0xffffffff


	//   ....[87]....
        /*04ac*/ 	.word	0xffffffff


	//   ....[88]....
        /*04b0*/ 	.word	0xffffffff


	//   ....[89]....
        /*04b4*/ 	.word	0xffffffff


	//   ....[90]....
        /*04b8*/ 	.word	0xffffffff


	//   ....[91]....
        /*04bc*/ 	.word	0xffffffff


	//   ....[92]....
        /*04c0*/ 	.word	0xffffffff


	//   ....[93]....
        /*04c4*/ 	.word	0xffffffff


	//   ....[94]....
        /*04c8*/ 	.word	0xffffffff


	//   ....[95]....
        /*04cc*/ 	.word	0xffffffff


	//   ....[96]....
        /*04d0*/ 	.word	0xffffffff


	//   ....[97]....
        /*04d4*/ 	.word	0xffffffff


	//   ....[98]....
        /*04d8*/ 	.word	0xffffffff


	//   ....[99]....
        /*04dc*/ 	.word	0xffffffff


	//   ....[100]....
        /*04e0*/ 	.word	0xffffffff


	//   ....[101]....
        /*04e4*/ 	.word	0xffffffff


	//   ....[102]....
        /*04e8*/ 	.word	0xffffffff


	//   ....[103]....
        /*04ec*/ 	.word	0xffffffff


	//   ....[104]....
        /*04f0*/ 	.word	0xffffffff


	//   ....[105]....
        /*04f4*/ 	.word	0xffffffff


	//   ....[106]....
        /*04f8*/ 	.word	0xffffffff


	//   ....[107]....
        /*04fc*/ 	.word	0xffffffff


	//   ....[108]....
        /*0500*/ 	.word	0xffffffff


	//   ....[109]....
        /*0504*/ 	.word	0xffffffff


	//   ....[110]....
        /*0508*/ 	.word	0xffffffff


	//   ....[111]....
        /*050c*/ 	.word	0xffffffff


	//   ....[112]....
        /*0510*/ 	.word	0xffffffff


	//   ....[113]....
        /*0514*/ 	.word	0xffffffff


	//   ....[114]....
        /*0518*/ 	.word	0xffffffff


	//   ....[115]....
        /*051c*/ 	.word	0xffffffff


	//   ....[116]....
        /*0520*/ 	.word	0xffffffff


	//   ....[117]....
        /*0524*/ 	.word	0xffffffff


	//   ....[118]....
        /*0528*/ 	.word	0xffffffff


	//   ....[119]....
        /*052c*/ 	.word	0xffffffff


	//   ....[120]....
        /*0530*/ 	.word	0xffffffff


	//   ....[121]....
        /*0534*/ 	.word	0xffffffff


	//   ....[122]....
        /*0538*/ 	.word	0xffffffff


	//   ....[123]....
        /*053c*/ 	.word	0xffffffff


	//   ....[124]....
        /*0540*/ 	.word	0xffffffff


	//   ....[125]....
        /*0544*/ 	.word	0xffffffff


	//   ....[126]....
        /*0548*/ 	.word	0xffffffff


	//   ....[127]....
        /*054c*/ 	.word	0xffffffff


	//   ....[128]....
        /*0550*/ 	.word	0xffffffff


	//   ....[129]....
        /*0554*/ 	.word	0xffffffff


	//   ....[130]....
        /*0558*/ 	.word	0xffffffff


	//   ....[131]....
        /*055c*/ 	.word	0xffffffff


	//   ....[132]....
        /*0560*/ 	.word	0xffffffff


	//   ....[133]....
        /*0564*/ 	.word	0xffffffff


	//   ....[134]....
        /*0568*/ 	.word	0xffffffff


	//   ....[135]....
        /*056c*/ 	.word	0xffffffff


	//   ....[136]....
        /*0570*/ 	.word	0xffffffff


	//   ....[137]....
        /*0574*/ 	.word	0xffffffff


	//   ....[138]....
        /*0578*/ 	.word	0xffffffff


	//----- nvinfo : EIATTR_COOP_GROUP_INSTR_OFFSETS
	.align		4
.L_388:
        /*057c*/ 	.byte	0x04, 0x28
        /*057e*/ 	.short	(.L_390 - .L_389)


	//   ....[0]....
.L_389:
        /*0580*/ 	.word	0x00000060


	//   ....[1]....
        /*0584*/ 	.word	0x00001440


	//   ....[2]....
        /*0588*/ 	.word	0x00001470


	//   ....[3]....
        /*058c*/ 	.word	0x00001630


	//   ....[4]....
        /*0590*/ 	.word	0x00001660


	//   ....[5]....
        /*0594*/ 	.word	0x00001730


	//   ....[6]....
        /*0598*/ 	.word	0x00001760


	//   ....[7]....
        /*059c*/ 	.word	0x00001830


	//   ....[8]....
        /*05a0*/ 	.word	0x00001860


	//   ....[9]....
        /*05a4*/ 	.word	0x00001930


	//   ....[10]....
        /*05a8*/ 	.word	0x00001960


	//   ....[11]....
        /*05ac*/ 	.word	0x00001a30


	//   ....[12]....
        /*05b0*/ 	.word	0x00001a60


	//   ....[13]....
        /*05b4*/ 	.word	0x00001b30


	//   ....[14]....
        /*05b8*/ 	.word	0x00001b60


	//   ....[15]....
        /*05bc*/ 	.word	0x00001c40


	//   ....[16]....
        /*05c0*/ 	.word	0x00001c90


	//   ....[17]....
        /*05c4*/ 	.word	0x00002160


	//   ....[18]....
        /*05c8*/ 	.word	0x00002180


	//   ....[19]....
        /*05cc*/ 	.word	0x000021a0


	//   ....[20]....
        /*05d0*/ 	.word	0x000021b0


	//   ....[21]....
        /*05d4*/ 	.word	0x000021c0


	//   ....[22]....
        /*05d8*/ 	.word	0x000021d0


	//   ....[23]....
        /*05dc*/ 	.word	0x00002640


	//   ....[24]....
        /*05e0*/ 	.word	0x00002670


	//   ....[25]....
        /*05e4*/ 	.word	0x000026b0


	//   ....[26]....
        /*05e8*/ 	.word	0x000026e0


	//   ....[27]....
        /*05ec*/ 	.word	0x00002700


	//   ....[28]....
        /*05f0*/ 	.word	0x00002710


	//   ....[29]....
        /*05f4*/ 	.word	0x00003360


	//   ....[30]....
        /*05f8*/ 	.word	0x00003380


	//   ....[31]....
        /*05fc*/ 	.word	0x00003390


	//   ....[32]....
        /*0600*/ 	.word	0x000033a0


	//   ....[33]....
        /*0604*/ 	.word	0x000033b0


	//   ....[34]....
        /*0608*/ 	.word	0x000033c0


	//   ....[35]....
        /*060c*/ 	.word	0x00003950


	//   ....[36]....
        /*0610*/ 	.word	0x00004120


	//   ....[37]....
        /*0614*/ 	.word	0x00004850


	//   ....[38]....
        /*0618*/ 	.word	0x00004f80


	//   ....[39]....
        /*061c*/ 	.word	0x000053c0


	//   ....[40]....
        /*0620*/ 	.word	0x00005400


	//   ....[41]....
        /*0624*/ 	.word	0x00005560


	//   ....[42]....
        /*0628*/ 	.word	0x00005590


	//   ....[43]....
        /*062c*/ 	.word	0x000059b0


	//   ....[44]....
        /*0630*/ 	.word	0x00005b30


	//   ....[45]....
        /*0634*/ 	.word	0x00005b40


	//   ....[46]....
        /*0638*/ 	.word	0x00005be0


	//   ....[47]....
        /*063c*/ 	.word	0x00007dd0


	//   ....[48]....
        /*0640*/ 	.word	0x00007de0


	//   ....[49]....
        /*0644*/ 	.word	0x00007df0


	//   ....[50]....
        /*0648*/ 	.word	0x00007e00


	//   ....[51]....
        /*064c*/ 	.word	0x00007e10


	//   ....[52]....
        /*0650*/ 	.word	0x00007e20


	//   ....[53]....
        /*0654*/ 	.word	0x00008f80


	//   ....[54]....
        /*0658*/ 	.word	0x00008f90


	//   ....[55]....
        /*065c*/ 	.word	0x00008fa0


	//   ....[56]....
        /*0660*/ 	.word	0x00008fb0


	//   ....[57]....
        /*0664*/ 	.word	0x00008fc0


	//   ....[58]....
        /*0668*/ 	.word	0x00008fd0


	//   ....[59]....
        /*066c*/ 	.word	0x000091f0


	//   ....[60]....
        /*0670*/ 	.word	0x00009430


	//   ....[61]....
        /*0674*/ 	.word	0x00009a60


	//   ....[62]....
        /*0678*/ 	.word	0x0000a070


	//   ....[63]....
        /*067c*/ 	.word	0x0000a8b0


	//   ....[64]....
        /*0680*/ 	.word	0x0000a920


	//   ....[65]....
        /*0684*/ 	.word	0x0000aa40


	//   ....[66]....
        /*0688*/ 	.word	0x0000aa90


	//   ....[67]....
        /*068c*/ 	.word	0x0000ae90


	//   ....[68]....
        /*0690*/ 	.word	0x0000aed0


	//   ....[69]....
        /*0694*/ 	.word	0x0000af50


	//   ....[70]....
        /*0698*/ 	.word	0x0000b010


	//   ....[71]....
        /*069c*/ 	.word	0x0000d400


	//   ....[72]....
        /*06a0*/ 	.word	0x0000d410


	//   ....[73]....
        /*06a4*/ 	.word	0x0000d420


	//   ....[74]....
        /*06a8*/ 	.word	0x0000d430


	//   ....[75]....
        /*06ac*/ 	.word	0x0000d440


	//   ....[76]....
        /*06b0*/ 	.word	0x0000d450


	//   ....[77]....
        /*06b4*/ 	.word	0x0000e5b0


	//   ....[78]....
        /*06b8*/ 	.word	0x0000e5c0


	//   ....[79]....
        /*06bc*/ 	.word	0x0000e5d0


	//   ....[80]....
        /*06c0*/ 	.word	0x0000e5e0


	//   ....[81]....
        /*06c4*/ 	.word	0x0000e5f0


	//   ....[82]....
        /*06c8*/ 	.word	0x0000e600


	//   ....[83]....
        /*06cc*/ 	.word	0x0000e920


	//   ....[84]....
        /*06d0*/ 	.word	0x0000e9e0


	//   ....[85]....
        /*06d4*/ 	.word	0x0000ea00


	//   ....[86]....
        /*06d8*/ 	.word	0x0000ea40


	//   ....[87]....
        /*06dc*/ 	.word	0x0000ea80


	//   ....[88]....
        /*06e0*/ 	.word	0x0000eab0


	//   ....[89]....
        /*06e4*/ 	.word	0x0000ebc0


	//   ....[90]....
        /*06e8*/ 	.word	0x0000f020


	//   ....[91]....
        /*06ec*/ 	.word	0x00010e80


	//   ....[92]....
        /*06f0*/ 	.word	0x00010e90


	//   ....[93]....
        /*06f4*/ 	.word	0x00010eb0


	//   ....[94]....
        /*06f8*/ 	.word	0x00010ed0


	//   ....[95]....
        /*06fc*/ 	.word	0x00010f80


	//   ....[96]....
        /*0700*/ 	.word	0x00010f90


	//   ....[97]....
        /*0704*/ 	.word	0x00012080


	//   ....[98]....
        /*0708*/ 	.word	0x00012090


	//   ....[99]....
        /*070c*/ 	.word	0x000120a0


	//   ....[100]....
        /*0710*/ 	.word	0x000120b0


	//   ....[101]....
        /*0714*/ 	.word	0x000120c0


	//   ....[102]....
        /*0718*/ 	.word	0x000120d0


	//   ....[103]....
        /*071c*/ 	.word	0x000122f0


	//   ....[104]....
        /*0720*/ 	.word	0x00012510


	//   ....[105]....
        /*0724*/ 	.word	0x00012b30


	//   ....[106]....
        /*0728*/ 	.word	0x00013130


	//   ....[107]....
        /*072c*/ 	.word	0x00013a00


	//   ....[108]....
        /*0730*/ 	.word	0x00013a80


	//   ....[109]....
        /*0734*/ 	.word	0x00013b90


	//   ....[110]....
        /*0738*/ 	.word	0x00013be0


	//   ....[111]....
        /*073c*/ 	.word	0x00013f10


	//   ....[112]....
        /*0740*/ 	.word	0x00013f50


	//   ....[113]....
        /*0744*/ 	.word	0x00014010


	//   ....[114]....
        /*0748*/ 	.word	0x00014110


	//   ....[115]....
        /*074c*/ 	.word	0x00015f50


	//   ....[116]....
        /*0750*/ 	.word	0x00015f60


	//   ....[117]....
        /*0754*/ 	.word	0x00015f70


	//   ....[118]....
        /*0758*/ 	.word	0x00015f80


	//   ....[119]....
        /*075c*/ 	.word	0x00015fb0


	//   ....[120]....
        /*0760*/ 	.word	0x00015fd0


	//   ....[121]....
        /*0764*/ 	.word	0x00015ff0


	//   ....[122]....
        /*0768*/ 	.word	0x00016000


	//   ....[123]....
        /*076c*/ 	.word	0x00017080


	//   ....[124]....
        /*0770*/ 	.word	0x000170b0


	//   ....[125]....
        /*0774*/ 	.word	0x000170e0


	//   ....[126]....
        /*0778*/ 	.word	0x00017110


	//   ....[127]....
        /*077c*/ 	.word	0x00017150


	//   ....[128]....
        /*0780*/ 	.word	0x00017180


	//   ....[129]....
        /*0784*/ 	.word	0x000171a0


	//   ....[130]....
        /*0788*/ 	.word	0x000171b0


	//   ....[131]....
        /*078c*/ 	.word	0x000171d0


	//   ....[132]....
        /*0790*/ 	.word	0x000171e0


	//   ....[133]....
        /*0794*/ 	.word	0x00017890


	//   ....[134]....
        /*0798*/ 	.word	0x000178b0


	//   ....[135]....
        /*079c*/ 	.word	0x00017eb0


	//   ....[136]....
        /*07a0*/ 	.word	0x00017ed0


	//   ....[137]....
        /*07a4*/ 	.word	0x000184d0


	//   ....[138]....
        /*07a8*/ 	.word	0x000184e0


	//----- nvinfo : EIATTR_EXIT_INSTR_OFFSETS
	.align		4
.L_390:
        /*07ac*/ 	.byte	0x04, 0x1c
        /*07ae*/ 	.short	(.L_392 - .L_391)


	//   ....[0]....
.L_391:
        /*07b0*/ 	.word	0x000001c0


	//   ....[1]....
        /*07b4*/ 	.word	0x000184f0


	//   ....[2]....
        /*07b8*/ 	.word	0x00018a90


	//   ....[3]....
        /*07bc*/ 	.word	0x00018ae0


	//   ....[4]....
        /*07c0*/ 	.word	0x00018b10


	//   ....[5]....
        /*07c4*/ 	.word	0x00018b70


	//   ....[6]....
        /*07c8*/ 	.word	0x00018e00


	//----- nvinfo : EIATTR_CTAIDZ_USED
	.align		4
.L_392:
        /*07cc*/ 	.byte	0x01, 0x04
	.zero		2


	//----- nvinfo : EIATTR_MAX_THREADS
	.align		4
        /*07d0*/ 	.byte	0x04, 0x05
        /*07d2*/ 	.short	(.L_394 - .L_393)
.L_393:
        /*07d4*/ 	.word	0x00000080
        /*07d8*/ 	.word	0x00000001
        /*07dc*/ 	.word	0x00000001


	//----- nvinfo : EIATTR_CRS_STACK_SIZE
	.align		4
.L_394:
        /*07e0*/ 	.byte	0x04, 0x1e
        /*07e2*/ 	.short	(.L_396 - .L_395)
.L_395:
        /*07e4*/ 	.word	0x00000000
.L_396:


//--------------------- .nv.info._ZN7cutlass13device_kernelIN5flash19enable_sm80_to_sm89INS1_16FlashAttnFwdSm80INS1_25CollectiveMainloopFwdSm80ILi8ELi1ELb1EN4cute5tupleIJNS5_1CILi128EEENS7_ILi96EEES8_EEELi128ENS_10bfloat16_tEfNS_4arch4Sm80ELb0ELb1ELb1ELb1ELb1ELb0ELb1ELb1EEENS1_21CollectiveEpilogueFwdINS6_IJS8_S8_S9_EEENS6_IJNS7_ILi1EEESH_SH_EEESB_SD_Li256ELb1ELb1ELb1ELb0EEENS1_36VarlenDynamicPersistentTileSchedulerILi128ELi96ELi256ELi256ELb1ELb1ELb0ELb1ELb0ELb1EEEEEEEEEvNT_6ParamsE --------------------------
	.section	.nv.info._ZN7cutlass13device_kernelIN5flash19enable_sm80_to_sm89INS1_16FlashAttnFwdSm80INS1_25CollectiveMainloopFwdSm80ILi8ELi1ELb1EN4cute5tupleIJNS5_1CILi128EEENS7_ILi96EEES8_EEELi128ENS_10bfloat16_tEfNS_4arch4Sm80ELb0ELb1ELb1ELb1ELb1ELb0ELb1ELb1EEENS1_21CollectiveEpilogueFwdINS6_IJS8_S8_S9_EEENS6_IJNS7_ILi1EEESH_SH_EEESB_SD_Li256ELb1ELb1ELb1ELb0EEENS1_36VarlenDynamicPersistentTileSchedulerILi128ELi96ELi256ELi256ELb1ELb1ELb0ELb1ELb0ELb1EEEEEEEEEvNT_6ParamsE,"",@"SHT_CUDA_INFO"
	.sectionflags	@""
	.align	4


	//----- nvinfo : EIATTR_CUDA_API_VERSION
	.align		4
        /*0000*/ 	.byte	0x04, 0x37
        /*0002*/ 	.short	(.L_398 - .L_397)
.L_397:
        /*0004*/ 	.word	0x00000082


	//----- nvinfo : EIATTR_SW2861232_WAR
	.align		4
.L_398:
        /*0008*/ 	.byte	0x01, 0x35
	.zero		2


	//----- nvinfo : EIATTR_PARAM_CBANK
	.align		4
        /*000c*/ 	.byte	0x04, 0x0a
        /*000e*/ 	.short	(.L_400 - .L_399)
	.align		4
.L_399:
        /*0010*/ 	.word	index@(.nv.constant0._ZN7cutlass13device_kernelIN5flash19enable_sm80_to_sm89INS1_16FlashAttnFwdSm80INS1_25CollectiveMainloopFwdSm80ILi8ELi1ELb1EN4cute5tupleIJNS5_1CILi128EEENS7_ILi96EEES8_EEELi128ENS_10bfloat16_tEfNS_4arch4Sm80ELb0ELb1ELb1ELb1ELb1ELb0ELb1ELb1EEENS1_21CollectiveEpilogueFwdINS6_IJS8_S8_S9_EEENS6_IJNS7_ILi1EEESH_SH_EEESB_SD_Li256ELb1ELb1ELb1ELb0EEENS1_36VarlenDynamicPersistentTileSchedulerILi128ELi96ELi256ELi256ELb1ELb1ELb0ELb1ELb0ELb1EEEEEEEEEvNT_6ParamsE)
        /*0014*/ 	.short	0x0160
        /*0016*/ 	.short	0x0438


	//----- nvinfo : EIATTR_CBANK_PARAM_SIZE
	.align		4
.L_400:
        /*0018*/ 	.byte	0x03, 0x19
        /*001a*/ 	.short	0x0438


	//----- nvinfo : EIATTR_KPARAM_INFO
	.align		4
        /*001c*/ 	.byte	0x04, 0x17
        /*001e*/ 	.short	(.L_402 - .L_401)
.L_401:
        /*0020*/ 	.word	0x00000000
        /*0024*/ 	.short	0x0000
        /*0026*/ 	.short	0x0000
        /*0028*/ 	.byte	0x00, 0xf0, 0xe1, 0x10


	//----- nvinfo : EIATTR_MAXREG_COUNT
	.align		4
.L_402:
        /*002c*/ 	.byte	0x03, 0x1b
        /*002e*/ 	.short	0x00ff


	//----- nvinfo : EIATTR_NUM_BARRIERS
	.align		4
        /*0030*/ 	.byte	0x02, 0x4c
        /*0032*/ 	.byte	0x06
	.zero		1


	//----- nvinfo : EIATTR_ANNOTATIONS
	.align		4
        /*0034*/ 	.byte	0x04, 0x55
        /*0036*/ 	.short	(.L_404 - .L_403)


	//   ....[0]....
.L_403:
        /* <DEDUP_REMOVED lines=11> */


	//----- nvinfo : EIATTR_MERCURY_ISA_VERSION
	.align		4
.L_404:
        /*00d8*/ 	.byte	0x03, 0x5f
        /*00da*/ 	.short	0x0000


	//----- nvinfo : EIATTR_INT_WARP_WIDE_INSTR_OFFSETS
	.align		4
        /*00dc*/ 	.byte	0x04, 0x31
        /*00de*/ 	.short	(.L_406 - .L_405)


	//   ....[0]....
.L_405:
        /*00e0*/ 	.word	0x00014050


	//   ....[1]....
        /*00e4*/ 	.word	0x000140d0


	//----- nvinfo : EIATTR_COOP_GROUP_MASK_REGIDS
	.align		4
.L_406:
        /*00e8*/ 	.byte	0x04, 0x29
        /*00ea*/ 	.short	(.L_408 - .L_407)


	//   ....[0]....
.L_407:
        /*00ec*/ 	.word	0xffffffff


	//   ....[1]....
        /*00f0*/ 	.word	0xffffffff


	//   ....[2]....
        /*00f4*/ 	.word	0xffffffff


	//   ....[3]....
        /*00f8*/ 	.word	0xffffffff


	//   ....[4]....
        /*00fc*/ 	.word	0xffffffff


	//   ....[5]....
        /*0100*/ 	.word	0xffffffff


	//   ....[6]....
        /*0104*/ 	.word	0xffffffff


	//   ....[7]....
        /*0108*/ 	.word	0xffffffff


	//   ....[8]....
        /*010c*/ 	.word	0xffffffff


	//   ....[9]....
        /*0110*/ 	.word	0xffffffff


	//   ....[10]....
        /*0114*/ 	.word	0xffffffff


	//   ....[11]....
        /*0118*/ 	.word	0xffffffff


	//   ....[12]....
        /*011c*/ 	.word	0xffffffff


	//   ....[13]....
        /*0120*/ 	.word	0xffffffff


	//   ....[14]....
        /*0124*/ 	.word	0xffffffff


	//   ....[15]....
        /*0128*/ 	.word	0xffffffff


	//   ....[16]....
        /*012c*/ 	.word	0xffffffff


	//   ....[17]....
        /*0130*/ 	.word	0xffffffff


	//   ....[18]....
        /*0134*/ 	.word	0xffffffff


	//   ....[19]....
        /*0138*/ 	.word	0xffffffff


	//   ....[20]....
        /*013c*/ 	.word	0xffffffff


	//   ....[21]....
        /*0140*/ 	.word	0xffffffff


	//   ....[22]....
        /*0144*/ 	.word	0xffffffff


	//   ....[23]....
        /*0148*/ 	.word	0xffffffff


	//   ....[24]....
        /*014c*/ 	.word	0xffffffff


	//   ....[25]....
        /*0150*/ 	.word	0xffffffff


	//   ....[26]....
        /*0154*/ 	.word	0xffffffff


	//   ....[27]....
        /*0158*/ 	.word	0xffffffff


	//   ....[28]....
        /*015c*/ 	.word	0xffffffff


	//   ....[29]....
        /*0160*/ 	.word	0xffffffff


	//   ....[30]....
        /*0164*/ 	.word	0xffffffff


	//   ....[31]....
        /*0168*/ 	.word	0xffffffff


	//   ....[32]....
        /*016c*/ 	.word	0xffffffff


	//   ....[33]....
        /*0170*/ 	.word	0xffffffff


	//   ....[34]....
        /*0174*/ 	.word	0xffffffff


	//   ....[35]....
        /*0178*/ 	.word	0xffffffff


	//   ....[36]....
        /*017c*/ 	.word	0xffffffff


	//   ....[37]....
        /*0180*/ 	.word	0xffffffff


	//   ....[38]....
        /*0184*/ 	.word	0xffffffff


	//   ....[39]....
        /*0188*/ 	.word	0xffffffff


	//   ....[40]....
        /*018c*/ 	.word	0xffffffff


	//   ....[41]....
        /*0190*/ 	.word	0xffffffff


	//   ....[42]....
        /*0194*/ 	.word	0xffffffff


	//   ....[43]....
        /*0198*/ 	.word	0xffffffff


	//   ....[44]....
        /*019c*/ 	.word	0xffffffff


	//   ....[45]....
        /*01a0*/ 	.word	0xffffffff


	//   ....[46]....
        /*01a4*/ 	.word	0xffffffff


	//   ....[47]....
        /*01a8*/ 	.word	0xffffffff


	//   ....[48]....
        /*01ac*/ 	.word	0xffffffff


	//   ....[49]....
        /*01b0*/ 	.word	0xffffffff


	//   ....[50]....
        /*01b4*/ 	.word	0xffffffff


	//   ....[51]....
        /*01b8*/ 	.word	0xffffffff


	//   ....[52]....
        /*01bc*/ 	.word	0xffffffff


	//   ....[53]....
        /*01c0*/ 	.word	0xffffffff


	//   ....[54]....
        /*01c4*/ 	.word	0xffffffff


	//   ....[55]....
        /*01c8*/ 	.word	0xffffffff


	//   ....[56]....
        /*01cc*/ 	.word	0xffffffff


	//   ....[57]....
        /*01d0*/ 	.word	0xffffffff


	//   ....[58]....
        /*01d4*/ 	.word	0xffffffff


	//   ....[59]....
        /*01d8*/ 	.word	0xffffffff


	//   ....[60]....
        /*01dc*/ 	.word	0xffffffff


	//   ....[61]....
        /*01e0*/ 	.word	0xffffffff


	//   ....[62]....
        /*01e4*/ 	.word	0xffffffff


	//   ....[63]....
        /*01e8*/ 	.word	0xffffffff


	//   ....[64]....
        /*01ec*/ 	.word	0xffffffff


	//   ....[65]....
        /*01f0*/ 	.word	0xffffffff


	//   ....[66]....
        /*01f4*/ 	.word	0xffffffff


	//   ....[67]....
        /*01f8*/ 	.word	0xffffffff


	//   ....[68]....
        /*01fc*/ 	.word	0xffffffff


	//   ....[69]....
        /*0200*/ 	.word	0xffffffff


	//   ....[70]....
        /*0204*/ 	.word	0xffffffff


	//   ....[71]....
        /*0208*/ 	.word	0xffffffff


	//   ....[72]....
        /*020c*/ 	.word	0xffffffff


	//   ....[73]....
        /*0210*/ 	.word	0xffffffff


	//   ....[74]....
        /*0214*/ 	.word	0xffffffff


	//   ....[75]....
        /*0218*/ 	.word	0xffffffff


	//   ....[76]....
        /*021c*/ 	.word	0xffffffff


	//   ....[77]....
        /*0220*/ 	.word	0xffffffff


	//   ....[78]....
        /*0224*/ 	.word	0xffffffff


	//   ....[79]....
        /*0228*/ 	.word	0xffffffff


	//   ....[80]....
        /*022c*/ 	.word	0xffffffff


	//   ....[81]....
        /*0230*/ 	.word	0xffffffff


	//   ....[82]....
        /*0234*/ 	.word	0xffffffff


	//   ....[83]....
        /*0238*/ 	.word	0xffffffff


	//   ....[84]....
        /*023c*/ 	.word	0xffffffff


	//   ....[85]....
        /*0240*/ 	.word	0xffffffff


	//   ....[86]....
        /*0244*/ 	.word	0xffffffff


	//   ....[87]....
        /*0248*/ 	.word	0xffffffff


	//   ....[88]....
        /*024c*/ 	.word	0xffffffff


	//   ....[89]....
        /*0250*/ 	.word	0xffffffff


	//   ....[90]....
        /*0254*/ 	.word	0xffffffff


	//   ....[91]....
        /*0258*/ 	.word	0xffffffff


	//   ....[92]....
        /*025c*/ 	.word	0xffffffff


	//   ....[93]....
        /*0260*/ 	.word	0xffffffff


	//   ....[94]....
        /*0264*/ 	.word	0xffffffff


	//   ....[95]....
        /*0268*/ 	.word	0xffffffff


	//   ....[96]....
        /*026c*/ 	.word	0xffffffff


	//   ....[97]....
        /*0270*/ 	.word	0xffffffff


	//   ....[98]....
        /*0274*/ 	.word	0xffffffff


	//   ....[99]....
        /*0278*/ 	.word	0xffffffff


	//   ....[100]....
        /*027c*/ 	.word	0xffffffff


	//   ....[101]....
        /*0280*/ 	.word	0xffffffff


	//   ....[102]....
        /*0284*/ 	.word	0xffffffff


	//   ....[103]....
        /*0288*/ 	.word	0xffffffff


	//   ....[104]....
        /*028c*/ 	.word	0xffffffff


	//   ....[105]....
        /*0290*/ 	.word	0xffffffff


	//   ....[106]....
        /*0294*/ 	.word	0xffffffff


	//   ....[107]....
        /*0298*/ 	.word	0xffffffff


	//   ....[108]....
        /*029c*/ 	.word	0xffffffff


	//   ....[109]....
        /*02a0*/ 	.word	0xffffffff


	//   ....[110]....
        /*02a4*/ 	.word	0xffffffff


	//   ....[111]....
        /*02a8*/ 	.word	0xffffffff


	//   ....[112]....
        /*02ac*/ 	.word	0xffffffff


	//   ....[113]....
        /*02b0*/ 	.word	0xffffffff


	//   ....[114]....
        /*02b4*/ 	.word	0xffffffff


	//   ....[115]....
        /*02b8*/ 	.word	0xffffffff


	//   ....[116]....
        /*02bc*/ 	.word	0xffffffff


	//   ....[117]....
        /*02c0*/ 	.word	0xffffffff


	//   ....[118]....
        /*02c4*/ 	.word	0xffffffff


	//   ....[119]....
        /*02c8*/ 	.word	0xffffffff


	//   ....[120]....
        /*02cc*/ 	.word	0xffffffff


	//   ....[121]....
        /*02d0*/ 	.word	0xffffffff


	//   ....[122]....
        /*02d4*/ 	.word	0xffffffff


	//   ....[123]....
        /*02d8*/ 	.word	0xffffffff


	//   ....[124]....
        /*02dc*/ 	.word	0xffffffff


	//   ....[125]....
        /*02e0*/ 	.word	0xffffffff


	//   ....[126]....
        /*02e4*/ 	.word	0xffffffff


	//   ....[127]....
        /*02e8*/ 	.word	0xffffffff


	//   ....[128]....
        /*02ec*/ 	.word	0xffffffff


	//   ....[129]....
        /*02f0*/ 	.word	0xffffffff


	//   ....[130]....
        /*02f4*/ 	.word	0xffffffff


	//   ....[131]....
        /*02f8*/ 	.word	0xffffffff


	//   ....[132]....
        /*02fc*/ 	.word	0xffffffff


	//   ....[133]....
        /*0300*/ 	.word	0xffffffff


	//   ....[134]....
        /*0304*/ 	.word	0xffffffff


	//   ....[135]....
        /*0308*/ 	.word	0xffffffff


	//   ....[136]....
        /*030c*/ 	.word	0xffffffff


	//   ....[137]....
        /*0310*/ 	.word	0xffffffff


	//   ....[138]....
        /*0314*/ 	.word	0xffffffff


	//   ....[139]....
        /*0318*/ 	.word	0xffffffff


	//   ....[140]....
        /*031c*/ 	.word	0xffffffff


	//   ....[141]....
        /*0320*/ 	.word	0xffffffff


	//   ....[142]....
        /*0324*/ 	.word	0xffffffff


	//   ....[143]....
        /*0328*/ 	.word	0xffffffff


	//   ....[144]....
        /*032c*/ 	.word	0xffffffff


	//   ....[145]....
        /*0330*/ 	.word	0xffffffff


	//   ....[146]....
        /*0334*/ 	.word	0xffffffff


	//   ....[147]....
        /*0338*/ 	.word	0xffffffff


	//   ....[148]....
        /*033c*/ 	.word	0xffffffff


	//   ....[149]....
        /*0340*/ 	.word	0xffffffff


	//   ....[150]....
        /*0344*/ 	.word	0xffffffff


	//   ....[151]....
        /*0348*/ 	.word	0xffffffff


	//   ....[152]....
        /*034c*/ 	.word	0xffffffff


	//   ....[153]....
        /*0350*/ 	.word	0xffffffff


	//   ....[154]....
        /*0354*/ 	.word	0xffffffff


	//   ....[155]....
        /*0358*/ 	.word	0xffffffff


	//   ....[156]....
        /*035c*/ 	.word	0xffffffff


	//   ....[157]....
        /*0360*/ 	.word	0xffffffff


	//   ....[158]....
        /*0364*/ 	.word	0xffffffff


	//   ....[159]....
        /*0368*/ 	.word	0xffffffff


	//   ....[160]....
        /*036c*/ 	.word	0xffffffff


	//   ....[161]....
        /*0370*/ 	.word	0xffffffff


	//   ....[162]....
        /*0374*/ 	.word	0xffffffff


	//   ....[163]....
        /*0378*/ 	.word	0xffffffff


	//   ....[164]....
        /*037c*/ 	.word	0xffffffff


	//   ....[165]....
        /*0380*/ 	.word	0xffffffff


	//   ....[166]....
        /*0384*/ 	.word	0xffffffff


	//   ....[167]....
        /*0388*/ 	.word	0xffffffff


	//   ....[168]....
        /*038c*/ 	.word	0xffffffff


	//   ....[169]....
        /*0390*/ 	.word	0xffffffff


	//   ....[170]....
        /*0394*/ 	.word	0xffffffff


	//   ....[171]....
        /*0398*/ 	.word	0xffffffff


	//   ....[172]....
        /*039c*/ 	.word	0xffffffff


	//   ....[173]....
        /*03a0*/ 	.word	0xffffffff


	//   ....[174]....
        /*03a4*/ 	.word	0xffffffff


	//   ....[175]....
        /*03a8*/ 	.word	0xffffffff


	//   ....[176]....
        /*03ac*/ 	.word	0xffffffff


	//   ....[177]....
        /*03b0*/ 	.word	0xffffffff


	//   ....[178]....
        /*03b4*/ 	.word	0xffffffff


	//   ....[179]....
        /*03b8*/ 	.word	0xffffffff


	//   ....[180]....
        /*03bc*/ 	.word	0xffffffff


	//   ....[181]....
        /*03c0*/ 	.word	0xffffffff


	//   ....[182]....
        /*03c4*/ 	.word	0xffffffff


	//   ....[183]....
        /*03c8*/ 	.word	0xffffffff


	//   ....[184]....
        /*03cc*/ 	.word	0xffffffff


	//   ....[185]....
        /*03d0*/ 	.word	0xffffffff


	//   ....[186]....
        /*03d4*/ 	.word	0xffffffff


	//   ....[187]....
        /*03d8*/ 	.word	0xffffffff


	//   ....[188]....
        /*03dc*/ 	.word	0xffffffff


	//   ....[189]....
        /*03e0*/ 	.word	0xffffffff


	//   ....[190]....
        /*03e4*/ 	.word	0xffffffff


	//   ....[191]....
        /*03e8*/ 	.word	0xffffffff


	//   ....[192]....
        /*03ec*/ 	.word	0xffffffff


	//   ....[193]....
        /*03f0*/ 	.word	0xffffffff


	//   ....[194]....
        /*03f4*/ 	.word	0xffffffff


	//   ....[195]....
        /*03f8*/ 	.word	0xffffffff


	//   ....[196]....
        /*03fc*/ 	.word	0xffffffff


	//   ....[197]....
        /*0400*/ 	.word	0xffffffff


	//   ....[198]....
        /*0404*/ 	.word	0xffffffff


	//   ....[199]....
        /*0408*/ 	.word	0xffffffff


	//   ....[200]....
        /*040c*/ 	.word	0xffffffff


	//   ....[201]....
        /*0410*/ 	.word	0xffffffff


	//   ....[202]....
        /*0414*/ 	.word	0xffffffff


	//   ....[203]....
        /*0418*/ 	.word	0xffffffff


	//   ....[204]....
        /*041c*/ 	.word	0xffffffff


	//   ....[205]....
        /*0420*/ 	.word	0xffffffff


	//   ....[206]....
        /*0424*/ 	.word	0xffffffff


	//   ....[207]....
        /*0428*/ 	.word	0xffffffff


	//   ....[208]....
        /*042c*/ 	.word	0xffffffff


	//   ....[209]....
        /*0430*/ 	.word	0xffffffff


	//   ....[210]....
        /*0434*/ 	.word	0xffffffff


	//   ....[211]....
        /*0438*/ 	.word	0xffffffff


	//   ....[212]....
        /*043c*/ 	.word	0xffffffff


	//   ....[213]....
        /*0440*/ 	.word	0xffffffff


	//   ....[214]....
        /*0444*/ 	.word	0xffffffff


	//   ....[215]....
        /*0448*/ 	.word	0xffffffff


	//   ....[216]....
        /*044c*/ 	.word	0xffffffff


	//   ....[217]....
        /*0450*/ 	.word	0xffffffff


	//   ....[218]....
        /*0454*/ 	.word	0xffffffff


	//   ....[219]....
        /*0458*/ 	.word	0xffffffff


	//   ....[220]....
        /*045c*/ 	.word	0xffffffff


	//   ....[221]....
        /*0460*/ 	.word	0xffffffff


	//   ....[222]....
        /*0464*/ 	.word	0xffffffff


	//   ....[223]....
        /*0468*/ 	.word	0xffffffff


	//   ....[224]....
        /*046c*/ 	.word	0xffffffff


	//   ....[225]....
        /*0470*/ 	.word	0xffffffff


	//   ....[226]....
        /*0474*/ 	.word	0xffffffff


	//   ....[227]....
        /*0478*/ 	.word	0xffffffff


	//   ....[228]....
        /*047c*/ 	.word	0xffffffff


	//   ....[229]....
        /*0480*/ 	.word	0xffffffff


	//   ....[230]....
        /*0484*/ 	.word	0xffffffff


	//   ....[231]....
        /*0488*/ 	.word	0xffffffff


	//   ....[232]....
        /*048c*/ 	.word	0xffffffff


	//   ....[233]....
        /*0490*/ 	.word	0xffffffff


	//   ....[234]....
        /*0494*/ 	.word	0xffffffff


	//   ....[235]....
        /*0498*/ 	.word	0xffffffff


	//   ....[236]....
        /*049c*/ 	.word	0xffffffff


	//   ....[237]....
        /*04a0*/ 	.word	0xffffffff


	//   ....[238]....
        /*04a4*/ 	.word	0xffffffff


	//   ....[239]....
        /*04a8*/ 	.word	0xffffffff


	//   ....[240]....
        /*04ac*/ 	.word	0xffffffff


	//   ....[241]....
        /*04b0*/ 	.word	0xffffffff


	//   ....[242]....
        /*04b4*/ 	.word	0xffffffff


	//   ....[243]....
        /*04b8*/ 	.word	0xffffffff


	//   ....[244]....
        /*04bc*/ 	.word	0xffffffff


	//   ....[245]....
        /*04c0*/ 	.word	0xffffffff


	//   ....[246]....
        /*04c4*/ 	.word	0xffffffff


	//   ....[247]....
        /*04c8*/ 	.word	0xffffffff


	//   ....[248]....
        /*04cc*/ 	.word	0xffffffff


	//   ....[249]....
        /*04d0*/ 	.word	0xffffffff


	//   ....[250]....
        /*04d4*/ 	.word	0xffffffff


	//   ....[251]....
        /*04d8*/ 	.word	0xffffffff


	//   ....[252]....
        /*04dc*/ 	.word	0xffffffff


	//   ....[253]....
        /*04e0*/ 	.word	0xffffffff


	//   ....[254]....
        /*04e4*/ 	.word	0xffffffff


	//   ....[255]....
        /*04e8*/ 	.word	0xffffffff


	//   ....[0]....
        /*04ec*/ 	.word	0xffffffff


	//   ....[1]....
        /*04f0*/ 	.word	0xffffffff


	//----- nvinfo : EIATTR_COOP_GROUP_INSTR_OFFSETS
	.align		4
.L_408:
        /*04f4*/ 	.byte	0x04, 0x28
        /*04f6*/ 	.short	(.L_410 - .L_409)


	//   ....[0]....
.L_409:
        /*04f8*/ 	.word	0x00000050


	//   ....[1]....
        /*04fc*/ 	.word	0x000001e0


	//   ....[2]....
        /*0500*/ 	.word	0x00000210


	//   ....[3]....
        /*0504*/ 	.word	0x00000240


	//   ....[4]....
        /*0508*/ 	.word	0x00000270


	//   ....[5]....
        /*050c*/ 	.word	0x000002a0


	//   ....[6]....
        /*0510*/ 	.word	0x000002d0


	//   ....[7]....
        /*0514*/ 	.word	0x00000430


	//   ....[8]....
        /*0518*/ 	.word	0x00000470


	//   ....[9]....
        /*051c*/ 	.word	0x000004a0


	//   ....[10]....
        /*0520*/ 	.word	0x000004d0


	//   ....[11]....
        /*0524*/ 	.word	0x00000500


	//   ....[12]....
        /*0528*/ 	.word	0x00000530


	//   ....[13]....
        /*052c*/ 	.word	0x000005c0


	//   ....[14]....
        /*0530*/ 	.word	0x00000600


	//   ....[15]....
        /*0534*/ 	.word	0x00000620


	//   ....[16]....
        /*0538*/ 	.word	0x00000680


	//   ....[17]....
        /*053c*/ 	.word	0x00002860


	//   ....[18]....
        /*0540*/ 	.word	0x000028a0


	//   ....[19]....
        /*0544*/ 	.word	0x000028e0


	//   ....[20]....
        /*0548*/ 	.word	0x00002910


	//   ....[21]....
        /*054c*/ 	.word	0x00002ad0


	//   ....[22]....
        /*0550*/ 	.word	0x00002af0


	//   ....[23]....
        /*0554*/ 	.word	0x00002b20


	//   ....[24]....
        /*0558*/ 	.word	0x00002be0


	//   ....[25]....
        /*055c*/ 	.word	0x00002d80


	//   ....[26]....
        /*0560*/ 	.word	0x00002da0


	//   ....[27]....
        /*0564*/ 	.word	0x00002dc0


	//   ....[28]....
        /*0568*/ 	.word	0x00002de0


	//   ....[29]....
        /*056c*/ 	.word	0x00002ef0


	//   ....[30]....
        /*0570*/ 	.word	0x00002f10


	//   ....[31]....
        /*0574*/ 	.word	0x000030d0


	//   ....[32]....
        /*0578*/ 	.word	0x000030e0


	//   ....[33]....
        /*057c*/ 	.word	0x00003180


	//   ....[34]....
        /*0580*/ 	.word	0x00003190


	//   ....[35]....
        /*0584*/ 	.word	0x000031b0


	//   ....[36]....
        /*0588*/ 	.word	0x000031c0


	//   ....[37]....
        /*058c*/ 	.word	0x00004570


	//   ....[38]....
        /*0590*/ 	.word	0x00004590


	//   ....[39]....
        /*0594*/ 	.word	0x000045b0


	//   ....[40]....
        /*0598*/ 	.word	0x000045c0


	//   ....[41]....
        /*059c*/ 	.word	0x000046a0


	//   ....[42]....
        /*05a0*/ 	.word	0x000046b0


	//   ....[43]....
        /*05a4*/ 	.word	0x000048e0


	//   ....[44]....
        /*05a8*/ 	.word	0x000052e0


	//   ....[45]....
        /*05ac*/ 	.word	0x00005d20


	//   ....[46]....
        /*05b0*/ 	.word	0x00005d50


	//   ....[47]....
        /*05b4*/ 	.word	0x00005d60


	//   ....[48]....
        /*05b8*/ 	.word	0x00005d90


	//   ....[49]....
        /*05bc*/ 	.word	0x00007640


	//   ....[50]....
        /*05c0*/ 	.word	0x00007660


	//   ....[51]....
        /*05c4*/ 	.word	0x00007720


	//   ....[52]....
        /*05c8*/ 	.word	0x00007730


	//   ....[53]....
        /*05cc*/ 	.word	0x000077a0


	//   ....[54]....
        /*05d0*/ 	.word	0x000077c0


	//   ....[55]....
        /*05d4*/ 	.word	0x000089f0


	//   ....[56]....
        /*05d8*/ 	.word	0x00008a10


	//   ....[57]....
        /*05dc*/ 	.word	0x00008ad0


	//   ....[58]....
        /*05e0*/ 	.word	0x00008ae0


	//   ....[59]....
        /*05e4*/ 	.word	0x00008b50


	//   ....[60]....
        /*05e8*/ 	.word	0x00008b70


	//   ....[61]....
        /*05ec*/ 	.word	0x00008d50


	//   ....[62]....
        /*05f0*/ 	.word	0x000097a0


	//   ....[63]....
        /*05f4*/ 	.word	0x0000a240


	//   ....[64]....
        /*05f8*/ 	.word	0x0000a270


	//   ....[65]....
        /*05fc*/ 	.word	0x0000a280


	//   ....[66]....
        /*0600*/ 	.word	0x0000a2b0


	//   ....[67]....
        /*0604*/ 	.word	0x0000c050


	//   ....[68]....
        /*0608*/ 	.word	0x0000c070


	//   ....[69]....
        /*060c*/ 	.word	0x0000c130


	//   ....[70]....
        /*0610*/ 	.word	0x0000c140


	//   ....[71]....
        /*0614*/ 	.word	0x0000c1b0


	//   ....[72]....
        /*0618*/ 	.word	0x0000c1d0


	//   ....[73]....
        /*061c*/ 	.word	0x0000d400


	//   ....[74]....
        /*0620*/ 	.word	0x0000d420


	//   ....[75]....
        /*0624*/ 	.word	0x0000d4e0


	//   ....[76]....
        /*0628*/ 	.word	0x0000d4f0


	//   ....[77]....
        /*062c*/ 	.word	0x0000d560


	//   ....[78]....
        /*0630*/ 	.word	0x0000d580


	//   ....[79]....
        /*0634*/ 	.word	0x0000d9c0


	//   ....[80]....
        /*0638*/ 	.word	0x0000d9f0


	//   ....[81]....
        /*063c*/ 	.word	0x0000da00


	//   ....[82]....
        /*0640*/ 	.word	0x0000da30


	//   ....[83]....
        /*0644*/ 	.word	0x0000f590


	//   ....[84]....
        /*0648*/ 	.word	0x0000f5a0


	//   ....[85]....
        /*064c*/ 	.word	0x0000f600


	//   ....[86]....
        /*0650*/ 	.word	0x0000f630


	//   ....[87]....
        /*0654*/ 	.word	0x0000f690


	//   ....[88]....
        /*0658*/ 	.word	0x0000f6c0


	//   ....[89]....
        /*065c*/ 	.word	0x000108b0


	//   ....[90]....
        /*0660*/ 	.word	0x000108d0


	//   ....[91]....
        /*0664*/ 	.word	0x00010980


	//   ....[92]....
        /*0668*/ 	.word	0x000109a0


	//   ....[93]....
        /*066c*/ 	.word	0x000109b0


	//   ....[94]....
        /*0670*/ 	.word	0x00010a20


	//   ....[95]....
        /*0674*/ 	.word	0x00010bc0


	//   ....[96]....
        /*0678*/ 	.word	0x00011610


	//   ....[97]....
        /*067c*/ 	.word	0x000120b0


	//   ....[98]....
        /*0680*/ 	.word	0x000120e0


	//   ....[99]....
        /*0684*/ 	.word	0x000120f0


	//   ....[100]....
        /*0688*/ 	.word	0x00012120


	//   ....[101]....
        /*068c*/ 	.word	0x00013a30


	//   ....[102]....
        /*0690*/ 	.word	0x00013a60


	//   ....[103]....
        /*0694*/ 	.word	0x00013a70


	//   ....[104]....
        /*0698*/ 	.word	0x00013aa0


	//   ....[105]....
        /*069c*/ 	.word	0x00014ab0


	//   ....[106]....
        /*06a0*/ 	.word	0x00014ae0


	//   ....[107]....
        /*06a4*/ 	.word	0x00014af0


	//   ....[108]....
        /*06a8*/ 	.word	0x00014b00


	//   ....[109]....
        /*06ac*/ 	.word	0x00014e30


	//   ....[110]....
        /*06b0*/ 	.word	0x00014e50


	//   ....[111]....
        /*06b4*/ 	.word	0x00014f60


	//   ....[112]....
        /*06b8*/ 	.word	0x00014f70


	//   ....[113]....
        /*06bc*/ 	.word	0x00015080


	//   ....[114]....
        /*06c0*/ 	.word	0x000150a0


	//   ....[115]....
        /*06c4*/ 	.word	0x000151b0


	//   ....[116]....
        /*06c8*/ 	.word	0x000151c0


	//   ....[117]....
        /*06cc*/ 	.word	0x000154c0


	//   ....[118]....
        /*06d0*/ 	.word	0x000154e0


	//   ....[119]....
        /*06d4*/ 	.word	0x00015bf0


	//   ....[120]....
        /*06d8*/ 	.word	0x00015c00


	//   ....[121]....
        /*06dc*/ 	.word	0x00016a40


	//   ....[122]....
        /*06e0*/ 	.word	0x00016a60


	//   ....[123]....
        /*06e4*/ 	.word	0x00016b80


	//   ....[124]....
        /*06e8*/ 	.word	0x00016b90


	//   ....[125]....
        /*06ec*/ 	.word	0x00016ca0


	//   ....[126]....
        /*06f0*/ 	.word	0x00016cc0


	//   ....[127]....
        /*06f4*/ 	.word	0x00016dd0


	//   ....[128]....
        /*06f8*/ 	.word	0x00016de0


	//   ....[129]....
        /*06fc*/ 	.word	0x00016f90


	//   ....[130]....
        /*0700*/ 	.word	0x00016fb0


	//   ....[131]....
        /*0704*/ 	.word	0x000170d0


	//   ....[132]....
        /*0708*/ 	.word	0x00017110


	//   ....[133]....
        /*070c*/ 	.word	0x00017140


	//   ....[134]....
        /*0710*/ 	.word	0x00017170


	//   ....[135]....
        /*0714*/ 	.word	0x000171a0


	//   ....[136]....
        /*0718*/ 	.word	0x000171d0


	//   ....[137]....
        /*071c*/ 	.word	0x00017320


	//   ....[138]....
        /*0720*/ 	.word	0x00017360


	//   ....[139]....
        /*0724*/ 	.word	0x00017390


	//   ....[140]....
        /*0728*/ 	.word	0x000173c0


	//   ....[141]....
        /*072c*/ 	.word	0x000173f0


	//   ....[142]....
        /*0730*/ 	.word	0x00017420


	//   ....[143]....
        /*0734*/ 	.word	0x000174b0


	//   ....[144]....
        /*0738*/ 	.word	0x000174f0


	//   ....[145]....
        /*073c*/ 	.word	0x00017500


	//   ....[146]....
        /*0740*/ 	.word	0x00017560


	//   ....[147]....
        /*0744*/ 	.word	0x00017f10


	//   ....[148]....
        /*0748*/ 	.word	0x00017f70


	//   ....[149]....
        /*074c*/ 	.word	0x00017fc0


	//   ....[150]....
        /*0750*/ 	.word	0x00018010


	//   ....[151]....
        /*0754*/ 	.word	0x00018060


	//   ....[152]....
        /*0758*/ 	.word	0x000180d0


	//   ....[153]....
        /*075c*/ 	.word	0x00018120


	//   ....[154]....
        /*0760*/ 	.word	0x00018190


	//   ....[155]....
        /*0764*/ 	.word	0x00018200


	//   ....[156]....
        /*0768*/ 	.word	0x00018270


	//   ....[157]....
        /*076c*/ 	.word	0x000182e0


	//   ....[158]....
        /*0770*/ 	.word	0x00018350


	//   ....[159]....
        /*0774*/ 	.word	0x00018470


	//   ....[160]....
        /*0778*/ 	.word	0x000184d0


	//   ....[161]....
        /*077c*/ 	.word	0x00018610


	//   ....[162]....
        /*0780*/ 	.word	0x00018670


	//   ....[163]....
        /*0784*/ 	.word	0x000186e0


	//   ....[164]....
        /*0788*/ 	.word	0x00018750


	//   ....[165]....
        /*078c*/ 	.word	0x000187a0


	//   ....[166]....
        /*0790*/ 	.word	0x000187e0


	//   ....[167]....
        /*0794*/ 	.word	0x00018830


	//   ....[168]....
        /*0798*/ 	.word	0x00018880


	//   ....[169]....
        /*079c*/ 	.word	0x000188f0


	//   ....[170]....
        /*07a0*/ 	.word	0x00018960


	//   ....[171]....
        /*07a4*/ 	.word	0x00018a80


	//   ....[172]....
        /*07a8*/ 	.word	0x00018ae0


	//   ....[173]....
        /*07ac*/ 	.word	0x00018c20


	//   ....[174]....
        /*07b0*/ 	.word	0x00018c80


	//   ....[175]....
        /*07b4*/ 	.word	0x00018cf0


	//   ....[176]....
        /*07b8*/ 	.word	0x00018d60


	//   ....[177]....
        /*07bc*/ 	.word	0x00018e80


	//   ....[178]....
        /*07c0*/ 	.word	0x00018ee0


	//   ....[179]....
        /*07c4*/ 	.word	0x00019020


	//   ....[180]....
        /*07c8*/ 	.word	0x00019080


	//   ....[181]....
        /*07cc*/ 	.word	0x000190f0


	//   ....[182]....
        /*07d0*/ 	.word	0x00019160


	//   ....[183]....
        /*07d4*/ 	.word	0x000191b0


	//   ....[184]....
        /*07d8*/ 	.word	0x00019200


	//   ....[185]....
        /*07dc*/ 	.word	0x00019250


	//   ....[186]....
        /*07e0*/ 	.word	0x00019290


	//   ....[187]....
        /*07e4*/ 	.word	0x000192f0


	//   ....[188]....
        /*07e8*/ 	.word	0x00019360


	//   ....[189]....
        /*07ec*/ 	.word	0x00019480


	//   ....[190]....
        /*07f0*/ 	.word	0x000194e0


	//   ....[191]....
        /*07f4*/ 	.word	0x00019620


	//   ....[192]....
        /*07f8*/ 	.word	0x00019680


	//   ....[193]....
        /*07fc*/ 	.word	0x000196f0


	//   ....[194]....
        /*0800*/ 	.word	0x00019760


	//   ....[195]....
        /*0804*/ 	.word	0x00019880


	//   ....[196]....
        /*0808*/ 	.word	0x000198e0


	//   ....[197]....
        /*080c*/ 	.word	0x00019a20


	//   ....[198]....
        /*0810*/ 	.word	0x00019a80


	//   ....[199]....
        /*0814*/ 	.word	0x00019ad0


	//   ....[200]....
        /*0818*/ 	.word	0x00019b20


	//   ....[201]....
        /*081c*/ 	.word	0x00019b70


	//   ....[202]....
        /*0820*/ 	.word	0x00019bb0


	//   ....[203]....
        /*0824*/ 	.word	0x00019c10


	//   ....[204]....
        /*0828*/ 	.word	0x00019c80


	//   ....[205]....
        /*082c*/ 	.word	0x00019cf0


	//   ....[206]....
        /*0830*/ 	.word	0x00019e00


	//   ....[207]....
        /*0834*/ 	.word	0x00019e60


	//   ....[208]....
        /*0838*/ 	.word	0x00019f70


	//   ....[209]....
        /*083c*/ 	.word	0x00019fd0


	//   ....[210]....
        /*0840*/ 	.word	0x0001a040


	//   ....[211]....
        /*0844*/ 	.word	0x0001a0b0


	//   ....[212]....
        /*0848*/ 	.word	0x0001a100


	//   ....[213]....
        /*084c*/ 	.word	0x0001a150


	//   ....[214]....
        /*0850*/ 	.word	0x0001a1a0


	//   ....[215]....
        /*0854*/ 	.word	0x0001a1e0


	//   ....[216]....
        /*0858*/ 	.word	0x0001a230


	//   ....[217]....
        /*085c*/ 	.word	0x0001a280


	//   ....[218]....
        /*0860*/ 	.word	0x0001a2d0


	//   ....[219]....
        /*0864*/ 	.word	0x0001a310


	//   ....[220]....
        /*0868*/ 	.word	0x0001a380


	//   ....[221]....
        /*086c*/ 	.word	0x0001a3f0


	//   ....[222]....
        /*0870*/ 	.word	0x0001a460


	//   ....[223]....
        /*0874*/ 	.word	0x0001a4c0


	//   ....[224]....
        /*0878*/ 	.word	0x0001a530


	//   ....[225]....
        /*087c*/ 	.word	0x0001a5a0


	//   ....[226]....
        /*0880*/ 	.word	0x0001a610


	//   ....[227]....
        /*0884*/ 	.word	0x0001a670


	//   ....[228]....
        /*0888*/ 	.word	0x0001a6e0


	//   ....[229]....
        /*088c*/ 	.word	0x0001a750


	//   ....[230]....
        /*0890*/ 	.word	0x0001a7c0


	//   ....[231]....
        /*0894*/ 	.word	0x0001a820


	//   ....[232]....
        /*0898*/ 	.word	0x0001a890


	//   ....[233]....
        /*089c*/ 	.word	0x0001a900


	//   ....[234]....
        /*08a0*/ 	.word	0x0001a970


	//   ....[235]....
        /*08a4*/ 	.word	0x0001a9d0


	//   ....[236]....
        /*08a8*/ 	.word	0x0001aa40


	//   ....[237]....
        /*08ac*/ 	.word	0x0001aab0


	//   ....[238]....
        /*08b0*/ 	.word	0x0001ab20


	//   ....[239]....
        /*08b4*/ 	.word	0x0001ab80


	//   ....[240]....
        /*08b8*/ 	.word	0x0001abf0


	//   ....[241]....
        /*08bc*/ 	.word	0x0001ac60


	//   ....[242]....
        /*08c0*/ 	.word	0x0001acb0


	//   ....[243]....
        /*08c4*/ 	.word	0x0001acf0


	//   ....[244]....
        /*08c8*/ 	.word	0x0001ad40


	//   ....[245]....
        /*08cc*/ 	.word	0x0001ad90


	//   ....[246]....
        /*08d0*/ 	.word	0x0001ade0


	//   ....[247]....
        /*08d4*/ 	.word	0x0001ae50


	//   ....[248]....
        /*08d8*/ 	.word	0x0001aea0


	//   ....[249]....
        /*08dc*/ 	.word	0x0001aef0


	//   ....[250]....
        /*08e0*/ 	.word	0x0001af40


	//   ....[251]....
        /*08e4*/ 	.word	0x0001af90


	//   ....[252]....
        /*08e8*/ 	.word	0x0001afe0


	//   ....[253]....
        /*08ec*/ 	.word	0x0001b050


	//   ....[254]....
        /*08f0*/ 	.word	0x0001b0a0


	//   ....[255]....
        /*08f4*/ 	.word	0x0001b110


	//   ....[0]....
        /*08f8*/ 	.word	0x0001b170


	//   ....[1]....
        /*08fc*/ 	.word	0x0001b1e0


	//----- nvinfo : EIATTR_EXIT_INSTR_OFFSETS
	.align		4
.L_410:
        /*0900*/ 	.byte	0x04, 0x1c
        /*0902*/ 	.short	(.L_412 - .L_411)


	//   ....[0]....
.L_411:
        /*0904*/ 	.word	0x00000fe0


	//   ....[1]....
        /*0908*/ 	.word	0x00017ed0


	//----- nvinfo : EIATTR_MAX_THREADS
	.align		4
.L_412:
        /*090c*/ 	.byte	0x04, 0x05
        /*090e*/ 	.short	(.L_414 - .L_413)
.L_413:
        /*0910*/ 	.word	0x00000100
        /*0914*/ 	.word	0x00000001
        /*0918*/ 	.word	0x00000001


	//----- nvinfo : EIATTR_CRS_STACK_SIZE
	.align		4
.L_414:
        /*091c*/ 	.byte	0x04, 0x1e
        /*091e*/ 	.short	(.L_416 - .L_415)
.L_415:
        /*0920*/ 	.word	0x00000000
.L_416:


//--------------------- .nv.info._ZN7cutlass13device_kernelIN5flash19enable_sm80_to_sm89INS1_16FlashAttnFwdSm80INS1_25CollectiveMainloopFwdSm80ILi8ELi1ELb1EN4cute5tupleIJNS5_1CILi128EEENS7_ILi96EEES8_EEELi128ENS_10bfloat16_tEfNS_4arch4Sm80ELb0ELb1ELb1ELb1ELb1ELb1ELb1ELb1EEENS1_21CollectiveEpilogueFwdINS6_IJS8_S8_S9_EEENS6_IJNS7_ILi1EEESH_SH_EEESB_SD_Li256ELb1ELb1ELb1ELb0EEENS1_36VarlenDynamicPersistentTileSchedulerILi128ELi96ELi256ELi256ELb1ELb1ELb0ELb1ELb0ELb1EEEEEEEEEvNT_6ParamsE --------------------------
	.section	.nv.info._ZN7cutlass13device_kernelIN5flash19enable_sm80_to_sm89INS1_16FlashAttnFwdSm80INS1_25CollectiveMainloopFwdSm80ILi8ELi1ELb1EN4cute5tupleIJNS5_1CILi128EEENS7_ILi96EEES8_EEELi128ENS_10bfloat16_tEfNS_4arch4Sm80ELb0ELb1ELb1ELb1ELb1ELb1ELb1ELb1EEENS1_21CollectiveEpilogueFwdINS6_IJS8_S8_S9_EEENS6_IJNS7_ILi1EEESH_SH_EEESB_SD_Li256ELb1ELb1ELb1ELb0EEENS1_36VarlenDynamicPersistentTileSchedulerILi128ELi96ELi256ELi256ELb1ELb1ELb0ELb1ELb0ELb1EEEEEEEEEvNT_6ParamsE,"",@"SHT_CUDA_INFO"
	.sectionflags	@""
	.align	4


	//----- nvinfo : EIATTR_CUDA_API_VERSION
	.align		4
        /*0000*/ 	.byte	0x04, 0x37
        /*0002*/ 	.short	(.L_418 - .L_417)
.L_417:
        /*0004*/ 	.word	0x00000082


	//----- nvinfo : EIATTR_SW2861232_WAR
	.align		4
.L_418:
        /*0008*/ 	.byte	0x01, 0x35
	.zero		2


	//----- nvinfo : EIATTR_PARAM_CBANK
	.align		4
        /*000c*/ 	.byte	0x04, 0x0a
        /*000e*/ 	.short	(.L_420 - .L_419)
	.align		4
.L_419:
        /*0010*/ 	.word	index@(.nv.constant0._ZN7cutlass13device_kernelIN5flash19enable_sm80_to_sm89INS1_16FlashAttnFwdSm80INS1_25CollectiveMainloopFwdSm80ILi8ELi1ELb1EN4cute5tupleIJNS5_1CILi128EEENS7_ILi96EEES8_EEELi128ENS_10bfloat16_tEfNS_4arch4Sm80ELb0ELb1ELb1ELb1ELb1ELb1ELb1ELb1EEENS1_21CollectiveEpilogueFwdINS6_IJS8_S8_S9_EEENS6_IJNS7_ILi1EEESH_SH_EEESB_SD_Li256ELb1ELb1ELb1ELb0EEENS1_36VarlenDynamicPersistentTileSchedulerILi128ELi96ELi256ELi256ELb1ELb1ELb0ELb1ELb0ELb1EEEEEEEEEvNT_6ParamsE)
        /*0014*/ 	.short	0x0160
        /*0016*/ 	.short	0x0438


	//----- nvinfo : EIATTR_CBANK_PARAM_SIZE
	.align		4
.L_420:
        /*0018*/ 	.byte	0x03, 0x19
        /*001a*/ 	.short	0x0438


	//----- nvinfo : EIATTR_KPARAM_INFO
	.align		4
        /*001c*/ 	.byte	0x04, 0x17
        /*001e*/ 	.short	(.L_422 - .L_421)
.L_421:
        /*0020*/ 	.word	0x00000000
        /*0024*/ 	.short	0x0000
        /*0026*/ 	.short	0x0000
        /*0028*/ 	.byte	0x00, 0xf0, 0xe1, 0x10


	//----- nvinfo : EIATTR_MAXREG_COUNT
	.align		4
.L_422:
        /*002c*/ 	.byte	0x03, 0x1b
        /*002e*/ 	.short	0x00ff


	//----- nvinfo : EIATTR_NUM_BARRIERS
	.align		4
        /*0030*/ 	.byte	0x02, 0x4c
        /*0032*/ 	.byte	0x06
	.zero		1


	//----- nvinfo : EIATTR_ANNOTATIONS
	.align		4
        /*0034*/ 	.byte	0x04, 0x55
        /*0036*/ 	.short	(.L_424 - .L_423)


	//   ....[0]....
.L_423:
        /* <DEDUP_REMOVED lines=60> */


	//----- nvinfo : EIATTR_MERCURY_ISA_VERSION
	.align		4
.L_424:
        /*03e0*/ 	.byte	0x03, 0x5f
        /*03e2*/ 	.short	0x0000


	//----- nvinfo : EIATTR_INT_WARP_WIDE_INSTR_OFFSETS
	.align		4
        /*03e4*/ 	.byte	0x04, 0x31
        /*03e6*/ 	.short	(.L_426 - .L_425)


	//   ....[0]....
.L_425:
        /*03e8*/ 	.word	0x0001f140


	//   ....[1]....
        /*03ec*/ 	.word	0x0001f1c0


	//----- nvinfo : EIATTR_COOP_GROUP_MASK_REGIDS
	.align		4
.L_426:
        /*03f0*/ 	.byte	0x04, 0x29
        /*03f2*/ 	.short	(.L_428 - .L_427)


	//   ....[0]....
.L_427:
        /*03f4*/ 	.word	0xffffffff


	//   ....[1]....
        /*03f8*/ 	.word	0xffffffff


	//   ....[2]....
        /*03fc*/ 	.word	0xffffffff


	//   ....[3]....
        /*0400*/ 	.word	0xffffffff


	//   ....[4]....
        /*0404*/ 	.word	0xffffffff


	//   ....[5]....
        /*0408*/ 	.word	0xffffffff


	//   ....[6]....
        /*040c*/ 	.word	0xffffffff


	//   ....[7]....
        /*0410*/ 	.word	0xffffffff


	//   ....[8]....
        /*0414*/ 	.word	0xffffffff


	//   ....[9]....
        /*0418*/ 	.word	0xffffffff


	//   ....[10]....
        /*041c*/ 	.word	0xffffffff


	//   ....[11]....
        /*0420*/ 	.word	0xffffffff


	//   ....[12]....
        /*0424*/ 	.word	0xffffffff


	//   ....[13]....
        /*0428*/ 	.word	0xffffffff


	//   ....[14]....
        /*042c*/ 	.word	0xffffffff


	//   ....[15]....
        /*0430*/ 	.word	0xffffffff


	//   ....[16]....
        /*0434*/ 	.word	0xffffffff


	//   ....[17]....
        /*0438*/ 	.word	0xffffffff


	//   ....[18]....
        /*043c*/ 	.word	0xffffffff


	//   ....[19]....
        /*0440*/ 	.word	0xffffffff


	//   ....[20]....
        /*0444*/ 	.word	0xffffffff


	//   ....[21]....
        /*0448*/ 	.word	0xffffffff


	//   ....[22]....
        /*044c*/ 	.word	0xffffffff


	//   ....[23]....
        /*0450*/ 	.word	0xffffffff


	//   ....[24]....
        /*0454*/ 	.word	0xffffffff


	//   ....[25]....
        /*0458*/ 	.word	0xffffffff


	//   ....[26]....
        /*045c*/ 	.word	0xffffffff


	//   ....[27]....
        /*0460*/ 	.word	0xffffffff


	//   ....[28]....
        /*0464*/ 	.word	0xffffffff


	//   ....[29]....
        /*0468*/ 	.word	0xffffffff


	//   ....[30]....
        /*046c*/ 	.word	0xffffffff


	//   ....[31]....
        /*0470*/ 	.word	0xffffffff


	//   ....[32]....
        /*0474*/ 	.word	0xffffffff


	//   ....[33]....
        /*0478*/ 	.word	0xffffffff


	//   ....[34]....
        /*047c*/ 	.word	0xffffffff


	//   ....[35]....
        /*0480*/ 	.word	0xffffffff


	//   ....[36]....
        /*0484*/ 	.word	0xffffffff


	//   ....[37]....
        /*0488*/ 	.word	0xffffffff


	//   ....[38]....
        /*048c*/ 	.word	0xffffffff


	//   ....[39]....
        /*0490*/ 	.word	0xffffffff


	//   ....[40]....
        /*0494*/ 	.word	0xffffffff


	//   ....[41]....
        /*0498*/ 	.word	0xffffffff


	//   ....[42]....
        /*049c*/ 	.word	0xffffffff


	//   ....[43]....
        /*04a0*/ 	.word	0xffffffff


	//   ....[44]....
        /*04a4*/ 	.word	0xffffffff


	//   ....[45]....
        /*04a8*/ 	.word	0xffffffff


	//   ....[46]....
        /*04ac*/ 	.word	0xffffffff


	//   ....[47]....
        /*04b0*/ 	.word	0xffffffff


	//   ....[48]....
        /*04b4*/ 	.word	0xffffffff


	//   ....[49]....
        /*04b8*/ 	.word	0xffffffff


	//   ....[50]....
        /*04bc*/ 	.word	0xffffffff


	//   ....[51]....
        /*04c0*/ 	.word	0xffffffff


	//   ....[52]....
        /*04c4*/ 	.word	0xffffffff


	//   ....[53]....
        /*04c8*/ 	.word	0xffffffff


	//   ....[54]....
        /*04cc*/ 	.word	0xffffffff


	//   ....[55]....
        /*04d0*/ 	.word	0xffffffff


	//   ....[56]....
        /*04d4*/ 	.word	0xffffffff


	//   ....[57]....
        /*04d8*/ 	.word	0xffffffff


	//   ....[58]....
        /*04dc*/ 	.word	0xffffffff


	//   ....[59]....
        /*04e0*/ 	.word	0xffffffff


	//   ....[60]....
        /*04e4*/ 	.word	0xffffffff


	//   ....[61]....
        /*04e8*/ 	.word	0xffffffff


	//   ....[62]....
        /*04ec*/ 	.word	0xffffffff


	//   ....[63]....
        /*04f0*/ 	.word	0xffffffff


	//   ....[64]....
        /*04f4*/ 	.word	0xffffffff


	//   ....[65]....
        /*04f8*/ 	.word	0xffffffff


	//   ....[66]....
        /*04fc*/ 	.word	0xffffffff


	//   ....[67]....
        /*0500*/ 	.word	0xffffffff


	//   ....[68]....
        /*0504*/ 	.word	0xffffffff


	//   ....[69]....
        /*0508*/ 	.word	0xffffffff


	//   ....[70]....
        /*050c*/ 	.word	0xffffffff


	//   ....[71]....
        /*0510*/ 	.word	0xffffffff


	//   ....[72]....
        /*0514*/ 	.word	0xffffffff


	//   ....[73]....
        /*0518*/ 	.word	0xffffffff


	//   ....[74]....
        /*051c*/ 	.word	0xffffffff


	//   ....[75]....
        /*0520*/ 	.word	0xffffffff


	//   ....[76]....
        /*0524*/ 	.word	0xffffffff


	//   ....[77]....
        /*0528*/ 	.word	0xffffffff


	//   ....[78]....
        /*052c*/ 	.word	0xffffffff


	//   ....[79]....
        /*0530*/ 	.word	0xffffffff


	//   ....[80]....
        /*0534*/ 	.word	0xffffffff


	//   ....[81]....
        /*0538*/ 	.word	0xffffffff


	//   ....[82]....
        /*053c*/ 	.word	0xffffffff


	//   ....[83]....
        /*0540*/ 	.word	0xffffffff


	//   ....[84]....
        /*0544*/ 	.word	0xffffffff


	//   ....[85]....
        /*0548*/ 	.word	0xffffffff


	//   ....[86]....
        /*054c*/ 	.word	0xffffffff


	//   ....[87]....
        /*0550*/ 	.word	0xffffffff


	//   ....[88]....
        /*0554*/ 	.word	0xffffffff


	//   ....[89]....
        /*0558*/ 	.word	0xffffffff


	//   ....[90]....
        /*055c*/ 	.word	0xffffffff


	//   ....[91]....
        /*0560*/ 	.word	0xffffffff


	//   ....[92]....
        /*0564*/ 	.word	0xffffffff


	//   ....[93]....
        /*0568*/ 	.word	0xffffffff


	//   ....[94]....
        /*056c*/ 	.word	0xffffffff


	//   ....[95]....
        /*0570*/ 	.word	0xffffffff


	//   ....[96]....
        /*0574*/ 	.word	0xffffffff


	//   ....[97]....
        /*0578*/ 	.word	0xffffffff


	//   ....[98]....
        /*057c*/ 	.word	0xffffffff


	//   ....[99]....
        /*0580*/ 	.word	0xffffffff


	//   ....[100]....
        /*0584*/ 	.word	0xffffffff


	//   ....[101]....
        /*0588*/ 	.word	0xffffffff


	//   ....[102]....
        /*058c*/ 	.word	0xffffffff


	//   ....[103]....
        /*0590*/ 	.word	0xffffffff


	//   ....[104]....
        /*0594*/ 	.word	0xffffffff


	//   ....[105]....
        /*0598*/ 	.word	0xffffffff


	//   ....[106]....
        /*059c*/ 	.word	0xffffffff


	//   ....[107]....
        /*05a0*/ 	.word	0xffffffff


	//   ....[108]....
        /*05a4*/ 	.word	0xffffffff


	//   ....[109]....
        /*05a8*/ 	.word	0xffffffff


	//   ....[110]....
        /*05ac*/ 	.word	0xffffffff


	//   ....[111]....
        /*05b0*/ 	.word	0xffffffff


	//   ....[112]....
        /*05b4*/ 	.word	0xffffffff


	//   ....[113]....
        /*05b8*/ 	.word	0xffffffff


	//   ....[114]....
        /*05bc*/ 	.word	0xffffffff


	//   ....[115]....
        /*05c0*/ 	.word	0xffffffff


	//   ....[116]....
        /*05c4*/ 	.word	0xffffffff


	//   ....[117]....
        /*05c8*/ 	.word	0xffffffff


	//   ....[118]....
        /*05cc*/ 	.word	0xffffffff


	//   ....[119]....
        /*05d0*/ 	.word	0xffffffff


	//   ....[120]....
        /*05d4*/ 	.word	0xffffffff


	//   ....[121]....
        /*05d8*/ 	.word	0xffffffff


	//   ....[122]....
        /*05dc*/ 	.word	0xffffffff


	//   ....[123]....
        /*05e0*/ 	.word	0xffffffff


	//   ....[124]....
        /*05e4*/ 	.word	0xffffffff


	//   ....[125]....
        /*05e8*/ 	.word	0xffffffff


	//   ....[126]....
        /*05ec*/ 	.word	0xffffffff


	//   ....[127]....
        /*05f0*/ 	.word	0xffffffff


	//   ....[128]....
        /*05f4*/ 	.word	0xffffffff


	//   ....[129]....
        /*05f8*/ 	.word	0xffffffff


	//   ....[130]....
        /*05fc*/ 	.word	0xffffffff


	//   ....[131]....
        /*0600*/ 	.word	0xffffffff


	//   ....[132]....
        /*0604*/ 	.word	0xffffffff


	//   ....[133]....
        /*0608*/ 	.word	0xffffffff


	//   ....[134]....
        /*060c*/ 	.word	0xffffffff


	//   ....[135]....
        /*0610*/ 	.word	0xffffffff


	//   ....[136]....
        /*0614*/ 	.word	0xffffffff


	//   ....[137]....
        /*0618*/ 	.word	0xffffffff


	//   ....[138]....
        /*061c*/ 	.word	0xffffffff


	//   ....[139]....
        /*0620*/ 	.word	0xffffffff


	//   ....[140]....
        /*0624*/ 	.word	0xffffffff


	//   ....[141]....
        /*0628*/ 	.word	0xffffffff


	//   ....[142]....
        /*062c*/ 	.word	0xffffffff


	//   ....[143]....
        /*0630*/ 	.word	0xffffffff


	//   ....[144]....
        /*0634*/ 	.word	0xffffffff


	//   ....[145]....
        /*0638*/ 	.word	0xffffffff


	//   ....[146]....
        /*063c*/ 	.word	0xffffffff


	//   ....[147]....
        /*0640*/ 	.word	0xffffffff


	//   ....[148]....
        /*0644*/ 	.word	0xffffffff


	//   ....[149]....
        /*0648*/ 	.word	0xffffffff


	//   ....[150]....
        /*064c*/ 	.word	0xffffffff


	//   ....[151]....
        /*0650*/ 	.word	0xffffffff


	//   ....[152]....
        /*0654*/ 	.word	0xffffffff


	//   ....[153]....
        /*0658*/ 	.word	0xffffffff


	//   ....[154]....
        /*065c*/ 	.word	0xffffffff


	//   ....[155]....
        /*0660*/ 	.word	0xffffffff


	//   ....[156]....
        /*0664*/ 	.word	0xffffffff


	//   ....[157]....
        /*0668*/ 	.word	0xffffffff


	//   ....[158]....
        /*066c*/ 	.word	0xffffffff


	//   ....[159]....
        /*0670*/ 	.word	0xffffffff


	//   ....[160]....
        /*0674*/ 	.word	0xffffffff


	//   ....[161]....
        /*0678*/ 	.word	0xffffffff


	//   ....[162]....
        /*067c*/ 	.word	0xffffffff


	//   ....[163]....
        /*0680*/ 	.word	0xffffffff


	//   ....[164]....
        /*0684*/ 	.word	0xffffffff


	//   ....[165]....
        /*0688*/ 	.word	0xffffffff


	//   ....[166]....
        /*068c*/ 	.word	0xffffffff


	//   ....[167]....
        /*0690*/ 	.word	0xffffffff


	//   ....[168]....
        /*0694*/ 	.word	0xffffffff


	//   ....[169]....
        /*0698*/ 	.word	0xffffffff


	//   ....[170]....
        /*069c*/ 	.word	0xffffffff


	//   ....[171]....
        /*06a0*/ 	.word	0xffffffff


	//   ....[172]....
        /*06a4*/ 	.word	0xffffffff


	//   ....[173]....
        /*06a8*/ 	.word	0xffffffff


	//   ....[174]....
        /*06ac*/ 	.word	0xffffffff


	//   ....[175]....
        /*06b0*/ 	.word	0xffffffff


	//   ....[176]....
        /*06b4*/ 	.word	0xffffffff


	//   ....[177]....
        /*06b8*/ 	.word	0xffffffff


	//   ....[178]....
        /*06bc*/ 	.word	0xffffffff


	//   ....[179]....
        /*06c0*/ 	.word	0xffffffff


	//   ....[180]....
        /*06c4*/ 	.word	0xffffffff


	//   ....[181]....
        /*06c8*/ 	.word	0xffffffff


	//   ....[182]....
        /*06cc*/ 	.word	0xffffffff


	//   ....[183]....
        /*06d0*/ 	.word	0xffffffff


	//   ....[184]....
        /*06d4*/ 	.word	0xffffffff


	//   ....[185]....
        /*06d8*/ 	.word	0xffffffff


	//   ....[186]....
        /*06dc*/ 	.word	0xffffffff


	//   ....[187]....
        /*06e0*/ 	.word	0xffffffff


	//   ....[188]....
        /*06e4*/ 	.word	0xffffffff


	//   ....[189]....
        /*06e8*/ 	.word	0xffffffff


	//   ....[190]....
        /*06ec*/ 	.word	0xffffffff


	//   ....[191]....
        /*06f0*/ 	.word	0xffffffff


	//   ....[192]....
        /*06f4*/ 	.word	0xffffffff


	//   ....[193]....
        /*06f8*/ 	.word	0xffffffff


	//   ....[194]....
        /*06fc*/ 	.word	0xffffffff


	//   ....[195]....
        /*0700*/ 	.word	0xffffffff


	//   ....[196]....
        /*0704*/ 	.word	0xffffffff


	//   ....[197]....
        /*0708*/ 	.word	0xffffffff


	//   ....[198]....
        /*070c*/ 	.word	0xffffffff


	//   ....[199]....
        /*0710*/ 	.word	0xffffffff


	//   ....[200]....
        /*0714*/ 	.word	0xffffffff


	//   ....[201]....
        /*0718*/ 	.word	0xffffffff


	//   ....[202]....
        /*071c*/ 	.word	0xffffffff


	//   ....[203]....
        /*0720*/ 	.word	0xffffffff


	//   ....[204]....
        /*0724*/ 	.word	0xffffffff


	//   ....[205]....
        /*0728*/ 	.word	0xffffffff


	//   ....[206]....
        /*072c*/ 	.word	0xffffffff


	//   ....[207]....
        /*0730*/ 	.word	0xffffffff


	//   ....[208]....
        /*0734*/ 	.word	0xffffffff


	//   ....[209]....
        /*0738*/ 	.word	0xffffffff


	//   ....[210]....
        /*073c*/ 	.word	0xffffffff


	//   ....[211]....
        /*0740*/ 	.word	0xffffffff


	//   ....[212]....
        /*0744*/ 	.word	0xffffffff


	//   ....[213]....
        /*0748*/ 	.word	0xffffffff


	//   ....[214]....
        /*074c*/ 	.word	0xffffffff


	//   ....[215]....
        /*0750*/ 	.word	0xffffffff


	//   ....[216]....
        /*0754*/ 	.word	0xffffffff


	//   ....[217]....
        /*0758*/ 	.word	0xffffffff


	//   ....[218]....
        /*075c*/ 	.word	0xffffffff


	//   ....[219]....
        /*0760*/ 	.word	0xffffffff


	//   ....[220]....
        /*0764*/ 	.word	0xffffffff


	//   ....[221]....
        /*0768*/ 	.word	0xffffffff


	//   ....[222]....
        /*076c*/ 	.word	0xffffffff


	//   ....[223]....
        /*0770*/ 	.word	0xffffffff


	//   ....[224]....
        /*0774*/ 	.word	0xffffffff


	//   ....[225]....
        /*0778*/ 	.word	0xffffffff


	//   ....[226]....
        /*077c*/ 	.word	0xffffffff


	//   ....[227]....
        /*0780*/ 	.word	0xffffffff


	//   ....[228]....
        /*0784*/ 	.word	0xffffffff


	//   ....[229]....
        /*0788*/ 	.word	0xffffffff


	//   ....[230]....
        /*078c*/ 	.word	0xffffffff


	//   ....[231]....
        /*0790*/ 	.word	0xffffffff


	//   ....[232]....
        /*0794*/ 	.word	0xffffffff


	//   ....[233]....
        /*0798*/ 	.word	0xffffffff


	//   ....[234]....
        /*079c*/ 	.word	0xffffffff


	//   ....[235]....
        /*07a0*/ 	.word	0xffffffff


	//   ....[236]....
        /*07a4*/ 	.word	0xffffffff


	//   ....[237]....
        /*07a8*/ 	.word	0xffffffff


	//   ....[238]....
        /*07ac*/ 	.word	0xffffffff


	//   ....[239]....
        /*07b0*/ 	.word	0xffffffff


	//   ....[240]....
        /*07b4*/ 	.word	0xffffffff


	//   ....[241]....
        /*07b8*/ 	.word	0xffffffff


	//   ....[242]....
        /*07bc*/ 	.word	0xffffffff


	//   ....[243]....
        /*07c0*/ 	.word	0xffffffff


	//   ....[244]....
        /*07c4*/ 	.word	0xffffffff


	//   ....[245]....
        /*07c8*/ 	.word	0xffffffff


	//   ....[246]....
        /*07cc*/ 	.word	0xffffffff


	//   ....[247]....
        /*07d0*/ 	.word	0xffffffff


	//   ....[248]....
        /*07d4*/ 	.word	0xffffffff


	//   ....[249]....
        /*07d8*/ 	.word	0xffffffff


	//   ....[250]....
        /*07dc*/ 	.word	0xffffffff


	//   ....[251]....
        /*07e0*/ 	.word	0xffffffff


	//   ....[252]....
        /*07e4*/ 	.word	0xffffffff


	//   ....[253]....
        /*07e8*/ 	.word	0xffffffff


	//   ....[254]....
        /*07ec*/ 	.word	0xffffffff


	//   ....[255]....
        /*07f0*/ 	.word	0xffffffff


	//   ....[0]....
        /*07f4*/ 	.word	0xffffffff


	//   ....[1]....
        /*07f8*/ 	.word	0xffffffff


	//   ....[2]....
        /*07fc*/ 	.word	0xffffffff


	//   ....[3]....
        /*0800*/ 	.word	0xffffffff


	//   ....[4]....
        /*0804*/ 	.word	0xffffffff


	//   ....[5]....
        /*0808*/ 	.word	0xffffffff


	//   ....[6]....
        /*080c*/ 	.word	0xffffffff


	//   ....[7]....
        /*0810*/ 	.word	0xffffffff


	//   ....[8]....
        /*0814*/ 	.word	0xffffffff


	//   ....[9]....
        /*0818*/ 	.word	0xffffffff


	//   ....[10]....
        /*081c*/ 	.word	0xffffffff


	//   ....[11]....
        /*0820*/ 	.word	0xffffffff


	//   ....[12]....
        /*0824*/ 	.word	0xffffffff


	//   ....[13]....
        /*0828*/ 	.word	0xffffffff


	//   ....[14]....
        /*082c*/ 	.word	0xffffffff


	//   ....[15]....
        /*0830*/ 	.word	0xffffffff


	//   ....[16]....
        /*0834*/ 	.word	0xffffffff


	//   ....[17]....
        /*0838*/ 	.word	0xffffffff


	//   ....[18]....
        /*083c*/ 	.word	0xffffffff


	//   ....[19]....
        /*0840*/ 	.word	0xffffffff


	//   ....[20]....
        /*0844*/ 	.word	0xffffffff


	//   ....[21]....
        /*0848*/ 	.word	0xffffffff


	//   ....[22]....
        /*084c*/ 	.word	0xffffffff


	//   ....[23]....
        /*0850*/ 	.word	0xffffffff


	//   ....[24]....
        /*0854*/ 	.word	0xffffffff


	//   ....[25]....
        /*0858*/ 	.word	0xffffffff


	//   ....[26]....
        /*085c*/ 	.word	0xffffffff


	//   ....[27]....
        /*0860*/ 	.word	0xffffffff


	//   ....[28]....
        /*0864*/ 	.word	0xffffffff


	//   ....[29]....
        /*0868*/ 	.word	0xffffffff


	//   ....[30]....
        /*086c*/ 	.word	0xffffffff


	//   ....[31]....
        /*0870*/ 	.word	0xffffffff


	//   ....[32]....
        /*0874*/ 	.word	0xffffffff


	//   ....[33]....
        /*0878*/ 	.word	0xffffffff


	//   ....[34]....
        /*087c*/ 	.word	0xffffffff


	//   ....[35]....
        /*0880*/ 	.word	0xffffffff


	//   ....[36]....
        /*0884*/ 	.word	0xffffffff


	//   ....[37]....
        /*0888*/ 	.word	0xffffffff


	//   ....[38]....
        /*088c*/ 	.word	0xffffffff


	//   ....[39]....
        /*0890*/ 	.word	0xffffffff


	//   ....[40]....
        /*0894*/ 	.word	0xffffffff


	//   ....[41]....
        /*0898*/ 	.word	0xffffffff


	//   ....[42]....
        /*089c*/ 	.word	0xffffffff


	//   ....[43]....
        /*08a0*/ 	.word	0xffffffff


	//   ....[44]....
        /*08a4*/ 	.word	0xffffffff


	//   ....[45]....
        /*08a8*/ 	.word	0xffffffff


	//   ....[46]....
        /*08ac*/ 	.word	0xffffffff


	//   ....[47]....
        /*08b0*/ 	.word	0xffffffff


	//   ....[48]....
        /*08b4*/ 	.word	0xffffffff


	//   ....[49]....
        /*08b8*/ 	.word	0xffffffff


	//   ....[50]....
        /*08bc*/ 	.word	0xffffffff


	//   ....[51]....
        /*08c0*/ 	.word	0xffffffff


	//   ....[52]....
        /*08c4*/ 	.word	0xffffffff


	//   ....[53]....
        /*08c8*/ 	.word	0xffffffff


	//   ....[54]....
        /*08cc*/ 	.word	0xffffffff


	//   ....[55]....
        /*08d0*/ 	.word	0xffffffff


	//   ....[56]....
        /*08d4*/ 	.word	0xffffffff


	//   ....[57]....
        /*08d8*/ 	.word	0xffffffff


	//----- nvinfo : EIATTR_COOP_GROUP_INSTR_OFFSETS
	.align		4
.L_428:
        /*08dc*/ 	.byte	0x04, 0x28
        /*08de*/ 	.short	(.L_430 - .L_429)


	//   ....[0]....
.L_429:
        /*08e0*/ 	.word	0x00000050


	//   ....[1]....
        /*08e4*/ 	.word	0x00000200


	//   ....[2]....
        /*08e8*/ 	.word	0x00000230


	//   ....[3]....
        /*08ec*/ 	.word	0x00000260


	//   ....[4]....
        /*08f0*/ 	.word	0x00000290


	//   ....[5]....
        /*08f4*/ 	.word	0x000002c0


	//   ....[6]....
        /*08f8*/ 	.word	0x000002f0


	//   ....[7]....
        /*08fc*/ 	.word	0x00000450


	//   ....[8]....
        /*0900*/ 	.word	0x00000490


	//   ....[9]....
        /*0904*/ 	.word	0x000004c0


	//   ....[10]....
        /*0908*/ 	.word	0x000004f0


	//   ....[11]....
        /*090c*/ 	.word	0x00000520


	//   ....[12]....
        /*0910*/ 	.word	0x00000550


	//   ....[13]....
        /*0914*/ 	.word	0x000005e0


	//   ....[14]....
        /*0918*/ 	.word	0x00000630


	//   ....[15]....
        /*091c*/ 	.word	0x00000650


	//   ....[16]....
        /*0920*/ 	.word	0x000006b0


	//   ....[17]....
        /*0924*/ 	.word	0x00003e70


	//   ....[18]....
        /*0928*/ 	.word	0x00003ec0


	//   ....[19]....
        /*092c*/ 	.word	0x00004690


	//   ....[20]....
        /*0930*/ 	.word	0x000046b0


	//   ....[21]....
        /*0934*/ 	.word	0x00004e00


	//   ....[22]....
        /*0938*/ 	.word	0x00004e10


	//   ....[23]....
        /*093c*/ 	.word	0x00005640


	//   ....[24]....
        /*0940*/ 	.word	0x00005670


	//   ....[25]....
        /*0944*/ 	.word	0x000062c0


	//   ....[26]....
        /*0948*/ 	.word	0x000062f0


	//   ....[27]....
        /*094c*/ 	.word	0x00006ae0


	//   ....[28]....
        /*0950*/ 	.word	0x00006b00


	//   ....[29]....
        /*0954*/ 	.word	0x00007310


	//   ....[30]....
        /*0958*/ 	.word	0x00007340


	//   ....[31]....
        /*095c*/ 	.word	0x00007450


	//   ....[32]....
        /*0960*/ 	.word	0x00007480


	//   ....[33]....
        /*0964*/ 	.word	0x00007550


	//   ....[34]....
        /*0968*/ 	.word	0x00007570


	//   ....[35]....
        /*096c*/ 	.word	0x00007940


	//   ....[36]....
        /*0970*/ 	.word	0x00007960


	//   ....[37]....
        /*0974*/ 	.word	0x00007b20


	//   ....[38]....
        /*0978*/ 	.word	0x00007b50


	//   ....[39]....
        /*097c*/ 	.word	0x00007c20


	//   ....[40]....
        /*0980*/ 	.word	0x00007c50


	//   ....[41]....
        /*0984*/ 	.word	0x00008cb0


	//   ....[42]....
        /*0988*/ 	.word	0x00008ce0


	//   ....[43]....
        /*098c*/ 	.word	0x00008d00


	//   ....[44]....
        /*0990*/ 	.word	0x00008d20


	//   ....[45]....
        /*0994*/ 	.word	0x00008d40


	//   ....[46]....
        /*0998*/ 	.word	0x00008d60


	//   ....[47]....
        /*099c*/ 	.word	0x00008e90


	//   ....[48]....
        /*09a0*/ 	.word	0x00008ef0


	//   ....[49]....
        /*09a4*/ 	.word	0x00008f50


	//   ....[50]....
        /*09a8*/ 	.word	0x00008f70


	//   ....[51]....
        /*09ac*/ 	.word	0x000090e0


	//   ....[52]....
        /*09b0*/ 	.word	0x000090f0


	//   ....[53]....
        /*09b4*/ 	.word	0x00009190


	//   ....[54]....
        /*09b8*/ 	.word	0x000091a0


	//   ....[55]....
        /*09bc*/ 	.word	0x00009460


	//   ....[56]....
        /*09c0*/ 	.word	0x000094d0


	//   ....[57]....
        /*09c4*/ 	.word	0x00009520


	//   ....[58]....
        /*09c8*/ 	.word	0x00009540


	//   ....[59]....
        /*09cc*/ 	.word	0x00009700


	//   ....[60]....
        /*09d0*/ 	.word	0x00009790


	//   ....[61]....
        /*09d4*/ 	.word	0x000097c0


	//   ....[62]....
        /*09d8*/ 	.word	0x00009800


	//   ....[63]....
        /*09dc*/ 	.word	0x000099c0


	//   ....[64]....
        /*09e0*/ 	.word	0x00009a50


	//   ....[65]....
        /*09e4*/ 	.word	0x00009a90


	//   ....[66]....
        /*09e8*/ 	.word	0x00009ad0


	//   ....[67]....
        /*09ec*/ 	.word	0x00009ca0


	//   ....[68]....
        /*09f0*/ 	.word	0x00009d30


	//   ....[69]....
        /*09f4*/ 	.word	0x00009d60


	//   ....[70]....
        /*09f8*/ 	.word	0x00009d80


	//   ....[71]....
        /*09fc*/ 	.word	0x0000baf0


	//   ....[72]....
        /*0a00*/ 	.word	0x0000bb10


	//   ....[73]....
        /*0a04*/ 	.word	0x0000bb30


	//   ....[74]....
        /*0a08*/ 	.word	0x0000bb50


	//   ....[75]....
        /*0a0c*/ 	.word	0x0000bc10


	//   ....[76]....
        /*0a10*/ 	.word	0x0000bc30


	//   ....[77]....
        /*0a14*/ 	.word	0x0000bc50


	//   ....[78]....
        /*0a18*/ 	.word	0x0000bc70


	//   ....[79]....
        /*0a1c*/ 	.word	0x0000be60


	//   ....[80]....
        /*0a20*/ 	.word	0x0000bea0


	//   ....[81]....
        /*0a24*/ 	.word	0x0000beb0


	//   ....[82]....
        /*0a28*/ 	.word	0x0000bec0


	//   ....[83]....
        /*0a2c*/ 	.word	0x0000c030


	//   ....[84]....
        /*0a30*/ 	.word	0x0000c050


	//   ....[85]....
        /*0a34*/ 	.word	0x0000c070


	//   ....[86]....
        /*0a38*/ 	.word	0x0000c090


	//   ....[87]....
        /*0a3c*/ 	.word	0x0000e280


	//   ....[88]....
        /*0a40*/ 	.word	0x0000e2b0


	//   ....[89]....
        /*0a44*/ 	.word	0x0000e2e0


	//   ....[90]....
        /*0a48*/ 	.word	0x0000e2f0


	//   ....[91]....
        /*0a4c*/ 	.word	0x0000e550


	//   ....[92]....
        /*0a50*/ 	.word	0x0000e570


	//   ....[93]....
        /*0a54*/ 	.word	0x0000f6e0


	//   ....[94]....
        /*0a58*/ 	.word	0x0000f700


	//   ....[95]....
        /*0a5c*/ 	.word	0x0000f730


	//   ....[96]....
        /*0a60*/ 	.word	0x0000f740


	//   ....[97]....
        /*0a64*/ 	.word	0x0000f820


	//   ....[98]....
        /*0a68*/ 	.word	0x0000f840


	//   ....[99]....
        /*0a6c*/ 	.word	0x0000fa70


	//   ....[100]....
        /*0a70*/ 	.word	0x00010470


	//   ....[101]....
        /*0a74*/ 	.word	0x00010eb0


	//   ....[102]....
        /*0a78*/ 	.word	0x00010ee0


	//   ....[103]....
        /*0a7c*/ 	.word	0x00010ef0


	//   ....[104]....
        /*0a80*/ 	.word	0x00010f20


	//   ....[105]....
        /*0a84*/ 	.word	0x000127f0


	//   ....[106]....
        /*0a88*/ 	.word	0x00012810


	//   ....[107]....
        /*0a8c*/ 	.word	0x000128c0


	//   ....[108]....
        /*0a90*/ 	.word	0x000128d0


	//   ....[109]....
        /*0a94*/ 	.word	0x000128e0


	//   ....[110]....
        /*0a98*/ 	.word	0x000128f0


	//   ....[111]....
        /*0a9c*/ 	.word	0x00013b90


	//   ....[112]....
        /*0aa0*/ 	.word	0x00013bb0


	//   ....[113]....
        /*0aa4*/ 	.word	0x00013c60


	//   ....[114]....
        /*0aa8*/ 	.word	0x00013c70


	//   ....[115]....
        /*0aac*/ 	.word	0x00013c80


	//   ....[116]....
        /*0ab0*/ 	.word	0x00013c90


	//   ....[117]....
        /*0ab4*/ 	.word	0x00013f00


	//   ....[118]....
        /*0ab8*/ 	.word	0x00014950


	//   ....[119]....
        /*0abc*/ 	.word	0x000153f0


	//   ....[120]....
        /*0ac0*/ 	.word	0x00015420


	//   ....[121]....
        /*0ac4*/ 	.word	0x00015440


	//   ....[122]....
        /*0ac8*/ 	.word	0x00015460


	//   ....[123]....
        /*0acc*/ 	.word	0x00017200


	//   ....[124]....
        /*0ad0*/ 	.word	0x00017220


	//   ....[125]....
        /*0ad4*/ 	.word	0x000172d0


	//   ....[126]....
        /*0ad8*/ 	.word	0x000172e0


	//   ....[127]....
        /*0adc*/ 	.word	0x000172f0


	//   ....[128]....
        /*0ae0*/ 	.word	0x00017300


	//   ....[129]....
        /*0ae4*/ 	.word	0x00018590


	//   ....[130]....
        /*0ae8*/ 	.word	0x000185b0


	//   ....[131]....
        /*0aec*/ 	.word	0x00018660


	//   ....[132]....
        /*0af0*/ 	.word	0x00018670


	//   ....[133]....
        /*0af4*/ 	.word	0x00018680


	//   ....[134]....
        /*0af8*/ 	.word	0x00018690


	//   ....[135]....
        /*0afc*/ 	.word	0x00018b40


	//   ....[136]....
        /*0b00*/ 	.word	0x00018b70


	//   ....[137]....
        /*0b04*/ 	.word	0x00018b90


	//   ....[138]....
        /*0b08*/ 	.word	0x00018bb0


	//   ....[139]....
        /*0b0c*/ 	.word	0x0001a6a0


	//   ....[140]....
        /*0b10*/ 	.word	0x0001a6b0


	//   ....[141]....
        /*0b14*/ 	.word	0x0001a710


	//   ....[142]....
        /*0b18*/ 	.word	0x0001a740


	//   ....[143]....
        /*0b1c*/ 	.word	0x0001a7b0


	//   ....[144]....
        /*0b20*/ 	.word	0x0001a7e0


	//   ....[145]....
        /*0b24*/ 	.word	0x0001b9c0


	//   ....[146]....
        /*0b28*/ 	.word	0x0001b9e0


	//   ....[147]....
        /*0b2c*/ 	.word	0x0001ba70


	//   ....[148]....
        /*0b30*/ 	.word	0x0001ba80


	//   ....[149]....
        /*0b34*/ 	.word	0x0001ba90


	//   ....[150]....
        /*0b38*/ 	.word	0x0001baa0


	//   ....[151]....
        /*0b3c*/ 	.word	0x0001bc90


	//   ....[152]....
        /*0b40*/ 	.word	0x0001c6e0


	//   ....[153]....
        /*0b44*/ 	.word	0x0001d180


	//   ....[154]....
        /*0b48*/ 	.word	0x0001d1b0


	//   ....[155]....
        /*0b4c*/ 	.word	0x0001d1d0


	//   ....[156]....
        /*0b50*/ 	.word	0x0001d1f0


	//   ....[157]....
        /*0b54*/ 	.word	0x0001eb10


	//   ....[158]....
        /*0b58*/ 	.word	0x0001eb40


	//   ....[159]....
        /*0b5c*/ 	.word	0x0001eb50


	//   ....[160]....
        /*0b60*/ 	.word	0x0001eb80


	//   ....[161]....
        /*0b64*/ 	.word	0x0001fc00


	//   ....[162]....
        /*0b68*/ 	.word	0x0001fc10


	//   ....[163]....
        /*0b6c*/ 	.word	0x0001fc30


	//   ....[164]....
        /*0b70*/ 	.word	0x0001fc50


	//   ....[165]....
        /*0b74*/ 	.word	0x0001ff80


	//   ....[166]....
        /*0b78*/ 	.word	0x0001ffa0


	//   ....[167]....
        /*0b7c*/ 	.word	0x00020080


	//   ....[168]....
        /*0b80*/ 	.word	0x00020090


	//   ....[169]....
        /*0b84*/ 	.word	0x00020180


	//   ....[170]....
        /*0b88*/ 	.word	0x000201a0


	//   ....[171]....
        /*0b8c*/ 	.word	0x00020290


	//   ....[172]....
        /*0b90*/ 	.word	0x000202a0


	//   ....[173]....
        /*0b94*/ 	.word	0x00020590


	//   ....[174]....
        /*0b98*/ 	.word	0x000205b0


	//   ....[175]....
        /*0b9c*/ 	.word	0x00020cd0


	//   ....[176]....
        /*0ba0*/ 	.word	0x00020ce0


	//   ....[177]....
        /*0ba4*/ 	.word	0x00021b90


	//   ....[178]....
        /*0ba8*/ 	.word	0x00021bb0


	//   ....[179]....
        /*0bac*/ 	.word	0x00021ca0


	//   ....[180]....
        /*0bb0*/ 	.word	0x00021cb0


	//   ....[181]....
        /*0bb4*/ 	.word	0x00021da0


	//   ....[182]....
        /*0bb8*/ 	.word	0x00021dc0


	//   ....[183]....
        /*0bbc*/ 	.word	0x00021eb0


	//   ....[184]....
        /*0bc0*/ 	.word	0x00021ec0


	//   ....[185]....
        /*0bc4*/ 	.word	0x00022070


	//   ....[186]....
        /*0bc8*/ 	.word	0x00022090


	//   ....[187]....
        /*0bcc*/ 	.word	0x000221c0


	//   ....[188]....
        /*0bd0*/ 	.word	0x00022200


	//   ....[189]....
        /*0bd4*/ 	.word	0x00022230


	//   ....[190]....
        /*0bd8*/ 	.word	0x00022260


	//   ....[191]....
        /*0bdc*/ 	.word	0x00022290


	//   ....[192]....
        /*0be0*/ 	.word	0x000222c0


	//   ....[193]....
        /*0be4*/ 	.word	0x00022430


	//   ....[194]....
        /*0be8*/ 	.word	0x00022470


	//   ....[195]....
        /*0bec*/ 	.word	0x000224a0


	//   ....[196]....
        /*0bf0*/ 	.word	0x000224d0


	//   ....[197]....
        /*0bf4*/ 	.word	0x00022500


	//   ....[198]....
        /*0bf8*/ 	.word	0x00022530


	//   ....[199]....
        /*0bfc*/ 	.word	0x000225c0


	//   ....[200]....
        /*0c00*/ 	.word	0x00022620


	//   ....[201]....
        /*0c04*/ 	.word	0x00022630


	//   ....[202]....
        /*0c08*/ 	.word	0x00022690


	//   ....[203]....
        /*0c0c*/ 	.word	0x000230e0


	//   ....[204]....
        /*0c10*/ 	.word	0x00023130


	//   ....[205]....
        /*0c14*/ 	.word	0x00023190


	//   ....[206]....
        /*0c18*/ 	.word	0x000231f0


	//   ....[207]....
        /*0c1c*/ 	.word	0x00023250


	//   ....[208]....
        /*0c20*/ 	.word	0x000232c0


	//   ....[209]....
        /*0c24*/ 	.word	0x00023310


	//   ....[210]....
        /*0c28*/ 	.word	0x00023370


	//   ....[211]....
        /*0c2c*/ 	.word	0x000233e0


	//   ....[212]....
        /*0c30*/ 	.word	0x00023450


	//   ....[213]....
        /*0c34*/ 	.word	0x000234c0


	//   ....[214]....
        /*0c38*/ 	.word	0x00023530


	//   ....[215]....
        /*0c3c*/ 	.word	0x00023650


	//   ....[216]....
        /*0c40*/ 	.word	0x000236b0


	//   ....[217]....
        /*0c44*/ 	.word	0x000237f0


	//   ....[218]....
        /*0c48*/ 	.word	0x00023850


	//   ....[219]....
        /*0c4c*/ 	.word	0x000238c0


	//   ....[220]....
        /*0c50*/ 	.word	0x00023930


	//   ....[221]....
        /*0c54*/ 	.word	0x00023990


	//   ....[222]....
        /*0c58*/ 	.word	0x000239f0


	//   ....[223]....
        /*0c5c*/ 	.word	0x00023a40


	//   ....[224]....
        /*0c60*/ 	.word	0x00023a80


	//   ....[225]....
        /*0c64*/ 	.word	0x00023af0


	//   ....[226]....
        /*0c68*/ 	.word	0x00023b60


	//   ....[227]....
        /*0c6c*/ 	.word	0x00023c80


	//   ....[228]....
        /*0c70*/ 	.word	0x00023ce0


	//   ....[229]....
        /*0c74*/ 	.word	0x00023e20


	//   ....[230]....
        /*0c78*/ 	.word	0x00023e80


	//   ....[231]....
        /*0c7c*/ 	.word	0x00023ef0


	//   ....[232]....
        /*0c80*/ 	.word	0x00023f60


	//   ....[233]....
        /*0c84*/ 	.word	0x00024080


	//   ....[234]....
        /*0c88*/ 	.word	0x000240e0


	//   ....[235]....
        /*0c8c*/ 	.word	0x00024220


	//   ....[236]....
        /*0c90*/ 	.word	0x00024280


	//   ....[237]....
        /*0c94*/ 	.word	0x000242f0


	//   ....[238]....
        /*0c98*/ 	.word	0x00024360


	//   ....[239]....
        /*0c9c*/ 	.word	0x000243b0


	//   ....[240]....
        /*0ca0*/ 	.word	0x00024400


	//   ....[241]....
        /*0ca4*/ 	.word	0x00024450


	//   ....[242]....
        /*0ca8*/ 	.word	0x00024490


	//   ....[243]....
        /*0cac*/ 	.word	0x00024500


	//   ....[244]....
        /*0cb0*/ 	.word	0x00024570


	//   ....[245]....
        /*0cb4*/ 	.word	0x00024690


	//   ....[246]....
        /*0cb8*/ 	.word	0x000246f0


	//   ....[247]....
        /*0cbc*/ 	.word	0x00024830


	//   ....[248]....
        /*0cc0*/ 	.word	0x00024890


	//   ....[249]....
        /*0cc4*/ 	.word	0x00024900


	//   ....[250]....
        /*0cc8*/ 	.word	0x00024970


	//   ....[251]....
        /*0ccc*/ 	.word	0x00024a90


	//   ....[252]....
        /*0cd0*/ 	.word	0x00024af0


	//   ....[253]....
        /*0cd4*/ 	.word	0x00024c30


	//   ....[254]....
        /*0cd8*/ 	.word	0x00024c90


	//   ....[255]....
        /*0cdc*/ 	.word	0x00024ce0


	//   ....[0]....
        /*0ce0*/ 	.word	0x00024d30


	//   ....[1]....
        /*0ce4*/ 	.word	0x00024d80


	//   ....[2]....
        /*0ce8*/ 	.word	0x00024dc0


	//   ....[3]....
        /*0cec*/ 	.word	0x00024e30


	//   ....[4]....
        /*0cf0*/ 	.word	0x00024e90


	//   ....[5]....
        /*0cf4*/ 	.word	0x00024f00


	//   ....[6]....
        /*0cf8*/ 	.word	0x00024fe0


	//   ....[7]....
        /*0cfc*/ 	.word	0x00025040


	//   ....[8]....
        /*0d00*/ 	.word	0x00025120


	//   ....[9]....
        /*0d04*/ 	.word	0x00025180


	//   ....[10]....
        /*0d08*/ 	.word	0x000251f0


	//   ....[11]....
        /*0d0c*/ 	.word	0x00025260


	//   ....[12]....
        /*0d10*/ 	.word	0x000252b0


	//   ....[13]....
        /*0d14*/ 	.word	0x00025300


	//   ....[14]....
        /*0d18*/ 	.word	0x00025350


	//   ....[15]....
        /*0d1c*/ 	.word	0x00025390


	//   ....[16]....
        /*0d20*/ 	.word	0x000253f0


	//   ....[17]....
        /*0d24*/ 	.word	0x00025450


	//   ....[18]....
        /*0d28*/ 	.word	0x000254a0


	//   ....[19]....
        /*0d2c*/ 	.word	0x000254e0


	//   ....[20]....
        /*0d30*/ 	.word	0x00025550


	//   ....[21]....
        /*0d34*/ 	.word	0x000255c0


	//   ....[22]....
        /*0d38*/ 	.word	0x00025630


	//   ....[23]....
        /*0d3c*/ 	.word	0x00025690


	//   ....[24]....
        /*0d40*/ 	.word	0x00025700


	//   ....[25]....
        /*0d44*/ 	.word	0x00025770


	//   ....[26]....
        /*0d48*/ 	.word	0x000257e0


	//   ....[27]....
        /*0d4c*/ 	.word	0x00025840


	//   ....[28]....
        /*0d50*/ 	.word	0x000258b0


	//   ....[29]....
        /*0d54*/ 	.word	0x00025920


	//   ....[30]....
        /*0d58*/ 	.word	0x00025990


	//   ....[31]....
        /*0d5c*/ 	.word	0x000259f0


	//   ....[32]....
        /*0d60*/ 	.word	0x00025a60


	//   ....[33]....
        /*0d64*/ 	.word	0x00025ad0


	//   ....[34]....
        /*0d68*/ 	.word	0x00025b40


	//   ....[35]....
        /*0d6c*/ 	.word	0x00025ba0


	//   ....[36]....
        /*0d70*/ 	.word	0x00025c10


	//   ....[37]....
        /*0d74*/ 	.word	0x00025c80


	//   ....[38]....
        /*0d78*/ 	.word	0x00025cf0


	//   ....[39]....
        /*0d7c*/ 	.word	0x00025d50


	//   ....[40]....
        /*0d80*/ 	.word	0x00025dc0


	//   ....[41]....
        /*0d84*/ 	.word	0x00025e30


	//   ....[42]....
        /*0d88*/ 	.word	0x00025e80


	//   ....[43]....
        /*0d8c*/ 	.word	0x00025ec0


	//   ....[44]....
        /*0d90*/ 	.word	0x00025f10


	//   ....[45]....
        /*0d94*/ 	.word	0x00025f60


	//   ....[46]....
        /*0d98*/ 	.word	0x00025fb0


	//   ....[47]....
        /*0d9c*/ 	.word	0x00026020


	//   ....[48]....
        /*0da0*/ 	.word	0x00026070


	//   ....[49]....
        /*0da4*/ 	.word	0x000260b0


	//   ....[50]....
        /*0da8*/ 	.word	0x00026100


	//   ....[51]....
        /*0dac*/ 	.word	0x00026150


	//   ....[52]....
        /*0db0*/ 	.word	0x000261a0


	//   ....[53]....
        /*0db4*/ 	.word	0x00026210


	//   ....[54]....
        /*0db8*/ 	.word	0x00026260


	//   ....[55]....
        /*0dbc*/ 	.word	0x000262c0


	//   ....[56]....
        /*0dc0*/ 	.word	0x00026320


	//   ....[57]....
        /*0dc4*/ 	.word	0x00026390


	//----- nvinfo : EIATTR_EXIT_INSTR_OFFSETS
	.align		4
.L_430:
        /*0dc8*/ 	.byte	0x04, 0x1c
        /*0dca*/ 	.short	(.L_432 - .L_431)


	//   ....[0]....
.L_431:
        /*0dcc*/ 	.word	0x000010d0


	//   ....[1]....
        /*0dd0*/ 	.word	0x000230b0


	//----- nvinfo : EIATTR_MAX_THREADS
	.align		4
.L_432:
        /*0dd4*/ 	.byte	0x04, 0x05
        /*0dd6*/ 	.short	(.L_434 - .L_433)
.L_433:
        /*0dd8*/ 	.word	0x00000100
        /*0ddc*/ 	.word	0x00000001
        /*0de0*/ 	.word	0x00000001


	//----- nvinfo : EIATTR_CRS_STACK_SIZE
	.align		4
.L_434:
        /*0de4*/ 	.byte	0x04, 0x1e
        /*0de6*/ 	.short	(.L_436 - .L_435)
.L_435:
        /*0de8*/ 	.word	0x00000000
.L_436:


//--------------------- .nv.info._ZN7cutlass13device_kernelIN5flash19enable_sm80_to_sm89INS1_16FlashAttnFwdSm80INS1_25CollectiveMainloopFwdSm80ILi4ELi1ELb0EN4cute5tupleIJNS5_1CILi128EEENS7_ILi64EEES8_EEELi128ENS_10bfloat16_tEfNS_4arch4Sm80ELb1ELb0ELb1ELb0ELb1ELb0ELb1ELb1EEENS1_21CollectiveEpilogueFwdINS6_IJS8_S8_S9_EEENS6_IJNS7_ILi1EEESH_SH_EEESB_SD_Li128ELb0ELb1ELb1ELb0EEENS1_30DynamicPersistentTileSchedulerILi128ELi128ELb1ELb1ELb0EEEEEEEEEvNT_6ParamsE --------------------------
	.section	.nv.info._ZN7cutlass13device_kernelIN5flash19enable_sm80_to_sm89INS1_16FlashAttnFwdSm80INS1_25CollectiveMainloopFwdSm80ILi4ELi1ELb0EN4cute5tupleIJNS5_1CILi128EEENS7_ILi64EEES8_EEELi128ENS_10bfloat16_tEfNS_4arch4Sm80ELb1ELb0ELb1ELb0ELb1ELb0ELb1ELb1EEENS1_21CollectiveEpilogueFwdINS6_IJS8_S8_S9_EEENS6_IJNS7_ILi1EEESH_SH_EEESB_SD_Li128ELb0ELb1ELb1ELb0EEENS1_30DynamicPersistentTileSchedulerILi128ELi128ELb1ELb1ELb0EEEEEEEEEvNT_6ParamsE,"",@"SHT_CUDA_INFO"
	.sectionflags	@""
	.align	4


	//----- nvinfo : EIATTR_CUDA_API_VERSION
	.align		4
        /*0000*/ 	.byte	0x04, 0x37
        /*0002*/ 	.short	(.L_438 - .L_437)
.L_437:
        /*0004*/ 	.word	0x00000082


	//----- nvinfo : EIATTR_SW2861232_WAR
	.align		4
.L_438:
        /*0008*/ 	.byte	0x01, 0x35
	.zero		2


	//----- nvinfo : EIATTR_PARAM_CBANK
	.align		4
        /*000c*/ 	.byte	0x04, 0x0a
        /*000e*/ 	.short	(.L_440 - .L_439)
	.align		4
.L_439:
        /*0010*/ 	.word	index@(.nv.constant0._ZN7cutlass13device_kernelIN5flash19enable_sm80_to_sm89INS1_16FlashAttnFwdSm80INS1_25CollectiveMainloopFwdSm80ILi4ELi1ELb0EN4cute5tupleIJNS5_1CILi128EEENS7_ILi64EEES8_EEELi128ENS_10bfloat16_tEfNS_4arch4Sm80ELb1ELb0ELb1ELb0ELb1ELb0ELb1ELb1EEENS1_21CollectiveEpilogueFwdINS6_IJS8_S8_S9_EEENS6_IJNS7_ILi1EEESH_SH_EEESB_SD_Li128ELb0ELb1ELb1ELb0EEENS1_30DynamicPersistentTileSchedulerILi128ELi128ELb1ELb1ELb0EEEEEEEEEvNT_6ParamsE)
        /*0014*/ 	.short	0x0160
        /*0016*/ 	.short	0x0428


	//----- nvinfo : EIATTR_CBANK_PARAM_SIZE
	.align		4
.L_440:
        /*0018*/ 	.byte	0x03, 0x19
        /*001a*/ 	.short	0x0428


	//----- nvinfo : EIATTR_KPARAM_INFO
	.align		4
        /*001c*/ 	.byte	0x04, 0x17
        /*001e*/ 	.short	(.L_442 - .L_441)
.L_441:
        /*0020*/ 	.word	0x00000000
        /*0024*/ 	.short	0x0000
        /*0026*/ 	.short	0x0000
        /*0028*/ 	.byte	0x00, 0xf0, 0xa1, 0x10


	//----- nvinfo : EIATTR_MAXREG_COUNT
	.align		4
.L_442:
        /*002c*/ 	.byte	0x03, 0x1b
        /*002e*/ 	.short	0x00ff


	//----- nvinfo : EIATTR_NUM_BARRIERS
	.align		4
        /*0030*/ 	.byte	0x02, 0x4c
        /*0032*/ 	.byte	0x06
	.zero		1


	//----- nvinfo : EIATTR_ANNOTATIONS
	.align		4
        /*0034*/ 	.byte	0x04, 0x55
        /*0036*/ 	.short	(.L_444 - .L_443)


	//   ....[0]....
.L_443:
        /* <DEDUP_REMOVED lines=127> */


	//----- nvinfo : EIATTR_MERCURY_ISA_VERSION
	.align		4
.L_444:
        /*0810*/ 	.byte	0x03, 0x5f
        /*0812*/ 	.short	0x0000


	//----- nvinfo : EIATTR_INT_WARP_WIDE_INSTR_OFFSETS
	.align		4
        /*0814*/ 	.byte	0x04, 0x31
        /*0816*/ 	.short	(.L_446 - .L_445)


	//   ....[0]....
.L_445:
        /*0818*/ 	.word	0x000117d0


	//   ....[1]....
        /*081c*/ 	.word	0x00011870


	//----- nvinfo : EIATTR_COOP_GROUP_MASK_REGIDS
	.align		4
.L_446:
        /*0820*/ 	.byte	0x04, 0x29
        /*0822*/ 	.short	(.L_448 - .L_447)


	//   ....[0]....
.L_447:
        /*0824*/ 	.word	0xffffffff


	//   ....[1]....
        /*0828*/ 	.word	0xffffffff


	//   ....[2]....
        /*082c*/ 	.word	0xffffffff


	//   ....[3]....
        /*0830*/ 	.word	0xffffffff


	//   ....[4]....
        /*0834*/ 	.word	0xffffffff


	//   ....[5]....
        /*0838*/ 	.word	0xffffffff


	//   ....[6]....
        /*083c*/ 	.word	0xffffffff


	//   ....[7]....
        /*0840*/ 	.word	0xffffffff


	//   ....[8]....
        /*0844*/ 	.word	0xffffffff


	//   ....[9]....
        /*0848*/ 	.word	0xffffffff


	//   ....[10]....
        /*084c*/ 	.word	0xffffffff


	//   ....[11]....
        /*0850*/ 	.word	0xffffffff


	//   ....[12]....
        /*0854*/ 	.word	0xffffffff


	//   ....[13]....
        /*0858*/ 	.word	0xffffffff


	//   ....[14]....
        /*085c*/ 	.word	0xffffffff


	//   ....[15]....
        /*0860*/ 	.word	0xffffffff


	//   ....[16]....
        /*0864*/ 	.word	0xffffffff


	//   ....[17]....
        /*0868*/ 	.word	0xffffffff


	//   ....[18]....
        /*086c*/ 	.word	0xffffffff


	//   ....[19]....
        /*0870*/ 	.word	0xffffffff


	//   ....[20]....
        /*0874*/ 	.word	0xffffffff


	//   ....[21]....
        /*0878*/ 	.word	0xffffffff


	//   ....[22]....
        /*087c*/ 	.word	0xffffffff


	//   ....[23]....
        /*0880*/ 	.word	0xffffffff


	//   ....[24]....
        /*0884*/ 	.word	0xffffffff


	//   ....[25]....
        /*0888*/ 	.word	0xffffffff


	//   ....[26]....
        /*088c*/ 	.word	0xffffffff


	//   ....[27]....
        /*0890*/ 	.word	0xffffffff


	//   ....[28]....
        /*0894*/ 	.word	0xffffffff


	//   ....[29]....
        /*0898*/ 	.word	0xffffffff


	//   ....[30]....
        /*089c*/ 	.word	0xffffffff


	//   ....[31]....
        /*08a0*/ 	.word	0xffffffff


	//   ....[32]....
        /*08a4*/ 	.word	0xffffffff


	//   ....[33]....
        /*08a8*/ 	.word	0xffffffff


	//   ....[34]....
        /*08ac*/ 	.word	0xffffffff


	//   ....[35]....
        /*08b0*/ 	.word	0xffffffff


	//   ....[36]....
        /*08b4*/ 	.word	0xffffffff


	//   ....[37]....
        /*08b8*/ 	.word	0xffffffff


	//   ....[38]....
        /*08bc*/ 	.word	0xffffffff


	//   ....[39]....
        /*08c0*/ 	.word	0xffffffff


	//   ....[40]....
        /*08c4*/ 	.word	0xffffffff


	//   ....[41]....
        /*08c8*/ 	.word	0xffffffff


	//   ....[42]....
        /*08cc*/ 	.word	0xffffffff


	//   ....[43]....
        /*08d0*/ 	.word	0xffffffff


	//   ....[44]....
        /*08d4*/ 	.word	0xffffffff


	//   ....[45]....
        /*08d8*/ 	.word	0xffffffff


	//   ....[46]....
        /*08dc*/ 	.word	0xffffffff


	//   ....[47]....
        /*08e0*/ 	.word	0xffffffff


	//   ....[48]....
        /*08e4*/ 	.word	0xffffffff


	//   ....[49]....
        /*08e8*/ 	.word	0xffffffff


	//   ....[50]....
        /*08ec*/ 	.word	0xffffffff


	//   ....[51]....
        /*08f0*/ 	.word	0xffffffff


	//   ....[52]....
        /*08f4*/ 	.word	0xffffffff


	//   ....[53]....
        /*08f8*/ 	.word	0xffffffff


	//   ....[54]....
        /*08fc*/ 	.word	0xffffffff


	//   ....[55]....
        /*0900*/ 	.word	0xffffffff


	//   ....[56]....
        /*0904*/ 	.word	0xffffffff


	//   ....[57]....
        /*0908*/ 	.word	0xffffffff


	//   ....[58]....
        /*090c*/ 	.word	0xffffffff


	//   ....[59]....
        /*0910*/ 	.word	0xffffffff


	//   ....[60]....
        /*0914*/ 	.word	0xffffffff


	//   ....[61]....
        /*0918*/ 	.word	0xffffffff


	//   ....[62]....
        /*091c*/ 	.word	0xffffffff


	//   ....[63]....
        /*0920*/ 	.word	0xffffffff


	//   ....[64]....
        /*0924*/ 	.word	0xffffffff


	//   ....[65]....
        /*0928*/ 	.word	0xffffffff


	//   ....[66]....
        /*092c*/ 	.word	0xffffffff


	//   ....[67]....
        /*0930*/ 	.word	0xffffffff


	//   ....[68]....
        /*0934*/ 	.word	0xffffffff


	//   ....[69]....
        /*0938*/ 	.word	0xffffffff


	//   ....[70]....
        /*093c*/ 	.word	0xffffffff


	//   ....[71]....
        /*0940*/ 	.word	0xffffffff


	//   ....[72]....
        /*0944*/ 	.word	0xffffffff


	//   ....[73]....
        /*0948*/ 	.word	0xffffffff


	//   ....[74]....
        /*094c*/ 	.word	0xffffffff


	//   ....[75]....
        /*0950*/ 	.word	0xffffffff


	//   ....[76]....
        /*0954*/ 	.word	0xffffffff


	//   ....[77]....
        /*0958*/ 	.word	0xffffffff


	//   ....[78]....
        /*095c*/ 	.word	0xffffffff


	//   ....[79]....
        /*0960*/ 	.word	0xffffffff


	//   ....[80]....
        /*0964*/ 	.word	0xffffffff


	//   ....[81]....
        /*0968*/ 	.word	0xffffffff


	//   ....[82]....
        /*096c*/ 	.word	0xffffffff


	//   ....[83]....
        /*0970*/ 	.word	0xffffffff


	//   ....[84]....
        /*0974*/ 	.word	0xffffffff


	//   ....[85]....
        /*0978*/ 	.word	0xffffffff


	//   ....[86]....
        /*097c*/ 	.word	0xffffffff


	//   ....[87]....
        /*0980*/ 	.word	0xffffffff


	//   ....[88]....
        /*0984*/ 	.word	0xffffffff


	//   ....[89]....
        /*0988*/ 	.word	0xffffffff


	//   ....[90]....
        /*098c*/ 	.word	0xffffffff


	//   ....[91]....
        /*0990*/ 	.word	0xffffffff


	//   ....[92]....
        /*0994*/ 	.word	0xffffffff


	//   ....[93]....
        /*0998*/ 	.word	0xffffffff


	//   ....[94]....
        /*099c*/ 	.word	0xffffffff


	//   ....[95]....
        /*09a0*/ 	.word	0xffffffff


	//   ....[96]....
        /*09a4*/ 	.word	0xffffffff


	//   ....[97]....
        /*09a8*/ 	.word	0xffffffff


	//   ....[98]....
        /*09ac*/ 	.word	0xffffffff


	//   ....[99]....
        /*09b0*/ 	.word	0xffffffff


	//   ....[100]....
        /*09b4*/ 	.word	0xffffffff


	//   ....[101]....
        /*09b8*/ 	.word	0xffffffff


	//   ....[102]....
        /*09bc*/ 	.word	0xffffffff


	//   ....[103]....
        /*09c0*/ 	.word	0xffffffff


	//   ....[104]....
        /*09c4*/ 	.word	0xffffffff


	//   ....[105]....
        /*09c8*/ 	.word	0xffffffff


	//   ....[106]....
        /*09cc*/ 	.word	0xffffffff


	//   ....[107]....
        /*09d0*/ 	.word	0xffffffff


	//   ....[108]....
        /*09d4*/ 	.word	0xffffffff


	//   ....[109]....
        /*09d8*/ 	.word	0xffffffff


	//   ....[110]....
        /*09dc*/ 	.word	0xffffffff


	//   ....[111]....
        /*09e0*/ 	.word	0xffffffff


	//   ....[112]....
        /*09e4*/ 	.word	0xffffffff


	//   ....[113]....
        /*09e8*/ 	.word	0xffffffff


	//   ....[114]....
        /*09ec*/ 	.word	0xffffffff


	//   ....[115]....
        /*09f0*/ 	.word	0xffffffff


	//   ....[116]....
        /*09f4*/ 	.word	0xffffffff


	//   ....[117]....
        /*09f8*/ 	.word	0xffffffff


	//   ....[118]....
        /*09fc*/ 	.word	0xffffffff


	//   ....[119]....
        /*0a00*/ 	.word	0xffffffff


	//   ....[120]....
        /*0a04*/ 	.word	0xffffffff


	//   ....[121]....
        /*0a08*/ 	.word	0xffffffff


	//   ....[122]....
        /*0a0c*/ 	.word	0xffffffff


	//   ....[123]....
        /*0a10*/ 	.word	0xffffffff


	//   ....[124]....
        /*0a14*/ 	.word	0xffffffff


	//   ....[125]....
        /*0a18*/ 	.word	0xffffffff


	//   ....[126]....
        /*0a1c*/ 	.word	0xffffffff


	//   ....[127]....
        /*0a20*/ 	.word	0xffffffff


	//   ....[128]....
        /*0a24*/ 	.word	0xffffffff


	//   ....[129]....
        /*0a28*/ 	.word	0xffffffff


	//   ....[130]....
        /*0a2c*/ 	.word	0xffffffff


	//   ....[131]....
        /*0a30*/ 	.word	0xffffffff


	//   ....[132]....
        /*0a34*/ 	.word	0xffffffff


	//   ....[133]....
        /*0a38*/ 	.word	0xffffffff


	//   ....[134]....
        /*0a3c*/ 	.word	0xffffffff


	//   ....[135]....
        /*0a40*/ 	.word	0xffffffff


	//   ....[136]....
        /*0a44*/ 	.word	0xffffffff


	//   ....[137]....
        /*0a48*/ 	.word	0xffffffff


	//   ....[138]....
        /*0a4c*/ 	.word	0xffffffff


	//   ....[139]....
        /*0a50*/ 	.word	0xffffffff


	//   ....[140]....
        /*0a54*/ 	.word	0xffffffff


	//   ....[141]....
        /*0a58*/ 	.word	0xffffffff


	//   ....[142]....
        /*0a5c*/ 	.word	0xffffffff


	//   ....[143]....
        /*0a60*/ 	.word	0xffffffff


	//   ....[144]....
        /*0a64*/ 	.word	0xffffffff


	//   ....[145]....
        /*0a68*/ 	.word	0xffffffff


	//   ....[146]....
        /*0a6c*/ 	.word	0xffffffff


	//   ....[147]....
        /*0a70*/ 	.word	0xffffffff


	//   ....[148]....
        /*0a74*/ 	.word	0xffffffff


	//   ....[149]....
        /*0a78*/ 	.word	0xffffffff


	//   ....[150]....
        /*0a7c*/ 	.word	0xffffffff


	//   ....[151]....
        /*0a80*/ 	.word	0xffffffff


	//   ....[152]....
        /*0a84*/ 	.word	0xffffffff


	//   ....[153]....
        /*0a88*/ 	.word	0xffffffff


	//   ....[154]....
        /*0a8c*/ 	.word	0xffffffff


	//   ....[155]....
        /*0a90*/ 	.word	0xffffffff


	//   ....[156]....
        /*0a94*/ 	.word	0xffffffff


	//   ....[157]....
        /*0a98*/ 	.word	0xffffffff


	//   ....[158]....
        /*0a9c*/ 	.word	0xffffffff


	//   ....[159]....
        /*0aa0*/ 	.word	0xffffffff


	//   ....[160]....
        /*0aa4*/ 	.word	0xffffffff


	//   ....[161]....
        /*0aa8*/ 	.word	0xffffffff


	//   ....[162]....
        /*0aac*/ 	.word	0xffffffff


	//   ....[163]....
        /*0ab0*/ 	.word	0xffffffff


	//   ....[164]....
        /*0ab4*/ 	.word	0xffffffff


	//   ....[165]....
        /*0ab8*/ 	.word	0xffffffff


	//   ....[166]....
        /*0abc*/ 	.word	0xffffffff


	//   ....[167]....
        /*0ac0*/ 	.word	0xffffffff


	//   ....[168]....
        /*0ac4*/ 	.word	0xffffffff


	//   ....[169]....
        /*0ac8*/ 	.word	0xffffffff


	//   ....[170]....
        /*0acc*/ 	.word	0xffffffff


	//   ....[171]....
        /*0ad0*/ 	.word	0xffffffff


	//   ....[172]....
        /*0ad4*/ 	.word	0xffffffff


	//   ....[173]....
        /*0ad8*/ 	.word	0xffffffff


	//   ....[174]....
        /*0adc*/ 	.word	0xffffffff


	//   ....[175]....
        /*0ae0*/ 	.word	0xffffffff


	//   ....[176]....
        /*0ae4*/ 	.word	0xffffffff


	//   ....[177]....
        /*0ae8*/ 	.word	0xffffffff


	//   ....[178]....
        /*0aec*/ 	.word	0xffffffff


	//   ....[179]....
        /*0af0*/ 	.word	0xffffffff


	//   ....[180]....
        /*0af4*/ 	.word	0xffffffff


	//   ....[181]....
        /*0af8*/ 	.word	0xffffffff


	//   ....[182]....
        /*0afc*/ 	.word	0xffffffff


	//   ....[183]....
        /*0b00*/ 	.word	0xffffffff


	//   ....[184]....
        /*0b04*/ 	.word	0xffffffff


	//   ....[185]....
        /*0b08*/ 	.word	0xffffffff


	//   ....[186]....
        /*0b0c*/ 	.word	0xffffffff


	//   ....[187]....
        /*0b10*/ 	.word	0xffffffff


	//   ....[188]....
        /*0b14*/ 	.word	0xffffffff


	//   ....[189]....
        /*0b18*/ 	.word	0xffffffff


	//   ....[190]....
        /*0b1c*/ 	.word	0xffffffff


	//   ....[191]....
        /*0b20*/ 	.word	0xffffffff


	//   ....[192]....
        /*0b24*/ 	.word	0xffffffff


	//   ....[193]....
        /*0b28*/ 	.word	0xffffffff


	//   ....[194]....
        /*0b2c*/ 	.word	0xffffffff


	//   ....[195]....
        /*0b30*/ 	.word	0xffffffff


	//   ....[196]....
        /*0b34*/ 	.word	0xffffffff


	//   ....[197]....
        /*0b38*/ 	.word	0xffffffff


	//   ....[198]....
        /*0b3c*/ 	.word	0xffffffff


	//   ....[199]....
        /*0b40*/ 	.word	0xffffffff


	//   ....[200]....
        /*0b44*/ 	.word	0xffffffff


	//   ....[201]....
        /*0b48*/ 	.word	0xffffffff


	//   ....[202]....
        /*0b4c*/ 	.word	0xffffffff


	//   ....[203]....
        /*0b50*/ 	.word	0xffffffff


	//   ....[204]....
        /*0b54*/ 	.word	0xffffffff


	//   ....[205]....
        /*0b58*/ 	.word	0xffffffff


	//   ....[206]....
        /*0b5c*/ 	.word	0xffffffff


	//   ....[207]....
        /*0b60*/ 	.word	0xffffffff


	//   ....[208]....
        /*0b64*/ 	.word	0xffffffff


	//   ....[209]....
        /*0b68*/ 	.word	0xffffffff


	//   ....[210]....
        /*0b6c*/ 	.word	0xffffffff


	//   ....[211]....
        /*0b70*/ 	.word	0xffffffff


	//   ....[212]....
        /*0b74*/ 	.word	0xffffffff


	//   ....[213]....
        /*0b78*/ 	.word	0xffffffff


	//   ....[214]....
        /*0b7c*/ 	.word	0xffffffff


	//   ....[215]....
        /*0b80*/ 	.word	0xffffffff


	//   ....[216]....
        /*0b84*/ 	.word	0xffffffff


	//   ....[217]....
        /*0b88*/ 	.word	0xffffffff


	//   ....[218]....
        /*0b8c*/ 	.word	0xffffffff


	//   ....[219]....
        /*0b90*/ 	.word	0xffffffff


	//   ....[220]....
        /*0b94*/ 	.word	0xffffffff


	//   ....[221]....
        /*0b98*/ 	.word	0xffffffff


	//----- nvinfo : EIATTR_COOP_GROUP_INSTR_OFFSETS
	.align		4
.L_448:
        /*0b9c*/ 	.byte	0x04, 0x28
        /*0b9e*/ 	.short	(.L_450 - .L_449)


	//   ....[0]....
.L_449:
        /*0ba0*/ 	.word	0x00000050


	//   ....[1]....
        /*0ba4*/ 	.word	0x00000060


	//   ....[2]....
        /*0ba8*/ 	.word	0x00001950


	//   ....[3]....
        /*0bac*/ 	.word	0x00001970


	//   ....[4]....
        /*0bb0*/ 	.word	0x00001b20


	//   ....[5]....
        /*0bb4*/ 	.word	0x00001b30


	//   ....[6]....
        /*0bb8*/ 	.word	0x00001c70


	//   ....[7]....
        /*0bbc*/ 	.word	0x00001c90


	//   ....[8]....
        /*0bc0*/ 	.word	0x00001dd0


	//   ....[9]....
        /*0bc4*/ 	.word	0x00001de0


	//   ....[10]....
        /*0bc8*/ 	.word	0x00001f20


	//   ....[11]....
        /*0bcc*/ 	.word	0x00001f40


	//   ....[12]....
        /*0bd0*/ 	.word	0x00002080


	//   ....[13]....
        /*0bd4*/ 	.word	0x00002090


	//   ....[14]....
        /*0bd8*/ 	.word	0x000021d0


	//   ....[15]....
        /*0bdc*/ 	.word	0x000021f0


	//   ....[16]....
        /*0be0*/ 	.word	0x00002330


	//   ....[17]....
        /*0be4*/ 	.word	0x00002340


	//   ....[18]....
        /*0be8*/ 	.word	0x00002870


	//   ....[19]....
        /*0bec*/ 	.word	0x00002890


	//   ....[20]....
        /*0bf0*/ 	.word	0x000028b0


	//   ....[21]....
        /*0bf4*/ 	.word	0x000028c0


	//   ....[22]....
        /*0bf8*/ 	.word	0x000028f0


	//   ....[23]....
        /*0bfc*/ 	.word	0x00002920


	//   ....[24]....
        /*0c00*/ 	.word	0x00002980


	//   ....[25]....
        /*0c04*/ 	.word	0x00002990


	//   ....[26]....
        /*0c08*/ 	.word	0x00002ca0


	//   ....[27]....
        /*0c0c*/ 	.word	0x00002cb0


	//   ....[28]....
        /*0c10*/ 	.word	0x00002cc0


	//   ....[29]....
        /*0c14*/ 	.word	0x00002cd0


	//   ....[30]....
        /*0c18*/ 	.word	0x00002ce0


	//   ....[31]....
        /*0c1c*/ 	.word	0x00002d00


	//   ....[32]....
        /*0c20*/ 	.word	0x00002d20


	//   ....[33]....
        /*0c24*/ 	.word	0x00002d30


	//   ....[34]....
        /*0c28*/ 	.word	0x00004570


	//   ....[35]....
        /*0c2c*/ 	.word	0x000045c0


	//   ....[36]....
        /*0c30*/ 	.word	0x000045d0


	//   ....[37]....
        /*0c34*/ 	.word	0x000045e0


	//   ....[38]....
        /*0c38*/ 	.word	0x000045f0


	//   ....[39]....
        /*0c3c*/ 	.word	0x00004600


	//   ....[40]....
        /*0c40*/ 	.word	0x00004610


	//   ....[41]....
        /*0c44*/ 	.word	0x00004630


	//   ....[42]....
        /*0c48*/ 	.word	0x00004990


	//   ....[43]....
        /*0c4c*/ 	.word	0x00004bd0


	//   ....[44]....
        /*0c50*/ 	.word	0x00004be0


	//   ....[45]....
        /*0c54*/ 	.word	0x00004bf0


	//   ....[46]....
        /*0c58*/ 	.word	0x000055f0


	//   ....[47]....
        /*0c5c*/ 	.word	0x00005620


	//   ....[48]....
        /*0c60*/ 	.word	0x00005640


	//   ....[49]....
        /*0c64*/ 	.word	0x00005650


	//   ....[50]....
        /*0c68*/ 	.word	0x00005680


	//   ....[51]....
        /*0c6c*/ 	.word	0x000056a0


	//   ....[52]....
        /*0c70*/ 	.word	0x000056c0


	//   ....[53]....
        /*0c74*/ 	.word	0x000056d0


	//   ....[54]....
        /*0c78*/ 	.word	0x00007410


	//   ....[55]....
        /*0c7c*/ 	.word	0x00007460


	//   ....[56]....
        /*0c80*/ 	.word	0x00007510


	//   ....[57]....
        /*0c84*/ 	.word	0x00007520


	//   ....[58]....
        /*0c88*/ 	.word	0x00007550


	//   ....[59]....
        /*0c8c*/ 	.word	0x00007580


	//   ....[60]....
        /*0c90*/ 	.word	0x000075b0


	//   ....[61]....
        /*0c94*/ 	.word	0x00007630


	//   ....[62]....
        /*0c98*/ 	.word	0x00008d60


	//   ....[63]....
        /*0c9c*/ 	.word	0x00008db0


	//   ....[64]....
        /*0ca0*/ 	.word	0x00008e60


	//   ....[65]....
        /*0ca4*/ 	.word	0x00008e70


	//   ....[66]....
        /*0ca8*/ 	.word	0x00008ea0


	//   ....[67]....
        /*0cac*/ 	.word	0x00008ed0


	//   ....[68]....
        /*0cb0*/ 	.word	0x00008f00


	//   ....[69]....
        /*0cb4*/ 	.word	0x00008f80


	//   ....[70]....
        /*0cb8*/ 	.word	0x000091a0


	//   ....[71]....
        /*0cbc*/ 	.word	0x000093d0


	//   ....[72]....
        /*0cc0*/ 	.word	0x000093e0


	//   ....[73]....
        /*0cc4*/ 	.word	0x000093f0


	//   ....[74]....
        /*0cc8*/ 	.word	0x00009a00


	//   ....[75]....
        /*0ccc*/ 	.word	0x00009b00


	//   ....[76]....
        /*0cd0*/ 	.word	0x00009c70


	//   ....[77]....
        /*0cd4*/ 	.word	0x00009c90


	//   ....[78]....
        /*0cd8*/ 	.word	0x00009db0


	//   ....[79]....
        /*0cdc*/ 	.word	0x00009dd0


	//   ....[80]....
        /*0ce0*/ 	.word	0x00009ef0


	//   ....[81]....
        /*0ce4*/ 	.word	0x00009f10


	//   ....[82]....
        /*0ce8*/ 	.word	0x0000c700


	//   ....[83]....
        /*0cec*/ 	.word	0x0000c770


	//   ....[84]....
        /*0cf0*/ 	.word	0x0000c790


	//   ....[85]....
        /*0cf4*/ 	.word	0x0000c7b0


	//   ....[86]....
        /*0cf8*/ 	.word	0x0000c7d0


	//   ....[87]....
        /*0cfc*/ 	.word	0x0000c7f0


	//   ....[88]....
        /*0d00*/ 	.word	0x0000c800


	//   ....[89]....
        /*0d04*/ 	.word	0x0000c810


	//   ....[90]....
        /*0d08*/ 	.word	0x0000df90


	//   ....[91]....
        /*0d0c*/ 	.word	0x0000dfe0


	//   ....[92]....
        /*0d10*/ 	.word	0x0000e060


	//   ....[93]....
        /*0d14*/ 	.word	0x0000e0a0


	//   ....[94]....
        /*0d18*/ 	.word	0x0000e0d0


	//   ....[95]....
        /*0d1c*/ 	.word	0x0000e100


	//   ....[96]....
        /*0d20*/ 	.word	0x0000e120


	//   ....[97]....
        /*0d24*/ 	.word	0x0000e170


	//   ....[98]....
        /*0d28*/ 	.word	0x0000e6a0


	//   ....[99]....
        /*0d2c*/ 	.word	0x0000e6c0


	//   ....[100]....
        /*0d30*/ 	.word	0x0000e6e0


	//   ....[101]....
        /*0d34*/ 	.word	0x0000e700


	//   ....[102]....
        /*0d38*/ 	.word	0x0000e720


	//   ....[103]....
        /*0d3c*/ 	.word	0x0000e740


	//   ....[104]....
        /*0d40*/ 	.word	0x0000e760


	//   ....[105]....
        /*0d44*/ 	.word	0x0000e780


	//   ....[106]....
        /*0d48*/ 	.word	0x00010bf0


	//   ....[107]....
        /*0d4c*/ 	.word	0x00010c40


	//   ....[108]....
        /*0d50*/ 	.word	0x00010c50


	//   ....[109]....
        /*0d54*/ 	.word	0x00010c80


	//   ....[110]....
        /*0d58*/ 	.word	0x00010c90


	//   ....[111]....
        /*0d5c*/ 	.word	0x00010cb0


	//   ....[112]....
        /*0d60*/ 	.word	0x00010cd0


	//   ....[113]....
        /*0d64*/ 	.word	0x00010ce0


	//   ....[114]....
        /*0d68*/ 	.word	0x000119a0


	//   ....[115]....
        /*0d6c*/ 	.word	0x00012040


	//   ....[116]....
        /*0d70*/ 	.word	0x00012060


	//   ....[117]....
        /*0d74*/ 	.word	0x00012070


	//   ....[118]....
        /*0d78*/ 	.word	0x00012080


	//   ....[119]....
        /*0d7c*/ 	.word	0x000120b0


	//   ....[120]....
        /*0d80*/ 	.word	0x000120d0


	//   ....[121]....
        /*0d84*/ 	.word	0x000120f0


	//   ....[122]....
        /*0d88*/ 	.word	0x00012100


	//   ....[123]....
        /*0d8c*/ 	.word	0x000121f0


	//   ....[124]....
        /*0d90*/ 	.word	0x00012240


	//   ....[125]....
        /*0d94*/ 	.word	0x00012680


	//   ....[126]....
        /*0d98*/ 	.word	0x000126a0


	//   ....[127]....
        /*0d9c*/ 	.word	0x00012ad0


	//   ....[128]....
        /*0da0*/ 	.word	0x00012af0


	//   ....[129]....
        /*0da4*/ 	.word	0x00012f20


	//   ....[130]....
        /*0da8*/ 	.word	0x00012f30


	//   ....[131]....
        /*0dac*/ 	.word	0x000136c0


	//   ....[132]....
        /*0db0*/ 	.word	0x000137d0


	//   ....[133]....
        /*0db4*/ 	.word	0x00013840


	//   ....[134]....
        /*0db8*/ 	.word	0x000138b0


	//   ....[135]....
        /*0dbc*/ 	.word	0x00013910


	//   ....[136]....
        /*0dc0*/ 	.word	0x00013980


	//   ....[137]....
        /*0dc4*/ 	.word	0x000139f0


	//   ....[138]....
        /*0dc8*/ 	.word	0x00013a60


	//   ....[139]....
        /*0dcc*/ 	.word	0x00013ac0


	//   ....[140]....
        /*0dd0*/ 	.word	0x00013b30


	//   ....[141]....
        /*0dd4*/ 	.word	0x00013ba0


	//   ....[142]....
        /*0dd8*/ 	.word	0x00013c10


	//   ....[143]....
        /*0ddc*/ 	.word	0x00013c70


	//   ....[144]....
        /*0de0*/ 	.word	0x00013ce0


	//   ....[145]....
        /*0de4*/ 	.word	0x00013d50


	//   ....[146]....
        /*0de8*/ 	.word	0x00013dc0


	//   ....[147]....
        /*0dec*/ 	.word	0x00013e20


	//   ....[148]....
        /*0df0*/ 	.word	0x00013e90


	//   ....[149]....
        /*0df4*/ 	.word	0x00013f00


	//   ....[150]....
        /*0df8*/ 	.word	0x00014050


	//   ....[151]....
        /*0dfc*/ 	.word	0x000140b0


	//   ....[152]....
        /*0e00*/ 	.word	0x00014200


	//   ....[153]....
        /*0e04*/ 	.word	0x00014260


	//   ....[154]....
        /*0e08*/ 	.word	0x000143b0


	//   ....[155]....
        /*0e0c*/ 	.word	0x00014410


	//   ....[156]....
        /*0e10*/ 	.word	0x00014470


	//   ....[157]....
        /*0e14*/ 	.word	0x000144d0


	//   ....[158]....
        /*0e18*/ 	.word	0x00014730


	//   ....[159]....
        /*0e1c*/ 	.word	0x00014990


	//   ....[160]....
        /*0e20*/ 	.word	0x00014fb0


	//   ....[161]....
        /*0e24*/ 	.word	0x00015000


	//   ....[162]....
        /*0e28*/ 	.word	0x00015050


	//   ....[163]....
        /*0e2c*/ 	.word	0x000150a0


	//   ....[164]....
        /*0e30*/ 	.word	0x000150f0


	//   ....[165]....
        /*0e34*/ 	.word	0x00015140


	//   ....[166]....
        /*0e38*/ 	.word	0x00015190


	//   ....[167]....
        /*0e3c*/ 	.word	0x000151e0


	//   ....[168]....
        /*0e40*/ 	.word	0x00015240


	//   ....[169]....
        /*0e44*/ 	.word	0x000152b0


	//   ....[170]....
        /*0e48*/ 	.word	0x00015400


	//   ....[171]....
        /*0e4c*/ 	.word	0x00015460


	//   ....[172]....
        /*0e50*/ 	.word	0x000155c0


	//   ....[173]....
        /*0e54*/ 	.word	0x00015620


	//   ....[174]....
        /*0e58*/ 	.word	0x00015780


	//   ....[175]....
        /*0e5c*/ 	.word	0x000157e0


	//   ....[176]....
        /*0e60*/ 	.word	0x00015840


	//   ....[177]....
        /*0e64*/ 	.word	0x000158b0


	//   ....[178]....
        /*0e68*/ 	.word	0x00015a00


	//   ....[179]....
        /*0e6c*/ 	.word	0x00015a60


	//   ....[180]....
        /*0e70*/ 	.word	0x00015bc0


	//   ....[181]....
        /*0e74*/ 	.word	0x00015c20


	//   ....[182]....
        /*0e78*/ 	.word	0x00015d80


	//   ....[183]....
        /*0e7c*/ 	.word	0x00015de0


	//   ....[184]....
        /*0e80*/ 	.word	0x00015e30


	//   ....[185]....
        /*0e84*/ 	.word	0x00015e80


	//   ....[186]....
        /*0e88*/ 	.word	0x000160d0


	//   ....[187]....
        /*0e8c*/ 	.word	0x00016320


	//   ....[188]....
        /*0e90*/ 	.word	0x00016960


	//   ....[189]....
        /*0e94*/ 	.word	0x000169a0


	//   ....[190]....
        /*0e98*/ 	.word	0x000169f0


	//   ....[191]....
        /*0e9c*/ 	.word	0x00016a30


	//   ....[192]....
        /*0ea0*/ 	.word	0x00016a80


	//   ....[193]....
        /*0ea4*/ 	.word	0x00016ac0


	//   ....[194]....
        /*0ea8*/ 	.word	0x00016b10


	//   ....[195]....
        /*0eac*/ 	.word	0x00016b50


	//   ....[196]....
        /*0eb0*/ 	.word	0x00016bc0


	//   ....[197]....
        /*0eb4*/ 	.word	0x00016c30


	//   ....[198]....
        /*0eb8*/ 	.word	0x00016ca0


	//   ....[199]....
        /*0ebc*/ 	.word	0x00016dc0


	//   ....[200]....
        /*0ec0*/ 	.word	0x00016e20


	//   ....[201]....
        /*0ec4*/ 	.word	0x00016f40


	//   ....[202]....
        /*0ec8*/ 	.word	0x00016fa0


	//   ....[203]....
        /*0ecc*/ 	.word	0x000170c0


	//   ....[204]....
        /*0ed0*/ 	.word	0x00017120


	//   ....[205]....
        /*0ed4*/ 	.word	0x00017160


	//   ....[206]....
        /*0ed8*/ 	.word	0x000171a0


	//   ....[207]....
        /*0edc*/ 	.word	0x000171f0


	//   ....[208]....
        /*0ee0*/ 	.word	0x00017230


	//   ....[209]....
        /*0ee4*/ 	.word	0x00017280


	//   ....[210]....
        /*0ee8*/ 	.word	0x000172c0


	//   ....[211]....
        /*0eec*/ 	.word	0x00017310


	//   ....[212]....
        /*0ef0*/ 	.word	0x00017350


	//   ....[213]....
        /*0ef4*/ 	.word	0x000173b0


	//   ....[214]....
        /*0ef8*/ 	.word	0x00017410


	//   ....[215]....
        /*0efc*/ 	.word	0x00017460


	//   ....[216]....
        /*0f00*/ 	.word	0x000174c0


	//   ....[217]....
        /*0f04*/ 	.word	0x00017510


	//   ....[218]....
        /*0f08*/ 	.word	0x00017560


	//   ....[219]....
        /*0f0c*/ 	.word	0x000175b0


	//   ....[220]....
        /*0f10*/ 	.word	0x00017600


	//   ....[221]....
        /*0f14*/ 	.word	0x00017670


	//----- nvinfo : EIATTR_EXIT_INSTR_OFFSETS
	.align		4
.L_450:
        /*0f18*/ 	.byte	0x04, 0x1c
        /*0f1a*/ 	.short	(.L_452 - .L_451)


	//   ....[0]....
.L_451:
        /*0f1c*/ 	.word	0x000000b0


	//   ....[1]....
        /*0f20*/ 	.word	0x00013780


	//----- nvinfo : EIATTR_MAX_THREADS
	.align		4
.L_452:
        /*0f24*/ 	.byte	0x04, 0x05
        /*0f26*/ 	.short	(.L_454 - .L_453)
.L_453:
        /*0f28*/ 	.word	0x00000080
        /*0f2c*/ 	.word	0x00000001
        /*0f30*/ 	.word	0x00000001


	//----- nvinfo : EIATTR_CRS_STACK_SIZE
	.align		4
.L_454:
        /*0f34*/ 	.byte	0x04, 0x1e
        /*0f36*/ 	.short	(.L_456 - .L_455)
.L_455:
        /*0f38*/ 	.word	0x00000000
.L_456:


//--------------------- .nv.info._ZN7cutlass13device_kernelIN5flash19enable_sm80_to_sm89INS1_16FlashAttnFwdSm80INS1_25CollectiveMainloopFwdSm80ILi8ELi1ELb1EN4cute5tupleIJNS5_1CILi128EEENS7_ILi112EEES8_EEELi128ENS_10bfloat16_tEfNS_4arch4Sm80ELb1ELb0ELb1ELb1ELb1ELb0ELb1ELb1EEENS1_21CollectiveEpilogueFwdINS6_IJS8_S8_S9_EEENS6_IJNS7_ILi1EEESH_SH_EEESB_SD_Li256ELb1ELb1ELb1ELb0EEENS1_36VarlenDynamicPersistentTileSchedulerILi128ELi112ELi256ELi256ELb1ELb1ELb0ELb1ELb1ELb1EEEEEEEEEvNT_6ParamsE --------------------------
	.section	.nv.info._ZN7cutlass13device_kernelIN5flash19enable_sm80_to_sm89INS1_16FlashAttnFwdSm80INS1_25CollectiveMainloopFwdSm80ILi8ELi1ELb1EN4cute5tupleIJNS5_1CILi128EEENS7_ILi112EEES8_EEELi128ENS_10bfloat16_tEfNS_4arch4Sm80ELb1ELb0ELb1ELb1ELb1ELb0ELb1ELb1EEENS1_21CollectiveEpilogueFwdINS6_IJS8_S8_S9_EEENS6_IJNS7_ILi1EEESH_SH_EEESB_SD_Li256ELb1ELb1ELb1ELb0EEENS1_36VarlenDynamicPersistentTileSchedulerILi128ELi112ELi256ELi256ELb1ELb1ELb0ELb1ELb1ELb1EEEEEEEEEvNT_6ParamsE,"",@"SHT_CUDA_INFO"
	.sectionflags	@""
	.align	4


	//----- nvinfo : EIATTR_CUDA_API_VERSION
	.align		4
        /*0000*/ 	.byte	0x04, 0x37
        /*0002*/ 	.short	(.L_458 - .L_457)
.L_457:
        /*0004*/ 	.word	0x00000082


	//----- nvinfo : EIATTR_SW2861232_WAR
	.align		4
.L_458:
        /*0008*/ 	.byte	0x01, 0x35
	.zero		2


	//----- nvinfo : EIATTR_PARAM_CBANK
	.align		4
        /*000c*/ 	.byte	0x04, 0x0a
        /*000e*/ 	.short	(.L_460 - .L_459)
	.align		4
.L_459:
        /*0010*/ 	.word	index@(.nv.constant0._ZN7cutlass13device_kernelIN5flash19enable_sm80_to_sm89INS1_16FlashAttnFwdSm80INS1_25CollectiveMainloopFwdSm80ILi8ELi1ELb1EN4cute5tupleIJNS5_1CILi128EEENS7_ILi112EEES8_EEELi128ENS_10bfloat16_tEfNS_4arch4Sm80ELb1ELb0ELb1ELb1ELb1ELb0ELb1ELb1EEENS1_21CollectiveEpilogueFwdINS6_IJS8_S8_S9_EEENS6_IJNS7_ILi1EEESH_SH_EEESB_SD_Li256ELb1ELb1ELb1ELb0EEENS1_36VarlenDynamicPersistentTileSchedulerILi128ELi112ELi256ELi256ELb1ELb1ELb0ELb1ELb1ELb1EEEEEEEEEvNT_6ParamsE)
        /*0014*/ 	.short	0x0160
        /*0016*/ 	.short	0x0438


	//----- nvinfo : EIATTR_CBANK_PARAM_SIZE
	.align		4
.L_460:
        /*0018*/ 	.byte	0x03, 0x19
        /*001a*/ 	.short	0x0438


	//----- nvinfo : EIATTR_KPARAM_INFO
	.align		4
        /*001c*/ 	.byte	0x04, 0x17
        /*001e*/ 	.short	(.L_462 - .L_461)
.L_461:
        /*0020*/ 	.word	0x00000000
        /*0024*/ 	.short	0x0000
        /*0026*/ 	.short	0x0000
        /*0028*/ 	.byte	0x00, 0xf0, 0xe1, 0x10


	//----- nvinfo : EIATTR_MAXREG_COUNT
	.align		4
.L_462:
        /*002c*/ 	.byte	0x03, 0x1b
        /*002e*/ 	.short	0x00ff


	//----- nvinfo : EIATTR_NUM_BARRIERS
	.align		4
        /*0030*/ 	.byte	0x02, 0x4c
        /*0032*/ 	.byte	0x06
	.zero		1


	//----- nvinfo : EIATTR_ANNOTATIONS
	.align		4
        /*0034*/ 	.byte	0x04, 0x55
        /*0036*/ 	.short	(.L_464 - .L_463)


	//   ....[0]....
.L_463:
        /* <DEDUP_REMOVED lines=124> */


	//----- nvinfo : EIATTR_MERCURY_ISA_VERSION
	.align		4
.L_464:
        /*07e0*/ 	.byte	0x03, 0x5f
        /*07e2*/ 	.short	0x0000


	//----- nvinfo : EIATTR_INT_WARP_WIDE_INSTR_OFFSETS
	.align		4
        /*07e4*/ 	.byte	0x04, 0x31
        /*07e6*/ 	.short	(.L_466 - .L_465)


	//   ....[0]....
.L_465:
        /*07e8*/ 	.word	0x00010400


	//   ....[1]....
        /*07ec*/ 	.word	0x00010480


	//----- nvinfo : EIATTR_COOP_GROUP_MASK_REGIDS
	.align		4
.L_466:
        /*07f0*/ 	.byte	0x04, 0x29
        /*07f2*/ 	.short	(.L_468 - .L_467)


	//   ....[0]....
.L_467:
        /*07f4*/ 	.word	0xffffffff


	//   ....[1]....
        /*07f8*/ 	.word	0xffffffff


	//   ....[2]....
        /*07fc*/ 	.word	0xffffffff


	//   ....[3]....
        /*0800*/ 	.word	0xffffffff


	//   ....[4]....
        /*0804*/ 	.word	0xffffffff


	//   ....[5]....
        /*0808*/ 	.word	0xffffffff


	//   ....[6]....
        /*080c*/ 	.word	0xffffffff


	//   ....[7]....
        /*0810*/ 	.word	0xffffffff


	//   ....[8]....
        /*0814*/ 	.word	0xffffffff


	//   ....[9]....
        /*0818*/ 	.word	0xffffffff


	//   ....[10]....
        /*081c*/ 	.word	0xffffffff


	//   ....[11]....
        /*0820*/ 	.word	0xffffffff


	//   ....[12]....
        /*0824*/ 	.word	0xffffffff


	//   ....[13]....
        /*0828*/ 	.word	0xffffffff


	//   ....[14]....
        /*082c*/ 	.word	0xffffffff


	//   ....[15]....
        /*0830*/ 	.word	0xffffffff


	//   ....[16]....
        /*0834*/ 	.word	0xffffffff


	//   ....[17]....
        /*0838*/ 	.word	0xffffffff


	//   ....[18]....
        /*083c*/ 	.word	0xffffffff


	//   ....[19]....
        /*0840*/ 	.word	0xffffffff


	//   ....[20]....
        /*0844*/ 	.word	0xffffffff


	//   ....[21]....
        /*0848*/ 	.word	0xffffffff


	//   ....[22]....
        /*084c*/ 	.word	0xffffffff


	//   ....[23]....
        /*0850*/ 	.word	0xffffffff


	//   ....[24]....
        /*0854*/ 	.word	0xffffffff


	//   ....[25]....
        /*0858*/ 	.word	0xffffffff


	//   ....[26]....
        /*085c*/ 	.word	0xffffffff


	//   ....[27]....
        /*0860*/ 	.word	0xffffffff


	//   ....[28]....
        /*0864*/ 	.word	0xffffffff


	//   ....[29]....
        /*0868*/ 	.word	0xffffffff


	//   ....[30]....
        /*086c*/ 	.word	0xffffffff


	//   ....[31]....
        /*0870*/ 	.word	0xffffffff


	//   ....[32]....
        /*0874*/ 	.word	0xffffffff


	//   ....[33]....
        /*0878*/ 	.word	0xffffffff


	//   ....[34]....
        /*087c*/ 	.word	0xffffffff


	//   ....[35]....
        /*0880*/ 	.word	0xffffffff


	//   ....[36]....
        /*0884*/ 	.word	0xffffffff


	//   ....[37]....
        /*0888*/ 	.word	0xffffffff


	//   ....[38]....
        /*088c*/ 	.word	0xffffffff


	//   ....[39]....
        /*0890*/ 	.word	0xffffffff


	//   ....[40]....
        /*0894*/ 	.word	0xffffffff


	//   ....[41]....
        /*0898*/ 	.word	0xffffffff


	//   ....[42]....
        /*089c*/ 	.word	0xffffffff


	//   ....[43]....
        /*08a0*/ 	.word	0xffffffff


	//   ....[44]....
        /*08a4*/ 	.word	0xffffffff


	//   ....[45]....
        /*08a8*/ 	.word	0xffffffff


	//   ....[46]....
        /*08ac*/ 	.word	0xffffffff


	//   ....[47]....
        /*08b0*/ 	.word	0xffffffff


	//   ....[48]....
        /*08b4*/ 	.word	0xffffffff


	//   ....[49]....
        /*08b8*/ 	.word	0xffffffff


	//   ....[50]....
        /*08bc*/ 	.word	0xffffffff


	//   ....[51]....
        /*08c0*/ 	.word	0xffffffff


	//   ....[52]....
        /*08c4*/ 	.word	0xffffffff


	//   ....[53]....
        /*08c8*/ 	.word	0xffffffff


	//   ....[54]....
        /*08cc*/ 	.word	0xffffffff


	//   ....[55]....
        /*08d0*/ 	.word	0xffffffff


	//   ....[56]....
        /*08d4*/ 	.word	0xffffffff


	//   ....[57]....
        /*08d8*/ 	.word	0xffffffff


	//   ....[58]....
        /*08dc*/ 	.word	0xffffffff


	//   ....[59]....
        /*08e0*/ 	.word	0xffffffff


	//   ....[60]....
        /*08e4*/ 	.word	0xffffffff


	//   ....[61]....
        /*08e8*/ 	.word	0xffffffff


	//   ....[62]....
        /*08ec*/ 	.word	0xffffffff


	//   ....[63]....
        /*08f0*/ 	.word	0xffffffff


	//   ....[64]....
        /*08f4*/ 	.word	0xffffffff


	//   ....[65]....
        /*08f8*/ 	.word	0xffffffff


	//   ....[66]....
        /*08fc*/ 	.word	0xffffffff


	//   ....[67]....
        /*0900*/ 	.word	0xffffffff


	//   ....[68]....
        /*0904*/ 	.word	0xffffffff


	//   ....[69]....
        /*0908*/ 	.word	0xffffffff


	//   ....[70]....
        /*090c*/ 	.word	0xffffffff


	//   ....[71]....
        /*0910*/ 	.word	0xffffffff


	//   ....[72]....
        /*0914*/ 	.word	0xffffffff


	//   ....[73]....
        /*0918*/ 	.word	0xffffffff


	//   ....[74]....
        /*091c*/ 	.word	0xffffffff


	//   ....[75]....
        /*0920*/ 	.word	0xffffffff


	//   ....[76]....
        /*0924*/ 	.word	0xffffffff


	//   ....[77]....
        /*0928*/ 	.word	0xffffffff


	//   ....[78]....
        /*092c*/ 	.word	0xffffffff


	//   ....[79]....
        /*0930*/ 	.word	0xffffffff


	//   ....[80]....
        /*0934*/ 	.word	0xffffffff


	//   ....[81]....
        /*0938*/ 	.word	0xffffffff


	//   ....[82]....
        /*093c*/ 	.word	0xffffffff


	//   ....[83]....
        /*0940*/ 	.word	0xffffffff


	//   ....[84]....
        /*0944*/ 	.word	0xffffffff


	//   ....[85]....
        /*0948*/ 	.word	0xffffffff


	//   ....[86]....
        /*094c*/ 	.word	0xffffffff


	//   ....[87]....
        /*0950*/ 	.word	0xffffffff


	//   ....[88]....
        /*0954*/ 	.word	0xffffffff


	//   ....[89]....
        /*0958*/ 	.word	0xffffffff


	//   ....[90]....
        /*095c*/ 	.word	0xffffffff


	//   ....[91]....
        /*0960*/ 	.word	0xffffffff


	//   ....[92]....
        /*0964*/ 	.word	0xffffffff


	//   ....[93]....
        /*0968*/ 	.word	0xffffffff


	//   ....[94]....
        /*096c*/ 	.word	0xffffffff


	//   ....[95]....
        /*0970*/ 	.word	0xffffffff


	//   ....[96]....
        /*0974*/ 	.word	0xffffffff


	//   ....[97]....
        /*0978*/ 	.word	0xffffffff


	//   ....[98]....
        /*097c*/ 	.word	0xffffffff


	//   ....[99]....
        /*0980*/ 	.word	0xffffffff


	//   ....[100]....
        /*0984*/ 	.word	0xffffffff


	//   ....[101]....
        /*0988*/ 	.word	0xffffffff


	//   ....[102]....
        /*098c*/ 	.word	0xffffffff


	//   ....[103]....
        /*0990*/ 	.word	0xffffffff


	//   ....[104]....
        /*0994*/ 	.word	0xffffffff


	//   ....[105]....
        /*0998*/ 	.word	0xffffffff


	//   ....[106]....
        /*099c*/ 	.word	0xffffffff


	//   ....[107]....
        /*09a0*/ 	.word	0xffffffff


	//   ....[108]....
        /*09a4*/ 	.word	0xffffffff


	//   ....[109]....
        /*09a8*/ 	.word	0xffffffff


	//   ....[110]....
        /*09ac*/ 	.word	0xffffffff


	//   ....[111]....
        /*09b0*/ 	.word	0xffffffff


	//   ....[112]....
        /*09b4*/ 	.word	0xffffffff


	//   ....[113]....
        /*09b8*/ 	.word	0xffffffff


	//   ....[114]....
        /*09bc*/ 	.word	0xffffffff


	//   ....[115]....
        /*09c0*/ 	.word	0xffffffff


	//   ....[116]....
        /*09c4*/ 	.word	0xffffffff


	//   ....[117]....
        /*09c8*/ 	.word	0xffffffff


	//   ....[118]....
        /*09cc*/ 	.word	0xffffffff


	//   ....[119]....
        /*09d0*/ 	.word	0xffffffff


	//   ....[120]....
        /*09d4*/ 	.word	0xffffffff


	//   ....[121]....
        /*09d8*/ 	.word	0xffffffff


	//   ....[122]....
        /*09dc*/ 	.word	0xffffffff


	//   ....[123]....
        /*09e0*/ 	.word	0xffffffff


	//   ....[124]....
        /*09e4*/ 	.word	0xffffffff


	//   ....[125]....
        /*09e8*/ 	.word	0xffffffff


	//   ....[126]....
        /*09ec*/ 	.word	0xffffffff


	//   ....[127]....
        /*09f0*/ 	.word	0xffffffff


	//   ....[128]....
        /*09f4*/ 	.word	0xffffffff


	//   ....[129]....
        /*09f8*/ 	.word	0xffffffff


	//   ....[130]....
        /*09fc*/ 	.word	0xffffffff


	//   ....[131]....
        /*0a00*/ 	.word	0xffffffff


	//   ....[132]....
        /*0a04*/ 	.word	0xffffffff


	//   ....[133]....
        /*0a08*/ 	.word	0xffffffff


	//   ....[134]....
        /*0a0c*/ 	.word	0xffffffff


	//   ....[135]....
        /*0a10*/ 	.word	0xffffffff


	//   ....[136]....
        /*0a14*/ 	.word	0xffffffff


	//   ....[137]....
        /*0a18*/ 	.word	0xffffffff


	//   ....[138]....
        /*0a1c*/ 	.word	0xffffffff


	//   ....[139]....
        /*0a20*/ 	.word	0xffffffff


	//   ....[140]....
        /*0a24*/ 	.word	0xffffffff


	//   ....[141]....
        /*0a28*/ 	.word	0xffffffff


	//   ....[142]....
        /*0a2c*/ 	.word	0xffffffff


	//   ....[143]....
        /*0a30*/ 	.word	0xffffffff


	//   ....[144]....
        /*0a34*/ 	.word	0xffffffff


	//   ....[145]....
        /*0a38*/ 	.word	0xffffffff


	//   ....[146]....
        /*0a3c*/ 	.word	0xffffffff


	//   ....[147]....
        /*0a40*/ 	.word	0xffffffff


	//   ....[148]....
        /*0a44*/ 	.word	0xffffffff


	//   ....[149]....
        /*0a48*/ 	.word	0xffffffff


	//   ....[150]....
        /*0a4c*/ 	.word	0xffffffff


	//   ....[151]....
        /*0a50*/ 	.word	0xffffffff


	//   ....[152]....
        /*0a54*/ 	.word	0xffffffff


	//   ....[153]....
        /*0a58*/ 	.word	0xffffffff


	//   ....[154]....
        /*0a5c*/ 	.word	0xffffffff


	//   ....[155]....
        /*0a60*/ 	.word	0xffffffff


	//   ....[156]....
        /*0a64*/ 	.word	0xffffffff


	//   ....[157]....
        /*0a68*/ 	.word	0xffffffff


	//   ....[158]....
        /*0a6c*/ 	.word	0xffffffff


	//   ....[159]....
        /*0a70*/ 	.word	0xffffffff


	//   ....[160]....
        /*0a74*/ 	.word	0xffffffff


	//   ....[161]....
        /*0a78*/ 	.word	0xffffffff


	//   ....[162]....
        /*0a7c*/ 	.word	0xffffffff


	//   ....[163]....
        /*0a80*/ 	.word	0xffffffff


	//   ....[164]....
        /*0a84*/ 	.word	0xffffffff


	//   ....[165]....
        /*0a88*/ 	.word	0xffffffff


	//   ....[166]....
        /*0a8c*/ 	.word	0xffffffff


	//   ....[167]....
        /*0a90*/ 	.word	0xffffffff


	//   ....[168]....
        /*0a94*/ 	.word	0xffffffff


	//   ....[169]....
        /*0a98*/ 	.word	0xffffffff


	//   ....[170]....
        /*0a9c*/ 	.word	0xffffffff


	//   ....[171]....
        /*0aa0*/ 	.word	0xffffffff


	//   ....[172]....
        /*0aa4*/ 	.word	0xffffffff


	//   ....[173]....
        /*0aa8*/ 	.word	0xffffffff


	//   ....[174]....
        /*0aac*/ 	.word	0xffffffff


	//   ....[175]....
        /*0ab0*/ 	.word	0xffffffff


	//   ....[176]....
        /*0ab4*/ 	.word	0xffffffff


	//   ....[177]....
        /*0ab8*/ 	.word	0xffffffff


	//   ....[178]....
        /*0abc*/ 	.word	0xffffffff


	//   ....[179]....
        /*0ac0*/ 	.word	0xffffffff


	//   ....[180]....
        /*0ac4*/ 	.word	0xffffffff


	//   ....[181]....
        /*0ac8*/ 	.word	0xffffffff


	//   ....[182]....
        /*0acc*/ 	.word	0xffffffff


	//   ....[183]....
        /*0ad0*/ 	.word	0xffffffff


	//   ....[184]....
        /*0ad4*/ 	.word	0xffffffff


	//   ....[185]....
        /*0ad8*/ 	.word	0xffffffff


	//   ....[186]....
        /*0adc*/ 	.word	0xffffffff


	//   ....[187]....
        /*0ae0*/ 	.word	0xffffffff


	//   ....[188]....
        /*0ae4*/ 	.word	0xffffffff


	//   ....[189]....
        /*0ae8*/ 	.word	0xffffffff


	//   ....[190]....
        /*0aec*/ 	.word	0xffffffff


	//   ....[191]....
        /*0af0*/ 	.word	0xffffffff


	//   ....[192]....
        /*0af4*/ 	.word	0xffffffff


	//   ....[193]....
        /*0af8*/ 	.word	0xffffffff


	//   ....[194]....
        /*0afc*/ 	.word	0xffffffff


	//   ....[195]....
        /*0b00*/ 	.word	0xffffffff


	//   ....[196]....
        /*0b04*/ 	.word	0xffffffff


	//   ....[197]....
        /*0b08*/ 	.word	0xffffffff


	//   ....[198]....
        /*0b0c*/ 	.word	0xffffffff


	//   ....[199]....
        /*0b10*/ 	.word	0xffffffff


	//   ....[200]....
        /*0b14*/ 	.word	0xffffffff


	//   ....[201]....
        /*0b18*/ 	.word	0xffffffff


	//   ....[202]....
        /*0b1c*/ 	.word	0xffffffff


	//   ....[203]....
        /*0b20*/ 	.word	0xffffffff


	//   ....[204]....
        /*0b24*/ 	.word	0xffffffff


	//   ....[205]....
        /*0b28*/ 	.word	0xffffffff


	//   ....[206]....
        /*0b2c*/ 	.word	0xffffffff


	//   ....[207]....
        /*0b30*/ 	.word	0xffffffff


	//   ....[208]....
        /*0b34*/ 	.word	0xffffffff


	//   ....[209]....
        /*0b38*/ 	.word	0xffffffff


	//   ....[210]....
        /*0b3c*/ 	.word	0xffffffff


	//   ....[211]....
        /*0b40*/ 	.word	0xffffffff


	//   ....[212]....
        /*0b44*/ 	.word	0xffffffff


	//   ....[213]....
        /*0b48*/ 	.word	0xffffffff


	//   ....[214]....
        /*0b4c*/ 	.word	0xffffffff


	//   ....[215]....
        /*0b50*/ 	.word	0xffffffff


	//   ....[216]....
        /*0b54*/ 	.word	0xffffffff


	//   ....[217]....
        /*0b58*/ 	.word	0xffffffff


	//   ....[218]....
        /*0b5c*/ 	.word	0xffffffff


	//   ....[219]....
        /*0b60*/ 	.word	0xffffffff


	//   ....[220]....
        /*0b64*/ 	.word	0xffffffff


	//   ....[221]....
        /*0b68*/ 	.word	0xffffffff


	//   ....[222]....
        /*0b6c*/ 	.word	0xffffffff


	//   ....[223]....
        /*0b70*/ 	.word	0xffffffff


	//   ....[224]....
        /*0b74*/ 	.word	0xffffffff


	//   ....[225]....
        /*0b78*/ 	.word	0xffffffff


	//   ....[226]....
        /*0b7c*/ 	.word	0xffffffff


	//   ....[227]....
        /*0b80*/ 	.word	0xffffffff


	//   ....[228]....
        /*0b84*/ 	.word	0xffffffff


	//   ....[229]....
        /*0b88*/ 	.word	0xffffffff


	//   ....[230]....
        /*0b8c*/ 	.word	0xffffffff


	//   ....[231]....
        /*0b90*/ 	.word	0xffffffff


	//   ....[232]....
        /*0b94*/ 	.word	0xffffffff


	//   ....[233]....
        /*0b98*/ 	.word	0xffffffff


	//   ....[234]....
        /*0b9c*/ 	.word	0xffffffff


	//   ....[235]....
        /*0ba0*/ 	.word	0xffffffff


	//   ....[236]....
        /*0ba4*/ 	.word	0xffffffff


	//   ....[237]....
        /*0ba8*/ 	.word	0xffffffff


	//   ....[238]....
        /*0bac*/ 	.word	0xffffffff


	//   ....[239]....
        /*0bb0*/ 	.word	0xffffffff


	//   ....[240]....
        /*0bb4*/ 	.word	0xffffffff


	//   ....[241]....
        /*0bb8*/ 	.word	0xffffffff


	//   ....[242]....
        /*0bbc*/ 	.word	0xffffffff


	//   ....[243]....
        /*0bc0*/ 	.word	0xffffffff


	//   ....[244]....
        /*0bc4*/ 	.word	0xffffffff


	//   ....[245]....
        /*0bc8*/ 	.word	0xffffffff


	//   ....[246]....
        /*0bcc*/ 	.word	0xffffffff


	//   ....[247]....
        /*0bd0*/ 	.word	0xffffffff


	//----- nvinfo : EIATTR_COOP_GROUP_INSTR_OFFSETS
	.align		4
.L_468:
        /*0bd4*/ 	.byte	0x04, 0x28
        /*0bd6*/ 	.short	(.L_470 - .L_469)


	//   ....[0]....
.L_469:
        /*0bd8*/ 	.word	0x00000050


	//   ....[1]....
        /*0bdc*/ 	.word	0x00000200


	//   ....[2]....
        /*0be0*/ 	.word	0x00000230


	//   ....[3]....
        /*0be4*/ 	.word	0x00000260


	//   ....[4]....
        /*0be8*/ 	.word	0x00000290


	//   ....[5]....
        /*0bec*/ 	.word	0x000002c0


	//   ....[6]....
        /*0bf0*/ 	.word	0x000002f0


	//   ....[7]....
        /*0bf4*/ 	.word	0x00000450


	//   ....[8]....
        /*0bf8*/ 	.word	0x00000490


	//   ....[9]....
        /*0bfc*/ 	.word	0x000004c0


	//   ....[10]....
        /*0c00*/ 	.word	0x000004f0


	//   ....[11]....
        /*0c04*/ 	.word	0x00000520


	//   ....[12]....
        /*0c08*/ 	.word	0x00000550


	//   ....[13]....
        /*0c0c*/ 	.word	0x000005e0


	//   ....[14]....
        /*0c10*/ 	.word	0x00000630


	//   ....[15]....
        /*0c14*/ 	.word	0x00000650


	//   ....[16]....
        /*0c18*/ 	.word	0x000006b0


	//   ....[17]....
        /*0c1c*/ 	.word	0x00002c40


	//   ....[18]....
        /*0c20*/ 	.word	0x00002c70


	//   ....[19]....
        /*0c24*/ 	.word	0x00002c90


	//   ....[20]....
        /*0c28*/ 	.word	0x00002ca0


	//   ....[21]....
        /*0c2c*/ 	.word	0x00002cb0


	//   ....[22]....
        /*0c30*/ 	.word	0x00002cc0


	//   ....[23]....
        /*0c34*/ 	.word	0x00002d00


	//   ....[24]....
        /*0c38*/ 	.word	0x00002e20


	//   ....[25]....
        /*0c3c*/ 	.word	0x00002f50


	//   ....[26]....
        /*0c40*/ 	.word	0x00002f70


	//   ....[27]....
        /*0c44*/ 	.word	0x00002f90


	//   ....[28]....
        /*0c48*/ 	.word	0x00003000


	//   ....[29]....
        /*0c4c*/ 	.word	0x00003020


	//   ....[30]....
        /*0c50*/ 	.word	0x000030c0


	//   ....[31]....
        /*0c54*/ 	.word	0x00003140


	//   ....[32]....
        /*0c58*/ 	.word	0x000031d0


	//   ....[33]....
        /*0c5c*/ 	.word	0x00003300


	//   ....[34]....
        /*0c60*/ 	.word	0x000033f0


	//   ....[35]....
        /*0c64*/ 	.word	0x00003410


	//   ....[36]....
        /*0c68*/ 	.word	0x00003430


	//   ....[37]....
        /*0c6c*/ 	.word	0x000034b0


	//   ....[38]....
        /*0c70*/ 	.word	0x00003550


	//   ....[39]....
        /*0c74*/ 	.word	0x000038a0


	//   ....[40]....
        /*0c78*/ 	.word	0x000038b0


	//   ....[41]....
        /*0c7c*/ 	.word	0x00004de0


	//   ....[42]....
        /*0c80*/ 	.word	0x00004e00


	//   ....[43]....
        /*0c84*/ 	.word	0x00004f30


	//   ....[44]....
        /*0c88*/ 	.word	0x00004f40


	//   ....[45]....
        /*0c8c*/ 	.word	0x00005070


	//   ....[46]....
        /*0c90*/ 	.word	0x00005090


	//   ....[47]....
        /*0c94*/ 	.word	0x000051c0


	//   ....[48]....
        /*0c98*/ 	.word	0x000051d0


	//   ....[49]....
        /*0c9c*/ 	.word	0x000053b0


	//   ....[50]....
        /*0ca0*/ 	.word	0x00005770


	//   ....[51]....
        /*0ca4*/ 	.word	0x00005e70


	//   ....[52]....
        /*0ca8*/ 	.word	0x00005e90


	//   ....[53]....
        /*0cac*/ 	.word	0x00005eb0


	//   ....[54]....
        /*0cb0*/ 	.word	0x00005ed0


	//   ....[55]....
        /*0cb4*/ 	.word	0x00007ac0


	//   ....[56]....
        /*0cb8*/ 	.word	0x00007ae0


	//   ....[57]....
        /*0cbc*/ 	.word	0x00007b20


	//   ....[58]....
        /*0cc0*/ 	.word	0x00007bb0


	//   ....[59]....
        /*0cc4*/ 	.word	0x00007bd0


	//   ....[60]....
        /*0cc8*/ 	.word	0x00007c50


	//   ....[61]....
        /*0ccc*/ 	.word	0x00007db0


	//   ....[62]....
        /*0cd0*/ 	.word	0x00007dc0


	//   ....[63]....
        /*0cd4*/ 	.word	0x00009230


	//   ....[64]....
        /*0cd8*/ 	.word	0x00009250


	//   ....[65]....
        /*0cdc*/ 	.word	0x00009350


	//   ....[66]....
        /*0ce0*/ 	.word	0x00009360


	//   ....[67]....
        /*0ce4*/ 	.word	0x00009460


	//   ....[68]....
        /*0ce8*/ 	.word	0x00009480


	//   ....[69]....
        /*0cec*/ 	.word	0x00009580


	//   ....[70]....
        /*0cf0*/ 	.word	0x00009590


	//   ....[71]....
        /*0cf4*/ 	.word	0x00009760


	//   ....[72]....
        /*0cf8*/ 	.word	0x00009b10


	//   ....[73]....
        /*0cfc*/ 	.word	0x0000a070


	//   ....[74]....
        /*0d00*/ 	.word	0x0000a090


	//   ....[75]....
        /*0d04*/ 	.word	0x0000a270


	//   ....[76]....
        /*0d08*/ 	.word	0x0000a290


	//   ....[77]....
        /*0d0c*/ 	.word	0x0000c140


	//   ....[78]....
        /*0d10*/ 	.word	0x0000c150


	//   ....[79]....
        /*0d14*/ 	.word	0x0000c240


	//   ....[80]....
        /*0d18*/ 	.word	0x0000c260


	//   ....[81]....
        /*0d1c*/ 	.word	0x0000c2c0


	//   ....[82]....
        /*0d20*/ 	.word	0x0000c2e0


	//   ....[83]....
        /*0d24*/ 	.word	0x0000c400


	//   ....[84]....
        /*0d28*/ 	.word	0x0000c410


	//   ....[85]....
        /*0d2c*/ 	.word	0x0000d870


	//   ....[86]....
        /*0d30*/ 	.word	0x0000d890


	//   ....[87]....
        /*0d34*/ 	.word	0x0000d9d0


	//   ....[88]....
        /*0d38*/ 	.word	0x0000d9e0


	//   ....[89]....
        /*0d3c*/ 	.word	0x0000db20


	//   ....[90]....
        /*0d40*/ 	.word	0x0000db40


	//   ....[91]....
        /*0d44*/ 	.word	0x0000dc80


	//   ....[92]....
        /*0d48*/ 	.word	0x0000dc90


	//   ....[93]....
        /*0d4c*/ 	.word	0x0000e170


	//   ....[94]....
        /*0d50*/ 	.word	0x0000e1a0


	//   ....[95]....
        /*0d54*/ 	.word	0x0000e1c0


	//   ....[96]....
        /*0d58*/ 	.word	0x0000e1e0


	//   ....[97]....
        /*0d5c*/ 	.word	0x0000fdd0


	//   ....[98]....
        /*0d60*/ 	.word	0x0000fe00


	//   ....[99]....
        /*0d64*/ 	.word	0x0000fe10


	//   ....[100]....
        /*0d68*/ 	.word	0x0000fe40


	//   ....[101]....
        /*0d6c*/ 	.word	0x00010ef0


	//   ....[102]....
        /*0d70*/ 	.word	0x00010f00


	//   ....[103]....
        /*0d74*/ 	.word	0x00010f20


	//   ....[104]....
        /*0d78*/ 	.word	0x00010f30


	//   ....[105]....
        /*0d7c*/ 	.word	0x00011260


	//   ....[106]....
        /*0d80*/ 	.word	0x00011280


	//   ....[107]....
        /*0d84*/ 	.word	0x000113e0


	//   ....[108]....
        /*0d88*/ 	.word	0x000113f0


	//   ....[109]....
        /*0d8c*/ 	.word	0x00011500


	//   ....[110]....
        /*0d90*/ 	.word	0x00011520


	//   ....[111]....
        /*0d94*/ 	.word	0x00011630


	//   ....[112]....
        /*0d98*/ 	.word	0x00011640


	//   ....[113]....
        /*0d9c*/ 	.word	0x00011940


	//   ....[114]....
        /*0da0*/ 	.word	0x00011960


	//   ....[115]....
        /*0da4*/ 	.word	0x00011fb0


	//   ....[116]....
        /*0da8*/ 	.word	0x00011fc0


	//   ....[117]....
        /*0dac*/ 	.word	0x00012d60


	//   ....[118]....
        /*0db0*/ 	.word	0x00012d80


	//   ....[119]....
        /*0db4*/ 	.word	0x00012ef0


	//   ....[120]....
        /*0db8*/ 	.word	0x00012f00


	//   ....[121]....
        /*0dbc*/ 	.word	0x00013010


	//   ....[122]....
        /*0dc0*/ 	.word	0x00013030


	//   ....[123]....
        /*0dc4*/ 	.word	0x00013140


	//   ....[124]....
        /*0dc8*/ 	.word	0x00013150


	//   ....[125]....
        /*0dcc*/ 	.word	0x00013320


	//   ....[126]....
        /*0dd0*/ 	.word	0x00013340


	//   ....[127]....
        /*0dd4*/ 	.word	0x00013470


	//   ....[128]....
        /*0dd8*/ 	.word	0x000134b0


	//   ....[129]....
        /*0ddc*/ 	.word	0x000134e0


	//   ....[130]....
        /*0de0*/ 	.word	0x00013510


	//   ....[131]....
        /*0de4*/ 	.word	0x00013540


	//   ....[132]....
        /*0de8*/ 	.word	0x00013570


	//   ....[133]....
        /*0dec*/ 	.word	0x000136d0


	//   ....[134]....
        /*0df0*/ 	.word	0x00013710


	//   ....[135]....
        /*0df4*/ 	.word	0x00013740


	//   ....[136]....
        /*0df8*/ 	.word	0x00013770


	//   ....[137]....
        /*0dfc*/ 	.word	0x000137a0


	//   ....[138]....
        /*0e00*/ 	.word	0x000137d0


	//   ....[139]....
        /*0e04*/ 	.word	0x00013860


	//   ....[140]....
        /*0e08*/ 	.word	0x000138c0


	//   ....[141]....
        /*0e0c*/ 	.word	0x000138d0


	//   ....[142]....
        /*0e10*/ 	.word	0x00013930


	//   ....[143]....
        /*0e14*/ 	.word	0x000143a0


	//   ....[144]....
        /*0e18*/ 	.word	0x00014400


	//   ....[145]....
        /*0e1c*/ 	.word	0x00014450


	//   ....[146]....
        /*0e20*/ 	.word	0x000144a0


	//   ....[147]....
        /*0e24*/ 	.word	0x000144f0


	//   ....[148]....
        /*0e28*/ 	.word	0x00014560


	//   ....[149]....
        /*0e2c*/ 	.word	0x000145b0


	//   ....[150]....
        /*0e30*/ 	.word	0x00014620


	//   ....[151]....
        /*0e34*/ 	.word	0x00014690


	//   ....[152]....
        /*0e38*/ 	.word	0x00014700


	//   ....[153]....
        /*0e3c*/ 	.word	0x00014770


	//   ....[154]....
        /*0e40*/ 	.word	0x000147d0


	//   ....[155]....
        /*0e44*/ 	.word	0x00014840


	//   ....[156]....
        /*0e48*/ 	.word	0x000148b0


	//   ....[157]....
        /*0e4c*/ 	.word	0x00014920


	//   ....[158]....
        /*0e50*/ 	.word	0x00014980


	//   ....[159]....
        /*0e54*/ 	.word	0x000149f0


	//   ....[160]....
        /*0e58*/ 	.word	0x00014a60


	//   ....[161]....
        /*0e5c*/ 	.word	0x00014ad0


	//   ....[162]....
        /*0e60*/ 	.word	0x00014b30


	//   ....[163]....
        /*0e64*/ 	.word	0x00014ba0


	//   ....[164]....
        /*0e68*/ 	.word	0x00014c10


	//   ....[165]....
        /*0e6c*/ 	.word	0x00015350


	//   ....[166]....
        /*0e70*/ 	.word	0x000153a0


	//   ....[167]....
        /*0e74*/ 	.word	0x000153f0


	//   ....[168]....
        /*0e78*/ 	.word	0x00015430


	//   ....[169]....
        /*0e7c*/ 	.word	0x000154a0


	//   ....[170]....
        /*0e80*/ 	.word	0x00015510


	//   ....[171]....
        /*0e84*/ 	.word	0x00015650


	//   ....[172]....
        /*0e88*/ 	.word	0x000156b0


	//   ....[173]....
        /*0e8c*/ 	.word	0x00015810


	//   ....[174]....
        /*0e90*/ 	.word	0x00015870


	//   ....[175]....
        /*0e94*/ 	.word	0x000158e0


	//   ....[176]....
        /*0e98*/ 	.word	0x00015940


	//   ....[177]....
        /*0e9c*/ 	.word	0x000159b0


	//   ....[178]....
        /*0ea0*/ 	.word	0x00015a20


	//   ....[179]....
        /*0ea4*/ 	.word	0x00015a90


	//   ....[180]....
        /*0ea8*/ 	.word	0x00015af0


	//   ....[181]....
        /*0eac*/ 	.word	0x00015b60


	//   ....[182]....
        /*0eb0*/ 	.word	0x00015bd0


	//   ....[183]....
        /*0eb4*/ 	.word	0x00015c40


	//   ....[184]....
        /*0eb8*/ 	.word	0x00015ca0


	//   ....[185]....
        /*0ebc*/ 	.word	0x00015d10


	//   ....[186]....
        /*0ec0*/ 	.word	0x00015d80


	//   ....[187]....
        /*0ec4*/ 	.word	0x000164c0


	//   ....[188]....
        /*0ec8*/ 	.word	0x00016500


	//   ....[189]....
        /*0ecc*/ 	.word	0x00016550


	//   ....[190]....
        /*0ed0*/ 	.word	0x00016590


	//   ....[191]....
        /*0ed4*/ 	.word	0x000165f0


	//   ....[192]....
        /*0ed8*/ 	.word	0x00016660


	//   ....[193]....
        /*0edc*/ 	.word	0x000166c0


	//   ....[194]....
        /*0ee0*/ 	.word	0x00016730


	//   ....[195]....
        /*0ee4*/ 	.word	0x000167a0


	//   ....[196]....
        /*0ee8*/ 	.word	0x00016810


	//   ....[197]....
        /*0eec*/ 	.word	0x00016870


	//   ....[198]....
        /*0ef0*/ 	.word	0x000168e0


	//   ....[199]....
        /*0ef4*/ 	.word	0x00016950


	//   ....[200]....
        /*0ef8*/ 	.word	0x000169c0


	//   ....[201]....
        /*0efc*/ 	.word	0x00016a20


	//   ....[202]....
        /*0f00*/ 	.word	0x00016a70


	//   ....[203]....
        /*0f04*/ 	.word	0x00016ab0


	//   ....[204]....
        /*0f08*/ 	.word	0x00016b00


	//   ....[205]....
        /*0f0c*/ 	.word	0x00016b40


	//   ....[206]....
        /*0f10*/ 	.word	0x00016b90


	//   ....[207]....
        /*0f14*/ 	.word	0x00016be0


	//   ....[208]....
        /*0f18*/ 	.word	0x00016c30


	//   ....[209]....
        /*0f1c*/ 	.word	0x00016c70


	//   ....[210]....
        /*0f20*/ 	.word	0x00016ce0


	//   ....[211]....
        /*0f24*/ 	.word	0x00016d50


	//   ....[212]....
        /*0f28*/ 	.word	0x00016dc0


	//   ....[213]....
        /*0f2c*/ 	.word	0x00016e20


	//   ....[214]....
        /*0f30*/ 	.word	0x00016e90


	//   ....[215]....
        /*0f34*/ 	.word	0x00016f00


	//   ....[216]....
        /*0f38*/ 	.word	0x00016f70


	//   ....[217]....
        /*0f3c*/ 	.word	0x00016fd0


	//   ....[218]....
        /*0f40*/ 	.word	0x00017040


	//   ....[219]....
        /*0f44*/ 	.word	0x000170b0


	//   ....[220]....
        /*0f48*/ 	.word	0x00017120


	//   ....[221]....
        /*0f4c*/ 	.word	0x00017180


	//   ....[222]....
        /*0f50*/ 	.word	0x000171f0


	//   ....[223]....
        /*0f54*/ 	.word	0x00017260


	//   ....[224]....
        /*0f58*/ 	.word	0x000172d0


	//   ....[225]....
        /*0f5c*/ 	.word	0x00017330


	//   ....[226]....
        /*0f60*/ 	.word	0x000173a0


	//   ....[227]....
        /*0f64*/ 	.word	0x00017410


	//   ....[228]....
        /*0f68*/ 	.word	0x00017480


	//   ....[229]....
        /*0f6c*/ 	.word	0x000174e0


	//   ....[230]....
        /*0f70*/ 	.word	0x00017550


	//   ....[231]....
        /*0f74*/ 	.word	0x000175c0


	//   ....[232]....
        /*0f78*/ 	.word	0x00017610


	//   ....[233]....
        /*0f7c*/ 	.word	0x00017650


	//   ....[234]....
        /*0f80*/ 	.word	0x000176a0


	//   ....[235]....
        /*0f84*/ 	.word	0x000176f0


	//   ....[236]....
        /*0f88*/ 	.word	0x00017740


	//   ....[237]....
        /*0f8c*/ 	.word	0x000177b0


	//   ....[238]....
        /*0f90*/ 	.word	0x00017800


	//   ....[239]....
        /*0f94*/ 	.word	0x00017850


	//   ....[240]....
        /*0f98*/ 	.word	0x000178a0


	//   ....[241]....
        /*0f9c*/ 	.word	0x000178f0


	//   ....[242]....
        /*0fa0*/ 	.word	0x00017940


	//   ....[243]....
        /*0fa4*/ 	.word	0x000179b0


	//   ....[244]....
        /*0fa8*/ 	.word	0x00017a00


	//   ....[245]....
        /*0fac*/ 	.word	0x00017a70


	//   ....[246]....
        /*0fb0*/ 	.word	0x00017ad0


	//   ....[247]....
        /*0fb4*/ 	.word	0x00017b40


	//----- nvinfo : EIATTR_EXIT_INSTR_OFFSETS
	.align		4
.L_470:
        /*0fb8*/ 	.byte	0x04, 0x1c
        /*0fba*/ 	.short	(.L_472 - .L_471)


	//   ....[0]....
.L_471:
        /*0fbc*/ 	.word	0x000010d0


	//   ....[1]....
        /*0fc0*/ 	.word	0x00014360


	//----- nvinfo : EIATTR_MAX_THREADS
	.align		4
.L_472:
        /*0fc4*/ 	.byte	0x04, 0x05
        /*0fc6*/ 	.short	(.L_474 - .L_473)
.L_473:
        /*0fc8*/ 	.word	0x00000100
        /*0fcc*/ 	.word	0x00000001
        /*0fd0*/ 	.word	0x00000001


	//----- nvinfo : EIATTR_CRS_STACK_SIZE
	.align		4
.L_474:
        /*0fd4*/ 	.byte	0x04, 0x1e
        /*0fd6*/ 	.short	(.L_476 - .L_475)
.L_475:
        /*0fd8*/ 	.word	0x00000000
.L_476:


//--------------------- .nv.info._ZN7cutlass13device_kernelIN5flash19enable_sm80_to_sm89INS1_16FlashAttnFwdSm80INS1_25CollectiveMainloopFwdSm80ILi8ELi1ELb1EN4cute5tupleIJNS5_1CILi128EEENS7_ILi112EEES8_EEELi128ENS_10bfloat16_tEfNS_4arch4Sm80ELb1ELb0ELb1ELb1ELb1ELb1ELb1ELb1EEENS1_21CollectiveEpilogueFwdINS6_IJS8_S8_S9_EEENS6_IJNS7_ILi1EEESH_SH_EEESB_SD_Li256ELb1ELb1ELb1ELb0EEENS1_36VarlenDynamicPersistentTileSchedulerILi128ELi112ELi256ELi256ELb1ELb1ELb0ELb1ELb1ELb1EEEEEEEEEvNT_6ParamsE --------------------------
	.section	.nv.info._ZN7cutlass13device_kernelIN5flash19enable_sm80_to_sm89INS1_16FlashAttnFwdSm80INS1_25CollectiveMainloopFwdSm80ILi8ELi1ELb1EN4cute5tupleIJNS5_1CILi128EEENS7_ILi112EEES8_EEELi128ENS_10bfloat16_tEfNS_4arch4Sm80ELb1ELb0ELb1ELb1ELb1ELb1ELb1ELb1EEENS1_21CollectiveEpilogueFwdINS6_IJS8_S8_S9_EEENS6_IJNS7_ILi1EEESH_SH_EEESB_SD_Li256ELb1ELb1ELb1ELb0EEENS1_36VarlenDynamicPersistentTileSchedulerILi128ELi112ELi256ELi256ELb1ELb1ELb0ELb1ELb1ELb1EEEEEEEEEvNT_6ParamsE,"",@"SHT_CUDA_INFO"
	.sectionflags	@""
	.align	4


	//----- nvinfo : EIATTR_CUDA_API_VERSION
	.align		4
        /*0000*/ 	.byte	0x04, 0x37
        /*0002*/ 	.short	(.L_478 - .L_477)
.L_477:
        /*0004*/ 	.word	0x00000082


	//----- nvinfo : EIATTR_SW2861232_WAR
	.align		4
.L_478:
        /*0008*/ 	.byte	0x01, 0x35
	.zero		2


	//----- nvinfo : EIATTR_PARAM_CBANK
	.align		4
        /*000c*/ 	.byte	0x04, 0x0a
        /*000e*/ 	.short	(.L_480 - .L_479)
	.align		4
.L_479:
        /*0010*/ 	.word	index@(.nv.constant0._ZN7cutlass13device_kernelIN5flash19enable_sm80_to_sm89INS1_16FlashAttnFwdSm80INS1_25CollectiveMainloopFwdSm80ILi8ELi1ELb1EN4cute5tupleIJNS5_1CILi128EEENS7_ILi112EEES8_EEELi128ENS_10bfloat16_tEfNS_4arch4Sm80ELb1ELb0ELb1ELb1ELb1ELb1ELb1ELb1EEENS1_21CollectiveEpilogueFwdINS6_IJS8_S8_S9_EEENS6_IJNS7_ILi1EEESH_SH_EEESB_SD_Li256ELb1ELb1ELb1ELb0EEENS1_36VarlenDynamicPersistentTileSchedulerILi128ELi112ELi256ELi256ELb1ELb1ELb0ELb1ELb1ELb1EEEEEEEEEvNT_6ParamsE)
        /*0014*/ 	.short	0x0160
        /*0016*/ 	.short	0x0438


	//----- nvinfo : EIATTR_CBANK_PARAM_SIZE
	.align		4
.L_480:
        /*0018*/ 	.byte	0x03, 0x19
        /*001a*/ 	.short	0x0438


	//----- nvinfo : EIATTR_KPARAM_INFO
	.align		4
        /*001c*/ 	.byte	0x04, 0x17
        /*001e*/ 	.short	(.L_482 - .L_481)
.L_481:
        /*0020*/ 	.word	0x00000000
        /*0024*/ 	.short	0x0000
        /*0026*/ 	.short	0x0000
        /*0028*/ 	.byte	0x00, 0xf0, 0xe1, 0x10


	//----- nvinfo : EIATTR_MAXREG_COUNT
	.align		4
.L_482:
        /*002c*/ 	.byte	0x03, 0x1b
        /*002e*/ 	.short	0x00ff


	//----- nvinfo : EIATTR_NUM_BARRIERS
	.align		4
        /*0030*/ 	.byte	0x02, 0x4c
        /*0032*/ 	.byte	0x06
	.zero		1


	//----- nvinfo : EIATTR_ANNOTATIONS
	.align		4
        /*0034*/ 	.byte	0x04, 0x55
        /*0036*/ 	.short	(.L_484 - .L_483)


	//   ....[0]....
.L_483:
        /* <DEDUP_REMOVED lines=142> */


	//----- nvinfo : EIATTR_MERCURY_ISA_VERSION
	.align		4
.L_484:
        /*0900*/ 	.byte	0x03, 0x5f
        /*0902*/ 	.short	0x0000


	//----- nvinfo : EIATTR_INT_WARP_WIDE_INSTR_OFFSETS
	.align		4
        /*0904*/ 	.byte	0x04, 0x31
        /*0906*/ 	.short	(.L_486 - .L_485)


	//   ....[0]....
.L_485:
        /*0908*/ 	.word	0x0001cb60


	//   ....[1]....
        /*090c*/ 	.word	0x0001cbe0


	//----- nvinfo : EIATTR_COOP_GROUP_MASK_REGIDS
	.align		4
.L_486:
        /*0910*/ 	.byte	0x04, 0x29
        /*0912*/ 	.short	(.L_488 - .L_487)


	//   ....[0]....
.L_487:
        /*0914*/ 	.word	0xffffffff


	//   ....[1]....
        /*0918*/ 	.word	0xffffffff


	//   ....[2]....
        /*091c*/ 	.word	0xffffffff


	//   ....[3]....
        /*0920*/ 	.word	0xffffffff


	//   ....[4]....
        /*0924*/ 	.word	0xffffffff


	//   ....[5]....
        /*0928*/ 	.word	0xffffffff


	//   ....[6]....
        /*092c*/ 	.word	0xffffffff


	//   ....[7]....
        /*0930*/ 	.word	0xffffffff


	//   ....[8]....
        /*0934*/ 	.word	0xffffffff


	//   ....[9]....
        /*0938*/ 	.word	0xffffffff


	//   ....[10]....
        /*093c*/ 	.word	0xffffffff


	//   ....[11]....
        /*0940*/ 	.word	0xffffffff


	//   ....[12]....
        /*0944*/ 	.word	0xffffffff


	//   ....[13]....
        /*0948*/ 	.word	0xffffffff


	//   ....[14]....
        /*094c*/ 	.word	0xffffffff


	//   ....[15]....
        /*0950*/ 	.word	0xffffffff


	//   ....[16]....
        /*0954*/ 	.word	0xffffffff


	//   ....[17]....
        /*0958*/ 	.word	0xffffffff


	//   ....[18]....
        /*095c*/ 	.word	0xffffffff


	//   ....[19]....
        /*0960*/ 	.word	0xffffffff


	//   ....[20]....
        /*0964*/ 	.word	0xffffffff


	//   ....[21]....
        /*0968*/ 	.word	0xffffffff


	//   ....[22]....
        /*096c*/ 	.word	0xffffffff


	//   ....[23]....
        /*0970*/ 	.word	0xffffffff


	//   ....[24]....
        /*0974*/ 	.word	0xffffffff


	//   ....[25]....
        /*0978*/ 	.word	0xffffffff


	//   ....[26]....
        /*097c*/ 	.word	0xffffffff


	//   ....[27]....
        /*0980*/ 	.word	0xffffffff


	//   ....[28]....
        /*0984*/ 	.word	0xffffffff


	//   ....[29]....
        /*0988*/ 	.word	0xffffffff


	//   ....[30]....
        /*098c*/ 	.word	0xffffffff


	//   ....[31]....
        /*0990*/ 	.word	0xffffffff


	//   ....[32]....
        /*0994*/ 	.word	0xffffffff


	//   ....[33]....
        /*0998*/ 	.word	0xffffffff


	//   ....[34]....
        /*099c*/ 	.word	0xffffffff


	//   ....[35]....
        /*09a0*/ 	.word	0xffffffff


	//   ....[36]....
        /*09a4*/ 	.word	0xffffffff


	//   ....[37]....
        /*09a8*/ 	.word	0xffffffff


	//   ....[38]....
        /*09ac*/ 	.word	0xffffffff


	//   ....[39]....
        /*09b0*/ 	.word	0xffffffff


	//   ....[40]....
        /*09b4*/ 	.word	0xffffffff


	//   ....[41]....
        /*09b8*/ 	.word	0xffffffff


	//   ....[42]....
        /*09bc*/ 	.word	0xffffffff


	//   ....[43]....
        /*09c0*/ 	.word	0xffffffff


	//   ....[44]....
        /*09c4*/ 	.word	0xffffffff


	//   ....[45]....
        /*09c8*/ 	.word	0xffffffff


	//   ....[46]....
        /*09cc*/ 	.word	0xffffffff


	//   ....[47]....
        /*09d0*/ 	.word	0xffffffff


	//   ....[48]....
        /*09d4*/ 	.word	0xffffffff


	//   ....[49]....
        /*09d8*/ 	.word	0xffffffff


	//   ....[50]....
        /*09dc*/ 	.word	0xffffffff


	//   ....[51]....
        /*09e0*/ 	.word	0xffffffff


	//   ....[52]....
        /*09e4*/ 	.word	0xffffffff


	//   ....[53]....
        /*09e8*/ 	.word	0xffffffff


	//   ....[54]....
        /*09ec*/ 	.word	0xffffffff


	//   ....[55]....
        /*09f0*/ 	.word	0xffffffff


	//   ....[56]....
        /*09f4*/ 	.word	0xffffffff


	//   ....[57]....
        /*09f8*/ 	.word	0xffffffff


	//   ....[58]....
        /*09fc*/ 	.word	0xffffffff


	//   ....[59]....
        /*0a00*/ 	.word	0xffffffff


	//   ....[60]....
        /*0a04*/ 	.word	0xffffffff


	//   ....[61]....
        /*0a08*/ 	.word	0xffffffff


	//   ....[62]....
        /*0a0c*/ 	.word	0xffffffff


	//   ....[63]....
        /*0a10*/ 	.word	0xffffffff


	//   ....[64]....
        /*0a14*/ 	.word	0xffffffff


	//   ....[65]....
        /*0a18*/ 	.word	0xffffffff


	//   ....[66]....
        /*0a1c*/ 	.word	0xffffffff


	//   ....[67]....
        /*0a20*/ 	.word	0xffffffff


	//   ....[68]....
        /*0a24*/ 	.word	0xffffffff


	//   ....[69]....
        /*0a28*/ 	.word	0xffffffff


	//   ....[70]....
        /*0a2c*/ 	.word	0xffffffff


	//   ....[71]....
        /*0a30*/ 	.word	0xffffffff


	//   ....[72]....
        /*0a34*/ 	.word	0xffffffff


	//   ....[73]....
        /*0a38*/ 	.word	0xffffffff


	//   ....[74]....
        /*0a3c*/ 	.word	0xffffffff


	//   ....[75]....
        /*0a40*/ 	.word	0xffffffff


	//   ....[76]....
        /*0a44*/ 	.word	0xffffffff


	//   ....[77]....
        /*0a48*/ 	.word	0xffffffff


	//   ....[78]....
        /*0a4c*/ 	.word	0xffffffff


	//   ....[79]....
        /*0a50*/ 	.word	0xffffffff


	//   ....[80]....
        /*0a54*/ 	.word	0xffffffff


	//   ....[81]....
        /*0a58*/ 	.word	0xffffffff


	//   ....[82]....
        /*0a5c*/ 	.word	0xffffffff


	//   ....[83]....
        /*0a60*/ 	.word	0xffffffff


	//   ....[84]....
        /*0a64*/ 	.word	0xffffffff


	//   ....[85]....
        /*0a68*/ 	.word	0xffffffff


	//   ....[86]....
        /*0a6c*/ 	.word	0xffffffff


	//   ....[87]....
        /*0a70*/ 	.word	0xffffffff


	//   ....[88]....
        /*0a74*/ 	.word	0xffffffff


	//   ....[89]....
        /*0a78*/ 	.word	0xffffffff


	//   ....[90]....
        /*0a7c*/ 	.word	0xffffffff


	//   ....[91]....
        /*0a80*/ 	.word	0xffffffff


	//   ....[92]....
        /*0a84*/ 	.word	0xffffffff


	//   ....[93]....
        /*0a88*/ 	.word	0xffffffff


	//   ....[94]....
        /*0a8c*/ 	.word	0xffffffff


	//   ....[95]....
        /*0a90*/ 	.word	0xffffffff


	//   ....[96]....
        /*0a94*/ 	.word	0xffffffff


	//   ....[97]....
        /*0a98*/ 	.word	0xffffffff


	//   ....[98]....
        /*0a9c*/ 	.word	0xffffffff


	//   ....[99]....
        /*0aa0*/ 	.word	0xffffffff


	//   ....[100]....
        /*0aa4*/ 	.word	0xffffffff


	//   ....[101]....
        /*0aa8*/ 	.word	0xffffffff


	//   ....[102]....
        /*0aac*/ 	.word	0xffffffff


	//   ....[103]....
        /*0ab0*/ 	.word	0xffffffff


	//   ....[104]....
        /*0ab4*/ 	.word	0xffffffff


	//   ....[105]....
        /*0ab8*/ 	.word	0xffffffff


	//   ....[106]....
        /*0abc*/ 	.word	0xffffffff


	//   ....[107]....
        /*0ac0*/ 	.word	0xffffffff


	//   ....[108]....
        /*0ac4*/ 	.word	0xffffffff


	//   ....[109]....
        /*0ac8*/ 	.word	0xffffffff


	//   ....[110]....
        /*0acc*/ 	.word	0xffffffff


	//   ....[111]....
        /*0ad0*/ 	.word	0xffffffff


	//   ....[112]....
        /*0ad4*/ 	.word	0xffffffff


	//   ....[113]....
        /*0ad8*/ 	.word	0xffffffff


	//   ....[114]....
        /*0adc*/ 	.word	0xffffffff


	//   ....[115]....
        /*0ae0*/ 	.word	0xffffffff


	//   ....[116]....
        /*0ae4*/ 	.word	0xffffffff


	//   ....[117]....
        /*0ae8*/ 	.word	0xffffffff


	//   ....[118]....
        /*0aec*/ 	.word	0xffffffff


	//   ....[119]....
        /*0af0*/ 	.word	0xffffffff


	//   ....[120]....
        /*0af4*/ 	.word	0xffffffff


	//   ....[121]....
        /*0af8*/ 	.word	0xffffffff


	//   ....[122]....
        /*0afc*/ 	.word	0xffffffff


	//   ....[123]....
        /*0b00*/ 	.word	0xffffffff


	//   ....[124]....
        /*0b04*/ 	.word	0xffffffff


	//   ....[125]....
        /*0b08*/ 	.word	0xffffffff


	//   ....[126]....
        /*0b0c*/ 	.word	0xffffffff


	//   ....[127]....
        /*0b10*/ 	.word	0xffffffff


	//   ....[128]....
        /*0b14*/ 	.word	0xffffffff


	//   ....[129]....
        /*0b18*/ 	.word	0xffffffff


	//   ....[130]....
        /*0b1c*/ 	.word	0xffffffff


	//   ....[131]....
        /*0b20*/ 	.word	0xffffffff


	//   ....[132]....
        /*0b24*/ 	.word	0xffffffff


	//   ....[133]....
        /*0b28*/ 	.word	0xffffffff


	//   ....[134]....
        /*0b2c*/ 	.word	0xffffffff


	//   ....[135]....
        /*0b30*/ 	.word	0xffffffff


	//   ....[136]....
        /*0b34*/ 	.word	0xffffffff


	//   ....[137]....
        /*0b38*/ 	.word	0xffffffff


	//   ....[138]....
        /*0b3c*/ 	.word	0xffffffff


	//   ....[139]....
        /*0b40*/ 	.word	0xffffffff


	//   ....[140]....
        /*0b44*/ 	.word	0xffffffff


	//   ....[141]....
        /*0b48*/ 	.word	0xffffffff


	//   ....[142]....
        /*0b4c*/ 	.word	0xffffffff


	//   ....[143]....
        /*0b50*/ 	.word	0xffffffff


	//   ....[144]....
        /*0b54*/ 	.word	0xffffffff


	//   ....[145]....
        /*0b58*/ 	.word	0xffffffff


	//   ....[146]....
        /*0b5c*/ 	.word	0xffffffff


	//   ....[147]....
        /*0b60*/ 	.word	0xffffffff


	//   ....[148]....
        /*0b64*/ 	.word	0xffffffff


	//   ....[149]....
        /*0b68*/ 	.word	0xffffffff


	//   ....[150]....
        /*0b6c*/ 	.word	0xffffffff


	//   ....[151]....
        /*0b70*/ 	.word	0xffffffff


	//   ....[152]....
        /*0b74*/ 	.word	0xffffffff


	//   ....[153]....
        /*0b78*/ 	.word	0xffffffff


	//   ....[154]....
        /*0b7c*/ 	.word	0xffffffff


	//   ....[155]....
        /*0b80*/ 	.word	0xffffffff


	//   ....[156]....
        /*0b84*/ 	.word	0xffffffff


	//   ....[157]....
        /*0b88*/ 	.word	0xffffffff


	//   ....[158]....
        /*0b8c*/ 	.word	0xffffffff


	//   ....[159]....
        /*0b90*/ 	.word	0xffffffff


	//   ....[160]....
        /*0b94*/ 	.word	0xffffffff


	//   ....[161]....
        /*0b98*/ 	.word	0xffffffff


	//   ....[162]....
        /*0b9c*/ 	.word	0xffffffff


	//   ....[163]....
        /*0ba0*/ 	.word	0xffffffff


	//   ....[164]....
        /*0ba4*/ 	.word	0xffffffff


	//   ....[165]....
        /*0ba8*/ 	.word	0xffffffff


	//   ....[166]....
        /*0bac*/ 	.word	0xffffffff


	//   ....[167]....
        /*0bb0*/ 	.word	0xffffffff


	//   ....[168]....
        /*0bb4*/ 	.word	0xffffffff


	//   ....[169]....
        /*0bb8*/ 	.word	0xffffffff


	//   ....[170]....
        /*0bbc*/ 	.word	0xffffffff


	//   ....[171]....
        /*0bc0*/ 	.word	0xffffffff


	//   ....[172]....
        /*0bc4*/ 	.word	0xffffffff


	//   ....[173]....
        /*0bc8*/ 	.word	0xffffffff


	//   ....[174]....
        /*0bcc*/ 	.word	0xffffffff


	//   ....[175]....
        /*0bd0*/ 	.word	0xffffffff


	//   ....[176]....
        /*0bd4*/ 	.word	0xffffffff


	//   ....[177]....
        /*0bd8*/ 	.word	0xffffffff


	//   ....[178]....
        /*0bdc*/ 	.word	0xffffffff


	//   ....[179]....
        /*0be0*/ 	.word	0xffffffff


	//   ....[180]....
        /*0be4*/ 	.word	0xffffffff


	//   ....[181]....
        /*0be8*/ 	.word	0xffffffff


	//   ....[182]....
        /*0bec*/ 	.word	0xffffffff


	//   ....[183]....
        /*0bf0*/ 	.word	0xffffffff


	//   ....[184]....
        /*0bf4*/ 	.word	0xffffffff


	//   ....[185]....
        /*0bf8*/ 	.word	0xffffffff


	//   ....[186]....
        /*0bfc*/ 	.word	0xffffffff


	//   ....[187]....
        /*0c00*/ 	.word	0xffffffff


	//   ....[188]....
        /*0c04*/ 	.word	0xffffffff


	//   ....[189]....
        /*0c08*/ 	.word	0xffffffff


	//   ....[190]....
        /*0c0c*/ 	.word	0xffffffff


	//   ....[191]....
        /*0c10*/ 	.word	0xffffffff


	//   ....[192]....
        /*0c14*/ 	.word	0xffffffff


	//   ....[193]....
        /*0c18*/ 	.word	0xffffffff


	//   ....[194]....
        /*0c1c*/ 	.word	0xffffffff


	//   ....[195]....
        /*0c20*/ 	.word	0xffffffff


	//   ....[196]....
        /*0c24*/ 	.word	0xffffffff


	//   ....[197]....
        /*0c28*/ 	.word	0xffffffff


	//   ....[198]....
        /*0c2c*/ 	.word	0xffffffff


	//   ....[199]....
        /*0c30*/ 	.word	0xffffffff


	//   ....[200]....
        /*0c34*/ 	.word	0xffffffff


	//   ....[201]....
        /*0c38*/ 	.word	0xffffffff


	//   ....[202]....
        /*0c3c*/ 	.word	0xffffffff


	//   ....[203]....
        /*0c40*/ 	.word	0xffffffff


	//   ....[204]....
        /*0c44*/ 	.word	0xffffffff


	//   ....[205]....
        /*0c48*/ 	.word	0xffffffff


	//   ....[206]....
        /*0c4c*/ 	.word	0xffffffff


	//   ....[207]....
        /*0c50*/ 	.word	0xffffffff


	//   ....[208]....
        /*0c54*/ 	.word	0xffffffff


	//   ....[209]....
        /*0c58*/ 	.word	0xffffffff


	//   ....[210]....
        /*0c5c*/ 	.word	0xffffffff


	//   ....[211]....
        /*0c60*/ 	.word	0xffffffff


	//   ....[212]....
        /*0c64*/ 	.word	0xffffffff


	//   ....[213]....
        /*0c68*/ 	.word	0xffffffff


	//   ....[214]....
        /*0c6c*/ 	.word	0xffffffff


	//   ....[215]....
        /*0c70*/ 	.word	0xffffffff


	//   ....[216]....
        /*0c74*/ 	.word	0xffffffff


	//   ....[217]....
        /*0c78*/ 	.word	0xffffffff


	//   ....[218]....
        /*0c7c*/ 	.word	0xffffffff


	//   ....[219]....
        /*0c80*/ 	.word	0xffffffff


	//   ....[220]....
        /*0c84*/ 	.word	0xffffffff


	//   ....[221]....
        /*0c88*/ 	.word	0xffffffff


	//   ....[222]....
        /*0c8c*/ 	.word	0xffffffff


	//   ....[223]....
        /*0c90*/ 	.word	0xffffffff


	//   ....[224]....
        /*0c94*/ 	.word	0xffffffff


	//   ....[225]....
        /*0c98*/ 	.word	0xffffffff


	//   ....[226]....
        /*0c9c*/ 	.word	0xffffffff


	//   ....[227]....
        /*0ca0*/ 	.word	0xffffffff


	//   ....[228]....
        /*0ca4*/ 	.word	0xffffffff


	//   ....[229]....
        /*0ca8*/ 	.word	0xffffffff


	//   ....[230]....
        /*0cac*/ 	.word	0xffffffff


	//   ....[231]....
        /*0cb0*/ 	.word	0xffffffff


	//   ....[232]....
        /*0cb4*/ 	.word	0xffffffff


	//   ....[233]....
        /*0cb8*/ 	.word	0xffffffff


	//   ....[234]....
        /*0cbc*/ 	.word	0xffffffff


	//   ....[235]....
        /*0cc0*/ 	.word	0xffffffff


	//   ....[236]....
        /*0cc4*/ 	.word	0xffffffff


	//   ....[237]....
        /*0cc8*/ 	.word	0xffffffff


	//   ....[238]....
        /*0ccc*/ 	.word	0xffffffff


	//   ....[239]....
        /*0cd0*/ 	.word	0xffffffff


	//   ....[240]....
        /*0cd4*/ 	.word	0xffffffff


	//   ....[241]....
        /*0cd8*/ 	.word	0xffffffff


	//   ....[242]....
        /*0cdc*/ 	.word	0xffffffff


	//   ....[243]....
        /*0ce0*/ 	.word	0xffffffff


	//   ....[244]....
        /*0ce4*/ 	.word	0xffffffff


	//   ....[245]....
        /*0ce8*/ 	.word	0xffffffff


	//   ....[246]....
        /*0cec*/ 	.word	0xffffffff


	//   ....[247]....
        /*0cf0*/ 	.word	0xffffffff


	//   ....[248]....
        /*0cf4*/ 	.word	0xffffffff


	//   ....[249]....
        /*0cf8*/ 	.word	0xffffffff


	//   ....[250]....
        /*0cfc*/ 	.word	0xffffffff


	//   ....[251]....
        /*0d00*/ 	.word	0xffffffff


	//   ....[252]....
        /*0d04*/ 	.word	0xffffffff


	//   ....[253]....
        /*0d08*/ 	.word	0xffffffff


	//   ....[254]....
        /*0d0c*/ 	.word	0xffffffff


	//   ....[255]....
        /*0d10*/ 	.word	0xffffffff


	//   ....[0]....
        /*0d14*/ 	.word	0xffffffff


	//   ....[1]....
        /*0d18*/ 	.word	0xffffffff


	//   ....[2]....
        /*0d1c*/ 	.word	0xffffffff


	//   ....[3]....
        /*0d20*/ 	.word	0xffffffff


	//   ....[4]....
        /*0d24*/ 	.word	0xffffffff


	//   ....[5]....
        /*0d28*/ 	.word	0xffffffff


	//   ....[6]....
        /*0d2c*/ 	.word	0xffffffff


	//   ....[7]....
        /*0d30*/ 	.word	0xffffffff


	//   ....[8]....
        /*0d34*/ 	.word	0xffffffff


	//   ....[9]....
        /*0d38*/ 	.word	0xffffffff


	//   ....[10]....
        /*0d3c*/ 	.word	0xffffffff


	//   ....[11]....
        /*0d40*/ 	.word	0xffffffff


	//   ....[12]....
        /*0d44*/ 	.word	0xffffffff


	//   ....[13]....
        /*0d48*/ 	.word	0xffffffff


	//   ....[14]....
        /*0d4c*/ 	.word	0xffffffff


	//   ....[15]....
        /*0d50*/ 	.word	0xffffffff


	//   ....[16]....
        /*0d54*/ 	.word	0xffffffff


	//   ....[17]....
        /*0d58*/ 	.word	0xffffffff


	//   ....[18]....
        /*0d5c*/ 	.word	0xffffffff


	//   ....[19]....
        /*0d60*/ 	.word	0xffffffff


	//   ....[20]....
        /*0d64*/ 	.word	0xffffffff


	//   ....[21]....
        /*0d68*/ 	.word	0xffffffff


	//   ....[22]....
        /*0d6c*/ 	.word	0xffffffff


	//   ....[23]....
        /*0d70*/ 	.word	0xffffffff


	//   ....[24]....
        /*0d74*/ 	.word	0xffffffff


	//   ....[25]....
        /*0d78*/ 	.word	0xffffffff


	//   ....[26]....
        /*0d7c*/ 	.word	0xffffffff


	//   ....[27]....
        /*0d80*/ 	.word	0xffffffff


	//   ....[28]....
        /*0d84*/ 	.word	0xffffffff


	//   ....[29]....
        /*0d88*/ 	.word	0xffffffff


	//   ....[30]....
        /*0d8c*/ 	.word	0xffffffff


	//   ....[31]....
        /*0d90*/ 	.word	0xffffffff


	//   ....[32]....
        /*0d94*/ 	.word	0xffffffff


	//   ....[33]....
        /*0d98*/ 	.word	0xffffffff


	//   ....[34]....
        /*0d9c*/ 	.word	0xffffffff


	//   ....[35]....
        /*0da0*/ 	.word	0xffffffff


	//   ....[36]....
        /*0da4*/ 	.word	0xffffffff


	//   ....[37]....
        /*0da8*/ 	.word	0xffffffff


	//   ....[38]....
        /*0dac*/ 	.word	0xffffffff


	//   ....[39]....
        /*0db0*/ 	.word	0xffffffff


	//   ....[40]....
        /*0db4*/ 	.word	0xffffffff


	//   ....[41]....
        /*0db8*/ 	.word	0xffffffff


	//   ....[42]....
        /*0dbc*/ 	.word	0xffffffff


	//   ....[43]....
        /*0dc0*/ 	.word	0xffffffff


	//   ....[44]....
        /*0dc4*/ 	.word	0xffffffff


	//   ....[45]....
        /*0dc8*/ 	.word	0xffffffff


	//   ....[46]....
        /*0dcc*/ 	.word	0xffffffff


	//   ....[47]....
        /*0dd0*/ 	.word	0xffffffff


	//   ....[48]....
        /*0dd4*/ 	.word	0xffffffff


	//   ....[49]....
        /*0dd8*/ 	.word	0xffffffff


	//   ....[50]....
        /*0ddc*/ 	.word	0xffffffff


	//   ....[51]....
        /*0de0*/ 	.word	0xffffffff


	//   ....[52]....
        /*0de4*/ 	.word	0xffffffff


	//   ....[53]....
        /*0de8*/ 	.word	0xffffffff


	//   ....[54]....
        /*0dec*/ 	.word	0xffffffff


	//   ....[55]....
        /*0df0*/ 	.word	0xffffffff


	//----- nvinfo : EIATTR_COOP_GROUP_INSTR_OFFSETS
	.align		4
.L_488:
        /*0df4*/ 	.byte	0x04, 0x28
        /*0df6*/ 	.short	(.L_490 - .L_489)


	//   ....[0]....
.L_489:
        /*0df8*/ 	.word	0x00000050


	//   ....[1]....
        /*0dfc*/ 	.word	0x00000200


	//   ....[2]....
        /*0e00*/ 	.word	0x00000230


	//   ....[3]....
        /*0e04*/ 	.word	0x00000260


	//   ....[4]....
        /*0e08*/ 	.word	0x00000290


	//   ....[5]....
        /*0e0c*/ 	.word	0x000002c0


	//   ....[6]....
        /*0e10*/ 	.word	0x000002f0


	//   ....[7]....
        /*0e14*/ 	.word	0x00000450


	//   ....[8]....
        /*0e18*/ 	.word	0x00000490


	//   ....[9]....
        /*0e1c*/ 	.word	0x000004c0


	//   ....[10]....
        /*0e20*/ 	.word	0x000004f0


	//   ....[11]....
        /*0e24*/ 	.word	0x00000520


	//   ....[12]....
        /*0e28*/ 	.word	0x00000550


	//   ....[13]....
        /*0e2c*/ 	.word	0x000005e0


	//   ....[14]....
        /*0e30*/ 	.word	0x00000630


	//   ....[15]....
        /*0e34*/ 	.word	0x00000650


	//   ....[16]....
        /*0e38*/ 	.word	0x000006b0


	//   ....[17]....
        /*0e3c*/ 	.word	0x00004500


	//   ....[18]....
        /*0e40*/ 	.word	0x00004550


	//   ....[19]....
        /*0e44*/ 	.word	0x00004d20


	//   ....[20]....
        /*0e48*/ 	.word	0x00004d50


	//   ....[21]....
        /*0e4c*/ 	.word	0x000054a0


	//   ....[22]....
        /*0e50*/ 	.word	0x000054c0


	//   ....[23]....
        /*0e54*/ 	.word	0x00005c10


	//   ....[24]....
        /*0e58*/ 	.word	0x00005c20


	//   ....[25]....
        /*0e5c*/ 	.word	0x00006490


	//   ....[26]....
        /*0e60*/ 	.word	0x000064d0


	//   ....[27]....
        /*0e64*/ 	.word	0x000072a0


	//   ....[28]....
        /*0e68*/ 	.word	0x000072d0


	//   ....[29]....
        /*0e6c*/ 	.word	0x00007ac0


	//   ....[30]....
        /*0e70*/ 	.word	0x00007af0


	//   ....[31]....
        /*0e74*/ 	.word	0x000082e0


	//   ....[32]....
        /*0e78*/ 	.word	0x00008300


	//   ....[33]....
        /*0e7c*/ 	.word	0x00008b10


	//   ....[34]....
        /*0e80*/ 	.word	0x00008b40


	//   ....[35]....
        /*0e84*/ 	.word	0x00008c50


	//   ....[36]....
        /*0e88*/ 	.word	0x00008c80


	//   ....[37]....
        /*0e8c*/ 	.word	0x00008d50


	//   ....[38]....
        /*0e90*/ 	.word	0x00008d80


	//   ....[39]....
        /*0e94*/ 	.word	0x00008e50


	//   ....[40]....
        /*0e98*/ 	.word	0x00008e70


	//   ....[41]....
        /*0e9c*/ 	.word	0x00009330


	//   ....[42]....
        /*0ea0*/ 	.word	0x00009350


	//   ....[43]....
        /*0ea4*/ 	.word	0x000094d0


	//   ....[44]....
        /*0ea8*/ 	.word	0x000094f0


	//   ....[45]....
        /*0eac*/ 	.word	0x000095c0


	//   ....[46]....
        /*0eb0*/ 	.word	0x000095e0


	//   ....[47]....
        /*0eb4*/ 	.word	0x000096b0


	//   ....[48]....
        /*0eb8*/ 	.word	0x000096d0


	//   ....[49]....
        /*0ebc*/ 	.word	0x0000a5c0


	//   ....[50]....
        /*0ec0*/ 	.word	0x0000a5e0


	//   ....[51]....
        /*0ec4*/ 	.word	0x0000a610


	//   ....[52]....
        /*0ec8*/ 	.word	0x0000a620


	//   ....[53]....
        /*0ecc*/ 	.word	0x0000a640


	//   ....[54]....
        /*0ed0*/ 	.word	0x0000a670


	//   ....[55]....
        /*0ed4*/ 	.word	0x0000a6e0


	//   ....[56]....
        /*0ed8*/ 	.word	0x0000a780


	//   ....[57]....
        /*0edc*/ 	.word	0x0000a880


	//   ....[58]....
        /*0ee0*/ 	.word	0x0000a8a0


	//   ....[59]....
        /*0ee4*/ 	.word	0x0000aa60


	//   ....[60]....
        /*0ee8*/ 	.word	0x0000aa70


	//   ....[61]....
        /*0eec*/ 	.word	0x0000ab10


	//   ....[62]....
        /*0ef0*/ 	.word	0x0000ab20


	//   ....[63]....
        /*0ef4*/ 	.word	0x0000ab80


	//   ....[64]....
        /*0ef8*/ 	.word	0x0000ab90


	//   ....[65]....
        /*0efc*/ 	.word	0x0000aeb0


	//   ....[66]....
        /*0f00*/ 	.word	0x0000af20


	//   ....[67]....
        /*0f04*/ 	.word	0x0000af70


	//   ....[68]....
        /*0f08*/ 	.word	0x0000af90


	//   ....[69]....
        /*0f0c*/ 	.word	0x0000b150


	//   ....[70]....
        /*0f10*/ 	.word	0x0000b1e0


	//   ....[71]....
        /*0f14*/ 	.word	0x0000b210


	//   ....[72]....
        /*0f18*/ 	.word	0x0000b250


	//   ....[73]....
        /*0f1c*/ 	.word	0x0000b410


	//   ....[74]....
        /*0f20*/ 	.word	0x0000b4a0


	//   ....[75]....
        /*0f24*/ 	.word	0x0000b4e0


	//   ....[76]....
        /*0f28*/ 	.word	0x0000b520


	//   ....[77]....
        /*0f2c*/ 	.word	0x0000b700


	//   ....[78]....
        /*0f30*/ 	.word	0x0000b790


	//   ....[79]....
        /*0f34*/ 	.word	0x0000b7d0


	//   ....[80]....
        /*0f38*/ 	.word	0x0000b7f0


	//   ....[81]....
        /*0f3c*/ 	.word	0x0000d550


	//   ....[82]....
        /*0f40*/ 	.word	0x0000d570


	//   ....[83]....
        /*0f44*/ 	.word	0x0000d590


	//   ....[84]....
        /*0f48*/ 	.word	0x0000d5b0


	//   ....[85]....
        /*0f4c*/ 	.word	0x0000d670


	//   ....[86]....
        /*0f50*/ 	.word	0x0000d690


	//   ....[87]....
        /*0f54*/ 	.word	0x0000d6b0


	//   ....[88]....
        /*0f58*/ 	.word	0x0000d6d0


	//   ....[89]....
        /*0f5c*/ 	.word	0x0000d8c0


	//   ....[90]....
        /*0f60*/ 	.word	0x0000d900


	//   ....[91]....
        /*0f64*/ 	.word	0x0000d920


	//   ....[92]....
        /*0f68*/ 	.word	0x0000d930


	//   ....[93]....
        /*0f6c*/ 	.word	0x0000da10


	//   ....[94]....
        /*0f70*/ 	.word	0x0000da40


	//   ....[95]....
        /*0f74*/ 	.word	0x0000da50


	//   ....[96]....
        /*0f78*/ 	.word	0x0000da60


	//   ....[97]....
        /*0f7c*/ 	.word	0x0000fce0


	//   ....[98]....
        /*0f80*/ 	.word	0x0000fd00


	//   ....[99]....
        /*0f84*/ 	.word	0x0000fd10


	//   ....[100]....
        /*0f88*/ 	.word	0x0000fd20


	//   ....[101]....
        /*0f8c*/ 	.word	0x0000ff10


	//   ....[102]....
        /*0f90*/ 	.word	0x0000ff30


	//   ....[103]....
        /*0f94*/ 	.word	0x00010070


	//   ....[104]....
        /*0f98*/ 	.word	0x00010080


	//   ....[105]....
        /*0f9c*/ 	.word	0x00011580


	//   ....[106]....
        /*0fa0*/ 	.word	0x000115a0


	//   ....[107]....
        /*0fa4*/ 	.word	0x000116b0


	//   ....[108]....
        /*0fa8*/ 	.word	0x000116c0


	//   ....[109]....
        /*0fac*/ 	.word	0x000117d0


	//   ....[110]....
        /*0fb0*/ 	.word	0x000117f0


	//   ....[111]....
        /*0fb4*/ 	.word	0x00011900


	//   ....[112]....
        /*0fb8*/ 	.word	0x00011910


	//   ....[113]....
        /*0fbc*/ 	.word	0x00011af0


	//   ....[114]....
        /*0fc0*/ 	.word	0x00011eb0


	//   ....[115]....
        /*0fc4*/ 	.word	0x000125b0


	//   ....[116]....
        /*0fc8*/ 	.word	0x000125d0


	//   ....[117]....
        /*0fcc*/ 	.word	0x000125f0


	//   ....[118]....
        /*0fd0*/ 	.word	0x00012610


	//   ....[119]....
        /*0fd4*/ 	.word	0x00014190


	//   ....[120]....
        /*0fd8*/ 	.word	0x000141b0


	//   ....[121]....
        /*0fdc*/ 	.word	0x000141e0


	//   ....[122]....
        /*0fe0*/ 	.word	0x00014250


	//   ....[123]....
        /*0fe4*/ 	.word	0x00014270


	//   ....[124]....
        /*0fe8*/ 	.word	0x00014280


	//   ....[125]....
        /*0fec*/ 	.word	0x00014440


	//   ....[126]....
        /*0ff0*/ 	.word	0x00014450


	//   ....[127]....
        /*0ff4*/ 	.word	0x000158b0


	//   ....[128]....
        /*0ff8*/ 	.word	0x000158d0


	//   ....[129]....
        /*0ffc*/ 	.word	0x000159c0


	//   ....[130]....
        /*1000*/ 	.word	0x000159d0


	//   ....[131]....
        /*1004*/ 	.word	0x00015ac0


	//   ....[132]....
        /*1008*/ 	.word	0x00015ae0


	//   ....[133]....
        /*100c*/ 	.word	0x00015bd0


	//   ....[134]....
        /*1010*/ 	.word	0x00015be0


	//   ....[135]....
        /*1014*/ 	.word	0x00015dc0


	//   ....[136]....
        /*1018*/ 	.word	0x00016170


	//   ....[137]....
        /*101c*/ 	.word	0x000166d0


	//   ....[138]....
        /*1020*/ 	.word	0x000166f0


	//   ....[139]....
        /*1024*/ 	.word	0x000168d0


	//   ....[140]....
        /*1028*/ 	.word	0x000168f0


	//   ....[141]....
        /*102c*/ 	.word	0x00018870


	//   ....[142]....
        /*1030*/ 	.word	0x00018880


	//   ....[143]....
        /*1034*/ 	.word	0x00018960


	//   ....[144]....
        /*1038*/ 	.word	0x00018980


	//   ....[145]....
        /*103c*/ 	.word	0x000189e0


	//   ....[146]....
        /*1040*/ 	.word	0x00018a00


	//   ....[147]....
        /*1044*/ 	.word	0x00018b00


	//   ....[148]....
        /*1048*/ 	.word	0x00018b10


	//   ....[149]....
        /*104c*/ 	.word	0x00019f60


	//   ....[150]....
        /*1050*/ 	.word	0x00019f80


	//   ....[151]....
        /*1054*/ 	.word	0x0001a0b0


	//   ....[152]....
        /*1058*/ 	.word	0x0001a0c0


	//   ....[153]....
        /*105c*/ 	.word	0x0001a1f0


	//   ....[154]....
        /*1060*/ 	.word	0x0001a210


	//   ....[155]....
        /*1064*/ 	.word	0x0001a340


	//   ....[156]....
        /*1068*/ 	.word	0x0001a350


	//   ....[157]....
        /*106c*/ 	.word	0x0001a820


	//   ....[158]....
        /*1070*/ 	.word	0x0001a850


	//   ....[159]....
        /*1074*/ 	.word	0x0001a870


	//   ....[160]....
        /*1078*/ 	.word	0x0001a890


	//   ....[161]....
        /*107c*/ 	.word	0x0001c520


	//   ....[162]....
        /*1080*/ 	.word	0x0001c560


	//   ....[163]....
        /*1084*/ 	.word	0x0001c580


	//   ....[164]....
        /*1088*/ 	.word	0x0001c5a0


	//   ....[165]....
        /*108c*/ 	.word	0x0001d650


	//   ....[166]....
        /*1090*/ 	.word	0x0001d660


	//   ....[167]....
        /*1094*/ 	.word	0x0001d680


	//   ....[168]....
        /*1098*/ 	.word	0x0001d6a0


	//   ....[169]....
        /*109c*/ 	.word	0x0001d9d0


	//   ....[170]....
        /*10a0*/ 	.word	0x0001d9f0


	//   ....[171]....
        /*10a4*/ 	.word	0x0001dae0


	//   ....[172]....
        /*10a8*/ 	.word	0x0001daf0


	//   ....[173]....
        /*10ac*/ 	.word	0x0001dbf0


	//   ....[174]....
        /*10b0*/ 	.word	0x0001dc10


	//   ....[175]....
        /*10b4*/ 	.word	0x0001dd10


	//   ....[176]....
        /*10b8*/ 	.word	0x0001dd20


	//   ....[177]....
        /*10bc*/ 	.word	0x0001e020


	//   ....[178]....
        /*10c0*/ 	.word	0x0001e040


	//   ....[179]....
        /*10c4*/ 	.word	0x0001e680


	//   ....[180]....
        /*10c8*/ 	.word	0x0001e690


	//   ....[181]....
        /*10cc*/ 	.word	0x0001f490


	//   ....[182]....
        /*10d0*/ 	.word	0x0001f4b0


	//   ....[183]....
        /*10d4*/ 	.word	0x0001f5b0


	//   ....[184]....
        /*10d8*/ 	.word	0x0001f5c0


	//   ....[185]....
        /*10dc*/ 	.word	0x0001f6c0


	//   ....[186]....
        /*10e0*/ 	.word	0x0001f6e0


	//   ....[187]....
        /*10e4*/ 	.word	0x0001f7e0


	//   ....[188]....
        /*10e8*/ 	.word	0x0001f7f0


	//   ....[189]....
        /*10ec*/ 	.word	0x0001f9a0


	//   ....[190]....
        /*10f0*/ 	.word	0x0001f9c0


	//   ....[191]....
        /*10f4*/ 	.word	0x0001faf0


	//   ....[192]....
        /*10f8*/ 	.word	0x0001fb30


	//   ....[193]....
        /*10fc*/ 	.word	0x0001fb60


	//   ....[194]....
        /*1100*/ 	.word	0x0001fb90


	//   ....[195]....
        /*1104*/ 	.word	0x0001fbc0


	//   ....[196]....
        /*1108*/ 	.word	0x0001fbf0


	//   ....[197]....
        /*110c*/ 	.word	0x0001fd60


	//   ....[198]....
        /*1110*/ 	.word	0x0001fda0


	//   ....[199]....
        /*1114*/ 	.word	0x0001fdd0


	//   ....[200]....
        /*1118*/ 	.word	0x0001fe00


	//   ....[201]....
        /*111c*/ 	.word	0x0001fe30


	//   ....[202]....
        /*1120*/ 	.word	0x0001fe60


	//   ....[203]....
        /*1124*/ 	.word	0x0001fef0


	//   ....[204]....
        /*1128*/ 	.word	0x0001ff50


	//   ....[205]....
        /*112c*/ 	.word	0x0001ff60


	//   ....[206]....
        /*1130*/ 	.word	0x0001ffc0


	//   ....[207]....
        /*1134*/ 	.word	0x00020a10


	//   ....[208]....
        /*1138*/ 	.word	0x00020a60


	//   ....[209]....
        /*113c*/ 	.word	0x00020ac0


	//   ....[210]....
        /*1140*/ 	.word	0x00020b20


	//   ....[211]....
        /*1144*/ 	.word	0x00020b80


	//   ....[212]....
        /*1148*/ 	.word	0x00020bf0


	//   ....[213]....
        /*114c*/ 	.word	0x00020c40


	//   ....[214]....
        /*1150*/ 	.word	0x00020ca0


	//   ....[215]....
        /*1154*/ 	.word	0x00020d10


	//   ....[216]....
        /*1158*/ 	.word	0x00020d80


	//   ....[217]....
        /*115c*/ 	.word	0x00020df0


	//   ....[218]....
        /*1160*/ 	.word	0x00020e50


	//   ....[219]....
        /*1164*/ 	.word	0x00020ec0


	//   ....[220]....
        /*1168*/ 	.word	0x00020f30


	//   ....[221]....
        /*116c*/ 	.word	0x00020fa0


	//   ....[222]....
        /*1170*/ 	.word	0x00021000


	//   ....[223]....
        /*1174*/ 	.word	0x00021070


	//   ....[224]....
        /*1178*/ 	.word	0x000210e0


	//   ....[225]....
        /*117c*/ 	.word	0x00021150


	//   ....[226]....
        /*1180*/ 	.word	0x000211b0


	//   ....[227]....
        /*1184*/ 	.word	0x00021220


	//   ....[228]....
        /*1188*/ 	.word	0x00021290


	//   ....[229]....
        /*118c*/ 	.word	0x000219d0


	//   ....[230]....
        /*1190*/ 	.word	0x00021a20


	//   ....[231]....
        /*1194*/ 	.word	0x00021a70


	//   ....[232]....
        /*1198*/ 	.word	0x00021ac0


	//   ....[233]....
        /*119c*/ 	.word	0x00021b30


	//   ....[234]....
        /*11a0*/ 	.word	0x00021ba0


	//   ....[235]....
        /*11a4*/ 	.word	0x00021cc0


	//   ....[236]....
        /*11a8*/ 	.word	0x00021d20


	//   ....[237]....
        /*11ac*/ 	.word	0x00021e60


	//   ....[238]....
        /*11b0*/ 	.word	0x00021ec0


	//   ....[239]....
        /*11b4*/ 	.word	0x00021f30


	//   ....[240]....
        /*11b8*/ 	.word	0x00021f90


	//   ....[241]....
        /*11bc*/ 	.word	0x00022000


	//   ....[242]....
        /*11c0*/ 	.word	0x00022070


	//   ....[243]....
        /*11c4*/ 	.word	0x000220e0


	//   ....[244]....
        /*11c8*/ 	.word	0x00022140


	//   ....[245]....
        /*11cc*/ 	.word	0x000221b0


	//   ....[246]....
        /*11d0*/ 	.word	0x00022220


	//   ....[247]....
        /*11d4*/ 	.word	0x00022290


	//   ....[248]....
        /*11d8*/ 	.word	0x000222f0


	//   ....[249]....
        /*11dc*/ 	.word	0x00022360


	//   ....[250]....
        /*11e0*/ 	.word	0x000223d0


	//   ....[251]....
        /*11e4*/ 	.word	0x00022b10


	//   ....[252]....
        /*11e8*/ 	.word	0x00022b50


	//   ....[253]....
        /*11ec*/ 	.word	0x00022ba0


	//   ....[254]....
        /*11f0*/ 	.word	0x00022be0


	//   ....[255]....
        /*11f4*/ 	.word	0x00022c50


	//   ....[0]....
        /*11f8*/ 	.word	0x00022cc0


	//   ....[1]....
        /*11fc*/ 	.word	0x00022d20


	//   ....[2]....
        /*1200*/ 	.word	0x00022d90


	//   ....[3]....
        /*1204*/ 	.word	0x00022e00


	//   ....[4]....
        /*1208*/ 	.word	0x00022e70


	//   ....[5]....
        /*120c*/ 	.word	0x00022ed0


	//   ....[6]....
        /*1210*/ 	.word	0x00022f40


	//   ....[7]....
        /*1214*/ 	.word	0x00022fb0


	//   ....[8]....
        /*1218*/ 	.word	0x00023020


	//   ....[9]....
        /*121c*/ 	.word	0x00023080


	//   ....[10]....
        /*1220*/ 	.word	0x000230d0


	//   ....[11]....
        /*1224*/ 	.word	0x00023120


	//   ....[12]....
        /*1228*/ 	.word	0x00023170


	//   ....[13]....
        /*122c*/ 	.word	0x000231b0


	//   ....[14]....
        /*1230*/ 	.word	0x00023210


	//   ....[15]....
        /*1234*/ 	.word	0x00023260


	//   ....[16]....
        /*1238*/ 	.word	0x000232b0


	//   ....[17]....
        /*123c*/ 	.word	0x00023310


	//   ....[18]....
        /*1240*/ 	.word	0x00023380


	//   ....[19]....
        /*1244*/ 	.word	0x000233f0


	//   ....[20]....
        /*1248*/ 	.word	0x00023460


	//   ....[21]....
        /*124c*/ 	.word	0x000234c0


	//   ....[22]....
        /*1250*/ 	.word	0x00023530


	//   ....[23]....
        /*1254*/ 	.word	0x000235a0


	//   ....[24]....
        /*1258*/ 	.word	0x00023610


	//   ....[25]....
        /*125c*/ 	.word	0x00023670


	//   ....[26]....
        /*1260*/ 	.word	0x000236e0


	//   ....[27]....
        /*1264*/ 	.word	0x00023750


	//   ....[28]....
        /*1268*/ 	.word	0x000237c0


	//   ....[29]....
        /*126c*/ 	.word	0x00023820


	//   ....[30]....
        /*1270*/ 	.word	0x00023890


	//   ....[31]....
        /*1274*/ 	.word	0x00023900


	//   ....[32]....
        /*1278*/ 	.word	0x00023970


	//   ....[33]....
        /*127c*/ 	.word	0x000239d0


	//   ....[34]....
        /*1280*/ 	.word	0x00023a40


	//   ....[35]....
        /*1284*/ 	.word	0x00023ab0


	//   ....[36]....
        /*1288*/ 	.word	0x00023b20


	//   ....[37]....
        /*128c*/ 	.word	0x00023b80


	//   ....[38]....
        /*1290*/ 	.word	0x00023bf0


	//   ....[39]....
        /*1294*/ 	.word	0x00023c60


	//   ....[40]....
        /*1298*/ 	.word	0x00023cb0


	//   ....[41]....
        /*129c*/ 	.word	0x00023cf0


	//   ....[42]....
        /*12a0*/ 	.word	0x00023d40


	//   ....[43]....
        /*12a4*/ 	.word	0x00023d90


	//   ....[44]....
        /*12a8*/ 	.word	0x00023de0


	//   ....[45]....
        /*12ac*/ 	.word	0x00023e50


	//   ....[46]....
        /*12b0*/ 	.word	0x00023ea0


	//   ....[47]....
        /*12b4*/ 	.word	0x00023ee0


	//   ....[48]....
        /*12b8*/ 	.word	0x00023f30


	//   ....[49]....
        /*12bc*/ 	.word	0x00023f80


	//   ....[50]....
        /*12c0*/ 	.word	0x00023fd0


	//   ....[51]....
        /*12c4*/ 	.word	0x00024040


	//   ....[52]....
        /*12c8*/ 	.word	0x00024090


	//   ....[53]....
        /*12cc*/ 	.word	0x000240f0


	//   ....[54]....
        /*12d0*/ 	.word	0x00024150


	//   ....[55]....
        /*12d4*/ 	.word	0x000241c0


	//----- nvinfo : EIATTR_EXIT_INSTR_OFFSETS
	.align		4
.L_490:
        /*12d8*/ 	.byte	0x04, 0x1c
        /*12da*/ 	.short	(.L_492 - .L_491)


	//   ....[0]....
.L_491:
        /*12dc*/ 	.word	0x000010d0


	//   ....[1]....
        /*12e0*/ 	.word	0x000209e0


	//----- nvinfo : EIATTR_MAX_THREADS
	.align		4
.L_492:
        /*12e4*/ 	.byte	0x04, 0x05
        /*12e6*/ 	.short	(.L_494 - .L_493)
.L_493:
        /*12e8*/ 	.word	0x00000100
        /*12ec*/ 	.word	0x00000001
        /*12f0*/ 	.word	0x00000001


	//----- nvinfo : EIATTR_CRS_STACK_SIZE
	.align		4
.L_494:
        /*12f4*/ 	.byte	0x04, 0x1e
        /*12f6*/ 	.short	(.L_496 - .L_495)
.L_495:
        /*12f8*/ 	.word	0x00000000
.L_496:


//--------------------- .nv.info._ZN7cutlass13device_kernelIN5flash19enable_sm80_to_sm89INS1_16FlashAttnFwdSm80INS1_25CollectiveMainloopFwdSm80ILi8ELi1ELb1EN4cute5tupleIJNS5_1CILi128EEES8_S8_EEELi128ENS_10bfloat16_tEfNS_4arch4Sm80ELb0ELb0ELb0ELb0ELb1ELb0ELb1ELb1EEENS1_21CollectiveEpilogueFwdIS9_NS6_IJNS7_ILi1EEESF_SF_EEESA_SC_Li256ELb0ELb1ELb1ELb0EEENS1_19SingleTileSchedulerILb0ELb1ELb1ELi128EEEEEEEEEvNT_6ParamsE --------------------------
	.section	.nv.info._ZN7cutlass13device_kernelIN5flash19enable_sm80_to_sm89INS1_16FlashAttnFwdSm80INS1_25CollectiveMainloopFwdSm80ILi8ELi1ELb1EN4cute5tupleIJNS5_1CILi128EEES8_S8_EEELi128ENS_10bfloat16_tEfNS_4arch4Sm80ELb0ELb0ELb0ELb0ELb1ELb0ELb1ELb1EEENS1_21CollectiveEpilogueFwdIS9_NS6_IJNS7_ILi1EEESF_SF_EEESA_SC_Li256ELb0ELb1ELb1ELb0EEENS1_19SingleTileSchedulerILb0ELb1ELb1ELi128EEEEEEEEEvNT_6ParamsE,"",@"SHT_CUDA_INFO"
	.sectionflags	@""
	.align	4


	//----- nvinfo : EIATTR_CUDA_API_VERSION
	.align		4
        /*0000*/ 	.byte	0x04, 0x37
        /*0002*/ 	.short	(.L_498 - .L_497)
.L_497:
        /*0004*/ 	.word	0x00000082


	//----- nvinfo : EIATTR_SW2861232_WAR
	.align		4
.L_498:
        /*0008*/ 	.byte	0x01, 0x35
	.zero		2


	//----- nvinfo : EIATTR_PARAM_CBANK
	.align		4
        /*000c*/ 	.byte	0x04, 0x0a
        /*000e*/ 	.short	(.L_500 - .L_499)
	.align		4
.L_499:
        /*0010*/ 	.word	index@(.nv.constant0._ZN7cutlass13device_kernelIN5flash19enable_sm80_to_sm89INS1_16FlashAttnFwdSm80INS1_25CollectiveMainloopFwdSm80ILi8ELi1ELb1EN4cute5tupleIJNS5_1CILi128EEES8_S8_EEELi128ENS_10bfloat16_tEfNS_4arch4Sm80ELb0ELb0ELb0ELb0ELb1ELb0ELb1ELb1EEENS1_21CollectiveEpilogueFwdIS9_NS6_IJNS7_ILi1EEESF_SF_EEESA_SC_Li256ELb0ELb1ELb1ELb0EEENS1_19SingleTileSchedulerILb0ELb1ELb1ELi128EEEEEEEEEvNT_6ParamsE)
        /*0014*/ 	.short	0x0160
        /*0016*/ 	.short	0x0418


	//----- nvinfo : EIATTR_CBANK_PARAM_SIZE
	.align		4
.L_500:
        /*0018*/ 	.byte	0x03, 0x19
        /*001a*/ 	.short	0x0418


	//----- nvinfo : EIATTR_KPARAM_INFO
	.align		4
        /*001c*/ 	.byte	0x04, 0x17
        /*001e*/ 	.short	(.L_502 - .L_501)
.L_501:
        /*0020*/ 	.word	0x00000000
        /*0024*/ 	.short	0x0000
        /*0026*/ 	.short	0x0000
        /*0028*/ 	.byte	0x00, 0xf0, 0x61, 0x10


	//----- nvinfo : EIATTR_MAXREG_COUNT
	.align		4
.L_502:
        /*002c*/ 	.byte	0x03, 0x1b
        /*002e*/ 	.short	0x00ff


	//----- nvinfo : EIATTR_NUM_BARRIERS
	.align		4
        /*0030*/ 	.byte	0x02, 0x4c
        /*0032*/ 	.byte	0x02
	.zero		1


	//----- nvinfo : EIATTR_MERCURY_ISA_VERSION
	.align		4
        /*0034*/ 	.byte	0x03, 0x5f
        /*0036*/ 	.short	0x0000


	//----- nvinfo : EIATTR_COOP_GROUP_MASK_REGIDS
	.align		4
        /*0038*/ 	.byte	0x04, 0x29
        /*003a*/ 	.short	(.L_504 - .L_503)


	//   ....[0]....
.L_503:
        /*003c*/ 	.word	0xffffffff


	//   ....[1]....
        /*0040*/ 	.word	0xffffffff


	//   ....[2]....
        /*0044*/ 	.word	0xffffffff


	//   ....[3]....
        /*0048*/ 	.word	0xffffffff


	//   ....[4]....
        /*004c*/ 	.word	0xffffffff


	//   ....[5]....
        /*0050*/ 	.word	0xffffffff


	//   ....[6]....
        /*0054*/ 	.word	0xffffffff


	//   ....[7]....
        /*0058*/ 	.word	0xffffffff


	//   ....[8]....
        /*005c*/ 	.word	0xffffffff


	//   ....[9]....
        /*0060*/ 	.word	0xffffffff


	//   ....[10]....
        /*0064*/ 	.word	0xffffffff


	//   ....[11]....
        /*0068*/ 	.word	0xffffffff


	//   ....[12]....
        /*006c*/ 	.word	0xffffffff


	//   ....[13]....
        /*0070*/ 	.word	0xffffffff


	//   ....[14]....
        /*0074*/ 	.word	0xffffffff


	//   ....[15]....
        /*0078*/ 	.word	0xffffffff


	//   ....[16]....
        /*007c*/ 	.word	0xffffffff


	//   ....[17]....
        /*0080*/ 	.word	0xffffffff


	//   ....[18]....
        /*0084*/ 	.word	0xffffffff


	//   ....[19]....
        /*0088*/ 	.word	0xffffffff


	//   ....[20]....
        /*008c*/ 	.word	0xffffffff


	//   ....[21]....
        /*0090*/ 	.word	0xffffffff


	//   ....[22]....
        /*0094*/ 	.word	0xffffffff


	//   ....[23]....
        /*0098*/ 	.word	0xffffffff


	//   ....[24]....
        /*009c*/ 	.word	0xffffffff


	//   ....[25]....
        /*00a0*/ 	.word	0xffffffff


	//   ....[26]....
        /*00a4*/ 	.word	0xffffffff


	//   ....[27]....
        /*00a8*/ 	.word	0xffffffff


	//   ....[28]....
        /*00ac*/ 	.word	0xffffffff


	//   ....[29]....
        /*00b0*/ 	.word	0xffffffff


	//   ....[30]....
        /*00b4*/ 	.word	0xffffffff


	//   ....[31]....
        /*00b8*/ 	.word	0xffffffff


	//   ....[32]....
        /*00bc*/ 	.word	0xffffffff


	//   ....[33]....
        /*00c0*/ 	.word	0xffffffff


	//   ....[34]....
        /*00c4*/ 	.word	0xffffffff


	//   ....[35]....
        /*00c8*/ 	.word	0xffffffff


	//   ....[36]....
        /*00cc*/ 	.word	0xffffffff


	//   ....[37]....
        /*00d0*/ 	.word	0xffffffff


	//   ....[38]....
        /*00d4*/ 	.word	0xffffffff


	//   ....[39]....
        /*00d8*/ 	.word	0xffffffff


	//   ....[40]....
        /*00dc*/ 	.word	0xffffffff


	//   ....[41]....
        /*00e0*/ 	.word	0xffffffff


	//   ....[42]....
        /*00e4*/ 	.word	0xffffffff


	//   ....[43]....
        /*00e8*/ 	.word	0xffffffff


	//   ....[44]....
        /*00ec*/ 	.word	0xffffffff


	//   ....[45]....
        /*00f0*/ 	.word	0xffffffff


	//   ....[46]....
        /*00f4*/ 	.word	0xffffffff


	//   ....[47]....
        /*00f8*/ 	.word	0xffffffff


	//   ....[48]....
        /*00fc*/ 	.word	0xffffffff


	//   ....[49]....
        /*0100*/ 	.word	0xffffffff


	//   ....[50]....
        /*0104*/ 	.word	0xffffffff


	//   ....[51]....
        /*0108*/ 	.word	0xffffffff


	//   ....[52]....
        /*010c*/ 	.word	0xffffffff


	//   ....[53]....
        /*0110*/ 	.word	0xffffffff


	//   ....[54]....
        /*0114*/ 	.word	0xffffffff


	//   ....[55]....
        /*0118*/ 	.word	0xffffffff


	//   ....[56]....
        /*011c*/ 	.word	0xffffffff


	//   ....[57]....
        /*0120*/ 	.word	0xffffffff


	//   ....[58]....
        /*0124*/ 	.word	0xffffffff


	//   ....[59]....
        /*0128*/ 	.word	0xffffffff


	//   ....[60]....
        /*012c*/ 	.word	0xffffffff


	//   ....[61]....
        /*0130*/ 	.word	0xffffffff


	//   ....[62]....
        /*0134*/ 	.word	0xffffffff


	//   ....[63]....
        /*0138*/ 	.word	0xffffffff


	//   ....[64]....
        /*013c*/ 	.word	0xffffffff


	//   ....[65]....
        /*0140*/ 	.word	0xffffffff


	//   ....[66]....
        /*0144*/ 	.word	0xffffffff


	//   ....[67]....
        /*0148*/ 	.word	0xffffffff


	//   ....[68]....
        /*014c*/ 	.word	0xffffffff


	//----- nvinfo : EIATTR_COOP_GROUP_INSTR_OFFSETS
	.align		4
.L_504:
        /*0150*/ 	.byte	0x04, 0x28
        /*0152*/ 	.short	(.L_506 - .L_505)


	//   ....[0]....
.L_505:
        /*0154*/ 	.word	0x00000050


	//   ....[1]....
        /*0158*/ 	.word	0x00000f70


	//   ....[2]....
        /*015c*/ 	.word	0x00000fa0


	//   ....[3]....
        /*0160*/ 	.word	0x00000fc0


	//   ....[4]....
        /*0164*/ 	.word	0x00000ff0


	//   ....[5]....
        /*0168*/ 	.word	0x00001020


	//   ....[6]....
        /*016c*/ 	.word	0x000010f0


	//   ....[7]....
        /*0170*/ 	.word	0x00001120


	//   ....[8]....
        /*0174*/ 	.word	0x00001190


	//   ....[9]....
        /*0178*/ 	.word	0x00001330


	//   ....[10]....
        /*017c*/ 	.word	0x00001370


	//   ....[11]....
        /*0180*/ 	.word	0x000013a0


	//   ....[12]....
        /*0184*/ 	.word	0x000013d0


	//   ....[13]....
        /*0188*/ 	.word	0x000013e0


	//   ....[14]....
        /*018c*/ 	.word	0x000013f0


	//   ....[15]....
        /*0190*/ 	.word	0x00001400


	//   ....[16]....
        /*0194*/ 	.word	0x00001410


	//   ....[17]....
        /*0198*/ 	.word	0x00001b30


	//   ....[18]....
        /*019c*/ 	.word	0x00001b50


	//   ....[19]....
        /*01a0*/ 	.word	0x00001b60


	//   ....[20]....
        /*01a4*/ 	.word	0x00001b80


	//   ....[21]....
        /*01a8*/ 	.word	0x00001b90


	//   ....[22]....
        /*01ac*/ 	.word	0x00001bb0


	//   ....[23]....
        /*01b0*/ 	.word	0x00001bc0


	//   ....[24]....
        /*01b4*/ 	.word	0x00001bf0


	//   ....[25]....
        /*01b8*/ 	.word	0x00002b50


	//   ....[26]....
        /*01bc*/ 	.word	0x00002b70


	//   ....[27]....
        /*01c0*/ 	.word	0x00002b80


	//   ....[28]....
        /*01c4*/ 	.word	0x00002b90


	//   ....[29]....
        /*01c8*/ 	.word	0x00002ba0


	//   ....[30]....
        /*01cc*/ 	.word	0x00002bb0


	//   ....[31]....
        /*01d0*/ 	.word	0x00002bc0


	//   ....[32]....
        /*01d4*/ 	.word	0x00002be0


	//   ....[33]....
        /*01d8*/ 	.word	0x00003860


	//   ....[34]....
        /*01dc*/ 	.word	0x00003910


	//   ....[35]....
        /*01e0*/ 	.word	0x00003920


	//   ....[36]....
        /*01e4*/ 	.word	0x00003950


	//   ....[37]....
        /*01e8*/ 	.word	0x00005550


	//   ....[38]....
        /*01ec*/ 	.word	0x00005560


	//   ....[39]....
        /*01f0*/ 	.word	0x00005570


	//   ....[40]....
        /*01f4*/ 	.word	0x00005580


	//   ....[41]....
        /*01f8*/ 	.word	0x00005590


	//   ....[42]....
        /*01fc*/ 	.word	0x000055a0


	//   ....[43]....
        /*0200*/ 	.word	0x000055b0


	//   ....[44]....
        /*0204*/ 	.word	0x000055e0


	//   ....[45]....
        /*0208*/ 	.word	0x00005970


	//   ....[46]....
        /*020c*/ 	.word	0x00005990


	//   ....[47]....
        /*0210*/ 	.word	0x000059a0


	//   ....[48]....
        /*0214*/ 	.word	0x000059c0


	//   ....[49]....
        /*0218*/ 	.word	0x000059e0


	//   ....[50]....
        /*021c*/ 	.word	0x00005a10


	//   ....[51]....
        /*0220*/ 	.word	0x00005a80


	//   ....[52]....
        /*0224*/ 	.word	0x00005ab0


	//   ....[53]....
        /*0228*/ 	.word	0x00006b50


	//   ....[54]....
        /*022c*/ 	.word	0x00006b60


	//   ....[55]....
        /*0230*/ 	.word	0x00006b90


	//   ....[56]....
        /*0234*/ 	.word	0x00006ba0


	//   ....[57]....
        /*0238*/ 	.word	0x00008a50


	//   ....[58]....
        /*023c*/ 	.word	0x00008a80


	//   ....[59]....
        /*0240*/ 	.word	0x00008ac0


	//   ....[60]....
        /*0244*/ 	.word	0x00008ad0


	//   ....[61]....
        /*0248*/ 	.word	0x000095e0


	//   ....[62]....
        /*024c*/ 	.word	0x00009620


	//   ....[63]....
        /*0250*/ 	.word	0x00009650


	//   ....[64]....
        /*0254*/ 	.word	0x00009670


	//   ....[65]....
        /*0258*/ 	.word	0x000096e0


	//   ....[66]....
        /*025c*/ 	.word	0x00009700


	//   ....[67]....
        /*0260*/ 	.word	0x00009d40


	//   ....[68]....
        /*0264*/ 	.word	0x00009d50


	//----- nvinfo : EIATTR_EXIT_INSTR_OFFSETS
	.align		4
.L_506:
        /*0268*/ 	.byte	0x04, 0x1c
        /*026a*/ 	.short	(.L_508 - .L_507)


	//   ....[0]....
.L_507:
        /*026c*/ 	.word	0x000001b0


	//   ....[1]....
        /*0270*/ 	.word	0x00009d60


	//   ....[2]....
        /*0274*/ 	.word	0x0000a300


	//   ....[3]....
        /*0278*/ 	.word	0x0000a350


	//   ....[4]....
        /*027c*/ 	.word	0x0000a380


	//   ....[5]....
        /*0280*/ 	.word	0x0000a3e0


	//   ....[6]....
        /*0284*/ 	.word	0x0000a670


	//----- nvinfo : EIATTR_CTAIDZ_USED
	.align		4
.L_508:
        /*0288*/ 	.byte	0x01, 0x04
	.zero		2


	//----- nvinfo : EIATTR_MAX_THREADS
	.align		4
        /*028c*/ 	.byte	0x04, 0x05
        /*028e*/ 	.short	(.L_510 - .L_509)
.L_509:
        /*0290*/ 	.word	0x00000100
        /*0294*/ 	.word	0x00000001
        /*0298*/ 	.word	0x00000001


	//----- nvinfo : EIATTR_CRS_STACK_SIZE
	.align		4
.L_510:
        /*029c*/ 	.byte	0x04, 0x1e
        /*029e*/ 	.short	(.L_512 - .L_511)
.L_511:
        /*02a0*/ 	.word	0x00000000
.L_512:


//--------------------- .nv.info._ZN7cutlass13device_kernelIN5flash19enable_sm80_to_sm89INS1_16FlashAttnFwdSm80INS1_25CollectiveMainloopFwdSm80ILi8ELi1ELb1EN4cute5tupleIJNS5_1CILi128EEENS7_ILi96EEES8_EEELi128ENS_10bfloat16_tEfNS_4arch4Sm80ELb0ELb1ELb0ELb0ELb1ELb0ELb1ELb1EEENS1_21CollectiveEpilogueFwdINS6_IJS8_S8_S9_EEENS6_IJNS7_ILi1EEESH_SH_EEESB_SD_Li256ELb0ELb1ELb1ELb0EEENS1_19SingleTileSchedulerILb0ELb1ELb1ELi128EEEEEEEEEvNT_6ParamsE --------------------------
	.section	.nv.info._ZN7cutlass13device_kernelIN5flash19enable_sm80_to_sm89INS1_16FlashAttnFwdSm80INS1_25CollectiveMainloopFwdSm80ILi8ELi1ELb1EN4cute5tupleIJNS5_1CILi128EEENS7_ILi96EEES8_EEELi128ENS_10bfloat16_tEfNS_4arch4Sm80ELb0ELb1ELb0ELb0ELb1ELb0ELb1ELb1EEENS1_21CollectiveEpilogueFwdINS6_IJS8_S8_S9_EEENS6_IJNS7_ILi1EEESH_SH_EEESB_SD_Li256ELb0ELb1ELb1ELb0EEENS1_19SingleTileSchedulerILb0ELb1ELb1ELi128EEEEEEEEEvNT_6ParamsE,"",@"SHT_CUDA_INFO"
	.sectionflags	@""
	.align	4


	//----- nvinfo : EIATTR_CUDA_API_VERSION
	.align		4
        /*0000*/ 	.byte	0x04, 0x37
        /*0002*/ 	.short	(.L_514 - .L_513)
.L_513:
        /*0004*/ 	.word	0x00000082


	//----- nvinfo : EIATTR_SW2861232_WAR
	.align		4
.L_514:
        /*0008*/ 	.byte	0x01, 0x35
	.zero		2


	//----- nvinfo : EIATTR_PARAM_CBANK
	.align		4
        /*000c*/ 	.byte	0x04, 0x0a
        /*000e*/ 	.short	(.L_516 - .L_515)
	.align		4
.L_515:
        /*0010*/ 	.word	index@(.nv.constant0._ZN7cutlass13device_kernelIN5flash19enable_sm80_to_sm89INS1_16FlashAttnFwdSm80INS1_25CollectiveMainloopFwdSm80ILi8ELi1ELb1EN4cute5tupleIJNS5_1CILi128EEENS7_ILi96EEES8_EEELi128ENS_10bfloat16_tEfNS_4arch4Sm80ELb0ELb1ELb0ELb0ELb1ELb0ELb1ELb1EEENS1_21CollectiveEpilogueFwdINS6_IJS8_S8_S9_EEENS6_IJNS7_ILi1EEESH_SH_EEESB_SD_Li256ELb0ELb1ELb1ELb0EEENS1_19SingleTileSchedulerILb0ELb1ELb1ELi128EEEEEEEEEvNT_6ParamsE)
        /*0014*/ 	.short	0x0160
        /*0016*/ 	.short	0x0418


	//----- nvinfo : EIATTR_CBANK_PARAM_SIZE
	.align		4
.L_516:
        /*0018*/ 	.byte	0x03, 0x19
        /*001a*/ 	.short	0x0418


	//----- nvinfo : EIATTR_KPARAM_INFO
	.align		4
        /*001c*/ 	.byte	0x04, 0x17
        /*001e*/ 	.short	(.L_518 - .L_517)
.L_517:
        /*0020*/ 	.word	0x00000000
        /*0024*/ 	.short	0x0000
        /*0026*/ 	.short	0x0000
        /*0028*/ 	.byte	0x00, 0xf0, 0x61, 0x10


	//----- nvinfo : EIATTR_MAXREG_COUNT
	.align		4
.L_518:
        /*002c*/ 	.byte	0x03, 0x1b
        /*002e*/ 	.short	0x00ff


	//----- nvinfo : EIATTR_NUM_BARRIERS
	.align		4
        /*0030*/ 	.byte	0x02, 0x4c
        /*0032*/ 	.byte	0x02
	.zero		1


	//----- nvinfo : EIATTR_MERCURY_ISA_VERSION
	.align		4
        /*0034*/ 	.byte	0x03, 0x5f
        /*0036*/ 	.short	0x0000


	//----- nvinfo : EIATTR_COOP_GROUP_MASK_REGIDS
	.align		4
        /*0038*/ 	.byte	0x04, 0x29
        /*003a*/ 	.short	(.L_520 - .L_519)


	//   ....[0]....
.L_519:
        /*003c*/ 	.word	0xffffffff


	//   ....[1]....
        /*0040*/ 	.word	0xffffffff


	//   ....[2]....
        /*0044*/ 	.word	0xffffffff


	//   ....[3]....
        /*0048*/ 	.word	0xffffffff


	//   ....[4]....
        /*004c*/ 	.word	0xffffffff


	//   ....[5]....
        /*0050*/ 	.word	0xffffffff


	//   ....[6]....
        /*0054*/ 	.word	0xffffffff


	//   ....[7]....
        /*0058*/ 	.word	0xffffffff


	//   ....[8]....
        /*005c*/ 	.word	0xffffffff


	//   ....[9]....
        /*0060*/ 	.word	0xffffffff


	//   ....[10]....
        /*0064*/ 	.word	0xffffffff


	//   ....[11]....
        /*0068*/ 	.word	0xffffffff


	//   ....[12]....
        /*006c*/ 	.word	0xffffffff


	//   ....[13]....
        /*0070*/ 	.word	0xffffffff


	//   ....[14]....
        /*0074*/ 	.word	0xffffffff


	//   ....[15]....
        /*0078*/ 	.word	0xffffffff


	//   ....[16]....
        /*007c*/ 	.word	0xffffffff


	//   ....[17]....
        /*0080*/ 	.word	0xffffffff


	//   ....[18]....
        /*0084*/ 	.word	0xffffffff


	//   ....[19]....
        /*0088*/ 	.word	0xffffffff


	//   ....[20]....
        /*008c*/ 	.word	0xffffffff


	//   ....[21]....
        /*0090*/ 	.word	0xffffffff


	//   ....[22]....
        /*0094*/ 	.word	0xffffffff


	//   ....[23]....
        /*0098*/ 	.word	0xffffffff


	//   ....[24]....
        /*009c*/ 	.word	0xffffffff


	//   ....[25]....
        /*00a0*/ 	.word	0xffffffff


	//   ....[26]....
        /*00a4*/ 	.word	0xffffffff


	//   ....[27]....
        /*00a8*/ 	.word	0xffffffff


	//   ....[28]....
        /*00ac*/ 	.word	0xffffffff


	//   ....[29]....
        /*00b0*/ 	.word	0xffffffff


	//   ....[30]....
        /*00b4*/ 	.word	0xffffffff


	//   ....[31]....
        /*00b8*/ 	.word	0xffffffff


	//   ....[32]....
        /*00bc*/ 	.word	0xffffffff


	//   ....[33]....
        /*00c0*/ 	.word	0xffffffff


	//   ....[34]....
        /*00c4*/ 	.word	0xffffffff


	//   ....[35]....
        /*00c8*/ 	.word	0xffffffff


	//   ....[36]....
        /*00cc*/ 	.word	0xffffffff


	//   ....[37]....
        /*00d0*/ 	.word	0xffffffff


	//   ....[38]....
        /*00d4*/ 	.word	0xffffffff


	//   ....[39]....
        /*00d8*/ 	.word	0xffffffff


	//   ....[40]....
        /*00dc*/ 	.word	0xffffffff


	//   ....[41]....
        /*00e0*/ 	.word	0xffffffff


	//   ....[42]....
        /*00e4*/ 	.word	0xffffffff


	//   ....[43]....
        /*00e8*/ 	.word	0xffffffff


	//   ....[44]....
        /*00ec*/ 	.word	0xffffffff


	//   ....[45]....
        /*00f0*/ 	.word	0xffffffff


	//   ....[46]....
        /*00f4*/ 	.word	0xffffffff


	//   ....[47]....
        /*00f8*/ 	.word	0xffffffff


	//   ....[48]....
        /*00fc*/ 	.word	0xffffffff


	//   ....[49]....
        /*0100*/ 	.word	0xffffffff


	//   ....[50]....
        /*0104*/ 	.word	0xffffffff


	//   ....[51]....
        /*0108*/ 	.word	0xffffffff


	//   ....[52]....
        /*010c*/ 	.word	0xffffffff


	//   ....[53]....
        /*0110*/ 	.word	0xffffffff


	//   ....[54]....
        /*0114*/ 	.word	0xffffffff


	//   ....[55]....
        /*0118*/ 	.word	0xffffffff


	//   ....[56]....
        /*011c*/ 	.word	0xffffffff


	//   ....[57]....
        /*0120*/ 	.word	0xffffffff


	//   ....[58]....
        /*0124*/ 	.word	0xffffffff


	//   ....[59]....
        /*0128*/ 	.word	0xffffffff


	//   ....[60]....
        /*012c*/ 	.word	0xffffffff


	//   ....[61]....
        /*0130*/ 	.word	0xffffffff


	//   ....[62]....
        /*0134*/ 	.word	0xffffffff


	//   ....[63]....
        /*0138*/ 	.word	0xffffffff


	//   ....[64]....
        /*013c*/ 	.word	0xffffffff


	//   ....[65]....
        /*0140*/ 	.word	0xffffffff


	//   ....[66]....
        /*0144*/ 	.word	0xffffffff


	//   ....[67]....
        /*0148*/ 	.word	0xffffffff


	//   ....[68]....
        /*014c*/ 	.word	0xffffffff


	//   ....[69]....
        /*0150*/ 	.word	0xffffffff


	//   ....[70]....
        /*0154*/ 	.word	0xffffffff


	//   ....[71]....
        /*0158*/ 	.word	0xffffffff


	//   ....[72]....
        /*015c*/ 	.word	0xffffffff


	//   ....[73]....
        /*0160*/ 	.word	0xffffffff


	//   ....[74]....
        /*0164*/ 	.word	0xffffffff


	//   ....[75]....
        /*0168*/ 	.word	0xffffffff


	//   ....[76]....
        /*016c*/ 	.word	0xffffffff


	//   ....[77]....
        /*0170*/ 	.word	0xffffffff


	//   ....[78]....
        /*0174*/ 	.word	0xffffffff


	//   ....[79]....
        /*0178*/ 	.word	0xffffffff


	//   ....[80]....
        /*017c*/ 	.word	0xffffffff


	//   ....[81]....
        /*0180*/ 	.word	0xffffffff


	//   ....[82]....
        /*0184*/ 	.word	0xffffffff


	//   ....[83]....
        /*0188*/ 	.word	0xffffffff


	//   ....[84]....
        /*018c*/ 	.word	0xffffffff


	//   ....[85]....
        /*0190*/ 	.word	0xffffffff


	//   ....[86]....
        /*0194*/ 	.word	0xffffffff


	//   ....[87]....
        /*0198*/ 	.word	0xffffffff


	//   ....[88]....
        /*019c*/ 	.word	0xffffffff


	//   ....[89]....
        /*01a0*/ 	.word	0xffffffff


	//   ....[90]....
        /*01a4*/ 	.word	0xffffffff


	//   ....[91]....
        /*01a8*/ 	.word	0xffffffff


	//   ....[92]....
        /*01ac*/ 	.word	0xffffffff


	//   ....[93]....
        /*01b0*/ 	.word	0xffffffff


	//   ....[94]....
        /*01b4*/ 	.word	0xffffffff


	//   ....[95]....
        /*01b8*/ 	.word	0xffffffff


	//   ....[96]....
        /*01bc*/ 	.word	0xffffffff


	//----- nvinfo : EIATTR_COOP_GROUP_INSTR_OFFSETS
	.align		4
.L_520:
        /*01c0*/ 	.byte	0x04, 0x28
        /*01c2*/ 	.short	(.L_522 - .L_521)


	//   ....[0]....
.L_521:
        /*01c4*/ 	.word	0x00000050


	//   ....[1]....
        /*01c8*/ 	.word	0x000012f0


	//   ....[2]....
        /*01cc*/ 	.word	0x00001330


	//   ....[3]....
        /*01d0*/ 	.word	0x00001360


	//   ....[4]....
        /*01d4*/ 	.word	0x00001390


	//   ....[5]....
        /*01d8*/ 	.word	0x00001630


	//   ....[6]....
        /*01dc*/ 	.word	0x00001650


	//   ....[7]....
        /*01e0*/ 	.word	0x00001660


	//   ....[8]....
        /*01e4*/ 	.word	0x00001670


	//   ....[9]....
        /*01e8*/ 	.word	0x00001850


	//   ....[10]....
        /*01ec*/ 	.word	0x00001880


	//   ....[11]....
        /*01f0*/ 	.word	0x000018b0


	//   ....[12]....
        /*01f4*/ 	.word	0x000018c0


	//   ....[13]....
        /*01f8*/ 	.word	0x000018d0


	//   ....[14]....
        /*01fc*/ 	.word	0x000018e0


	//   ....[15]....
        /*0200*/ 	.word	0x00001ec0


	//   ....[16]....
        /*0204*/ 	.word	0x00001ef0


	//   ....[17]....
        /*0208*/ 	.word	0x00001f00


	//   ....[18]....
        /*020c*/ 	.word	0x00001f20


	//   ....[19]....
        /*0210*/ 	.word	0x00001f30


	//   ....[20]....
        /*0214*/ 	.word	0x00001f50


	//   ....[21]....
        /*0218*/ 	.word	0x00002bb0


	//   ....[22]....
        /*021c*/ 	.word	0x00002bd0


	//   ....[23]....
        /*0220*/ 	.word	0x00002be0


	//   ....[24]....
        /*0224*/ 	.word	0x00002bf0


	//   ....[25]....
        /*0228*/ 	.word	0x00002c00


	//   ....[26]....
        /*022c*/ 	.word	0x00002c10


	//   ....[27]....
        /*0230*/ 	.word	0x00002f50


	//   ....[28]....
        /*0234*/ 	.word	0x00003170


	//   ....[29]....
        /*0238*/ 	.word	0x00004200


	//   ....[30]....
        /*023c*/ 	.word	0x000042b0


	//   ....[31]....
        /*0240*/ 	.word	0x000046b0


	//   ....[32]....
        /*0244*/ 	.word	0x00004710


	//   ....[33]....
        /*0248*/ 	.word	0x00005c80


	//   ....[34]....
        /*024c*/ 	.word	0x00005c90


	//   ....[35]....
        /*0250*/ 	.word	0x00005ca0


	//   ....[36]....
        /*0254*/ 	.word	0x00005cb0


	//   ....[37]....
        /*0258*/ 	.word	0x00005cc0


	//   ....[38]....
        /*025c*/ 	.word	0x00005cd0


	//   ....[39]....
        /*0260*/ 	.word	0x00006840


	//   ....[40]....
        /*0264*/ 	.word	0x00006860


	//   ....[41]....
        /*0268*/ 	.word	0x00006880


	//   ....[42]....
        /*026c*/ 	.word	0x00006890


	//   ....[43]....
        /*0270*/ 	.word	0x000068a0


	//   ....[44]....
        /*0274*/ 	.word	0x000068b0


	//   ....[45]....
        /*0278*/ 	.word	0x00006a90


	//   ....[46]....
        /*027c*/ 	.word	0x00006d60


	//   ....[47]....
        /*0280*/ 	.word	0x00007cd0


	//   ....[48]....
        /*0284*/ 	.word	0x00007f00


	//   ....[49]....
        /*0288*/ 	.word	0x000080d0


	//   ....[50]....
        /*028c*/ 	.word	0x000081c0


	//   ....[51]....
        /*0290*/ 	.word	0x00009e10


	//   ....[52]....
        /*0294*/ 	.word	0x00009e30


	//   ....[53]....
        /*0298*/ 	.word	0x00009e50


	//   ....[54]....
        /*029c*/ 	.word	0x00009e60


	//   ....[55]....
        /*02a0*/ 	.word	0x00009e70


	//   ....[56]....
        /*02a4*/ 	.word	0x00009e80


	//   ....[57]....
        /*02a8*/ 	.word	0x0000a9f0


	//   ....[58]....
        /*02ac*/ 	.word	0x0000aa10


	//   ....[59]....
        /*02b0*/ 	.word	0x0000aa30


	//   ....[60]....
        /*02b4*/ 	.word	0x0000aa40


	//   ....[61]....
        /*02b8*/ 	.word	0x0000aa50


	//   ....[62]....
        /*02bc*/ 	.word	0x0000aa60


	//   ....[63]....
        /*02c0*/ 	.word	0x0000aee0


	//   ....[64]....
        /*02c4*/ 	.word	0x0000af00


	//   ....[65]....
        /*02c8*/ 	.word	0x0000af30


	//   ....[66]....
        /*02cc*/ 	.word	0x0000af40


	//   ....[67]....
        /*02d0*/ 	.word	0x0000ca40


	//   ....[68]....
        /*02d4*/ 	.word	0x0000ca80


	//   ....[69]....
        /*02d8*/ 	.word	0x0000caa0


	//   ....[70]....
        /*02dc*/ 	.word	0x0000cac0


	//   ....[71]....
        /*02e0*/ 	.word	0x0000cae0


	//   ....[72]....
        /*02e4*/ 	.word	0x0000cb00


	//   ....[73]....
        /*02e8*/ 	.word	0x0000d5c0


	//   ....[74]....
        /*02ec*/ 	.word	0x0000d5d0


	//   ....[75]....
        /*02f0*/ 	.word	0x0000d5e0


	//   ....[76]....
        /*02f4*/ 	.word	0x0000d5f0


	//   ....[77]....
        /*02f8*/ 	.word	0x0000d600


	//   ....[78]....
        /*02fc*/ 	.word	0x0000d610


	//   ....[79]....
        /*0300*/ 	.word	0x0000d820


	//   ....[80]....
        /*0304*/ 	.word	0x0000dc10


	//   ....[81]....
        /*0308*/ 	.word	0x0000e9d0


	//   ....[82]....
        /*030c*/ 	.word	0x0000ec40


	//   ....[83]....
        /*0310*/ 	.word	0x0000ede0


	//   ....[84]....
        /*0314*/ 	.word	0x0000eef0


	//   ....[85]....
        /*0318*/ 	.word	0x000106c0


	//   ....[86]....
        /*031c*/ 	.word	0x000106f0


	//   ....[87]....
        /*0320*/ 	.word	0x00010730


	//   ....[88]....
        /*0324*/ 	.word	0x00010740


	//   ....[89]....
        /*0328*/ 	.word	0x00011250


	//   ....[90]....
        /*032c*/ 	.word	0x00011290


	//   ....[91]....
        /*0330*/ 	.word	0x000112b0


	//   ....[92]....
        /*0334*/ 	.word	0x000112e0


	//   ....[93]....
        /*0338*/ 	.word	0x00011350


	//   ....[94]....
        /*033c*/ 	.word	0x000113c0


	//   ....[95]....
        /*0340*/ 	.word	0x000119d0


	//   ....[96]....
        /*0344*/ 	.word	0x000119e0


	//----- nvinfo : EIATTR_EXIT_INSTR_OFFSETS
	.align		4
.L_522:
        /*0348*/ 	.byte	0x04, 0x1c
        /*034a*/ 	.short	(.L_524 - .L_523)


	//   ....[0]....
.L_523:
        /*034c*/ 	.word	0x000001b0


	//   ....[1]....
        /*0350*/ 	.word	0x000119f0


	//   ....[2]....
        /*0354*/ 	.word	0x00011f90


	//   ....[3]....
        /*0358*/ 	.word	0x00011fe0


	//   ....[4]....
        /*035c*/ 	.word	0x00012010


	//   ....[5]....
        /*0360*/ 	.word	0x00012070


	//   ....[6]....
        /*0364*/ 	.word	0x00012300


	//----- nvinfo : EIATTR_CTAIDZ_USED
	.align		4
.L_524:
        /*0368*/ 	.byte	0x01, 0x04
	.zero		2


	//----- nvinfo : EIATTR_MAX_THREADS
	.align		4
        /*036c*/ 	.byte	0x04, 0x05
        /*036e*/ 	.short	(.L_526 - .L_525)
.L_525:
        /*0370*/ 	.word	0x00000100
        /*0374*/ 	.word	0x00000001
        /*0378*/ 	.word	0x00000001


	//----- nvinfo : EIATTR_CRS_STACK_SIZE
	.align		4
.L_526:
        /*037c*/ 	.byte	0x04, 0x1e
        /*037e*/ 	.short	(.L_528 - .L_527)
.L_527:
        /*0380*/ 	.word	0x00000000
.L_528:


//--------------------- .nv.info._ZN7cutlass13device_kernelIN5flash19enable_sm80_to_sm89INS1_16FlashAttnFwdSm80INS1_25CollectiveMainloopFwdSm80ILi8ELi1ELb1EN4cute5tupleIJNS5_1CILi128EEES8_S8_EEELi128ENS_10bfloat16_tEfNS_4arch4Sm80ELb1ELb0ELb0ELb0ELb1ELb0ELb1ELb1EEENS1_21CollectiveEpilogueFwdIS9_NS6_IJNS7_ILi1EEESF_SF_EEESA_SC_Li256ELb0ELb1ELb1ELb0EEENS1_30DynamicPersistentTileSchedulerILi256ELi256ELb1ELb1ELb0EEEEEEEEEvNT_6ParamsE --------------------------
	.section	.nv.info._ZN7cutlass13device_kernelIN5flash19enable_sm80_to_sm89INS1_16FlashAttnFwdSm80INS1_25CollectiveMainloopFwdSm80ILi8ELi1ELb1EN4cute5tupleIJNS5_1CILi128EEES8_S8_EEELi128ENS_10bfloat16_tEfNS_4arch4Sm80ELb1ELb0ELb0ELb0ELb1ELb0ELb1ELb1EEENS1_21CollectiveEpilogueFwdIS9_NS6_IJNS7_ILi1EEESF_SF_EEESA_SC_Li256ELb0ELb1ELb1ELb0EEENS1_30DynamicPersistentTileSchedulerILi256ELi256ELb1ELb1ELb0EEEEEEEEEvNT_6ParamsE,"",@"SHT_CUDA_INFO"
	.sectionflags	@""
	.align	4


	//----- nvinfo : EIATTR_CUDA_API_VERSION
	.align		4
        /*0000*/ 	.byte	0x04, 0x37
        /*0002*/ 	.short	(.L_530 - .L_529)
.L_529:
        /*0004*/ 	.word	0x00000082


	//----- nvinfo : EIATTR_SW2861232_WAR
	.align		4
.L_530:
        /*0008*/ 	.byte	0x01, 0x35
	.zero		2


	//----- nvinfo : EIATTR_PARAM_CBANK
	.align		4
        /*000c*/ 	.byte	0x04, 0x0a
        /*000e*/ 	.short	(.L_532 - .L_531)
	.align		4
.L_531:
        /*0010*/ 	.word	index@(.nv.constant0._ZN7cutlass13device_kernelIN5flash19enable_sm80_to_sm89INS1_16FlashAttnFwdSm80INS1_25CollectiveMainloopFwdSm80ILi8ELi1ELb1EN4cute5tupleIJNS5_1CILi128EEES8_S8_EEELi128ENS_10bfloat16_tEfNS_4arch4Sm80ELb1ELb0ELb0ELb0ELb1ELb0ELb1ELb1EEENS1_21CollectiveEpilogueFwdIS9_NS6_IJNS7_ILi1EEESF_SF_EEESA_SC_Li256ELb0ELb1ELb1ELb0EEENS1_30DynamicPersistentTileSchedulerILi256ELi256ELb1ELb1ELb0EEEEEEEEEvNT_6ParamsE)
        /*0014*/ 	.short	0x0160
        /*0016*/ 	.short	0x0428


	//----- nvinfo : EIATTR_CBANK_PARAM_SIZE
	.align		4
.L_532:
        /*0018*/ 	.byte	0x03, 0x19
        /*001a*/ 	.short	0x0428


	//----- nvinfo : EIATTR_KPARAM_INFO
	.align		4
        /*001c*/ 	.byte	0x04, 0x17
        /*001e*/ 	.short	(.L_534 - .L_533)
.L_533:
        /*0020*/ 	.word	0x00000000
        /*0024*/ 	.short	0x0000
        /*0026*/ 	.short	0x0000
        /*0028*/ 	.byte	0x00, 0xf0, 0xa1, 0x10


	//----- nvinfo : EIATTR_MAXREG_COUNT
	.align		4
.L_534:
        /*002c*/ 	.byte	0x03, 0x1b
        /*002e*/ 	.short	0x00ff


	//----- nvinfo : EIATTR_NUM_BARRIERS
	.align		4
        /*0030*/ 	.byte	0x02, 0x4c
        /*0032*/ 	.byte	0x06
	.zero		1


	//----- nvinfo : EIATTR_ANNOTATIONS
	.align		4
        /*0034*/ 	.byte	0x04, 0x55
        /*0036*/ 	.short	(.L_536 - .L_535)


	//   ....[0]....
.L_535:
        /* <DEDUP_REMOVED lines=67> */


	//----- nvinfo : EIATTR_MERCURY_ISA_VERSION
	.align		4
.L_536:
        /*0458*/ 	.byte	0x03, 0x5f
        /*045a*/ 	.short	0x0000


	//----- nvinfo : EIATTR_INT_WARP_WIDE_INSTR_OFFSETS
	.align		4
        /*045c*/ 	.byte	0x04, 0x31
        /*045e*/ 	.short	(.L_538 - .L_537)


	//   ....[0]....
.L_537:
        /*0460*/ 	.word	0x0000e6f0


	//   ....[1]....
        /*0464*/ 	.word	0x0000e770


	//----- nvinfo : EIATTR_COOP_GROUP_MASK_REGIDS
	.align		4
.L_538:
        /*0468*/ 	.byte	0x04, 0x29
        /*046a*/ 	.short	(.L_540 - .L_539)


	//   ....[0]....
.L_539:
        /*046c*/ 	.word	0xffffffff


	//   ....[1]....
        /*0470*/ 	.word	0xffffffff


	//   ....[2]....
        /*0474*/ 	.word	0xffffffff


	//   ....[3]....
        /*0478*/ 	.word	0xffffffff


	//   ....[4]....
        /*047c*/ 	.word	0xffffffff


	//   ....[5]....
        /*0480*/ 	.word	0xffffffff


	//   ....[6]....
        /*0484*/ 	.word	0xffffffff


	//   ....[7]....
        /*0488*/ 	.word	0xffffffff


	//   ....[8]....
        /*048c*/ 	.word	0xffffffff


	//   ....[9]....
        /*0490*/ 	.word	0xffffffff


	//   ....[10]....
        /*0494*/ 	.word	0xffffffff


	//   ....[11]....
        /*0498*/ 	.word	0xffffffff


	//   ....[12]....
        /*049c*/ 	.word	0xffffffff


	//   ....[13]....
        /*04a0*/ 	.word	0xffffffff


	//   ....[14]....
        /*04a4*/ 	.word	0xffffffff


	//   ....[15]....
        /*04a8*/ 	.word	0xffffffff


	//   ....[16]....
        /*04ac*/ 	.word	0xffffffff


	//   ....[17]....
        /*04b0*/ 	.word	0xffffffff


	//   ....[18]....
        /*04b4*/ 	.word	0xffffffff


	//   ....[19]....
        /*04b8*/ 	.word	0xffffffff


	//   ....[20]....
        /*04bc*/ 	.word	0xffffffff


	//   ....[21]....
        /*04c0*/ 	.word	0xffffffff


	//   ....[22]....
        /*04c4*/ 	.word	0xffffffff


	//   ....[23]....
        /*04c8*/ 	.word	0xffffffff


	//   ....[24]....
        /*04cc*/ 	.word	0xffffffff


	//   ....[25]....
        /*04d0*/ 	.word	0xffffffff


	//   ....[26]....
        /*04d4*/ 	.word	0xffffffff


	//   ....[27]....
        /*04d8*/ 	.word	0xffffffff


	//   ....[28]....
        /*04dc*/ 	.word	0xffffffff


	//   ....[29]....
        /*04e0*/ 	.word	0xffffffff


	//   ....[30]....
        /*04e4*/ 	.word	0xffffffff


	//   ....[31]....
        /*04e8*/ 	.word	0xffffffff


	//   ....[32]....
        /*04ec*/ 	.word	0xffffffff


	//   ....[33]....
        /*04f0*/ 	.word	0xffffffff


	//   ....[34]....
        /*04f4*/ 	.word	0xffffffff


	//   ....[35]....
        /*04f8*/ 	.word	0xffffffff


	//   ....[36]....
        /*04fc*/ 	.word	0xffffffff


	//   ....[37]....
        /*0500*/ 	.word	0xffffffff


	//   ....[38]....
        /*0504*/ 	.word	0xffffffff


	//   ....[39]....
        /*0508*/ 	.word	0xffffffff


	//   ....[40]....
        /*050c*/ 	.word	0xffffffff


	//   ....[41]....
        /*0510*/ 	.word	0xffffffff


	//   ....[42]....
        /*0514*/ 	.word	0xffffffff


	//   ....[43]....
        /*0518*/ 	.word	0xffffffff


	//   ....[44]....
        /*051c*/ 	.word	0xffffffff


	//   ....[45]....
        /*0520*/ 	.word	0xffffffff


	//   ....[46]....
        /*0524*/ 	.word	0xffffffff


	//   ....[47]....
        /*0528*/ 	.word	0xffffffff


	//   ....[48]....
        /*052c*/ 	.word	0xffffffff


	//   ....[49]....
        /*0530*/ 	.word	0xffffffff


	//   ....[50]....
        /*0534*/ 	.word	0xffffffff


	//   ....[51]....
        /*0538*/ 	.word	0xffffffff


	//   ....[52]....
        /*053c*/ 	.word	0xffffffff


	//   ....[53]....
        /*0540*/ 	.word	0xffffffff


	//   ....[54]....
        /*0544*/ 	.word	0xffffffff


	//   ....[55]....
        /*0548*/ 	.word	0xffffffff


	//   ....[56]....
        /*054c*/ 	.word	0xffffffff


	//   ....[57]....
        /*0550*/ 	.word	0xffffffff


	//   ....[58]....
        /*0554*/ 	.word	0xffffffff


	//   ....[59]....
        /*0558*/ 	.word	0xffffffff


	//   ....[60]....
        /*055c*/ 	.word	0xffffffff


	//   ....[61]....
        /*0560*/ 	.word	0xffffffff


	//   ....[62]....
        /*0564*/ 	.word	0xffffffff


	//   ....[63]....
        /*0568*/ 	.word	0xffffffff


	//   ....[64]....
        /*056c*/ 	.word	0xffffffff


	//   ....[65]....
        /*0570*/ 	.word	0xffffffff


	//   ....[66]....
        /*0574*/ 	.word	0xffffffff


	//   ....[67]....
        /*0578*/ 	.word	0xffffffff


	//   ....[68]....
        /*057c*/ 	.word	0xffffffff


	//   ....[69]....
        /*0580*/ 	.word	0xffffffff


	//   ....[70]....
        /*0584*/ 	.word	0xffffffff


	//   ....[71]....
        /*0588*/ 	.word	0xffffffff


	//   ....[72]....
        /*058c*/ 	.word	0xffffffff


	//   ....[73]....
        /*0590*/ 	.word	0xffffffff


	//   ....[74]....
        /*0594*/ 	.word	0xffffffff


	//   ....[75]....
        /*0598*/ 	.word	0xffffffff


	//   ....[76]....
        /*059c*/ 	.word	0xffffffff


	//   ....[77]....
        /*05a0*/ 	.word	0xffffffff


	//   ....[78]....
        /*05a4*/ 	.word	0xffffffff


	//   ....[79]....
        /*05a8*/ 	.word	0xffffffff


	//   ....[80]....
        /*05ac*/ 	.word	0xffffffff


	//   ....[81]....
        /*05b0*/ 	.word	0xffffffff


	//   ....[82]....
        /*05b4*/ 	.word	0xffffffff


	//   ....[83]....
        /*05b8*/ 	.word	0xffffffff


	//   ....[84]....
        /*05bc*/ 	.word	0xffffffff


	//   ....[85]....
        /*05c0*/ 	.word	0xffffffff


	//   ....[86]....
        /*05c4*/ 	.word	0xffffffff


	//   ....[87]....
        /*05c8*/ 	.word	0xffffffff


	//   ....[88]....
        /*05cc*/ 	.word	0xffffffff


	//   ....[89]....
        /*05d0*/ 	.word	0xffffffff


	//   ....[90]....
        /*05d4*/ 	.word	0xffffffff


	//   ....[91]....
        /*05d8*/ 	.word	0xffffffff


	//   ....[92]....
        /*05dc*/ 	.word	0xffffffff


	//   ....[93]....
        /*05e0*/ 	.word	0xffffffff


	//   ....[94]....
        /*05e4*/ 	.word	0xffffffff


	//   ....[95]....
        /*05e8*/ 	.word	0xffffffff


	//   ....[96]....
        /*05ec*/ 	.word	0xffffffff


	//   ....[97]....
        /*05f0*/ 	.word	0xffffffff


	//   ....[98]....
        /*05f4*/ 	.word	0xffffffff


	//   ....[99]....
        /*05f8*/ 	.word	0xffffffff


	//   ....[100]....
        /*05fc*/ 	.word	0xffffffff


	//   ....[101]....
        /*0600*/ 	.word	0xffffffff


	//   ....[102]....
        /*0604*/ 	.word	0xffffffff


	//   ....[103]....
        /*0608*/ 	.word	0xffffffff


	//   ....[104]....
        /*060c*/ 	.word	0xffffffff


	//   ....[105]....
        /*0610*/ 	.word	0xffffffff


	//   ....[106]....
        /*0614*/ 	.word	0xffffffff


	//   ....[107]....
        /*0618*/ 	.word	0xffffffff


	//   ....[108]....
        /*061c*/ 	.word	0xffffffff


	//   ....[109]....
        /*0620*/ 	.word	0xffffffff


	//   ....[110]....
        /*0624*/ 	.word	0xffffffff


	//   ....[111]....
        /*0628*/ 	.word	0xffffffff


	//   ....[112]....
        /*062c*/ 	.word	0xffffffff


	//   ....[113]....
        /*0630*/ 	.word	0xffffffff


	//   ....[114]....
        /*0634*/ 	.word	0xffffffff


	//   ....[115]....
        /*0638*/ 	.word	0xffffffff


	//   ....[116]....
        /*063c*/ 	.word	0xffffffff


	//   ....[117]....
        /*0640*/ 	.word	0xffffffff


	//   ....[118]....
        /*0644*/ 	.word	0xffffffff


	//   ....[119]....
        /*0648*/ 	.word	0xffffffff


	//   ....[120]....
        /*064c*/ 	.word	0xffffffff


	//   ....[121]....
        /*0650*/ 	.word	0xffffffff


	//   ....[122]....
        /*0654*/ 	.word	0xffffffff


	//   ....[123]....
        /*0658*/ 	.word	0xffffffff


	//   ....[124]....
        /*065c*/ 	.word	0xffffffff


	//   ....[125]....
        /*0660*/ 	.word	0xffffffff


	//   ....[126]....
        /*0664*/ 	.word	0xffffffff


	//   ....[127]....
        /*0668*/ 	.word	0xffffffff


	//   ....[128]....
        /*066c*/ 	.word	0xffffffff


	//   ....[129]....
        /*0670*/ 	.word	0xffffffff


	//   ....[130]....
        /*0674*/ 	.word	0xffffffff


	//   ....[131]....
        /*0678*/ 	.word	0xffffffff


	//   ....[132]....
        /*067c*/ 	.word	0xffffffff


	//   ....[133]....
        /*0680*/ 	.word	0xffffffff


	//   ....[134]....
        /*0684*/ 	.word	0xffffffff


	//   ....[135]....
        /*0688*/ 	.word	0xffffffff


	//   ....[136]....
        /*068c*/ 	.word	0xffffffff


	//   ....[137]....
        /*0690*/ 	.word	0xffffffff


	//   ....[138]....
        /*0694*/ 	.word	0xffffffff


	//   ....[139]....
        /*0698*/ 	.word	0xffffffff


	//   ....[140]....
        /*069c*/ 	.word	0xffffffff


	//   ....[141]....
        /*06a0*/ 	.word	0xffffffff


	//   ....[142]....
        /*06a4*/ 	.word	0xffffffff


	//   ....[143]....
        /*06a8*/ 	.word	0xffffffff


	//   ....[144]....
        /*06ac*/ 	.word	0xffffffff


	//   ....[145]....
        /*06b0*/ 	.word	0xffffffff


	//   ....[146]....
        /*06b4*/ 	.word	0xffffffff


	//   ....[147]....
        /*06b8*/ 	.word	0xffffffff


	//   ....[148]....
        /*06bc*/ 	.word	0xffffffff


	//----- nvinfo : EIATTR_COOP_GROUP_INSTR_OFFSETS
	.align		4
.L_540:
        /*06c0*/ 	.byte	0x04, 0x28
        /*06c2*/ 	.short	(.L_542 - .L_541)


	//   ....[0]....
.L_541:
        /*06c4*/ 	.word	0x00000050


	//   ....[1]....
        /*06c8*/ 	.word	0x000018b0


	//   ....[2]....
        /*06cc*/ 	.word	0x000018f0


	//   ....[3]....
        /*06d0*/ 	.word	0x00001910


	//   ....[4]....
        /*06d4*/ 	.word	0x00001930


	//   ....[5]....
        /*06d8*/ 	.word	0x00001940


	//   ....[6]....
        /*06dc*/ 	.word	0x00001950


	//   ....[7]....
        /*06e0*/ 	.word	0x00001990


	//   ....[8]....
        /*06e4*/ 	.word	0x000019b0


	//   ....[9]....
        /*06e8*/ 	.word	0x00001bf0


	//   ....[10]....
        /*06ec*/ 	.word	0x00001c10


	//   ....[11]....
        /*06f0*/ 	.word	0x00001c20


	//   ....[12]....
        /*06f4*/ 	.word	0x00001c50


	//   ....[13]....
        /*06f8*/ 	.word	0x00001c60


	//   ....[14]....
        /*06fc*/ 	.word	0x00001ca0


	//   ....[15]....
        /*0700*/ 	.word	0x00001ce0


	//   ....[16]....
        /*0704*/ 	.word	0x00001d10


	//   ....[17]....
        /*0708*/ 	.word	0x00002370


	//   ....[18]....
        /*070c*/ 	.word	0x00002390


	//   ....[19]....
        /*0710*/ 	.word	0x000023a0


	//   ....[20]....
        /*0714*/ 	.word	0x000023c0


	//   ....[21]....
        /*0718*/ 	.word	0x000023d0


	//   ....[22]....
        /*071c*/ 	.word	0x000023f0


	//   ....[23]....
        /*0720*/ 	.word	0x00002410


	//   ....[24]....
        /*0724*/ 	.word	0x00002430


	//   ....[25]....
        /*0728*/ 	.word	0x00003370


	//   ....[26]....
        /*072c*/ 	.word	0x00003390


	//   ....[27]....
        /*0730*/ 	.word	0x000033c0


	//   ....[28]....
        /*0734*/ 	.word	0x000033d0


	//   ....[29]....
        /*0738*/ 	.word	0x000033e0


	//   ....[30]....
        /*073c*/ 	.word	0x000033f0


	//   ....[31]....
        /*0740*/ 	.word	0x00003400


	//   ....[32]....
        /*0744*/ 	.word	0x00003540


	//   ....[33]....
        /*0748*/ 	.word	0x00003750


	//   ....[34]....
        /*074c*/ 	.word	0x00003b90


	//   ....[35]....
        /*0750*/ 	.word	0x00004390


	//   ....[36]....
        /*0754*/ 	.word	0x000043b0


	//   ....[37]....
        /*0758*/ 	.word	0x000043d0


	//   ....[38]....
        /*075c*/ 	.word	0x000043f0


	//   ....[39]....
        /*0760*/ 	.word	0x00006300


	//   ....[40]....
        /*0764*/ 	.word	0x00006320


	//   ....[41]....
        /*0768*/ 	.word	0x00006390


	//   ....[42]....
        /*076c*/ 	.word	0x000063d0


	//   ....[43]....
        /*0770*/ 	.word	0x000063e0


	//   ....[44]....
        /*0774*/ 	.word	0x000063f0


	//   ....[45]....
        /*0778*/ 	.word	0x00006460


	//   ....[46]....
        /*077c*/ 	.word	0x00006470


	//   ....[47]....
        /*0780*/ 	.word	0x00007480


	//   ....[48]....
        /*0784*/ 	.word	0x000074a0


	//   ....[49]....
        /*0788*/ 	.word	0x00007510


	//   ....[50]....
        /*078c*/ 	.word	0x00007550


	//   ....[51]....
        /*0790*/ 	.word	0x00007560


	//   ....[52]....
        /*0794*/ 	.word	0x00007570


	//   ....[53]....
        /*0798*/ 	.word	0x000075e0


	//   ....[54]....
        /*079c*/ 	.word	0x000075f0


	//   ....[55]....
        /*07a0*/ 	.word	0x00007850


	//   ....[56]....
        /*07a4*/ 	.word	0x00007c80


	//   ....[57]....
        /*07a8*/ 	.word	0x000082a0


	//   ....[58]....
        /*07ac*/ 	.word	0x000082c0


	//   ....[59]....
        /*07b0*/ 	.word	0x000084e0


	//   ....[60]....
        /*07b4*/ 	.word	0x00008500


	//   ....[61]....
        /*07b8*/ 	.word	0x0000a830


	//   ....[62]....
        /*07bc*/ 	.word	0x0000a850


	//   ....[63]....
        /*07c0*/ 	.word	0x0000a890


	//   ....[64]....
        /*07c4*/ 	.word	0x0000a8d0


	//   ....[65]....
        /*07c8*/ 	.word	0x0000a900


	//   ....[66]....
        /*07cc*/ 	.word	0x0000a920


	//   ....[67]....
        /*07d0*/ 	.word	0x0000a950


	//   ....[68]....
        /*07d4*/ 	.word	0x0000a970


	//   ....[69]....
        /*07d8*/ 	.word	0x0000b940


	//   ....[70]....
        /*07dc*/ 	.word	0x0000b960


	//   ....[71]....
        /*07e0*/ 	.word	0x0000b990


	//   ....[72]....
        /*07e4*/ 	.word	0x0000ba10


	//   ....[73]....
        /*07e8*/ 	.word	0x0000ba80


	//   ....[74]....
        /*07ec*/ 	.word	0x0000baa0


	//   ....[75]....
        /*07f0*/ 	.word	0x0000bac0


	//   ....[76]....
        /*07f4*/ 	.word	0x0000bad0


	//   ....[77]....
        /*07f8*/ 	.word	0x0000c020


	//   ....[78]....
        /*07fc*/ 	.word	0x0000c040


	//   ....[79]....
        /*0800*/ 	.word	0x0000c060


	//   ....[80]....
        /*0804*/ 	.word	0x0000c080


	//   ....[81]....
        /*0808*/ 	.word	0x0000e0b0


	//   ....[82]....
        /*080c*/ 	.word	0x0000e0f0


	//   ....[83]....
        /*0810*/ 	.word	0x0000e110


	//   ....[84]....
        /*0814*/ 	.word	0x0000e130


	//   ....[85]....
        /*0818*/ 	.word	0x0000e8c0


	//   ....[86]....
        /*081c*/ 	.word	0x0000ef00


	//   ....[87]....
        /*0820*/ 	.word	0x0000ef20


	//   ....[88]....
        /*0824*/ 	.word	0x0000ef40


	//   ....[89]....
        /*0828*/ 	.word	0x0000ef50


	//   ....[90]....
        /*082c*/ 	.word	0x0000f050


	//   ....[91]....
        /*0830*/ 	.word	0x0000f070


	//   ....[92]....
        /*0834*/ 	.word	0x0000f490


	//   ....[93]....
        /*0838*/ 	.word	0x0000f4a0


	//   ....[94]....
        /*083c*/ 	.word	0x0000fc30


	//   ....[95]....
        /*0840*/ 	.word	0x0000fd20


	//   ....[96]....
        /*0844*/ 	.word	0x0000fd90


	//   ....[97]....
        /*0848*/ 	.word	0x0000feb0


	//   ....[98]....
        /*084c*/ 	.word	0x0000ff10


	//   ....[99]....
        /*0850*/ 	.word	0x00010050


	//   ....[100]....
        /*0854*/ 	.word	0x000100b0


	//   ....[101]....
        /*0858*/ 	.word	0x000101f0


	//   ....[102]....
        /*085c*/ 	.word	0x00010250


	//   ....[103]....
        /*0860*/ 	.word	0x000102c0


	//   ....[104]....
        /*0864*/ 	.word	0x00010330


	//   ....[105]....
        /*0868*/ 	.word	0x00010b70


	//   ....[106]....
        /*086c*/ 	.word	0x00010bc0


	//   ....[107]....
        /*0870*/ 	.word	0x00010c10


	//   ....[108]....
        /*0874*/ 	.word	0x00010c60


	//   ....[109]....
        /*0878*/ 	.word	0x00010cd0


	//   ....[110]....
        /*087c*/ 	.word	0x00010d40


	//   ....[111]....
        /*0880*/ 	.word	0x00010e60


	//   ....[112]....
        /*0884*/ 	.word	0x00010ec0


	//   ....[113]....
        /*0888*/ 	.word	0x00011000


	//   ....[114]....
        /*088c*/ 	.word	0x00011060


	//   ....[115]....
        /*0890*/ 	.word	0x000111a0


	//   ....[116]....
        /*0894*/ 	.word	0x00011200


	//   ....[117]....
        /*0898*/ 	.word	0x00011270


	//   ....[118]....
        /*089c*/ 	.word	0x000112e0


	//   ....[119]....
        /*08a0*/ 	.word	0x00011400


	//   ....[120]....
        /*08a4*/ 	.word	0x00011460


	//   ....[121]....
        /*08a8*/ 	.word	0x000115a0


	//   ....[122]....
        /*08ac*/ 	.word	0x00011600


	//   ....[123]....
        /*08b0*/ 	.word	0x00011740


	//   ....[124]....
        /*08b4*/ 	.word	0x000117a0


	//   ....[125]....
        /*08b8*/ 	.word	0x00011810


	//   ....[126]....
        /*08bc*/ 	.word	0x00011880


	//   ....[127]....
        /*08c0*/ 	.word	0x000120c0


	//   ....[128]....
        /*08c4*/ 	.word	0x00012100


	//   ....[129]....
        /*08c8*/ 	.word	0x00012150


	//   ....[130]....
        /*08cc*/ 	.word	0x00012190


	//   ....[131]....
        /*08d0*/ 	.word	0x000121f0


	//   ....[132]....
        /*08d4*/ 	.word	0x00012260


	//   ....[133]....
        /*08d8*/ 	.word	0x000122d0


	//   ....[134]....
        /*08dc*/ 	.word	0x000123e0


	//   ....[135]....
        /*08e0*/ 	.word	0x00012440


	//   ....[136]....
        /*08e4*/ 	.word	0x00012550


	//   ....[137]....
        /*08e8*/ 	.word	0x000125b0


	//   ....[138]....
        /*08ec*/ 	.word	0x000126c0


	//   ....[139]....
        /*08f0*/ 	.word	0x00012720


	//   ....[140]....
        /*08f4*/ 	.word	0x00012770


	//   ....[141]....
        /*08f8*/ 	.word	0x000127b0


	//   ....[142]....
        /*08fc*/ 	.word	0x00012800


	//   ....[143]....
        /*0900*/ 	.word	0x00012840


	//   ....[144]....
        /*0904*/ 	.word	0x00012890


	//   ....[145]....
        /*0908*/ 	.word	0x000128f0


	//   ....[146]....
        /*090c*/ 	.word	0x00012940


	//   ....[147]....
        /*0910*/ 	.word	0x000129a0


	//   ....[148]....
        /*0914*/ 	.word	0x00012a10


	//----- nvinfo : EIATTR_EXIT_INSTR_OFFSETS
	.align		4
.L_542:
        /*0918*/ 	.byte	0x04, 0x1c
        /*091a*/ 	.short	(.L_544 - .L_543)


	//   ....[0]....
.L_543:
        /*091c*/ 	.word	0x000000a0


	//   ....[1]....
        /*0920*/ 	.word	0x0000fcd0


	//----- nvinfo : EIATTR_MAX_THREADS
	.align		4
.L_544:
        /*0924*/ 	.byte	0x04, 0x05
        /*0926*/ 	.short	(.L_546 - .L_545)
.L_545:
        /*0928*/ 	.word	0x00000100
        /*092c*/ 	.word	0x00000001
        /*0930*/ 	.word	0x00000001


	//----- nvinfo : EIATTR_CRS_STACK_SIZE
	.align		4
.L_546:
        /*0934*/ 	.byte	0x04, 0x1e
        /*0936*/ 	.short	(.L_548 - .L_547)
.L_547:
        /*0938*/ 	.word	0x00000000
.L_548:


//--------------------- .nv.info._ZN7cutlass13device_kernelIN5flash19enable_sm80_to_sm89INS1_16FlashAttnFwdSm80INS1_25CollectiveMainloopFwdSm80ILi4ELi1ELb0EN4cute5tupleIJNS5_1CILi128EEENS7_ILi64EEES8_EEELi128ENS_10bfloat16_tEfNS_4arch4Sm80ELb0ELb0ELb0ELb0ELb1ELb0ELb1ELb1EEENS1_21CollectiveEpilogueFwdINS6_IJS8_S8_S9_EEENS6_IJNS7_ILi1EEESH_SH_EEESB_SD_Li128ELb0ELb1ELb1ELb0EEENS1_19SingleTileSchedulerILb0ELb1ELb1ELi128EEEEEEEEEvNT_6ParamsE --------------------------
	.section	.nv.info._ZN7cutlass13device_kernelIN5flash19enable_sm80_to_sm89INS1_16FlashAttnFwdSm80INS1_25CollectiveMainloopFwdSm80ILi4ELi1ELb0EN4cute5tupleIJNS5_1CILi128EEENS7_ILi64EEES8_EEELi128ENS_10bfloat16_tEfNS_4arch4Sm80ELb0ELb0ELb0ELb0ELb1ELb0ELb1ELb1EEENS1_21CollectiveEpilogueFwdINS6_IJS8_S8_S9_EEENS6_IJNS7_ILi1EEESH_SH_EEESB_SD_Li128ELb0ELb1ELb1ELb0EEENS1_19SingleTileSchedulerILb0ELb1ELb1ELi128EEEEEEEEEvNT_6ParamsE,"",@"SHT_CUDA_INFO"
	.sectionflags	@""
	.align	4


	//----- nvinfo : EIATTR_CUDA_API_VERSION
	.align		4
        /*0000*/ 	.byte	0x04, 0x37
        /*0002*/ 	.short	(.L_550 - .L_549)
.L_549:
        /*0004*/ 	.word	0x00000082


	//----- nvinfo : EIATTR_SW2861232_WAR
	.align		4
.L_550:
        /*0008*/ 	.byte	0x01, 0x35
	.zero		2


	//----- nvinfo : EIATTR_PARAM_CBANK
	.align		4
        /*000c*/ 	.byte	0x04, 0x0a
        /*000e*/ 	.short	(.L_552 - .L_551)
	.align		4
.L_551:
        /*0010*/ 	.word	index@(.nv.constant0._ZN7cutlass13device_kernelIN5flash19enable_sm80_to_sm89INS1_16FlashAttnFwdSm80INS1_25CollectiveMainloopFwdSm80ILi4ELi1ELb0EN4cute5tupleIJNS5_1CILi128EEENS7_ILi64EEES8_EEELi128ENS_10bfloat16_tEfNS_4arch4Sm80ELb0ELb0ELb0ELb0ELb1ELb0ELb1ELb1EEENS1_21CollectiveEpilogueFwdINS6_IJS8_S8_S9_EEENS6_IJNS7_ILi1EEESH_SH_EEESB_SD_Li128ELb0ELb1ELb1ELb0EEENS1_19SingleTileSchedulerILb0ELb1ELb1ELi128EEEEEEEEEvNT_6ParamsE)
        /*0014*/ 	.short	0x0160
        /*0016*/ 	.short	0x0418


	//----- nvinfo : EIATTR_CBANK_PARAM_SIZE
	.align		4
.L_552:
        /*0018*/ 	.byte	0x03, 0x19
        /*001a*/ 	.short	0x0418


	//----- nvinfo : EIATTR_KPARAM_INFO
	.align		4
        /*001c*/ 	.byte	0x04, 0x17
        /*001e*/ 	.short	(.L_554 - .L_553)
.L_553:
        /*0020*/ 	.word	0x00000000
        /*0024*/ 	.short	0x0000
        /*0026*/ 	.short	0x0000
        /*0028*/ 	.byte	0x00, 0xf0, 0x61, 0x10


	//----- nvinfo : EIATTR_MAXREG_COUNT
	.align		4
.L_554:
        /*002c*/ 	.byte	0x03, 0x1b
        /*002e*/ 	.short	0x00ff


	//----- nvinfo : EIATTR_NUM_BARRIERS
	.align		4
        /*0030*/ 	.byte	0x02, 0x4c
        /*0032*/ 	.byte	0x02
	.zero		1


	//----- nvinfo : EIATTR_ANNOTATIONS
	.align		4
        /*0034*/ 	.byte	0x04, 0x55
        /*0036*/ 	.short	(.L_556 - .L_555)


	//   ....[0]....
.L_555:
        /* <DEDUP_REMOVED lines=16> */


	//----- nvinfo : EIATTR_MERCURY_ISA_VERSION
	.align		4
.L_556:
        /*0128*/ 	.byte	0x03, 0x5f
        /*012a*/ 	.short	0x0000


	//----- nvinfo : EIATTR_COOP_GROUP_MASK_REGIDS
	.align		4
        /*012c*/ 	.byte	0x04, 0x29
        /*012e*/ 	.short	(.L_558 - .L_557)


	//   ....[0]....
.L_557:
        /*0130*/ 	.word	0xffffffff


	//   ....[1]....
        /*0134*/ 	.word	0xffffffff


	//   ....[2]....
        /*0138*/ 	.word	0xffffffff


	//   ....[3]....
        /*013c*/ 	.word	0xffffffff


	//   ....[4]....
        /*0140*/ 	.word	0xffffffff


	//   ....[5]....
        /*0144*/ 	.word	0xffffffff


	//   ....[6]....
        /*0148*/ 	.word	0xffffffff


	//   ....[7]....
        /*014c*/ 	.word	0xffffffff


	//   ....[8]....
        /*0150*/ 	.word	0xffffffff


	//   ....[9]....
        /*0154*/ 	.word	0xffffffff


	//   ....[10]....
        /*0158*/ 	.word	0xffffffff


	//   ....[11]....
        /*015c*/ 	.word	0xffffffff


	//   ....[12]....
        /*0160*/ 	.word	0xffffffff


	//   ....[13]....
        /*0164*/ 	.word	0xffffffff


	//   ....[14]....
        /*0168*/ 	.word	0xffffffff


	//   ....[15]....
        /*016c*/ 	.word	0xffffffff


	//   ....[16]....
        /*0170*/ 	.word	0xffffffff


	//   ....[17]....
        /*0174*/ 	.word	0xffffffff


	//   ....[18]....
        /*0178*/ 	.word	0xffffffff


	//   ....[19]....
        /*017c*/ 	.word	0xffffffff


	//   ....[20]....
        /*0180*/ 	.word	0xffffffff


	//   ....[21]....
        /*0184*/ 	.word	0xffffffff


	//   ....[22]....
        /*0188*/ 	.word	0xffffffff


	//   ....[23]....
        /*018c*/ 	.word	0xffffffff


	//   ....[24]....
        /*0190*/ 	.word	0xffffffff


	//   ....[25]....
        /*0194*/ 	.word	0xffffffff


	//   ....[26]....
        /*0198*/ 	.word	0xffffffff


	//   ....[27]....
        /*019c*/ 	.word	0xffffffff


	//   ....[28]....
        /*01a0*/ 	.word	0xffffffff


	//   ....[29]....
        /*01a4*/ 	.word	0xffffffff


	//   ....[30]....
        /*01a8*/ 	.word	0xffffffff


	//   ....[31]....
        /*01ac*/ 	.word	0xffffffff


	//   ....[32]....
        /*01b0*/ 	.word	0xffffffff


	//   ....[33]....
        /*01b4*/ 	.word	0xffffffff


	//   ....[34]....
        /*01b8*/ 	.word	0xffffffff


	//   ....[35]....
        /*01bc*/ 	.word	0xffffffff


	//   ....[36]....
        /*01c0*/ 	.word	0xffffffff


	//   ....[37]....
        /*01c4*/ 	.word	0xffffffff


	//   ....[38]....
        /*01c8*/ 	.word	0xffffffff


	//   ....[39]....
        /*01cc*/ 	.word	0xffffffff


	//   ....[40]....
        /*01d0*/ 	.word	0xffffffff


	//   ....[41]....
        /*01d4*/ 	.word	0xffffffff


	//   ....[42]....
        /*01d8*/ 	.word	0xffffffff


	//   ....[43]....
        /*01dc*/ 	.word	0xffffffff


	//   ....[44]....
        /*01e0*/ 	.word	0xffffffff


	//   ....[45]....
        /*01e4*/ 	.word	0xffffffff


	//   ....[46]....
        /*01e8*/ 	.word	0xffffffff


	//   ....[47]....
        /*01ec*/ 	.word	0xffffffff


	//   ....[48]....
        /*01f0*/ 	.word	0xffffffff


	//   ....[49]....
        /*01f4*/ 	.word	0xffffffff


	//   ....[50]....
        /*01f8*/ 	.word	0xffffffff


	//   ....[51]....
        /*01fc*/ 	.word	0xffffffff


	//   ....[52]....
        /*0200*/ 	.word	0xffffffff


	//   ....[53]....
        /*0204*/ 	.word	0xffffffff


	//   ....[54]....
        /*0208*/ 	.word	0xffffffff


	//   ....[55]....
        /*020c*/ 	.word	0xffffffff


	//   ....[56]....
        /*0210*/ 	.word	0xffffffff


	//   ....[57]....
        /*0214*/ 	.word	0xffffffff


	//   ....[58]....
        /*0218*/ 	.word	0xffffffff


	//   ....[59]....
        /*021c*/ 	.word	0xffffffff


	//   ....[60]....
        /*0220*/ 	.word	0xffffffff


	//   ....[61]....
        /*0224*/ 	.word	0xffffffff


	//   ....[62]....
        /*0228*/ 	.word	0xffffffff


	//   ....[63]....
        /*022c*/ 	.word	0xffffffff


	//   ....[64]....
        /*0230*/ 	.word	0xffffffff


	//   ....[65]....
        /*0234*/ 	.word	0xffffffff


	//   ....[66]....
        /*0238*/ 	.word	0xffffffff


	//   ....[67]....
        /*023c*/ 	.word	0xffffffff


	//   ....[68]....
        /*0240*/ 	.word	0xffffffff


	//   ....[69]....
        /*0244*/ 	.word	0xffffffff


	//   ....[70]....
        /*0248*/ 	.word	0xffffffff


	//   ....[71]....
        /*024c*/ 	.word	0xffffffff


	//   ....[72]....
        /*0250*/ 	.word	0xffffffff


	//   ....[73]....
        /*0254*/ 	.word	0xffffffff


	//   ....[74]....
        /*0258*/ 	.word	0xffffffff


	//   ....[75]....
        /*025c*/ 	.word	0xffffffff


	//   ....[76]....
        /*0260*/ 	.word	0xffffffff


	//   ....[77]....
        /*0264*/ 	.word	0xffffffff


	//   ....[78]....
        /*0268*/ 	.word	0xffffffff


	//   ....[79]....
        /*026c*/ 	.word	0xffffffff


	//   ....[80]....
        /*0270*/ 	.word	0xffffffff


	//   ....[81]....
        /*0274*/ 	.word	0xffffffff


	//   ....[82]....
        /*0278*/ 	.word	0xffffffff


	//   ....[83]....
        /*027c*/ 	.word	0xffffffff


	//   ....[84]....
        /*0280*/ 	.word	0xffffffff


	//   ....[85]....
        /*0284*/ 	.word	0xffffffff


	//   ....[86]....
        /*0288*/ 	.word	0xffffffff


	//   ....[87]....
        /*028c*/ 	.word	0xffffffff


	//   ....[88]....
        /*0290*/ 	.word	0xffffffff


	//   ....[89]....
        /*0294*/ 	.word	0xffffffff


	//   ....[90]....
        /*0298*/ 	.word	0xffffffff


	//   ....[91]....
        /*029c*/ 	.word	0xffffffff


	//   ....[92]....
        /*02a0*/ 	.word	0xffffffff


	//   ....[93]....
        /*02a4*/ 	.word	0xffffffff


	//   ....[94]....
        /*02a8*/ 	.word	0xffffffff


	//   ....[95]....
        /*02ac*/ 	.word	0xffffffff


	//   ....[96]....
        /*02b0*/ 	.word	0xffffffff


	//----- nvinfo : EIATTR_COOP_GROUP_INSTR_OFFSETS
	.align		4
.L_558:
        /*02b4*/ 	.byte	0x04, 0x28
        /*02b6*/ 	.short	(.L_560 - .L_559)


	//   ....[0]....
.L_559:
        /*02b8*/ 	.word	0x00000060


	//   ....[1]....
        /*02bc*/ 	.word	0x00000eb0


	//   ....[2]....
        /*02c0*/ 	.word	0x00000ee0


	//   ....[3]....
        /*02c4*/ 	.word	0x00001060


	//   ....[4]....
        /*02c8*/ 	.word	0x00001090


	//   ....[5]....
        /*02cc*/ 	.word	0x00001160


	//   ....[6]....
        /*02d0*/ 	.word	0x00001190


	//   ....[7]....
        /*02d4*/ 	.word	0x00001260


	//   ....[8]....
        /*02d8*/ 	.word	0x00001290


	//   ....[9]....
        /*02dc*/ 	.word	0x00001360


	//   ....[10]....
        /*02e0*/ 	.word	0x00001390


	//   ....[11]....
        /*02e4*/ 	.word	0x00001460


	//   ....[12]....
        /*02e8*/ 	.word	0x00001490


	//   ....[13]....
        /*02ec*/ 	.word	0x00001560


	//   ....[14]....
        /*02f0*/ 	.word	0x00001590


	//   ....[15]....
        /*02f4*/ 	.word	0x00001650


	//   ....[16]....
        /*02f8*/ 	.word	0x00001690


	//   ....[17]....
        /*02fc*/ 	.word	0x00001b10


	//   ....[18]....
        /*0300*/ 	.word	0x00001b30


	//   ....[19]....
        /*0304*/ 	.word	0x00001b60


	//   ....[20]....
        /*0308*/ 	.word	0x00001b90


	//   ....[21]....
        /*030c*/ 	.word	0x00001ba0


	//   ....[22]....
        /*0310*/ 	.word	0x00001bb0


	//   ....[23]....
        /*0314*/ 	.word	0x00001bc0


	//   ....[24]....
        /*0318*/ 	.word	0x00001bd0


	//   ....[25]....
        /*031c*/ 	.word	0x00001f00


	//   ....[26]....
        /*0320*/ 	.word	0x00001f30


	//   ....[27]....
        /*0324*/ 	.word	0x00001f50


	//   ....[28]....
        /*0328*/ 	.word	0x00001f80


	//   ....[29]....
        /*032c*/ 	.word	0x00001fb0


	//   ....[30]....
        /*0330*/ 	.word	0x00001fe0


	//   ....[31]....
        /*0334*/ 	.word	0x00002010


	//   ....[32]....
        /*0338*/ 	.word	0x00002050


	//   ....[33]....
        /*033c*/ 	.word	0x00003100


	//   ....[34]....
        /*0340*/ 	.word	0x00003120


	//   ....[35]....
        /*0344*/ 	.word	0x00003130


	//   ....[36]....
        /*0348*/ 	.word	0x00003140


	//   ....[37]....
        /*034c*/ 	.word	0x00003150


	//   ....[38]....
        /*0350*/ 	.word	0x00003160


	//   ....[39]....
        /*0354*/ 	.word	0x00003170


	//   ....[40]....
        /*0358*/ 	.word	0x00003190


	//   ....[41]....
        /*035c*/ 	.word	0x00003a50


	//   ....[42]....
        /*0360*/ 	.word	0x00003b50


	//   ....[43]....
        /*0364*/ 	.word	0x00003ed0


	//   ....[44]....
        /*0368*/ 	.word	0x00003f80


	//   ....[45]....
        /*036c*/ 	.word	0x00004160


	//   ....[46]....
        /*0370*/ 	.word	0x00004240


	//   ....[47]....
        /*0374*/ 	.word	0x00004320


	//   ....[48]....
        /*0378*/ 	.word	0x00004460


	//   ....[49]....
        /*037c*/ 	.word	0x00005ba0


	//   ....[50]....
        /*0380*/ 	.word	0x00005bb0


	//   ....[51]....
        /*0384*/ 	.word	0x00005bc0


	//   ....[52]....
        /*0388*/ 	.word	0x00005bd0


	//   ....[53]....
        /*038c*/ 	.word	0x00005be0


	//   ....[54]....
        /*0390*/ 	.word	0x00005bf0


	//   ....[55]....
        /*0394*/ 	.word	0x00005c00


	//   ....[56]....
        /*0398*/ 	.word	0x00005c30


	//   ....[57]....
        /*039c*/ 	.word	0x00005f40


	//   ....[58]....
        /*03a0*/ 	.word	0x00005f90


	//   ....[59]....
        /*03a4*/ 	.word	0x00005fb0


	//   ....[60]....
        /*03a8*/ 	.word	0x00005fe0


	//   ....[61]....
        /*03ac*/ 	.word	0x00006070


	//   ....[62]....
        /*03b0*/ 	.word	0x00006090


	//   ....[63]....
        /*03b4*/ 	.word	0x000060a0


	//   ....[64]....
        /*03b8*/ 	.word	0x000060b0


	//   ....[65]....
        /*03bc*/ 	.word	0x00006e90


	//   ....[66]....
        /*03c0*/ 	.word	0x00006fd0


	//   ....[67]....
        /*03c4*/ 	.word	0x00007090


	//   ....[68]....
        /*03c8*/ 	.word	0x000070e0


	//   ....[69]....
        /*03cc*/ 	.word	0x00007120


	//   ....[70]....
        /*03d0*/ 	.word	0x00007190


	//   ....[71]....
        /*03d4*/ 	.word	0x000071c0


	//   ....[72]....
        /*03d8*/ 	.word	0x000071f0


	//   ....[73]....
        /*03dc*/ 	.word	0x00009580


	//   ....[74]....
        /*03e0*/ 	.word	0x00009590


	//   ....[75]....
        /*03e4*/ 	.word	0x000095a0


	//   ....[76]....
        /*03e8*/ 	.word	0x000095b0


	//   ....[77]....
        /*03ec*/ 	.word	0x000095e0


	//   ....[78]....
        /*03f0*/ 	.word	0x00009600


	//   ....[79]....
        /*03f4*/ 	.word	0x00009620


	//   ....[80]....
        /*03f8*/ 	.word	0x00009650


	//   ....[81]....
        /*03fc*/ 	.word	0x0000a720


	//   ....[82]....
        /*0400*/ 	.word	0x0000a750


	//   ....[83]....
        /*0404*/ 	.word	0x0000a780


	//   ....[84]....
        /*0408*/ 	.word	0x0000a7b0


	//   ....[85]....
        /*040c*/ 	.word	0x0000a7f0


	//   ....[86]....
        /*0410*/ 	.word	0x0000a820


	//   ....[87]....
        /*0414*/ 	.word	0x0000a840


	//   ....[88]....
        /*0418*/ 	.word	0x0000a850


	//   ....[89]....
        /*041c*/ 	.word	0x0000a8d0


	//   ....[90]....
        /*0420*/ 	.word	0x0000a8f0


	//   ....[91]....
        /*0424*/ 	.word	0x0000af00


	//   ....[92]....
        /*0428*/ 	.word	0x0000af20


	//   ....[93]....
        /*042c*/ 	.word	0x0000b520


	//   ....[94]....
        /*0430*/ 	.word	0x0000b540


	//   ....[95]....
        /*0434*/ 	.word	0x0000bb40


	//   ....[96]....
        /*0438*/ 	.word	0x0000bb50


	//----- nvinfo : EIATTR_EXIT_INSTR_OFFSETS
	.align		4
.L_560:
        /*043c*/ 	.byte	0x04, 0x1c
        /*043e*/ 	.short	(.L_562 - .L_561)


	//   ....[0]....
.L_561:
        /*0440*/ 	.word	0x000001c0


	//   ....[1]....
        /*0444*/ 	.word	0x0000bb60


	//   ....[2]....
        /*0448*/ 	.word	0x0000c100


	//   ....[3]....
        /*044c*/ 	.word	0x0000c150


	//   ....[4]....
        /*0450*/ 	.word	0x0000c180


	//   ....[5]....
        /*0454*/ 	.word	0x0000c1e0


	//   ....[6]....
        /*0458*/ 	.word	0x0000c470


	//----- nvinfo : EIATTR_CTAIDZ_USED
	.align		4
.L_562:
        /*045c*/ 	.byte	0x01, 0x04
	.zero		2


	//----- nvinfo : EIATTR_MAX_THREADS
	.align		4
        /*0460*/ 	.byte	0x04, 0x05
        /*0462*/ 	.short	(.L_564 - .L_563)
.L_563:
        /*0464*/ 	.word	0x00000080
        /*0468*/ 	.word	0x00000001
        /*046c*/ 	.word	0x00000001


	//----- nvinfo : EIATTR_CRS_STACK_SIZE
	.align		4
.L_564:
        /*0470*/ 	.byte	0x04, 0x1e
        /*0472*/ 	.short	(.L_566 - .L_565)
.L_565:
        /*0474*/ 	.word	0x00000000
.L_566:


//--------------------- .nv.info._ZN7cutlass13device_kernelIN5flash19enable_sm80_to_sm89INS1_16FlashAttnFwdSm80INS1_25CollectiveMainloopFwdSm80ILi8ELi1ELb1EN4cute5tupleIJNS5_1CILi128EEENS7_ILi112EEES8_EEELi128ENS_10bfloat16_tEfNS_4arch4Sm80ELb0ELb0ELb0ELb1ELb1ELb0ELb1ELb1EEENS1_21CollectiveEpilogueFwdINS6_IJS8_S8_S9_EEENS6_IJNS7_ILi1EEESH_SH_EEESB_SD_Li256ELb1ELb1ELb1ELb0EEENS1_36VarlenDynamicPersistentTileSchedulerILi128ELi112ELi256ELi256ELb1ELb1ELb0ELb0ELb1ELb1EEEEEEEEEvNT_6ParamsE --------------------------
	.section	.nv.info._ZN7cutlass13device_kernelIN5flash19enable_sm80_to_sm89INS1_16FlashAttnFwdSm80INS1_25CollectiveMainloopFwdSm80ILi8ELi1ELb1EN4cute5tupleIJNS5_1CILi128EEENS7_ILi112EEES8_EEELi128ENS_10bfloat16_tEfNS_4arch4Sm80ELb0ELb0ELb0ELb1ELb1ELb0ELb1ELb1EEENS1_21CollectiveEpilogueFwdINS6_IJS8_S8_S9_EEENS6_IJNS7_ILi1EEESH_SH_EEESB_SD_Li256ELb1ELb1ELb1ELb0EEENS1_36VarlenDynamicPersistentTileSchedulerILi128ELi112ELi256ELi256ELb1ELb1ELb0ELb0ELb1ELb1EEEEEEEEEvNT_6ParamsE,"",@"SHT_CUDA_INFO"
	.sectionflags	@""
	.align	4


	//----- nvinfo : EIATTR_CUDA_API_VERSION
	.align		4
        /*0000*/ 	.byte	0x04, 0x37
        /*0002*/ 	.short	(.L_568 - .L_567)
.L_567:
        /*0004*/ 	.word	0x00000082


	//----- nvinfo : EIATTR_SW2861232_WAR
	.align		4
.L_568:
        /*0008*/ 	.byte	0x01, 0x35
	.zero		2


	//----- nvinfo : EIATTR_PARAM_CBANK
	.align		4
        /*000c*/ 	.byte	0x04, 0x0a
        /*000e*/ 	.short	(.L_570 - .L_569)
	.align		4
.L_569:
        /*0010*/ 	.word	index@(.nv.constant0._ZN7cutlass13device_kernelIN5flash19enable_sm80_to_sm89INS1_16FlashAttnFwdSm80INS1_25CollectiveMainloopFwdSm80ILi8ELi1ELb1EN4cute5tupleIJNS5_1CILi128EEENS7_ILi112EEES8_EEELi128ENS_10bfloat16_tEfNS_4arch4Sm80ELb0ELb0ELb0ELb1ELb1ELb0ELb1ELb1EEENS1_21CollectiveEpilogueFwdINS6_IJS8_S8_S9_EEENS6_IJNS7_ILi1EEESH_SH_EEESB_SD_Li256ELb1ELb1ELb1ELb0EEENS1_36VarlenDynamicPersistentTileSchedulerILi128ELi112ELi256ELi256ELb1ELb1ELb0ELb0ELb1ELb1EEEEEEEEEvNT_6ParamsE)
        /*0014*/ 	.short	0x0160
        /*0016*/ 	.short	0x0438


	//----- nvinfo : EIATTR_CBANK_PARAM_SIZE
	.align		4
.L_570:
        /*0018*/ 	.byte	0x03, 0x19
        /*001a*/ 	.short	0x0438


	//----- nvinfo : EIATTR_KPARAM_INFO
	.align		4
        /*001c*/ 	.byte	0x04, 0x17
        /*001e*/ 	.short	(.L_572 - .L_571)
.L_571:
        /*0020*/ 	.word	0x00000000
        /*0024*/ 	.short	0x0000
        /*0026*/ 	.short	0x0000
        /*0028*/ 	.byte	0x00, 0xf0, 0xe1, 0x10


	//----- nvinfo : EIATTR_MAXREG_COUNT
	.align		4
.L_572:
        /*002c*/ 	.byte	0x03, 0x1b
        /*002e*/ 	.short	0x00ff


	//----- nvinfo : EIATTR_NUM_BARRIERS
	.align		4
        /*0030*/ 	.byte	0x02, 0x4c
        /*0032*/ 	.byte	0x06
	.zero		1


	//----- nvinfo : EIATTR_ANNOTATIONS
	.align		4
        /*0034*/ 	.byte	0x04, 0x55
        /*0036*/ 	.short	(.L_574 - .L_573)


	//   ....[0]....
.L_573:
        /* <DEDUP_REMOVED lines=69> */


	//----- nvinfo : EIATTR_MERCURY_ISA_VERSION
	.align		4
.L_574:
        /*0470*/ 	.byte	0x03, 0x5f
        /*0472*/ 	.short	0x0000


	//----- nvinfo : EIATTR_INT_WARP_WIDE_INSTR_OFFSETS
	.align		4
        /*0474*/ 	.byte	0x04, 0x31
        /*0476*/ 	.short	(.L_576 - .L_575)


	//   ....[0]....
.L_575:
        /*0478*/ 	.word	0x0000a090


	//   ....[1]....
        /*047c*/ 	.word	0x0000a110


	//----- nvinfo : EIATTR_COOP_GROUP_MASK_REGIDS
	.align		4
.L_576:
        /*0480*/ 	.byte	0x04, 0x29
        /*0482*/ 	.short	(.L_578 - .L_577)


	//   ....[0]....
.L_577:
        /*0484*/ 	.word	0xffffffff


	//   ....[1]....
        /*0488*/ 	.word	0xffffffff


	//   ....[2]....
        /*048c*/ 	.word	0xffffffff


	//   ....[3]....
        /*0490*/ 	.word	0xffffffff


	//   ....[4]....
        /*0494*/ 	.word	0xffffffff


	//   ....[5]....
        /*0498*/ 	.word	0xffffffff


	//   ....[6]....
        /*049c*/ 	.word	0xffffffff


	//   ....[7]....
        /*04a0*/ 	.word	0xffffffff


	//   ....[8]....
        /*04a4*/ 	.word	0xffffffff


	//   ....[9]....
        /*04a8*/ 	.word	0xffffffff


	//   ....[10]....
        /*04ac*/ 	.word	0xffffffff


	//   ....[11]....
        /*04b0*/ 	.word	0xffffffff


	//   ....[12]....
        /*04b4*/ 	.word	0xffffffff


	//   ....[13]....
        /*04b8*/ 	.word	0xffffffff


	//   ....[14]....
        /*04bc*/ 	.word	0xffffffff


	//   ....[15]....
        /*04c0*/ 	.word	0xffffffff


	//   ....[16]....
        /*04c4*/ 	.word	0xffffffff


	//   ....[17]....
        /*04c8*/ 	.word	0xffffffff


	//   ....[18]....
        /*04cc*/ 	.word	0xffffffff


	//   ....[19]....
        /*04d0*/ 	.word	0xffffffff


	//   ....[20]....
        /*04d4*/ 	.word	0xffffffff


	//   ....[21]....
        /*04d8*/ 	.word	0xffffffff


	//   ....[22]....
        /*04dc*/ 	.word	0xffffffff


	//   ....[23]....
        /*04e0*/ 	.word	0xffffffff


	//   ....[24]....
        /*04e4*/ 	.word	0xffffffff


	//   ....[25]....
        /*04e8*/ 	.word	0xffffffff


	//   ....[26]....
        /*04ec*/ 	.word	0xffffffff


	//   ....[27]....
        /*04f0*/ 	.word	0xffffffff


	//   ....[28]....
        /*04f4*/ 	.word	0xffffffff


	//   ....[29]....
        /*04f8*/ 	.word	0xffffffff


	//   ....[30]....
        /*04fc*/ 	.word	0xffffffff


	//   ....[31]....
        /*0500*/ 	.word	0xffffffff


	//   ....[32]....
        /*0504*/ 	.word	0xffffffff


	//   ....[33]....
        /*0508*/ 	.word	0xffffffff


	//   ....[34]....
        /*050c*/ 	.word	0xffffffff


	//   ....[35]....
        /*0510*/ 	.word	0xffffffff


	//   ....[36]....
        /*0514*/ 	.word	0xffffffff


	//   ....[37]....
        /*0518*/ 	.word	0xffffffff


	//   ....[38]....
        /*051c*/ 	.word	0xffffffff


	//   ....[39]....
        /*0520*/ 	.word	0xffffffff


	//   ....[40]....
        /*0524*/ 	.word	0xffffffff


	//   ....[41]....
        /*0528*/ 	.word	0xffffffff


	//   ....[42]....
        /*052c*/ 	.word	0xffffffff


	//   ....[43]....
        /*0530*/ 	.word	0xffffffff


	//   ....[44]....
        /*0534*/ 	.word	0xffffffff


	//   ....[45]....
        /*0538*/ 	.word	0xffffffff


	//   ....[46]....
        /*053c*/ 	.word	0xffffffff


	//   ....[47]....
        /*0540*/ 	.word	0xffffffff


	//   ....[48]....
        /*0544*/ 	.word	0xffffffff


	//   ....[49]....
        /*0548*/ 	.word	0xffffffff


	//   ....[50]....
        /*054c*/ 	.word	0xffffffff


	//   ....[51]....
        /*0550*/ 	.word	0xffffffff


	//   ....[52]....
        /*0554*/ 	.word	0xffffffff


	//   ....[53]....
        /*0558*/ 	.word	0xffffffff


	//   ....[54]....
        /*055c*/ 	.word	0xffffffff


	//   ....[55]....
        /*0560*/ 	.word	0xffffffff


	//   ....[56]....
        /*0564*/ 	.word	0xffffffff


	//   ....[57]....
        /*0568*/ 	.word	0xffffffff


	//   ....[58]....
        /*056c*/ 	.word	0xffffffff


	//   ....[59]....
        /*0570*/ 	.word	0xffffffff


	//   ....[60]....
        /*0574*/ 	.word	0xffffffff


	//   ....[61]....
        /*0578*/ 	.word	0xffffffff


	//   ....[62]....
        /*057c*/ 	.word	0xffffffff


	//   ....[63]....
        /*0580*/ 	.word	0xffffffff


	//   ....[64]....
        /*0584*/ 	.word	0xffffffff


	//   ....[65]....
        /*0588*/ 	.word	0xffffffff


	//   ....[66]....
        /*058c*/ 	.word	0xffffffff


	//   ....[67]....
        /*0590*/ 	.word	0xffffffff


	//   ....[68]....
        /*0594*/ 	.word	0xffffffff


	//   ....[69]....
        /*0598*/ 	.word	0xffffffff


	//   ....[70]....
        /*059c*/ 	.word	0xffffffff


	//   ....[71]....
        /*05a0*/ 	.word	0xffffffff


	//   ....[72]....
        /*05a4*/ 	.word	0xffffffff


	//   ....[73]....
        /*05a8*/ 	.word	0xffffffff


	//   ....[74]....
        /*05ac*/ 	.word	0xffffffff


	//   ....[75]....
        /*05b0*/ 	.word	0xffffffff


	//   ....[76]....
        /*05b4*/ 	.word	0xffffffff


	//   ....[77]....
        /*05b8*/ 	.word	0xffffffff


	//   ....[78]....
        /*05bc*/ 	.word	0xffffffff


	//   ....[79]....
        /*05c0*/ 	.word	0xffffffff


	//   ....[80]....
        /*05c4*/ 	.word	0xffffffff


	//   ....[81]....
        /*05c8*/ 	.word	0xffffffff


	//   ....[82]....
        /*05cc*/ 	.word	0xffffffff


	//   ....[83]....
        /*05d0*/ 	.word	0xffffffff


	//   ....[84]....
        /*05d4*/ 	.word	0xffffffff


	//   ....[85]....
        /*05d8*/ 	.word	0xffffffff


	//   ....[86]....
        /*05dc*/ 	.word	0xffffffff


	//   ....[87]....
        /*05e0*/ 	.word	0xffffffff


	//   ....[88]....
        /*05e4*/ 	.word	0xffffffff


	//   ....[89]....
        /*05e8*/ 	.word	0xffffffff


	//   ....[90]....
        /*05ec*/ 	.word	0xffffffff


	//   ....[91]....
        /*05f0*/ 	.word	0xffffffff


	//   ....[92]....
        /*05f4*/ 	.word	0xffffffff


	//   ....[93]....
        /*05f8*/ 	.word	0xffffffff


	//   ....[94]....
        /*05fc*/ 	.word	0xffffffff


	//   ....[95]....
        /*0600*/ 	.word	0xffffffff


	//   ....[96]....
        /*0604*/ 	.word	0xffffffff


	//   ....[97]....
        /*0608*/ 	.word	0xffffffff


	//   ....[98]....
        /*060c*/ 	.word	0xffffffff


	//   ....[99]....
        /*0610*/ 	.word	0xffffffff


	//   ....[100]....
        /*0614*/ 	.word	0xffffffff


	//   ....[101]....
        /*0618*/ 	.word	0xffffffff


	//   ....[102]....
        /*061c*/ 	.word	0xffffffff


	//   ....[103]....
        /*0620*/ 	.word	0xffffffff


	//   ....[104]....
        /*0624*/ 	.word	0xffffffff


	//   ....[105]....
        /*0628*/ 	.word	0xffffffff


	//   ....[106]....
        /*062c*/ 	.word	0xffffffff


	//   ....[107]....
        /*0630*/ 	.word	0xffffffff


	//   ....[108]....
        /*0634*/ 	.word	0xffffffff


	//   ....[109]....
        /*0638*/ 	.word	0xffffffff


	//   ....[110]....
        /*063c*/ 	.word	0xffffffff


	//   ....[111]....
        /*0640*/ 	.word	0xffffffff


	//   ....[112]....
        /*0644*/ 	.word	0xffffffff


	//   ....[113]....
        /*0648*/ 	.word	0xffffffff


	//   ....[114]....
        /*064c*/ 	.word	0xffffffff


	//   ....[115]....
        /*0650*/ 	.word	0xffffffff


	//   ....[116]....
        /*0654*/ 	.word	0xffffffff


	//   ....[117]....
        /*0658*/ 	.word	0xffffffff


	//   ....[118]....
        /*065c*/ 	.word	0xffffffff


	//   ....[119]....
        /*0660*/ 	.word	0xffffffff


	//   ....[120]....
        /*0664*/ 	.word	0xffffffff


	//   ....[121]....
        /*0668*/ 	.word	0xffffffff


	//   ....[122]....
        /*066c*/ 	.word	0xffffffff


	//   ....[123]....
        /*0670*/ 	.word	0xffffffff


	//   ....[124]....
        /*0674*/ 	.word	0xffffffff


	//   ....[125]....
        /*0678*/ 	.word	0xffffffff


	//   ....[126]....
        /*067c*/ 	.word	0xffffffff


	//   ....[127]....
        /*0680*/ 	.word	0xffffffff


	//   ....[128]....
        /*0684*/ 	.word	0xffffffff


	//   ....[129]....
        /*0688*/ 	.word	0xffffffff


	//   ....[130]....
        /*068c*/ 	.word	0xffffffff


	//   ....[131]....
        /*0690*/ 	.word	0xffffffff


	//   ....[132]....
        /*0694*/ 	.word	0xffffffff


	//   ....[133]....
        /*0698*/ 	.word	0xffffffff


	//   ....[134]....
        /*069c*/ 	.word	0xffffffff


	//   ....[135]....
        /*06a0*/ 	.word	0xffffffff


	//   ....[136]....
        /*06a4*/ 	.word	0xffffffff


	//   ....[137]....
        /*06a8*/ 	.word	0xffffffff


	//   ....[138]....
        /*06ac*/ 	.word	0xffffffff


	//   ....[139]....
        /*06b0*/ 	.word	0xffffffff


	//   ....[140]....
        /*06b4*/ 	.word	0xffffffff


	//   ....[141]....
        /*06b8*/ 	.word	0xffffffff


	//   ....[142]....
        /*06bc*/ 	.word	0xffffffff


	//   ....[143]....
        /*06c0*/ 	.word	0xffffffff


	//   ....[144]....
        /*06c4*/ 	.word	0xffffffff


	//   ....[145]....
        /*06c8*/ 	.word	0xffffffff


	//   ....[146]....
        /*06cc*/ 	.word	0xffffffff


	//   ....[147]....
        /*06d0*/ 	.word	0xffffffff


	//   ....[148]....
        /*06d4*/ 	.word	0xffffffff


	//   ....[149]....
        /*06d8*/ 	.word	0xffffffff


	//   ....[150]....
        /*06dc*/ 	.word	0xffffffff


	//   ....[151]....
        /*06e0*/ 	.word	0xffffffff


	//   ....[152]....
        /*06e4*/ 	.word	0xffffffff


	//   ....[153]....
        /*06e8*/ 	.word	0xffffffff


	//   ....[154]....
        /*06ec*/ 	.word	0xffffffff


	//   ....[155]....
        /*06f0*/ 	.word	0xffffffff


	//   ....[156]....
        /*06f4*/ 	.word	0xffffffff


	//   ....[157]....
        /*06f8*/ 	.word	0xffffffff


	//   ....[158]....
        /*06fc*/ 	.word	0xffffffff


	//   ....[159]....
        /*0700*/ 	.word	0xffffffff


	//   ....[160]....
        /*0704*/ 	.word	0xffffffff


	//   ....[161]....
        /*0708*/ 	.word	0xffffffff


	//   ....[162]....
        /*070c*/ 	.word	0xffffffff


	//   ....[163]....
        /*0710*/ 	.word	0xffffffff


	//   ....[164]....
        /*0714*/ 	.word	0xffffffff


	//   ....[165]....
        /*0718*/ 	.word	0xffffffff


	//   ....[166]....
        /*071c*/ 	.word	0xffffffff


	//   ....[167]....
        /*0720*/ 	.word	0xffffffff


	//   ....[168]....
        /*0724*/ 	.word	0xffffffff


	//   ....[169]....
        /*0728*/ 	.word	0xffffffff


	//   ....[170]....
        /*072c*/ 	.word	0xffffffff


	//   ....[171]....
        /*0730*/ 	.word	0xffffffff


	//   ....[172]....
        /*0734*/ 	.word	0xffffffff


	//   ....[173]....
        /*0738*/ 	.word	0xffffffff


	//   ....[174]....
        /*073c*/ 	.word	0xffffffff


	//   ....[175]....
        /*0740*/ 	.word	0xffffffff


	//   ....[176]....
        /*0744*/ 	.word	0xffffffff


	//   ....[177]....
        /*0748*/ 	.word	0xffffffff


	//   ....[178]....
        /*074c*/ 	.word	0xffffffff


	//   ....[179]....
        /*0750*/ 	.word	0xffffffff


	//   ....[180]....
        /*0754*/ 	.word	0xffffffff


	//   ....[181]....
        /*0758*/ 	.word	0xffffffff


	//   ....[182]....
        /*075c*/ 	.word	0xffffffff


	//   ....[183]....
        /*0760*/ 	.word	0xffffffff


	//   ....[184]....
        /*0764*/ 	.word	0xffffffff


	//   ....[185]....
        /*0768*/ 	.word	0xffffffff


	//   ....[186]....
        /*076c*/ 	.word	0xffffffff


	//   ....[187]....
        /*0770*/ 	.word	0xffffffff


	//   ....[188]....
        /*0774*/ 	.word	0xffffffff


	//   ....[189]....
        /*0778*/ 	.word	0xffffffff


	//   ....[190]....
        /*077c*/ 	.word	0xffffffff


	//   ....[191]....
        /*0780*/ 	.word	0xffffffff


	//   ....[192]....
        /*0784*/ 	.word	0xffffffff


	//   ....[193]....
        /*0788*/ 	.word	0xffffffff


	//   ....[194]....
        /*078c*/ 	.word	0xffffffff


	//   ....[195]....
        /*0790*/ 	.word	0xffffffff


	//   ....[196]....
        /*0794*/ 	.word	0xffffffff


	//   ....[197]....
        /*0798*/ 	.word	0xffffffff


	//   ....[198]....
        /*079c*/ 	.word	0xffffffff


	//   ....[199]....
        /*07a0*/ 	.word	0xffffffff


	//----- nvinfo : EIATTR_COOP_GROUP_INSTR_OFFSETS
	.align		4
.L_578:
        /*07a4*/ 	.byte	0x04, 0x28
        /*07a6*/ 	.short	(.L_580 - .L_579)


	//   ....[0]....
.L_579:
        /*07a8*/ 	.word	0x00000050


	//   ....[1]....
        /*07ac*/ 	.word	0x000001e0


	//   ....[2]....
        /*07b0*/ 	.word	0x00000210


	//   ....[3]....
        /*07b4*/ 	.word	0x00000240


	//   ....[4]....
        /*07b8*/ 	.word	0x00000270


	//   ....[5]....
        /*07bc*/ 	.word	0x000002a0


	//   ....[6]....
        /*07c0*/ 	.word	0x000002d0


	//   ....[7]....
        /*07c4*/ 	.word	0x00000440


	//   ....[8]....
        /*07c8*/ 	.word	0x00000480


	//   ....[9]....
        /*07cc*/ 	.word	0x000004b0


	//   ....[10]....
        /*07d0*/ 	.word	0x000004e0


	//   ....[11]....
        /*07d4*/ 	.word	0x00000510


	//   ....[12]....
        /*07d8*/ 	.word	0x00000540


	//   ....[13]....
        /*07dc*/ 	.word	0x000005d0


	//   ....[14]....
        /*07e0*/ 	.word	0x00000600


	//   ....[15]....
        /*07e4*/ 	.word	0x00000620


	//   ....[16]....
        /*07e8*/ 	.word	0x00000680


	//   ....[17]....
        /*07ec*/ 	.word	0x00002450


	//   ....[18]....
        /*07f0*/ 	.word	0x00002480


	//   ....[19]....
        /*07f4*/ 	.word	0x000024b0


	//   ....[20]....
        /*07f8*/ 	.word	0x000024e0


	//   ....[21]....
        /*07fc*/ 	.word	0x00002530


	//   ....[22]....
        /*0800*/ 	.word	0x000025f0


	//   ....[23]....
        /*0804*/ 	.word	0x000026e0


	//   ....[24]....
        /*0808*/ 	.word	0x000026f0


	//   ....[25]....
        /*080c*/ 	.word	0x000027f0


	//   ....[26]....
        /*0810*/ 	.word	0x00002820


	//   ....[27]....
        /*0814*/ 	.word	0x00002850


	//   ....[28]....
        /*0818*/ 	.word	0x00002880


	//   ....[29]....
        /*081c*/ 	.word	0x00002900


	//   ....[30]....
        /*0820*/ 	.word	0x00002930


	//   ....[31]....
        /*0824*/ 	.word	0x00002950


	//   ....[32]....
        /*0828*/ 	.word	0x000029f0


	//   ....[33]....
        /*082c*/ 	.word	0x00002b40


	//   ....[34]....
        /*0830*/ 	.word	0x00002bc0


	//   ....[35]....
        /*0834*/ 	.word	0x00002bd0


	//   ....[36]....
        /*0838*/ 	.word	0x00002be0


	//   ....[37]....
        /*083c*/ 	.word	0x00002bf0


	//   ....[38]....
        /*0840*/ 	.word	0x00002c80


	//   ....[39]....
        /*0844*/ 	.word	0x00002fd0


	//   ....[40]....
        /*0848*/ 	.word	0x00002fe0


	//   ....[41]....
        /*084c*/ 	.word	0x00003d50


	//   ....[42]....
        /*0850*/ 	.word	0x00003d70


	//   ....[43]....
        /*0854*/ 	.word	0x00003e80


	//   ....[44]....
        /*0858*/ 	.word	0x00003e90


	//   ....[45]....
        /*085c*/ 	.word	0x00003fb0


	//   ....[46]....
        /*0860*/ 	.word	0x00003fd0


	//   ....[47]....
        /*0864*/ 	.word	0x000040e0


	//   ....[48]....
        /*0868*/ 	.word	0x000040f0


	//   ....[49]....
        /*086c*/ 	.word	0x00004ab0


	//   ....[50]....
        /*0870*/ 	.word	0x00004ae0


	//   ....[51]....
        /*0874*/ 	.word	0x00004af0


	//   ....[52]....
        /*0878*/ 	.word	0x00004b20


	//   ....[53]....
        /*087c*/ 	.word	0x00006500


	//   ....[54]....
        /*0880*/ 	.word	0x00006510


	//   ....[55]....
        /*0884*/ 	.word	0x000065f0


	//   ....[56]....
        /*0888*/ 	.word	0x00006610


	//   ....[57]....
        /*088c*/ 	.word	0x00006660


	//   ....[58]....
        /*0890*/ 	.word	0x00006680


	//   ....[59]....
        /*0894*/ 	.word	0x000067a0


	//   ....[60]....
        /*0898*/ 	.word	0x000067b0


	//   ....[61]....
        /*089c*/ 	.word	0x00007530


	//   ....[62]....
        /*08a0*/ 	.word	0x00007550


	//   ....[63]....
        /*08a4*/ 	.word	0x00007690


	//   ....[64]....
        /*08a8*/ 	.word	0x000076a0


	//   ....[65]....
        /*08ac*/ 	.word	0x000077f0


	//   ....[66]....
        /*08b0*/ 	.word	0x00007810


	//   ....[67]....
        /*08b4*/ 	.word	0x00007950


	//   ....[68]....
        /*08b8*/ 	.word	0x00007960


	//   ....[69]....
        /*08bc*/ 	.word	0x00007e30


	//   ....[70]....
        /*08c0*/ 	.word	0x00007e60


	//   ....[71]....
        /*08c4*/ 	.word	0x00007e80


	//   ....[72]....
        /*08c8*/ 	.word	0x00007ea0


	//   ....[73]....
        /*08cc*/ 	.word	0x00009a80


	//   ....[74]....
        /*08d0*/ 	.word	0x00009a90


	//   ....[75]....
        /*08d4*/ 	.word	0x00009ac0


	//   ....[76]....
        /*08d8*/ 	.word	0x00009ad0


	//   ....[77]....
        /*08dc*/ 	.word	0x0000ab50


	//   ....[78]....
        /*08e0*/ 	.word	0x0000ab60


	//   ....[79]....
        /*08e4*/ 	.word	0x0000ab80


	//   ....[80]....
        /*08e8*/ 	.word	0x0000ab90


	//   ....[81]....
        /*08ec*/ 	.word	0x0000aec0


	//   ....[82]....
        /*08f0*/ 	.word	0x0000aee0


	//   ....[83]....
        /*08f4*/ 	.word	0x0000aff0


	//   ....[84]....
        /*08f8*/ 	.word	0x0000b000


	//   ....[85]....
        /*08fc*/ 	.word	0x0000b110


	//   ....[86]....
        /*0900*/ 	.word	0x0000b130


	//   ....[87]....
        /*0904*/ 	.word	0x0000b240


	//   ....[88]....
        /*0908*/ 	.word	0x0000b250


	//   ....[89]....
        /*090c*/ 	.word	0x0000b550


	//   ....[90]....
        /*0910*/ 	.word	0x0000b570


	//   ....[91]....
        /*0914*/ 	.word	0x0000bbc0


	//   ....[92]....
        /*0918*/ 	.word	0x0000bbd0


	//   ....[93]....
        /*091c*/ 	.word	0x0000c940


	//   ....[94]....
        /*0920*/ 	.word	0x0000c960


	//   ....[95]....
        /*0924*/ 	.word	0x0000ca80


	//   ....[96]....
        /*0928*/ 	.word	0x0000ca90


	//   ....[97]....
        /*092c*/ 	.word	0x0000cba0


	//   ....[98]....
        /*0930*/ 	.word	0x0000cbc0


	//   ....[99]....
        /*0934*/ 	.word	0x0000ccd0


	//   ....[100]....
        /*0938*/ 	.word	0x0000cce0


	//   ....[101]....
        /*093c*/ 	.word	0x0000ce80


	//   ....[102]....
        /*0940*/ 	.word	0x0000cea0


	//   ....[103]....
        /*0944*/ 	.word	0x0000cfc0


	//   ....[104]....
        /*0948*/ 	.word	0x0000d000


	//   ....[105]....
        /*094c*/ 	.word	0x0000d030


	//   ....[106]....
        /*0950*/ 	.word	0x0000d060


	//   ....[107]....
        /*0954*/ 	.word	0x0000d090


	//   ....[108]....
        /*0958*/ 	.word	0x0000d0c0


	//   ....[109]....
        /*095c*/ 	.word	0x0000d210


	//   ....[110]....
        /*0960*/ 	.word	0x0000d250


	//   ....[111]....
        /*0964*/ 	.word	0x0000d280


	//   ....[112]....
        /*0968*/ 	.word	0x0000d2b0


	//   ....[113]....
        /*096c*/ 	.word	0x0000d2e0


	//   ....[114]....
        /*0970*/ 	.word	0x0000d310


	//   ....[115]....
        /*0974*/ 	.word	0x0000d3a0


	//   ....[116]....
        /*0978*/ 	.word	0x0000d3d0


	//   ....[117]....
        /*097c*/ 	.word	0x0000d3e0


	//   ....[118]....
        /*0980*/ 	.word	0x0000d440


	//   ....[119]....
        /*0984*/ 	.word	0x0000d970


	//   ....[120]....
        /*0988*/ 	.word	0x0000d9d0


	//   ....[121]....
        /*098c*/ 	.word	0x0000da20


	//   ....[122]....
        /*0990*/ 	.word	0x0000da70


	//   ....[123]....
        /*0994*/ 	.word	0x0000dac0


	//   ....[124]....
        /*0998*/ 	.word	0x0000db30


	//   ....[125]....
        /*099c*/ 	.word	0x0000db80


	//   ....[126]....
        /*09a0*/ 	.word	0x0000dbe0


	//   ....[127]....
        /*09a4*/ 	.word	0x0000dc50


	//   ....[128]....
        /*09a8*/ 	.word	0x0000dcb0


	//   ....[129]....
        /*09ac*/ 	.word	0x0000dd20


	//   ....[130]....
        /*09b0*/ 	.word	0x0000dd80


	//   ....[131]....
        /*09b4*/ 	.word	0x0000ddf0


	//   ....[132]....
        /*09b8*/ 	.word	0x0000de60


	//   ....[133]....
        /*09bc*/ 	.word	0x0000ded0


	//   ....[134]....
        /*09c0*/ 	.word	0x0000df30


	//   ....[135]....
        /*09c4*/ 	.word	0x0000dfa0


	//   ....[136]....
        /*09c8*/ 	.word	0x0000e010


	//   ....[137]....
        /*09cc*/ 	.word	0x0000e080


	//   ....[138]....
        /*09d0*/ 	.word	0x0000e0e0


	//   ....[139]....
        /*09d4*/ 	.word	0x0000e140


	//   ....[140]....
        /*09d8*/ 	.word	0x0000e190


	//   ....[141]....
        /*09dc*/ 	.word	0x0000e1e0


	//   ....[142]....
        /*09e0*/ 	.word	0x0000e230


	//   ....[143]....
        /*09e4*/ 	.word	0x0000e2a0


	//   ....[144]....
        /*09e8*/ 	.word	0x0000e310


	//   ....[145]....
        /*09ec*/ 	.word	0x0000e370


	//   ....[146]....
        /*09f0*/ 	.word	0x0000e3e0


	//   ....[147]....
        /*09f4*/ 	.word	0x0000e450


	//   ....[148]....
        /*09f8*/ 	.word	0x0000e4c0


	//   ....[149]....
        /*09fc*/ 	.word	0x0000e520


	//   ....[150]....
        /*0a00*/ 	.word	0x0000e590


	//   ....[151]....
        /*0a04*/ 	.word	0x0000e600


	//   ....[152]....
        /*0a08*/ 	.word	0x0000e670


	//   ....[153]....
        /*0a0c*/ 	.word	0x0000e6d0


	//   ....[154]....
        /*0a10*/ 	.word	0x0000e720


	//   ....[155]....
        /*0a14*/ 	.word	0x0000e760


	//   ....[156]....
        /*0a18*/ 	.word	0x0000e7b0


	//   ....[157]....
        /*0a1c*/ 	.word	0x0000e7f0


	//   ....[158]....
        /*0a20*/ 	.word	0x0000e840


	//   ....[159]....
        /*0a24*/ 	.word	0x0000e880


	//   ....[160]....
        /*0a28*/ 	.word	0x0000e8d0


	//   ....[161]....
        /*0a2c*/ 	.word	0x0000e920


	//   ....[162]....
        /*0a30*/ 	.word	0x0000e990


	//   ....[163]....
        /*0a34*/ 	.word	0x0000ea00


	//   ....[164]....
        /*0a38*/ 	.word	0x0000ea70


	//   ....[165]....
        /*0a3c*/ 	.word	0x0000ead0


	//   ....[166]....
        /*0a40*/ 	.word	0x0000eb40


	//   ....[167]....
        /*0a44*/ 	.word	0x0000ebb0


	//   ....[168]....
        /*0a48*/ 	.word	0x0000ec20


	//   ....[169]....
        /*0a4c*/ 	.word	0x0000ec80


	//   ....[170]....
        /*0a50*/ 	.word	0x0000ecf0


	//   ....[171]....
        /*0a54*/ 	.word	0x0000ed60


	//   ....[172]....
        /*0a58*/ 	.word	0x0000edd0


	//   ....[173]....
        /*0a5c*/ 	.word	0x0000ee30


	//   ....[174]....
        /*0a60*/ 	.word	0x0000eea0


	//   ....[175]....
        /*0a64*/ 	.word	0x0000ef10


	//   ....[176]....
        /*0a68*/ 	.word	0x0000ef80


	//   ....[177]....
        /*0a6c*/ 	.word	0x0000efe0


	//   ....[178]....
        /*0a70*/ 	.word	0x0000f050


	//   ....[179]....
        /*0a74*/ 	.word	0x0000f0c0


	//   ....[180]....
        /*0a78*/ 	.word	0x0000f130


	//   ....[181]....
        /*0a7c*/ 	.word	0x0000f190


	//   ....[182]....
        /*0a80*/ 	.word	0x0000f200


	//   ....[183]....
        /*0a84*/ 	.word	0x0000f270


	//   ....[184]....
        /*0a88*/ 	.word	0x0000f2c0


	//   ....[185]....
        /*0a8c*/ 	.word	0x0000f300


	//   ....[186]....
        /*0a90*/ 	.word	0x0000f350


	//   ....[187]....
        /*0a94*/ 	.word	0x0000f3a0


	//   ....[188]....
        /*0a98*/ 	.word	0x0000f3f0


	//   ....[189]....
        /*0a9c*/ 	.word	0x0000f460


	//   ....[190]....
        /*0aa0*/ 	.word	0x0000f4b0


	//   ....[191]....
        /*0aa4*/ 	.word	0x0000f500


	//   ....[192]....
        /*0aa8*/ 	.word	0x0000f550


	//   ....[193]....
        /*0aac*/ 	.word	0x0000f5a0


	//   ....[194]....
        /*0ab0*/ 	.word	0x0000f5f0


	//   ....[195]....
        /*0ab4*/ 	.word	0x0000f660


	//   ....[196]....
        /*0ab8*/ 	.word	0x0000f6b0


	//   ....[197]....
        /*0abc*/ 	.word	0x0000f710


	//   ....[198]....
        /*0ac0*/ 	.word	0x0000f770


	//   ....[199]....
        /*0ac4*/ 	.word	0x0000f7e0


	//----- nvinfo : EIATTR_EXIT_INSTR_OFFSETS
	.align		4
.L_580:
        /*0ac8*/ 	.byte	0x04, 0x1c
        /*0aca*/ 	.short	(.L_582 - .L_581)


	//   ....[0]....
.L_581:
        /*0acc*/ 	.word	0x00000b40


	//   ....[1]....
        /*0ad0*/ 	.word	0x0000d930


	//----- nvinfo : EIATTR_MAX_THREADS
	.align		4
.L_582:
        /*0ad4*/ 	.byte	0x04, 0x05
        /*0ad6*/ 	.short	(.L_584 - .L_583)
.L_583:
        /*0ad8*/ 	.word	0x00000100
        /*0adc*/ 	.word	0x00000001
        /*0ae0*/ 	.word	0x00000001


	//----- nvinfo : EIATTR_CRS_STACK_SIZE
	.align		4
.L_584:
        /*0ae4*/ 	.byte	0x04, 0x1e
        /*0ae6*/ 	.short	(.L_586 - .L_585)
.L_585:
        /*0ae8*/ 	.word	0x00000000
.L_586:


//--------------------- .nv.info._ZN7cutlass13device_kernelIN5flash19enable_sm80_to_sm89INS1_16FlashAttnFwdSm80INS1_25CollectiveMainloopFwdSm80ILi8ELi1ELb1EN4cute5tupleIJNS5_1CILi128EEENS7_ILi112EEES8_EEELi128ENS_10bfloat16_tEfNS_4arch4Sm80ELb0ELb0ELb0ELb1ELb1ELb1ELb1ELb1EEENS1_21CollectiveEpilogueFwdINS6_IJS8_S8_S9_EEENS6_IJNS7_ILi1EEESH_SH_EEESB_SD_Li256ELb1ELb1ELb1ELb0EEENS1_36VarlenDynamicPersistentTileSchedulerILi128ELi112ELi256ELi256ELb1ELb1ELb0ELb0ELb1ELb1EEEEEEEEEvNT_6ParamsE --------------------------
	.section	.nv.info._ZN7cutlass13device_kernelIN5flash19enable_sm80_to_sm89INS1_16FlashAttnFwdSm80INS1_25CollectiveMainloopFwdSm80ILi8ELi1ELb1EN4cute5tupleIJNS5_1CILi128EEENS7_ILi112EEES8_EEELi128ENS_10bfloat16_tEfNS_4arch4Sm80ELb0ELb0ELb0ELb1ELb1ELb1ELb1ELb1EEENS1_21CollectiveEpilogueFwdINS6_IJS8_S8_S9_EEENS6_IJNS7_ILi1EEESH_SH_EEESB_SD_Li256ELb1ELb1ELb1ELb0EEENS1_36VarlenDynamicPersistentTileSchedulerILi128ELi112ELi256ELi256ELb1ELb1ELb0ELb0ELb1ELb1EEEEEEEEEvNT_6ParamsE,"",@"SHT_CUDA_INFO"
	.sectionflags	@""
	.align	4


	//----- nvinfo : EIATTR_CUDA_API_VERSION
	.align		4
        /*0000*/ 	.byte	0x04, 0x37
        /*0002*/ 	.short	(.L_588 - .L_587)
.L_587:
        /*0004*/ 	.word	0x00000082


	//----- nvinfo : EIATTR_SW2861232_WAR
	.align		4
.L_588:
        /*0008*/ 	.byte	0x01, 0x35
	.zero		2


	//----- nvinfo : EIATTR_PARAM_CBANK
	.align		4
        /*000c*/ 	.byte	0x04, 0x0a
        /*000e*/ 	.short	(.L_590 - .L_589)
	.align		4
.L_589:
        /*0010*/ 	.word	index@(.nv.constant0._ZN7cutlass13device_kernelIN5flash19enable_sm80_to_sm89INS1_16FlashAttnFwdSm80INS1_25CollectiveMainloopFwdSm80ILi8ELi1ELb1EN4cute5tupleIJNS5_1CILi128EEENS7_ILi112EEES8_EEELi128ENS_10bfloat16_tEfNS_4arch4Sm80ELb0ELb0ELb0ELb1ELb1ELb1ELb1ELb1EEENS1_21CollectiveEpilogueFwdINS6_IJS8_S8_S9_EEENS6_IJNS7_ILi1EEESH_SH_EEESB_SD_Li256ELb1ELb1ELb1ELb0EEENS1_36VarlenDynamicPersistentTileSchedulerILi128ELi112ELi256ELi256ELb1ELb1ELb0ELb0ELb1ELb1EEEEEEEEEvNT_6ParamsE)
        /*0014*/ 	.short	0x0160
        /*0016*/ 	.short	0x0438


	//----- nvinfo : EIATTR_CBANK_PARAM_SIZE
	.align		4
.L_590:
        /*0018*/ 	.byte	0x03, 0x19
        /*001a*/ 	.short	0x0438


	//----- nvinfo : EIATTR_KPARAM_INFO
	.align		4
        /*001c*/ 	.byte	0x04, 0x17
        /*001e*/ 	.short	(.L_592 - .L_591)
.L_591:
        /*0020*/ 	.word	0x00000000
        /*0024*/ 	.short	0x0000
        /*0026*/ 	.short	0x0000
        /*0028*/ 	.byte	0x00, 0xf0, 0xe1, 0x10


	//----- nvinfo : EIATTR_MAXREG_COUNT
	.align		4
.L_592:
        /*002c*/ 	.byte	0x03, 0x1b
        /*002e*/ 	.short	0x00ff


	//----- nvinfo : EIATTR_NUM_BARRIERS
	.align		4
        /*0030*/ 	.byte	0x02, 0x4c
        /*0032*/ 	.byte	0x06
	.zero		1


	//----- nvinfo : EIATTR_ANNOTATIONS
	.align		4
        /*0034*/ 	.byte	0x04, 0x55
        /*0036*/ 	.short	(.L_594 - .L_593)


	//   ....[0]....
.L_593:
        /* <DEDUP_REMOVED lines=109> */


	//----- nvinfo : EIATTR_MERCURY_ISA_VERSION
	.align		4
.L_594:
        /*06f0*/ 	.byte	0x03, 0x5f
        /*06f2*/ 	.short	0x0000


	//----- nvinfo : EIATTR_INT_WARP_WIDE_INSTR_OFFSETS
	.align		4
        /*06f4*/ 	.byte	0x04, 0x31
        /*06f6*/ 	.short	(.L_596 - .L_595)


	//   ....[0]....
.L_595:
        /*06f8*/ 	.word	0x000150c0


	//   ....[1]....
        /*06fc*/ 	.word	0x00015140


	//----- nvinfo : EIATTR_COOP_GROUP_MASK_REGIDS
	.align		4
.L_596:
        /*0700*/ 	.byte	0x04, 0x29
        /*0702*/ 	.short	(.L_598 - .L_597)


	//   ....[0]....
.L_597:
        /*0704*/ 	.word	0xffffffff


	//   ....[1]....
        /*0708*/ 	.word	0xffffffff


	//   ....[2]....
        /*070c*/ 	.word	0xffffffff


	//   ....[3]....
        /*0710*/ 	.word	0xffffffff


	//   ....[4]....
        /*0714*/ 	.word	0xffffffff


	//   ....[5]....
        /*0718*/ 	.word	0xffffffff


	//   ....[6]....
        /*071c*/ 	.word	0xffffffff


	//   ....[7]....
        /*0720*/ 	.word	0xffffffff


	//   ....[8]....
        /*0724*/ 	.word	0xffffffff


	//   ....[9]....
        /*0728*/ 	.word	0xffffffff


	//   ....[10]....
        /*072c*/ 	.word	0xffffffff


	//   ....[11]....
        /*0730*/ 	.word	0xffffffff


	//   ....[12]....
        /*0734*/ 	.word	0xffffffff


	//   ....[13]....
        /*0738*/ 	.word	0xffffffff


	//   ....[14]....
        /*073c*/ 	.word	0xffffffff


	//   ....[15]....
        /*0740*/ 	.word	0xffffffff


	//   ....[16]....
        /*0744*/ 	.word	0xffffffff


	//   ....[17]....
        /*0748*/ 	.word	0xffffffff


	//   ....[18]....
        /*074c*/ 	.word	0xffffffff


	//   ....[19]....
        /*0750*/ 	.word	0xffffffff


	//   ....[20]....
        /*0754*/ 	.word	0xffffffff


	//   ....[21]....
        /*0758*/ 	.word	0xffffffff


	//   ....[22]....
        /*075c*/ 	.word	0xffffffff


	//   ....[23]....
        /*0760*/ 	.word	0xffffffff


	//   ....[24]....
        /*0764*/ 	.word	0xffffffff


	//   ....[25]....
        /*0768*/ 	.word	0xffffffff


	//   ....[26]....
        /*076c*/ 	.word	0xffffffff


	//   ....[27]....
        /*0770*/ 	.word	0xffffffff


	//   ....[28]....
        /*0774*/ 	.word	0xffffffff


	//   ....[29]....
        /*0778*/ 	.word	0xffffffff


	//   ....[30]....
        /*077c*/ 	.word	0xffffffff


	//   ....[31]....
        /*0780*/ 	.word	0xffffffff


	//   ....[32]....
        /*0784*/ 	.word	0xffffffff


	//   ....[33]....
        /*0788*/ 	.word	0xffffffff


	//   ....[34]....
        /*078c*/ 	.word	0xffffffff


	//   ....[35]....
        /*0790*/ 	.word	0xffffffff


	//   ....[36]....
        /*0794*/ 	.word	0xffffffff


	//   ....[37]....
        /*0798*/ 	.word	0xffffffff


	//   ....[38]....
        /*079c*/ 	.word	0xffffffff


	//   ....[39]....
        /*07a0*/ 	.word	0xffffffff


	//   ....[40]....
        /*07a4*/ 	.word	0xffffffff


	//   ....[41]....
        /*07a8*/ 	.word	0xffffffff


	//   ....[42]....
        /*07ac*/ 	.word	0xffffffff


	//   ....[43]....
        /*07b0*/ 	.word	0xffffffff


	//   ....[44]....
        /*07b4*/ 	.word	0xffffffff


	//   ....[45]....
        /*07b8*/ 	.word	0xffffffff


	//   ....[46]....
        /*07bc*/ 	.word	0xffffffff


	//   ....[47]....
        /*07c0*/ 	.word	0xffffffff


	//   ....[48]....
        /*07c4*/ 	.word	0xffffffff


	//   ....[49]....
        /*07c8*/ 	.word	0xffffffff


	//   ....[50]....
        /*07cc*/ 	.word	0xffffffff


	//   ....[51]....
        /*07d0*/ 	.word	0xffffffff


	//   ....[52]....
        /*07d4*/ 	.word	0xffffffff


	//   ....[53]....
        /*07d8*/ 	.word	0xffffffff


	//   ....[54]....
        /*07dc*/ 	.word	0xffffffff


	//   ....[55]....
        /*07e0*/ 	.word	0xffffffff


	//   ....[56]....
        /*07e4*/ 	.word	0xffffffff


	//   ....[57]....
        /*07e8*/ 	.word	0xffffffff


	//   ....[58]....
        /*07ec*/ 	.word	0xffffffff


	//   ....[59]....
        /*07f0*/ 	.word	0xffffffff


	//   ....[60]....
        /*07f4*/ 	.word	0xffffffff


	//   ....[61]....
        /*07f8*/ 	.word	0xffffffff


	//   ....[62]....
        /*07fc*/ 	.word	0xffffffff


	//   ....[63]....
        /*0800*/ 	.word	0xffffffff


	//   ....[64]....
        /*0804*/ 	.word	0xffffffff


	//   ....[65]....
        /*0808*/ 	.word	0xffffffff


	//   ....[66]....
        /*080c*/ 	.word	0xffffffff


	//   ....[67]....
        /*0810*/ 	.word	0xffffffff


	//   ....[68]....
        /*0814*/ 	.word	0xffffffff


	//   ....[69]....
        /*0818*/ 	.word	0xffffffff


	//   ....[70]....
        /*081c*/ 	.word	0xffffffff


	//   ....[71]....
        /*0820*/ 	.word	0xffffffff


	//   ....[72]....
        /*0824*/ 	.word	0xffffffff


	//   ....[73]....
        /*0828*/ 	.word	0xffffffff


	//   ....[74]....
        /*082c*/ 	.word	0xffffffff


	//   ....[75]....
        /*0830*/ 	.word	0xffffffff


	//   ....[76]....
        /*0834*/ 	.word	0xffffffff


	//   ....[77]....
        /*0838*/ 	.word	0xffffffff


	//   ....[78]....
        /*083c*/ 	.word	0xffffffff


	//   ....[79]....
        /*0840*/ 	.word	0xffffffff


	//   ....[80]....
        /*0844*/ 	.word	0xffffffff


	//   ....[81]....
        /*0848*/ 	.word	0xffffffff


	//   ....[82]....
        /*084c*/ 	.word	0xffffffff


	//   ....[83]....
        /*0850*/ 	.word	0xffffffff


	//   ....[84]....
        /*0854*/ 	.word	0xffffffff


	//   ....[85]....
        /*0858*/ 	.word	0xffffffff


	//   ....[86]....
        /*085c*/ 	.word	0xffffffff


	//   ....[87]....
        /*0860*/ 	.word	0xffffffff


	//   ....[88]....
        /*0864*/ 	.word	0xffffffff


	//   ....[89]....
        /*0868*/ 	.word	0xffffffff


	//   ....[90]....
        /*086c*/ 	.word	0xffffffff


	//   ....[91]....
        /*0870*/ 	.word	0xffffffff


	//   ....[92]....
        /*0874*/ 	.word	0xffffffff


	//   ....[93]....
        /*0878*/ 	.word	0xffffffff


	//   ....[94]....
        /*087c*/ 	.word	0xffffffff


	//   ....[95]....
        /*0880*/ 	.word	0xffffffff


	//   ....[96]....
        /*0884*/ 	.word	0xffffffff


	//   ....[97]....
        /*0888*/ 	.word	0xffffffff


	//   ....[98]....
        /*088c*/ 	.word	0xffffffff


	//   ....[99]....
        /*0890*/ 	.word	0xffffffff


	//   ....[100]....
        /*0894*/ 	.word	0xffffffff


	//   ....[101]....
        /*0898*/ 	.word	0xffffffff


	//   ....[102]....
        /*089c*/ 	.word	0xffffffff


	//   ....[103]....
        /*08a0*/ 	.word	0xffffffff


	//   ....[104]....
        /*08a4*/ 	.word	0xffffffff


	//   ....[105]....
        /*08a8*/ 	.word	0xffffffff


	//   ....[106]....
        /*08ac*/ 	.word	0xffffffff


	//   ....[107]....
        /*08b0*/ 	.word	0xffffffff


	//   ....[108]....
        /*08b4*/ 	.word	0xffffffff


	//   ....[109]....
        /*08b8*/ 	.word	0xffffffff


	//   ....[110]....
        /*08bc*/ 	.word	0xffffffff


	//   ....[111]....
        /*08c0*/ 	.word	0xffffffff


	//   ....[112]....
        /*08c4*/ 	.word	0xffffffff


	//   ....[113]....
        /*08c8*/ 	.word	0xffffffff


	//   ....[114]....
        /*08cc*/ 	.word	0xffffffff


	//   ....[115]....
        /*08d0*/ 	.word	0xffffffff


	//   ....[116]....
        /*08d4*/ 	.word	0xffffffff


	//   ....[117]....
        /*08d8*/ 	.word	0xffffffff


	//   ....[118]....
        /*08dc*/ 	.word	0xffffffff


	//   ....[119]....
        /*08e0*/ 	.word	0xffffffff


	//   ....[120]....
        /*08e4*/ 	.word	0xffffffff


	//   ....[121]....
        /*08e8*/ 	.word	0xffffffff


	//   ....[122]....
        /*08ec*/ 	.word	0xffffffff


	//   ....[123]....
        /*08f0*/ 	.word	0xffffffff


	//   ....[124]....
        /*08f4*/ 	.word	0xffffffff


	//   ....[125]....
        /*08f8*/ 	.word	0xffffffff


	//   ....[126]....
        /*08fc*/ 	.word	0xffffffff


	//   ....[127]....
        /*0900*/ 	.word	0xffffffff


	//   ....[128]....
        /*0904*/ 	.word	0xffffffff


	//   ....[129]....
        /*0908*/ 	.word	0xffffffff


	//   ....[130]....
        /*090c*/ 	.word	0xffffffff


	//   ....[131]....
        /*0910*/ 	.word	0xffffffff


	//   ....[132]....
        /*0914*/ 	.word	0xffffffff


	//   ....[133]....
        /*0918*/ 	.word	0xffffffff


	//   ....[134]....
        /*091c*/ 	.word	0xffffffff


	//   ....[135]....
        /*0920*/ 	.word	0xffffffff


	//   ....[136]....
        /*0924*/ 	.word	0xffffffff


	//   ....[137]....
        /*0928*/ 	.word	0xffffffff


	//   ....[138]....
        /*092c*/ 	.word	0xffffffff


	//   ....[139]....
        /*0930*/ 	.word	0xffffffff


	//   ....[140]....
        /*0934*/ 	.word	0xffffffff


	//   ....[141]....
        /*0938*/ 	.word	0xffffffff


	//   ....[142]....
        /*093c*/ 	.word	0xffffffff


	//   ....[143]....
        /*0940*/ 	.word	0xffffffff


	//   ....[144]....
        /*0944*/ 	.word	0xffffffff


	//   ....[145]....
        /*0948*/ 	.word	0xffffffff


	//   ....[146]....
        /*094c*/ 	.word	0xffffffff


	//   ....[147]....
        /*0950*/ 	.word	0xffffffff


	//   ....[148]....
        /*0954*/ 	.word	0xffffffff


	//   ....[149]....
        /*0958*/ 	.word	0xffffffff


	//   ....[150]....
        /*095c*/ 	.word	0xffffffff


	//   ....[151]....
        /*0960*/ 	.word	0xffffffff


	//   ....[152]....
        /*0964*/ 	.word	0xffffffff


	//   ....[153]....
        /*0968*/ 	.word	0xffffffff


	//   ....[154]....
        /*096c*/ 	.word	0xffffffff


	//   ....[155]....
        /*0970*/ 	.word	0xffffffff


	//   ....[156]....
        /*0974*/ 	.word	0xffffffff


	//   ....[157]....
        /*0978*/ 	.word	0xffffffff


	//   ....[158]....
        /*097c*/ 	.word	0xffffffff


	//   ....[159]....
        /*0980*/ 	.word	0xffffffff


	//   ....[160]....
        /*0984*/ 	.word	0xffffffff


	//   ....[161]....
        /*0988*/ 	.word	0xffffffff


	//   ....[162]....
        /*098c*/ 	.word	0xffffffff


	//   ....[163]....
        /*0990*/ 	.word	0xffffffff


	//   ....[164]....
        /*0994*/ 	.word	0xffffffff


	//   ....[165]....
        /*0998*/ 	.word	0xffffffff


	//   ....[166]....
        /*099c*/ 	.word	0xffffffff


	//   ....[167]....
        /*09a0*/ 	.word	0xffffffff


	//   ....[168]....
        /*09a4*/ 	.word	0xffffffff


	//   ....[169]....
        /*09a8*/ 	.word	0xffffffff


	//   ....[170]....
        /*09ac*/ 	.word	0xffffffff


	//   ....[171]....
        /*09b0*/ 	.word	0xffffffff


	//   ....[172]....
        /*09b4*/ 	.word	0xffffffff


	//   ....[173]....
        /*09b8*/ 	.word	0xffffffff


	//   ....[174]....
        /*09bc*/ 	.word	0xffffffff


	//   ....[175]....
        /*09c0*/ 	.word	0xffffffff


	//   ....[176]....
        /*09c4*/ 	.word	0xffffffff


	//   ....[177]....
        /*09c8*/ 	.word	0xffffffff


	//   ....[178]....
        /*09cc*/ 	.word	0xffffffff


	//   ....[179]....
        /*09d0*/ 	.word	0xffffffff


	//   ....[180]....
        /*09d4*/ 	.word	0xffffffff


	//   ....[181]....
        /*09d8*/ 	.word	0xffffffff


	//   ....[182]....
        /*09dc*/ 	.word	0xffffffff


	//   ....[183]....
        /*09e0*/ 	.word	0xffffffff


	//   ....[184]....
        /*09e4*/ 	.word	0xffffffff


	//   ....[185]....
        /*09e8*/ 	.word	0xffffffff


	//   ....[186]....
        /*09ec*/ 	.word	0xffffffff


	//   ....[187]....
        /*09f0*/ 	.word	0xffffffff


	//   ....[188]....
        /*09f4*/ 	.word	0xffffffff


	//   ....[189]....
        /*09f8*/ 	.word	0xffffffff


	//   ....[190]....
        /*09fc*/ 	.word	0xffffffff


	//   ....[191]....
        /*0a00*/ 	.word	0xffffffff


	//   ....[192]....
        /*0a04*/ 	.word	0xffffffff


	//   ....[193]....
        /*0a08*/ 	.word	0xffffffff


	//   ....[194]....
        /*0a0c*/ 	.word	0xffffffff


	//   ....[195]....
        /*0a10*/ 	.word	0xffffffff


	//   ....[196]....
        /*0a14*/ 	.word	0xffffffff


	//   ....[197]....
        /*0a18*/ 	.word	0xffffffff


	//   ....[198]....
        /*0a1c*/ 	.word	0xffffffff


	//   ....[199]....
        /*0a20*/ 	.word	0xffffffff


	//   ....[200]....
        /*0a24*/ 	.word	0xffffffff


	//   ....[201]....
        /*0a28*/ 	.word	0xffffffff


	//   ....[202]....
        /*0a2c*/ 	.word	0xffffffff


	//   ....[203]....
        /*0a30*/ 	.word	0xffffffff


	//   ....[204]....
        /*0a34*/ 	.word	0xffffffff


	//   ....[205]....
        /*0a38*/ 	.word	0xffffffff


	//   ....[206]....
        /*0a3c*/ 	.word	0xffffffff


	//   ....[207]....
        /*0a40*/ 	.word	0xffffffff


	//   ....[208]....
        /*0a44*/ 	.word	0xffffffff


	//   ....[209]....
        /*0a48*/ 	.word	0xffffffff


	//   ....[210]....
        /*0a4c*/ 	.word	0xffffffff


	//   ....[211]....
        /*0a50*/ 	.word	0xffffffff


	//   ....[212]....
        /*0a54*/ 	.word	0xffffffff


	//   ....[213]....
        /*0a58*/ 	.word	0xffffffff


	//   ....[214]....
        /*0a5c*/ 	.word	0xffffffff


	//   ....[215]....
        /*0a60*/ 	.word	0xffffffff


	//   ....[216]....
        /*0a64*/ 	.word	0xffffffff


	//   ....[217]....
        /*0a68*/ 	.word	0xffffffff


	//   ....[218]....
        /*0a6c*/ 	.word	0xffffffff


	//   ....[219]....
        /*0a70*/ 	.word	0xffffffff


	//   ....[220]....
        /*0a74*/ 	.word	0xffffffff


	//   ....[221]....
        /*0a78*/ 	.word	0xffffffff


	//   ....[222]....
        /*0a7c*/ 	.word	0xffffffff


	//   ....[223]....
        /*0a80*/ 	.word	0xffffffff


	//   ....[224]....
        /*0a84*/ 	.word	0xffffffff


	//   ....[225]....
        /*0a88*/ 	.word	0xffffffff


	//   ....[226]....
        /*0a8c*/ 	.word	0xffffffff


	//   ....[227]....
        /*0a90*/ 	.word	0xffffffff


	//   ....[228]....
        /*0a94*/ 	.word	0xffffffff


	//   ....[229]....
        /*0a98*/ 	.word	0xffffffff


	//   ....[230]....
        /*0a9c*/ 	.word	0xffffffff


	//   ....[231]....
        /*0aa0*/ 	.word	0xffffffff


	//   ....[232]....
        /*0aa4*/ 	.word	0xffffffff


	//   ....[233]....
        /*0aa8*/ 	.word	0xffffffff


	//   ....[234]....
        /*0aac*/ 	.word	0xffffffff


	//   ....[235]....
        /*0ab0*/ 	.word	0xffffffff


	//   ....[236]....
        /*0ab4*/ 	.word	0xffffffff


	//   ....[237]....
        /*0ab8*/ 	.word	0xffffffff


	//   ....[238]....
        /*0abc*/ 	.word	0xffffffff


	//   ....[239]....
        /*0ac0*/ 	.word	0xffffffff


	//----- nvinfo : EIATTR_COOP_GROUP_INSTR_OFFSETS
	.align		4
.L_598:
        /*0ac4*/ 	.byte	0x04, 0x28
        /*0ac6*/ 	.short	(.L_600 - .L_599)


	//   ....[0]....
.L_599:
        /*0ac8*/ 	.word	0x00000050


	//   ....[1]....
        /*0acc*/ 	.word	0x00000200


	//   ....[2]....
        /*0ad0*/ 	.word	0x00000230


	//   ....[3]....
        /*0ad4*/ 	.word	0x00000260


	//   ....[4]....
        /*0ad8*/ 	.word	0x00000290


	//   ....[5]....
        /*0adc*/ 	.word	0x000002c0


	//   ....[6]....
        /*0ae0*/ 	.word	0x000002f0


	//   ....[7]....
        /*0ae4*/ 	.word	0x00000460


	//   ....[8]....
        /*0ae8*/ 	.word	0x000004a0


	//   ....[9]....
        /*0aec*/ 	.word	0x000004d0


	//   ....[10]....
        /*0af0*/ 	.word	0x00000500


	//   ....[11]....
        /*0af4*/ 	.word	0x00000530


	//   ....[12]....
        /*0af8*/ 	.word	0x00000560


	//   ....[13]....
        /*0afc*/ 	.word	0x000005f0


	//   ....[14]....
        /*0b00*/ 	.word	0x00000620


	//   ....[15]....
        /*0b04*/ 	.word	0x00000640


	//   ....[16]....
        /*0b08*/ 	.word	0x000006a0


	//   ....[17]....
        /*0b0c*/ 	.word	0x00003e80


	//   ....[18]....
        /*0b10*/ 	.word	0x00003ed0


	//   ....[19]....
        /*0b14*/ 	.word	0x000046a0


	//   ....[20]....
        /*0b18*/ 	.word	0x000046d0


	//   ....[21]....
        /*0b1c*/ 	.word	0x00004e20


	//   ....[22]....
        /*0b20*/ 	.word	0x00004e40


	//   ....[23]....
        /*0b24*/ 	.word	0x00005590


	//   ....[24]....
        /*0b28*/ 	.word	0x000055a0


	//   ....[25]....
        /*0b2c*/ 	.word	0x00005e10


	//   ....[26]....
        /*0b30*/ 	.word	0x00005e50


	//   ....[27]....
        /*0b34*/ 	.word	0x00006c20


	//   ....[28]....
        /*0b38*/ 	.word	0x00006c50


	//   ....[29]....
        /*0b3c*/ 	.word	0x00007440


	//   ....[30]....
        /*0b40*/ 	.word	0x00007470


	//   ....[31]....
        /*0b44*/ 	.word	0x00007c60


	//   ....[32]....
        /*0b48*/ 	.word	0x00007c80


	//   ....[33]....
        /*0b4c*/ 	.word	0x00008490


	//   ....[34]....
        /*0b50*/ 	.word	0x000084c0


	//   ....[35]....
        /*0b54*/ 	.word	0x000085d0


	//   ....[36]....
        /*0b58*/ 	.word	0x00008600


	//   ....[37]....
        /*0b5c*/ 	.word	0x000086d0


	//   ....[38]....
        /*0b60*/ 	.word	0x00008700


	//   ....[39]....
        /*0b64*/ 	.word	0x000087d0


	//   ....[40]....
        /*0b68*/ 	.word	0x000087f0


	//   ....[41]....
        /*0b6c*/ 	.word	0x00008cb0


	//   ....[42]....
        /*0b70*/ 	.word	0x00008cd0


	//   ....[43]....
        /*0b74*/ 	.word	0x00008e50


	//   ....[44]....
        /*0b78*/ 	.word	0x00008e70


	//   ....[45]....
        /*0b7c*/ 	.word	0x00008f40


	//   ....[46]....
        /*0b80*/ 	.word	0x00008f60


	//   ....[47]....
        /*0b84*/ 	.word	0x00009030


	//   ....[48]....
        /*0b88*/ 	.word	0x00009050


	//   ....[49]....
        /*0b8c*/ 	.word	0x00009de0


	//   ....[50]....
        /*0b90*/ 	.word	0x00009e00


	//   ....[51]....
        /*0b94*/ 	.word	0x00009e30


	//   ....[52]....
        /*0b98*/ 	.word	0x00009e60


	//   ....[53]....
        /*0b9c*/ 	.word	0x00009f30


	//   ....[54]....
        /*0ba0*/ 	.word	0x00009fd0


	//   ....[55]....
        /*0ba4*/ 	.word	0x00009fe0


	//   ....[56]....
        /*0ba8*/ 	.word	0x0000a020


	//   ....[57]....
        /*0bac*/ 	.word	0x0000a180


	//   ....[58]....
        /*0bb0*/ 	.word	0x0000a1a0


	//   ....[59]....
        /*0bb4*/ 	.word	0x0000a200


	//   ....[60]....
        /*0bb8*/ 	.word	0x0000a240


	//   ....[61]....
        /*0bbc*/ 	.word	0x0000a250


	//   ....[62]....
        /*0bc0*/ 	.word	0x0000a270


	//   ....[63]....
        /*0bc4*/ 	.word	0x0000a400


	//   ....[64]....
        /*0bc8*/ 	.word	0x0000a410


	//   ....[65]....
        /*0bcc*/ 	.word	0x0000a600


	//   ....[66]....
        /*0bd0*/ 	.word	0x0000a640


	//   ....[67]....
        /*0bd4*/ 	.word	0x0000a650


	//   ....[68]....
        /*0bd8*/ 	.word	0x0000a660


	//   ....[69]....
        /*0bdc*/ 	.word	0x0000bf10


	//   ....[70]....
        /*0be0*/ 	.word	0x0000bf50


	//   ....[71]....
        /*0be4*/ 	.word	0x0000bf70


	//   ....[72]....
        /*0be8*/ 	.word	0x0000bf80


	//   ....[73]....
        /*0bec*/ 	.word	0x0000dd50


	//   ....[74]....
        /*0bf0*/ 	.word	0x0000dd80


	//   ....[75]....
        /*0bf4*/ 	.word	0x0000dda0


	//   ....[76]....
        /*0bf8*/ 	.word	0x0000ddb0


	//   ....[77]....
        /*0bfc*/ 	.word	0x0000de70


	//   ....[78]....
        /*0c00*/ 	.word	0x0000de80


	//   ....[79]....
        /*0c04*/ 	.word	0x0000e080


	//   ....[80]....
        /*0c08*/ 	.word	0x0000e090


	//   ....[81]....
        /*0c0c*/ 	.word	0x0000ee10


	//   ....[82]....
        /*0c10*/ 	.word	0x0000ee30


	//   ....[83]....
        /*0c14*/ 	.word	0x0000ef20


	//   ....[84]....
        /*0c18*/ 	.word	0x0000ef30


	//   ....[85]....
        /*0c1c*/ 	.word	0x0000f020


	//   ....[86]....
        /*0c20*/ 	.word	0x0000f040


	//   ....[87]....
        /*0c24*/ 	.word	0x0000f130


	//   ....[88]....
        /*0c28*/ 	.word	0x0000f140


	//   ....[89]....
        /*0c2c*/ 	.word	0x0000faf0


	//   ....[90]....
        /*0c30*/ 	.word	0x0000fb20


	//   ....[91]....
        /*0c34*/ 	.word	0x0000fb30


	//   ....[92]....
        /*0c38*/ 	.word	0x0000fb60


	//   ....[93]....
        /*0c3c*/ 	.word	0x000115a0


	//   ....[94]....
        /*0c40*/ 	.word	0x000115b0


	//   ....[95]....
        /*0c44*/ 	.word	0x000115f0


	//   ....[96]....
        /*0c48*/ 	.word	0x00011690


	//   ....[97]....
        /*0c4c*/ 	.word	0x000116e0


	//   ....[98]....
        /*0c50*/ 	.word	0x00011700


	//   ....[99]....
        /*0c54*/ 	.word	0x00011800


	//   ....[100]....
        /*0c58*/ 	.word	0x00011810


	//   ....[101]....
        /*0c5c*/ 	.word	0x000125a0


	//   ....[102]....
        /*0c60*/ 	.word	0x000125c0


	//   ....[103]....
        /*0c64*/ 	.word	0x000126f0


	//   ....[104]....
        /*0c68*/ 	.word	0x00012700


	//   ....[105]....
        /*0c6c*/ 	.word	0x00012830


	//   ....[106]....
        /*0c70*/ 	.word	0x00012850


	//   ....[107]....
        /*0c74*/ 	.word	0x00012980


	//   ....[108]....
        /*0c78*/ 	.word	0x00012990


	//   ....[109]....
        /*0c7c*/ 	.word	0x00012e60


	//   ....[110]....
        /*0c80*/ 	.word	0x00012e90


	//   ....[111]....
        /*0c84*/ 	.word	0x00012eb0


	//   ....[112]....
        /*0c88*/ 	.word	0x00012ed0


	//   ....[113]....
        /*0c8c*/ 	.word	0x00014ab0


	//   ....[114]....
        /*0c90*/ 	.word	0x00014ac0


	//   ....[115]....
        /*0c94*/ 	.word	0x00014af0


	//   ....[116]....
        /*0c98*/ 	.word	0x00014b00


	//   ....[117]....
        /*0c9c*/ 	.word	0x00015bb0


	//   ....[118]....
        /*0ca0*/ 	.word	0x00015bc0


	//   ....[119]....
        /*0ca4*/ 	.word	0x00015be0


	//   ....[120]....
        /*0ca8*/ 	.word	0x00015c00


	//   ....[121]....
        /*0cac*/ 	.word	0x00015f30


	//   ....[122]....
        /*0cb0*/ 	.word	0x00015f50


	//   ....[123]....
        /*0cb4*/ 	.word	0x00016030


	//   ....[124]....
        /*0cb8*/ 	.word	0x00016040


	//   ....[125]....
        /*0cbc*/ 	.word	0x00016130


	//   ....[126]....
        /*0cc0*/ 	.word	0x00016150


	//   ....[127]....
        /*0cc4*/ 	.word	0x00016240


	//   ....[128]....
        /*0cc8*/ 	.word	0x00016250


	//   ....[129]....
        /*0ccc*/ 	.word	0x00016540


	//   ....[130]....
        /*0cd0*/ 	.word	0x00016560


	//   ....[131]....
        /*0cd4*/ 	.word	0x00016ba0


	//   ....[132]....
        /*0cd8*/ 	.word	0x00016bb0


	//   ....[133]....
        /*0cdc*/ 	.word	0x000179b0


	//   ....[134]....
        /*0ce0*/ 	.word	0x000179d0


	//   ....[135]....
        /*0ce4*/ 	.word	0x00017ac0


	//   ....[136]....
        /*0ce8*/ 	.word	0x00017ad0


	//   ....[137]....
        /*0cec*/ 	.word	0x00017bc0


	//   ....[138]....
        /*0cf0*/ 	.word	0x00017be0


	//   ....[139]....
        /*0cf4*/ 	.word	0x00017cd0


	//   ....[140]....
        /*0cf8*/ 	.word	0x00017ce0


	//   ....[141]....
        /*0cfc*/ 	.word	0x00017e80


	//   ....[142]....
        /*0d00*/ 	.word	0x00017ea0


	//   ....[143]....
        /*0d04*/ 	.word	0x00017fd0


	//   ....[144]....
        /*0d08*/ 	.word	0x00018010


	//   ....[145]....
        /*0d0c*/ 	.word	0x00018040


	//   ....[146]....
        /*0d10*/ 	.word	0x00018070


	//   ....[147]....
        /*0d14*/ 	.word	0x000180a0


	//   ....[148]....
        /*0d18*/ 	.word	0x000180d0


	//   ....[149]....
        /*0d1c*/ 	.word	0x00018240


	//   ....[150]....
        /*0d20*/ 	.word	0x00018280


	//   ....[151]....
        /*0d24*/ 	.word	0x000182b0


	//   ....[152]....
        /*0d28*/ 	.word	0x000182e0


	//   ....[153]....
        /*0d2c*/ 	.word	0x00018310


	//   ....[154]....
        /*0d30*/ 	.word	0x00018340


	//   ....[155]....
        /*0d34*/ 	.word	0x000183d0


	//   ....[156]....
        /*0d38*/ 	.word	0x00018400


	//   ....[157]....
        /*0d3c*/ 	.word	0x00018410


	//   ....[158]....
        /*0d40*/ 	.word	0x00018470


	//   ....[159]....
        /*0d44*/ 	.word	0x00018a40


	//   ....[160]....
        /*0d48*/ 	.word	0x00018a90


	//   ....[161]....
        /*0d4c*/ 	.word	0x00018af0


	//   ....[162]....
        /*0d50*/ 	.word	0x00018b50


	//   ....[163]....
        /*0d54*/ 	.word	0x00018bb0


	//   ....[164]....
        /*0d58*/ 	.word	0x00018c20


	//   ....[165]....
        /*0d5c*/ 	.word	0x00018c70


	//   ....[166]....
        /*0d60*/ 	.word	0x00018cd0


	//   ....[167]....
        /*0d64*/ 	.word	0x00018d40


	//   ....[168]....
        /*0d68*/ 	.word	0x00018da0


	//   ....[169]....
        /*0d6c*/ 	.word	0x00018e10


	//   ....[170]....
        /*0d70*/ 	.word	0x00018e70


	//   ....[171]....
        /*0d74*/ 	.word	0x00018ee0


	//   ....[172]....
        /*0d78*/ 	.word	0x00018f50


	//   ....[173]....
        /*0d7c*/ 	.word	0x00018fc0


	//   ....[174]....
        /*0d80*/ 	.word	0x00019020


	//   ....[175]....
        /*0d84*/ 	.word	0x00019090


	//   ....[176]....
        /*0d88*/ 	.word	0x00019100


	//   ....[177]....
        /*0d8c*/ 	.word	0x00019170


	//   ....[178]....
        /*0d90*/ 	.word	0x000191d0


	//   ....[179]....
        /*0d94*/ 	.word	0x00019230


	//   ....[180]....
        /*0d98*/ 	.word	0x00019290


	//   ....[181]....
        /*0d9c*/ 	.word	0x000192e0


	//   ....[182]....
        /*0da0*/ 	.word	0x00019330


	//   ....[183]....
        /*0da4*/ 	.word	0x000193a0


	//   ....[184]....
        /*0da8*/ 	.word	0x00019410


	//   ....[185]....
        /*0dac*/ 	.word	0x00019470


	//   ....[186]....
        /*0db0*/ 	.word	0x000194e0


	//   ....[187]....
        /*0db4*/ 	.word	0x00019550


	//   ....[188]....
        /*0db8*/ 	.word	0x000195c0


	//   ....[189]....
        /*0dbc*/ 	.word	0x00019620


	//   ....[190]....
        /*0dc0*/ 	.word	0x00019690


	//   ....[191]....
        /*0dc4*/ 	.word	0x00019700


	//   ....[192]....
        /*0dc8*/ 	.word	0x00019770


	//   ....[193]....
        /*0dcc*/ 	.word	0x000197d0


	//   ....[194]....
        /*0dd0*/ 	.word	0x00019820


	//   ....[195]....
        /*0dd4*/ 	.word	0x00019870


	//   ....[196]....
        /*0dd8*/ 	.word	0x000198c0


	//   ....[197]....
        /*0ddc*/ 	.word	0x00019900


	//   ....[198]....
        /*0de0*/ 	.word	0x00019960


	//   ....[199]....
        /*0de4*/ 	.word	0x000199a0


	//   ....[200]....
        /*0de8*/ 	.word	0x000199f0


	//   ....[201]....
        /*0dec*/ 	.word	0x00019a30


	//   ....[202]....
        /*0df0*/ 	.word	0x00019aa0


	//   ....[203]....
        /*0df4*/ 	.word	0x00019b10


	//   ....[204]....
        /*0df8*/ 	.word	0x00019b80


	//   ....[205]....
        /*0dfc*/ 	.word	0x00019be0


	//   ....[206]....
        /*0e00*/ 	.word	0x00019c50


	//   ....[207]....
        /*0e04*/ 	.word	0x00019cc0


	//   ....[208]....
        /*0e08*/ 	.word	0x00019d30


	//   ....[209]....
        /*0e0c*/ 	.word	0x00019d90


	//   ....[210]....
        /*0e10*/ 	.word	0x00019e00


	//   ....[211]....
        /*0e14*/ 	.word	0x00019e70


	//   ....[212]....
        /*0e18*/ 	.word	0x00019ee0


	//   ....[213]....
        /*0e1c*/ 	.word	0x00019f40


	//   ....[214]....
        /*0e20*/ 	.word	0x00019fb0


	//   ....[215]....
        /*0e24*/ 	.word	0x0001a020


	//   ....[216]....
        /*0e28*/ 	.word	0x0001a090


	//   ....[217]....
        /*0e2c*/ 	.word	0x0001a0f0


	//   ....[218]....
        /*0e30*/ 	.word	0x0001a160


	//   ....[219]....
        /*0e34*/ 	.word	0x0001a1d0


	//   ....[220]....
        /*0e38*/ 	.word	0x0001a240


	//   ....[221]....
        /*0e3c*/ 	.word	0x0001a2a0


	//   ....[222]....
        /*0e40*/ 	.word	0x0001a310


	//   ....[223]....
        /*0e44*/ 	.word	0x0001a380


	//   ....[224]....
        /*0e48*/ 	.word	0x0001a3d0


	//   ....[225]....
        /*0e4c*/ 	.word	0x0001a410


	//   ....[226]....
        /*0e50*/ 	.word	0x0001a460


	//   ....[227]....
        /*0e54*/ 	.word	0x0001a4b0


	//   ....[228]....
        /*0e58*/ 	.word	0x0001a500


	//   ....[229]....
        /*0e5c*/ 	.word	0x0001a570


	//   ....[230]....
        /*0e60*/ 	.word	0x0001a5c0


	//   ....[231]....
        /*0e64*/ 	.word	0x0001a600


	//   ....[232]....
        /*0e68*/ 	.word	0x0001a650


	//   ....[233]....
        /*0e6c*/ 	.word	0x0001a6a0


	//   ....[234]....
        /*0e70*/ 	.word	0x0001a6f0


	//   ....[235]....
        /*0e74*/ 	.word	0x0001a760


	//   ....[236]....
        /*0e78*/ 	.word	0x0001a7b0


	//   ....[237]....
        /*0e7c*/ 	.word	0x0001a820


	//   ....[238]....
        /*0e80*/ 	.word	0x0001a880


	//   ....[239]....
        /*0e84*/ 	.word	0x0001a8f0


	//----- nvinfo : EIATTR_EXIT_INSTR_OFFSETS
	.align		4
.L_600:
        /*0e88*/ 	.byte	0x04, 0x1c
        /*0e8a*/ 	.short	(.L_602 - .L_601)


	//   ....[0]....
.L_601:
        /*0e8c*/ 	.word	0x00000c10


	//   ....[1]....
        /*0e90*/ 	.word	0x00018a10


	//----- nvinfo : EIATTR_MAX_THREADS
	.align		4
.L_602:
        /*0e94*/ 	.byte	0x04, 0x05
        /*0e96*/ 	.short	(.L_604 - .L_603)
.L_603:
        /*0e98*/ 	.word	0x00000100
        /*0e9c*/ 	.word	0x00000001
        /*0ea0*/ 	.word	0x00000001


	//----- nvinfo : EIATTR_CRS_STACK_SIZE
	.align		4
.L_604:
        /*0ea4*/ 	.byte	0x04, 0x1e
        /*0ea6*/ 	.short	(.L_606 - .L_605)
.L_605:
        /*0ea8*/ 	.word	0x00000000
.L_606:


//--------------------- .nv.info._ZN7cutlass13device_kernelIN5flash19enable_sm80_to_sm89INS1_16FlashAttnFwdSm80INS1_25CollectiveMainloopFwdSm80ILi4ELi1ELb0EN4cute5tupleIJNS5_1CILi128EEENS7_ILi48EEES8_EEELi128ENS_10bfloat16_tEfNS_4arch4Sm80ELb0ELb1ELb0ELb0ELb1ELb0ELb1ELb1EEENS1_21CollectiveEpilogueFwdINS6_IJS8_S8_S9_EEENS6_IJNS7_ILi1EEESH_SH_EEESB_SD_Li128ELb0ELb1ELb1ELb0EEENS1_19SingleTileSchedulerILb0ELb1ELb1ELi128EEEEEEEEEvNT_6ParamsE --------------------------
	.section	.nv.info._ZN7cutlass13device_kernelIN5flash19enable_sm80_to_sm89INS1_16FlashAttnFwdSm80INS1_25CollectiveMainloopFwdSm80ILi4ELi1ELb0EN4cute5tupleIJNS5_1CILi128EEENS7_ILi48EEES8_EEELi128ENS_10bfloat16_tEfNS_4arch4Sm80ELb0ELb1ELb0ELb0ELb1ELb0ELb1ELb1EEENS1_21CollectiveEpilogueFwdINS6_IJS8_S8_S9_EEENS6_IJNS7_ILi1EEESH_SH_EEESB_SD_Li128ELb0ELb1ELb1ELb0EEENS1_19SingleTileSchedulerILb0ELb1ELb1ELi128EEEEEEEEEvNT_6ParamsE,"",@"SHT_CUDA_INFO"
	.sectionflags	@""
	.align	4


	//----- nvinfo : EIATTR_CUDA_API_VERSION
	.align		4
        /*0000*/ 	.byte	0x04, 0x37
        /*0002*/ 	.short	(.L_608 - .L_607)
.L_607:
        /*0004*/ 	.word	0x00000082


	//----- nvinfo : EIATTR_SW2861232_WAR
	.align		4
.L_608:
        /*0008*/ 	.byte	0x01, 0x35
	.zero		2


	//----- nvinfo : EIATTR_PARAM_CBANK
	.align		4
        /*000c*/ 	.byte	0x04, 0x0a
        /*000e*/ 	.short	(.L_610 - .L_609)
	.align		4
.L_609:
        /*0010*/ 	.word	index@(.nv.constant0._ZN7cutlass13device_kernelIN5flash19enable_sm80_to_sm89INS1_16FlashAttnFwdSm80INS1_25CollectiveMainloopFwdSm80ILi4ELi1ELb0EN4cute5tupleIJNS5_1CILi128EEENS7_ILi48EEES8_EEELi128ENS_10bfloat16_tEfNS_4arch4Sm80ELb0ELb1ELb0ELb0ELb1ELb0ELb1ELb1EEENS1_21CollectiveEpilogueFwdINS6_IJS8_S8_S9_EEENS6_IJNS7_ILi1EEESH_SH_EEESB_SD_Li128ELb0ELb1ELb1ELb0EEENS1_19SingleTileSchedulerILb0ELb1ELb1ELi128EEEEEEEEEvNT_6ParamsE)
        /*0014*/ 	.short	0x0160
        /*0016*/ 	.short	0x0418


	//----- nvinfo : EIATTR_CBANK_PARAM_SIZE
	.align		4
.L_610:
        /*0018*/ 	.byte	0x03, 0x19
        /*001a*/ 	.short	0x0418


	//----- nvinfo : EIATTR_KPARAM_INFO
	.align		4
        /*001c*/ 	.byte	0x04, 0x17
        /*001e*/ 	.short	(.L_612 - .L_611)
.L_611:
        /*0020*/ 	.word	0x00000000
        /*0024*/ 	.short	0x0000
        /*0026*/ 	.short	0x0000
        /*0028*/ 	.byte	0x00, 0xf0, 0x61, 0x10


	//----- nvinfo : EIATTR_MAXREG_COUNT
	.align		4
.L_612:
        /*002c*/ 	.byte	0x03, 0x1b
        /*002e*/ 	.short	0x00ff


	//----- nvinfo : EIATTR_NUM_BARRIERS
	.align		4
        /*0030*/ 	.byte	0x02, 0x4c
        /*0032*/ 	.byte	0x02
	.zero		1


	//----- nvinfo : EIATTR_ANNOTATIONS
	.align		4
        /*0034*/ 	.byte	0x04, 0x55
        /*0036*/ 	.short	(.L_614 - .L_613)


	//   ....[0]....
.L_613:
        /* <DEDUP_REMOVED lines=45> */


	//----- nvinfo : EIATTR_MERCURY_ISA_VERSION
	.align		4
.L_614:
        /*02f8*/ 	.byte	0x03, 0x5f
        /*02fa*/ 	.short	0x0000


	//----- nvinfo : EIATTR_COOP_GROUP_MASK_REGIDS
	.align		4
        /*02fc*/ 	.byte	0x04, 0x29
        /*02fe*/ 	.short	(.L_616 - .L_615)


	//   ....[0]....
.L_615:
        /*0300*/ 	.word	0xffffffff


	//   ....[1]....
        /*0304*/ 	.word	0xffffffff


	//   ....[2]....
        /*0308*/ 	.word	0xffffffff


	//   ....[3]....
        /*030c*/ 	.word	0xffffffff


	//   ....[4]....
        /*0310*/ 	.word	0xffffffff


	//   ....[5]....
        /*0314*/ 	.word	0xffffffff


	//   ....[6]....
        /*0318*/ 	.word	0xffffffff


	//   ....[7]....
        /*031c*/ 	.word	0xffffffff


	//   ....[8]....
        /*0320*/ 	.word	0xffffffff


	//   ....[9]....
        /*0324*/ 	.word	0xffffffff


	//   ....[10]....
        /*0328*/ 	.word	0xffffffff


	//   ....[11]....
        /*032c*/ 	.word	0xffffffff


	//   ....[12]....
        /*0330*/ 	.word	0xffffffff


	//   ....[13]....
        /*0334*/ 	.word	0xffffffff


	//   ....[14]....
        /*0338*/ 	.word	0xffffffff


	//   ....[15]....
        /*033c*/ 	.word	0xffffffff


	//   ....[16]....
        /*0340*/ 	.word	0xffffffff


	//   ....[17]....
        /*0344*/ 	.word	0xffffffff


	//   ....[18]....
        /*0348*/ 	.word	0xffffffff


	//   ....[19]....
        /*034c*/ 	.word	0xffffffff


	//   ....[20]....
        /*0350*/ 	.word	0xffffffff


	//   ....[21]....
        /*0354*/ 	.word	0xffffffff


	//   ....[22]....
        /*0358*/ 	.word	0xffffffff


	//   ....[23]....
        /*035c*/ 	.word	0xffffffff


	//   ....[24]....
        /*0360*/ 	.word	0xffffffff


	//   ....[25]....
        /*0364*/ 	.word	0xffffffff


	//   ....[26]....
        /*0368*/ 	.word	0xffffffff


	//   ....[27]....
        /*036c*/ 	.word	0xffffffff


	//   ....[28]....
        /*0370*/ 	.word	0xffffffff


	//   ....[29]....
        /*0374*/ 	.word	0xffffffff


	//   ....[30]....
        /*0378*/ 	.word	0xffffffff


	//   ....[31]....
        /*037c*/ 	.word	0xffffffff


	//   ....[32]....
        /*0380*/ 	.word	0xffffffff


	//   ....[33]....
        /*0384*/ 	.word	0xffffffff


	//   ....[34]....
        /*0388*/ 	.word	0xffffffff


	//   ....[35]....
        /*038c*/ 	.word	0xffffffff


	//   ....[36]....
        /*0390*/ 	.word	0xffffffff


	//   ....[37]....
        /*0394*/ 	.word	0xffffffff


	//   ....[38]....
        /*0398*/ 	.word	0xffffffff


	//   ....[39]....
        /*039c*/ 	.word	0xffffffff


	//   ....[40]....
        /*03a0*/ 	.word	0xffffffff


	//   ....[41]....
        /*03a4*/ 	.word	0xffffffff


	//   ....[42]....
        /*03a8*/ 	.word	0xffffffff


	//   ....[43]....
        /*03ac*/ 	.word	0xffffffff


	//   ....[44]....
        /*03b0*/ 	.word	0xffffffff


	//   ....[45]....
        /*03b4*/ 	.word	0xffffffff


	//   ....[46]....
        /*03b8*/ 	.word	0xffffffff


	//   ....[47]....
        /*03bc*/ 	.word	0xffffffff


	//   ....[48]....
        /*03c0*/ 	.word	0xffffffff


	//   ....[49]....
        /*03c4*/ 	.word	0xffffffff


	//   ....[50]....
        /*03c8*/ 	.word	0xffffffff


	//   ....[51]....
        /*03cc*/ 	.word	0xffffffff


	//   ....[52]....
        /*03d0*/ 	.word	0xffffffff


	//   ....[53]....
        /*03d4*/ 	.word	0xffffffff


	//   ....[54]....
        /*03d8*/ 	.word	0xffffffff


	//   ....[55]....
        /*03dc*/ 	.word	0xffffffff


	//   ....[56]....
        /*03e0*/ 	.word	0xffffffff


	//   ....[57]....
        /*03e4*/ 	.word	0xffffffff


	//   ....[58]....
        /*03e8*/ 	.word	0xffffffff


	//   ....[59]....
        /*03ec*/ 	.word	0xffffffff


	//   ....[60]....
        /*03f0*/ 	.word	0xffffffff


	//   ....[61]....
        /*03f4*/ 	.word	0xffffffff


	//   ....[62]....
        /*03f8*/ 	.word	0xffffffff


	//   ....[63]....
        /*03fc*/ 	.word	0xffffffff


	//   ....[64]....
        /*0400*/ 	.word	0xffffffff


	//   ....[65]....
        /*0404*/ 	.word	0xffffffff


	//   ....[66]....
        /*0408*/ 	.word	0xffffffff


	//   ....[67]....
        /*040c*/ 	.word	0xffffffff


	//   ....[68]....
        /*0410*/ 	.word	0xffffffff


	//   ....[69]....
        /*0414*/ 	.word	0xffffffff


	//   ....[70]....
        /*0418*/ 	.word	0xffffffff


	//   ....[71]....
        /*041c*/ 	.word	0xffffffff


	//   ....[72]....
        /*0420*/ 	.word	0xffffffff


	//   ....[73]....
        /*0424*/ 	.word	0xffffffff


	//   ....[74]....
        /*0428*/ 	.word	0xffffffff


	//   ....[75]....
        /*042c*/ 	.word	0xffffffff


	//   ....[76]....
        /*0430*/ 	.word	0xffffffff


	//   ....[77]....
        /*0434*/ 	.word	0xffffffff


	//   ....[78]....
        /*0438*/ 	.word	0xffffffff


	//   ....[79]....
        /*043c*/ 	.word	0xffffffff


	//   ....[80]....
        /*0440*/ 	.word	0xffffffff


	//   ....[81]....
        /*0444*/ 	.word	0xffffffff


	//   ....[82]....
        /*0448*/ 	.word	0xffffffff


	//   ....[83]....
        /*044c*/ 	.word	0xffffffff


	//   ....[84]....
        /*0450*/ 	.word	0xffffffff


	//   ....[85]....
        /*0454*/ 	.word	0xffffffff


	//   ....[86]....
        /*0458*/ 	.word	0xffffffff


	//   ....[87]....
        /*045c*/ 	.word	0xffffffff


	//   ....[88]....
        /*0460*/ 	.word	0xffffffff


	//   ....[89]....
        /*0464*/ 	.word	0xffffffff


	//   ....[90]....
        /*0468*/ 	.word	0xffffffff


	//   ....[91]....
        /*046c*/ 	.word	0xffffffff


	//   ....[92]....
        /*0470*/ 	.word	0xffffffff


	//   ....[93]....
        /*0474*/ 	.word	0xffffffff


	//   ....[94]....
        /*0478*/ 	.word	0xffffffff


	//   ....[95]....
        /*047c*/ 	.word	0xffffffff


	//   ....[96]....
        /*0480*/ 	.word	0xffffffff


	//   ....[97]....
        /*0484*/ 	.word	0xffffffff


	//   ....[98]....
        /*0488*/ 	.word	0xffffffff


	//   ....[99]....
        /*048c*/ 	.word	0xffffffff


	//   ....[100]....
        /*0490*/ 	.word	0xffffffff


	//   ....[101]....
        /*0494*/ 	.word	0xffffffff


	//   ....[102]....
        /*0498*/ 	.word	0xffffffff


	//   ....[103]....
        /*049c*/ 	.word	0xffffffff


	//   ....[104]....
        /*04a0*/ 	.word	0xffffffff


	//   ....[105]....
        /*04a4*/ 	.word	0xffffffff


	//   ....[106]....
        /*04a8*/ 	.word	0xffffffff


	//   ....[107]....
        /*04ac*/ 	.word	0xffffffff


	//   ....[108]....
        /*04b0*/ 	.word	0xffffffff


	//   ....[109]....
        /*04b4*/ 	.word	0xffffffff


	//   ....[110]....
        /*04b8*/ 	.word	0xffffffff


	//   ....[111]....
        /*04bc*/ 	.word	0xffffffff


	//   ....[112]....
        /*04c0*/ 	.word	0xffffffff


	//   ....[113]....
        /*04c4*/ 	.word	0xffffffff


	//   ....[114]....
        /*04c8*/ 	.word	0xffffffff


	//   ....[115]....
        /*04cc*/ 	.word	0xffffffff


	//   ....[116]....
        /*04d0*/ 	.word	0xffffffff


	//   ....[117]....
        /*04d4*/ 	.word	0xffffffff


	//   ....[118]....
        /*04d8*/ 	.word	0xffffffff


	//   ....[119]....
        /*04dc*/ 	.word	0xffffffff


	//   ....[120]....
        /*04e0*/ 	.word	0xffffffff


	//   ....[121]....
        /*04e4*/ 	.word	0xffffffff


	//   ....[122]....
        /*04e8*/ 	.word	0xffffffff


	//   ....[123]....
        /*04ec*/ 	.word	0xffffffff


	//   ....[124]....
        /*04f0*/ 	.word	0xffffffff


	//   ....[125]....
        /*04f4*/ 	.word	0xffffffff


	//   ....[126]....
        /*04f8*/ 	.word	0xffffffff


	//   ....[127]....
        /*04fc*/ 	.word	0xffffffff


	//   ....[128]....
        /*0500*/ 	.word	0xffffffff


	//   ....[129]....
        /*0504*/ 	.word	0xffffffff


	//   ....[130]....
        /*0508*/ 	.word	0xffffffff


	//   ....[131]....
        /*050c*/ 	.word	0xffffffff


	//   ....[132]....
        /*0510*/ 	.word	0xffffffff


	//   ....[133]....
        /*0514*/ 	.word	0xffffffff


	//   ....[134]....
        /*0518*/ 	.word	0xffffffff


	//   ....[135]....
        /*051c*/ 	.word	0xffffffff


	//   ....[136]....
        /*0520*/ 	.word	0xffffffff


	//   ....[137]....
        /*0524*/ 	.word	0xffffffff


	//   ....[138]....
        /*0528*/ 	.word	0xffffffff


	//----- nvinfo : EIATTR_COOP_GROUP_INSTR_OFFSETS
	.align		4
.L_616:
        /*052c*/ 	.byte	0x04, 0x28
        /*052e*/ 	.short	(.L_618 - .L_617)


	//   ....[0]....
.L_617:
        /*0530*/ 	.word	0x00000060


	//   ....[1]....
        /*0534*/ 	.word	0x00001440


	//   ....[2]....
        /*0538*/ 	.word	0x00001470


	//   ....[3]....
        /*053c*/ 	.word	0x00001630


	//   ....[4]....
        /*0540*/ 	.word	0x00001660


	//   ....[5]....
        /*0544*/ 	.word	0x00001730


	//   ....[6]....
        /*0548*/ 	.word	0x00001760


	//   ....[7]....
        /*054c*/ 	.word	0x00001830


	//   ....[8]....
        /*0550*/ 	.word	0x00001860


	//   ....[9]....
        /*0554*/ 	.word	0x00001930


	//   ....[10]....
        /*0558*/ 	.word	0x00001960


	//   ....[11]....
        /*055c*/ 	.word	0x00001a30


	//   ....[12]....
        /*0560*/ 	.word	0x00001a60


	//   ....[13]....
        /*0564*/ 	.word	0x00001b30


	//   ....[14]....
        /*0568*/ 	.word	0x00001b60


	//   ....[15]....
        /*056c*/ 	.word	0x00001c40


	//   ....[16]....
        /*0570*/ 	.word	0x00001c90


	//   ....[17]....
        /*0574*/ 	.word	0x00002190


	//   ....[18]....
        /*0578*/ 	.word	0x000021b0


	//   ....[19]....
        /*057c*/ 	.word	0x000021d0


	//   ....[20]....
        /*0580*/ 	.word	0x000021e0


	//   ....[21]....
        /*0584*/ 	.word	0x000021f0


	//   ....[22]....
        /*0588*/ 	.word	0x00002200


	//   ....[23]....
        /*058c*/ 	.word	0x00002670


	//   ....[24]....
        /*0590*/ 	.word	0x000026a0


	//   ....[25]....
        /*0594*/ 	.word	0x000026e0


	//   ....[26]....
        /*0598*/ 	.word	0x00002710


	//   ....[27]....
        /*059c*/ 	.word	0x00002730


	//   ....[28]....
        /*05a0*/ 	.word	0x00002740


	//   ....[29]....
        /*05a4*/ 	.word	0x00003350


	//   ....[30]....
        /*05a8*/ 	.word	0x00003370


	//   ....[31]....
        /*05ac*/ 	.word	0x00003380


	//   ....[32]....
        /*05b0*/ 	.word	0x00003390


	//   ....[33]....
        /*05b4*/ 	.word	0x000033a0


	//   ....[34]....
        /*05b8*/ 	.word	0x000033b0


	//   ....[35]....
        /*05bc*/ 	.word	0x00003790


	//   ....[36]....
        /*05c0*/ 	.word	0x000039e0


	//   ....[37]....
        /*05c4*/ 	.word	0x00003bb0


	//   ....[38]....
        /*05c8*/ 	.word	0x000041a0


	//   ....[39]....
        /*05cc*/ 	.word	0x00004d30


	//   ....[40]....
        /*05d0*/ 	.word	0x00004d70


	//   ....[41]....
        /*05d4*/ 	.word	0x00004ef0


	//   ....[42]....
        /*05d8*/ 	.word	0x00004f20


	//   ....[43]....
        /*05dc*/ 	.word	0x00005360


	//   ....[44]....
        /*05e0*/ 	.word	0x00005460


	//   ....[45]....
        /*05e4*/ 	.word	0x000054f0


	//   ....[46]....
        /*05e8*/ 	.word	0x00005600


	//   ....[47]....
        /*05ec*/ 	.word	0x00007760


	//   ....[48]....
        /*05f0*/ 	.word	0x00007770


	//   ....[49]....
        /*05f4*/ 	.word	0x00007780


	//   ....[50]....
        /*05f8*/ 	.word	0x00007790


	//   ....[51]....
        /*05fc*/ 	.word	0x000077a0


	//   ....[52]....
        /*0600*/ 	.word	0x000077b0


	//   ....[53]....
        /*0604*/ 	.word	0x00008310


	//   ....[54]....
        /*0608*/ 	.word	0x00008320


	//   ....[55]....
        /*060c*/ 	.word	0x00008330


	//   ....[56]....
        /*0610*/ 	.word	0x00008340


	//   ....[57]....
        /*0614*/ 	.word	0x00008350


	//   ....[58]....
        /*0618*/ 	.word	0x00008360


	//   ....[59]....
        /*061c*/ 	.word	0x00008580


	//   ....[60]....
        /*0620*/ 	.word	0x000087b0


	//   ....[61]....
        /*0624*/ 	.word	0x000089b0


	//   ....[62]....
        /*0628*/ 	.word	0x000092b0


	//   ....[63]....
        /*062c*/ 	.word	0x00009b10


	//   ....[64]....
        /*0630*/ 	.word	0x00009b70


	//   ....[65]....
        /*0634*/ 	.word	0x00009c90


	//   ....[66]....
        /*0638*/ 	.word	0x00009d00


	//   ....[67]....
        /*063c*/ 	.word	0x00009e40


	//   ....[68]....
        /*0640*/ 	.word	0x00009f70


	//   ....[69]....
        /*0644*/ 	.word	0x0000a2f0


	//   ....[70]....
        /*0648*/ 	.word	0x0000a370


	//   ....[71]....
        /*064c*/ 	.word	0x0000c770


	//   ....[72]....
        /*0650*/ 	.word	0x0000c780


	//   ....[73]....
        /*0654*/ 	.word	0x0000c790


	//   ....[74]....
        /*0658*/ 	.word	0x0000c7a0


	//   ....[75]....
        /*065c*/ 	.word	0x0000c7b0


	//   ....[76]....
        /*0660*/ 	.word	0x0000c7c0


	//   ....[77]....
        /*0664*/ 	.word	0x0000d320


	//   ....[78]....
        /*0668*/ 	.word	0x0000d330


	//   ....[79]....
        /*066c*/ 	.word	0x0000d340


	//   ....[80]....
        /*0670*/ 	.word	0x0000d350


	//   ....[81]....
        /*0674*/ 	.word	0x0000d360


	//   ....[82]....
        /*0678*/ 	.word	0x0000d370


	//   ....[83]....
        /*067c*/ 	.word	0x0000d6c0


	//   ....[84]....
        /*0680*/ 	.word	0x0000d780


	//   ....[85]....
        /*0684*/ 	.word	0x0000d7a0


	//   ....[86]....
        /*0688*/ 	.word	0x0000d7e0


	//   ....[87]....
        /*068c*/ 	.word	0x0000d830


	//   ....[88]....
        /*0690*/ 	.word	0x0000d870


	//   ....[89]....
        /*0694*/ 	.word	0x0000d930


	//   ....[90]....
        /*0698*/ 	.word	0x0000dce0


	//   ....[91]....
        /*069c*/ 	.word	0x0000f710


	//   ....[92]....
        /*06a0*/ 	.word	0x0000f720


	//   ....[93]....
        /*06a4*/ 	.word	0x0000f730


	//   ....[94]....
        /*06a8*/ 	.word	0x0000f740


	//   ....[95]....
        /*06ac*/ 	.word	0x0000f790


	//   ....[96]....
        /*06b0*/ 	.word	0x0000f8f0


	//   ....[97]....
        /*06b4*/ 	.word	0x00010310


	//   ....[98]....
        /*06b8*/ 	.word	0x00010320


	//   ....[99]....
        /*06bc*/ 	.word	0x00010330


	//   ....[100]....
        /*06c0*/ 	.word	0x00010340


	//   ....[101]....
        /*06c4*/ 	.word	0x00010350


	//   ....[102]....
        /*06c8*/ 	.word	0x00010360


	//   ....[103]....
        /*06cc*/ 	.word	0x00010580


	//   ....[104]....
        /*06d0*/ 	.word	0x00010790


	//   ....[105]....
        /*06d4*/ 	.word	0x00010b00


	//   ....[106]....
        /*06d8*/ 	.word	0x00011430


	//   ....[107]....
        /*06dc*/ 	.word	0x00011be0


	//   ....[108]....
        /*06e0*/ 	.word	0x00011c30


	//   ....[109]....
        /*06e4*/ 	.word	0x00011d50


	//   ....[110]....
        /*06e8*/ 	.word	0x00011da0


	//   ....[111]....
        /*06ec*/ 	.word	0x00011e10


	//   ....[112]....
        /*06f0*/ 	.word	0x00011ff0


	//   ....[113]....
        /*06f4*/ 	.word	0x00012410


	//   ....[114]....
        /*06f8*/ 	.word	0x00012490


	//   ....[115]....
        /*06fc*/ 	.word	0x00014090


	//   ....[116]....
        /*0700*/ 	.word	0x000140a0


	//   ....[117]....
        /*0704*/ 	.word	0x000140b0


	//   ....[118]....
        /*0708*/ 	.word	0x000140c0


	//   ....[119]....
        /*070c*/ 	.word	0x000140f0


	//   ....[120]....
        /*0710*/ 	.word	0x00014110


	//   ....[121]....
        /*0714*/ 	.word	0x00014130


	//   ....[122]....
        /*0718*/ 	.word	0x00014140


	//   ....[123]....
        /*071c*/ 	.word	0x000151c0


	//   ....[124]....
        /*0720*/ 	.word	0x000151f0


	//   ....[125]....
        /*0724*/ 	.word	0x00015220


	//   ....[126]....
        /*0728*/ 	.word	0x00015250


	//   ....[127]....
        /*072c*/ 	.word	0x00015290


	//   ....[128]....
        /*0730*/ 	.word	0x000152c0


	//   ....[129]....
        /*0734*/ 	.word	0x000152e0


	//   ....[130]....
        /*0738*/ 	.word	0x000152f0


	//   ....[131]....
        /*073c*/ 	.word	0x00015310


	//   ....[132]....
        /*0740*/ 	.word	0x00015320


	//   ....[133]....
        /*0744*/ 	.word	0x000159d0


	//   ....[134]....
        /*0748*/ 	.word	0x000159f0


	//   ....[135]....
        /*074c*/ 	.word	0x00015ff0


	//   ....[136]....
        /*0750*/ 	.word	0x00016010


	//   ....[137]....
        /*0754*/ 	.word	0x00016610


	//   ....[138]....
        /*0758*/ 	.word	0x00016620


	//----- nvinfo : EIATTR_EXIT_INSTR_OFFSETS
	.align		4
.L_618:
        /*075c*/ 	.byte	0x04, 0x1c
        /*075e*/ 	.short	(.L_620 - .L_619)


	//   ....[0]....
.L_619:
        /*0760*/ 	.word	0x000001c0


	//   ....[1]....
        /*0764*/ 	.word	0x00016630


	//   ....[2]....
        /*0768*/ 	.word	0x00016bd0


	//   ....[3]....
        /*076c*/ 	.word	0x00016c20


	//   ....[4]....
        /*0770*/ 	.word	0x00016c50


	//   ....[5]....
        /*0774*/ 	.word	0x00016cb0


	//   ....[6]....
        /*0778*/ 	.word	0x00016f40


	//----- nvinfo : EIATTR_CTAIDZ_USED
	.align		4
.L_620:
        /*077c*/ 	.byte	0x01, 0x04
	.zero		2


	//----- nvinfo : EIATTR_MAX_THREADS
	.align		4
        /*0780*/ 	.byte	0x04, 0x05
        /*0782*/ 	.short	(.L_622 - .L_621)
.L_621:
        /*0784*/ 	.word	0x00000080
        /*0788*/ 	.word	0x00000001
        /*078c*/ 	.word	0x00000001


	//----- nvinfo : EIATTR_CRS_STACK_SIZE
	.align		4
.L_622:
        /*0790*/ 	.byte	0x04, 0x1e
        /*0792*/ 	.short	(.L_624 - .L_623)
.L_623:
        /*0794*/ 	.word	0x00000000
.L_624:


//--------------------- .nv.info._ZN7cutlass13device_kernelIN5flash19enable_sm80_to_sm89INS1_16FlashAttnFwdSm80INS1_25CollectiveMainloopFwdSm80ILi8ELi1ELb1EN4cute5tupleIJNS5_1CILi128EEENS7_ILi96EEES8_EEELi128ENS_10bfloat16_tEfNS_4arch4Sm80ELb0ELb1ELb0ELb1ELb1ELb0ELb1ELb1EEENS1_21CollectiveEpilogueFwdINS6_IJS8_S8_S9_EEENS6_IJNS7_ILi1EEESH_SH_EEESB_SD_Li256ELb1ELb1ELb1ELb0EEENS1_36VarlenDynamicPersistentTileSchedulerILi128ELi96ELi256ELi256ELb1ELb1ELb0ELb1ELb0ELb1EEEEEEEEEvNT_6ParamsE --------------------------
	.section	.nv.info._ZN7cutlass13device_kernelIN5flash19enable_sm80_to_sm89INS1_16FlashAttnFwdSm80INS1_25CollectiveMainloopFwdSm80ILi8ELi1ELb1EN4cute5tupleIJNS5_1CILi128EEENS7_ILi96EEES8_EEELi128ENS_10bfloat16_tEfNS_4arch4Sm80ELb0ELb1ELb0ELb1ELb1ELb0ELb1ELb1EEENS1_21CollectiveEpilogueFwdINS6_IJS8_S8_S9_EEENS6_IJNS7_ILi1EEESH_SH_EEESB_SD_Li256ELb1ELb1ELb1ELb0EEENS1_36VarlenDynamicPersistentTileSchedulerILi128ELi96ELi256ELi256ELb1ELb1ELb0ELb1ELb0ELb1EEEEEEEEEvNT_6ParamsE,"",@"SHT_CUDA_INFO"
	.sectionflags	@""
	.align	4


	//----- nvinfo : EIATTR_CUDA_API_VERSION
	.align		4
        /*0000*/ 	.byte	0x04, 0x37
        /*0002*/ 	.short	(.L_626 - .L_625)
.L_625:
        /*0004*/ 	.word	0x00000082


	//----- nvinfo : EIATTR_SW2861232_WAR
	.align		4
.L_626:
        /*0008*/ 	.byte	0x01, 0x35
	.zero		2


	//----- nvinfo : EIATTR_PARAM_CBANK
	.align		4
        /*000c*/ 	.byte	0x04, 0x0a
        /*000e*/ 	.short	(.L_628 - .L_627)
	.align		4
.L_627:
        /*0010*/ 	.word	index@(.nv.constant0._ZN7cutlass13device_kernelIN5flash19enable_sm80_to_sm89INS1_16FlashAttnFwdSm80INS1_25CollectiveMainloopFwdSm80ILi8ELi1ELb1EN4cute5tupleIJNS5_1CILi128EEENS7_ILi96EEES8_EEELi128ENS_10bfloat16_tEfNS_4arch4Sm80ELb0ELb1ELb0ELb1ELb1ELb0ELb1ELb1EEENS1_21CollectiveEpilogueFwdINS6_IJS8_S8_S9_EEENS6_IJNS7_ILi1EEESH_SH_EEESB_SD_Li256ELb1ELb1ELb1ELb0EEENS1_36VarlenDynamicPersistentTileSchedulerILi128ELi96ELi256ELi256ELb1ELb1ELb0ELb1ELb0ELb1EEEEEEEEEvNT_6ParamsE)
        /*0014*/ 	.short	0x0160
        /*0016*/ 	.short	0x0438


	//----- nvinfo : EIATTR_CBANK_PARAM_SIZE
	.align		4
.L_628:
        /*0018*/ 	.byte	0x03, 0x19
        /*001a*/ 	.short	0x0438


	//----- nvinfo : EIATTR_KPARAM_INFO
	.align		4
        /*001c*/ 	.byte	0x04, 0x17
        /*001e*/ 	.short	(.L_630 - .L_629)
.L_629:
        /*0020*/ 	.word	0x00000000
        /*0024*/ 	.short	0x0000
        /*0026*/ 	.short	0x0000
        /*0028*/ 	.byte	0x00, 0xf0, 0xe1, 0x10


	//----- nvinfo : EIATTR_MAXREG_COUNT
	.align		4
.L_630:
        /*002c*/ 	.byte	0x03, 0x1b
        /*002e*/ 	.short	0x00ff


	//----- nvinfo : EIATTR_NUM_BARRIERS
	.align		4
        /*0030*/ 	.byte	0x02, 0x4c
        /*0032*/ 	.byte	0x06
	.zero		1


	//----- nvinfo : EIATTR_ANNOTATIONS
	.align		4
        /*0034*/ 	.byte	0x04, 0x55
        /*0036*/ 	.short	(.L_632 - .L_631)


	//   ....[0]....
.L_631:
        /* <DEDUP_REMOVED lines=11> */


	//----- nvinfo : EIATTR_MERCURY_ISA_VERSION
	.align		4
.L_632:
        /*00d8*/ 	.byte	0x03, 0x5f
        /*00da*/ 	.short	0x0000


	//----- nvinfo : EIATTR_INT_WARP_WIDE_INSTR_OFFSETS
	.align		4
        /*00dc*/ 	.byte	0x04, 0x31
        /*00de*/ 	.short	(.L_634 - .L_633)


	//   ....[0]....
.L_633:
        /*00e0*/ 	.word	0x000127c0


	//   ....[1]....
        /*00e4*/ 	.word	0x00012840


	//----- nvinfo : EIATTR_COOP_GROUP_MASK_REGIDS
	.align		4
.L_634:
        /*00e8*/ 	.byte	0x04, 0x29
        /*00ea*/ 	.short	(.L_636 - .L_635)


	//   ....[0]....
.L_635:
        /*00ec*/ 	.word	0xffffffff


	//   ....[1]....
        /*00f0*/ 	.word	0xffffffff


	//   ....[2]....
        /*00f4*/ 	.word	0xffffffff


	//   ....[3]....
        /*00f8*/ 	.word	0xffffffff


	//   ....[4]....
        /*00fc*/ 	.word	0xffffffff


	//   ....[5]....
        /*0100*/ 	.word	0xffffffff


	//   ....[6]....
        /*0104*/ 	.word	0xffffffff


	//   ....[7]....
        /*0108*/ 	.word	0xffffffff


	//   ....[8]....
        /*010c*/ 	.word	0xffffffff


	//   ....[9]....
        /*0110*/ 	.word	0xffffffff


	//   ....[10]....
        /*0114*/ 	.word	0xffffffff


	//   ....[11]....
        /*0118*/ 	.word	0xffffffff


	//   ....[12]....
        /*011c*/ 	.word	0xffffffff


	//   ....[13]....
        /*0120*/ 	.word	0xffffffff


	//   ....[14]....
        /*0124*/ 	.word	0xffffffff


	//   ....[15]....
        /*0128*/ 	.word	0xffffffff


	//   ....[16]....
        /*012c*/ 	.word	0xffffffff


	//   ....[17]....
        /*0130*/ 	.word	0xffffffff


	//   ....[18]....
        /*0134*/ 	.word	0xffffffff


	//   ....[19]....
        /*0138*/ 	.word	0xffffffff


	//   ....[20]....
        /*013c*/ 	.word	0xffffffff


	//   ....[21]....
        /*0140*/ 	.word	0xffffffff


	//   ....[22]....
        /*0144*/ 	.word	0xffffffff


	//   ....[23]....
        /*0148*/ 	.word	0xffffffff


	//   ....[24]....
        /*014c*/ 	.word	0xffffffff


	//   ....[25]....
        /*0150*/ 	.word	0xffffffff


	//   ....[26]....
        /*0154*/ 	.word	0xffffffff


	//   ....[27]....
        /*0158*/ 	.word	0xffffffff


	//   ....[28]....
        /*015c*/ 	.word	0xffffffff


	//   ....[29]....
        /*0160*/ 	.word	0xffffffff


	//   ....[30]....
        /*0164*/ 	.word	0xffffffff


	//   ....[31]....
        /*0168*/ 	.word	0xffffffff


	//   ....[32]....
        /*016c*/ 	.word	0xffffffff


	//   ....[33]....
        /*0170*/ 	.word	0xffffffff


	//   ....[34]....
        /*0174*/ 	.word	0xffffffff


	//   ....[35]....
        /*0178*/ 	.word	0xffffffff


	//   ....[36]....
        /*017c*/ 	.word	0xffffffff


	//   ....[37]....
        /*0180*/ 	.word	0xffffffff


	//   ....[38]....
        /*0184*/ 	.word	0xffffffff


	//   ....[39]....
        /*0188*/ 	.word	0xffffffff


	//   ....[40]....
        /*018c*/ 	.word	0xffffffff


	//   ....[41]....
        /*0190*/ 	.word	0xffffffff


	//   ....[42]....
        /*0194*/ 	.word	0xffffffff


	//   ....[43]....
        /*0198*/ 	.word	0xffffffff


	//   ....[44]....
        /*019c*/ 	.word	0xffffffff


	//   ....[45]....
        /*01a0*/ 	.word	0xffffffff


	//   ....[46]....
        /*01a4*/ 	.word	0xffffffff


	//   ....[47]....
        /*01a8*/ 	.word	0xffffffff


	//   ....[48]....
        /*01ac*/ 	.word	0xffffffff


	//   ....[49]....
        /*01b0*/ 	.word	0xffffffff


	//   ....[50]....
        /*01b4*/ 	.word	0xffffffff


	//   ....[51]....
        /*01b8*/ 	.word	0xffffffff


	//   ....[52]....
        /*01bc*/ 	.word	0xffffffff


	//   ....[53]....
        /*01c0*/ 	.word	0xffffffff


	//   ....[54]....
        /*01c4*/ 	.word	0xffffffff


	//   ....[55]....
        /*01c8*/ 	.word	0xffffffff


	//   ....[56]....
        /*01cc*/ 	.word	0xffffffff


	//   ....[57]....
        /*01d0*/ 	.word	0xffffffff


	//   ....[58]....
        /*01d4*/ 	.word	0xffffffff


	//   ....[59]....
        /*01d8*/ 	.word	0xffffffff


	//   ....[60]....
        /*01dc*/ 	.word	0xffffffff


	//   ....[61]....
        /*01e0*/ 	.word	0xffffffff


	//   ....[62]....
        /*01e4*/ 	.word	0xffffffff


	//   ....[63]....
        /*01e8*/ 	.word	0xffffffff


	//   ....[64]....
        /*01ec*/ 	.word	0xffffffff


	//   ....[65]....
        /*01f0*/ 	.word	0xffffffff


	//   ....[66]....
        /*01f4*/ 	.word	0xffffffff


	//   ....[67]....
        /*01f8*/ 	.word	0xffffffff


	//   ....[68]....
        /*01fc*/ 	.word	0xffffffff


	//   ....[69]....
        /*0200*/ 	.word	0xffffffff


	//   ....[70]....
        /*0204*/ 	.word	0xffffffff


	//   ....[71]....
        /*0208*/ 	.word	0xffffffff


	//   ....[72]....
        /*020c*/ 	.word	0xffffffff


	//   ....[73]....
        /*0210*/ 	.word	0xffffffff


	//   ....[74]....
        /*0214*/ 	.word	0xffffffff


	//   ....[75]....
        /*0218*/ 	.word	0xffffffff


	//   ....[76]....
        /*021c*/ 	.word	0xffffffff


	//   ....[77]....
        /*0220*/ 	.word	0xffffffff


	//   ....[78]....
        /*0224*/ 	.word	0xffffffff


	//   ....[79]....
        /*0228*/ 	.word	0xffffffff


	//   ....[80]....
        /*022c*/ 	.word	0xffffffff


	//   ....[81]....
        /*0230*/ 	.word	0xffffffff


	//   ....[82]....
        /*0234*/ 	.word	0xffffffff


	//   ....[83]....
        /*0238*/ 	.word	0xffffffff


	//   ....[84]....
        /*023c*/ 	.word	0xffffffff


	//   ....[85]....
        /*0240*/ 	.word	0xffffffff


	//   ....[86]....
        /*0244*/ 	.word	0xffffffff


	//   ....[87]....
        /*0248*/ 	.word	0xffffffff


	//   ....[88]....
        /*024c*/ 	.word	0xffffffff


	//   ....[89]....
        /*0250*/ 	.word	0xffffffff


	//   ....[90]....
        /*0254*/ 	.word	0xffffffff


	//   ....[91]....
        /*0258*/ 	.word	0xffffffff


	//   ....[92]....
        /*025c*/ 	.word	0xffffffff


	//   ....[93]....
        /*0260*/ 	.word	0xffffffff


	//   ....[94]....
        /*0264*/ 	.word	0xffffffff


	//   ....[95]....
        /*0268*/ 	.word	0xffffffff


	//   ....[96]....
        /*026c*/ 	.word	0xffffffff


	//   ....[97]....
        /*0270*/ 	.word	0xffffffff


	//   ....[98]....
        /*0274*/ 	.word	0xffffffff


	//   ....[99]....
        /*0278*/ 	.word	0xffffffff


	//   ....[100]....
        /*027c*/ 	.word	0xffffffff


	//   ....[101]....
        /*0280*/ 	.word	0xffffffff


	//   ....[102]....
        /*0284*/ 	.word	0xffffffff


	//   ....[103]....
        /*0288*/ 	.word	0xffffffff


	//   ....[104]....
        /*028c*/ 	.word	0xffffffff


	//   ....[105]....
        /*0290*/ 	.word	0xffffffff


	//   ....[106]....
        /*0294*/ 	.word	0xffffffff


	//   ....[107]....
        /*0298*/ 	.word	0xffffffff


	//   ....[108]....
        /*029c*/ 	.word	0xffffffff


	//   ....[109]....
        /*02a0*/ 	.word	0xffffffff


	//   ....[110]....
        /*02a4*/ 	.word	0xffffffff


	//   ....[111]....
        /*02a8*/ 	.word	0xffffffff


	//   ....[112]....
        /*02ac*/ 	.word	0xffffffff


	//   ....[113]....
        /*02b0*/ 	.word	0xffffffff


	//   ....[114]....
        /*02b4*/ 	.word	0xffffffff


	//   ....[115]....
        /*02b8*/ 	.word	0xffffffff


	//   ....[116]....
        /*02bc*/ 	.word	0xffffffff


	//   ....[117]....
        /*02c0*/ 	.word	0xffffffff


	//   ....[118]....
        /*02c4*/ 	.word	0xffffffff


	//   ....[119]....
        /*02c8*/ 	.word	0xffffffff


	//   ....[120]....
        /*02cc*/ 	.word	0xffffffff


	//   ....[121]....
        /*02d0*/ 	.word	0xffffffff


	//   ....[122]....
        /*02d4*/ 	.word	0xffffffff


	//   ....[123]....
        /*02d8*/ 	.word	0xffffffff


	//   ....[124]....
        /*02dc*/ 	.word	0xffffffff


	//   ....[125]....
        /*02e0*/ 	.word	0xffffffff


	//   ....[126]....
        /*02e4*/ 	.word	0xffffffff


	//   ....[127]....
        /*02e8*/ 	.word	0xffffffff


	//   ....[128]....
        /*02ec*/ 	.word	0xffffffff


	//   ....[129]....
        /*02f0*/ 	.word	0xffffffff


	//   ....[130]....
        /*02f4*/ 	.word	0xffffffff


	//   ....[131]....
        /*02f8*/ 	.word	0xffffffff


	//   ....[132]....
        /*02fc*/ 	.word	0xffffffff


	//   ....[133]....
        /*0300*/ 	.word	0xffffffff


	//   ....[134]....
        /*0304*/ 	.word	0xffffffff


	//   ....[135]....
        /*0308*/ 	.word	0xffffffff


	//   ....[136]....
        /*030c*/ 	.word	0xffffffff


	//   ....[137]....
        /*0310*/ 	.word	0xffffffff


	//   ....[138]....
        /*0314*/ 	.word	0xffffffff


	//   ....[139]....
        /*0318*/ 	.word	0xffffffff


	//   ....[140]....
        /*031c*/ 	.word	0xffffffff


	//   ....[141]....
        /*0320*/ 	.word	0xffffffff


	//   ....[142]....
        /*0324*/ 	.word	0xffffffff


	//   ....[143]....
        /*0328*/ 	.word	0xffffffff


	//   ....[144]....
        /*032c*/ 	.word	0xffffffff


	//   ....[145]....
        /*0330*/ 	.word	0xffffffff


	//   ....[146]....
        /*0334*/ 	.word	0xffffffff


	//   ....[147]....
        /*0338*/ 	.word	0xffffffff


	//   ....[148]....
        /*033c*/ 	.word	0xffffffff


	//   ....[149]....
        /*0340*/ 	.word	0xffffffff


	//   ....[150]....
        /*0344*/ 	.word	0xffffffff


	//   ....[151]....
        /*0348*/ 	.word	0xffffffff


	//   ....[152]....
        /*034c*/ 	.word	0xffffffff


	//   ....[153]....
        /*0350*/ 	.word	0xffffffff


	//   ....[154]....
        /*0354*/ 	.word	0xffffffff


	//   ....[155]....
        /*0358*/ 	.word	0xffffffff


	//   ....[156]....
        /*035c*/ 	.word	0xffffffff


	//   ....[157]....
        /*0360*/ 	.word	0xffffffff


	//   ....[158]....
        /*0364*/ 	.word	0xffffffff


	//   ....[159]....
        /*0368*/ 	.word	0xffffffff


	//   ....[160]....
        /*036c*/ 	.word	0xffffffff


	//   ....[161]....
        /*0370*/ 	.word	0xffffffff


	//   ....[162]....
        /*0374*/ 	.word	0xffffffff


	//   ....[163]....
        /*0378*/ 	.word	0xffffffff


	//   ....[164]....
        /*037c*/ 	.word	0xffffffff


	//   ....[165]....
        /*0380*/ 	.word	0xffffffff


	//   ....[166]....
        /*0384*/ 	.word	0xffffffff


	//   ....[167]....
        /*0388*/ 	.word	0xffffffff


	//   ....[168]....
        /*038c*/ 	.word	0xffffffff


	//   ....[169]....
        /*0390*/ 	.word	0xffffffff


	//   ....[170]....
        /*0394*/ 	.word	0xffffffff


	//   ....[171]....
        /*0398*/ 	.word	0xffffffff


	//   ....[172]....
        /*039c*/ 	.word	0xffffffff


	//   ....[173]....
        /*03a0*/ 	.word	0xffffffff


	//   ....[174]....
        /*03a4*/ 	.word	0xffffffff


	//   ....[175]....
        /*03a8*/ 	.word	0xffffffff


	//   ....[176]....
        /*03ac*/ 	.word	0xffffffff


	//   ....[177]....
        /*03b0*/ 	.word	0xffffffff


	//   ....[178]....
        /*03b4*/ 	.word	0xffffffff


	//   ....[179]....
        /*03b8*/ 	.word	0xffffffff


	//   ....[180]....
        /*03bc*/ 	.word	0xffffffff


	//   ....[181]....
        /*03c0*/ 	.word	0xffffffff


	//   ....[182]....
        /*03c4*/ 	.word	0xffffffff


	//   ....[183]....
        /*03c8*/ 	.word	0xffffffff


	//   ....[184]....
        /*03cc*/ 	.word	0xffffffff


	//   ....[185]....
        /*03d0*/ 	.word	0xffffffff


	//   ....[186]....
        /*03d4*/ 	.word	0xffffffff


	//   ....[187]....
        /*03d8*/ 	.word	0xffffffff


	//   ....[188]....
        /*03dc*/ 	.word	0xffffffff


	//   ....[189]....
        /*03e0*/ 	.word	0xffffffff


	//   ....[190]....
        /*03e4*/ 	.word	0xffffffff


	//   ....[191]....
        /*03e8*/ 	.word	0xffffffff


	//   ....[192]....
        /*03ec*/ 	.word	0xffffffff


	//   ....[193]....
        /*03f0*/ 	.word	0xffffffff


	//   ....[194]....
        /*03f4*/ 	.word	0xffffffff


	//   ....[195]....
        /*03f8*/ 	.word	0xffffffff


	//   ....[196]....
        /*03fc*/ 	.word	0xffffffff


	//   ....[197]....
        /*0400*/ 	.word	0xffffffff


	//   ....[198]....
        /*0404*/ 	.word	0xffffffff


	//   ....[199]....
        /*0408*/ 	.word	0xffffffff


	//   ....[200]....
        /*040c*/ 	.word	0xffffffff


	//   ....[201]....
        /*0410*/ 	.word	0xffffffff


	//   ....[202]....
        /*0414*/ 	.word	0xffffffff


	//   ....[203]....
        /*0418*/ 	.word	0xffffffff


	//   ....[204]....
        /*041c*/ 	.word	0xffffffff


	//   ....[205]....
        /*0420*/ 	.word	0xffffffff


	//   ....[206]....
        /*0424*/ 	.word	0xffffffff


	//   ....[207]....
        /*0428*/ 	.word	0xffffffff


	//   ....[208]....
        /*042c*/ 	.word	0xffffffff


	//   ....[209]....
        /*0430*/ 	.word	0xffffffff


	//   ....[210]....
        /*0434*/ 	.word	0xffffffff


	//   ....[211]....
        /*0438*/ 	.word	0xffffffff


	//   ....[212]....
        /*043c*/ 	.word	0xffffffff


	//   ....[213]....
        /*0440*/ 	.word	0xffffffff


	//   ....[214]....
        /*0444*/ 	.word	0xffffffff


	//   ....[215]....
        /*0448*/ 	.word	0xffffffff


	//   ....[216]....
        /*044c*/ 	.word	0xffffffff


	//   ....[217]....
        /*0450*/ 	.word	0xffffffff


	//   ....[218]....
        /*0454*/ 	.word	0xffffffff


	//   ....[219]....
        /*0458*/ 	.word	0xffffffff


	//   ....[220]....
        /*045c*/ 	.word	0xffffffff


	//   ....[221]....
        /*0460*/ 	.word	0xffffffff


	//   ....[222]....
        /*0464*/ 	.word	0xffffffff


	//   ....[223]....
        /*0468*/ 	.word	0xffffffff


	//   ....[224]....
        /*046c*/ 	.word	0xffffffff


	//   ....[225]....
        /*0470*/ 	.word	0xffffffff


	//   ....[226]....
        /*0474*/ 	.word	0xffffffff


	//   ....[227]....
        /*0478*/ 	.word	0xffffffff


	//   ....[228]....
        /*047c*/ 	.word	0xffffffff


	//   ....[229]....
        /*0480*/ 	.word	0xffffffff


	//   ....[230]....
        /*0484*/ 	.word	0xffffffff


	//   ....[231]....
        /*0488*/ 	.word	0xffffffff


	//   ....[232]....
        /*048c*/ 	.word	0xffffffff


	//   ....[233]....
        /*0490*/ 	.word	0xffffffff


	//   ....[234]....
        /*0494*/ 	.word	0xffffffff


	//   ....[235]....
        /*0498*/ 	.word	0xffffffff


	//   ....[236]....
        /*049c*/ 	.word	0xffffffff


	//   ....[237]....
        /*04a0*/ 	.word	0xffffffff


	//   ....[238]....
        /*04a4*/ 	.word	0xffffffff


	//   ....[239]....
        /*04a8*/ 	.word	0xffffffff


	//   ....[240]....
        /*04ac*/ 	.word	0xffffffff


	//   ....[241]....
        /*04b0*/ 	.word	0xffffffff


	//   ....[242]....
        /*04b4*/ 	.word	0xffffffff


	//   ....[243]....
        /*04b8*/ 	.word	0xffffffff


	//   ....[244]....
        /*04bc*/ 	.word	0xffffffff


	//   ....[245]....
        /*04c0*/ 	.word	0xffffffff


	//   ....[246]....
        /*04c4*/ 	.word	0xffffffff


	//   ....[247]....
        /*04c8*/ 	.word	0xffffffff


	//   ....[248]....
        /*04cc*/ 	.word	0xffffffff


	//   ....[249]....
        /*04d0*/ 	.word	0xffffffff


	//   ....[250]....
        /*04d4*/ 	.word	0xffffffff


	//   ....[251]....
        /*04d8*/ 	.word	0xffffffff


	//   ....[252]....
        /*04dc*/ 	.word	0xffffffff


	//   ....[253]....
        /*04e0*/ 	.word	0xffffffff


	//   ....[254]....
        /*04e4*/ 	.word	0xffffffff


	//   ....[255]....
        /*04e8*/ 	.word	0xffffffff


	//   ....[0]....
        /*04ec*/ 	.word	0xffffffff


	//   ....[1]....
        /*04f0*/ 	.word	0xffffffff


	//----- nvinfo : EIATTR_COOP_GROUP_INSTR_OFFSETS
	.align		4
.L_636:
        /*04f4*/ 	.byte	0x04, 0x28
        /*04f6*/ 	.short	(.L_638 - .L_637)


	//   ....[0]....
.L_637:
        /*04f8*/ 	.word	0x00000050


	//   ....[1]....
        /*04fc*/ 	.word	0x000001e0


	//   ....[2]....
        /*0500*/ 	.word	0x00000210


	//   ....[3]....
        /*0504*/ 	.word	0x00000240


	//   ....[4]....
        /*0508*/ 	.word	0x00000270


	//   ....[5]....
        /*050c*/ 	.word	0x000002a0


	//   ....[6]....
        /*0510*/ 	.word	0x000002d0


	//   ....[7]....
        /*0514*/ 	.word	0x00000430


	//   ....[8]....
        /*0518*/ 	.word	0x00000470


	//   ....[9]....
        /*051c*/ 	.word	0x000004a0


	//   ....[10]....
        /*0520*/ 	.word	0x000004d0


	//   ....[11]....
        /*0524*/ 	.word	0x00000500


	//   ....[12]....
        /*0528*/ 	.word	0x00000530


	//   ....[13]....
        /*052c*/ 	.word	0x000005c0


	//   ....[14]....
        /*0530*/ 	.word	0x00000600


	//   ....[15]....
        /*0534*/ 	.word	0x00000620


	//   ....[16]....
        /*0538*/ 	.word	0x00000680


	//   ....[17]....
        /*053c*/ 	.word	0x00002830


	//   ....[18]....
        /*0540*/ 	.word	0x00002860


	//   ....[19]....
        /*0544*/ 	.word	0x000028a0


	//   ....[20]....
        /*0548*/ 	.word	0x000028e0


	//   ....[21]....
        /*054c*/ 	.word	0x00002af0


	//   ....[22]....
        /*0550*/ 	.word	0x00002b10


	//   ....[23]....
        /*0554*/ 	.word	0x00002b60


	//   ....[24]....
        /*0558*/ 	.word	0x00002bc0


	//   ....[25]....
        /*055c*/ 	.word	0x00002cf0


	//   ....[26]....
        /*0560*/ 	.word	0x00002d20


	//   ....[27]....
        /*0564*/ 	.word	0x00002d60


	//   ....[28]....
        /*0568*/ 	.word	0x00002d90


	//   ....[29]....
        /*056c*/ 	.word	0x00002e20


	//   ....[30]....
        /*0570*/ 	.word	0x00002e60


	//   ....[31]....
        /*0574*/ 	.word	0x00003220


	//   ....[32]....
        /*0578*/ 	.word	0x00003230


	//   ....[33]....
        /*057c*/ 	.word	0x00003240


	//   ....[34]....
        /*0580*/ 	.word	0x00003250


	//   ....[35]....
        /*0584*/ 	.word	0x00003260


	//   ....[36]....
        /*0588*/ 	.word	0x00003280


	//   ....[37]....
        /*058c*/ 	.word	0x00003f80


	//   ....[38]....
        /*0590*/ 	.word	0x00003fa0


	//   ....[39]....
        /*0594*/ 	.word	0x00003fc0


	//   ....[40]....
        /*0598*/ 	.word	0x00003fd0


	//   ....[41]....
        /*059c*/ 	.word	0x00003fe0


	//   ....[42]....
        /*05a0*/ 	.word	0x000040c0


	//   ....[43]....
        /*05a4*/ 	.word	0x000042f0


	//   ....[44]....
        /*05a8*/ 	.word	0x00004ce0


	//   ....[45]....
        /*05ac*/ 	.word	0x00005710


	//   ....[46]....
        /*05b0*/ 	.word	0x00005740


	//   ....[47]....
        /*05b4*/ 	.word	0x00005750


	//   ....[48]....
        /*05b8*/ 	.word	0x00005780


	//   ....[49]....
        /*05bc*/ 	.word	0x00007020


	//   ....[50]....
        /*05c0*/ 	.word	0x00007040


	//   ....[51]....
        /*05c4*/ 	.word	0x00007100


	//   ....[52]....
        /*05c8*/ 	.word	0x00007110


	//   ....[53]....
        /*05cc*/ 	.word	0x00007180


	//   ....[54]....
        /*05d0*/ 	.word	0x000071a0


	//   ....[55]....
        /*05d4*/ 	.word	0x00007dd0


	//   ....[56]....
        /*05d8*/ 	.word	0x00007df0


	//   ....[57]....
        /*05dc*/ 	.word	0x00007eb0


	//   ....[58]....
        /*05e0*/ 	.word	0x00007ec0


	//   ....[59]....
        /*05e4*/ 	.word	0x00007f30


	//   ....[60]....
        /*05e8*/ 	.word	0x00007f50


	//   ....[61]....
        /*05ec*/ 	.word	0x00008130


	//   ....[62]....
        /*05f0*/ 	.word	0x00008b70


	//   ....[63]....
        /*05f4*/ 	.word	0x000095f0


	//   ....[64]....
        /*05f8*/ 	.word	0x00009620


	//   ....[65]....
        /*05fc*/ 	.word	0x00009630


	//   ....[66]....
        /*0600*/ 	.word	0x00009660


	//   ....[67]....
        /*0604*/ 	.word	0x0000b3f0


	//   ....[68]....
        /*0608*/ 	.word	0x0000b410


	//   ....[69]....
        /*060c*/ 	.word	0x0000b4d0


	//   ....[70]....
        /*0610*/ 	.word	0x0000b4e0


	//   ....[71]....
        /*0614*/ 	.word	0x0000b550


	//   ....[72]....
        /*0618*/ 	.word	0x0000b570


	//   ....[73]....
        /*061c*/ 	.word	0x0000c1a0


	//   ....[74]....
        /*0620*/ 	.word	0x0000c1c0


	//   ....[75]....
        /*0624*/ 	.word	0x0000c280


	//   ....[76]....
        /*0628*/ 	.word	0x0000c290


	//   ....[77]....
        /*062c*/ 	.word	0x0000c300


	//   ....[78]....
        /*0630*/ 	.word	0x0000c320


	//   ....[79]....
        /*0634*/ 	.word	0x0000c760


	//   ....[80]....
        /*0638*/ 	.word	0x0000c790


	//   ....[81]....
        /*063c*/ 	.word	0x0000c7a0


	//   ....[82]....
        /*0640*/ 	.word	0x0000c7d0


	//   ....[83]....
        /*0644*/ 	.word	0x0000e330


	//   ....[84]....
        /*0648*/ 	.word	0x0000e340


	//   ....[85]....
        /*064c*/ 	.word	0x0000e390


	//   ....[86]....
        /*0650*/ 	.word	0x0000e3d0


	//   ....[87]....
        /*0654*/ 	.word	0x0000e430


	//   ....[88]....
        /*0658*/ 	.word	0x0000e460


	//   ....[89]....
        /*065c*/ 	.word	0x0000f050


	//   ....[90]....
        /*0660*/ 	.word	0x0000f070


	//   ....[91]....
        /*0664*/ 	.word	0x0000f120


	//   ....[92]....
        /*0668*/ 	.word	0x0000f140


	//   ....[93]....
        /*066c*/ 	.word	0x0000f150


	//   ....[94]....
        /*0670*/ 	.word	0x0000f1c0


	//   ....[95]....
        /*0674*/ 	.word	0x0000f360


	//   ....[96]....
        /*0678*/ 	.word	0x0000fda0


	//   ....[97]....
        /*067c*/ 	.word	0x00010820


	//   ....[98]....
        /*0680*/ 	.word	0x00010850


	//   ....[99]....
        /*0684*/ 	.word	0x00010860


	//   ....[100]....
        /*0688*/ 	.word	0x00010890


	//   ....[101]....
        /*068c*/ 	.word	0x000121a0


	//   ....[102]....
        /*0690*/ 	.word	0x000121d0


	//   ....[103]....
        /*0694*/ 	.word	0x000121e0


	//   ....[104]....
        /*0698*/ 	.word	0x00012210


	//   ....[105]....
        /*069c*/ 	.word	0x00013220


	//   ....[106]....
        /*06a0*/ 	.word	0x00013250


	//   ....[107]....
        /*06a4*/ 	.word	0x00013260


	//   ....[108]....
        /*06a8*/ 	.word	0x00013270


	//   ....[109]....
        /*06ac*/ 	.word	0x000135a0


	//   ....[110]....
        /*06b0*/ 	.word	0x000135c0


	//   ....[111]....
        /*06b4*/ 	.word	0x000136d0


	//   ....[112]....
        /*06b8*/ 	.word	0x000136e0


	//   ....[113]....
        /*06bc*/ 	.word	0x000137f0


	//   ....[114]....
        /*06c0*/ 	.word	0x00013810


	//   ....[115]....
        /*06c4*/ 	.word	0x00013920


	//   ....[116]....
        /*06c8*/ 	.word	0x00013930


	//   ....[117]....
        /*06cc*/ 	.word	0x00013c30


	//   ....[118]....
        /*06d0*/ 	.word	0x00013c50


	//   ....[119]....
        /*06d4*/ 	.word	0x00014360


	//   ....[120]....
        /*06d8*/ 	.word	0x00014370


	//   ....[121]....
        /*06dc*/ 	.word	0x000151b0


	//   ....[122]....
        /*06e0*/ 	.word	0x000151d0


	//   ....[123]....
        /*06e4*/ 	.word	0x000152f0


	//   ....[124]....
        /*06e8*/ 	.word	0x00015300


	//   ....[125]....
        /*06ec*/ 	.word	0x00015410


	//   ....[126]....
        /*06f0*/ 	.word	0x00015430


	//   ....[127]....
        /*06f4*/ 	.word	0x00015540


	//   ....[128]....
        /*06f8*/ 	.word	0x00015550


	//   ....[129]....
        /*06fc*/ 	.word	0x00015700


	//   ....[130]....
        /*0700*/ 	.word	0x00015720


	//   ....[131]....
        /*0704*/ 	.word	0x00015840


	//   ....[132]....
        /*0708*/ 	.word	0x00015880


	//   ....[133]....
        /*070c*/ 	.word	0x000158b0


	//   ....[134]....
        /*0710*/ 	.word	0x000158e0


	//   ....[135]....
        /*0714*/ 	.word	0x00015910


	//   ....[136]....
        /*0718*/ 	.word	0x00015940


	//   ....[137]....
        /*071c*/ 	.word	0x00015a90


	//   ....[138]....
        /*0720*/ 	.word	0x00015ad0


	//   ....[139]....
        /*0724*/ 	.word	0x00015b00


	//   ....[140]....
        /*0728*/ 	.word	0x00015b30


	//   ....[141]....
        /*072c*/ 	.word	0x00015b60


	//   ....[142]....
        /*0730*/ 	.word	0x00015b90


	//   ....[143]....
        /*0734*/ 	.word	0x00015c20


	//   ....[144]....
        /*0738*/ 	.word	0x00015c60


	//   ....[145]....
        /*073c*/ 	.word	0x00015c70


	//   ....[146]....
        /*0740*/ 	.word	0x00015cd0


	//   ....[147]....
        /*0744*/ 	.word	0x00016680


	//   ....[148]....
        /*0748*/ 	.word	0x000166e0


	//   ....[149]....
        /*074c*/ 	.word	0x00016730


	//   ....[150]....
        /*0750*/ 	.word	0x00016780


	//   ....[151]....
        /*0754*/ 	.word	0x000167d0


	//   ....[152]....
        /*0758*/ 	.word	0x00016840


	//   ....[153]....
        /*075c*/ 	.word	0x00016890


	//   ....[154]....
        /*0760*/ 	.word	0x00016900


	//   ....[155]....
        /*0764*/ 	.word	0x00016970


	//   ....[156]....
        /*0768*/ 	.word	0x000169e0


	//   ....[157]....
        /*076c*/ 	.word	0x00016a50


	//   ....[158]....
        /*0770*/ 	.word	0x00016ac0


	//   ....[159]....
        /*0774*/ 	.word	0x00016be0


	//   ....[160]....
        /*0778*/ 	.word	0x00016c40


	//   ....[161]....
        /*077c*/ 	.word	0x00016d80


	//   ....[162]....
        /*0780*/ 	.word	0x00016de0


	//   ....[163]....
        /*0784*/ 	.word	0x00016e50


	//   ....[164]....
        /*0788*/ 	.word	0x00016ec0


	//   ....[165]....
        /*078c*/ 	.word	0x00016f20


	//   ....[166]....
        /*0790*/ 	.word	0x00016f70


	//   ....[167]....
        /*0794*/ 	.word	0x00016fc0


	//   ....[168]....
        /*0798*/ 	.word	0x00017010


	//   ....[169]....
        /*079c*/ 	.word	0x00017080


	//   ....[170]....
        /*07a0*/ 	.word	0x000170f0


	//   ....[171]....
        /*07a4*/ 	.word	0x00017210


	//   ....[172]....
        /*07a8*/ 	.word	0x00017270


	//   ....[173]....
        /*07ac*/ 	.word	0x000173b0


	//   ....[174]....
        /*07b0*/ 	.word	0x00017410


	//   ....[175]....
        /*07b4*/ 	.word	0x00017480


	//   ....[176]....
        /*07b8*/ 	.word	0x000174f0


	//   ....[177]....
        /*07bc*/ 	.word	0x00017610


	//   ....[178]....
        /*07c0*/ 	.word	0x00017670


	//   ....[179]....
        /*07c4*/ 	.word	0x000177b0


	//   ....[180]....
        /*07c8*/ 	.word	0x00017810


	//   ....[181]....
        /*07cc*/ 	.word	0x00017880


	//   ....[182]....
        /*07d0*/ 	.word	0x000178f0


	//   ....[183]....
        /*07d4*/ 	.word	0x00017940


	//   ....[184]....
        /*07d8*/ 	.word	0x00017990


	//   ....[185]....
        /*07dc*/ 	.word	0x000179e0


	//   ....[186]....
        /*07e0*/ 	.word	0x00017a20


	//   ....[187]....
        /*07e4*/ 	.word	0x00017a80


	//   ....[188]....
        /*07e8*/ 	.word	0x00017af0


	//   ....[189]....
        /*07ec*/ 	.word	0x00017c10


	//   ....[190]....
        /*07f0*/ 	.word	0x00017c70


	//   ....[191]....
        /*07f4*/ 	.word	0x00017db0


	//   ....[192]....
        /*07f8*/ 	.word	0x00017e10


	//   ....[193]....
        /*07fc*/ 	.word	0x00017e80


	//   ....[194]....
        /*0800*/ 	.word	0x00017ef0


	//   ....[195]....
        /*0804*/ 	.word	0x00018010


	//   ....[196]....
        /*0808*/ 	.word	0x00018070


	//   ....[197]....
        /*080c*/ 	.word	0x000181b0


	//   ....[198]....
        /*0810*/ 	.word	0x00018210


	//   ....[199]....
        /*0814*/ 	.word	0x00018260


	//   ....[200]....
        /*0818*/ 	.word	0x000182b0


	//   ....[201]....
        /*081c*/ 	.word	0x00018300


	//   ....[202]....
        /*0820*/ 	.word	0x00018340


	//   ....[203]....
        /*0824*/ 	.word	0x000183a0


	//   ....[204]....
        /*0828*/ 	.word	0x00018410


	//   ....[205]....
        /*082c*/ 	.word	0x00018480


	//   ....[206]....
        /*0830*/ 	.word	0x00018590


	//   ....[207]....
        /*0834*/ 	.word	0x000185f0


	//   ....[208]....
        /*0838*/ 	.word	0x00018700


	//   ....[209]....
        /*083c*/ 	.word	0x00018760


	//   ....[210]....
        /*0840*/ 	.word	0x000187d0


	//   ....[211]....
        /*0844*/ 	.word	0x00018840


	//   ....[212]....
        /*0848*/ 	.word	0x00018890


	//   ....[213]....
        /*084c*/ 	.word	0x000188d0


	//   ....[214]....
        /*0850*/ 	.word	0x00018920


	//   ....[215]....
        /*0854*/ 	.word	0x00018970


	//   ....[216]....
        /*0858*/ 	.word	0x000189c0


	//   ....[217]....
        /*085c*/ 	.word	0x00018a10


	//   ....[218]....
        /*0860*/ 	.word	0x00018a60


	//   ....[219]....
        /*0864*/ 	.word	0x00018ab0


	//   ....[220]....
        /*0868*/ 	.word	0x00018b20


	//   ....[221]....
        /*086c*/ 	.word	0x00018b90


	//   ....[222]....
        /*0870*/ 	.word	0x00018c00


	//   ....[223]....
        /*0874*/ 	.word	0x00018c60


	//   ....[224]....
        /*0878*/ 	.word	0x00018cd0


	//   ....[225]....
        /*087c*/ 	.word	0x00018d40


	//   ....[226]....
        /*0880*/ 	.word	0x00018db0


	//   ....[227]....
        /*0884*/ 	.word	0x00018e10


	//   ....[228]....
        /*0888*/ 	.word	0x00018e80


	//   ....[229]....
        /*088c*/ 	.word	0x00018ef0


	//   ....[230]....
        /*0890*/ 	.word	0x00018f60


	//   ....[231]....
        /*0894*/ 	.word	0x00018fc0


	//   ....[232]....
        /*0898*/ 	.word	0x00019030


	//   ....[233]....
        /*089c*/ 	.word	0x000190a0


	//   ....[234]....
        /*08a0*/ 	.word	0x00019110


	//   ....[235]....
        /*08a4*/ 	.word	0x00019170


	//   ....[236]....
        /*08a8*/ 	.word	0x000191e0


	//   ....[237]....
        /*08ac*/ 	.word	0x00019250


	//   ....[238]....
        /*08b0*/ 	.word	0x000192c0


	//   ....[239]....
        /*08b4*/ 	.word	0x00019320


	//   ....[240]....
        /*08b8*/ 	.word	0x00019390


	//   ....[241]....
        /*08bc*/ 	.word	0x00019400


	//   ....[242]....
        /*08c0*/ 	.word	0x00019450


	//   ....[243]....
        /*08c4*/ 	.word	0x00019490


	//   ....[244]....
        /*08c8*/ 	.word	0x000194e0


	//   ....[245]....
        /*08cc*/ 	.word	0x00019530


	//   ....[246]....
        /*08d0*/ 	.word	0x00019580


	//   ....[247]....
        /*08d4*/ 	.word	0x000195f0


	//   ....[248]....
        /*08d8*/ 	.word	0x00019640


	//   ....[249]....
        /*08dc*/ 	.word	0x00019690


	//   ....[250]....
        /*08e0*/ 	.word	0x000196e0


	//   ....[251]....
        /*08e4*/ 	.word	0x00019730


	//   ....[252]....
        /*08e8*/ 	.word	0x00019780


	//   ....[253]....
        /*08ec*/ 	.word	0x000197f0


	//   ....[254]....
        /*08f0*/ 	.word	0x00019840


	//   ....[255]....
        /*08f4*/ 	.word	0x000198b0


	//   ....[0]....
        /*08f8*/ 	.word	0x00019910


	//   ....[1]....
        /*08fc*/ 	.word	0x00019980


	//----- nvinfo : EIATTR_EXIT_INSTR_OFFSETS
	.align		4
.L_638:
        /*0900*/ 	.byte	0x04, 0x1c
        /*0902*/ 	.short	(.L_640 - .L_639)


	//   ....[0]....
.L_639:
        /*0904*/ 	.word	0x00000fe0


	//   ....[1]....
        /*0908*/ 	.word	0x00016640


	//----- nvinfo : EIATTR_MAX_THREADS
	.align		4
.L_640:
        /*090c*/ 	.byte	0x04, 0x05
        /*090e*/ 	.short	(.L_642 - .L_641)
.L_641:
        /*0910*/ 	.word	0x00000100
        /*0914*/ 	.word	0x00000001
        /*0918*/ 	.word	0x00000001


	//----- nvinfo : EIATTR_CRS_STACK_SIZE
	.align		4
.L_642:
        /*091c*/ 	.byte	0x04, 0x1e
        /*091e*/ 	.short	(.L_644 - .L_643)
.L_643:
        /*0920*/ 	.word	0x00000000
.L_644:


//--------------------- .nv.info._ZN7cutlass13device_kernelIN5flash19enable_sm80_to_sm89INS1_16FlashAttnFwdSm80INS1_25CollectiveMainloopFwdSm80ILi8ELi1ELb1EN4cute5tupleIJNS5_1CILi128EEENS7_ILi96EEES8_EEELi128ENS_10bfloat16_tEfNS_4arch4Sm80ELb0ELb1ELb0ELb1ELb1ELb1ELb1ELb1EEENS1_21CollectiveEpilogueFwdINS6_IJS8_S8_S9_EEENS6_IJNS7_ILi1EEESH_SH_EEESB_SD_Li256ELb1ELb1ELb1ELb0EEENS1_36VarlenDynamicPersistentTileSchedulerILi128ELi96ELi256ELi256ELb1ELb1ELb0ELb1ELb0ELb1EEEEEEEEEvNT_6ParamsE --------------------------
	.section	.nv.info._ZN7cutlass13device_kernelIN5flash19enable_sm80_to_sm89INS1_16FlashAttnFwdSm80INS1_25CollectiveMainloopFwdSm80ILi8ELi1ELb1EN4cute5tupleIJNS5_1CILi128EEENS7_ILi96EEES8_EEELi128ENS_10bfloat16_tEfNS_4arch4Sm80ELb0ELb1ELb0ELb1ELb1ELb1ELb1ELb1EEENS1_21CollectiveEpilogueFwdINS6_IJS8_S8_S9_EEENS6_IJNS7_ILi1EEESH_SH_EEESB_SD_Li256ELb1ELb1ELb1ELb0EEENS1_36VarlenDynamicPersistentTileSchedulerILi128ELi96ELi256ELi256ELb1ELb1ELb0ELb1ELb0ELb1EEEEEEEEEvNT_6ParamsE,"",@"SHT_CUDA_INFO"
	.sectionflags	@""
	.align	4


	//----- nvinfo : EIATTR_CUDA_API_VERSION
	.align		4
        /*0000*/ 	.byte	0x04, 0x37
        /*0002*/ 	.short	(.L_646 - .L_645)
.L_645:
        /*0004*/ 	.word	0x00000082


	//----- nvinfo : EIATTR_SW2861232_WAR
	.align		4
.L_646:
        /*0008*/ 	.byte	0x01, 0x35
	.zero		2


	//----- nvinfo : EIATTR_PARAM_CBANK
	.align		4
        /*000c*/ 	.byte	0x04, 0x0a
        /*000e*/ 	.short	(.L_648 - .L_647)
	.align		4
.L_647:
        /*0010*/ 	.word	index@(.nv.constant0._ZN7cutlass13device_kernelIN5flash19enable_sm80_to_sm89INS1_16FlashAttnFwdSm80INS1_25CollectiveMainloopFwdSm80ILi8ELi1ELb1EN4cute5tupleIJNS5_1CILi128EEENS7_ILi96EEES8_EEELi128ENS_10bfloat16_tEfNS_4arch4Sm80ELb0ELb1ELb0ELb1ELb1ELb1ELb1ELb1EEENS1_21CollectiveEpilogueFwdINS6_IJS8_S8_S9_EEENS6_IJNS7_ILi1EEESH_SH_EEESB_SD_Li256ELb1ELb1ELb1ELb0EEENS1_36VarlenDynamicPersistentTileSchedulerILi128ELi96ELi256ELi256ELb1ELb1ELb0ELb1ELb0ELb1EEEEEEEEEvNT_6ParamsE)
        /*0014*/ 	.short	0x0160
        /*0016*/ 	.short	0x0438


	//----- nvinfo : EIATTR_CBANK_PARAM_SIZE
	.align		4
.L_648:
        /*0018*/ 	.byte	0x03, 0x19
        /*001a*/ 	.short	0x0438


	//----- nvinfo : EIATTR_KPARAM_INFO
	.align		4
        /*001c*/ 	.byte	0x04, 0x17
        /*001e*/ 	.short	(.L_650 - .L_649)
.L_649:
        /*0020*/ 	.word	0x00000000
        /*0024*/ 	.short	0x0000
        /*0026*/ 	.short	0x0000
        /*0028*/ 	.byte	0x00, 0xf0, 0xe1, 0x10


	//----- nvinfo : EIATTR_MAXREG_COUNT
	.align		4
.L_650:
        /*002c*/ 	.byte	0x03, 0x1b
        /*002e*/ 	.short	0x00ff


	//----- nvinfo : EIATTR_NUM_BARRIERS
	.align		4
        /*0030*/ 	.byte	0x02, 0x4c
        /*0032*/ 	.byte	0x06
	.zero		1


	//----- nvinfo : EIATTR_ANNOTATIONS
	.align		4
        /*0034*/ 	.byte	0x04, 0x55
        /*0036*/ 	.short	(.L_652 - .L_651)


	//   ....[0]....
.L_651:
        /* <DEDUP_REMOVED lines=60> */


	//----- nvinfo : EIATTR_MERCURY_ISA_VERSION
	.align		4
.L_652:
        /*03e0*/ 	.byte	0x03, 0x5f
        /*03e2*/ 	.short	0x0000


	//----- nvinfo : EIATTR_INT_WARP_WIDE_INSTR_OFFSETS
	.align		4
        /*03e4*/ 	.byte	0x04, 0x31
        /*03e6*/ 	.short	(.L_654 - .L_653)


	//   ....[0]....
.L_653:
        /*03e8*/ 	.word	0x0001d890


	//   ....[1]....
        /*03ec*/ 	.word	0x0001d910


	//----- nvinfo : EIATTR_COOP_GROUP_MASK_REGIDS
	.align		4
.L_654:
        /*03f0*/ 	.byte	0x04, 0x29
        /*03f2*/ 	.short	(.L_656 - .L_655)


	//   ....[0]....
.L_655:
        /*03f4*/ 	.word	0xffffffff


	//   ....[1]....
        /*03f8*/ 	.word	0xffffffff


	//   ....[2]....
        /*03fc*/ 	.word	0xffffffff


	//   ....[3]....
        /*0400*/ 	.word	0xffffffff


	//   ....[4]....
        /*0404*/ 	.word	0xffffffff


	//   ....[5]....
        /*0408*/ 	.word	0xffffffff


	//   ....[6]....
        /*040c*/ 	.word	0xffffffff


	//   ....[7]....
        /*0410*/ 	.word	0xffffffff


	//   ....[8]....
        /*0414*/ 	.word	0xffffffff


	//   ....[9]....
        /*0418*/ 	.word	0xffffffff


	//   ....[10]....
        /*041c*/ 	.word	0xffffffff


	//   ....[11]....
        /*0420*/ 	.word	0xffffffff


	//   ....[12]....
        /*0424*/ 	.word	0xffffffff


	//   ....[13]....
        /*0428*/ 	.word	0xffffffff


	//   ....[14]....
        /*042c*/ 	.word	0xffffffff


	//   ....[15]....
        /*0430*/ 	.word	0xffffffff


	//   ....[16]....
        /*0434*/ 	.word	0xffffffff


	//   ....[17]....
        /*0438*/ 	.word	0xffffffff


	//   ....[18]....
        /*043c*/ 	.word	0xffffffff


	//   ....[19]....
        /*0440*/ 	.word	0xffffffff


	//   ....[20]....
        /*0444*/ 	.word	0xffffffff


	//   ....[21]....
        /*0448*/ 	.word	0xffffffff


	//   ....[22]....
        /*044c*/ 	.word	0xffffffff


	//   ....[23]....
        /*0450*/ 	.word	0xffffffff


	//   ....[24]....
        /*0454*/ 	.word	0xffffffff


	//   ....[25]....
        /*0458*/ 	.word	0xffffffff


	//   ....[26]....
        /*045c*/ 	.word	0xffffffff


	//   ....[27]....
        /*0460*/ 	.word	0xffffffff


	//   ....[28]....
        /*0464*/ 	.word	0xffffffff


	//   ....[29]....
        /*0468*/ 	.word	0xffffffff


	//   ....[30]....
        /*046c*/ 	.word	0xffffffff


	//   ....[31]....
        /*0470*/ 	.word	0xffffffff


	//   ....[32]....
        /*0474*/ 	.word	0xffffffff


	//   ....[33]....
        /*0478*/ 	.word	0xffffffff


	//   ....[34]....
        /*047c*/ 	.word	0xffffffff


	//   ....[35]....
        /*0480*/ 	.word	0xffffffff


	//   ....[36]....
        /*0484*/ 	.word	0xffffffff


	//   ....[37]....
        /*0488*/ 	.word	0xffffffff


	//   ....[38]....
        /*048c*/ 	.word	0xffffffff


	//   ....[39]....
        /*0490*/ 	.word	0xffffffff


	//   ....[40]....
        /*0494*/ 	.word	0xffffffff


	//   ....[41]....
        /*0498*/ 	.word	0xffffffff


	//   ....[42]....
        /*049c*/ 	.word	0xffffffff


	//   ....[43]....
        /*04a0*/ 	.word	0xffffffff


	//   ....[44]....
        /*04a4*/ 	.word	0xffffffff


	//   ....[45]....
        /*04a8*/ 	.word	0xffffffff


	//   ....[46]....
        /*04ac*/ 	.word	0xffffffff


	//   ....[47]....
        /*04b0*/ 	.word	0xffffffff


	//   ....[48]....
        /*04b4*/ 	.word	0xffffffff


	//   ....[49]....
        /*04b8*/ 	.word	0xffffffff


	//   ....[50]....
        /*04bc*/ 	.word	0xffffffff


	//   ....[51]....
        /*04c0*/ 	.word	0xffffffff


	//   ....[52]....
        /*04c4*/ 	.word	0xffffffff


	//   ....[53]....
        /*04c8*/ 	.word	0xffffffff


	//   ....[54]....
        /*04cc*/ 	.word	0xffffffff


	//   ....[55]....
        /*04d0*/ 	.word	0xffffffff


	//   ....[56]....
        /*04d4*/ 	.word	0xffffffff


	//   ....[57]....
        /*04d8*/ 	.word	0xffffffff


	//   ....[58]....
        /*04dc*/ 	.word	0xffffffff


	//   ....[59]....
        /*04e0*/ 	.word	0xffffffff


	//   ....[60]....
        /*04e4*/ 	.word	0xffffffff


	//   ....[61]....
        /*04e8*/ 	.word	0xffffffff


	//   ....[62]....
        /*04ec*/ 	.word	0xffffffff


	//   ....[63]....
        /*04f0*/ 	.word	0xffffffff


	//   ....[64]....
        /*04f4*/ 	.word	0xffffffff


	//   ....[65]....
        /*04f8*/ 	.word	0xffffffff


	//   ....[66]....
        /*04fc*/ 	.word	0xffffffff


	//   ....[67]....
        /*0500*/ 	.word	0xffffffff


	//   ....[68]....
        /*0504*/ 	.word	0xffffffff


	//   ....[69]....
        /*0508*/ 	.word	0xffffffff


	//   ....[70]....
        /*050c*/ 	.word	0xffffffff


	//   ....[71]....
        /*0510*/ 	.word	0xffffffff


	//   ....[72]....
        /*0514*/ 	.word	0xffffffff


	//   ....[73]....
        /*0518*/ 	.word	0xffffffff


	//   ....[74]....
        /*051c*/ 	.word	0xffffffff


	//   ....[75]....
        /*0520*/ 	.word	0xffffffff


	//   ....[76]....
        /*0524*/ 	.word	0xffffffff


	//   ....[77]....
        /*0528*/ 	.word	0xffffffff


	//   ....[78]....
        /*052c*/ 	.word	0xffffffff


	//   ....[79]....
        /*0530*/ 	.word	0xffffffff


	//   ....[80]....
        /*0534*/ 	.word	0xffffffff


	//   ....[81]....
        /*0538*/ 	.word	0xffffffff


	//   ....[82]....
        /*053c*/ 	.word	0xffffffff


	//   ....[83]....
        /*0540*/ 	.word	0xffffffff


	//   ....[84]....
        /*0544*/ 	.word	0xffffffff


	//   ....[85]....
        /*0548*/ 	.word	0xffffffff


	//   ....[86]....
        /*054c*/ 	.word	0xffffffff


	//   ....[87]....
        /*0550*/ 	.word	0xffffffff


	//   ....[88]....
        /*0554*/ 	.word	0xffffffff


	//   ....[89]....
        /*0558*/ 	.word	0xffffffff


	//   ....[90]....
        /*055c*/ 	.word	0xffffffff


	//   ....[91]....
        /*0560*/ 	.word	0xffffffff


	//   ....[92]....
        /*0564*/ 	.word	0xffffffff


	//   ....[93]....
        /*0568*/ 	.word	0xffffffff


	//   ....[94]....
        /*056c*/ 	.word	0xffffffff


	//   ....[95]....
        /*0570*/ 	.word	0xffffffff


	//   ....[96]....
        /*0574*/ 	.word	0xffffffff


	//   ....[97]....
        /*0578*/ 	.word	0xffffffff


	//   ....[98]....
        /*057c*/ 	.word	0xffffffff


	//   ....[99]....
        /*0580*/ 	.word	0xffffffff


	//   ....[100]....
        /*0584*/ 	.word	0xffffffff


	//   ....[101]....
        /*0588*/ 	.word	0xffffffff


	//   ....[102]....
        /*058c*/ 	.word	0xffffffff


	//   ....[103]....
        /*0590*/ 	.word	0xffffffff


	//   ....[104]....
        /*0594*/ 	.word	0xffffffff


	//   ....[105]....
        /*0598*/ 	.word	0xffffffff


	//   ....[106]....
        /*059c*/ 	.word	0xffffffff


	//   ....[107]....
        /*05a0*/ 	.word	0xffffffff


	//   ....[108]....
        /*05a4*/ 	.word	0xffffffff


	//   ....[109]....
        /*05a8*/ 	.word	0xffffffff


	//   ....[110]....
        /*05ac*/ 	.word	0xffffffff


	//   ....[111]....
        /*05b0*/ 	.word	0xffffffff


	//   ....[112]....
        /*05b4*/ 	.word	0xffffffff


	//   ....[113]....
        /*05b8*/ 	.word	0xffffffff


	//   ....[114]....
        /*05bc*/ 	.word	0xffffffff


	//   ....[115]....
        /*05c0*/ 	.word	0xffffffff


	//   ....[116]....
        /*05c4*/ 	.word	0xffffffff


	//   ....[117]....
        /*05c8*/ 	.word	0xffffffff


	//   ....[118]....
        /*05cc*/ 	.word	0xffffffff


	//   ....[119]....
        /*05d0*/ 	.word	0xffffffff


	//   ....[120]....
        /*05d4*/ 	.word	0xffffffff


	//   ....[121]....
        /*05d8*/ 	.word	0xffffffff


	//   ....[122]....
        /*05dc*/ 	.word	0xffffffff


	//   ....[123]....
        /*05e0*/ 	.word	0xffffffff


	//   ....[124]....
        /*05e4*/ 	.word	0xffffffff


	//   ....[125]....
        /*05e8*/ 	.word	0xffffffff


	//   ....[126]....
        /*05ec*/ 	.word	0xffffffff


	//   ....[127]....
        /*05f0*/ 	.word	0xffffffff


	//   ....[128]....
        /*05f4*/ 	.word	0xffffffff


	//   ....[129]....
        /*05f8*/ 	.word	0xffffffff


	//   ....[130]....
        /*05fc*/ 	.word	0xffffffff


	//   ....[131]....
        /*0600*/ 	.word	0xffffffff


	//   ....[132]....
        /*0604*/ 	.word	0xffffffff


	//   ....[133]....
        /*0608*/ 	.word	0xffffffff


	//   ....[134]....
        /*060c*/ 	.word	0xffffffff


	//   ....[135]....
        /*0610*/ 	.word	0xffffffff


	//   ....[136]....
        /*0614*/ 	.word	0xffffffff


	//   ....[137]....
        /*0618*/ 	.word	0xffffffff


	//   ....[138]....
        /*061c*/ 	.word	0xffffffff


	//   ....[139]....
        /*0620*/ 	.word	0xffffffff


	//   ....[140]....
        /*0624*/ 	.word	0xffffffff


	//   ....[141]....
        /*0628*/ 	.word	0xffffffff


	//   ....[142]....
        /*062c*/ 	.word	0xffffffff


	//   ....[143]....
        /*0630*/ 	.word	0xffffffff


	//   ....[144]....
        /*0634*/ 	.word	0xffffffff


	//   ....[145]....
        /*0638*/ 	.word	0xffffffff


	//   ....[146]....
        /*063c*/ 	.word	0xffffffff


	//   ....[147]....
        /*0640*/ 	.word	0xffffffff


	//   ....[148]....
        /*0644*/ 	.word	0xffffffff


	//   ....[149]....
        /*0648*/ 	.word	0xffffffff


	//   ....[150]....
        /*064c*/ 	.word	0xffffffff


	//   ....[151]....
        /*0650*/ 	.word	0xffffffff


	//   ....[152]....
        /*0654*/ 	.word	0xffffffff


	//   ....[153]....
        /*0658*/ 	.word	0xffffffff


	//   ....[154]....
        /*065c*/ 	.word	0xffffffff


	//   ....[155]....
        /*0660*/ 	.word	0xffffffff


	//   ....[156]....
        /*0664*/ 	.word	0xffffffff


	//   ....[157]....
        /*0668*/ 	.word	0xffffffff


	//   ....[158]....
        /*066c*/ 	.word	0xffffffff


	//   ....[159]....
        /*0670*/ 	.word	0xffffffff


	//   ....[160]....
        /*0674*/ 	.word	0xffffffff


	//   ....[161]....
        /*0678*/ 	.word	0xffffffff


	//   ....[162]....
        /*067c*/ 	.word	0xffffffff


	//   ....[163]....
        /*0680*/ 	.word	0xffffffff


	//   ....[164]....
        /*0684*/ 	.word	0xffffffff


	//   ....[165]....
        /*0688*/ 	.word	0xffffffff


	//   ....[166]....
        /*068c*/ 	.word	0xffffffff


	//   ....[167]....
        /*0690*/ 	.word	0xffffffff


	//   ....[168]....
        /*0694*/ 	.word	0xffffffff


	//   ....[169]....
        /*0698*/ 	.word	0xffffffff


	//   ....[170]....
        /*069c*/ 	.word	0xffffffff


	//   ....[171]....
        /*06a0*/ 	.word	0xffffffff


	//   ....[172]....
        /*06a4*/ 	.word	0xffffffff


	//   ....[173]....
        /*06a8*/ 	.word	0xffffffff


	//   ....[174]....
        /*06ac*/ 	.word	0xffffffff


	//   ....[175]....
        /*06b0*/ 	.word	0xffffffff


	//   ....[176]....
        /*06b4*/ 	.word	0xffffffff


	//   ....[177]....
        /*06b8*/ 	.word	0xffffffff


	//   ....[178]....
        /*06bc*/ 	.word	0xffffffff


	//   ....[179]....
        /*06c0*/ 	.word	0xffffffff


	//   ....[180]....
        /*06c4*/ 	.word	0xffffffff


	//   ....[181]....
        /*06c8*/ 	.word	0xffffffff


	//   ....[182]....
        /*06cc*/ 	.word	0xffffffff


	//   ....[183]....
        /*06d0*/ 	.word	0xffffffff


	//   ....[184]....
        /*06d4*/ 	.word	0xffffffff


	//   ....[185]....
        /*06d8*/ 	.word	0xffffffff


	//   ....[186]....
        /*06dc*/ 	.word	0xffffffff


	//   ....[187]....
        /*06e0*/ 	.word	0xffffffff


	//   ....[188]....
        /*06e4*/ 	.word	0xffffffff


	//   ....[189]....
        /*06e8*/ 	.word	0xffffffff


	//   ....[190]....
        /*06ec*/ 	.word	0xffffffff


	//   ....[191]....
        /*06f0*/ 	.word	0xffffffff


	//   ....[192]....
        /*06f4*/ 	.word	0xffffffff


	//   ....[193]....
        /*06f8*/ 	.word	0xffffffff


	//   ....[194]....
        /*06fc*/ 	.word	0xffffffff


	//   ....[195]....
        /*0700*/ 	.word	0xffffffff


	//   ....[196]....
        /*0704*/ 	.word	0xffffffff


	//   ....[197]....
        /*0708*/ 	.word	0xffffffff


	//   ....[198]....
        /*070c*/ 	.word	0xffffffff


	//   ....[199]....
        /*0710*/ 	.word	0xffffffff


	//   ....[200]....
        /*0714*/ 	.word	0xffffffff


	//   ....[201]....
        /*0718*/ 	.word	0xffffffff


	//   ....[202]....
        /*071c*/ 	.word	0xffffffff


	//   ....[203]....
        /*0720*/ 	.word	0xffffffff


	//   ....[204]....
        /*0724*/ 	.word	0xffffffff


	//   ....[205]....
        /*0728*/ 	.word	0xffffffff


	//   ....[206]....
        /*072c*/ 	.word	0xffffffff


	//   ....[207]....
        /*0730*/ 	.word	0xffffffff


	//   ....[208]....
        /*0734*/ 	.word	0xffffffff


	//   ....[209]....
        /*0738*/ 	.word	0xffffffff


	//   ....[210]....
        /*073c*/ 	.word	0xffffffff


	//   ....[211]....
        /*0740*/ 	.word	0xffffffff


	//   ....[212]....
        /*0744*/ 	.word	0xffffffff


	//   ....[213]....
        /*0748*/ 	.word	0xffffffff


	//   ....[214]....
        /*074c*/ 	.word	0xffffffff


	//   ....[215]....
        /*0750*/ 	.word	0xffffffff


	//   ....[216]....
        /*0754*/ 	.word	0xffffffff


	//   ....[217]....
        /*0758*/ 	.word	0xffffffff


	//   ....[218]....
        /*075c*/ 	.word	0xffffffff


	//   ....[219]....
        /*0760*/ 	.word	0xffffffff


	//   ....[220]....
        /*0764*/ 	.word	0xffffffff


	//   ....[221]....
        /*0768*/ 	.word	0xffffffff


	//   ....[222]....
        /*076c*/ 	.word	0xffffffff


	//   ....[223]....
        /*0770*/ 	.word	0xffffffff


	//   ....[224]....
        /*0774*/ 	.word	0xffffffff


	//   ....[225]....
        /*0778*/ 	.word	0xffffffff


	//   ....[226]....
        /*077c*/ 	.word	0xffffffff


	//   ....[227]....
        /*0780*/ 	.word	0xffffffff


	//   ....[228]....
        /*0784*/ 	.word	0xffffffff


	//   ....[229]....
        /*0788*/ 	.word	0xffffffff


	//   ....[230]....
        /*078c*/ 	.word	0xffffffff


	//   ....[231]....
        /*0790*/ 	.word	0xffffffff


	//   ....[232]....
        /*0794*/ 	.word	0xffffffff


	//   ....[233]....
        /*0798*/ 	.word	0xffffffff


	//   ....[234]....
        /*079c*/ 	.word	0xffffffff


	//   ....[235]....
        /*07a0*/ 	.word	0xffffffff


	//   ....[236]....
        /*07a4*/ 	.word	0xffffffff


	//   ....[237]....
        /*07a8*/ 	.word	0xffffffff


	//   ....[238]....
        /*07ac*/ 	.word	0xffffffff


	//   ....[239]....
        /*07b0*/ 	.word	0xffffffff


	//   ....[240]....
        /*07b4*/ 	.word	0xffffffff


	//   ....[241]....
        /*07b8*/ 	.word	0xffffffff


	//   ....[242]....
        /*07bc*/ 	.word	0xffffffff


	//   ....[243]....
        /*07c0*/ 	.word	0xffffffff


	//   ....[244]....
        /*07c4*/ 	.word	0xffffffff


	//   ....[245]....
        /*07c8*/ 	.word	0xffffffff


	//   ....[246]....
        /*07cc*/ 	.word	0xffffffff


	//   ....[247]....
        /*07d0*/ 	.word	0xffffffff


	//   ....[248]....
        /*07d4*/ 	.word	0xffffffff


	//   ....[249]....
        /*07d8*/ 	.word	0xffffffff


	//   ....[250]....
        /*07dc*/ 	.word	0xffffffff


	//   ....[251]....
        /*07e0*/ 	.word	0xffffffff


	//   ....[252]....
        /*07e4*/ 	.word	0xffffffff


	//   ....[253]....
        /*07e8*/ 	.word	0xffffffff


	//   ....[254]....
        /*07ec*/ 	.word	0xffffffff


	//   ....[255]....
        /*07f0*/ 	.word	0xffffffff


	//   ....[0]....
        /*07f4*/ 	.word	0xffffffff


	//   ....[1]....
        /*07f8*/ 	.word	0xffffffff


	//   ....[2]....
        /*07fc*/ 	.word	0xffffffff


	//   ....[3]....
        /*0800*/ 	.word	0xffffffff


	//   ....[4]....
        /*0804*/ 	.word	0xffffffff


	//   ....[5]....
        /*0808*/ 	.word	0xffffffff


	//   ....[6]....
        /*080c*/ 	.word	0xffffffff


	//   ....[7]....
        /*0810*/ 	.word	0xffffffff


	//   ....[8]....
        /*0814*/ 	.word	0xffffffff


	//   ....[9]....
        /*0818*/ 	.word	0xffffffff


	//   ....[10]....
        /*081c*/ 	.word	0xffffffff


	//   ....[11]....
        /*0820*/ 	.word	0xffffffff


	//   ....[12]....
        /*0824*/ 	.word	0xffffffff


	//   ....[13]....
        /*0828*/ 	.word	0xffffffff


	//   ....[14]....
        /*082c*/ 	.word	0xffffffff


	//   ....[15]....
        /*0830*/ 	.word	0xffffffff


	//   ....[16]....
        /*0834*/ 	.word	0xffffffff


	//   ....[17]....
        /*0838*/ 	.word	0xffffffff


	//   ....[18]....
        /*083c*/ 	.word	0xffffffff


	//   ....[19]....
        /*0840*/ 	.word	0xffffffff


	//   ....[20]....
        /*0844*/ 	.word	0xffffffff


	//   ....[21]....
        /*0848*/ 	.word	0xffffffff


	//   ....[22]....
        /*084c*/ 	.word	0xffffffff


	//   ....[23]....
        /*0850*/ 	.word	0xffffffff


	//   ....[24]....
        /*0854*/ 	.word	0xffffffff


	//   ....[25]....
        /*0858*/ 	.word	0xffffffff


	//   ....[26]....
        /*085c*/ 	.word	0xffffffff


	//   ....[27]....
        /*0860*/ 	.word	0xffffffff


	//   ....[28]....
        /*0864*/ 	.word	0xffffffff


	//   ....[29]....
        /*0868*/ 	.word	0xffffffff


	//   ....[30]....
        /*086c*/ 	.word	0xffffffff


	//   ....[31]....
        /*0870*/ 	.word	0xffffffff


	//   ....[32]....
        /*0874*/ 	.word	0xffffffff


	//   ....[33]....
        /*0878*/ 	.word	0xffffffff


	//   ....[34]....
        /*087c*/ 	.word	0xffffffff


	//   ....[35]....
        /*0880*/ 	.word	0xffffffff


	//   ....[36]....
        /*0884*/ 	.word	0xffffffff


	//   ....[37]....
        /*0888*/ 	.word	0xffffffff


	//   ....[38]....
        /*088c*/ 	.word	0xffffffff


	//   ....[39]....
        /*0890*/ 	.word	0xffffffff


	//   ....[40]....
        /*0894*/ 	.word	0xffffffff


	//   ....[41]....
        /*0898*/ 	.word	0xffffffff


	//   ....[42]....
        /*089c*/ 	.word	0xffffffff


	//   ....[43]....
        /*08a0*/ 	.word	0xffffffff


	//   ....[44]....
        /*08a4*/ 	.word	0xffffffff


	//   ....[45]....
        /*08a8*/ 	.word	0xffffffff


	//   ....[46]....
        /*08ac*/ 	.word	0xffffffff


	//   ....[47]....
        /*08b0*/ 	.word	0xffffffff


	//   ....[48]....
        /*08b4*/ 	.word	0xffffffff


	//   ....[49]....
        /*08b8*/ 	.word	0xffffffff


	//   ....[50]....
        /*08bc*/ 	.word	0xffffffff


	//   ....[51]....
        /*08c0*/ 	.word	0xffffffff


	//   ....[52]....
        /*08c4*/ 	.word	0xffffffff


	//   ....[53]....
        /*08c8*/ 	.word	0xffffffff


	//   ....[54]....
        /*08cc*/ 	.word	0xffffffff


	//   ....[55]....
        /*08d0*/ 	.word	0xffffffff


	//   ....[56]....
        /*08d4*/ 	.word	0xffffffff


	//   ....[57]....
        /*08d8*/ 	.word	0xffffffff


	//----- nvinfo : EIATTR_COOP_GROUP_INSTR_OFFSETS
	.align		4
.L_656:
        /*08dc*/ 	.byte	0x04, 0x28
        /*08de*/ 	.short	(.L_658 - .L_657)


	//   ....[0]....
.L_657:
        /*08e0*/ 	.word	0x00000050


	//   ....[1]....
        /*08e4*/ 	.word	0x00000200


	//   ....[2]....
        /*08e8*/ 	.word	0x00000230


	//   ....[3]....
        /*08ec*/ 	.word	0x00000260


	//   ....[4]....
        /*08f0*/ 	.word	0x00000290


	//   ....[5]....
        /*08f4*/ 	.word	0x000002c0


	//   ....[6]....
        /*08f8*/ 	.word	0x000002f0


	//   ....[7]....
        /*08fc*/ 	.word	0x00000450


	//   ....[8]....
        /*0900*/ 	.word	0x00000490


	//   ....[9]....
        /*0904*/ 	.word	0x000004c0


	//   ....[10]....
        /*0908*/ 	.word	0x000004f0


	//   ....[11]....
        /*090c*/ 	.word	0x00000520


	//   ....[12]....
        /*0910*/ 	.word	0x00000550


	//   ....[13]....
        /*0914*/ 	.word	0x000005e0


	//   ....[14]....
        /*0918*/ 	.word	0x00000630


	//   ....[15]....
        /*091c*/ 	.word	0x00000650


	//   ....[16]....
        /*0920*/ 	.word	0x000006b0


	//   ....[17]....
        /*0924*/ 	.word	0x00003e70


	//   ....[18]....
        /*0928*/ 	.word	0x00003ec0


	//   ....[19]....
        /*092c*/ 	.word	0x00004690


	//   ....[20]....
        /*0930*/ 	.word	0x000046b0


	//   ....[21]....
        /*0934*/ 	.word	0x00004e00


	//   ....[22]....
        /*0938*/ 	.word	0x00004e10


	//   ....[23]....
        /*093c*/ 	.word	0x00005640


	//   ....[24]....
        /*0940*/ 	.word	0x00005670


	//   ....[25]....
        /*0944*/ 	.word	0x000062c0


	//   ....[26]....
        /*0948*/ 	.word	0x000062f0


	//   ....[27]....
        /*094c*/ 	.word	0x00006ae0


	//   ....[28]....
        /*0950*/ 	.word	0x00006b00


	//   ....[29]....
        /*0954*/ 	.word	0x00007310


	//   ....[30]....
        /*0958*/ 	.word	0x00007340


	//   ....[31]....
        /*095c*/ 	.word	0x00007450


	//   ....[32]....
        /*0960*/ 	.word	0x00007480


	//   ....[33]....
        /*0964*/ 	.word	0x00007550


	//   ....[34]....
        /*0968*/ 	.word	0x00007570


	//   ....[35]....
        /*096c*/ 	.word	0x00007940


	//   ....[36]....
        /*0970*/ 	.word	0x00007960


	//   ....[37]....
        /*0974*/ 	.word	0x00007b20


	//   ....[38]....
        /*0978*/ 	.word	0x00007b50


	//   ....[39]....
        /*097c*/ 	.word	0x00007c20


	//   ....[40]....
        /*0980*/ 	.word	0x00007c50


	//   ....[41]....
        /*0984*/ 	.word	0x00008cb0


	//   ....[42]....
        /*0988*/ 	.word	0x00008ce0


	//   ....[43]....
        /*098c*/ 	.word	0x00008d00


	//   ....[44]....
        /*0990*/ 	.word	0x00008d20


	//   ....[45]....
        /*0994*/ 	.word	0x00008d40


	//   ....[46]....
        /*0998*/ 	.word	0x00008d60


	//   ....[47]....
        /*099c*/ 	.word	0x00008e90


	//   ....[48]....
        /*09a0*/ 	.word	0x00008ef0


	//   ....[49]....
        /*09a4*/ 	.word	0x00008f50


	//   ....[50]....
        /*09a8*/ 	.word	0x00008f70


	//   ....[51]....
        /*09ac*/ 	.word	0x000090e0


	//   ....[52]....
        /*09b0*/ 	.word	0x000090f0


	//   ....[53]....
        /*09b4*/ 	.word	0x00009190


	//   ....[54]....
        /*09b8*/ 	.word	0x000091a0


	//   ....[55]....
        /*09bc*/ 	.word	0x00009460


	//   ....[56]....
        /*09c0*/ 	.word	0x000094d0


	//   ....[57]....
        /*09c4*/ 	.word	0x00009520


	//   ....[58]....
        /*09c8*/ 	.word	0x00009540


	//   ....[59]....
        /*09cc*/ 	.word	0x00009700


	//   ....[60]....
        /*09d0*/ 	.word	0x00009790


	//   ....[61]....
        /*09d4*/ 	.word	0x000097c0


	//   ....[62]....
        /*09d8*/ 	.word	0x00009800


	//   ....[63]....
        /*09dc*/ 	.word	0x000099c0


	//   ....[64]....
        /*09e0*/ 	.word	0x00009a50


	//   ....[65]....
        /*09e4*/ 	.word	0x00009a90


	//   ....[66]....
        /*09e8*/ 	.word	0x00009ad0


	//   ....[67]....
        /*09ec*/ 	.word	0x00009ca0


	//   ....[68]....
        /*09f0*/ 	.word	0x00009d30


	//   ....[69]....
        /*09f4*/ 	.word	0x00009d60


	//   ....[70]....
        /*09f8*/ 	.word	0x00009d80


	//   ....[71]....
        /*09fc*/ 	.word	0x0000baf0


	//   ....[72]....
        /*0a00*/ 	.word	0x0000bb10


	//   ....[73]....
        /*0a04*/ 	.word	0x0000bb30


	//   ....[74]....
        /*0a08*/ 	.word	0x0000bb50


	//   ....[75]....
        /*0a0c*/ 	.word	0x0000bc10


	//   ....[76]....
        /*0a10*/ 	.word	0x0000bc30


	//   ....[77]....
        /*0a14*/ 	.word	0x0000bc50


	//   ....[78]....
        /*0a18*/ 	.word	0x0000bc70


	//   ....[79]....
        /*0a1c*/ 	.word	0x0000be60


	//   ....[80]....
        /*0a20*/ 	.word	0x0000bea0


	//   ....[81]....
        /*0a24*/ 	.word	0x0000beb0


	//   ....[82]....
        /*0a28*/ 	.word	0x0000bec0


	//   ....[83]....
        /*0a2c*/ 	.word	0x0000c030


	//   ....[84]....
        /*0a30*/ 	.word	0x0000c050


	//   ....[85]....
        /*0a34*/ 	.word	0x0000c070


	//   ....[86]....
        /*0a38*/ 	.word	0x0000c090


	//   ....[87]....
        /*0a3c*/ 	.word	0x0000e230


	//   ....[88]....
        /*0a40*/ 	.word	0x0000e2a0


	//   ....[89]....
        /*0a44*/ 	.word	0x0000e2d0


	//   ....[90]....
        /*0a48*/ 	.word	0x0000e2f0


	//   ....[91]....
        /*0a4c*/ 	.word	0x0000e550


	//   ....[92]....
        /*0a50*/ 	.word	0x0000e570


	//   ....[93]....
        /*0a54*/ 	.word	0x0000f090


	//   ....[94]....
        /*0a58*/ 	.word	0x0000f0b0


	//   ....[95]....
        /*0a5c*/ 	.word	0x0000f0e0


	//   ....[96]....
        /*0a60*/ 	.word	0x0000f0f0


	//   ....[97]....
        /*0a64*/ 	.word	0x0000f1d0


	//   ....[98]....
        /*0a68*/ 	.word	0x0000f1f0


	//   ....[99]....
        /*0a6c*/ 	.word	0x0000f420


	//   ....[100]....
        /*0a70*/ 	.word	0x0000fe20


	//   ....[101]....
        /*0a74*/ 	.word	0x00010860


	//   ....[102]....
        /*0a78*/ 	.word	0x00010890


	//   ....[103]....
        /*0a7c*/ 	.word	0x000108a0


	//   ....[104]....
        /*0a80*/ 	.word	0x000108d0


	//   ....[105]....
        /*0a84*/ 	.word	0x000121a0


	//   ....[106]....
        /*0a88*/ 	.word	0x000121c0


	//   ....[107]....
        /*0a8c*/ 	.word	0x000121f0


	//   ....[108]....
        /*0a90*/ 	.word	0x00012280


	//   ....[109]....
        /*0a94*/ 	.word	0x00012290


	//   ....[110]....
        /*0a98*/ 	.word	0x000122a0


	//   ....[111]....
        /*0a9c*/ 	.word	0x00012f30


	//   ....[112]....
        /*0aa0*/ 	.word	0x00012f50


	//   ....[113]....
        /*0aa4*/ 	.word	0x00012f80


	//   ....[114]....
        /*0aa8*/ 	.word	0x00013010


	//   ....[115]....
        /*0aac*/ 	.word	0x00013020


	//   ....[116]....
        /*0ab0*/ 	.word	0x00013030


	//   ....[117]....
        /*0ab4*/ 	.word	0x00013290


	//   ....[118]....
        /*0ab8*/ 	.word	0x00013ce0


	//   ....[119]....
        /*0abc*/ 	.word	0x00014780


	//   ....[120]....
        /*0ac0*/ 	.word	0x000147b0


	//   ....[121]....
        /*0ac4*/ 	.word	0x000147d0


	//   ....[122]....
        /*0ac8*/ 	.word	0x000147f0


	//   ....[123]....
        /*0acc*/ 	.word	0x00016580


	//   ....[124]....
        /*0ad0*/ 	.word	0x000165a0


	//   ....[125]....
        /*0ad4*/ 	.word	0x000165d0


	//   ....[126]....
        /*0ad8*/ 	.word	0x00016660


	//   ....[127]....
        /*0adc*/ 	.word	0x00016670


	//   ....[128]....
        /*0ae0*/ 	.word	0x00016680


	//   ....[129]....
        /*0ae4*/ 	.word	0x00017310


	//   ....[130]....
        /*0ae8*/ 	.word	0x00017330


	//   ....[131]....
        /*0aec*/ 	.word	0x00017360


	//   ....[132]....
        /*0af0*/ 	.word	0x000173f0


	//   ....[133]....
        /*0af4*/ 	.word	0x00017400


	//   ....[134]....
        /*0af8*/ 	.word	0x00017410


	//   ....[135]....
        /*0afc*/ 	.word	0x000178b0


	//   ....[136]....
        /*0b00*/ 	.word	0x000178e0


	//   ....[137]....
        /*0b04*/ 	.word	0x00017900


	//   ....[138]....
        /*0b08*/ 	.word	0x00017920


	//   ....[139]....
        /*0b0c*/ 	.word	0x00019400


	//   ....[140]....
        /*0b10*/ 	.word	0x00019410


	//   ....[141]....
        /*0b14*/ 	.word	0x00019460


	//   ....[142]....
        /*0b18*/ 	.word	0x000194a0


	//   ....[143]....
        /*0b1c*/ 	.word	0x00019500


	//   ....[144]....
        /*0b20*/ 	.word	0x00019520


	//   ....[145]....
        /*0b24*/ 	.word	0x0001a120


	//   ....[146]....
        /*0b28*/ 	.word	0x0001a140


	//   ....[147]....
        /*0b2c*/ 	.word	0x0001a150


	//   ....[148]....
        /*0b30*/ 	.word	0x0001a1d0


	//   ....[149]....
        /*0b34*/ 	.word	0x0001a1e0


	//   ....[150]....
        /*0b38*/ 	.word	0x0001a1f0


	//   ....[151]....
        /*0b3c*/ 	.word	0x0001a3e0


	//   ....[152]....
        /*0b40*/ 	.word	0x0001ae30


	//   ....[153]....
        /*0b44*/ 	.word	0x0001b8d0


	//   ....[154]....
        /*0b48*/ 	.word	0x0001b900


	//   ....[155]....
        /*0b4c*/ 	.word	0x0001b920


	//   ....[156]....
        /*0b50*/ 	.word	0x0001b940


	//   ....[157]....
        /*0b54*/ 	.word	0x0001d260


	//   ....[158]....
        /*0b58*/ 	.word	0x0001d290


	//   ....[159]....
        /*0b5c*/ 	.word	0x0001d2a0


	//   ....[160]....
        /*0b60*/ 	.word	0x0001d2d0


	//   ....[161]....
        /*0b64*/ 	.word	0x0001e350


	//   ....[162]....
        /*0b68*/ 	.word	0x0001e360


	//   ....[163]....
        /*0b6c*/ 	.word	0x0001e380


	//   ....[164]....
        /*0b70*/ 	.word	0x0001e3a0


	//   ....[165]....
        /*0b74*/ 	.word	0x0001e6d0


	//   ....[166]....
        /*0b78*/ 	.word	0x0001e6f0


	//   ....[167]....
        /*0b7c*/ 	.word	0x0001e7d0


	//   ....[168]....
        /*0b80*/ 	.word	0x0001e7e0


	//   ....[169]....
        /*0b84*/ 	.word	0x0001e8d0


	//   ....[170]....
        /*0b88*/ 	.word	0x0001e8f0


	//   ....[171]....
        /*0b8c*/ 	.word	0x0001e9e0


	//   ....[172]....
        /*0b90*/ 	.word	0x0001e9f0


	//   ....[173]....
        /*0b94*/ 	.word	0x0001ece0


	//   ....[174]....
        /*0b98*/ 	.word	0x0001ed00


	//   ....[175]....
        /*0b9c*/ 	.word	0x0001f420


	//   ....[176]....
        /*0ba0*/ 	.word	0x0001f430


	//   ....[177]....
        /*0ba4*/ 	.word	0x000202e0


	//   ....[178]....
        /*0ba8*/ 	.word	0x00020300


	//   ....[179]....
        /*0bac*/ 	.word	0x000203f0


	//   ....[180]....
        /*0bb0*/ 	.word	0x00020400


	//   ....[181]....
        /*0bb4*/ 	.word	0x000204f0


	//   ....[182]....
        /*0bb8*/ 	.word	0x00020510


	//   ....[183]....
        /*0bbc*/ 	.word	0x00020600


	//   ....[184]....
        /*0bc0*/ 	.word	0x00020610


	//   ....[185]....
        /*0bc4*/ 	.word	0x000207c0


	//   ....[186]....
        /*0bc8*/ 	.word	0x000207e0


	//   ....[187]....
        /*0bcc*/ 	.word	0x00020910


	//   ....[188]....
        /*0bd0*/ 	.word	0x00020950


	//   ....[189]....
        /*0bd4*/ 	.word	0x00020980


	//   ....[190]....
        /*0bd8*/ 	.word	0x000209b0


	//   ....[191]....
        /*0bdc*/ 	.word	0x000209e0


	//   ....[192]....
        /*0be0*/ 	.word	0x00020a10


	//   ....[193]....
        /*0be4*/ 	.word	0x00020b80


	//   ....[194]....
        /*0be8*/ 	.word	0x00020bc0


	//   ....[195]....
        /*0bec*/ 	.word	0x00020bf0


	//   ....[196]....
        /*0bf0*/ 	.word	0x00020c20


	//   ....[197]....
        /*0bf4*/ 	.word	0x00020c50


	//   ....[198]....
        /*0bf8*/ 	.word	0x00020c80


	//   ....[199]....
        /*0bfc*/ 	.word	0x00020d10


	//   ....[200]....
        /*0c00*/ 	.word	0x00020d70


	//   ....[201]....
        /*0c04*/ 	.word	0x00020d80


	//   ....[202]....
        /*0c08*/ 	.word	0x00020de0


	//   ....[203]....
        /*0c0c*/ 	.word	0x00021830


	//   ....[204]....
        /*0c10*/ 	.word	0x00021880


	//   ....[205]....
        /*0c14*/ 	.word	0x000218e0


	//   ....[206]....
        /*0c18*/ 	.word	0x00021940


	//   ....[207]....
        /*0c1c*/ 	.word	0x000219a0


	//   ....[208]....
        /*0c20*/ 	.word	0x00021a10


	//   ....[209]....
        /*0c24*/ 	.word	0x00021a60


	//   ....[210]....
        /*0c28*/ 	.word	0x00021ac0


	//   ....[211]....
        /*0c2c*/ 	.word	0x00021b30


	//   ....[212]....
        /*0c30*/ 	.word	0x00021ba0


	//   ....[213]....
        /*0c34*/ 	.word	0x00021c10


	//   ....[214]....
        /*0c38*/ 	.word	0x00021c80


	//   ....[215]....
        /*0c3c*/ 	.word	0x00021da0


	//   ....[216]....
        /*0c40*/ 	.word	0x00021e00


	//   ....[217]....
        /*0c44*/ 	.word	0x00021f40


	//   ....[218]....
        /*0c48*/ 	.word	0x00021fa0


	//   ....[219]....
        /*0c4c*/ 	.word	0x00022010


	//   ....[220]....
        /*0c50*/ 	.word	0x00022080


	//   ....[221]....
        /*0c54*/ 	.word	0x000220e0


	//   ....[222]....
        /*0c58*/ 	.word	0x00022140


	//   ....[223]....
        /*0c5c*/ 	.word	0x00022190


	//   ....[224]....
        /*0c60*/ 	.word	0x000221d0


	//   ....[225]....
        /*0c64*/ 	.word	0x00022240


	//   ....[226]....
        /*0c68*/ 	.word	0x000222b0


	//   ....[227]....
        /*0c6c*/ 	.word	0x000223d0


	//   ....[228]....
        /*0c70*/ 	.word	0x00022430


	//   ....[229]....
        /*0c74*/ 	.word	0x00022570


	//   ....[230]....
        /*0c78*/ 	.word	0x000225d0


	//   ....[231]....
        /*0c7c*/ 	.word	0x00022630


	//   ....[232]....
        /*0c80*/ 	.word	0x000226a0


	//   ....[233]....
        /*0c84*/ 	.word	0x000227c0


	//   ....[234]....
        /*0c88*/ 	.word	0x00022820


	//   ....[235]....
        /*0c8c*/ 	.word	0x00022960


	//   ....[236]....
        /*0c90*/ 	.word	0x000229c0


	//   ....[237]....
        /*0c94*/ 	.word	0x00022a20


	//   ....[238]....
        /*0c98*/ 	.word	0x00022a80


	//   ....[239]....
        /*0c9c*/ 	.word	0x00022ac0


	//   ....[240]....
        /*0ca0*/ 	.word	0x00022b10


	//   ....[241]....
        /*0ca4*/ 	.word	0x00022b60


	//   ....[242]....
        /*0ca8*/ 	.word	0x00022ba0


	//   ....[243]....
        /*0cac*/ 	.word	0x00022c10


	//   ....[244]....
        /*0cb0*/ 	.word	0x00022c80


	//   ....[245]....
        /*0cb4*/ 	.word	0x00022da0


	//   ....[246]....
        /*0cb8*/ 	.word	0x00022e00


	//   ....[247]....
        /*0cbc*/ 	.word	0x00022f40


	//   ....[248]....
        /*0cc0*/ 	.word	0x00022fa0


	//   ....[249]....
        /*0cc4*/ 	.word	0x00023000


	//   ....[250]....
        /*0cc8*/ 	.word	0x00023070


	//   ....[251]....
        /*0ccc*/ 	.word	0x00023190


	//   ....[252]....
        /*0cd0*/ 	.word	0x000231f0


	//   ....[253]....
        /*0cd4*/ 	.word	0x00023330


	//   ....[254]....
        /*0cd8*/ 	.word	0x00023390


	//   ....[255]....
        /*0cdc*/ 	.word	0x000233d0


	//   ....[0]....
        /*0ce0*/ 	.word	0x00023420


	//   ....[1]....
        /*0ce4*/ 	.word	0x00023470


	//   ....[2]....
        /*0ce8*/ 	.word	0x000234b0


	//   ....[3]....
        /*0cec*/ 	.word	0x00023520


	//   ....[4]....
        /*0cf0*/ 	.word	0x00023580


	//   ....[5]....
        /*0cf4*/ 	.word	0x000235f0


	//   ....[6]....
        /*0cf8*/ 	.word	0x000236d0


	//   ....[7]....
        /*0cfc*/ 	.word	0x00023730


	//   ....[8]....
        /*0d00*/ 	.word	0x00023810


	//   ....[9]....
        /*0d04*/ 	.word	0x00023870


	//   ....[10]....
        /*0d08*/ 	.word	0x000238d0


	//   ....[11]....
        /*0d0c*/ 	.word	0x00023930


	//   ....[12]....
        /*0d10*/ 	.word	0x00023970


	//   ....[13]....
        /*0d14*/ 	.word	0x000239c0


	//   ....[14]....
        /*0d18*/ 	.word	0x00023a10


	//   ....[15]....
        /*0d1c*/ 	.word	0x00023a50


	//   ....[16]....
        /*0d20*/ 	.word	0x00023ab0


	//   ....[17]....
        /*0d24*/ 	.word	0x00023b10


	//   ....[18]....
        /*0d28*/ 	.word	0x00023b60


	//   ....[19]....
        /*0d2c*/ 	.word	0x00023ba0


	//   ....[20]....
        /*0d30*/ 	.word	0x00023c10


	//   ....[21]....
        /*0d34*/ 	.word	0x00023c80


	//   ....[22]....
        /*0d38*/ 	.word	0x00023cf0


	//   ....[23]....
        /*0d3c*/ 	.word	0x00023d50


	//   ....[24]....
        /*0d40*/ 	.word	0x00023dc0


	//   ....[25]....
        /*0d44*/ 	.word	0x00023e30


	//   ....[26]....
        /*0d48*/ 	.word	0x00023ea0


	//   ....[27]....
        /*0d4c*/ 	.word	0x00023f00


	//   ....[28]....
        /*0d50*/ 	.word	0x00023f60


	//   ....[29]....
        /*0d54*/ 	.word	0x00023fd0


	//   ....[30]....
        /*0d58*/ 	.word	0x00024040


	//   ....[31]....
        /*0d5c*/ 	.word	0x000240a0


	//   ....[32]....
        /*0d60*/ 	.word	0x00024110


	//   ....[33]....
        /*0d64*/ 	.word	0x00024180


	//   ....[34]....
        /*0d68*/ 	.word	0x000241f0


	//   ....[35]....
        /*0d6c*/ 	.word	0x00024250


	//   ....[36]....
        /*0d70*/ 	.word	0x000242c0


	//   ....[37]....
        /*0d74*/ 	.word	0x00024330


	//   ....[38]....
        /*0d78*/ 	.word	0x000243a0


	//   ....[39]....
        /*0d7c*/ 	.word	0x00024400


	//   ....[40]....
        /*0d80*/ 	.word	0x00024470


	//   ....[41]....
        /*0d84*/ 	.word	0x000244e0


	//   ....[42]....
        /*0d88*/ 	.word	0x00024530


	//   ....[43]....
        /*0d8c*/ 	.word	0x00024570


	//   ....[44]....
        /*0d90*/ 	.word	0x000245c0


	//   ....[45]....
        /*0d94*/ 	.word	0x00024610


	//   ....[46]....
        /*0d98*/ 	.word	0x00024660


	//   ....[47]....
        /*0d9c*/ 	.word	0x000246d0


	//   ....[48]....
        /*0da0*/ 	.word	0x00024720


	//   ....[49]....
        /*0da4*/ 	.word	0x00024760


	//   ....[50]....
        /*0da8*/ 	.word	0x000247b0


	//   ....[51]....
        /*0dac*/ 	.word	0x00024800


	//   ....[52]....
        /*0db0*/ 	.word	0x00024850


	//   ....[53]....
        /*0db4*/ 	.word	0x000248c0


	//   ....[54]....
        /*0db8*/ 	.word	0x00024910


	//   ....[55]....
        /*0dbc*/ 	.word	0x00024970


	//   ....[56]....
        /*0dc0*/ 	.word	0x000249d0


	//   ....[57]....
        /*0dc4*/ 	.word	0x00024a40


	//----- nvinfo : EIATTR_EXIT_INSTR_OFFSETS
	.align		4
.L_658:
        /*0dc8*/ 	.byte	0x04, 0x1c
        /*0dca*/ 	.short	(.L_660 - .L_659)


	//   ....[0]....
.L_659:
        /*0dcc*/ 	.word	0x000010d0


	//   ....[1]....
        /*0dd0*/ 	.word	0x00021800


	//----- nvinfo : EIATTR_MAX_THREADS
	.align		4
.L_660:
        /*0dd4*/ 	.byte	0x04, 0x05
        /*0dd6*/ 	.short	(.L_662 - .L_661)
.L_661:
        /*0dd8*/ 	.word	0x00000100
        /*0ddc*/ 	.word	0x00000001
        /*0de0*/ 	.word	0x00000001


	//----- nvinfo : EIATTR_CRS_STACK_SIZE
	.align		4
.L_662:
        /*0de4*/ 	.byte	0x04, 0x1e
        /*0de6*/ 	.short	(.L_664 - .L_663)
.L_663:
        /*0de8*/ 	.word	0x00000000
.L_664:


//--------------------- .nv.info._ZN7cutlass13device_kernelIN5flash19enable_sm80_to_sm89INS1_16FlashAttnFwdSm80INS1_25CollectiveMainloopFwdSm80ILi4ELi1ELb0EN4cute5tupleIJNS5_1CILi128EEENS7_ILi64EEES8_EEELi128ENS_10bfloat16_tEfNS_4arch4Sm80ELb1ELb0ELb0ELb0ELb1ELb0ELb1ELb1EEENS1_21CollectiveEpilogueFwdINS6_IJS8_S8_S9_EEENS6_IJNS7_ILi1EEESH_SH_EEESB_SD_Li128ELb0ELb1ELb1ELb0EEENS1_30DynamicPersistentTileSchedulerILi128ELi128ELb1ELb1ELb0EEEEEEEEEvNT_6ParamsE --------------------------
	.section	.nv.info._ZN7cutlass13device_kernelIN5flash19enable_sm80_to_sm89INS1_16FlashAttnFwdSm80INS1_25CollectiveMainloopFwdSm80ILi4ELi1ELb0EN4cute5tupleIJNS5_1CILi128EEENS7_ILi64EEES8_EEELi128ENS_10bfloat16_tEfNS_4arch4Sm80ELb1ELb0ELb0ELb0ELb1ELb0ELb1ELb1EEENS1_21CollectiveEpilogueFwdINS6_IJS8_S8_S9_EEENS6_IJNS7_ILi1EEESH_SH_EEESB_SD_Li128ELb0ELb1ELb1ELb0EEENS1_30DynamicPersistentTileSchedulerILi128ELi128ELb1ELb1ELb0EEEEEEEEEvNT_6ParamsE,"",@"SHT_CUDA_INFO"
	.sectionflags	@""
	.align	4


	//----- nvinfo : EIATTR_CUDA_API_VERSION
	.align		4
        /*0000*/ 	.byte	0x04, 0x37
        /*0002*/ 	.short	(.L_666 - .L_665)
.L_665:
        /*0004*/ 	.word	0x00000082


	//----- nvinfo : EIATTR_SW2861232_WAR
	.align		4
.L_666:
        /*0008*/ 	.byte	0x01, 0x35
	.zero		2


	//----- nvinfo : EIATTR_PARAM_CBANK
	.align		4
        /*000c*/ 	.byte	0x04, 0x0a
        /*000e*/ 	.short	(.L_668 - .L_667)
	.align		4
.L_667:
        /*0010*/ 	.word	index@(.nv.constant0._ZN7cutlass13device_kernelIN5flash19enable_sm80_to_sm89INS1_16FlashAttnFwdSm80INS1_25CollectiveMainloopFwdSm80ILi4ELi1ELb0EN4cute5tupleIJNS5_1CILi128EEENS7_ILi64EEES8_EEELi128ENS_10bfloat16_tEfNS_4arch4Sm80ELb1ELb0ELb0ELb0ELb1ELb0ELb1ELb1EEENS1_21CollectiveEpilogueFwdINS6_IJS8_S8_S9_EEENS6_IJNS7_ILi1EEESH_SH_EEESB_SD_Li128ELb0ELb1ELb1ELb0EEENS1_30DynamicPersistentTileSchedulerILi128ELi128ELb1ELb1ELb0EEEEEEEEEvNT_6ParamsE)
        /*0014*/ 	.short	0x0160
        /*0016*/ 	.short	0x0428


	//----- nvinfo : EIATTR_CBANK_PARAM_SIZE
	.align		4
.L_668:
        /*0018*/ 	.byte	0x03, 0x19
        /*001a*/ 	.short	0x0428


	//----- nvinfo : EIATTR_KPARAM_INFO
	.align		4
        /*001c*/ 	.byte	0x04, 0x17
        /*001e*/ 	.short	(.L_670 - .L_669)
.L_669:
        /*0020*/ 	.word	0x00000000
        /*0024*/ 	.short	0x0000
        /*0026*/ 	.short	0x0000
        /*0028*/ 	.byte	0x00, 0xf0, 0xa1, 0x10


	//----- nvinfo : EIATTR_MAXREG_COUNT
	.align		4
.L_670:
        /*002c*/ 	.byte	0x03, 0x1b
        /*002e*/ 	.short	0x00ff


	//----- nvinfo : EIATTR_NUM_BARRIERS
	.align		4
        /*0030*/ 	.byte	0x02, 0x4c
        /*0032*/ 	.byte	0x06
	.zero		1


	//----- nvinfo : EIATTR_ANNOTATIONS
	.align		4
        /*0034*/ 	.byte	0x04, 0x55
        /*0036*/ 	.short	(.L_672 - .L_671)


	//   ....[0]....
.L_671:
        /* <DEDUP_REMOVED lines=158> */


	//----- nvinfo : EIATTR_MERCURY_ISA_VERSION
	.align		4
.L_672:
        /*0a08*/ 	.byte	0x03, 0x5f
        /*0a0a*/ 	.short	0x0000


	//----- nvinfo : EIATTR_INT_WARP_WIDE_INSTR_OFFSETS
	.align		4
        /*0a0c*/ 	.byte	0x04, 0x31
        /*0a0e*/ 	.short	(.L_674 - .L_673)


	//   ....[0]....
.L_673:
        /*0a10*/ 	.word	0x00010660


	//   ....[1]....
        /*0a14*/ 	.word	0x000106e0


	//----- nvinfo : EIATTR_COOP_GROUP_MASK_REGIDS
	.align		4
.L_674:
        /*0a18*/ 	.byte	0x04, 0x29
        /*0a1a*/ 	.short	(.L_676 - .L_675)


	//   ....[0]....
.L_675:
        /*0a1c*/ 	.word	0xffffffff


	//   ....[1]....
        /*0a20*/ 	.word	0xffffffff


	//   ....[2]....
        /*0a24*/ 	.word	0xffffffff


	//   ....[3]....
        /*0a28*/ 	.word	0xffffffff


	//   ....[4]....
        /*0a2c*/ 	.word	0xffffffff


	//   ....[5]....
        /*0a30*/ 	.word	0xffffffff


	//   ....[6]....
        /*0a34*/ 	.word	0xffffffff


	//   ....[7]....
        /*0a38*/ 	.word	0xffffffff


	//   ....[8]....
        /*0a3c*/ 	.word	0xffffffff


	//   ....[9]....
        /*0a40*/ 	.word	0xffffffff


	//   ....[10]....
        /*0a44*/ 	.word	0xffffffff


	//   ....[11]....
        /*0a48*/ 	.word	0xffffffff


	//   ....[12]....
        /*0a4c*/ 	.word	0xffffffff


	//   ....[13]....
        /*0a50*/ 	.word	0xffffffff


	//   ....[14]....
        /*0a54*/ 	.word	0xffffffff


	//   ....[15]....
        /*0a58*/ 	.word	0xffffffff


	//   ....[16]....
        /*0a5c*/ 	.word	0xffffffff


	//   ....[17]....
        /*0a60*/ 	.word	0xffffffff


	//   ....[18]....
        /*0a64*/ 	.word	0xffffffff


	//   ....[19]....
        /*0a68*/ 	.word	0xffffffff


	//   ....[20]....
        /*0a6c*/ 	.word	0xffffffff


	//   ....[21]....
        /*0a70*/ 	.word	0xffffffff


	//   ....[22]....
        /*0a74*/ 	.word	0xffffffff


	//   ....[23]....
        /*0a78*/ 	.word	0xffffffff


	//   ....[24]....
        /*0a7c*/ 	.word	0xffffffff


	//   ....[25]....
        /*0a80*/ 	.word	0xffffffff


	//   ....[26]....
        /*0a84*/ 	.word	0xffffffff


	//   ....[27]....
        /*0a88*/ 	.word	0xffffffff


	//   ....[28]....
        /*0a8c*/ 	.word	0xffffffff


	//   ....[29]....
        /*0a90*/ 	.word	0xffffffff


	//   ....[30]....
        /*0a94*/ 	.word	0xffffffff


	//   ....[31]....
        /*0a98*/ 	.word	0xffffffff


	//   ....[32]....
        /*0a9c*/ 	.word	0xffffffff


	//   ....[33]....
        /*0aa0*/ 	.word	0xffffffff


	//   ....[34]....
        /*0aa4*/ 	.word	0xffffffff


	//   ....[35]....
        /*0aa8*/ 	.word	0xffffffff


	//   ....[36]....
        /*0aac*/ 	.word	0xffffffff


	//   ....[37]....
        /*0ab0*/ 	.word	0xffffffff


	//   ....[38]....
        /*0ab4*/ 	.word	0xffffffff


	//   ....[39]....
        /*0ab8*/ 	.word	0xffffffff


	//   ....[40]....
        /*0abc*/ 	.word	0xffffffff


	//   ....[41]....
        /*0ac0*/ 	.word	0xffffffff


	//   ....[42]....
        /*0ac4*/ 	.word	0xffffffff


	//   ....[43]....
        /*0ac8*/ 	.word	0xffffffff


	//   ....[44]....
        /*0acc*/ 	.word	0xffffffff


	//   ....[45]....
        /*0ad0*/ 	.word	0xffffffff


	//   ....[46]....
        /*0ad4*/ 	.word	0xffffffff


	//   ....[47]....
        /*0ad8*/ 	.word	0xffffffff


	//   ....[48]....
        /*0adc*/ 	.word	0xffffffff


	//   ....[49]....
        /*0ae0*/ 	.word	0xffffffff


	//   ....[50]....
        /*0ae4*/ 	.word	0xffffffff


	//   ....[51]....
        /*0ae8*/ 	.word	0xffffffff


	//   ....[52]....
        /*0aec*/ 	.word	0xffffffff


	//   ....[53]....
        /*0af0*/ 	.word	0xffffffff


	//   ....[54]....
        /*0af4*/ 	.word	0xffffffff


	//   ....[55]....
        /*0af8*/ 	.word	0xffffffff


	//   ....[56]....
        /*0afc*/ 	.word	0xffffffff


	//   ....[57]....
        /*0b00*/ 	.word	0xffffffff


	//   ....[58]....
        /*0b04*/ 	.word	0xffffffff


	//   ....[59]....
        /*0b08*/ 	.word	0xffffffff


	//   ....[60]....
        /*0b0c*/ 	.word	0xffffffff


	//   ....[61]....
        /*0b10*/ 	.word	0xffffffff


	//   ....[62]....
        /*0b14*/ 	.word	0xffffffff


	//   ....[63]....
        /*0b18*/ 	.word	0xffffffff


	//   ....[64]....
        /*0b1c*/ 	.word	0xffffffff


	//   ....[65]....
        /*0b20*/ 	.word	0xffffffff


	//   ....[66]....
        /*0b24*/ 	.word	0xffffffff


	//   ....[67]....
        /*0b28*/ 	.word	0xffffffff


	//   ....[68]....
        /*0b2c*/ 	.word	0xffffffff


	//   ....[69]....
        /*0b30*/ 	.word	0xffffffff


	//   ....[70]....
        /*0b34*/ 	.word	0xffffffff


	//   ....[71]....
        /*0b38*/ 	.word	0xffffffff


	//   ....[72]....
        /*0b3c*/ 	.word	0xffffffff


	//   ....[73]....
        /*0b40*/ 	.word	0xffffffff


	//   ....[74]....
        /*0b44*/ 	.word	0xffffffff


	//   ....[75]....
        /*0b48*/ 	.word	0xffffffff


	//   ....[76]....
        /*0b4c*/ 	.word	0xffffffff


	//   ....[77]....
        /*0b50*/ 	.word	0xffffffff


	//   ....[78]....
        /*0b54*/ 	.word	0xffffffff


	//   ....[79]....
        /*0b58*/ 	.word	0xffffffff


	//   ....[80]....
        /*0b5c*/ 	.word	0xffffffff


	//   ....[81]....
        /*0b60*/ 	.word	0xffffffff


	//   ....[82]....
        /*0b64*/ 	.word	0xffffffff


	//   ....[83]....
        /*0b68*/ 	.word	0xffffffff


	//   ....[84]....
        /*0b6c*/ 	.word	0xffffffff


	//   ....[85]....
        /*0b70*/ 	.word	0xffffffff


	//   ....[86]....
        /*0b74*/ 	.word	0xffffffff


	//   ....[87]....
        /*0b78*/ 	.word	0xffffffff


	//   ....[88]....
        /*0b7c*/ 	.word	0xffffffff


	//   ....[89]....
        /*0b80*/ 	.word	0xffffffff


	//   ....[90]....
        /*0b84*/ 	.word	0xffffffff


	//   ....[91]....
        /*0b88*/ 	.word	0xffffffff


	//   ....[92]....
        /*0b8c*/ 	.word	0xffffffff


	//   ....[93]....
        /*0b90*/ 	.word	0xffffffff


	//   ....[94]....
        /*0b94*/ 	.word	0xffffffff


	//   ....[95]....
        /*0b98*/ 	.word	0xffffffff


	//   ....[96]....
        /*0b9c*/ 	.word	0xffffffff


	//   ....[97]....
        /*0ba0*/ 	.word	0xffffffff


	//   ....[98]....
        /*0ba4*/ 	.word	0xffffffff


	//   ....[99]....
        /*0ba8*/ 	.word	0xffffffff


	//   ....[100]....
        /*0bac*/ 	.word	0xffffffff


	//   ....[101]....
        /*0bb0*/ 	.word	0xffffffff


	//   ....[102]....
        /*0bb4*/ 	.word	0xffffffff


	//   ....[103]....
        /*0bb8*/ 	.word	0xffffffff


	//   ....[104]....
        /*0bbc*/ 	.word	0xffffffff


	//   ....[105]....
        /*0bc0*/ 	.word	0xffffffff


	//   ....[106]....
        /*0bc4*/ 	.word	0xffffffff


	//   ....[107]....
        /*0bc8*/ 	.word	0xffffffff


	//   ....[108]....
        /*0bcc*/ 	.word	0xffffffff


	//   ....[109]....
        /*0bd0*/ 	.word	0xffffffff


	//   ....[110]....
        /*0bd4*/ 	.word	0xffffffff


	//   ....[111]....
        /*0bd8*/ 	.word	0xffffffff


	//   ....[112]....
        /*0bdc*/ 	.word	0xffffffff


	//   ....[113]....
        /*0be0*/ 	.word	0xffffffff


	//   ....[114]....
        /*0be4*/ 	.word	0xffffffff


	//   ....[115]....
        /*0be8*/ 	.word	0xffffffff


	//   ....[116]....
        /*0bec*/ 	.word	0xffffffff


	//   ....[117]....
        /*0bf0*/ 	.word	0xffffffff


	//   ....[118]....
        /*0bf4*/ 	.word	0xffffffff


	//   ....[119]....
        /*0bf8*/ 	.word	0xffffffff


	//   ....[120]....
        /*0bfc*/ 	.word	0xffffffff


	//   ....[121]....
        /*0c00*/ 	.word	0xffffffff


	//   ....[122]....
        /*0c04*/ 	.word	0xffffffff


	//   ....[123]....
        /*0c08*/ 	.word	0xffffffff


	//   ....[124]....
        /*0c0c*/ 	.word	0xffffffff


	//   ....[125]....
        /*0c10*/ 	.word	0xffffffff


	//   ....[126]....
        /*0c14*/ 	.word	0xffffffff


	//   ....[127]....
        /*0c18*/ 	.word	0xffffffff


	//   ....[128]....
        /*0c1c*/ 	.word	0xffffffff


	//   ....[129]....
        /*0c20*/ 	.word	0xffffffff


	//   ....[130]....
        /*0c24*/ 	.word	0xffffffff


	//   ....[131]....
        /*0c28*/ 	.word	0xffffffff


	//   ....[132]....
        /*0c2c*/ 	.word	0xffffffff


	//   ....[133]....
        /*0c30*/ 	.word	0xffffffff


	//   ....[134]....
        /*0c34*/ 	.word	0xffffffff


	//   ....[135]....
        /*0c38*/ 	.word	0xffffffff


	//   ....[136]....
        /*0c3c*/ 	.word	0xffffffff


	//   ....[137]....
        /*0c40*/ 	.word	0xffffffff


	//   ....[138]....
        /*0c44*/ 	.word	0xffffffff


	//   ....[139]....
        /*0c48*/ 	.word	0xffffffff


	//   ....[140]....
        /*0c4c*/ 	.word	0xffffffff


	//   ....[141]....
        /*0c50*/ 	.word	0xffffffff


	//   ....[142]....
        /*0c54*/ 	.word	0xffffffff


	//   ....[143]....
        /*0c58*/ 	.word	0xffffffff


	//   ....[144]....
        /*0c5c*/ 	.word	0xffffffff


	//   ....[145]....
        /*0c60*/ 	.word	0xffffffff


	//   ....[146]....
        /*0c64*/ 	.word	0xffffffff


	//   ....[147]....
        /*0c68*/ 	.word	0xffffffff


	//   ....[148]....
        /*0c6c*/ 	.word	0xffffffff


	//   ....[149]....
        /*0c70*/ 	.word	0xffffffff


	//   ....[150]....
        /*0c74*/ 	.word	0xffffffff


	//   ....[151]....
        /*0c78*/ 	.word	0xffffffff


	//   ....[152]....
        /*0c7c*/ 	.word	0xffffffff


	//   ....[153]....
        /*0c80*/ 	.word	0xffffffff


	//   ....[154]....
        /*0c84*/ 	.word	0xffffffff


	//   ....[155]....
        /*0c88*/ 	.word	0xffffffff


	//   ....[156]....
        /*0c8c*/ 	.word	0xffffffff


	//   ....[157]....
        /*0c90*/ 	.word	0xffffffff


	//   ....[158]....
        /*0c94*/ 	.word	0xffffffff


	//   ....[159]....
        /*0c98*/ 	.word	0xffffffff


	//   ....[160]....
        /*0c9c*/ 	.word	0xffffffff


	//   ....[161]....
        /*0ca0*/ 	.word	0xffffffff


	//   ....[162]....
        /*0ca4*/ 	.word	0xffffffff


	//   ....[163]....
        /*0ca8*/ 	.word	0xffffffff


	//   ....[164]....
        /*0cac*/ 	.word	0xffffffff


	//   ....[165]....
        /*0cb0*/ 	.word	0xffffffff


	//   ....[166]....
        /*0cb4*/ 	.word	0xffffffff


	//   ....[167]....
        /*0cb8*/ 	.word	0xffffffff


	//   ....[168]....
        /*0cbc*/ 	.word	0xffffffff


	//   ....[169]....
        /*0cc0*/ 	.word	0xffffffff


	//   ....[170]....
        /*0cc4*/ 	.word	0xffffffff


	//   ....[171]....
        /*0cc8*/ 	.word	0xffffffff


	//   ....[172]....
        /*0ccc*/ 	.word	0xffffffff


	//   ....[173]....
        /*0cd0*/ 	.word	0xffffffff


	//   ....[174]....
        /*0cd4*/ 	.word	0xffffffff


	//   ....[175]....
        /*0cd8*/ 	.word	0xffffffff


	//   ....[176]....
        /*0cdc*/ 	.word	0xffffffff


	//   ....[177]....
        /*0ce0*/ 	.word	0xffffffff


	//   ....[178]....
        /*0ce4*/ 	.word	0xffffffff


	//   ....[179]....
        /*0ce8*/ 	.word	0xffffffff


	//   ....[180]....
        /*0cec*/ 	.word	0xffffffff


	//   ....[181]....
        /*0cf0*/ 	.word	0xffffffff


	//   ....[182]....
        /*0cf4*/ 	.word	0xffffffff


	//   ....[183]....
        /*0cf8*/ 	.word	0xffffffff


	//   ....[184]....
        /*0cfc*/ 	.word	0xffffffff


	//   ....[185]....
        /*0d00*/ 	.word	0xffffffff


	//   ....[186]....
        /*0d04*/ 	.word	0xffffffff


	//   ....[187]....
        /*0d08*/ 	.word	0xffffffff


	//   ....[188]....
        /*0d0c*/ 	.word	0xffffffff


	//   ....[189]....
        /*0d10*/ 	.word	0xffffffff


	//   ....[190]....
        /*0d14*/ 	.word	0xffffffff


	//   ....[191]....
        /*0d18*/ 	.word	0xffffffff


	//   ....[192]....
        /*0d1c*/ 	.word	0xffffffff


	//   ....[193]....
        /*0d20*/ 	.word	0xffffffff


	//   ....[194]....
        /*0d24*/ 	.word	0xffffffff


	//   ....[195]....
        /*0d28*/ 	.word	0xffffffff


	//   ....[196]....
        /*0d2c*/ 	.word	0xffffffff


	//   ....[197]....
        /*0d30*/ 	.word	0xffffffff


	//   ....[198]....
        /*0d34*/ 	.word	0xffffffff


	//   ....[199]....
        /*0d38*/ 	.word	0xffffffff


	//   ....[200]....
        /*0d3c*/ 	.word	0xffffffff


	//   ....[201]....
        /*0d40*/ 	.word	0xffffffff


	//   ....[202]....
        /*0d44*/ 	.word	0xffffffff


	//   ....[203]....
        /*0d48*/ 	.word	0xffffffff


	//   ....[204]....
        /*0d4c*/ 	.word	0xffffffff


	//   ....[205]....
        /*0d50*/ 	.word	0xffffffff


	//   ....[206]....
        /*0d54*/ 	.word	0xffffffff


	//   ....[207]....
        /*0d58*/ 	.word	0xffffffff


	//   ....[208]....
        /*0d5c*/ 	.word	0xffffffff


	//   ....[209]....
        /*0d60*/ 	.word	0xffffffff


	//   ....[210]....
        /*0d64*/ 	.word	0xffffffff


	//   ....[211]....
        /*0d68*/ 	.word	0xffffffff


	//   ....[212]....
        /*0d6c*/ 	.word	0xffffffff


	//   ....[213]....
        /*0d70*/ 	.word	0xffffffff


	//   ....[214]....
        /*0d74*/ 	.word	0xffffffff


	//   ....[215]....
        /*0d78*/ 	.word	0xffffffff


	//   ....[216]....
        /*0d7c*/ 	.word	0xffffffff


	//   ....[217]....
        /*0d80*/ 	.word	0xffffffff


	//   ....[218]....
        /*0d84*/ 	.word	0xffffffff


	//   ....[219]....
        /*0d88*/ 	.word	0xffffffff


	//   ....[220]....
        /*0d8c*/ 	.word	0xffffffff


	//   ....[221]....
        /*0d90*/ 	.word	0xffffffff


	//----- nvinfo : EIATTR_COOP_GROUP_INSTR_OFFSETS
	.align		4
.L_676:
        /*0d94*/ 	.byte	0x04, 0x28
        /*0d96*/ 	.short	(.L_678 - .L_677)


	//   ....[0]....
.L_677:
        /*0d98*/ 	.word	0x00000050


	//   ....[1]....
        /*0d9c*/ 	.word	0x00000060


	//   ....[2]....
        /*0da0*/ 	.word	0x00001940


	//   ....[3]....
        /*0da4*/ 	.word	0x00001960


	//   ....[4]....
        /*0da8*/ 	.word	0x00001b10


	//   ....[5]....
        /*0dac*/ 	.word	0x00001b20


	//   ....[6]....
        /*0db0*/ 	.word	0x00001c60


	//   ....[7]....
        /*0db4*/ 	.word	0x00001c80


	//   ....[8]....
        /*0db8*/ 	.word	0x00001dc0


	//   ....[9]....
        /*0dbc*/ 	.word	0x00001dd0


	//   ....[10]....
        /*0dc0*/ 	.word	0x00001f10


	//   ....[11]....
        /*0dc4*/ 	.word	0x00001f30


	//   ....[12]....
        /*0dc8*/ 	.word	0x00002070


	//   ....[13]....
        /*0dcc*/ 	.word	0x00002080


	//   ....[14]....
        /*0dd0*/ 	.word	0x000021c0


	//   ....[15]....
        /*0dd4*/ 	.word	0x000021e0


	//   ....[16]....
        /*0dd8*/ 	.word	0x00002320


	//   ....[17]....
        /*0ddc*/ 	.word	0x00002330


	//   ....[18]....
        /*0de0*/ 	.word	0x00002850


	//   ....[19]....
        /*0de4*/ 	.word	0x00002860


	//   ....[20]....
        /*0de8*/ 	.word	0x00002870


	//   ....[21]....
        /*0dec*/ 	.word	0x00002880


	//   ....[22]....
        /*0df0*/ 	.word	0x00002890


	//   ....[23]....
        /*0df4*/ 	.word	0x000028c0


	//   ....[24]....
        /*0df8*/ 	.word	0x00002900


	//   ....[25]....
        /*0dfc*/ 	.word	0x00002910


	//   ....[26]....
        /*0e00*/ 	.word	0x00002ca0


	//   ....[27]....
        /*0e04*/ 	.word	0x00002cb0


	//   ....[28]....
        /*0e08*/ 	.word	0x00002cc0


	//   ....[29]....
        /*0e0c*/ 	.word	0x00002d00


	//   ....[30]....
        /*0e10*/ 	.word	0x00002d20


	//   ....[31]....
        /*0e14*/ 	.word	0x00002d30


	//   ....[32]....
        /*0e18*/ 	.word	0x00002d40


	//   ....[33]....
        /*0e1c*/ 	.word	0x00002d50


	//   ....[34]....
        /*0e20*/ 	.word	0x00003d60


	//   ....[35]....
        /*0e24*/ 	.word	0x00003da0


	//   ....[36]....
        /*0e28*/ 	.word	0x00003db0


	//   ....[37]....
        /*0e2c*/ 	.word	0x00003dc0


	//   ....[38]....
        /*0e30*/ 	.word	0x00003dd0


	//   ....[39]....
        /*0e34*/ 	.word	0x00003de0


	//   ....[40]....
        /*0e38*/ 	.word	0x00003f20


	//   ....[41]....
        /*0e3c*/ 	.word	0x00003f30


	//   ....[42]....
        /*0e40*/ 	.word	0x00004160


	//   ....[43]....
        /*0e44*/ 	.word	0x000043a0


	//   ....[44]....
        /*0e48*/ 	.word	0x000043b0


	//   ....[45]....
        /*0e4c*/ 	.word	0x000043c0


	//   ....[46]....
        /*0e50*/ 	.word	0x00004dc0


	//   ....[47]....
        /*0e54*/ 	.word	0x00004df0


	//   ....[48]....
        /*0e58*/ 	.word	0x00004e10


	//   ....[49]....
        /*0e5c*/ 	.word	0x00004e20


	//   ....[50]....
        /*0e60*/ 	.word	0x00004e50


	//   ....[51]....
        /*0e64*/ 	.word	0x00004e70


	//   ....[52]....
        /*0e68*/ 	.word	0x00004e90


	//   ....[53]....
        /*0e6c*/ 	.word	0x00004ea0


	//   ....[54]....
        /*0e70*/ 	.word	0x00006ce0


	//   ....[55]....
        /*0e74*/ 	.word	0x00006d20


	//   ....[56]....
        /*0e78*/ 	.word	0x00006d90


	//   ....[57]....
        /*0e7c*/ 	.word	0x00006dd0


	//   ....[58]....
        /*0e80*/ 	.word	0x00006de0


	//   ....[59]....
        /*0e84*/ 	.word	0x00006df0


	//   ....[60]....
        /*0e88*/ 	.word	0x00006e60


	//   ....[61]....
        /*0e8c*/ 	.word	0x00006e70


	//   ....[62]....
        /*0e90*/ 	.word	0x00007e10


	//   ....[63]....
        /*0e94*/ 	.word	0x00007e50


	//   ....[64]....
        /*0e98*/ 	.word	0x00007e60


	//   ....[65]....
        /*0e9c*/ 	.word	0x00007ed0


	//   ....[66]....
        /*0ea0*/ 	.word	0x00007f00


	//   ....[67]....
        /*0ea4*/ 	.word	0x00007f10


	//   ....[68]....
        /*0ea8*/ 	.word	0x00007f20


	//   ....[69]....
        /*0eac*/ 	.word	0x00007f30


	//   ....[70]....
        /*0eb0*/ 	.word	0x000081f0


	//   ....[71]....
        /*0eb4*/ 	.word	0x00008430


	//   ....[72]....
        /*0eb8*/ 	.word	0x00008460


	//   ....[73]....
        /*0ebc*/ 	.word	0x00008490


	//   ....[74]....
        /*0ec0*/ 	.word	0x00008af0


	//   ....[75]....
        /*0ec4*/ 	.word	0x00008bf0


	//   ....[76]....
        /*0ec8*/ 	.word	0x00008ce0


	//   ....[77]....
        /*0ecc*/ 	.word	0x00008de0


	//   ....[78]....
        /*0ed0*/ 	.word	0x00008e00


	//   ....[79]....
        /*0ed4*/ 	.word	0x00008e20


	//   ....[80]....
        /*0ed8*/ 	.word	0x00008f40


	//   ....[81]....
        /*0edc*/ 	.word	0x00008f60


	//   ....[82]....
        /*0ee0*/ 	.word	0x0000bad0


	//   ....[83]....
        /*0ee4*/ 	.word	0x0000bb30


	//   ....[84]....
        /*0ee8*/ 	.word	0x0000bb50


	//   ....[85]....
        /*0eec*/ 	.word	0x0000bb70


	//   ....[86]....
        /*0ef0*/ 	.word	0x0000bb90


	//   ....[87]....
        /*0ef4*/ 	.word	0x0000bbb0


	//   ....[88]....
        /*0ef8*/ 	.word	0x0000bbc0


	//   ....[89]....
        /*0efc*/ 	.word	0x0000bbd0


	//   ....[90]....
        /*0f00*/ 	.word	0x0000cb70


	//   ....[91]....
        /*0f04*/ 	.word	0x0000cb90


	//   ....[92]....
        /*0f08*/ 	.word	0x0000cbc0


	//   ....[93]....
        /*0f0c*/ 	.word	0x0000cbe0


	//   ....[94]....
        /*0f10*/ 	.word	0x0000cc40


	//   ....[95]....
        /*0f14*/ 	.word	0x0000cc60


	//   ....[96]....
        /*0f18*/ 	.word	0x0000ccc0


	//   ....[97]....
        /*0f1c*/ 	.word	0x0000cce0


	//   ....[98]....
        /*0f20*/ 	.word	0x0000d240


	//   ....[99]....
        /*0f24*/ 	.word	0x0000d260


	//   ....[100]....
        /*0f28*/ 	.word	0x0000d270


	//   ....[101]....
        /*0f2c*/ 	.word	0x0000d2a0


	//   ....[102]....
        /*0f30*/ 	.word	0x0000d2b0


	//   ....[103]....
        /*0f34*/ 	.word	0x0000d2d0


	//   ....[104]....
        /*0f38*/ 	.word	0x0000d300


	//   ....[105]....
        /*0f3c*/ 	.word	0x0000d320


	//   ....[106]....
        /*0f40*/ 	.word	0x0000fa60


	//   ....[107]....
        /*0f44*/ 	.word	0x0000fad0


	//   ....[108]....
        /*0f48*/ 	.word	0x0000fae0


	//   ....[109]....
        /*0f4c*/ 	.word	0x0000faf0


	//   ....[110]....
        /*0f50*/ 	.word	0x0000fb20


	//   ....[111]....
        /*0f54*/ 	.word	0x0000fb40


	//   ....[112]....
        /*0f58*/ 	.word	0x0000fb50


	//   ....[113]....
        /*0f5c*/ 	.word	0x0000fb60


	//   ....[114]....
        /*0f60*/ 	.word	0x00010830


	//   ....[115]....
        /*0f64*/ 	.word	0x00010e60


	//   ....[116]....
        /*0f68*/ 	.word	0x00010e70


	//   ....[117]....
        /*0f6c*/ 	.word	0x00010e80


	//   ....[118]....
        /*0f70*/ 	.word	0x00010eb0


	//   ....[119]....
        /*0f74*/ 	.word	0x00010f10


	//   ....[120]....
        /*0f78*/ 	.word	0x00010f40


	//   ....[121]....
        /*0f7c*/ 	.word	0x00010f50


	//   ....[122]....
        /*0f80*/ 	.word	0x00010f60


	//   ....[123]....
        /*0f84*/ 	.word	0x00011050


	//   ....[124]....
        /*0f88*/ 	.word	0x000110a0


	//   ....[125]....
        /*0f8c*/ 	.word	0x000114e0


	//   ....[126]....
        /*0f90*/ 	.word	0x00011500


	//   ....[127]....
        /*0f94*/ 	.word	0x00011930


	//   ....[128]....
        /*0f98*/ 	.word	0x00011950


	//   ....[129]....
        /*0f9c*/ 	.word	0x00011d80


	//   ....[130]....
        /*0fa0*/ 	.word	0x00011d90


	//   ....[131]....
        /*0fa4*/ 	.word	0x00012520


	//   ....[132]....
        /*0fa8*/ 	.word	0x00012630


	//   ....[133]....
        /*0fac*/ 	.word	0x000126a0


	//   ....[134]....
        /*0fb0*/ 	.word	0x00012720


	//   ....[135]....
        /*0fb4*/ 	.word	0x00012790


	//   ....[136]....
        /*0fb8*/ 	.word	0x00012810


	//   ....[137]....
        /*0fbc*/ 	.word	0x00012890


	//   ....[138]....
        /*0fc0*/ 	.word	0x00012910


	//   ....[139]....
        /*0fc4*/ 	.word	0x00012980


	//   ....[140]....
        /*0fc8*/ 	.word	0x00012a00


	//   ....[141]....
        /*0fcc*/ 	.word	0x00012a80


	//   ....[142]....
        /*0fd0*/ 	.word	0x00012b00


	//   ....[143]....
        /*0fd4*/ 	.word	0x00012b70


	//   ....[144]....
        /*0fd8*/ 	.word	0x00012bf0


	//   ....[145]....
        /*0fdc*/ 	.word	0x00012c70


	//   ....[146]....
        /*0fe0*/ 	.word	0x00012cf0


	//   ....[147]....
        /*0fe4*/ 	.word	0x00012d60


	//   ....[148]....
        /*0fe8*/ 	.word	0x00012dd0


	//   ....[149]....
        /*0fec*/ 	.word	0x00012e40


	//   ....[150]....
        /*0ff0*/ 	.word	0x00012f90


	//   ....[151]....
        /*0ff4*/ 	.word	0x00013000


	//   ....[152]....
        /*0ff8*/ 	.word	0x00013150


	//   ....[153]....
        /*0ffc*/ 	.word	0x000131c0


	//   ....[154]....
        /*1000*/ 	.word	0x00013310


	//   ....[155]....
        /*1004*/ 	.word	0x00013380


	//   ....[156]....
        /*1008*/ 	.word	0x000133f0


	//   ....[157]....
        /*100c*/ 	.word	0x00013470


	//   ....[158]....
        /*1010*/ 	.word	0x000136f0


	//   ....[159]....
        /*1014*/ 	.word	0x00013970


	//   ....[160]....
        /*1018*/ 	.word	0x00013f90


	//   ....[161]....
        /*101c*/ 	.word	0x00013fe0


	//   ....[162]....
        /*1020*/ 	.word	0x00014030


	//   ....[163]....
        /*1024*/ 	.word	0x00014080


	//   ....[164]....
        /*1028*/ 	.word	0x000140d0


	//   ....[165]....
        /*102c*/ 	.word	0x00014120


	//   ....[166]....
        /*1030*/ 	.word	0x00014170


	//   ....[167]....
        /*1034*/ 	.word	0x000141c0


	//   ....[168]....
        /*1038*/ 	.word	0x00014230


	//   ....[169]....
        /*103c*/ 	.word	0x000142a0


	//   ....[170]....
        /*1040*/ 	.word	0x000143f0


	//   ....[171]....
        /*1044*/ 	.word	0x00014460


	//   ....[172]....
        /*1048*/ 	.word	0x000145b0


	//   ....[173]....
        /*104c*/ 	.word	0x00014620


	//   ....[174]....
        /*1050*/ 	.word	0x00014770


	//   ....[175]....
        /*1054*/ 	.word	0x000147e0


	//   ....[176]....
        /*1058*/ 	.word	0x00014850


	//   ....[177]....
        /*105c*/ 	.word	0x000148c0


	//   ....[178]....
        /*1060*/ 	.word	0x00014a10


	//   ....[179]....
        /*1064*/ 	.word	0x00014a80


	//   ....[180]....
        /*1068*/ 	.word	0x00014bd0


	//   ....[181]....
        /*106c*/ 	.word	0x00014c40


	//   ....[182]....
        /*1070*/ 	.word	0x00014d90


	//   ....[183]....
        /*1074*/ 	.word	0x00014e00


	//   ....[184]....
        /*1078*/ 	.word	0x00014e70


	//   ....[185]....
        /*107c*/ 	.word	0x00014ef0


	//   ....[186]....
        /*1080*/ 	.word	0x00015160


	//   ....[187]....
        /*1084*/ 	.word	0x000153d0


	//   ....[188]....
        /*1088*/ 	.word	0x00015a10


	//   ....[189]....
        /*108c*/ 	.word	0x00015a50


	//   ....[190]....
        /*1090*/ 	.word	0x00015aa0


	//   ....[191]....
        /*1094*/ 	.word	0x00015ae0


	//   ....[192]....
        /*1098*/ 	.word	0x00015b30


	//   ....[193]....
        /*109c*/ 	.word	0x00015b70


	//   ....[194]....
        /*10a0*/ 	.word	0x00015bc0


	//   ....[195]....
        /*10a4*/ 	.word	0x00015c00


	//   ....[196]....
        /*10a8*/ 	.word	0x00015c60


	//   ....[197]....
        /*10ac*/ 	.word	0x00015cd0


	//   ....[198]....
        /*10b0*/ 	.word	0x00015d40


	//   ....[199]....
        /*10b4*/ 	.word	0x00015e60


	//   ....[200]....
        /*10b8*/ 	.word	0x00015ed0


	//   ....[201]....
        /*10bc*/ 	.word	0x00015ff0


	//   ....[202]....
        /*10c0*/ 	.word	0x00016060


	//   ....[203]....
        /*10c4*/ 	.word	0x00016180


	//   ....[204]....
        /*10c8*/ 	.word	0x000161f0


	//   ....[205]....
        /*10cc*/ 	.word	0x00016240


	//   ....[206]....
        /*10d0*/ 	.word	0x00016280


	//   ....[207]....
        /*10d4*/ 	.word	0x000162d0


	//   ....[208]....
        /*10d8*/ 	.word	0x00016310


	//   ....[209]....
        /*10dc*/ 	.word	0x00016360


	//   ....[210]....
        /*10e0*/ 	.word	0x000163a0


	//   ....[211]....
        /*10e4*/ 	.word	0x000163f0


	//   ....[212]....
        /*10e8*/ 	.word	0x00016430


	//   ....[213]....
        /*10ec*/ 	.word	0x00016480


	//   ....[214]....
        /*10f0*/ 	.word	0x000164e0


	//   ....[215]....
        /*10f4*/ 	.word	0x00016530


	//   ....[216]....
        /*10f8*/ 	.word	0x00016590


	//   ....[217]....
        /*10fc*/ 	.word	0x000165e0


	//   ....[218]....
        /*1100*/ 	.word	0x00016640


	//   ....[219]....
        /*1104*/ 	.word	0x00016690


	//   ....[220]....
        /*1108*/ 	.word	0x000166f0


	//   ....[221]....
        /*110c*/ 	.word	0x00016760


	//----- nvinfo : EIATTR_EXIT_INSTR_OFFSETS
	.align		4
.L_678:
        /*1110*/ 	.byte	0x04, 0x1c
        /*1112*/ 	.short	(.L_680 - .L_679)


	//   ....[0]....
.L_679:
        /*1114*/ 	.word	0x000000b0


	//   ....[1]....
        /*1118*/ 	.word	0x000125e0


	//----- nvinfo : EIATTR_MAX_THREADS
	.align		4
.L_680:
        /*111c*/ 	.byte	0x04, 0x05
        /*111e*/ 	.short	(.L_682 - .L_681)
.L_681:
        /*1120*/ 	.word	0x00000080
        /*1124*/ 	.word	0x00000001
        /*1128*/ 	.word	0x00000001


	//----- nvinfo : EIATTR_CRS_STACK_SIZE
	.align		4
.L_682:
        /*112c*/ 	.byte	0x04, 0x1e
        /*112e*/ 	.short	(.L_684 - .L_683)
.L_683:
        /*1130*/ 	.word	0x00000000
.L_684:


//--------------------- .nv.info._ZN7cutlass13device_kernelIN5flash19enable_sm80_to_sm89INS1_16FlashAttnFwdSm80INS1_25CollectiveMainloopFwdSm80ILi8ELi1ELb1EN4cute5tupleIJNS5_1CILi128EEENS7_ILi112EEES8_EEELi128ENS_10bfloat16_tEfNS_4arch4Sm80ELb1ELb0ELb0ELb1ELb1ELb0ELb1ELb1EEENS1_21CollectiveEpilogueFwdINS6_IJS8_S8_S9_EEENS6_IJNS7_ILi1EEESH_SH_EEESB_SD_Li256ELb1ELb1ELb1ELb0EEENS1_36VarlenDynamicPersistentTileSchedulerILi128ELi112ELi256ELi256ELb1ELb1ELb0ELb1ELb1ELb1EEEEEEEEEvNT_6ParamsE --------------------------
	.section	.nv.info._ZN7cutlass13device_kernelIN5flash19enable_sm80_to_sm89INS1_16FlashAttnFwdSm80INS1_25CollectiveMainloopFwdSm80ILi8ELi1ELb1EN4cute5tupleIJNS5_1CILi128EEENS7_ILi112EEES8_EEELi128ENS_10bfloat16_tEfNS_4arch4Sm80ELb1ELb0ELb0ELb1ELb1ELb0ELb1ELb1EEENS1_21CollectiveEpilogueFwdINS6_IJS8_S8_S9_EEENS6_IJNS7_ILi1EEESH_SH_EEESB_SD_Li256ELb1ELb1ELb1ELb0EEENS1_36VarlenDynamicPersistentTileSchedulerILi128ELi112ELi256ELi256ELb1ELb1ELb0ELb1ELb1ELb1EEEEEEEEEvNT_6ParamsE,"",@"SHT_CUDA_INFO"
	.sectionflags	@""
	.align	4


	//----- nvinfo : EIATTR_CUDA_API_VERSION
	.align		4
        /*0000*/ 	.byte	0x04, 0x37
        /*0002*/ 	.short	(.L_686 - .L_685)
.L_685:
        /*0004*/ 	.word	0x00000082


	//----- nvinfo : EIATTR_SW2861232_WAR
	.align		4
.L_686:
        /*0008*/ 	.byte	0x01, 0x35
	.zero		2


	//----- nvinfo : EIATTR_PARAM_CBANK
	.align		4
        /*000c*/ 	.byte	0x04, 0x0a
        /*000e*/ 	.short	(.L_688 - .L_687)
	.align		4
.L_687:
        /*0010*/ 	.word	index@(.nv.constant0._ZN7cutlass13device_kernelIN5flash19enable_sm80_to_sm89INS1_16FlashAttnFwdSm80INS1_25CollectiveMainloopFwdSm80ILi8ELi1ELb1EN4cute5tupleIJNS5_1CILi128EEENS7_ILi112EEES8_EEELi128ENS_10bfloat16_tEfNS_4arch4Sm80ELb1ELb0ELb0ELb1ELb1ELb0ELb1ELb1EEENS1_21CollectiveEpilogueFwdINS6_IJS8_S8_S9_EEENS6_IJNS7_ILi1EEESH_SH_EEESB_SD_Li256ELb1ELb1ELb1ELb0EEENS1_36VarlenDynamicPersistentTileSchedulerILi128ELi112ELi256ELi256ELb1ELb1ELb0ELb1ELb1ELb1EEEEEEEEEvNT_6ParamsE)
        /*0014*/ 	.short	0x0160
        /*0016*/ 	.short	0x0438


	//----- nvinfo : EIATTR_CBANK_PARAM_SIZE
	.align		4
.L_688:
        /*0018*/ 	.byte	0x03, 0x19
        /*001a*/ 	.short	0x0438


	//----- nvinfo : EIATTR_KPARAM_INFO
	.align		4
        /*001c*/ 	.byte	0x04, 0x17
        /*001e*/ 	.short	(.L_690 - .L_689)
.L_689:
        /*0020*/ 	.word	0x00000000
        /*0024*/ 	.short	0x0000
        /*0026*/ 	.short	0x0000
        /*0028*/ 	.byte	0x00, 0xf0, 0xe1, 0x10


	//----- nvinfo : EIATTR_MAXREG_COUNT
	.align		4
.L_690:
        /*002c*/ 	.byte	0x03, 0x1b
        /*002e*/ 	.short	0x00ff


	//----- nvinfo : EIATTR_NUM_BARRIERS
	.align		4
        /*0030*/ 	.byte	0x02, 0x4c
        /*0032*/ 	.byte	0x06
	.zero		1


	//----- nvinfo : EIATTR_ANNOTATIONS
	.align		4
        /*0034*/ 	.byte	0x04, 0x55
        /*0036*/ 	.short	(.L_692 - .L_691)


	//   ....[0]....
.L_691:
        /* <DEDUP_REMOVED lines=124> */


	//----- nvinfo : EIATTR_MERCURY_ISA_VERSION
	.align		4
.L_692:
        /*07e0*/ 	.byte	0x03, 0x5f
        /*07e2*/ 	.short	0x0000


	//----- nvinfo : EIATTR_INT_WARP_WIDE_INSTR_OFFSETS
	.align		4
        /*07e4*/ 	.byte	0x04, 0x31
        /*07e6*/ 	.short	(.L_694 - .L_693)


	//   ....[0]....
.L_693:
        /*07e8*/ 	.word	0x0000ef20


	//   ....[1]....
        /*07ec*/ 	.word	0x0000efa0


	//----- nvinfo : EIATTR_COOP_GROUP_MASK_REGIDS
	.align		4
.L_694:
        /*07f0*/ 	.byte	0x04, 0x29
        /*07f2*/ 	.short	(.L_696 - .L_695)


	//   ....[0]....
.L_695:
        /*07f4*/ 	.word	0xffffffff


	//   ....[1]....
        /*07f8*/ 	.word	0xffffffff


	//   ....[2]....
        /*07fc*/ 	.word	0xffffffff


	//   ....[3]....
        /*0800*/ 	.word	0xffffffff


	//   ....[4]....
        /*0804*/ 	.word	0xffffffff


	//   ....[5]....
        /*0808*/ 	.word	0xffffffff


	//   ....[6]....
        /*080c*/ 	.word	0xffffffff


	//   ....[7]....
        /*0810*/ 	.word	0xffffffff


	//   ....[8]....
        /*0814*/ 	.word	0xffffffff


	//   ....[9]....
        /*0818*/ 	.word	0xffffffff


	//   ....[10]....
        /*081c*/ 	.word	0xffffffff


	//   ....[11]....
        /*0820*/ 	.word	0xffffffff


	//   ....[12]....
        /*0824*/ 	.word	0xffffffff


	//   ....[13]....
        /*0828*/ 	.word	0xffffffff


	//   ....[14]....
        /*082c*/ 	.word	0xffffffff


	//   ....[15]....
        /*0830*/ 	.word	0xffffffff


	//   ....[16]....
        /*0834*/ 	.word	0xffffffff


	//   ....[17]....
        /*0838*/ 	.word	0xffffffff


	//   ....[18]....
        /*083c*/ 	.word	0xffffffff


	//   ....[19]....
        /*0840*/ 	.word	0xffffffff


	//   ....[20]....
        /*0844*/ 	.word	0xffffffff


	//   ....[21]....
        /*0848*/ 	.word	0xffffffff


	//   ....[22]....
        /*084c*/ 	.word	0xffffffff


	//   ....[23]....
        /*0850*/ 	.word	0xffffffff


	//   ....[24]....
        /*0854*/ 	.word	0xffffffff


	//   ....[25]....
        /*0858*/ 	.word	0xffffffff


	//   ....[26]....
        /*085c*/ 	.word	0xffffffff


	//   ....[27]....
        /*0860*/ 	.word	0xffffffff


	//   ....[28]....
        /*0864*/ 	.word	0xffffffff


	//   ....[29]....
        /*0868*/ 	.word	0xffffffff


	//   ....[30]....
        /*086c*/ 	.word	0xffffffff


	//   ....[31]....
        /*0870*/ 	.word	0xffffffff


	//   ....[32]....
        /*0874*/ 	.word	0xffffffff


	//   ....[33]....
        /*0878*/ 	.word	0xffffffff


	//   ....[34]....
        /*087c*/ 	.word	0xffffffff


	//   ....[35]....
        /*0880*/ 	.word	0xffffffff


	//   ....[36]....
        /*0884*/ 	.word	0xffffffff


	//   ....[37]....
        /*0888*/ 	.word	0xffffffff


	//   ....[38]....
        /*088c*/ 	.word	0xffffffff


	//   ....[39]....
        /*0890*/ 	.word	0xffffffff


	//   ....[40]....
        /*0894*/ 	.word	0xffffffff


	//   ....[41]....
        /*0898*/ 	.word	0xffffffff


	//   ....[42]....
        /*089c*/ 	.word	0xffffffff


	//   ....[43]....
        /*08a0*/ 	.word	0xffffffff


	//   ....[44]....
        /*08a4*/ 	.word	0xffffffff


	//   ....[45]....
        /*08a8*/ 	.word	0xffffffff


	//   ....[46]....
        /*08ac*/ 	.word	0xffffffff


	//   ....[47]....
        /*08b0*/ 	.word	0xffffffff


	//   ....[48]....
        /*08b4*/ 	.word	0xffffffff


	//   ....[49]....
        /*08b8*/ 	.word	0xffffffff


	//   ....[50]....
        /*08bc*/ 	.word	0xffffffff


	//   ....[51]....
        /*08c0*/ 	.word	0xffffffff


	//   ....[52]....
        /*08c4*/ 	.word	0xffffffff


	//   ....[53]....
        /*08c8*/ 	.word	0xffffffff


	//   ....[54]....
        /*08cc*/ 	.word	0xffffffff


	//   ....[55]....
        /*08d0*/ 	.word	0xffffffff


	//   ....[56]....
        /*08d4*/ 	.word	0xffffffff


	//   ....[57]....
        /*08d8*/ 	.word	0xffffffff


	//   ....[58]....
        /*08dc*/ 	.word	0xffffffff


	//   ....[59]....
        /*08e0*/ 	.word	0xffffffff


	//   ....[60]....
        /*08e4*/ 	.word	0xffffffff


	//   ....[61]....
        /*08e8*/ 	.word	0xffffffff


	//   ....[62]....
        /*08ec*/ 	.word	0xffffffff


	//   ....[63]....
        /*08f0*/ 	.word	0xffffffff


	//   ....[64]....
        /*08f4*/ 	.word	0xffffffff


	//   ....[65]....
        /*08f8*/ 	.word	0xffffffff


	//   ....[66]....
        /*08fc*/ 	.word	0xffffffff


	//   ....[67]....
        /*0900*/ 	.word	0xffffffff


	//   ....[68]....
        /*0904*/ 	.word	0xffffffff


	//   ....[69]....
        /*0908*/ 	.word	0xffffffff


	//   ....[70]....
        /*090c*/ 	.word	0xffffffff


	//   ....[71]....
        /*0910*/ 	.word	0xffffffff


	//   ....[72]....
        /*0914*/ 	.word	0xffffffff


	//   ....[73]....
        /*0918*/ 	.word	0xffffffff


	//   ....[74]....
        /*091c*/ 	.word	0xffffffff


	//   ....[75]....
        /*0920*/ 	.word	0xffffffff


	//   ....[76]....
        /*0924*/ 	.word	0xffffffff


	//   ....[77]....
        /*0928*/ 	.word	0xffffffff


	//   ....[78]....
        /*092c*/ 	.word	0xffffffff


	//   ....[79]....
        /*0930*/ 	.word	0xffffffff


	//   ....[80]....
        /*0934*/ 	.word	0xffffffff


	//   ....[81]....
        /*0938*/ 	.word	0xffffffff


	//   ....[82]....
        /*093c*/ 	.word	0xffffffff


	//   ....[83]....
        /*0940*/ 	.word	0xffffffff


	//   ....[84]....
        /*0944*/ 	.word	0xffffffff


	//   ....[85]....
        /*0948*/ 	.word	0xffffffff


	//   ....[86]....
        /*094c*/ 	.word	0xffffffff


	//   ....[87]....
        /*0950*/ 	.word	0xffffffff


	//   ....[88]....
        /*0954*/ 	.word	0xffffffff


	//   ....[89]....
        /*0958*/ 	.word	0xffffffff


	//   ....[90]....
        /*095c*/ 	.word	0xffffffff


	//   ....[91]....
        /*0960*/ 	.word	0xffffffff


	//   ....[92]....
        /*0964*/ 	.word	0xffffffff


	//   ....[93]....
        /*0968*/ 	.word	0xffffffff


	//   ....[94]....
        /*096c*/ 	.word	0xffffffff


	//   ....[95]....
        /*0970*/ 	.word	0xffffffff


	//   ....[96]....
        /*0974*/ 	.word	0xffffffff


	//   ....[97]....
        /*0978*/ 	.word	0xffffffff


	//   ....[98]....
        /*097c*/ 	.word	0xffffffff


	//   ....[99]....
        /*0980*/ 	.word	0xffffffff


	//   ....[100]....
        /*0984*/ 	.word	0xffffffff


	//   ....[101]....
        /*0988*/ 	.word	0xffffffff


	//   ....[102]....
        /*098c*/ 	.word	0xffffffff


	//   ....[103]....
        /*0990*/ 	.word	0xffffffff


	//   ....[104]....
        /*0994*/ 	.word	0xffffffff


	//   ....[105]....
        /*0998*/ 	.word	0xffffffff


	//   ....[106]....
        /*099c*/ 	.word	0xffffffff


	//   ....[107]....
        /*09a0*/ 	.word	0xffffffff


	//   ....[108]....
        /*09a4*/ 	.word	0xffffffff


	//   ....[109]....
        /*09a8*/ 	.word	0xffffffff


	//   ....[110]....
        /*09ac*/ 	.word	0xffffffff


	//   ....[111]....
        /*09b0*/ 	.word	0xffffffff


	//   ....[112]....
        /*09b4*/ 	.word	0xffffffff


	//   ....[113]....
        /*09b8*/ 	.word	0xffffffff


	//   ....[114]....
        /*09bc*/ 	.word	0xffffffff


	//   ....[115]....
        /*09c0*/ 	.word	0xffffffff


	//   ....[116]....
        /*09c4*/ 	.word	0xffffffff


	//   ....[117]....
        /*09c8*/ 	.word	0xffffffff


	//   ....[118]....
        /*09cc*/ 	.word	0xffffffff


	//   ....[119]....
        /*09d0*/ 	.word	0xffffffff


	//   ....[120]....
        /*09d4*/ 	.word	0xffffffff


	//   ....[121]....
        /*09d8*/ 	.word	0xffffffff


	//   ....[122]....
        /*09dc*/ 	.word	0xffffffff


	//   ....[123]....
        /*09e0*/ 	.word	0xffffffff


	//   ....[124]....
        /*09e4*/ 	.word	0xffffffff


	//   ....[125]....
        /*09e8*/ 	.word	0xffffffff


	//   ....[126]....
        /*09ec*/ 	.word	0xffffffff


	//   ....[127]....
        /*09f0*/ 	.word	0xffffffff


	//   ....[128]....
        /*09f4*/ 	.word	0xffffffff


	//   ....[129]....
        /*09f8*/ 	.word	0xffffffff


	//   ....[130]....
        /*09fc*/ 	.word	0xffffffff


	//   ....[131]....
        /*0a00*/ 	.word	0xffffffff


	//   ....[132]....
        /*0a04*/ 	.word	0xffffffff


	//   ....[133]....
        /*0a08*/ 	.word	0xffffffff


	//   ....[134]....
        /*0a0c*/ 	.word	0xffffffff


	//   ....[135]....
        /*0a10*/ 	.word	0xffffffff


	//   ....[136]....
        /*0a14*/ 	.word	0xffffffff


	//   ....[137]....
        /*0a18*/ 	.word	0xffffffff


	//   ....[138]....
        /*0a1c*/ 	.word	0xffffffff


	//   ....[139]....
        /*0a20*/ 	.word	0xffffffff


	//   ....[140]....
        /*0a24*/ 	.word	0xffffffff


	//   ....[141]....
        /*0a28*/ 	.word	0xffffffff


	//   ....[142]....
        /*0a2c*/ 	.word	0xffffffff


	//   ....[143]....
        /*0a30*/ 	.word	0xffffffff


	//   ....[144]....
        /*0a34*/ 	.word	0xffffffff


	//   ....[145]....
        /*0a38*/ 	.word	0xffffffff


	//   ....[146]....
        /*0a3c*/ 	.word	0xffffffff


	//   ....[147]....
        /*0a40*/ 	.word	0xffffffff


	//   ....[148]....
        /*0a44*/ 	.word	0xffffffff


	//   ....[149]....
        /*0a48*/ 	.word	0xffffffff


	//   ....[150]....
        /*0a4c*/ 	.word	0xffffffff


	//   ....[151]....
        /*0a50*/ 	.word	0xffffffff


	//   ....[152]....
        /*0a54*/ 	.word	0xffffffff


	//   ....[153]....
        /*0a58*/ 	.word	0xffffffff


	//   ....[154]....
        /*0a5c*/ 	.word	0xffffffff


	//   ....[155]....
        /*0a60*/ 	.word	0xffffffff


	//   ....[156]....
        /*0a64*/ 	.word	0xffffffff


	//   ....[157]....
        /*0a68*/ 	.word	0xffffffff


	//   ....[158]....
        /*0a6c*/ 	.word	0xffffffff


	//   ....[159]....
        /*0a70*/ 	.word	0xffffffff


	//   ....[160]....
        /*0a74*/ 	.word	0xffffffff


	//   ....[161]....
        /*0a78*/ 	.word	0xffffffff


	//   ....[162]....
        /*0a7c*/ 	.word	0xffffffff


	//   ....[163]....
        /*0a80*/ 	.word	0xffffffff


	//   ....[164]....
        /*0a84*/ 	.word	0xffffffff


	//   ....[165]....
        /*0a88*/ 	.word	0xffffffff


	//   ....[166]....
        /*0a8c*/ 	.word	0xffffffff


	//   ....[167]....
        /*0a90*/ 	.word	0xffffffff


	//   ....[168]....
        /*0a94*/ 	.word	0xffffffff


	//   ....[169]....
        /*0a98*/ 	.word	0xffffffff


	//   ....[170]....
        /*0a9c*/ 	.word	0xffffffff


	//   ....[171]....
        /*0aa0*/ 	.word	0xffffffff


	//   ....[172]....
        /*0aa4*/ 	.word	0xffffffff


	//   ....[173]....
        /*0aa8*/ 	.word	0xffffffff


	//   ....[174]....
        /*0aac*/ 	.word	0xffffffff


	//   ....[175]....
        /*0ab0*/ 	.word	0xffffffff


	//   ....[176]....
        /*0ab4*/ 	.word	0xffffffff


	//   ....[177]....
        /*0ab8*/ 	.word	0xffffffff


	//   ....[178]....
        /*0abc*/ 	.word	0xffffffff


	//   ....[179]....
        /*0ac0*/ 	.word	0xffffffff


	//   ....[180]....
        /*0ac4*/ 	.word	0xffffffff


	//   ....[181]....
        /*0ac8*/ 	.word	0xffffffff


	//   ....[182]....
        /*0acc*/ 	.word	0xffffffff


	//   ....[183]....
        /*0ad0*/ 	.word	0xffffffff


	//   ....[184]....
        /*0ad4*/ 	.word	0xffffffff


	//   ....[185]....
        /*0ad8*/ 	.word	0xffffffff


	//   ....[186]....
        /*0adc*/ 	.word	0xffffffff


	//   ....[187]....
        /*0ae0*/ 	.word	0xffffffff


	//   ....[188]....
        /*0ae4*/ 	.word	0xffffffff


	//   ....[189]....
        /*0ae8*/ 	.word	0xffffffff


	//   ....[190]....
        /*0aec*/ 	.word	0xffffffff


	//   ....[191]....
        /*0af0*/ 	.word	0xffffffff


	//   ....[192]....
        /*0af4*/ 	.word	0xffffffff


	//   ....[193]....
        /*0af8*/ 	.word	0xffffffff


	//   ....[194]....
        /*0afc*/ 	.word	0xffffffff


	//   ....[195]....
        /*0b00*/ 	.word	0xffffffff


	//   ....[196]....
        /*0b04*/ 	.word	0xffffffff


	//   ....[197]....
        /*0b08*/ 	.word	0xffffffff


	//   ....[198]....
        /*0b0c*/ 	.word	0xffffffff


	//   ....[199]....
        /*0b10*/ 	.word	0xffffffff


	//   ....[200]....
        /*0b14*/ 	.word	0xffffffff


	//   ....[201]....
        /*0b18*/ 	.word	0xffffffff


	//   ....[202]....
        /*0b1c*/ 	.word	0xffffffff


	//   ....[203]....
        /*0b20*/ 	.word	0xffffffff


	//   ....[204]....
        /*0b24*/ 	.word	0xffffffff


	//   ....[205]....
        /*0b28*/ 	.word	0xffffffff


	//   ....[206]....
        /*0b2c*/ 	.word	0xffffffff


	//   ....[207]....
        /*0b30*/ 	.word	0xffffffff


	//   ....[208]....
        /*0b34*/ 	.word	0xffffffff


	//   ....[209]....
        /*0b38*/ 	.word	0xffffffff


	//   ....[210]....
        /*0b3c*/ 	.word	0xffffffff


	//   ....[211]....
        /*0b40*/ 	.word	0xffffffff


	//   ....[212]....
        /*0b44*/ 	.word	0xffffffff


	//   ....[213]....
        /*0b48*/ 	.word	0xffffffff


	//   ....[214]....
        /*0b4c*/ 	.word	0xffffffff


	//   ....[215]....
        /*0b50*/ 	.word	0xffffffff


	//   ....[216]....
        /*0b54*/ 	.word	0xffffffff


	//   ....[217]....
        /*0b58*/ 	.word	0xffffffff


	//   ....[218]....
        /*0b5c*/ 	.word	0xffffffff


	//   ....[219]....
        /*0b60*/ 	.word	0xffffffff


	//   ....[220]....
        /*0b64*/ 	.word	0xffffffff


	//   ....[221]....
        /*0b68*/ 	.word	0xffffffff


	//   ....[222]....
        /*0b6c*/ 	.word	0xffffffff


	//   ....[223]....
        /*0b70*/ 	.word	0xffffffff


	//   ....[224]....
        /*0b74*/ 	.word	0xffffffff


	//   ....[225]....
        /*0b78*/ 	.word	0xffffffff


	//   ....[226]....
        /*0b7c*/ 	.word	0xffffffff


	//   ....[227]....
        /*0b80*/ 	.word	0xffffffff


	//   ....[228]....
        /*0b84*/ 	.word	0xffffffff


	//   ....[229]....
        /*0b88*/ 	.word	0xffffffff


	//   ....[230]....
        /*0b8c*/ 	.word	0xffffffff


	//   ....[231]....
        /*0b90*/ 	.word	0xffffffff


	//   ....[232]....
        /*0b94*/ 	.word	0xffffffff


	//   ....[233]....
        /*0b98*/ 	.word	0xffffffff


	//   ....[234]....
        /*0b9c*/ 	.word	0xffffffff


	//   ....[235]....
        /*0ba0*/ 	.word	0xffffffff


	//   ....[236]....
        /*0ba4*/ 	.word	0xffffffff


	//   ....[237]....
        /*0ba8*/ 	.word	0xffffffff


	//   ....[238]....
        /*0bac*/ 	.word	0xffffffff


	//   ....[239]....
        /*0bb0*/ 	.word	0xffffffff


	//   ....[240]....
        /*0bb4*/ 	.word	0xffffffff


	//   ....[241]....
        /*0bb8*/ 	.word	0xffffffff


	//   ....[242]....
        /*0bbc*/ 	.word	0xffffffff


	//   ....[243]....
        /*0bc0*/ 	.word	0xffffffff


	//   ....[244]....
        /*0bc4*/ 	.word	0xffffffff


	//   ....[245]....
        /*0bc8*/ 	.word	0xffffffff


	//   ....[246]....
        /*0bcc*/ 	.word	0xffffffff


	//   ....[247]....
        /*0bd0*/ 	.word	0xffffffff


	//----- nvinfo : EIATTR_COOP_GROUP_INSTR_OFFSETS
	.align		4
.L_696:
        /*0bd4*/ 	.byte	0x04, 0x28
        /*0bd6*/ 	.short	(.L_698 - .L_697)


	//   ....[0]....
.L_697:
        /*0bd8*/ 	.word	0x00000050


	//   ....[1]....
        /*0bdc*/ 	.word	0x00000200


	//   ....[2]....
        /*0be0*/ 	.word	0x00000230


	//   ....[3]....
        /*0be4*/ 	.word	0x00000260


	//   ....[4]....
        /*0be8*/ 	.word	0x00000290


	//   ....[5]....
        /*0bec*/ 	.word	0x000002c0


	//   ....[6]....
        /*0bf0*/ 	.word	0x000002f0


	//   ....[7]....
        /*0bf4*/ 	.word	0x00000450


	//   ....[8]....
        /*0bf8*/ 	.word	0x00000490


	//   ....[9]....
        /*0bfc*/ 	.word	0x000004c0


	//   ....[10]....
        /*0c00*/ 	.word	0x000004f0


	//   ....[11]....
        /*0c04*/ 	.word	0x00000520


	//   ....[12]....
        /*0c08*/ 	.word	0x00000550


	//   ....[13]....
        /*0c0c*/ 	.word	0x000005e0


	//   ....[14]....
        /*0c10*/ 	.word	0x00000630


	//   ....[15]....
        /*0c14*/ 	.word	0x00000650


	//   ....[16]....
        /*0c18*/ 	.word	0x000006b0


	//   ....[17]....
        /*0c1c*/ 	.word	0x00002c40


	//   ....[18]....
        /*0c20*/ 	.word	0x00002c70


	//   ....[19]....
        /*0c24*/ 	.word	0x00002c90


	//   ....[20]....
        /*0c28*/ 	.word	0x00002ca0


	//   ....[21]....
        /*0c2c*/ 	.word	0x00002cb0


	//   ....[22]....
        /*0c30*/ 	.word	0x00002cc0


	//   ....[23]....
        /*0c34*/ 	.word	0x00002d00


	//   ....[24]....
        /*0c38*/ 	.word	0x00002e20


	//   ....[25]....
        /*0c3c*/ 	.word	0x00002f50


	//   ....[26]....
        /*0c40*/ 	.word	0x00002f70


	//   ....[27]....
        /*0c44*/ 	.word	0x00002f90


	//   ....[28]....
        /*0c48*/ 	.word	0x00003000


	//   ....[29]....
        /*0c4c*/ 	.word	0x00003020


	//   ....[30]....
        /*0c50*/ 	.word	0x000030c0


	//   ....[31]....
        /*0c54*/ 	.word	0x00003140


	//   ....[32]....
        /*0c58*/ 	.word	0x000031d0


	//   ....[33]....
        /*0c5c*/ 	.word	0x00003300


	//   ....[34]....
        /*0c60*/ 	.word	0x000033f0


	//   ....[35]....
        /*0c64*/ 	.word	0x00003410


	//   ....[36]....
        /*0c68*/ 	.word	0x00003430


	//   ....[37]....
        /*0c6c*/ 	.word	0x000034b0


	//   ....[38]....
        /*0c70*/ 	.word	0x00003550


	//   ....[39]....
        /*0c74*/ 	.word	0x000038a0


	//   ....[40]....
        /*0c78*/ 	.word	0x000038b0


	//   ....[41]....
        /*0c7c*/ 	.word	0x000046f0


	//   ....[42]....
        /*0c80*/ 	.word	0x00004710


	//   ....[43]....
        /*0c84*/ 	.word	0x00004840


	//   ....[44]....
        /*0c88*/ 	.word	0x00004850


	//   ....[45]....
        /*0c8c*/ 	.word	0x00004980


	//   ....[46]....
        /*0c90*/ 	.word	0x000049a0


	//   ....[47]....
        /*0c94*/ 	.word	0x00004ad0


	//   ....[48]....
        /*0c98*/ 	.word	0x00004ae0


	//   ....[49]....
        /*0c9c*/ 	.word	0x00004cc0


	//   ....[50]....
        /*0ca0*/ 	.word	0x00005080


	//   ....[51]....
        /*0ca4*/ 	.word	0x00005780


	//   ....[52]....
        /*0ca8*/ 	.word	0x000057a0


	//   ....[53]....
        /*0cac*/ 	.word	0x000057c0


	//   ....[54]....
        /*0cb0*/ 	.word	0x000057e0


	//   ....[55]....
        /*0cb4*/ 	.word	0x000073d0


	//   ....[56]....
        /*0cb8*/ 	.word	0x000073f0


	//   ....[57]....
        /*0cbc*/ 	.word	0x00007430


	//   ....[58]....
        /*0cc0*/ 	.word	0x000074c0


	//   ....[59]....
        /*0cc4*/ 	.word	0x000074e0


	//   ....[60]....
        /*0cc8*/ 	.word	0x00007560


	//   ....[61]....
        /*0ccc*/ 	.word	0x000076c0


	//   ....[62]....
        /*0cd0*/ 	.word	0x000076d0


	//   ....[63]....
        /*0cd4*/ 	.word	0x00008440


	//   ....[64]....
        /*0cd8*/ 	.word	0x00008460


	//   ....[65]....
        /*0cdc*/ 	.word	0x00008560


	//   ....[66]....
        /*0ce0*/ 	.word	0x00008570


	//   ....[67]....
        /*0ce4*/ 	.word	0x00008670


	//   ....[68]....
        /*0ce8*/ 	.word	0x00008690


	//   ....[69]....
        /*0cec*/ 	.word	0x00008790


	//   ....[70]....
        /*0cf0*/ 	.word	0x000087a0


	//   ....[71]....
        /*0cf4*/ 	.word	0x00008970


	//   ....[72]....
        /*0cf8*/ 	.word	0x00008d20


	//   ....[73]....
        /*0cfc*/ 	.word	0x00009280


	//   ....[74]....
        /*0d00*/ 	.word	0x000092a0


	//   ....[75]....
        /*0d04*/ 	.word	0x00009480


	//   ....[76]....
        /*0d08*/ 	.word	0x000094a0


	//   ....[77]....
        /*0d0c*/ 	.word	0x0000b350


	//   ....[78]....
        /*0d10*/ 	.word	0x0000b360


	//   ....[79]....
        /*0d14*/ 	.word	0x0000b450


	//   ....[80]....
        /*0d18*/ 	.word	0x0000b470


	//   ....[81]....
        /*0d1c*/ 	.word	0x0000b4d0


	//   ....[82]....
        /*0d20*/ 	.word	0x0000b4f0


	//   ....[83]....
        /*0d24*/ 	.word	0x0000b610


	//   ....[84]....
        /*0d28*/ 	.word	0x0000b620


	//   ....[85]....
        /*0d2c*/ 	.word	0x0000c390


	//   ....[86]....
        /*0d30*/ 	.word	0x0000c3b0


	//   ....[87]....
        /*0d34*/ 	.word	0x0000c4f0


	//   ....[88]....
        /*0d38*/ 	.word	0x0000c500


	//   ....[89]....
        /*0d3c*/ 	.word	0x0000c640


	//   ....[90]....
        /*0d40*/ 	.word	0x0000c660


	//   ....[91]....
        /*0d44*/ 	.word	0x0000c7a0


	//   ....[92]....
        /*0d48*/ 	.word	0x0000c7b0


	//   ....[93]....
        /*0d4c*/ 	.word	0x0000cc90


	//   ....[94]....
        /*0d50*/ 	.word	0x0000ccc0


	//   ....[95]....
        /*0d54*/ 	.word	0x0000cce0


	//   ....[96]....
        /*0d58*/ 	.word	0x0000cd00


	//   ....[97]....
        /*0d5c*/ 	.word	0x0000e8f0


	//   ....[98]....
        /*0d60*/ 	.word	0x0000e920


	//   ....[99]....
        /*0d64*/ 	.word	0x0000e930


	//   ....[100]....
        /*0d68*/ 	.word	0x0000e960


	//   ....[101]....
        /*0d6c*/ 	.word	0x0000fa10


	//   ....[102]....
        /*0d70*/ 	.word	0x0000fa20


	//   ....[103]....
        /*0d74*/ 	.word	0x0000fa40


	//   ....[104]....
        /*0d78*/ 	.word	0x0000fa50


	//   ....[105]....
        /*0d7c*/ 	.word	0x0000fd80


	//   ....[106]....
        /*0d80*/ 	.word	0x0000fda0


	//   ....[107]....
        /*0d84*/ 	.word	0x0000ff00


	//   ....[108]....
        /*0d88*/ 	.word	0x0000ff10


	//   ....[109]....
        /*0d8c*/ 	.word	0x00010020


	//   ....[110]....
        /*0d90*/ 	.word	0x00010040


	//   ....[111]....
        /*0d94*/ 	.word	0x00010150


	//   ....[112]....
        /*0d98*/ 	.word	0x00010160


	//   ....[113]....
        /*0d9c*/ 	.word	0x00010460


	//   ....[114]....
        /*0da0*/ 	.word	0x00010480


	//   ....[115]....
        /*0da4*/ 	.word	0x00010ad0


	//   ....[116]....
        /*0da8*/ 	.word	0x00010ae0


	//   ....[117]....
        /*0dac*/ 	.word	0x00011880


	//   ....[118]....
        /*0db0*/ 	.word	0x000118a0


	//   ....[119]....
        /*0db4*/ 	.word	0x00011a10


	//   ....[120]....
        /*0db8*/ 	.word	0x00011a20


	//   ....[121]....
        /*0dbc*/ 	.word	0x00011b30


	//   ....[122]....
        /*0dc0*/ 	.word	0x00011b50


	//   ....[123]....
        /*0dc4*/ 	.word	0x00011c60


	//   ....[124]....
        /*0dc8*/ 	.word	0x00011c70


	//   ....[125]....
        /*0dcc*/ 	.word	0x00011e40


	//   ....[126]....
        /*0dd0*/ 	.word	0x00011e60


	//   ....[127]....
        /*0dd4*/ 	.word	0x00011f90


	//   ....[128]....
        /*0dd8*/ 	.word	0x00011fd0


	//   ....[129]....
        /*0ddc*/ 	.word	0x00012000


	//   ....[130]....
        /*0de0*/ 	.word	0x00012030


	//   ....[131]....
        /*0de4*/ 	.word	0x00012060


	//   ....[132]....
        /*0de8*/ 	.word	0x00012090


	//   ....[133]....
        /*0dec*/ 	.word	0x000121f0


	//   ....[134]....
        /*0df0*/ 	.word	0x00012230


	//   ....[135]....
        /*0df4*/ 	.word	0x00012260


	//   ....[136]....
        /*0df8*/ 	.word	0x00012290


	//   ....[137]....
        /*0dfc*/ 	.word	0x000122c0


	//   ....[138]....
        /*0e00*/ 	.word	0x000122f0


	//   ....[139]....
        /*0e04*/ 	.word	0x00012380


	//   ....[140]....
        /*0e08*/ 	.word	0x000123e0


	//   ....[141]....
        /*0e0c*/ 	.word	0x000123f0


	//   ....[142]....
        /*0e10*/ 	.word	0x00012450


	//   ....[143]....
        /*0e14*/ 	.word	0x00012ec0


	//   ....[144]....
        /*0e18*/ 	.word	0x00012f20


	//   ....[145]....
        /*0e1c*/ 	.word	0x00012f70


	//   ....[146]....
        /*0e20*/ 	.word	0x00012fc0


	//   ....[147]....
        /*0e24*/ 	.word	0x00013010


	//   ....[148]....
        /*0e28*/ 	.word	0x00013080


	//   ....[149]....
        /*0e2c*/ 	.word	0x000130d0


	//   ....[150]....
        /*0e30*/ 	.word	0x00013140


	//   ....[151]....
        /*0e34*/ 	.word	0x000131b0


	//   ....[152]....
        /*0e38*/ 	.word	0x00013220


	//   ....[153]....
        /*0e3c*/ 	.word	0x00013290


	//   ....[154]....
        /*0e40*/ 	.word	0x000132f0


	//   ....[155]....
        /*0e44*/ 	.word	0x00013360


	//   ....[156]....
        /*0e48*/ 	.word	0x000133d0


	//   ....[157]....
        /*0e4c*/ 	.word	0x00013440


	//   ....[158]....
        /*0e50*/ 	.word	0x000134a0


	//   ....[159]....
        /*0e54*/ 	.word	0x00013510


	//   ....[160]....
        /*0e58*/ 	.word	0x00013580


	//   ....[161]....
        /*0e5c*/ 	.word	0x000135f0


	//   ....[162]....
        /*0e60*/ 	.word	0x00013650


	//   ....[163]....
        /*0e64*/ 	.word	0x000136c0


	//   ....[164]....
        /*0e68*/ 	.word	0x00013730


	//   ....[165]....
        /*0e6c*/ 	.word	0x00013e70


	//   ....[166]....
        /*0e70*/ 	.word	0x00013ec0


	//   ....[167]....
        /*0e74*/ 	.word	0x00013f10


	//   ....[168]....
        /*0e78*/ 	.word	0x00013f60


	//   ....[169]....
        /*0e7c*/ 	.word	0x00013fd0


	//   ....[170]....
        /*0e80*/ 	.word	0x00014040


	//   ....[171]....
        /*0e84*/ 	.word	0x00014180


	//   ....[172]....
        /*0e88*/ 	.word	0x000141e0


	//   ....[173]....
        /*0e8c*/ 	.word	0x00014340


	//   ....[174]....
        /*0e90*/ 	.word	0x000143a0


	//   ....[175]....
        /*0e94*/ 	.word	0x00014410


	//   ....[176]....
        /*0e98*/ 	.word	0x00014470


	//   ....[177]....
        /*0e9c*/ 	.word	0x000144e0


	//   ....[178]....
        /*0ea0*/ 	.word	0x00014550


	//   ....[179]....
        /*0ea4*/ 	.word	0x000145c0


	//   ....[180]....
        /*0ea8*/ 	.word	0x00014620


	//   ....[181]....
        /*0eac*/ 	.word	0x00014690


	//   ....[182]....
        /*0eb0*/ 	.word	0x00014700


	//   ....[183]....
        /*0eb4*/ 	.word	0x00014770


	//   ....[184]....
        /*0eb8*/ 	.word	0x000147d0


	//   ....[185]....
        /*0ebc*/ 	.word	0x00014840


	//   ....[186]....
        /*0ec0*/ 	.word	0x000148b0


	//   ....[187]....
        /*0ec4*/ 	.word	0x00014ff0


	//   ....[188]....
        /*0ec8*/ 	.word	0x00015030


	//   ....[189]....
        /*0ecc*/ 	.word	0x00015080


	//   ....[190]....
        /*0ed0*/ 	.word	0x000150c0


	//   ....[191]....
        /*0ed4*/ 	.word	0x00015120


	//   ....[192]....
        /*0ed8*/ 	.word	0x00015190


	//   ....[193]....
        /*0edc*/ 	.word	0x000151f0


	//   ....[194]....
        /*0ee0*/ 	.word	0x00015260


	//   ....[195]....
        /*0ee4*/ 	.word	0x000152d0


	//   ....[196]....
        /*0ee8*/ 	.word	0x00015340


	//   ....[197]....
        /*0eec*/ 	.word	0x000153a0


	//   ....[198]....
        /*0ef0*/ 	.word	0x00015410


	//   ....[199]....
        /*0ef4*/ 	.word	0x00015480


	//   ....[200]....
        /*0ef8*/ 	.word	0x000154f0


	//   ....[201]....
        /*0efc*/ 	.word	0x00015550


	//   ....[202]....
        /*0f00*/ 	.word	0x000155a0


	//   ....[203]....
        /*0f04*/ 	.word	0x000155e0


	//   ....[204]....
        /*0f08*/ 	.word	0x00015630


	//   ....[205]....
        /*0f0c*/ 	.word	0x00015670


	//   ....[206]....
        /*0f10*/ 	.word	0x000156c0


	//   ....[207]....
        /*0f14*/ 	.word	0x00015710


	//   ....[208]....
        /*0f18*/ 	.word	0x00015760


	//   ....[209]....
        /*0f1c*/ 	.word	0x000157b0


	//   ....[210]....
        /*0f20*/ 	.word	0x00015820


	//   ....[211]....
        /*0f24*/ 	.word	0x00015890


	//   ....[212]....
        /*0f28*/ 	.word	0x00015900


	//   ....[213]....
        /*0f2c*/ 	.word	0x00015960


	//   ....[214]....
        /*0f30*/ 	.word	0x000159d0


	//   ....[215]....
        /*0f34*/ 	.word	0x00015a40


	//   ....[216]....
        /*0f38*/ 	.word	0x00015ab0


	//   ....[217]....
        /*0f3c*/ 	.word	0x00015b10


	//   ....[218]....
        /*0f40*/ 	.word	0x00015b80


	//   ....[219]....
        /*0f44*/ 	.word	0x00015bf0


	//   ....[220]....
        /*0f48*/ 	.word	0x00015c60


	//   ....[221]....
        /*0f4c*/ 	.word	0x00015cc0


	//   ....[222]....
        /*0f50*/ 	.word	0x00015d30


	//   ....[223]....
        /*0f54*/ 	.word	0x00015da0


	//   ....[224]....
        /*0f58*/ 	.word	0x00015e10


	//   ....[225]....
        /*0f5c*/ 	.word	0x00015e70


	//   ....[226]....
        /*0f60*/ 	.word	0x00015ee0


	//   ....[227]....
        /*0f64*/ 	.word	0x00015f50


	//   ....[228]....
        /*0f68*/ 	.word	0x00015fc0


	//   ....[229]....
        /*0f6c*/ 	.word	0x00016020


	//   ....[230]....
        /*0f70*/ 	.word	0x00016090


	//   ....[231]....
        /*0f74*/ 	.word	0x00016100


	//   ....[232]....
        /*0f78*/ 	.word	0x00016150


	//   ....[233]....
        /*0f7c*/ 	.word	0x00016190


	//   ....[234]....
        /*0f80*/ 	.word	0x000161e0


	//   ....[235]....
        /*0f84*/ 	.word	0x00016230


	//   ....[236]....
        /*0f88*/ 	.word	0x00016280


	//   ....[237]....
        /*0f8c*/ 	.word	0x000162f0


	//   ....[238]....
        /*0f90*/ 	.word	0x00016340


	//   ....[239]....
        /*0f94*/ 	.word	0x00016390


	//   ....[240]....
        /*0f98*/ 	.word	0x000163e0


	//   ....[241]....
        /*0f9c*/ 	.word	0x00016430


	//   ....[242]....
        /*0fa0*/ 	.word	0x00016480


	//   ....[243]....
        /*0fa4*/ 	.word	0x000164f0


	//   ....[244]....
        /*0fa8*/ 	.word	0x00016540


	//   ....[245]....
        /*0fac*/ 	.word	0x000165b0


	//   ....[246]....
        /*0fb0*/ 	.word	0x00016610


	//   ....[247]....
        /*0fb4*/ 	.word	0x00016680


	//----- nvinfo : EIATTR_EXIT_INSTR_OFFSETS
	.align		4
.L_698:
        /*0fb8*/ 	.byte	0x04, 0x1c
        /*0fba*/ 	.short	(.L_700 - .L_699)


	//   ....[0]....
.L_699:
        /*0fbc*/ 	.word	0x000010d0


	//   ....[1]....
        /*0fc0*/ 	.word	0x00012e80


	//----- nvinfo : EIATTR_MAX_THREADS
	.align		4
.L_700:
        /*0fc4*/ 	.byte	0x04, 0x05
        /*0fc6*/ 	.short	(.L_702 - .L_701)
.L_701:
        /*0fc8*/ 	.word	0x00000100
        /*0fcc*/ 	.word	0x00000001
        /*0fd0*/ 	.word	0x00000001


	//----- nvinfo : EIATTR_CRS_STACK_SIZE
	.align		4
.L_702:
        /*0fd4*/ 	.byte	0x04, 0x1e
        /*0fd6*/ 	.short	(.L_704 - .L_703)
.L_703:
        /*0fd8*/ 	.word	0x00000000
.L_704:


//--------------------- .nv.info._ZN7cutlass13device_kernelIN5flash19enable_sm80_to_sm89INS1_16FlashAttnFwdSm80INS1_25CollectiveMainloopFwdSm80ILi8ELi1ELb1EN4cute5tupleIJNS5_1CILi128EEENS7_ILi112EEES8_EEELi128ENS_10bfloat16_tEfNS_4arch4Sm80ELb1ELb0ELb0ELb1ELb1ELb1ELb1ELb1EEENS1_21CollectiveEpilogueFwdINS6_IJS8_S8_S9_EEENS6_IJNS7_ILi1EEESH_SH_EEESB_SD_Li256ELb1ELb1ELb1ELb0EEENS1_36VarlenDynamicPersistentTileSchedulerILi128ELi112ELi256ELi256ELb1ELb1ELb0ELb1ELb1ELb1EEEEEEEEEvNT_6ParamsE --------------------------
	.section	.nv.info._ZN7cutlass13device_kernelIN5flash19enable_sm80_to_sm89INS1_16FlashAttnFwdSm80INS1_25CollectiveMainloopFwdSm80ILi8ELi1ELb1EN4cute5tupleIJNS5_1CILi128EEENS7_ILi112EEES8_EEELi128ENS_10bfloat16_tEfNS_4arch4Sm80ELb1ELb0ELb0ELb1ELb1ELb1ELb1ELb1EEENS1_21CollectiveEpilogueFwdINS6_IJS8_S8_S9_EEENS6_IJNS7_ILi1EEESH_SH_EEESB_SD_Li256ELb1ELb1ELb1ELb0EEENS1_36VarlenDynamicPersistentTileSchedulerILi128ELi112ELi256ELi256ELb1ELb1ELb0ELb1ELb1ELb1EEEEEEEEEvNT_6ParamsE,"",@"SHT_CUDA_INFO"
	.sectionflags	@""
	.align	4


	//----- nvinfo : EIATTR_CUDA_API_VERSION
	.align		4
        /*0000*/ 	.byte	0x04, 0x37
        /*0002*/ 	.short	(.L_706 - .L_705)
.L_705:
        /*0004*/ 	.word	0x00000082


	//----- nvinfo : EIATTR_SW2861232_WAR
	.align		4
.L_706:
        /*0008*/ 	.byte	0x01, 0x35
	.zero		2


	//----- nvinfo : EIATTR_PARAM_CBANK
	.align		4
        /*000c*/ 	.byte	0x04, 0x0a
        /*000e*/ 	.short	(.L_708 - .L_707)
	.align		4
.L_707:
        /*0010*/ 	.word	index@(.nv.constant0._ZN7cutlass13device_kernelIN5flash19enable_sm80_to_sm89INS1_16FlashAttnFwdSm80INS1_25CollectiveMainloopFwdSm80ILi8ELi1ELb1EN4cute5tupleIJNS5_1CILi128EEENS7_ILi112EEES8_EEELi128ENS_10bfloat16_tEfNS_4arch4Sm80ELb1ELb0ELb0ELb1ELb1ELb1ELb1ELb1EEENS1_21CollectiveEpilogueFwdINS6_IJS8_S8_S9_EEENS6_IJNS7_ILi1EEESH_SH_EEESB_SD_Li256ELb1ELb1ELb1ELb0EEENS1_36VarlenDynamicPersistentTileSchedulerILi128ELi112ELi256ELi256ELb1ELb1ELb0ELb1ELb1ELb1EEEEEEEEEvNT_6ParamsE)
        /*0014*/ 	.short	0x0160
        /*0016*/ 	.short	0x0438


	//----- nvinfo : EIATTR_CBANK_PARAM_SIZE
	.align		4
.L_708:
        /*0018*/ 	.byte	0x03, 0x19
        /*001a*/ 	.short	0x0438


	//----- nvinfo : EIATTR_KPARAM_INFO
	.align		4
        /*001c*/ 	.byte	0x04, 0x17
        /*001e*/ 	.short	(.L_710 - .L_709)
.L_709:
        /*0020*/ 	.word	0x00000000
        /*0024*/ 	.short	0x0000
        /*0026*/ 	.short	0x0000
        /*0028*/ 	.byte	0x00, 0xf0, 0xe1, 0x10


	//----- nvinfo : EIATTR_MAXREG_COUNT
	.align		4
.L_710:
        /*002c*/ 	.byte	0x03, 0x1b
        /*002e*/ 	.short	0x00ff


	//----- nvinfo : EIATTR_NUM_BARRIERS
	.align		4
        /*0030*/ 	.byte	0x02, 0x4c
        /*0032*/ 	.byte	0x06
	.zero		1


	//----- nvinfo : EIATTR_ANNOTATIONS
	.align		4
        /*0034*/ 	.byte	0x04, 0x55
        /*0036*/ 	.short	(.L_712 - .L_711)


	//   ....[0]....
.L_711:
        /* <DEDUP_REMOVED lines=142> */


	//----- nvinfo : EIATTR_MERCURY_ISA_VERSION
	.align		4
.L_712:
        /*0900*/ 	.byte	0x03, 0x5f
        /*0902*/ 	.short	0x0000


	//----- nvinfo : EIATTR_INT_WARP_WIDE_INSTR_OFFSETS
	.align		4
        /*0904*/ 	.byte	0x04, 0x31
        /*0906*/ 	.short	(.L_714 - .L_713)


	//   ....[0]....
.L_713:
        /*0908*/ 	.word	0x0001b670


	//   ....[1]....
        /*090c*/ 	.word	0x0001b6f0


	//----- nvinfo : EIATTR_COOP_GROUP_MASK_REGIDS
	.align		4
.L_714:
        /*0910*/ 	.byte	0x04, 0x29
        /*0912*/ 	.short	(.L_716 - .L_715)


	//   ....[0]....
.L_715:
        /*0914*/ 	.word	0xffffffff


	//   ....[1]....
        /*0918*/ 	.word	0xffffffff


	//   ....[2]....
        /*091c*/ 	.word	0xffffffff


	//   ....[3]....
        /*0920*/ 	.word	0xffffffff


	//   ....[4]....
        /*0924*/ 	.word	0xffffffff


	//   ....[5]....
        /*0928*/ 	.word	0xffffffff


	//   ....[6]....
        /*092c*/ 	.word	0xffffffff


	//   ....[7]....
        /*0930*/ 	.word	0xffffffff


	//   ....[8]....
        /*0934*/ 	.word	0xffffffff


	//   ....[9]....
        /*0938*/ 	.word	0xffffffff


	//   ....[10]....
        /*093c*/ 	.word	0xffffffff


	//   ....[11]....
        /*0940*/ 	.word	0xffffffff


	//   ....[12]....
        /*0944*/ 	.word	0xffffffff


	//   ....[13]....
        /*0948*/ 	.word	0xffffffff


	//   ....[14]....
        /*094c*/ 	.word	0xffffffff


	//   ....[15]....
        /*0950*/ 	.word	0xffffffff


	//   ....[16]....
        /*0954*/ 	.word	0xffffffff


	//   ....[17]....
        /*0958*/ 	.word	0xffffffff


	//   ....[18]....
        /*095c*/ 	.word	0xffffffff


	//   ....[19]....
        /*0960*/ 	.word	0xffffffff


	//   ....[20]....
        /*0964*/ 	.word	0xffffffff


	//   ....[21]....
        /*0968*/ 	.word	0xffffffff


	//   ....[22]....
        /*096c*/ 	.word	0xffffffff


	//   ....[23]....
        /*0970*/ 	.word	0xffffffff


	//   ....[24]....
        /*0974*/ 	.word	0xffffffff


	//   ....[25]....
        /*0978*/ 	.word	0xffffffff


	//   ....[26]....
        /*097c*/ 	.word	0xffffffff


	//   ....[27]....
        /*0980*/ 	.word	0xffffffff


	//   ....[28]....
        /*0984*/ 	.word	0xffffffff


	//   ....[29]....
        /*0988*/ 	.word	0xffffffff


	//   ....[30]....
        /*098c*/ 	.word	0xffffffff


	//   ....[31]....
        /*0990*/ 	.word	0xffffffff


	//   ....[32]....
        /*0994*/ 	.word	0xffffffff


	//   ....[33]....
        /*0998*/ 	.word	0xffffffff


	//   ....[34]....
        /*099c*/ 	.word	0xffffffff


	//   ....[35]....
        /*09a0*/ 	.word	0xffffffff


	//   ....[36]....
        /*09a4*/ 	.word	0xffffffff


	//   ....[37]....
        /*09a8*/ 	.word	0xffffffff


	//   ....[38]....
        /*09ac*/ 	.word	0xffffffff


	//   ....[39]....
        /*09b0*/ 	.word	0xffffffff


	//   ....[40]....
        /*09b4*/ 	.word	0xffffffff


	//   ....[41]....
        /*09b8*/ 	.word	0xffffffff


	//   ....[42]....
        /*09bc*/ 	.word	0xffffffff


	//   ....[43]....
        /*09c0*/ 	.word	0xffffffff


	//   ....[44]....
        /*09c4*/ 	.word	0xffffffff


	//   ....[45]....
        /*09c8*/ 	.word	0xffffffff


	//   ....[46]....
        /*09cc*/ 	.word	0xffffffff


	//   ....[47]....
        /*09d0*/ 	.word	0xffffffff


	//   ....[48]....
        /*09d4*/ 	.word	0xffffffff


	//   ....[49]....
        /*09d8*/ 	.word	0xffffffff


	//   ....[50]....
        /*09dc*/ 	.word	0xffffffff


	//   ....[51]....
        /*09e0*/ 	.word	0xffffffff


	//   ....[52]....
        /*09e4*/ 	.word	0xffffffff


	//   ....[53]....
        /*09e8*/ 	.word	0xffffffff


	//   ....[54]....
        /*09ec*/ 	.word	0xffffffff


	//   ....[55]....
        /*09f0*/ 	.word	0xffffffff


	//   ....[56]....
        /*09f4*/ 	.word	0xffffffff


	//   ....[57]....
        /*09f8*/ 	.word	0xffffffff


	//   ....[58]....
        /*09fc*/ 	.word	0xffffffff


	//   ....[59]....
        /*0a00*/ 	.word	0xffffffff


	//   ....[60]....
        /*0a04*/ 	.word	0xffffffff


	//   ....[61]....
        /*0a08*/ 	.word	0xffffffff


	//   ....[62]....
        /*0a0c*/ 	.word	0xffffffff


	//   ....[63]....
        /*0a10*/ 	.word	0xffffffff


	//   ....[64]....
        /*0a14*/ 	.word	0xffffffff


	//   ....[65]....
        /*0a18*/ 	.word	0xffffffff


	//   ....[66]....
        /*0a1c*/ 	.word	0xffffffff


	//   ....[67]....
        /*0a20*/ 	.word	0xffffffff


	//   ....[68]....
        /*0a24*/ 	.word	0xffffffff


	//   ....[69]....
        /*0a28*/ 	.word	0xffffffff


	//   ....[70]....
        /*0a2c*/ 	.word	0xffffffff


	//   ....[71]....
        /*0a30*/ 	.word	0xffffffff


	//   ....[72]....
        /*0a34*/ 	.word	0xffffffff


	//   ....[73]....
        /*0a38*/ 	.word	0xffffffff


	//   ....[74]....
        /*0a3c*/ 	.word	0xffffffff


	//   ....[75]....
        /*0a40*/ 	.word	0xffffffff


	//   ....[76]....
        /*0a44*/ 	.word	0xffffffff


	//   ....[77]....
        /*0a48*/ 	.word	0xffffffff


	//   ....[78]....
        /*0a4c*/ 	.word	0xffffffff


	//   ....[79]....
        /*0a50*/ 	.word	0xffffffff


	//   ....[80]....
        /*0a54*/ 	.word	0xffffffff


	//   ....[81]....
        /*0a58*/ 	.word	0xffffffff


	//   ....[82]....
        /*0a5c*/ 	.word	0xffffffff


	//   ....[83]....
        /*0a60*/ 	.word	0xffffffff


	//   ....[84]....
        /*0a64*/ 	.word	0xffffffff


	//   ....[85]....
        /*0a68*/ 	.word	0xffffffff


	//   ....[86]....
        /*0a6c*/ 	.word	0xffffffff


	//   ....[87]....
        /*0a70*/ 	.word	0xffffffff


	//   ....[88]....
        /*0a74*/ 	.word	0xffffffff


	//   ....[89]....
        /*0a78*/ 	.word	0xffffffff


	//   ....[90]....
        /*0a7c*/ 	.word	0xffffffff


	//   ....[91]....
        /*0a80*/ 	.word	0xffffffff


	//   ....[92]....
        /*0a84*/ 	.word	0xffffffff


	//   ....[93]....
        /*0a88*/ 	.word	0xffffffff


	//   ....[94]....
        /*0a8c*/ 	.word	0xffffffff


	//   ....[95]....
        /*0a90*/ 	.word	0xffffffff


	//   ....[96]....
        /*0a94*/ 	.word	0xffffffff


	//   ....[97]....
        /*0a98*/ 	.word	0xffffffff


	//   ....[98]....
        /*0a9c*/ 	.word	0xffffffff


	//   ....[99]....
        /*0aa0*/ 	.word	0xffffffff


	//   ....[100]....
        /*0aa4*/ 	.word	0xffffffff


	//   ....[101]....
        /*0aa8*/ 	.word	0xffffffff


	//   ....[102]....
        /*0aac*/ 	.word	0xffffffff


	//   ....[103]....
        /*0ab0*/ 	.word	0xffffffff


	//   ....[104]....
        /*0ab4*/ 	.word	0xffffffff


	//   ....[105]....
        /*0ab8*/ 	.word	0xffffffff


	//   ....[106]....
        /*0abc*/ 	.word	0xffffffff


	//   ....[107]....
        /*0ac0*/ 	.word	0xffffffff


	//   ....[108]....
        /*0ac4*/ 	.word	0xffffffff


	//   ....[109]....
        /*0ac8*/ 	.word	0xffffffff


	//   ....[110]....
        /*0acc*/ 	.word	0xffffffff


	//   ....[111]....
        /*0ad0*/ 	.word	0xffffffff


	//   ....[112]....
        /*0ad4*/ 	.word	0xffffffff


	//   ....[113]....
        /*0ad8*/ 	.word	0xffffffff


	//   ....[114]....
        /*0adc*/ 	.word	0xffffffff


	//   ....[115]....
        /*0ae0*/ 	.word	0xffffffff


	//   ....[116]....
        /*0ae4*/ 	.word	0xffffffff


	//   ....[117]....
        /*0ae8*/ 	.word	0xffffffff


	//   ....[118]....
        /*0aec*/ 	.word	0xffffffff


	//   ....[119]....
        /*0af0*/ 	.word	0xffffffff


	//   ....[120]....
        /*0af4*/ 	.word	0xffffffff


	//   ....[121]....
        /*0af8*/ 	.word	0xffffffff


	//   ....[122]....
        /*0afc*/ 	.word	0xffffffff


	//   ....[123]....
        /*0b00*/ 	.word	0xffffffff


	//   ....[124]....
        /*0b04*/ 	.word	0xffffffff


	//   ....[125]....
        /*0b08*/ 	.word	0xffffffff


	//   ....[126]....
        /*0b0c*/ 	.word	0xffffffff


	//   ....[127]....
        /*0b10*/ 	.word	0xffffffff


	//   ....[128]....
        /*0b14*/ 	.word	0xffffffff


	//   ....[129]....
        /*0b18*/ 	.word	0xffffffff


	//   ....[130]....
        /*0b1c*/ 	.word	0xffffffff


	//   ....[131]....
        /*0b20*/ 	.word	0xffffffff


	//   ....[132]....
        /*0b24*/ 	.word	0xffffffff


	//   ....[133]....
        /*0b28*/ 	.word	0xffffffff


	//   ....[134]....
        /*0b2c*/ 	.word	0xffffffff


	//   ....[135]....
        /*0b30*/ 	.word	0xffffffff


	//   ....[136]....
        /*0b34*/ 	.word	0xffffffff


	//   ....[137]....
        /*0b38*/ 	.word	0xffffffff


	//   ....[138]....
        /*0b3c*/ 	.word	0xffffffff


	//   ....[139]....
        /*0b40*/ 	.word	0xffffffff


	//   ....[140]....
        /*0b44*/ 	.word	0xffffffff


	//   ....[141]....
        /*0b48*/ 	.word	0xffffffff


	//   ....[142]....
        /*0b4c*/ 	.word	0xffffffff


	//   ....[143]....
        /*0b50*/ 	.word	0xffffffff


	//   ....[144]....
        /*0b54*/ 	.word	0xffffffff


	//   ....[145]....
        /*0b58*/ 	.word	0xffffffff


	//   ....[146]....
        /*0b5c*/ 	.word	0xffffffff


	//   ....[147]....
        /*0b60*/ 	.word	0xffffffff


	//   ....[148]....
        /*0b64*/ 	.word	0xffffffff


	//   ....[149]....
        /*0b68*/ 	.word	0xffffffff


	//   ....[150]....
        /*0b6c*/ 	.word	0xffffffff


	//   ....[151]....
        /*0b70*/ 	.word	0xffffffff


	//   ....[152]....
        /*0b74*/ 	.word	0xffffffff


	//   ....[153]....
        /*0b78*/ 	.word	0xffffffff


	//   ....[154]....
        /*0b7c*/ 	.word	0xffffffff


	//   ....[155]....
        /*0b80*/ 	.word	0xffffffff


	//   ....[156]....
        /*0b84*/ 	.word	0xffffffff


	//   ....[157]....
        /*0b88*/ 	.word	0xffffffff


	//   ....[158]....
        /*0b8c*/ 	.word	0xffffffff


	//   ....[159]....
        /*0b90*/ 	.word	0xffffffff


	//   ....[160]....
        /*0b94*/ 	.word	0xffffffff


	//   ....[161]....
        /*0b98*/ 	.word	0xffffffff


	//   ....[162]....
        /*0b9c*/ 	.word	0xffffffff


	//   ....[163]....
        /*0ba0*/ 	.word	0xffffffff


	//   ....[164]....
        /*0ba4*/ 	.word	0xffffffff


	//   ....[165]....
        /*0ba8*/ 	.word	0xffffffff


	//   ....[166]....
        /*0bac*/ 	.word	0xffffffff


	//   ....[167]....
        /*0bb0*/ 	.word	0xffffffff


	//   ....[168]....
        /*0bb4*/ 	.word	0xffffffff


	//   ....[169]....
        /*0bb8*/ 	.word	0xffffffff


	//   ....[170]....
        /*0bbc*/ 	.word	0xffffffff


	//   ....[171]....
        /*0bc0*/ 	.word	0xffffffff


	//   ....[172]....
        /*0bc4*/ 	.word	0xffffffff


	//   ....[173]....
        /*0bc8*/ 	.word	0xffffffff


	//   ....[174]....
        /*0bcc*/ 	.word	0xffffffff


	//   ....[175]....
        /*0bd0*/ 	.word	0xffffffff


	//   ....[176]....
        /*0bd4*/ 	.word	0xffffffff


	//   ....[177]....
        /*0bd8*/ 	.word	0xffffffff


	//   ....[178]....
        /*0bdc*/ 	.word	0xffffffff


	//   ....[179]....
        /*0be0*/ 	.word	0xffffffff


	//   ....[180]....
        /*0be4*/ 	.word	0xffffffff


	//   ....[181]....
        /*0be8*/ 	.word	0xffffffff


	//   ....[182]....
        /*0bec*/ 	.word	0xffffffff


	//   ....[183]....
        /*0bf0*/ 	.word	0xffffffff


	//   ....[184]....
        /*0bf4*/ 	.word	0xffffffff


	//   ....[185]....
        /*0bf8*/ 	.word	0xffffffff


	//   ....[186]....
        /*0bfc*/ 	.word	0xffffffff


	//   ....[187]....
        /*0c00*/ 	.word	0xffffffff


	//   ....[188]....
        /*0c04*/ 	.word	0xffffffff


	//   ....[189]....
        /*0c08*/ 	.word	0xffffffff


	//   ....[190]....
        /*0c0c*/ 	.word	0xffffffff


	//   ....[191]....
        /*0c10*/ 	.word	0xffffffff


	//   ....[192]....
        /*0c14*/ 	.word	0xffffffff


	//   ....[193]....
        /*0c18*/ 	.word	0xffffffff


	//   ....[194]....
        /*0c1c*/ 	.word	0xffffffff


	//   ....[195]....
        /*0c20*/ 	.word	0xffffffff


	//   ....[196]....
        /*0c24*/ 	.word	0xffffffff


	//   ....[197]....
        /*0c28*/ 	.word	0xffffffff


	//   ....[198]....
        /*0c2c*/ 	.word	0xffffffff


	//   ....[199]....
        /*0c30*/ 	.word	0xffffffff


	//   ....[200]....
        /*0c34*/ 	.word	0xffffffff


	//   ....[201]....
        /*0c38*/ 	.word	0xffffffff


	//   ....[202]....
        /*0c3c*/ 	.word	0xffffffff


	//   ....[203]....
        /*0c40*/ 	.word	0xffffffff


	//   ....[204]....
        /*0c44*/ 	.word	0xffffffff


	//   ....[205]....
        /*0c48*/ 	.word	0xffffffff


	//   ....[206]....
        /*0c4c*/ 	.word	0xffffffff


	//   ....[207]....
        /*0c50*/ 	.word	0xffffffff


	//   ....[208]....
        /*0c54*/ 	.word	0xffffffff


	//   ....[209]....
        /*0c58*/ 	.word	0xffffffff


	//   ....[210]....
        /*0c5c*/ 	.word	0xffffffff


	//   ....[211]....
        /*0c60*/ 	.word	0xffffffff


	//   ....[212]....
        /*0c64*/ 	.word	0xffffffff


	//   ....[213]....
        /*0c68*/ 	.word	0xffffffff


	//   ....[214]....
        /*0c6c*/ 	.word	0xffffffff


	//   ....[215]....
        /*0c70*/ 	.word	0xffffffff


	//   ....[216]....
        /*0c74*/ 	.word	0xffffffff


	//   ....[217]....
        /*0c78*/ 	.word	0xffffffff


	//   ....[218]....
        /*0c7c*/ 	.word	0xffffffff


	//   ....[219]....
        /*0c80*/ 	.word	0xffffffff


	//   ....[220]....
        /*0c84*/ 	.word	0xffffffff


	//   ....[221]....
        /*0c88*/ 	.word	0xffffffff


	//   ....[222]....
        /*0c8c*/ 	.word	0xffffffff


	//   ....[223]....
        /*0c90*/ 	.word	0xffffffff


	//   ....[224]....
        /*0c94*/ 	.word	0xffffffff


	//   ....[225]....
        /*0c98*/ 	.word	0xffffffff


	//   ....[226]....
        /*0c9c*/ 	.word	0xffffffff


	//   ....[227]....
        /*0ca0*/ 	.word	0xffffffff


	//   ....[228]....
        /*0ca4*/ 	.word	0xffffffff


	//   ....[229]....
        /*0ca8*/ 	.word	0xffffffff


	//   ....[230]....
        /*0cac*/ 	.word	0xffffffff


	//   ....[231]....
        /*0cb0*/ 	.word	0xffffffff


	//   ....[232]....
        /*0cb4*/ 	.word	0xffffffff


	//   ....[233]....
        /*0cb8*/ 	.word	0xffffffff


	//   ....[234]....
        /*0cbc*/ 	.word	0xffffffff


	//   ....[235]....
        /*0cc0*/ 	.word	0xffffffff


	//   ....[236]....
        /*0cc4*/ 	.word	0xffffffff


	//   ....[237]....
        /*0cc8*/ 	.word	0xffffffff


	//   ....[238]....
        /*0ccc*/ 	.word	0xffffffff


	//   ....[239]....
        /*0cd0*/ 	.word	0xffffffff


	//   ....[240]....
        /*0cd4*/ 	.word	0xffffffff


	//   ....[241]....
        /*0cd8*/ 	.word	0xffffffff


	//   ....[242]....
        /*0cdc*/ 	.word	0xffffffff


	//   ....[243]....
        /*0ce0*/ 	.word	0xffffffff


	//   ....[244]....
        /*0ce4*/ 	.word	0xffffffff


	//   ....[245]....
        /*0ce8*/ 	.word	0xffffffff


	//   ....[246]....
        /*0cec*/ 	.word	0xffffffff


	//   ....[247]....
        /*0cf0*/ 	.word	0xffffffff


	//   ....[248]....
        /*0cf4*/ 	.word	0xffffffff


	//   ....[249]....
        /*0cf8*/ 	.word	0xffffffff


	//   ....[250]....
        /*0cfc*/ 	.word	0xffffffff


	//   ....[251]....
        /*0d00*/ 	.word	0xffffffff


	//   ....[252]....
        /*0d04*/ 	.word	0xffffffff


	//   ....[253]....
        /*0d08*/ 	.word	0xffffffff


	//   ....[254]....
        /*0d0c*/ 	.word	0xffffffff


	//   ....[255]....
        /*0d10*/ 	.word	0xffffffff


	//   ....[0]....
        /*0d14*/ 	.word	0xffffffff


	//   ....[1]....
        /*0d18*/ 	.word	0xffffffff


	//   ....[2]....
        /*0d1c*/ 	.word	0xffffffff


	//   ....[3]....
        /*0d20*/ 	.word	0xffffffff


	//   ....[4]....
        /*0d24*/ 	.word	0xffffffff


	//   ....[5]....
        /*0d28*/ 	.word	0xffffffff


	//   ....[6]....
        /*0d2c*/ 	.word	0xffffffff


	//   ....[7]....
        /*0d30*/ 	.word	0xffffffff


	//   ....[8]....
        /*0d34*/ 	.word	0xffffffff


	//   ....[9]....
        /*0d38*/ 	.word	0xffffffff


	//   ....[10]....
        /*0d3c*/ 	.word	0xffffffff


	//   ....[11]....
        /*0d40*/ 	.word	0xffffffff


	//   ....[12]....
        /*0d44*/ 	.word	0xffffffff


	//   ....[13]....
        /*0d48*/ 	.word	0xffffffff


	//   ....[14]....
        /*0d4c*/ 	.word	0xffffffff


	//   ....[15]....
        /*0d50*/ 	.word	0xffffffff


	//   ....[16]....
        /*0d54*/ 	.word	0xffffffff


	//   ....[17]....
        /*0d58*/ 	.word	0xffffffff


	//   ....[18]....
        /*0d5c*/ 	.word	0xffffffff


	//   ....[19]....
        /*0d60*/ 	.word	0xffffffff


	//   ....[20]....
        /*0d64*/ 	.word	0xffffffff


	//   ....[21]....
        /*0d68*/ 	.word	0xffffffff


	//   ....[22]....
        /*0d6c*/ 	.word	0xffffffff


	//   ....[23]....
        /*0d70*/ 	.word	0xffffffff


	//   ....[24]....
        /*0d74*/ 	.word	0xffffffff


	//   ....[25]....
        /*0d78*/ 	.word	0xffffffff


	//   ....[26]....
        /*0d7c*/ 	.word	0xffffffff


	//   ....[27]....
        /*0d80*/ 	.word	0xffffffff


	//   ....[28]....
        /*0d84*/ 	.word	0xffffffff


	//   ....[29]....
        /*0d88*/ 	.word	0xffffffff


	//   ....[30]....
        /*0d8c*/ 	.word	0xffffffff


	//   ....[31]....
        /*0d90*/ 	.word	0xffffffff


	//   ....[32]....
        /*0d94*/ 	.word	0xffffffff


	//   ....[33]....
        /*0d98*/ 	.word	0xffffffff


	//   ....[34]....
        /*0d9c*/ 	.word	0xffffffff


	//   ....[35]....
        /*0da0*/ 	.word	0xffffffff


	//   ....[36]....
        /*0da4*/ 	.word	0xffffffff


	//   ....[37]....
        /*0da8*/ 	.word	0xffffffff


	//   ....[38]....
        /*0dac*/ 	.word	0xffffffff


	//   ....[39]....
        /*0db0*/ 	.word	0xffffffff


	//   ....[40]....
        /*0db4*/ 	.word	0xffffffff


	//   ....[41]....
        /*0db8*/ 	.word	0xffffffff


	//   ....[42]....
        /*0dbc*/ 	.word	0xffffffff


	//   ....[43]....
        /*0dc0*/ 	.word	0xffffffff


	//   ....[44]....
        /*0dc4*/ 	.word	0xffffffff


	//   ....[45]....
        /*0dc8*/ 	.word	0xffffffff


	//   ....[46]....
        /*0dcc*/ 	.word	0xffffffff


	//   ....[47]....
        /*0dd0*/ 	.word	0xffffffff


	//   ....[48]....
        /*0dd4*/ 	.word	0xffffffff


	//   ....[49]....
        /*0dd8*/ 	.word	0xffffffff


	//   ....[50]....
        /*0ddc*/ 	.word	0xffffffff


	//   ....[51]....
        /*0de0*/ 	.word	0xffffffff


	//   ....[52]....
        /*0de4*/ 	.word	0xffffffff


	//   ....[53]....
        /*0de8*/ 	.word	0xffffffff


	//   ....[54]....
        /*0dec*/ 	.word	0xffffffff


	//   ....[55]....
        /*0df0*/ 	.word	0xffffffff


	//----- nvinfo : EIATTR_COOP_GROUP_INSTR_OFFSETS
	.align		4
.L_716:
        /*0df4*/ 	.byte	0x04, 0x28
        /*0df6*/ 	.short	(.L_718 - .L_717)


	//   ....[0]....
.L_717:
        /*0df8*/ 	.word	0x00000050


	//   ....[1]....
        /*0dfc*/ 	.word	0x00000200


	//   ....[2]....
        /*0e00*/ 	.word	0x00000230


	//   ....[3]....
        /*0e04*/ 	.word	0x00000260


	//   ....[4]....
        /*0e08*/ 	.word	0x00000290


	//   ....[5]....
        /*0e0c*/ 	.word	0x000002c0


	//   ....[6]....
        /*0e10*/ 	.word	0x000002f0


	//   ....[7]....
        /*0e14*/ 	.word	0x00000450


	//   ....[8]....
        /*0e18*/ 	.word	0x00000490


	//   ....[9]....
        /*0e1c*/ 	.word	0x000004c0


	//   ....[10]....
        /*0e20*/ 	.word	0x000004f0


	//   ....[11]....
        /*0e24*/ 	.word	0x00000520


	//   ....[12]....
        /*0e28*/ 	.word	0x00000550


	//   ....[13]....
        /*0e2c*/ 	.word	0x000005e0


	//   ....[14]....
        /*0e30*/ 	.word	0x00000630


	//   ....[15]....
        /*0e34*/ 	.word	0x00000650


	//   ....[16]....
        /*0e38*/ 	.word	0x000006b0


	//   ....[17]....
        /*0e3c*/ 	.word	0x00004500


	//   ....[18]....
        /*0e40*/ 	.word	0x00004550


	//   ....[19]....
        /*0e44*/ 	.word	0x00004d20


	//   ....[20]....
        /*0e48*/ 	.word	0x00004d50


	//   ....[21]....
        /*0e4c*/ 	.word	0x000054a0


	//   ....[22]....
        /*0e50*/ 	.word	0x000054c0


	//   ....[23]....
        /*0e54*/ 	.word	0x00005c10


	//   ....[24]....
        /*0e58*/ 	.word	0x00005c20


	//   ....[25]....
        /*0e5c*/ 	.word	0x00006490


	//   ....[26]....
        /*0e60*/ 	.word	0x000064d0


	//   ....[27]....
        /*0e64*/ 	.word	0x000072a0


	//   ....[28]....
        /*0e68*/ 	.word	0x000072d0


	//   ....[29]....
        /*0e6c*/ 	.word	0x00007ac0


	//   ....[30]....
        /*0e70*/ 	.word	0x00007af0


	//   ....[31]....
        /*0e74*/ 	.word	0x000082e0


	//   ....[32]....
        /*0e78*/ 	.word	0x00008300


	//   ....[33]....
        /*0e7c*/ 	.word	0x00008b10


	//   ....[34]....
        /*0e80*/ 	.word	0x00008b40


	//   ....[35]....
        /*0e84*/ 	.word	0x00008c50


	//   ....[36]....
        /*0e88*/ 	.word	0x00008c80


	//   ....[37]....
        /*0e8c*/ 	.word	0x00008d50


	//   ....[38]....
        /*0e90*/ 	.word	0x00008d80


	//   ....[39]....
        /*0e94*/ 	.word	0x00008e50


	//   ....[40]....
        /*0e98*/ 	.word	0x00008e70


	//   ....[41]....
        /*0e9c*/ 	.word	0x00009330


	//   ....[42]....
        /*0ea0*/ 	.word	0x00009350


	//   ....[43]....
        /*0ea4*/ 	.word	0x000094d0


	//   ....[44]....
        /*0ea8*/ 	.word	0x000094f0


	//   ....[45]....
        /*0eac*/ 	.word	0x000095c0


	//   ....[46]....
        /*0eb0*/ 	.word	0x000095e0


	//   ....[47]....
        /*0eb4*/ 	.word	0x000096b0


	//   ....[48]....
        /*0eb8*/ 	.word	0x000096d0


	//   ....[49]....
        /*0ebc*/ 	.word	0x0000a5c0


	//   ....[50]....
        /*0ec0*/ 	.word	0x0000a5e0


	//   ....[51]....
        /*0ec4*/ 	.word	0x0000a610


	//   ....[52]....
        /*0ec8*/ 	.word	0x0000a620


	//   ....[53]....
        /*0ecc*/ 	.word	0x0000a640


	//   ....[54]....
        /*0ed0*/ 	.word	0x0000a670


	//   ....[55]....
        /*0ed4*/ 	.word	0x0000a6e0


	//   ....[56]....
        /*0ed8*/ 	.word	0x0000a780


	//   ....[57]....
        /*0edc*/ 	.word	0x0000a880


	//   ....[58]....
        /*0ee0*/ 	.word	0x0000a8a0


	//   ....[59]....
        /*0ee4*/ 	.word	0x0000aa60


	//   ....[60]....
        /*0ee8*/ 	.word	0x0000aa70


	//   ....[61]....
        /*0eec*/ 	.word	0x0000ab10


	//   ....[62]....
        /*0ef0*/ 	.word	0x0000ab20


	//   ....[63]....
        /*0ef4*/ 	.word	0x0000ab80


	//   ....[64]....
        /*0ef8*/ 	.word	0x0000ab90


	//   ....[65]....
        /*0efc*/ 	.word	0x0000aeb0


	//   ....[66]....
        /*0f00*/ 	.word	0x0000af20


	//   ....[67]....
        /*0f04*/ 	.word	0x0000af70


	//   ....[68]....
        /*0f08*/ 	.word	0x0000af90


	//   ....[69]....
        /*0f0c*/ 	.word	0x0000b150


	//   ....[70]....
        /*0f10*/ 	.word	0x0000b1e0


	//   ....[71]....
        /*0f14*/ 	.word	0x0000b210


	//   ....[72]....
        /*0f18*/ 	.word	0x0000b250


	//   ....[73]....
        /*0f1c*/ 	.word	0x0000b410


	//   ....[74]....
        /*0f20*/ 	.word	0x0000b4a0


	//   ....[75]....
        /*0f24*/ 	.word	0x0000b4e0


	//   ....[76]....
        /*0f28*/ 	.word	0x0000b520


	//   ....[77]....
        /*0f2c*/ 	.word	0x0000b700


	//   ....[78]....
        /*0f30*/ 	.word	0x0000b790


	//   ....[79]....
        /*0f34*/ 	.word	0x0000b7d0


	//   ....[80]....
        /*0f38*/ 	.word	0x0000b7f0


	//   ....[81]....
        /*0f3c*/ 	.word	0x0000d550


	//   ....[82]....
        /*0f40*/ 	.word	0x0000d570


	//   ....[83]....
        /*0f44*/ 	.word	0x0000d590


	//   ....[84]....
        /*0f48*/ 	.word	0x0000d5b0


	//   ....[85]....
        /*0f4c*/ 	.word	0x0000d670


	//   ....[86]....
        /*0f50*/ 	.word	0x0000d690


	//   ....[87]....
        /*0f54*/ 	.word	0x0000d6b0


	//   ....[88]....
        /*0f58*/ 	.word	0x0000d6d0


	//   ....[89]....
        /*0f5c*/ 	.word	0x0000d8c0


	//   ....[90]....
        /*0f60*/ 	.word	0x0000d900


	//   ....[91]....
        /*0f64*/ 	.word	0x0000d920


	//   ....[92]....
        /*0f68*/ 	.word	0x0000d930


	//   ....[93]....
        /*0f6c*/ 	.word	0x0000da10


	//   ....[94]....
        /*0f70*/ 	.word	0x0000da40


	//   ....[95]....
        /*0f74*/ 	.word	0x0000da50


	//   ....[96]....
        /*0f78*/ 	.word	0x0000da60


	//   ....[97]....
        /*0f7c*/ 	.word	0x0000fce0


	//   ....[98]....
        /*0f80*/ 	.word	0x0000fd00


	//   ....[99]....
        /*0f84*/ 	.word	0x0000fd10


	//   ....[100]....
        /*0f88*/ 	.word	0x0000fd20


	//   ....[101]....
        /*0f8c*/ 	.word	0x0000ff10


	//   ....[102]....
        /*0f90*/ 	.word	0x0000ff30


	//   ....[103]....
        /*0f94*/ 	.word	0x00010070


	//   ....[104]....
        /*0f98*/ 	.word	0x00010080


	//   ....[105]....
        /*0f9c*/ 	.word	0x00010e60


	//   ....[106]....
        /*0fa0*/ 	.word	0x00010e80


	//   ....[107]....
        /*0fa4*/ 	.word	0x00010f90


	//   ....[108]....
        /*0fa8*/ 	.word	0x00010fa0


	//   ....[109]....
        /*0fac*/ 	.word	0x000110b0


	//   ....[110]....
        /*0fb0*/ 	.word	0x000110d0


	//   ....[111]....
        /*0fb4*/ 	.word	0x000111e0


	//   ....[112]....
        /*0fb8*/ 	.word	0x000111f0


	//   ....[113]....
        /*0fbc*/ 	.word	0x000113d0


	//   ....[114]....
        /*0fc0*/ 	.word	0x00011790


	//   ....[115]....
        /*0fc4*/ 	.word	0x00011e90


	//   ....[116]....
        /*0fc8*/ 	.word	0x00011eb0


	//   ....[117]....
        /*0fcc*/ 	.word	0x00011ed0


	//   ....[118]....
        /*0fd0*/ 	.word	0x00011ef0


	//   ....[119]....
        /*0fd4*/ 	.word	0x00013a60


	//   ....[120]....
        /*0fd8*/ 	.word	0x00013a80


	//   ....[121]....
        /*0fdc*/ 	.word	0x00013ab0


	//   ....[122]....
        /*0fe0*/ 	.word	0x00013b20


	//   ....[123]....
        /*0fe4*/ 	.word	0x00013b40


	//   ....[124]....
        /*0fe8*/ 	.word	0x00013b50


	//   ....[125]....
        /*0fec*/ 	.word	0x00013d10


	//   ....[126]....
        /*0ff0*/ 	.word	0x00013d20


	//   ....[127]....
        /*0ff4*/ 	.word	0x00014a80


	//   ....[128]....
        /*0ff8*/ 	.word	0x00014aa0


	//   ....[129]....
        /*0ffc*/ 	.word	0x00014b90


	//   ....[130]....
        /*1000*/ 	.word	0x00014ba0


	//   ....[131]....
        /*1004*/ 	.word	0x00014c90


	//   ....[132]....
        /*1008*/ 	.word	0x00014cb0


	//   ....[133]....
        /*100c*/ 	.word	0x00014da0


	//   ....[134]....
        /*1010*/ 	.word	0x00014db0


	//   ....[135]....
        /*1014*/ 	.word	0x00014f90


	//   ....[136]....
        /*1018*/ 	.word	0x00015340


	//   ....[137]....
        /*101c*/ 	.word	0x000158a0


	//   ....[138]....
        /*1020*/ 	.word	0x000158c0


	//   ....[139]....
        /*1024*/ 	.word	0x00015aa0


	//   ....[140]....
        /*1028*/ 	.word	0x00015ac0


	//   ....[141]....
        /*102c*/ 	.word	0x00017a30


	//   ....[142]....
        /*1030*/ 	.word	0x00017a40


	//   ....[143]....
        /*1034*/ 	.word	0x00017b20


	//   ....[144]....
        /*1038*/ 	.word	0x00017b40


	//   ....[145]....
        /*103c*/ 	.word	0x00017ba0


	//   ....[146]....
        /*1040*/ 	.word	0x00017bc0


	//   ....[147]....
        /*1044*/ 	.word	0x00017cc0


	//   ....[148]....
        /*1048*/ 	.word	0x00017cd0


	//   ....[149]....
        /*104c*/ 	.word	0x00018a30


	//   ....[150]....
        /*1050*/ 	.word	0x00018a50


	//   ....[151]....
        /*1054*/ 	.word	0x00018b80


	//   ....[152]....
        /*1058*/ 	.word	0x00018b90


	//   ....[153]....
        /*105c*/ 	.word	0x00018cc0


	//   ....[154]....
        /*1060*/ 	.word	0x00018ce0


	//   ....[155]....
        /*1064*/ 	.word	0x00018e10


	//   ....[156]....
        /*1068*/ 	.word	0x00018e20


	//   ....[157]....
        /*106c*/ 	.word	0x000192f0


	//   ....[158]....
        /*1070*/ 	.word	0x00019320


	//   ....[159]....
        /*1074*/ 	.word	0x00019340


	//   ....[160]....
        /*1078*/ 	.word	0x00019360


	//   ....[161]....
        /*107c*/ 	.word	0x0001b030


	//   ....[162]....
        /*1080*/ 	.word	0x0001b070


	//   ....[163]....
        /*1084*/ 	.word	0x0001b090


	//   ....[164]....
        /*1088*/ 	.word	0x0001b0b0


	//   ....[165]....
        /*108c*/ 	.word	0x0001c160


	//   ....[166]....
        /*1090*/ 	.word	0x0001c170


	//   ....[167]....
        /*1094*/ 	.word	0x0001c190


	//   ....[168]....
        /*1098*/ 	.word	0x0001c1b0


	//   ....[169]....
        /*109c*/ 	.word	0x0001c4e0


	//   ....[170]....
        /*10a0*/ 	.word	0x0001c500


	//   ....[171]....
        /*10a4*/ 	.word	0x0001c5f0


	//   ....[172]....
        /*10a8*/ 	.word	0x0001c600


	//   ....[173]....
        /*10ac*/ 	.word	0x0001c700


	//   ....[174]....
        /*10b0*/ 	.word	0x0001c720


	//   ....[175]....
        /*10b4*/ 	.word	0x0001c820


	//   ....[176]....
        /*10b8*/ 	.word	0x0001c830


	//   ....[177]....
        /*10bc*/ 	.word	0x0001cb30


	//   ....[178]....
        /*10c0*/ 	.word	0x0001cb50


	//   ....[179]....
        /*10c4*/ 	.word	0x0001d190


	//   ....[180]....
        /*10c8*/ 	.word	0x0001d1a0


	//   ....[181]....
        /*10cc*/ 	.word	0x0001dfa0


	//   ....[182]....
        /*10d0*/ 	.word	0x0001dfc0


	//   ....[183]....
        /*10d4*/ 	.word	0x0001e0c0


	//   ....[184]....
        /*10d8*/ 	.word	0x0001e0d0


	//   ....[185]....
        /*10dc*/ 	.word	0x0001e1d0


	//   ....[186]....
        /*10e0*/ 	.word	0x0001e1f0


	//   ....[187]....
        /*10e4*/ 	.word	0x0001e2f0


	//   ....[188]....
        /*10e8*/ 	.word	0x0001e300


	//   ....[189]....
        /*10ec*/ 	.word	0x0001e4b0


	//   ....[190]....
        /*10f0*/ 	.word	0x0001e4d0


	//   ....[191]....
        /*10f4*/ 	.word	0x0001e600


	//   ....[192]....
        /*10f8*/ 	.word	0x0001e640


	//   ....[193]....
        /*10fc*/ 	.word	0x0001e670


	//   ....[194]....
        /*1100*/ 	.word	0x0001e6a0


	//   ....[195]....
        /*1104*/ 	.word	0x0001e6d0


	//   ....[196]....
        /*1108*/ 	.word	0x0001e700


	//   ....[197]....
        /*110c*/ 	.word	0x0001e870


	//   ....[198]....
        /*1110*/ 	.word	0x0001e8b0


	//   ....[199]....
        /*1114*/ 	.word	0x0001e8e0


	//   ....[200]....
        /*1118*/ 	.word	0x0001e910


	//   ....[201]....
        /*111c*/ 	.word	0x0001e940


	//   ....[202]....
        /*1120*/ 	.word	0x0001e970


	//   ....[203]....
        /*1124*/ 	.word	0x0001ea00


	//   ....[204]....
        /*1128*/ 	.word	0x0001ea60


	//   ....[205]....
        /*112c*/ 	.word	0x0001ea70


	//   ....[206]....
        /*1130*/ 	.word	0x0001ead0


	//   ....[207]....
        /*1134*/ 	.word	0x0001f520


	//   ....[208]....
        /*1138*/ 	.word	0x0001f570


	//   ....[209]....
        /*113c*/ 	.word	0x0001f5d0


	//   ....[210]....
        /*1140*/ 	.word	0x0001f630


	//   ....[211]....
        /*1144*/ 	.word	0x0001f690


	//   ....[212]....
        /*1148*/ 	.word	0x0001f700


	//   ....[213]....
        /*114c*/ 	.word	0x0001f750


	//   ....[214]....
        /*1150*/ 	.word	0x0001f7b0


	//   ....[215]....
        /*1154*/ 	.word	0x0001f820


	//   ....[216]....
        /*1158*/ 	.word	0x0001f890


	//   ....[217]....
        /*115c*/ 	.word	0x0001f900


	//   ....[218]....
        /*1160*/ 	.word	0x0001f960


	//   ....[219]....
        /*1164*/ 	.word	0x0001f9d0


	//   ....[220]....
        /*1168*/ 	.word	0x0001fa40


	//   ....[221]....
        /*116c*/ 	.word	0x0001fab0


	//   ....[222]....
        /*1170*/ 	.word	0x0001fb10


	//   ....[223]....
        /*1174*/ 	.word	0x0001fb80


	//   ....[224]....
        /*1178*/ 	.word	0x0001fbf0


	//   ....[225]....
        /*117c*/ 	.word	0x0001fc60


	//   ....[226]....
        /*1180*/ 	.word	0x0001fcc0


	//   ....[227]....
        /*1184*/ 	.word	0x0001fd30


	//   ....[228]....
        /*1188*/ 	.word	0x0001fda0


	//   ....[229]....
        /*118c*/ 	.word	0x000204e0


	//   ....[230]....
        /*1190*/ 	.word	0x00020530


	//   ....[231]....
        /*1194*/ 	.word	0x00020580


	//   ....[232]....
        /*1198*/ 	.word	0x000205d0


	//   ....[233]....
        /*119c*/ 	.word	0x00020640


	//   ....[234]....
        /*11a0*/ 	.word	0x000206b0


	//   ....[235]....
        /*11a4*/ 	.word	0x000207d0


	//   ....[236]....
        /*11a8*/ 	.word	0x00020830


	//   ....[237]....
        /*11ac*/ 	.word	0x00020970


	//   ....[238]....
        /*11b0*/ 	.word	0x000209d0


	//   ....[239]....
        /*11b4*/ 	.word	0x00020a40


	//   ....[240]....
        /*11b8*/ 	.word	0x00020aa0


	//   ....[241]....
        /*11bc*/ 	.word	0x00020b10


	//   ....[242]....
        /*11c0*/ 	.word	0x00020b80


	//   ....[243]....
        /*11c4*/ 	.word	0x00020bf0


	//   ....[244]....
        /*11c8*/ 	.word	0x00020c50


	//   ....[245]....
        /*11cc*/ 	.word	0x00020cc0


	//   ....[246]....
        /*11d0*/ 	.word	0x00020d30


	//   ....[247]....
        /*11d4*/ 	.word	0x00020da0


	//   ....[248]....
        /*11d8*/ 	.word	0x00020e00


	//   ....[249]....
        /*11dc*/ 	.word	0x00020e70


	//   ....[250]....
        /*11e0*/ 	.word	0x00020ee0


	//   ....[251]....
        /*11e4*/ 	.word	0x00021620


	//   ....[252]....
        /*11e8*/ 	.word	0x00021660


	//   ....[253]....
        /*11ec*/ 	.word	0x000216b0


	//   ....[254]....
        /*11f0*/ 	.word	0x000216f0


	//   ....[255]....
        /*11f4*/ 	.word	0x00021760


	//   ....[0]....
        /*11f8*/ 	.word	0x000217d0


	//   ....[1]....
        /*11fc*/ 	.word	0x00021830


	//   ....[2]....
        /*1200*/ 	.word	0x000218a0


	//   ....[3]....
        /*1204*/ 	.word	0x00021910


	//   ....[4]....
        /*1208*/ 	.word	0x00021980


	//   ....[5]....
        /*120c*/ 	.word	0x000219e0


	//   ....[6]....
        /*1210*/ 	.word	0x00021a50


	//   ....[7]....
        /*1214*/ 	.word	0x00021ac0


	//   ....[8]....
        /*1218*/ 	.word	0x00021b30


	//   ....[9]....
        /*121c*/ 	.word	0x00021b90


	//   ....[10]....
        /*1220*/ 	.word	0x00021be0


	//   ....[11]....
        /*1224*/ 	.word	0x00021c30


	//   ....[12]....
        /*1228*/ 	.word	0x00021c80


	//   ....[13]....
        /*122c*/ 	.word	0x00021cc0


	//   ....[14]....
        /*1230*/ 	.word	0x00021d20


	//   ....[15]....
        /*1234*/ 	.word	0x00021d70


	//   ....[16]....
        /*1238*/ 	.word	0x00021dc0


	//   ....[17]....
        /*123c*/ 	.word	0x00021e20


	//   ....[18]....
        /*1240*/ 	.word	0x00021e90


	//   ....[19]....
        /*1244*/ 	.word	0x00021f00


	//   ....[20]....
        /*1248*/ 	.word	0x00021f70


	//   ....[21]....
        /*124c*/ 	.word	0x00021fd0


	//   ....[22]....
        /*1250*/ 	.word	0x00022040


	//   ....[23]....
        /*1254*/ 	.word	0x000220b0


	//   ....[24]....
        /*1258*/ 	.word	0x00022120


	//   ....[25]....
        /*125c*/ 	.word	0x00022180


	//   ....[26]....
        /*1260*/ 	.word	0x000221f0


	//   ....[27]....
        /*1264*/ 	.word	0x00022260


	//   ....[28]....
        /*1268*/ 	.word	0x000222d0


	//   ....[29]....
        /*126c*/ 	.word	0x00022330


	//   ....[30]....
        /*1270*/ 	.word	0x000223a0


	//   ....[31]....
        /*1274*/ 	.word	0x00022410


	//   ....[32]....
        /*1278*/ 	.word	0x00022480


	//   ....[33]....
        /*127c*/ 	.word	0x000224e0


	//   ....[34]....
        /*1280*/ 	.word	0x00022550


	//   ....[35]....
        /*1284*/ 	.word	0x000225c0


	//   ....[36]....
        /*1288*/ 	.word	0x00022630


	//   ....[37]....
        /*128c*/ 	.word	0x00022690


	//   ....[38]....
        /*1290*/ 	.word	0x00022700


	//   ....[39]....
        /*1294*/ 	.word	0x00022770


	//   ....[40]....
        /*1298*/ 	.word	0x000227c0


	//   ....[41]....
        /*129c*/ 	.word	0x00022800


	//   ....[42]....
        /*12a0*/ 	.word	0x00022850


	//   ....[43]....
        /*12a4*/ 	.word	0x000228a0


	//   ....[44]....
        /*12a8*/ 	.word	0x000228f0


	//   ....[45]....
        /*12ac*/ 	.word	0x00022960


	//   ....[46]....
        /*12b0*/ 	.word	0x000229b0


	//   ....[47]....
        /*12b4*/ 	.word	0x000229f0


	//   ....[48]....
        /*12b8*/ 	.word	0x00022a40


	//   ....[49]....
        /*12bc*/ 	.word	0x00022a90


	//   ....[50]....
        /*12c0*/ 	.word	0x00022ae0


	//   ....[51]....
        /*12c4*/ 	.word	0x00022b50


	//   ....[52]....
        /*12c8*/ 	.word	0x00022ba0


	//   ....[53]....
        /*12cc*/ 	.word	0x00022c00


	//   ....[54]....
        /*12d0*/ 	.word	0x00022c60


	//   ....[55]....
        /*12d4*/ 	.word	0x00022cd0


	//----- nvinfo : EIATTR_EXIT_INSTR_OFFSETS
	.align		4
.L_718:
        /*12d8*/ 	.byte	0x04, 0x1c
        /*12da*/ 	.short	(.L_720 - .L_719)


	//   ....[0]....
.L_719:
        /*12dc*/ 	.word	0x000010d0


	//   ....[1]....
        /*12e0*/ 	.word	0x0001f4f0


	//----- nvinfo : EIATTR_MAX_THREADS
	.align		4
.L_720:
        /*12e4*/ 	.byte	0x04, 0x05
        /*12e6*/ 	.short	(.L_722 - .L_721)
.L_721:
        /*12e8*/ 	.word	0x00000100
        /*12ec*/ 	.word	0x00000001
        /*12f0*/ 	.word	0x00000001


	//----- nvinfo : EIATTR_CRS_STACK_SIZE
	.align		4
.L_722:
        /*12f4*/ 	.byte	0x04, 0x1e
        /*12f6*/ 	.short	(.L_724 - .L_723)
.L_723:
        /*12f8*/ 	.word	0x00000000
.L_724:


//--------------------- .nv.callgraph             --------------------------
	.section	.nv.callgraph,"",@"SHT_CUDA_CALLGRAPH"
	.align	4
	.sectionentsize	8
	.align		4
        /*0000*/ 	.word	0x00000000
	.align		4
        /*0004*/ 	.word	0xffffffff
	.align		4
        /*0008*/ 	.word	0x00000000
	.align		4
        /*000c*/ 	.word	0xfffffffe
	.align		4
        /*0010*/ 	.word	0x00000000
	.align		4
        /*0014*/ 	.word	0xfffffffd
	.align		4
        /*0018*/ 	.word	0x00000000
	.align		4
        /*001c*/ 	.word	0xfffffffc


//--------------------- .nv.rel.action            --------------------------
	.section	.nv.rel.action,"",@"SHT_CUDA_RELOCINFO"
	.align	8
	.sectionentsize	8
        /*0000*/ 	.byte	0x73, 0x00, 0x00, 0x00, 0x00, 0x00, 0x00, 0x00, 0x00, 0x00, 0x00, 0x11, 0x25, 0x00, 0x05, 0x36


//--------------------- .nv.constant4             --------------------------
	.section	.nv.constant4,"a",@progbits
	.align	8
	.align		8
.nv.constant4:
        /*0000*/ 	.dword	_ZN89_INTERNAL_a6ef3756_53_flash_fwd_hdim128_bf16_paged_split_softcapall_sm80_cu_cf07d2ef_30644cuda3std3__45__cpo5beginE
	.align		8
        /*0008*/ 	.dword	_ZN89_INTERNAL_a6ef3756_53_flash_fwd_hdim128_bf16_paged_split_softcapall_sm80_cu_cf07d2ef_30644cuda3std3__45__cpo3endE
	.align		8
        /*0010*/ 	.dword	_ZN89_INTERNAL_a6ef3756_53_flash_fwd_hdim128_bf16_paged_split_softcapall_sm80_cu_cf07d2ef_30644cuda3std3__45__cpo6cbeginE
	.align		8
        /*0018*/ 	.dword	_ZN89_INTERNAL_a6ef3756_53_flash_fwd_hdim128_bf16_paged_split_softcapall_sm80_cu_cf07d2ef_30644cuda3std3__45__cpo4cendE
	.align		8
        /*0020*/ 	.dword	_ZN89_INTERNAL_a6ef3756_53_flash_fwd_hdim128_bf16_paged_split_softcapall_sm80_cu_cf07d2ef_30644cuda3std3__491_GLOBAL__N__a6ef3756_53_flash_fwd_hdim128_bf16_paged_split_softcapall_sm80_cu_cf07d2ef_30646ignoreE
	.align		8
        /*0028*/ 	.dword	_ZN89_INTERNAL_a6ef3756_53_flash_fwd_hdim128_bf16_paged_split_softcapall_sm80_cu_cf07d2ef_30644cuda3std3__419piecewise_constructE
	.align		8
        /*0030*/ 	.dword	_ZN89_INTERNAL_a6ef3756_53_flash_fwd_hdim128_bf16_paged_split_softcapall_sm80_cu_cf07d2ef_30644cuda3std3__48in_placeE
	.align		8
        /*0038*/ 	.dword	_ZN89_INTERNAL_a6ef3756_53_flash_fwd_hdim128_bf16_paged_split_softcapall_sm80_cu_cf07d2ef_30644cuda3std6ranges3__45__cpo4swapE
	.align		8
        /*0040*/ 	.dword	_ZN89_INTERNAL_a6ef3756_53_flash_fwd_hdim128_bf16_paged_split_softcapall_sm80_cu_cf07d2ef_30644cuda3std6ranges3__45__cpo9iter_moveE
	.align		8
        /*0048*/ 	.dword	_ZN89_INTERNAL_a6ef3756_53_flash_fwd_hdim128_bf16_paged_split_softcapall_sm80_cu_cf07d2ef_30644cute7productE
	.align		8
        /*0050*/ 	.dword	_ZN89_INTERNAL_a6ef3756_53_flash_fwd_hdim128_bf16_paged_split_softcapall_sm80_cu_cf07d2ef_30644cute1_E


//--------------------- .nv.constant0._ZN7cutlass13device_kernelIN5flash19enable_sm80_to_sm89INS1_16FlashAttnFwdSm80INS1_25CollectiveMainloopFwdSm80ILi8ELi1ELb1EN4cute5tupleIJNS5_1CILi128EEES8_S8_EEELi128ENS_10bfloat16_tEfNS_4arch4Sm80ELb0ELb0ELb1ELb0ELb1ELb0ELb1ELb1EEENS1_21CollectiveEpilogueFwdIS9_NS6_IJNS7_ILi1EEESF_SF_EEESA_SC_Li256ELb0ELb1ELb1ELb0EEENS1_19SingleTileSchedulerILb0ELb1ELb1ELi128EEEEEEEEEvNT_6ParamsE --------------------------
	.section	.nv.constant0._ZN7cutlass13device_kernelIN5flash19enable_sm80_to_sm89INS1_16FlashAttnFwdSm80INS1_25CollectiveMainloopFwdSm80ILi8ELi1ELb1EN4cute5tupleIJNS5_1CILi128EEES8_S8_EEELi128ENS_10bfloat16_tEfNS_4arch4Sm80ELb0ELb0ELb1ELb0ELb1ELb0ELb1ELb1EEENS1_21CollectiveEpilogueFwdIS9_NS6_IJNS7_ILi1EEESF_SF_EEESA_SC_Li256ELb0ELb1ELb1ELb0EEENS1_19SingleTileSchedulerILb0ELb1ELb1ELi128EEEEEEEEEvNT_6ParamsE,"a",@progbits
	.sectionflags	@""
	.align	4
.nv.constant0._ZN7cutlass13device_kernelIN5flash19enable_sm80_to_sm89INS1_16FlashAttnFwdSm80INS1_25CollectiveMainloopFwdSm80ILi8ELi1ELb1EN4cute5tupleIJNS5_1CILi128EEES8_S8_EEELi128ENS_10bfloat16_tEfNS_4arch4Sm80ELb0ELb0ELb1ELb0ELb1ELb0ELb1ELb1EEENS1_21CollectiveEpilogueFwdIS9_NS6_IJNS7_ILi1EEESF_SF_EEESA_SC_Li256ELb0ELb1ELb1ELb0EEENS1_19SingleTileSchedulerILb0ELb1ELb1ELi128EEEEEEEEEvNT_6ParamsE:
	.zero		1400


//--------------------- .nv.constant0._ZN7cutlass13device_kernelIN5flash19enable_sm80_to_sm89INS1_16FlashAttnFwdSm80INS1_25CollectiveMainloopFwdSm80ILi8ELi1ELb1EN4cute5tupleIJNS5_1CILi128EEENS7_ILi96EEES8_EEELi128ENS_10bfloat16_tEfNS_4arch4Sm80ELb0ELb1ELb1ELb0ELb1ELb0ELb1ELb1EEENS1_21CollectiveEpilogueFwdINS6_IJS8_S8_S9_EEENS6_IJNS7_ILi1EEESH_SH_EEESB_SD_Li256ELb0ELb1ELb1ELb0EEENS1_19SingleTileSchedulerILb0ELb1ELb1ELi128EEEEEEEEEvNT_6ParamsE --------------------------
	.section	.nv.constant0._ZN7cutlass13device_kernelIN5flash19enable_sm80_to_sm89INS1_16FlashAttnFwdSm80INS1_25CollectiveMainloopFwdSm80ILi8ELi1ELb1EN4cute5tupleIJNS5_1CILi128EEENS7_ILi96EEES8_EEELi128ENS_10bfloat16_tEfNS_4arch4Sm80ELb0ELb1ELb1ELb0ELb1ELb0ELb1ELb1EEENS1_21CollectiveEpilogueFwdINS6_IJS8_S8_S9_EEENS6_IJNS7_ILi1EEESH_SH_EEESB_SD_Li256ELb0ELb1ELb1ELb0EEENS1_19SingleTileSchedulerILb0ELb1ELb1ELi128EEEEEEEEEvNT_6ParamsE,"a",@progbits
	.sectionflags	@""
	.align	4
.nv.constant0._ZN7cutlass13device_kernelIN5flash19enable_sm80_to_sm89INS1_16FlashAttnFwdSm80INS1_25CollectiveMainloopFwdSm80ILi8ELi1ELb1EN4cute5tupleIJNS5_1CILi128EEENS7_ILi96EEES8_EEELi128ENS_10bfloat16_tEfNS_4arch4Sm80ELb0ELb1ELb1ELb0ELb1ELb0ELb1ELb1EEENS1_21CollectiveEpilogueFwdINS6_IJS8_S8_S9_EEENS6_IJNS7_ILi1EEESH_SH_EEESB_SD_Li256ELb0ELb1ELb1ELb0EEENS1_19SingleTileSchedulerILb0ELb1ELb1ELi128EEEEEEEEEvNT_6ParamsE:
	.zero		1400


//--------------------- .nv.constant0._ZN7cutlass13device_kernelIN5flash19enable_sm80_to_sm89INS1_16FlashAttnFwdSm80INS1_25CollectiveMainloopFwdSm80ILi8ELi1ELb1EN4cute5tupleIJNS5_1CILi128EEES8_S8_EEELi128ENS_10bfloat16_tEfNS_4arch4Sm80ELb1ELb0ELb1ELb0ELb1ELb0ELb1ELb1EEENS1_21CollectiveEpilogueFwdIS9_NS6_IJNS7_ILi1EEESF_SF_EEESA_SC_Li256ELb0ELb1ELb1ELb0EEENS1_30DynamicPersistentTileSchedulerILi256ELi256ELb1ELb1ELb0EEEEEEEEEvNT_6ParamsE --------------------------
	.section	.nv.constant0._ZN7cutlass13device_kernelIN5flash19enable_sm80_to_sm89INS1_16FlashAttnFwdSm80INS1_25CollectiveMainloopFwdSm80ILi8ELi1ELb1EN4cute5tupleIJNS5_1CILi128EEES8_S8_EEELi128ENS_10bfloat16_tEfNS_4arch4Sm80ELb1ELb0ELb1ELb0ELb1ELb0ELb1ELb1EEENS1_21CollectiveEpilogueFwdIS9_NS6_IJNS7_ILi1EEESF_SF_EEESA_SC_Li256ELb0ELb1ELb1ELb0EEENS1_30DynamicPersistentTileSchedulerILi256ELi256ELb1ELb1ELb0EEEEEEEEEvNT_6ParamsE,"a",@progbits
	.sectionflags	@""
	.align	4
.nv.constant0._ZN7cutlass13device_kernelIN5flash19enable_sm80_to_sm89INS1_16FlashAttnFwdSm80INS1_25CollectiveMainloopFwdSm80ILi8ELi1ELb1EN4cute5tupleIJNS5_1CILi128EEES8_S8_EEELi128ENS_10bfloat16_tEfNS_4arch4Sm80ELb1ELb0ELb1ELb0ELb1ELb0ELb1ELb1EEENS1_21CollectiveEpilogueFwdIS9_NS6_IJNS7_ILi1EEESF_SF_EEESA_SC_Li256ELb0ELb1ELb1ELb0EEENS1_30DynamicPersistentTileSchedulerILi256ELi256ELb1ELb1ELb0EEEEEEEEEvNT_6ParamsE:
	.zero		1416


//--------------------- .nv.constant0._ZN7cutlass13device_kernelIN5flash19enable_sm80_to_sm89INS1_16FlashAttnFwdSm80INS1_25CollectiveMainloopFwdSm80ILi4ELi1ELb0EN4cute5tupleIJNS5_1CILi128EEENS7_ILi64EEES8_EEELi128ENS_10bfloat16_tEfNS_4arch4Sm80ELb0ELb0ELb1ELb0ELb1ELb0ELb1ELb1EEENS1_21CollectiveEpilogueFwdINS6_IJS8_S8_S9_EEENS6_IJNS7_ILi1EEESH_SH_EEESB_SD_Li128ELb0ELb1ELb1ELb0EEENS1_19SingleTileSchedulerILb0ELb1ELb1ELi128EEEEEEEEEvNT_6ParamsE --------------------------
	.section	.nv.constant0._ZN7cutlass13device_kernelIN5flash19enable_sm80_to_sm89INS1_16FlashAttnFwdSm80INS1_25CollectiveMainloopFwdSm80ILi4ELi1ELb0EN4cute5tupleIJNS5_1CILi128EEENS7_ILi64EEES8_EEELi128ENS_10bfloat16_tEfNS_4arch4Sm80ELb0ELb0ELb1ELb0ELb1ELb0ELb1ELb1EEENS1_21CollectiveEpilogueFwdINS6_IJS8_S8_S9_EEENS6_IJNS7_ILi1EEESH_SH_EEESB_SD_Li128ELb0ELb1ELb1ELb0EEENS1_19SingleTileSchedulerILb0ELb1ELb1ELi128EEEEEEEEEvNT_6ParamsE,"a",@progbits
	.sectionflags	@""
	.align	4
.nv.constant0._ZN7cutlass13device_kernelIN5flash19enable_sm80_to_sm89INS1_16FlashAttnFwdSm80INS1_25CollectiveMainloopFwdSm80ILi4ELi1ELb0EN4cute5tupleIJNS5_1CILi128EEENS7_ILi64EEES8_EEELi128ENS_10bfloat16_tEfNS_4arch4Sm80ELb0ELb0ELb1ELb0ELb1ELb0ELb1ELb1EEENS1_21CollectiveEpilogueFwdINS6_IJS8_S8_S9_EEENS6_IJNS7_ILi1EEESH_SH_EEESB_SD_Li128ELb0ELb1ELb1ELb0EEENS1_19SingleTileSchedulerILb0ELb1ELb1ELi128EEEEEEEEEvNT_6ParamsE:
	.zero		1400


//--------------------- .nv.constant0._ZN7cutlass13device_kernelIN5flash19enable_sm80_to_sm89INS1_16FlashAttnFwdSm80INS1_25CollectiveMainloopFwdSm80ILi8ELi1ELb1EN4cute5tupleIJNS5_1CILi128EEENS7_ILi112EEES8_EEELi128ENS_10bfloat16_tEfNS_4arch4Sm80ELb0ELb0ELb1ELb1ELb1ELb0ELb1ELb1EEENS1_21CollectiveEpilogueFwdINS6_IJS8_S8_S9_EEENS6_IJNS7_ILi1EEESH_SH_EEESB_SD_Li256ELb1ELb1ELb1ELb0EEENS1_36VarlenDynamicPersistentTileSchedulerILi128ELi112ELi256ELi256ELb1ELb1ELb0ELb0ELb1ELb1EEEEEEEEEvNT_6ParamsE --------------------------
	.section	.nv.constant0._ZN7cutlass13device_kernelIN5flash19enable_sm80_to_sm89INS1_16FlashAttnFwdSm80INS1_25CollectiveMainloopFwdSm80ILi8ELi1ELb1EN4cute5tupleIJNS5_1CILi128EEENS7_ILi112EEES8_EEELi128ENS_10bfloat16_tEfNS_4arch4Sm80ELb0ELb0ELb1ELb1ELb1ELb0ELb1ELb1EEENS1_21CollectiveEpilogueFwdINS6_IJS8_S8_S9_EEENS6_IJNS7_ILi1EEESH_SH_EEESB_SD_Li256ELb1ELb1ELb1ELb0EEENS1_36VarlenDynamicPersistentTileSchedulerILi128ELi112ELi256ELi256ELb1ELb1ELb0ELb0ELb1ELb1EEEEEEEEEvNT_6ParamsE,"a",@progbits
	.sectionflags	@""
	.align	4
.nv.constant0._ZN7cutlass13device_kernelIN5flash19enable_sm80_to_sm89INS1_16FlashAttnFwdSm80INS1_25CollectiveMainloopFwdSm80ILi8ELi1ELb1EN4cute5tupleIJNS5_1CILi128EEENS7_ILi112EEES8_EEELi128ENS_10bfloat16_tEfNS_4arch4Sm80ELb0ELb0ELb1ELb1ELb1ELb0ELb1ELb1EEENS1_21CollectiveEpilogueFwdINS6_IJS8_S8_S9_EEENS6_IJNS7_ILi1EEESH_SH_EEESB_SD_Li256ELb1ELb1ELb1ELb0EEENS1_36VarlenDynamicPersistentTileSchedulerILi128ELi112ELi256ELi256ELb1ELb1ELb0ELb0ELb1ELb1EEEEEEEEEvNT_6ParamsE:
	.zero		1432


//--------------------- .nv.constant0._ZN7cutlass13device_kernelIN5flash19enable_sm80_to_sm89INS1_16FlashAttnFwdSm80INS1_25CollectiveMainloopFwdSm80ILi8ELi1ELb1EN4cute5tupleIJNS5_1CILi128EEENS7_ILi112EEES8_EEELi128ENS_10bfloat16_tEfNS_4arch4Sm80ELb0ELb0ELb1ELb1ELb1ELb1ELb1ELb1EEENS1_21CollectiveEpilogueFwdINS6_IJS8_S8_S9_EEENS6_IJNS7_ILi1EEESH_SH_EEESB_SD_Li256ELb1ELb1ELb1ELb0EEENS1_36VarlenDynamicPersistentTileSchedulerILi128ELi112ELi256ELi256ELb1ELb1ELb0ELb0ELb1ELb1EEEEEEEEEvNT_6ParamsE --------------------------
	.section	.nv.constant0._ZN7cutlass13device_kernelIN5flash19enable_sm80_to_sm89INS1_16FlashAttnFwdSm80INS1_25CollectiveMainloopFwdSm80ILi8ELi1ELb1EN4cute5tupleIJNS5_1CILi128EEENS7_ILi112EEES8_EEELi128ENS_10bfloat16_tEfNS_4arch4Sm80ELb0ELb0ELb1ELb1ELb1ELb1ELb1ELb1EEENS1_21CollectiveEpilogueFwdINS6_IJS8_S8_S9_EEENS6_IJNS7_ILi1EEESH_SH_EEESB_SD_Li256ELb1ELb1ELb1ELb0EEENS1_36VarlenDynamicPersistentTileSchedulerILi128ELi112ELi256ELi256ELb1ELb1ELb0ELb0ELb1ELb1EEEEEEEEEvNT_6ParamsE,"a",@progbits
	.sectionflags	@""
	.align	4
.nv.constant0._ZN7cutlass13device_kernelIN5flash19enable_sm80_to_sm89INS1_16FlashAttnFwdSm80INS1_25CollectiveMainloopFwdSm80ILi8ELi1ELb1EN4cute5tupleIJNS5_1CILi128EEENS7_ILi112EEES8_EEELi128ENS_10bfloat16_tEfNS_4arch4Sm80ELb0ELb0ELb1ELb1ELb1ELb1ELb1ELb1EEENS1_21CollectiveEpilogueFwdINS6_IJS8_S8_S9_EEENS6_IJNS7_ILi1EEESH_SH_EEESB_SD_Li256ELb1ELb1ELb1ELb0EEENS1_36VarlenDynamicPersistentTileSchedulerILi128ELi112ELi256ELi256ELb1ELb1ELb0ELb0ELb1ELb1EEEEEEEEEvNT_6ParamsE:
	.zero		1432


//--------------------- .nv.constant0._ZN7cutlass13device_kernelIN5flash19enable_sm80_to_sm89INS1_16FlashAttnFwdSm80INS1_25CollectiveMainloopFwdSm80ILi4ELi1ELb0EN4cute5tupleIJNS5_1CILi128EEENS7_ILi48EEES8_EEELi128ENS_10bfloat16_tEfNS_4arch4Sm80ELb0ELb1ELb1ELb0ELb1ELb0ELb1ELb1EEENS1_21CollectiveEpilogueFwdINS6_IJS8_S8_S9_EEENS6_IJNS7_ILi1EEESH_SH_EEESB_SD_Li128ELb0ELb1ELb1ELb0EEENS1_19SingleTileSchedulerILb0ELb1ELb1ELi128EEEEEEEEEvNT_6ParamsE --------------------------
	.section	.nv.constant0._ZN7cutlass13device_kernelIN5flash19enable_sm80_to_sm89INS1_16FlashAttnFwdSm80INS1_25CollectiveMainloopFwdSm80ILi4ELi1ELb0EN4cute5tupleIJNS5_1CILi128EEENS7_ILi48EEES8_EEELi128ENS_10bfloat16_tEfNS_4arch4Sm80ELb0ELb1ELb1ELb0ELb1ELb0ELb1ELb1EEENS1_21CollectiveEpilogueFwdINS6_IJS8_S8_S9_EEENS6_IJNS7_ILi1EEESH_SH_EEESB_SD_Li128ELb0ELb1ELb1ELb0EEENS1_19SingleTileSchedulerILb0ELb1ELb1ELi128EEEEEEEEEvNT_6ParamsE,"a",@progbits
	.sectionflags	@""
	.align	4
.nv.constant0._ZN7cutlass13device_kernelIN5flash19enable_sm80_to_sm89INS1_16FlashAttnFwdSm80INS1_25CollectiveMainloopFwdSm80ILi4ELi1ELb0EN4cute5tupleIJNS5_1CILi128EEENS7_ILi48EEES8_EEELi128ENS_10bfloat16_tEfNS_4arch4Sm80ELb0ELb1ELb1ELb0ELb1ELb0ELb1ELb1EEENS1_21CollectiveEpilogueFwdINS6_IJS8_S8_S9_EEENS6_IJNS7_ILi1EEESH_SH_EEESB_SD_Li128ELb0ELb1ELb1ELb0EEENS1_19SingleTileSchedulerILb0ELb1ELb1ELi128EEEEEEEEEvNT_6ParamsE:
	.zero		1400


//--------------------- .nv.constant0._ZN7cutlass13device_kernelIN5flash19enable_sm80_to_sm89INS1_16FlashAttnFwdSm80INS1_25CollectiveMainloopFwdSm80ILi8ELi1ELb1EN4cute5tupleIJNS5_1CILi128EEENS7_ILi96EEES8_EEELi128ENS_10bfloat16_tEfNS_4arch4Sm80ELb0ELb1ELb1ELb1ELb1ELb0ELb1ELb1EEENS1_21CollectiveEpilogueFwdINS6_IJS8_S8_S9_EEENS6_IJNS7_ILi1EEESH_SH_EEESB_SD_Li256ELb1ELb1ELb1ELb0EEENS1_36VarlenDynamicPersistentTileSchedulerILi128ELi96ELi256ELi256ELb1ELb1ELb0ELb1ELb0ELb1EEEEEEEEEvNT_6ParamsE --------------------------
	.section	.nv.constant0._ZN7cutlass13device_kernelIN5flash19enable_sm80_to_sm89INS1_16FlashAttnFwdSm80INS1_25CollectiveMainloopFwdSm80ILi8ELi1ELb1EN4cute5tupleIJNS5_1CILi128EEENS7_ILi96EEES8_EEELi128ENS_10bfloat16_tEfNS_4arch4Sm80ELb0ELb1ELb1ELb1ELb1ELb0ELb1ELb1EEENS1_21CollectiveEpilogueFwdINS6_IJS8_S8_S9_EEENS6_IJNS7_ILi1EEESH_SH_EEESB_SD_Li256ELb1ELb1ELb1ELb0EEENS1_36VarlenDynamicPersistentTileSchedulerILi128ELi96ELi256ELi256ELb1ELb1ELb0ELb1ELb0ELb1EEEEEEEEEvNT_6ParamsE,"a",@progbits
	.sectionflags	@""
	.align	4
.nv.constant0._ZN7cutlass13device_kernelIN5flash19enable_sm80_to_sm89INS1_16FlashAttnFwdSm80INS1_25CollectiveMainloopFwdSm80ILi8ELi1ELb1EN4cute5tupleIJNS5_1CILi128EEENS7_ILi96EEES8_EEELi128ENS_10bfloat16_tEfNS_4arch4Sm80ELb0ELb1ELb1ELb1ELb1ELb0ELb1ELb1EEENS1_21CollectiveEpilogueFwdINS6_IJS8_S8_S9_EEENS6_IJNS7_ILi1EEESH_SH_EEESB_SD_Li256ELb1ELb1ELb1ELb0EEENS1_36VarlenDynamicPersistentTileSchedulerILi128ELi96ELi256ELi256ELb1ELb1ELb0ELb1ELb0ELb1EEEEEEEEEvNT_6ParamsE:
	.zero		1432


//--------------------- .nv.constant0._ZN7cutlass13device_kernelIN5flash19enable_sm80_to_sm89INS1_16FlashAttnFwdSm80INS1_25CollectiveMainloopFwdSm80ILi8ELi1ELb1EN4cute5tupleIJNS5_1CILi128EEENS7_ILi96EEES8_EEELi128ENS_10bfloat16_tEfNS_4arch4Sm80ELb0ELb1ELb1ELb1ELb1ELb1ELb1ELb1EEENS1_21CollectiveEpilogueFwdINS6_IJS8_S8_S9_EEENS6_IJNS7_ILi1EEESH_SH_EEESB_SD_Li256ELb1ELb1ELb1ELb0EEENS1_36VarlenDynamicPersistentTileSchedulerILi128ELi96ELi256ELi256ELb1ELb1ELb0ELb1ELb0ELb1EEEEEEEEEvNT_6ParamsE --------------------------
	.section	.nv.constant0._ZN7cutlass13device_kernelIN5flash19enable_sm80_to_sm89INS1_16FlashAttnFwdSm80INS1_25CollectiveMainloopFwdSm80ILi8ELi1ELb1EN4cute5tupleIJNS5_1CILi128EEENS7_ILi96EEES8_EEELi128ENS_10bfloat16_tEfNS_4arch4Sm80ELb0ELb1ELb1ELb1ELb1ELb1ELb1ELb1EEENS1_21CollectiveEpilogueFwdINS6_IJS8_S8_S9_EEENS6_IJNS7_ILi1EEESH_SH_EEESB_SD_Li256ELb1ELb1ELb1ELb0EEENS1_36VarlenDynamicPersistentTileSchedulerILi128ELi96ELi256ELi256ELb1ELb1ELb0ELb1ELb0ELb1EEEEEEEEEvNT_6ParamsE,"a",@progbits
	.sectionflags	@""
	.align	4
.nv.constant0._ZN7cutlass13device_kernelIN5flash19enable_sm80_to_sm89INS1_16FlashAttnFwdSm80INS1_25CollectiveMainloopFwdSm80ILi8ELi1ELb1EN4cute5tupleIJNS5_1CILi128EEENS7_ILi96EEES8_EEELi128ENS_10bfloat16_tEfNS_4arch4Sm80ELb0ELb1ELb1ELb1ELb1ELb1ELb1ELb1EEENS1_21CollectiveEpilogueFwdINS6_IJS8_S8_S9_EEENS6_IJNS7_ILi1EEESH_SH_EEESB_SD_Li256ELb1ELb1ELb1ELb0EEENS1_36VarlenDynamicPersistentTileSchedulerILi128ELi96ELi256ELi256ELb1ELb1ELb0ELb1ELb0ELb1EEEEEEEEEvNT_6ParamsE:
	.zero		1432


//--------------------- .nv.constant0._ZN7cutlass13device_kernelIN5flash19enable_sm80_to_sm89INS1_16FlashAttnFwdSm80INS1_25CollectiveMainloopFwdSm80ILi4ELi1ELb0EN4cute5tupleIJNS5_1CILi128EEENS7_ILi64EEES8_EEELi128ENS_10bfloat16_tEfNS_4arch4Sm80ELb1ELb0ELb1ELb0ELb1ELb0ELb1ELb1EEENS1_21CollectiveEpilogueFwdINS6_IJS8_S8_S9_EEENS6_IJNS7_ILi1EEESH_SH_EEESB_SD_Li128ELb0ELb1ELb1ELb0EEENS1_30DynamicPersistentTileSchedulerILi128ELi128ELb1ELb1ELb0EEEEEEEEEvNT_6ParamsE --------------------------
	.section	.nv.constant0._ZN7cutlass13device_kernelIN5flash19enable_sm80_to_sm89INS1_16FlashAttnFwdSm80INS1_25CollectiveMainloopFwdSm80ILi4ELi1ELb0EN4cute5tupleIJNS5_1CILi128EEENS7_ILi64EEES8_EEELi128ENS_10bfloat16_tEfNS_4arch4Sm80ELb1ELb0ELb1ELb0ELb1ELb0ELb1ELb1EEENS1_21CollectiveEpilogueFwdINS6_IJS8_S8_S9_EEENS6_IJNS7_ILi1EEESH_SH_EEESB_SD_Li128ELb0ELb1ELb1ELb0EEENS1_30DynamicPersistentTileSchedulerILi128ELi128ELb1ELb1ELb0EEEEEEEEEvNT_6ParamsE,"a",@progbits
	.sectionflags	@""
	.align	4
.nv.constant0._ZN7cutlass13device_kernelIN5flash19enable_sm80_to_sm89INS1_16FlashAttnFwdSm80INS1_25CollectiveMainloopFwdSm80ILi4ELi1ELb0EN4cute5tupleIJNS5_1CILi128EEENS7_ILi64EEES8_EEELi128ENS_10bfloat16_tEfNS_4arch4Sm80ELb1ELb0ELb1ELb0ELb1ELb0ELb1ELb1EEENS1_21CollectiveEpilogueFwdINS6_IJS8_S8_S9_EEENS6_IJNS7_ILi1EEESH_SH_EEESB_SD_Li128ELb0ELb1ELb1ELb0EEENS1_30DynamicPersistentTileSchedulerILi128ELi128ELb1ELb1ELb0EEEEEEEEEvNT_6ParamsE:
	.zero		1416


//--------------------- .nv.constant0._ZN7cutlass13device_kernelIN5flash19enable_sm80_to_sm89INS1_16FlashAttnFwdSm80INS1_25CollectiveMainloopFwdSm80ILi8ELi1ELb1EN4cute5tupleIJNS5_1CILi128EEENS7_ILi112EEES8_EEELi128ENS_10bfloat16_tEfNS_4arch4Sm80ELb1ELb0ELb1ELb1ELb1ELb0ELb1ELb1EEENS1_21CollectiveEpilogueFwdINS6_IJS8_S8_S9_EEENS6_IJNS7_ILi1EEESH_SH_EEESB_SD_Li256ELb1ELb1ELb1ELb0EEENS1_36VarlenDynamicPersistentTileSchedulerILi128ELi112ELi256ELi256ELb1ELb1ELb0ELb1ELb1ELb1EEEEEEEEEvNT_6ParamsE --------------------------
	.section	.nv.constant0._ZN7cutlass13device_kernelIN5flash19enable_sm80_to_sm89INS1_16FlashAttnFwdSm80INS1_25CollectiveMainloopFwdSm80ILi8ELi1ELb1EN4cute5tupleIJNS5_1CILi128EEENS7_ILi112EEES8_EEELi128ENS_10bfloat16_tEfNS_4arch4Sm80ELb1ELb0ELb1ELb1ELb1ELb0ELb1ELb1EEENS1_21CollectiveEpilogueFwdINS6_IJS8_S8_S9_EEENS6_IJNS7_ILi1EEESH_SH_EEESB_SD_Li256ELb1ELb1ELb1ELb0EEENS1_36VarlenDynamicPersistentTileSchedulerILi128ELi112ELi256ELi256ELb1ELb1ELb0ELb1ELb1ELb1EEEEEEEEEvNT_6ParamsE,"a",@progbits
	.sectionflags	@""
	.align	4
.nv.constant0._ZN7cutlass13device_kernelIN5flash19enable_sm80_to_sm89INS1_16FlashAttnFwdSm80INS1_25CollectiveMainloopFwdSm80ILi8ELi1ELb1EN4cute5tupleIJNS5_1CILi128EEENS7_ILi112EEES8_EEELi128ENS_10bfloat16_tEfNS_4arch4Sm80ELb1ELb0ELb1ELb1ELb1ELb0ELb1ELb1EEENS1_21CollectiveEpilogueFwdINS6_IJS8_S8_S9_EEENS6_IJNS7_ILi1EEESH_SH_EEESB_SD_Li256ELb1ELb1ELb1ELb0EEENS1_36VarlenDynamicPersistentTileSchedulerILi128ELi112ELi256ELi256ELb1ELb1ELb0ELb1ELb1ELb1EEEEEEEEEvNT_6ParamsE:
	.zero		1432


//--------------------- .nv.constant0._ZN7cutlass13device_kernelIN5flash19enable_sm80_to_sm89INS1_16FlashAttnFwdSm80INS1_25CollectiveMainloopFwdSm80ILi8ELi1ELb1EN4cute5tupleIJNS5_1CILi128EEENS7_ILi112EEES8_EEELi128ENS_10bfloat16_tEfNS_4arch4Sm80ELb1ELb0ELb1ELb1ELb1ELb1ELb1ELb1EEENS1_21CollectiveEpilogueFwdINS6_IJS8_S8_S9_EEENS6_IJNS7_ILi1EEESH_SH_EEESB_SD_Li256ELb1ELb1ELb1ELb0EEENS1_36VarlenDynamicPersistentTileSchedulerILi128ELi112ELi256ELi256ELb1ELb1ELb0ELb1ELb1ELb1EEEEEEEEEvNT_6ParamsE --------------------------
	.section	.nv.constant0._ZN7cutlass13device_kernelIN5flash19enable_sm80_to_sm89INS1_16FlashAttnFwdSm80INS1_25CollectiveMainloopFwdSm80ILi8ELi1ELb1EN4cute5tupleIJNS5_1CILi128EEENS7_ILi112EEES8_EEELi128ENS_10bfloat16_tEfNS_4arch4Sm80ELb1ELb0ELb1ELb1ELb1ELb1ELb1ELb1EEENS1_21CollectiveEpilogueFwdINS6_IJS8_S8_S9_EEENS6_IJNS7_ILi1EEESH_SH_EEESB_SD_Li256ELb1ELb1ELb1ELb0EEENS1_36VarlenDynamicPersistentTileSchedulerILi128ELi112ELi256ELi256ELb1ELb1ELb0ELb1ELb1ELb1EEEEEEEEEvNT_6ParamsE,"a",@progbits
	.sectionflags	@""
	.align	4
.nv.constant0._ZN7cutlass13device_kernelIN5flash19enable_sm80_to_sm89INS1_16FlashAttnFwdSm80INS1_25CollectiveMainloopFwdSm80ILi8ELi1ELb1EN4cute5tupleIJNS5_1CILi128EEENS7_ILi112EEES8_EEELi128ENS_10bfloat16_tEfNS_4arch4Sm80ELb1ELb0ELb1ELb1ELb1ELb1ELb1ELb1EEENS1_21CollectiveEpilogueFwdINS6_IJS8_S8_S9_EEENS6_IJNS7_ILi1EEESH_SH_EEESB_SD_Li256ELb1ELb1ELb1ELb0EEENS1_36VarlenDynamicPersistentTileSchedulerILi128ELi112ELi256ELi256ELb1ELb1ELb0ELb1ELb1ELb1EEEEEEEEEvNT_6ParamsE:
	.zero		1432


//--------------------- .nv.constant0._ZN7cutlass13device_kernelIN5flash19enable_sm80_to_sm89INS1_16FlashAttnFwdSm80INS1_25CollectiveMainloopFwdSm80ILi8ELi1ELb1EN4cute5tupleIJNS5_1CILi128EEES8_S8_EEELi128ENS_10bfloat16_tEfNS_4arch4Sm80ELb0ELb0ELb0ELb0ELb1ELb0ELb1ELb1EEENS1_21CollectiveEpilogueFwdIS9_NS6_IJNS7_ILi1EEESF_SF_EEESA_SC_Li256ELb0ELb1ELb1ELb0EEENS1_19SingleTileSchedulerILb0ELb1ELb1ELi128EEEEEEEEEvNT_6ParamsE --------------------------
	.section	.nv.constant0._ZN7cutlass13device_kernelIN5flash19enable_sm80_to_sm89INS1_16FlashAttnFwdSm80INS1_25CollectiveMainloopFwdSm80ILi8ELi1ELb1EN4cute5tupleIJNS5_1CILi128EEES8_S8_EEELi128ENS_10bfloat16_tEfNS_4arch4Sm80ELb0ELb0ELb0ELb0ELb1ELb0ELb1ELb1EEENS1_21CollectiveEpilogueFwdIS9_NS6_IJNS7_ILi1EEESF_SF_EEESA_SC_Li256ELb0ELb1ELb1ELb0EEENS1_19SingleTileSchedulerILb0ELb1ELb1ELi128EEEEEEEEEvNT_6ParamsE,"a",@progbits
	.sectionflags	@""
	.align	4
.nv.constant0._ZN7cutlass13device_kernelIN5flash19enable_sm80_to_sm89INS1_16FlashAttnFwdSm80INS1_25CollectiveMainloopFwdSm80ILi8ELi1ELb1EN4cute5tupleIJNS5_1CILi128EEES8_S8_EEELi128ENS_10bfloat16_tEfNS_4arch4Sm80ELb0ELb0ELb0ELb0ELb1ELb0ELb1ELb1EEENS1_21CollectiveEpilogueFwdIS9_NS6_IJNS7_ILi1EEESF_SF_EEESA_SC_Li256ELb0ELb1ELb1ELb0EEENS1_19SingleTileSchedulerILb0ELb1ELb1ELi128EEEEEEEEEvNT_6ParamsE:
	.zero		1400


//--------------------- .nv.constant0._ZN7cutlass13device_kernelIN5flash19enable_sm80_to_sm89INS1_16FlashAttnFwdSm80INS1_25CollectiveMainloopFwdSm80ILi8ELi1ELb1EN4cute5tupleIJNS5_1CILi128EEENS7_ILi96EEES8_EEELi128ENS_10bfloat16_tEfNS_4arch4Sm80ELb0ELb1ELb0ELb0ELb1ELb0ELb1ELb1EEENS1_21CollectiveEpilogueFwdINS6_IJS8_S8_S9_EEENS6_IJNS7_ILi1EEESH_SH_EEESB_SD_Li256ELb0ELb1ELb1ELb0EEENS1_19SingleTileSchedulerILb0ELb1ELb1ELi128EEEEEEEEEvNT_6ParamsE --------------------------
	.section	.nv.constant0._ZN7cutlass13device_kernelIN5flash19enable_sm80_to_sm89INS1_16FlashAttnFwdSm80INS1_25CollectiveMainloopFwdSm80ILi8ELi1ELb1EN4cute5tupleIJNS5_1CILi128EEENS7_ILi96EEES8_EEELi128ENS_10bfloat16_tEfNS_4arch4Sm80ELb0ELb1ELb0ELb0ELb1ELb0ELb1ELb1EEENS1_21CollectiveEpilogueFwdINS6_IJS8_S8_S9_EEENS6_IJNS7_ILi1EEESH_SH_EEESB_SD_Li256ELb0ELb1ELb1ELb0EEENS1_19SingleTileSchedulerILb0ELb1ELb1ELi128EEEEEEEEEvNT_6ParamsE,"a",@progbits
	.sectionflags	@""
	.align	4
.nv.constant0._ZN7cutlass13device_kernelIN5flash19enable_sm80_to_sm89INS1_16FlashAttnFwdSm80INS1_25CollectiveMainloopFwdSm80ILi8ELi1ELb1EN4cute5tupleIJNS5_1CILi128EEENS7_ILi96EEES8_EEELi128ENS_10bfloat16_tEfNS_4arch4Sm80ELb0ELb1ELb0ELb0ELb1ELb0ELb1ELb1EEENS1_21CollectiveEpilogueFwdINS6_IJS8_S8_S9_EEENS6_IJNS7_ILi1EEESH_SH_EEESB_SD_Li256ELb0ELb1ELb1ELb0EEENS1_19SingleTileSchedulerILb0ELb1ELb1ELi128EEEEEEEEEvNT_6ParamsE:
	.zero		1400


//--------------------- .nv.constant0._ZN7cutlass13device_kernelIN5flash19enable_sm80_to_sm89INS1_16FlashAttnFwdSm80INS1_25CollectiveMainloopFwdSm80ILi8ELi1ELb1EN4cute5tupleIJNS5_1CILi128EEES8_S8_EEELi128ENS_10bfloat16_tEfNS_4arch4Sm80ELb1ELb0ELb0ELb0ELb1ELb0ELb1ELb1EEENS1_21CollectiveEpilogueFwdIS9_NS6_IJNS7_ILi1EEESF_SF_EEESA_SC_Li256ELb0ELb1ELb1ELb0EEENS1_30DynamicPersistentTileSchedulerILi256ELi256ELb1ELb1ELb0EEEEEEEEEvNT_6ParamsE --------------------------
	.section	.nv.constant0._ZN7cutlass13device_kernelIN5flash19enable_sm80_to_sm89INS1_16FlashAttnFwdSm80INS1_25CollectiveMainloopFwdSm80ILi8ELi1ELb1EN4cute5tupleIJNS5_1CILi128EEES8_S8_EEELi128ENS_10bfloat16_tEfNS_4arch4Sm80ELb1ELb0ELb0ELb0ELb1ELb0ELb1ELb1EEENS1_21CollectiveEpilogueFwdIS9_NS6_IJNS7_ILi1EEESF_SF_EEESA_SC_Li256ELb0ELb1ELb1ELb0EEENS1_30DynamicPersistentTileSchedulerILi256ELi256ELb1ELb1ELb0EEEEEEEEEvNT_6ParamsE,"a",@progbits
	.sectionflags	@""
	.align	4
.nv.constant0._ZN7cutlass13device_kernelIN5flash19enable_sm80_to_sm89INS1_16FlashAttnFwdSm80INS1_25CollectiveMainloopFwdSm80ILi8ELi1ELb1EN4cute5tupleIJNS5_1CILi128EEES8_S8_EEELi128ENS_10bfloat16_tEfNS_4arch4Sm80ELb1ELb0ELb0ELb0ELb1ELb0ELb1ELb1EEENS1_21CollectiveEpilogueFwdIS9_NS6_IJNS7_ILi1EEESF_SF_EEESA_SC_Li256ELb0ELb1ELb1ELb0EEENS1_30DynamicPersistentTileSchedulerILi256ELi256ELb1ELb1ELb0EEEEEEEEEvNT_6ParamsE:
	.zero		1416


//--------------------- .nv.constant0._ZN7cutlass13device_kernelIN5flash19enable_sm80_to_sm89INS1_16FlashAttnFwdSm80INS1_25CollectiveMainloopFwdSm80ILi4ELi1ELb0EN4cute5tupleIJNS5_1CILi128EEENS7_ILi64EEES8_EEELi128ENS_10bfloat16_tEfNS_4arch4Sm80ELb0ELb0ELb0ELb0ELb1ELb0ELb1ELb1EEENS1_21CollectiveEpilogueFwdINS6_IJS8_S8_S9_EEENS6_IJNS7_ILi1EEESH_SH_EEESB_SD_Li128ELb0ELb1ELb1ELb0EEENS1_19SingleTileSchedulerILb0ELb1ELb1ELi128EEEEEEEEEvNT_6ParamsE --------------------------
	.section	.nv.constant0._ZN7cutlass13device_kernelIN5flash19enable_sm80_to_sm89INS1_16FlashAttnFwdSm80INS1_25CollectiveMainloopFwdSm80ILi4ELi1ELb0EN4cute5tupleIJNS5_1CILi128EEENS7_ILi64EEES8_EEELi128ENS_10bfloat16_tEfNS_4arch4Sm80ELb0ELb0ELb0ELb0ELb1ELb0ELb1ELb1EEENS1_21CollectiveEpilogueFwdINS6_IJS8_S8_S9_EEENS6_IJNS7_ILi1EEESH_SH_EEESB_SD_Li128ELb0ELb1ELb1ELb0EEENS1_19SingleTileSchedulerILb0ELb1ELb1ELi128EEEEEEEEEvNT_6ParamsE,"a",@progbits
	.sectionflags	@""
	.align	4
.nv.constant0._ZN7cutlass13device_kernelIN5flash19enable_sm80_to_sm89INS1_16FlashAttnFwdSm80INS1_25CollectiveMainloopFwdSm80ILi4ELi1ELb0EN4cute5tupleIJNS5_1CILi128EEENS7_ILi64EEES8_EEELi128ENS_10bfloat16_tEfNS_4arch4Sm80ELb0ELb0ELb0ELb0ELb1ELb0ELb1ELb1EEENS1_21CollectiveEpilogueFwdINS6_IJS8_S8_S9_EEENS6_IJNS7_ILi1EEESH_SH_EEESB_SD_Li128ELb0ELb1ELb1ELb0EEENS1_19SingleTileSchedulerILb0ELb1ELb1ELi128EEEEEEEEEvNT_6ParamsE:
	.zero		1400


//--------------------- .nv.constant0._ZN7cutlass13device_kernelIN5flash19enable_sm80_to_sm89INS1_16FlashAttnFwdSm80INS1_25CollectiveMainloopFwdSm80ILi8ELi1ELb1EN4cute5tupleIJNS5_1CILi128EEENS7_ILi112EEES8_EEELi128ENS_10bfloat16_tEfNS_4arch4Sm80ELb0ELb0ELb0ELb1ELb1ELb0ELb1ELb1EEENS1_21CollectiveEpilogueFwdINS6_IJS8_S8_S9_EEENS6_IJNS7_ILi1EEESH_SH_EEESB_SD_Li256ELb1ELb1ELb1ELb0EEENS1_36VarlenDynamicPersistentTileSchedulerILi128ELi112ELi256ELi256ELb1ELb1ELb0ELb0ELb1ELb1EEEEEEEEEvNT_6ParamsE --------------------------
	.section	.nv.constant0._ZN7cutlass13device_kernelIN5flash19enable_sm80_to_sm89INS1_16FlashAttnFwdSm80INS1_25CollectiveMainloopFwdSm80ILi8ELi1ELb1EN4cute5tupleIJNS5_1CILi128EEENS7_ILi112EEES8_EEELi128ENS_10bfloat16_tEfNS_4arch4Sm80ELb0ELb0ELb0ELb1ELb1ELb0ELb1ELb1EEENS1_21CollectiveEpilogueFwdINS6_IJS8_S8_S9_EEENS6_IJNS7_ILi1EEESH_SH_EEESB_SD_Li256ELb1ELb1ELb1ELb0EEENS1_36VarlenDynamicPersistentTileSchedulerILi128ELi112ELi256ELi256ELb1ELb1ELb0ELb0ELb1ELb1EEEEEEEEEvNT_6ParamsE,"a",@progbits
	.sectionflags	@""
	.align	4
.nv.constant0._ZN7cutlass13device_kernelIN5flash19enable_sm80_to_sm89INS1_16FlashAttnFwdSm80INS1_25CollectiveMainloopFwdSm80ILi8ELi1ELb1EN4cute5tupleIJNS5_1CILi128EEENS7_ILi112EEES8_EEELi128ENS_10bfloat16_tEfNS_4arch4Sm80ELb0ELb0ELb0ELb1ELb1ELb0ELb1ELb1EEENS1_21CollectiveEpilogueFwdINS6_IJS8_S8_S9_EEENS6_IJNS7_ILi1EEESH_SH_EEESB_SD_Li256ELb1ELb1ELb1ELb0EEENS1_36VarlenDynamicPersistentTileSchedulerILi128ELi112ELi256ELi256ELb1ELb1ELb0ELb0ELb1ELb1EEEEEEEEEvNT_6ParamsE:
	.zero		1432


//--------------------- .nv.constant0._ZN7cutlass13device_kernelIN5flash19enable_sm80_to_sm89INS1_16FlashAttnFwdSm80INS1_25CollectiveMainloopFwdSm80ILi8ELi1ELb1EN4cute5tupleIJNS5_1CILi128EEENS7_ILi112EEES8_EEELi128ENS_10bfloat16_tEfNS_4arch4Sm80ELb0ELb0ELb0ELb1ELb1ELb1ELb1ELb1EEENS1_21CollectiveEpilogueFwdINS6_IJS8_S8_S9_EEENS6_IJNS7_ILi1EEESH_SH_EEESB_SD_Li256ELb1ELb1ELb1ELb0EEENS1_36VarlenDynamicPersistentTileSchedulerILi128ELi112ELi256ELi256ELb1ELb1ELb0ELb0ELb1ELb1EEEEEEEEEvNT_6ParamsE --------------------------
	.section	.nv.constant0._ZN7cutlass13device_kernelIN5flash19enable_sm80_to_sm89INS1_16FlashAttnFwdSm80INS1_25CollectiveMainloopFwdSm80ILi8ELi1ELb1EN4cute5tupleIJNS5_1CILi128EEENS7_ILi112EEES8_EEELi128ENS_10bfloat16_tEfNS_4arch4Sm80ELb0ELb0ELb0ELb1ELb1ELb1ELb1ELb1EEENS1_21CollectiveEpilogueFwdINS6_IJS8_S8_S9_EEENS6_IJNS7_ILi1EEESH_SH_EEESB_SD_Li256ELb1ELb1ELb1ELb0EEENS1_36VarlenDynamicPersistentTileSchedulerILi128ELi112ELi256ELi256ELb1ELb1ELb0ELb0ELb1ELb1EEEEEEEEEvNT_6ParamsE,"a",@progbits
	.sectionflags	@""
	.align	4
.nv.constant0._ZN7cutlass13device_kernelIN5flash19enable_sm80_to_sm89INS1_16FlashAttnFwdSm80INS1_25CollectiveMainloopFwdSm80ILi8ELi1ELb1EN4cute5tupleIJNS5_1CILi128EEENS7_ILi112EEES8_EEELi128ENS_10bfloat16_tEfNS_4arch4Sm80ELb0ELb0ELb0ELb1ELb1ELb1ELb1ELb1EEENS1_21CollectiveEpilogueFwdINS6_IJS8_S8_S9_EEENS6_IJNS7_ILi1EEESH_SH_EEESB_SD_Li256ELb1ELb1ELb1ELb0EEENS1_36VarlenDynamicPersistentTileSchedulerILi128ELi112ELi256ELi256ELb1ELb1ELb0ELb0ELb1ELb1EEEEEEEEEvNT_6ParamsE:
	.zero		1432


//--------------------- .nv.constant0._ZN7cutlass13device_kernelIN5flash19enable_sm80_to_sm89INS1_16FlashAttnFwdSm80INS1_25CollectiveMainloopFwdSm80ILi4ELi1ELb0EN4cute5tupleIJNS5_1CILi128EEENS7_ILi48EEES8_EEELi128ENS_10bfloat16_tEfNS_4arch4Sm80ELb0ELb1ELb0ELb0ELb1ELb0ELb1ELb1EEENS1_21CollectiveEpilogueFwdINS6_IJS8_S8_S9_EEENS6_IJNS7_ILi1EEESH_SH_EEESB_SD_Li128ELb0ELb1ELb1ELb0EEENS1_19SingleTileSchedulerILb0ELb1ELb1ELi128EEEEEEEEEvNT_6ParamsE --------------------------
	.section	.nv.constant0._ZN7cutlass13device_kernelIN5flash19enable_sm80_to_sm89INS1_16FlashAttnFwdSm80INS1_25CollectiveMainloopFwdSm80ILi4ELi1ELb0EN4cute5tupleIJNS5_1CILi128EEENS7_ILi48EEES8_EEELi128ENS_10bfloat16_tEfNS_4arch4Sm80ELb0ELb1ELb0ELb0ELb1ELb0ELb1ELb1EEENS1_21CollectiveEpilogueFwdINS6_IJS8_S8_S9_EEENS6_IJNS7_ILi1EEESH_SH_EEESB_SD_Li128ELb0ELb1ELb1ELb0EEENS1_19SingleTileSchedulerILb0ELb1ELb1ELi128EEEEEEEEEvNT_6ParamsE,"a",@progbits
	.sectionflags	@""
	.align	4
.nv.constant0._ZN7cutlass13device_kernelIN5flash19enable_sm80_to_sm89INS1_16FlashAttnFwdSm80INS1_25CollectiveMainloopFwdSm80ILi4ELi1ELb0EN4cute5tupleIJNS5_1CILi128EEENS7_ILi48EEES8_EEELi128ENS_10bfloat16_tEfNS_4arch4Sm80ELb0ELb1ELb0ELb0ELb1ELb0ELb1ELb1EEENS1_21CollectiveEpilogueFwdINS6_IJS8_S8_S9_EEENS6_IJNS7_ILi1EEESH_SH_EEESB_SD_Li128ELb0ELb1ELb1ELb0EEENS1_19SingleTileSchedulerILb0ELb1ELb1ELi128EEEEEEEEEvNT_6ParamsE:
	.zero		1400


//--------------------- .nv.constant0._ZN7cutlass13device_kernelIN5flash19enable_sm80_to_sm89INS1_16FlashAttnFwdSm80INS1_25CollectiveMainloopFwdSm80ILi8ELi1ELb1EN4cute5tupleIJNS5_1CILi128EEENS7_ILi96EEES8_EEELi128ENS_10bfloat16_tEfNS_4arch4Sm80ELb0ELb1ELb0ELb1ELb1ELb0ELb1ELb1EEENS1_21CollectiveEpilogueFwdINS6_IJS8_S8_S9_EEENS6_IJNS7_ILi1EEESH_SH_EEESB_SD_Li256ELb1ELb1ELb1ELb0EEENS1_36VarlenDynamicPersistentTileSchedulerILi128ELi96ELi256ELi256ELb1ELb1ELb0ELb1ELb0ELb1EEEEEEEEEvNT_6ParamsE --------------------------
	.section	.nv.constant0._ZN7cutlass13device_kernelIN5flash19enable_sm80_to_sm89INS1_16FlashAttnFwdSm80INS1_25CollectiveMainloopFwdSm80ILi8ELi1ELb1EN4cute5tupleIJNS5_1CILi128EEENS7_ILi96EEES8_EEELi128ENS_10bfloat16_tEfNS_4arch4Sm80ELb0ELb1ELb0ELb1ELb1ELb0ELb1ELb1EEENS1_21CollectiveEpilogueFwdINS6_IJS8_S8_S9_EEENS6_IJNS7_ILi1EEESH_SH_EEESB_SD_Li256ELb1ELb1ELb1ELb0EEENS1_36VarlenDynamicPersistentTileSchedulerILi128ELi96ELi256ELi256ELb1ELb1ELb0ELb1ELb0ELb1EEEEEEEEEvNT_6ParamsE,"a",@progbits
	.sectionflags	@""
	.align	4
.nv.constant0._ZN7cutlass13device_kernelIN5flash19enable_sm80_to_sm89INS1_16FlashAttnFwdSm80INS1_25CollectiveMainloopFwdSm80ILi8ELi1ELb1EN4cute5tupleIJNS5_1CILi128EEENS7_ILi96EEES8_EEELi128ENS_10bfloat16_tEfNS_4arch4Sm80ELb0ELb1ELb0ELb1ELb1ELb0ELb1ELb1EEENS1_21CollectiveEpilogueFwdINS6_IJS8_S8_S9_EEENS6_IJNS7_ILi1EEESH_SH_EEESB_SD_Li256ELb1ELb1ELb1ELb0EEENS1_36VarlenDynamicPersistentTileSchedulerILi128ELi96ELi256ELi256ELb1ELb1ELb0ELb1ELb0ELb1EEEEEEEEEvNT_6ParamsE:
	.zero		1432


//--------------------- .nv.constant0._ZN7cutlass13device_kernelIN5flash19enable_sm80_to_sm89INS1_16FlashAttnFwdSm80INS1_25CollectiveMainloopFwdSm80ILi8ELi1ELb1EN4cute5tupleIJNS5_1CILi128EEENS7_ILi96EEES8_EEELi128ENS_10bfloat16_tEfNS_4arch4Sm80ELb0ELb1ELb0ELb1ELb1ELb1ELb1ELb1EEENS1_21CollectiveEpilogueFwdINS6_IJS8_S8_S9_EEENS6_IJNS7_ILi1EEESH_SH_EEESB_SD_Li256ELb1ELb1ELb1ELb0EEENS1_36VarlenDynamicPersistentTileSchedulerILi128ELi96ELi256ELi256ELb1ELb1ELb0ELb1ELb0ELb1EEEEEEEEEvNT_6ParamsE --------------------------
	.section	.nv.constant0._ZN7cutlass13device_kernelIN5flash19enable_sm80_to_sm89INS1_16FlashAttnFwdSm80INS1_25CollectiveMainloopFwdSm80ILi8ELi1ELb1EN4cute5tupleIJNS5_1CILi128EEENS7_ILi96EEES8_EEELi128ENS_10bfloat16_tEfNS_4arch4Sm80ELb0ELb1ELb0ELb1ELb1ELb1ELb1ELb1EEENS1_21CollectiveEpilogueFwdINS6_IJS8_S8_S9_EEENS6_IJNS7_ILi1EEESH_SH_EEESB_SD_Li256ELb1ELb1ELb1ELb0EEENS1_36VarlenDynamicPersistentTileSchedulerILi128ELi96ELi256ELi256ELb1ELb1ELb0ELb1ELb0ELb1EEEEEEEEEvNT_6ParamsE,"a",@progbits
	.sectionflags	@""
	.align	4
.nv.constant0._ZN7cutlass13device_kernelIN5flash19enable_sm80_to_sm89INS1_16FlashAttnFwdSm80INS1_25CollectiveMainloopFwdSm80ILi8ELi1ELb1EN4cute5tupleIJNS5_1CILi128EEENS7_ILi96EEES8_EEELi128ENS_10bfloat16_tEfNS_4arch4Sm80ELb0ELb1ELb0ELb1ELb1ELb1ELb1ELb1EEENS1_21CollectiveEpilogueFwdINS6_IJS8_S8_S9_EEENS6_IJNS7_ILi1EEESH_SH_EEESB_SD_Li256ELb1ELb1ELb1ELb0EEENS1_36VarlenDynamicPersistentTileSchedulerILi128ELi96ELi256ELi256ELb1ELb1ELb0ELb1ELb0ELb1EEEEEEEEEvNT_6ParamsE:
	.zero		1432


//--------------------- .nv.constant0._ZN7cutlass13device_kernelIN5flash19enable_sm80_to_sm89INS1_16FlashAttnFwdSm80INS1_25CollectiveMainloopFwdSm80ILi4ELi1ELb0EN4cute5tupleIJNS5_1CILi128EEENS7_ILi64EEES8_EEELi128ENS_10bfloat16_tEfNS_4arch4Sm80ELb1ELb0ELb0ELb0ELb1ELb0ELb1ELb1EEENS1_21CollectiveEpilogueFwdINS6_IJS8_S8_S9_EEENS6_IJNS7_ILi1EEESH_SH_EEESB_SD_Li128ELb0ELb1ELb1ELb0EEENS1_30DynamicPersistentTileSchedulerILi128ELi128ELb1ELb1ELb0EEEEEEEEEvNT_6ParamsE --------------------------
	.section	.nv.constant0._ZN7cutlass13device_kernelIN5flash19enable_sm80_to_sm89INS1_16FlashAttnFwdSm80INS1_25CollectiveMainloopFwdSm80ILi4ELi1ELb0EN4cute5tupleIJNS5_1CILi128EEENS7_ILi64EEES8_EEELi128ENS_10bfloat16_tEfNS_4arch4Sm80ELb1ELb0ELb0ELb0ELb1ELb0ELb1ELb1EEENS1_21CollectiveEpilogueFwdINS6_IJS8_S8_S9_EEENS6_IJNS7_ILi1EEESH_SH_EEESB_SD_Li128ELb0ELb1ELb1ELb0EEENS1_30DynamicPersistentTileSchedulerILi128ELi128ELb1ELb1ELb0EEEEEEEEEvNT_6ParamsE,"a",@progbits
	.sectionflags	@""
	.align	4
.nv.constant0._ZN7cutlass13device_kernelIN5flash19enable_sm80_to_sm89INS1_16FlashAttnFwdSm80INS1_25CollectiveMainloopFwdSm80ILi4ELi1ELb0EN4cute5tupleIJNS5_1CILi128EEENS7_ILi64EEES8_EEELi128ENS_10bfloat16_tEfNS_4arch4Sm80ELb1ELb0ELb0ELb0ELb1ELb0ELb1ELb1EEENS1_21CollectiveEpilogueFwdINS6_IJS8_S8_S9_EEENS6_IJNS7_ILi1EEESH_SH_EEESB_SD_Li128ELb0ELb1ELb1ELb0EEENS1_30DynamicPersistentTileSchedulerILi128ELi128ELb1ELb1ELb0EEEEEEEEEvNT_6ParamsE:
	.zero		1416


//--------------------- .nv.constant0._ZN7cutlass13device_kernelIN5flash19enable_sm80_to_sm89INS1_16FlashAttnFwdSm80INS1_25CollectiveMainloopFwdSm80ILi8ELi1ELb1EN4cute5tupleIJNS5_1CILi128EEENS7_ILi112EEES8_EEELi128ENS_10bfloat16_tEfNS_4arch4Sm80ELb1ELb0ELb0ELb1ELb1ELb0ELb1ELb1EEENS1_21CollectiveEpilogueFwdINS6_IJS8_S8_S9_EEENS6_IJNS7_ILi1EEESH_SH_EEESB_SD_Li256ELb1ELb1ELb1ELb0EEENS1_36VarlenDynamicPersistentTileSchedulerILi128ELi112ELi256ELi256ELb1ELb1ELb0ELb1ELb1ELb1EEEEEEEEEvNT_6ParamsE --------------------------
	.section	.nv.constant0._ZN7cutlass13device_kernelIN5flash19enable_sm80_to_sm89INS1_16FlashAttnFwdSm80INS1_25CollectiveMainloopFwdSm80ILi8ELi1ELb1EN4cute5tupleIJNS5_1CILi128EEENS7_ILi112EEES8_EEELi128ENS_10bfloat16_tEfNS_4arch4Sm80ELb1ELb0ELb0ELb1ELb1ELb0ELb1ELb1EEENS1_21CollectiveEpilogueFwdINS6_IJS8_S8_S9_EEENS6_IJNS7_ILi1EEESH_SH_EEESB_SD_Li256ELb1ELb1ELb1ELb0EEENS1_36VarlenDynamicPersistentTileSchedulerILi128ELi112ELi256ELi256ELb1ELb1ELb0ELb1ELb1ELb1EEEEEEEEEvNT_6ParamsE,"a",@progbits
	.sectionflags	@""
	.align	4
.nv.constant0._ZN7cutlass13device_kernelIN5flash19enable_sm80_to_sm89INS1_16FlashAttnFwdSm80INS1_25CollectiveMainloopFwdSm80ILi8ELi1ELb1EN4cute5tupleIJNS5_1CILi128EEENS7_ILi112EEES8_EEELi128ENS_10bfloat16_tEfNS_4arch4Sm80ELb1ELb0ELb0ELb1ELb1ELb0ELb1ELb1EEENS1_21CollectiveEpilogueFwdINS6_IJS8_S8_S9_EEENS6_IJNS7_ILi1EEESH_SH_EEESB_SD_Li256ELb1ELb1ELb1ELb0EEENS1_36VarlenDynamicPersistentTileSchedulerILi128ELi112ELi256ELi256ELb1ELb1ELb0ELb1ELb1ELb1EEEEEEEEEvNT_6ParamsE:
	.zero		1432


//--------------------- .nv.constant0._ZN7cutlass13device_kernelIN5flash19enable_sm80_to_sm89INS1_16FlashAttnFwdSm80INS1_25CollectiveMainloopFwdSm80ILi8ELi1ELb1EN4cute5tupleIJNS5_1CILi128EEENS7_ILi112EEES8_EEELi128ENS_10bfloat16_tEfNS_4arch4Sm80ELb1ELb0ELb0ELb1ELb1ELb1ELb1ELb1EEENS1_21CollectiveEpilogueFwdINS6_IJS8_S8_S9_EEENS6_IJNS7_ILi1EEESH_SH_EEESB_SD_Li256ELb1ELb1ELb1ELb0EEENS1_36VarlenDynamicPersistentTileSchedulerILi128ELi112ELi256ELi256ELb1ELb1ELb0ELb1ELb1ELb1EEEEEEEEEvNT_6ParamsE --------------------------
	.section	.nv.constant0._ZN7cutlass13device_kernelIN5flash19enable_sm80_to_sm89INS1_16FlashAttnFwdSm80INS1_25CollectiveMainloopFwdSm80ILi8ELi1ELb1EN4cute5tupleIJNS5_1CILi128EEENS7_ILi112EEES8_EEELi128ENS_10bfloat16_tEfNS_4arch4Sm80ELb1ELb0ELb0ELb1ELb1ELb1ELb1ELb1EEENS1_21CollectiveEpilogueFwdINS6_IJS8_S8_S9_EEENS6_IJNS7_ILi1EEESH_SH_EEESB_SD_Li256ELb1ELb1ELb1ELb0EEENS1_36VarlenDynamicPersistentTileSchedulerILi128ELi112ELi256ELi256ELb1ELb1ELb0ELb1ELb1ELb1EEEEEEEEEvNT_6ParamsE,"a",@progbits
	.sectionflags	@""
	.align	4
.nv.constant0._ZN7cutlass13device_kernelIN5flash19enable_sm80_to_sm89INS1_16FlashAttnFwdSm80INS1_25CollectiveMainloopFwdSm80ILi8ELi1ELb1EN4cute5tupleIJNS5_1CILi128EEENS7_ILi112EEES8_EEELi128ENS_10bfloat16_tEfNS_4arch4Sm80ELb1ELb0ELb0ELb1ELb1ELb1ELb1ELb1EEENS1_21CollectiveEpilogueFwdINS6_IJS8_S8_S9_EEENS6_IJNS7_ILi1EEESH_SH_EEESB_SD_Li256ELb1ELb1ELb1ELb0EEENS1_36VarlenDynamicPersistentTileSchedulerILi128ELi112ELi256ELi256ELb1ELb1ELb0ELb1ELb1ELb1EEEEEEEEEvNT_6ParamsE:
	.zero		1432


//--------------------- .text._ZN7cutlass13device_kernelIN5flash19enable_sm80_to_sm89INS1_16FlashAttnFwdSm80INS1_25CollectiveMainloopFwdSm80ILi8ELi1ELb1EN4cute5tupleIJNS5_1CILi128EEES8_S8_EEELi128ENS_10bfloat16_tEfNS_4arch4Sm80ELb0ELb0ELb1ELb0ELb1ELb0ELb1ELb1EEENS1_21CollectiveEpilogueFwdIS9_NS6_IJNS7_ILi1EEESF_SF_EEESA_SC_Li256ELb0ELb1ELb1ELb0EEENS1_19SingleTileSchedulerILb0ELb1ELb1ELi128EEEEEEEEEvNT_6ParamsE --------------------------
	.section	.text._ZN7cutlass13device_kernelIN5flash19enable_sm80_to_sm89INS1_16FlashAttnFwdSm80INS1_25CollectiveMainloopFwdSm80ILi8ELi1ELb1EN4cute5tupleIJNS5_1CILi128EEES8_S8_EEELi128ENS_10bfloat16_tEfNS_4arch4Sm80ELb0ELb0ELb1ELb0ELb1ELb0ELb1ELb1EEENS1_21CollectiveEpilogueFwdIS9_NS6_IJNS7_ILi1EEESF_SF_EEESA_SC_Li256ELb0ELb1ELb1ELb0EEENS1_19SingleTileSchedulerILb0ELb1ELb1ELi128EEEEEEEEEvNT_6ParamsE,"ax",@progbits
	.sectioninfo	@"SHI_REGISTERS=255"
	.align	128
.text._ZN7cutlass13device_kernelIN5flash19enable_sm80_to_sm89INS1_16FlashAttnFwdSm80INS1_25CollectiveMainloopFwdSm80ILi8ELi1ELb1EN4cute5tupleIJNS5_1CILi128EEES8_S8_EEELi128ENS_10bfloat16_tEfNS_4arch4Sm80ELb0ELb0ELb1ELb0ELb1ELb0ELb1ELb1EEENS1_21CollectiveEpilogueFwdIS9_NS6_IJNS7_ILi1EEESF_SF_EEESA_SC_Li256ELb0ELb1ELb1ELb0EEENS1_19SingleTileSchedulerILb0ELb1ELb1ELi128EEEEEEEEEvNT_6ParamsE:
        .type           _ZN7cutlass13device_kernelIN5flash19enable_sm80_to_sm89INS1_16FlashAttnFwdSm80INS1_25CollectiveMainloopFwdSm80ILi8ELi1ELb1EN4cute5tupleIJNS5_1CILi128EEES8_S8_EEELi128ENS_10bfloat16_tEfNS_4arch4Sm80ELb0ELb0ELb1ELb0ELb1ELb0ELb1ELb1EEENS1_21CollectiveEpilogueFwdIS9_NS6_IJNS7_ILi1EEESF_SF_EEESA_SC_Li256ELb0ELb1ELb1ELb0EEENS1_19SingleTileSchedulerILb0ELb1ELb1ELi128EEEEEEEEEvNT_6ParamsE,@function
        .size           _ZN7cutlass13device_kernelIN5flash19enable_sm80_to_sm89INS1_16FlashAttnFwdSm80INS1_25CollectiveMainloopFwdSm80ILi8ELi1ELb1EN4cute5tupleIJNS5_1CILi128EEES8_S8_EEELi128ENS_10bfloat16_tEfNS_4arch4Sm80ELb0ELb0ELb1ELb0ELb1ELb0ELb1ELb1EEENS1_21CollectiveEpilogueFwdIS9_NS6_IJNS7_ILi1EEESF_SF_EEESA_SC_Li256ELb0ELb1ELb1ELb0EEENS1_19SingleTileSchedulerILb0ELb1ELb1ELi128EEEEEEEEEvNT_6ParamsE,(.L_x_3568 - _ZN7cutlass13device_kernelIN5flash19enable_sm80_to_sm89INS1_16FlashAttnFwdSm80INS1_25CollectiveMainloopFwdSm80ILi8ELi1ELb1EN4cute5tupleIJNS5_1CILi128EEES8_S8_EEELi128ENS_10bfloat16_tEfNS_4arch4Sm80ELb0ELb0ELb1ELb0ELb1ELb0ELb1ELb1EEENS1_21CollectiveEpilogueFwdIS9_NS6_IJNS7_ILi1EEESF_SF_EEESA_SC_Li256ELb0ELb1ELb1ELb0EEENS1_19SingleTileSchedulerILb0ELb1ELb1ELi128EEEEEEEEEvNT_6ParamsE)
        .other          _ZN7cutlass13device_kernelIN5flash19enable_sm80_to_sm89INS1_16FlashAttnFwdSm80INS1_25CollectiveMainloopFwdSm80ILi8ELi1ELb1EN4cute5tupleIJNS5_1CILi128EEES8_S8_EEELi128ENS_10bfloat16_tEfNS_4arch4Sm80ELb0ELb0ELb1ELb0ELb1ELb0ELb1ELb1EEENS1_21CollectiveEpilogueFwdIS9_NS6_IJNS7_ILi1EEESF_SF_EEESA_SC_Li256ELb0ELb1ELb1ELb0EEENS1_19SingleTileSchedulerILb0ELb1ELb1ELi128EEEEEEEEEvNT_6ParamsE,@"STO_CUDA_ENTRY STV_DEFAULT"
_ZN7cutlass13device_kernelIN5flash19enable_sm80_to_sm89INS1_16FlashAttnFwdSm80INS1_25CollectiveMainloopFwdSm80ILi8ELi1ELb1EN4cute5tupleIJNS5_1CILi128EEES8_S8_EEELi128ENS_10bfloat16_tEfNS_4arch4Sm80ELb0ELb0ELb1ELb0ELb1ELb0ELb1ELb1EEENS1_21CollectiveEpilogueFwdIS9_NS6_IJNS7_ILi1EEESF_SF_EEESA_SC_Li256ELb0ELb1ELb1ELb0EEENS1_19SingleTileSchedulerILb0ELb1ELb1ELi128EEEEEEEEEvNT_6ParamsE:
[----:B------:R-:W-:Y:S02]  /*0000*/  MOV R1, c[0x0][0x28] ;  /* 0x00000a0000017a02 */ /* 0x000fe40000000f00 */
[----:B------:R-:W1:Y:S01]  /*0010*/  S2R R5, SR_TID.X ;  /* 0x0000000000057919 */ /* 0x000e620000002100 */
[----:B------:R-:W2:Y:S01]  /*0020*/  S2UR UR6, SR_CTAID.Y ;  /* 0x00000000000679c3 */ /* 0x000ea20000002600 */
[----:B------:R-:W-:-:S07]  /*0030*/  IADD3 R1, R1, -0x20, RZ ;  /* 0xffffffe001017810 */ /* 0x000fce0007ffe0ff */
[----:B------:R-:W3:Y:S01]  /*0040*/  S2UR UR18, SR_CTAID.Z ;  /* 0x00000000001279c3 */ /* 0x000ee20000002700 */
[----:B-1----:R-:W-:-:S06]  /*0050*/  SHF.R.U32.HI R0, RZ, 0x5, R5 ;  /* 0x00000005ff007819 */ /* 0x002fcc0000011605 */
[----:B------:R-:W1:Y:S02]  /*0060*/  SHFL.IDX PT, R0, R0, RZ, 0x1f ;  /* 0x00001fff00007589 */ /* 0x000e6400000e0000 */
[----:B-1----:R-:W-:-:S13]  /*0070*/  ISETP.NE.AND P0, PT, R0, RZ, PT ;  /* 0x000000ff0000720c */ /* 0x002fda0003f05270 */
[----:B--23--:R-:W-:Y:S05]  /*0080*/  @!P0 BRA `(.L_x_0) ;  /* 0x0000009000008947 */ /* 0x00cfea0003800000 */
[----:B------:R-:W-:Y:S01]  /*0090*/  MOV R0, c[0x0][0x550] ;  /* 0x0001540000007a02 */ /* 0x000fe20000000f00 */
[----:B------:R-:W-:-:S03]  /*00a0*/  UMOV UR10, UR6 ;  /* 0x00000006000a7c82 */ /* 0x000fc60008000000 */
[----:B------:R-:W-:-:S13]  /*00b0*/  ISETP.NE.AND P0, PT, R0, 0x1, PT ;  /* 0x000000010000780c */ /* 0x000fda0003f05270 */
[----:B------:R-:W-:Y:S05]  /*00c0*/  @!P0 BRA `(.L_x_1) ;  /* 0x000000b000008947 */ /* 0x000fea0003800000 */
[----:B------:R-:W-:Y:S02]  /*00d0*/  ULDC UR4, c[0x0][0x554] ;  /* 0x0001550000047ab9 */ /* 0x000fe40000000800 */
[----:B------:R-:W-:Y:S02]  /*00e0*/  UIMAD.WIDE.U32 UR4, UR6, UR4, URZ ;  /* 0x00000004060472a5 */ /* 0x000fe4000f8e003f */
[----:B------:R-:W-:Y:S02]  /*00f0*/  ULDC UR10, c[0x0][0x558] ;  /* 0x00015600000a7ab9 */ /* 0x000fe40000000800 */
[----:B------:R-:W-:Y:S01]  /*0100*/  USHF.R.U32.HI UR10, URZ, UR10, UR5 ;  /* 0x0000000a3f0a7299 */ /* 0x000fe20008011605 */
[----:B------:R-:W-:Y:S05]  /*0110*/  BRA `(.L_x_1) ;  /* 0x0000006000007947 */ /* 0x000fea0003800000 */
.L_x_0:
[----:B------:R-:W-:Y:S02]  /*0120*/  ULDC.64 UR4, c[0x0][0x550] ;  /* 0x0001540000047ab9 */ /* 0x000fe40000000a00 */
[----:B------:R-:W-:Y:S02]  /*0130*/  UISETP.NE.AND UP0, UPT, UR4, 0x1, UPT ;  /* 0x000000010400788c */ /* 0x000fe4000bf05270 */
[----:B------:R-:W-:-:S02]  /*0140*/  UIMAD.WIDE.U32 UR8, UR6, UR5, URZ ;  /* 0x00000005060872a5 */ /* 0x000fc4000f8e003f */
[----:B------:R-:W-:Y:S02]  /*0150*/  ULDC UR4, c[0x0][0x558] ;  /* 0x0001560000047ab9 */ /* 0x000fe40000000800 */
[----:B------:R-:W-:-:S05]  /*0160*/  UMOV UR10, UR6 ;  /* 0x00000006000a7c82 */ /* 0x000fca0008000000 */
[----:B------:R-:W-:-:S03]  /*0170*/  @UP0 USHF.R.U32.HI UR10, URZ, UR4, UR9 ;  /* 0x000000043f0a0299 */ /* 0x000fc60008011609 */
.L_x_1:
[----:B------:R-:W-:Y:S01]  /*0180*/  ISETP.LE.AND P0, PT, RZ, UR18, PT ;  /* 0x00000012ff007c0c */ /* 0x000fe2000bf03270 */
[----:B------:R-:W-:Y:S02]  /*0190*/  UIADD3 UR5, -UR10, URZ, URZ ;  /* 0x0000003f0a057290 */ /* 0x000fe4000fffe13f */
[----:B------:R-:W-:Y:S02]  /*01a0*/  ULDC UR4, c[0x0][0x550] ;  /* 0x0001540000047ab9 */ /* 0x000fe40000000800 */
[----:B------:R-:W-:-:S08]  /*01b0*/  UIMAD UR6, UR5, UR4, UR6 ;  /* 0x00000004050672a4 */ /* 0x000fd0000f8e0206 */
[----:B------:R-:W-:Y:S05]  /*01c0*/  @!P0 EXIT ;  /* 0x000000000000894d */ /* 0x000fea0003800000 */
[----:B------:R-:W-:Y:S02]  /*01d0*/  ULDC.64 UR4, c[0x0][0x370] ;  /* 0x0000dc0000047ab9 */ /* 0x000fe40000000a00 */
[----:B------:R-:W-:Y:S02]  /*01e0*/  UISETP.NE.U32.AND UP0, UPT, URZ, UR4, UPT ;  /* 0x000000043f00728c */ /* 0x000fe4000bf05070 */
[----:B------:R-:W-:Y:S02]  /*01f0*/  ULDC.64 UR8, c[0x0][0x370] ;  /* 0x0000dc0000087ab9 */ /* 0x000fe40000000a00 */
[----:B------:R-:W-:Y:S02]  /*0200*/  UISETP.NE.AND.EX UP0, UPT, URZ, UR5, UPT, UP0 ;  /* 0x000000053f00728c */ /* 0x000fe4000bf05300 */
[----:B------:R-:W-:-:S04]  /*0210*/  ULDC.64 UR12, c[0x0][0x118] ;  /* 0x00004600000c7ab9 */ /* 0x000fc80000000a00 */
[----:B------:R-:W-:-:S05]  /*0220*/  PLOP3.LUT P0, PT, PT, PT, UP0, 0x80, 0x0 ;  /* 0x000000000000781c */ /* 0x000fca0003f0f008 */
[----:B------:R-:W-:Y:S02]  /*0230*/  @UP0 UMOV UR4, 0x4 ;  /* 0x0000000400040882 */ /* 0x000fe40000000000 */
[----:B------:R-:W-:-:S06]  /*0240*/  @UP0 UIMAD.WIDE UR4, UR18, UR4, UR8 ;  /* 0x00000004120402a5 */ /* 0x000fcc000f8e0208 */
[----:B------:R-:W-:Y:S02]  /*0250*/  IMAD.U32 R2, RZ, RZ, UR4 ;  /* 0x00000004ff027e24 */ /* 0x000fe4000f8e00ff */
[----:B------:R-:W-:-:S05]  /*0260*/  IMAD.U32 R3, RZ, RZ, UR5 ;  /* 0x00000005ff037e24 */ /* 0x000fca000f8e00ff */
[----:B------:R-:W2:Y:S01]  /*0270*/  @P0 LDG.E R2, [R2.64] ;  /* 0x0000000c02020981 */ /* 0x000ea2000c1e1900 */
[----:B------:R-:W-:Y:S02]  /*0280*/  ULDC UR4, c[0x0][0x2ac] ;  /* 0x0000ab0000047ab9 */ /* 0x000fe40000000800 */
[----:B------:R-:W-:Y:S02]  /*0290*/  ULDC UR15, c[0x0][0x1d0] ;  /* 0x00007400000f7ab9 */ /* 0x000fe40000000800 */
[----:B------:R-:W-:Y:S02]  /*02a0*/  UIMAD UR15, UR4, UR15, URZ ;  /* 0x0000000f040f72a4 */ /* 0x000fe4000f8e023f */
[----:B------:R-:W-:Y:S02]  /*02b0*/  UMOV UR9, URZ ;  /* 0x0000003f00097c82 */ /* 0x000fe40008000000 */
[----:B------:R-:W-:Y:S02]  /*02c0*/  UISETP.GE.AND UP0, UPT, UR15, 0x1, UPT ;  /* 0x000000010f00788c */ /* 0x000fe4000bf06270 */
[----:B------:R-:W-:-:S02]  /*02d0*/  UIADD3 UR5, UR15, 0x7f, URZ ;  /* 0x0000007f0f057890 */ /* 0x000fc4000fffe03f */
[----:B------:R-:W-:Y:S02]  /*02e0*/  UMOV UR17, URZ ;  /* 0x0000003f00117c82 */ /* 0x000fe40008000000 */
[----:B------:R-:W-:-:S04]  /*02f0*/  USHF.R.S32.HI UR4, URZ, 0x1f, UR5 ;  /* 0x0000001f3f047899 */ /* 0x000fc80008011405 */
[----:B------:R-:W-:-:S04]  /*0300*/  ULEA.HI UR4, UR4, UR5, URZ, 0x7 ;  /* 0x0000000504047291 */ /* 0x000fc8000f8f383f */
[----:B------:R-:W-:Y:S01]  /*0310*/  USHF.R.S32.HI UR7, URZ, 0x7, UR4 ;  /* 0x000000073f077899 */ /* 0x000fe20008011404 */
[----:B--2---:R1:W2:Y:S01]  /*0320*/  @P0 R2UR UR9, R2 ;  /* 0x00000000020903c2 */ /* 0x0042a200000e0000 */
[----:B------:R-:W-:-:S13]  /*0330*/  PLOP3.LUT P0, PT, PT, PT, UP0, 0x80, 0x0 ;  /* 0x000000000000781c */ /* 0x000fda0003f0f008 */
[----:B-12---:R-:W-:Y:S05]  /*0340*/  @!P0 BRA `(.L_x_2) ;  /* 0x0000025000008947 */ /* 0x006fea0003800000 */
[----:B------:R-:W-:Y:S02]  /*0350*/  USHF.R.U32.HI UR4, URZ, 0x10, UR6 ;  /* 0x000000103f047899 */ /* 0x000fe40008011606 */
[----:B------:R-:W-:Y:S02]  /*0360*/  ULDC UR5, c[0x0][0x338] ;  /* 0x0000ce0000057ab9 */ /* 0x000fe40000000800 */
[----:B------:R-:W-:Y:S02]  /*0370*/  UISETP.NE.AND UP0, UPT, UR4, URZ, UPT ;  /* 0x0000003f0400728c */ /* 0x000fe4000bf05270 */
[----:B------:R-:W-:Y:S02]  /*0380*/  UMOV UR20, URZ ;  /* 0x0000003f00147c82 */ /* 0x000fe40008000000 */
[----:B------:R-:W-:-:S04]  /*0390*/  USEL UR5, UR4, UR5, UP0 ;  /* 0x0000000504057287 */ /* 0x000fc80008000000 */
[----:B------:R-:W-:Y:S02]  /*03a0*/  UIADD3 UR16, UR7, -0x1, UR5 ;  /* 0xffffffff07107890 */ /* 0x000fe4000fffe005 */
[----:B------:R-:W-:-:S05]  /*03b0*/  IMAD.U32 R0, RZ, RZ, UR5 ;  /* 0x00000005ff007e24 */ /* 0x000fca000f8e00ff */
[-C--:B------:R-:W-:Y:S02]  /*03c0*/  IABS R2, R0.reuse ;  /* 0x0000000000027213 */ /* 0x080fe40000000000 */
[----:B------:R-:W-:Y:S02]  /*03d0*/  IABS R0, R0 ;  /* 0x0000000000007213 */ /* 0x000fe40000000000 */
[----:B------:R-:W1:Y:S03]  /*03e0*/  R2UR UR14, R2 ;  /* 0x00000000020e73c2 */ /* 0x000e6600000e0000 */
[----:B------:R-:W-:-:S05]  /*03f0*/  IMAD.MOV R0, RZ, RZ, -R0 ;  /* 0x000000ffff007224 */ /* 0x000fca00078e0a00 */
[----:B------:R-:W2:Y:S01]  /*0400*/  R2UR UR8, R0 ;  /* 0x00000000000873c2 */ /* 0x000ea200000e0000 */
[----:B-1----:R-:W1:Y:S08]  /*0410*/  I2F.RP R2, UR14 ;  /* 0x0000000e00027d06 */ /* 0x002e700008209400 */
[----:B-1----:R-:W1:Y:S02]  /*0420*/  MUFU.RCP R2, R2 ;  /* 0x0000000200027308 */ /* 0x002e640000001000 */
[----:B-1----:R-:W-:-:S06]  /*0430*/  IADD3 R2, R2, 0xffffffe, RZ ;  /* 0x0ffffffe02027810 */ /* 0x002fcc0007ffe0ff */
[----:B------:R-:W1:Y:S02]  /*0440*/  F2I.FTZ.U32.TRUNC.NTZ R2, R2 ;  /* 0x0000000200027305 */ /* 0x000e64000021f000 */
[----:B-1----:R1:W3:Y:S02]  /*0450*/  R2UR UR21, R2 ;  /* 0x00000000021573c2 */ /* 0x0022e400000e0000 */
[----:B-1----:R-:W-:Y:S01]  /*0460*/  IMAD.U32 R2, RZ, RZ, UR16 ;  /* 0x00000010ff027e24 */ /* 0x002fe2000f8e00ff */
[----:B---3--:R-:W-:Y:S02]  /*0470*/  UIADD3 UR4, URZ, -UR21, URZ ;  /* 0x800000153f047290 */ /* 0x008fe4000fffe03f */
[----:B------:R-:W-:Y:S02]  /*0480*/  ULOP3.LUT UR16, UR16, UR5, URZ, 0x3c, !UPT ;  /* 0x0000000510107292 */ /* 0x000fe4000f8e3c3f */
[----:B------:R-:W-:Y:S01]  /*0490*/  IABS R2, R2 ;  /* 0x0000000200027213 */ /* 0x000fe20000000000 */
[----:B------:R-:W-:-:S03]  /*04a0*/  UIMAD UR4, UR4, UR14, URZ ;  /* 0x0000000e040472a4 */ /* 0x000fc6000f8e023f */
[----:B------:R-:W1:Y:S01]  /*04b0*/  R2UR UR11, R2 ;  /* 0x00000000020b73c2 */ /* 0x000e6200000e0000 */
[----:B------:R-:W-:-:S07]  /*04c0*/  UIMAD.WIDE.U32 UR20, UR21, UR4, UR20 ;  /* 0x00000004151472a5 */ /* 0x000fce000f8e0014 */
[----:B------:R-:W-:Y:S02]  /*04d0*/  UMOV UR17, UR21 ;  /* 0x0000001500117c82 */ /* 0x000fe40008000000 */
[----:B-1----:R-:W-:-:S07]  /*04e0*/  UIMAD.WIDE.U32 UR20, UR17, UR11, URZ ;  /* 0x0000000b111472a5 */ /* 0x002fce000f8e003f */
[----:B------:R-:W-:Y:S02]  /*04f0*/  UMOV UR17, UR21 ;  /* 0x0000001500117c82 */ /* 0x000fe40008000000 */
[----:B--2---:R-:W-:-:S04]  /*0500*/  UIMAD UR8, UR17, UR8, UR11 ;  /* 0x00000008110872a4 */ /* 0x004fc8000f8e020b */
[----:B------:R-:W-:-:S11]  /*0510*/  UISETP.GT.U32.AND UP0, UPT, UR14, UR8, UPT ;  /* 0x000000080e00728c */ /* 0x000fd6000bf04070 */
[----:B------:R-:W-:Y:S02]  /*0520*/  @!UP0 UIADD3 UR8, UR8, -UR14, URZ ;  /* 0x8000000e08088290 */ /* 0x000fe4000fffe03f */
[----:B------:R-:W-:Y:S02]  /*0530*/  @!UP0 UIADD3 UR17, UR17, 0x1, URZ ;  /* 0x0000000111118890 */ /* 0x000fe4000fffe03f */
[----:B------:R-:W-:Y:S02]  /*0540*/  UISETP.GE.U32.AND UP1, UPT, UR8, UR14, UPT ;  /* 0x0000000e0800728c */ /* 0x000fe4000bf26070 */
[----:B------:R-:W-:-:S09]  /*0550*/  UISETP.GE.AND UP0, UPT, UR16, URZ, UPT ;  /* 0x0000003f1000728c */ /* 0x000fd2000bf06270 */
[----:B------:R-:W-:Y:S02]  /*0560*/  @UP1 UIADD3 UR17, UR17, 0x1, URZ ;  /* 0x0000000111111890 */ /* 0x000fe4000fffe03f */
[----:B------:R-:W-:Y:S02]  /*0570*/  UISETP.NE.AND UP1, UPT, UR5, URZ, UPT ;  /* 0x0000003f0500728c */ /* 0x000fe4000bf25270 */
[----:B------:R-:W-:-:S09]  /*0580*/  @!UP0 UIADD3 UR17, -UR17, URZ, URZ ;  /* 0x0000003f11118290 */ /* 0x000fd2000fffe13f */
[----:B------:R-:W-:Y:S02]  /*0590*/  @!UP1 ULOP3.LUT UR17, URZ, UR5, URZ, 0x33, !UPT ;  /* 0x000000053f119292 */ /* 0x000fe4000f8e333f */
.L_x_2:
[----:B------:R-:W-:Y:S01]  /*05a0*/  ULOP3.LUT UR8, UR6, 0xffff, URZ, 0xc0, !UPT ;  /* 0x0000ffff06087892 */ /* 0x000fe2000f8ec03f */
[----:B------:R-:W-:Y:S01]  /*05b0*/  PLOP3.LUT P2, PT, PT, PT, PT, 0x80, 0x0 ;  /* 0x000000000000781c */ /* 0x000fe20003f4f070 */
[----:B------:R-:W-:Y:S01]  /*05c0*/  IMAD.MOV.U32 R6, RZ, RZ, RZ ;  /* 0x000000ffff067224 */ /* 0x000fe200078e00ff */
[----:B------:R-:W-:Y:S01]  /*05d0*/  CS2R R70, SRZ ;  /* 0x0000000000467805 */ /* 0x000fe2000001ff00 */
[----:B------:R-:W-:Y:S01]  /*05e0*/  UIMAD UR8, UR8, UR17, URZ ;  /* 0x00000011080872a4 */ /* 0x000fe2000f8e023f */
[----:B------:R-:W-:Y:S01]  /*05f0*/  IMAD.MOV.U32 R2, RZ, RZ, RZ ;  /* 0x000000ffff027224 */ /* 0x000fe200078e00ff */
[----:B------:R-:W-:Y:S01]  /*0600*/  CS2R R68, SRZ ;  /* 0x0000000000447805 */ /* 0x000fe2000001ff00 */
[----:B------:R-:W-:Y:S01]  /*0610*/  CS2R R74, SRZ ;  /* 0x00000000004a7805 */ /* 0x000fe2000001ff00 */
[----:B------:R-:W-:Y:S01]  /*0620*/  UIADD3 UR17, UR8, UR17, URZ ;  /* 0x0000001108117290 */ /* 0x000fe2000fffe03f */
[----:B------:R-:W-:Y:S01]  /*0630*/  CS2R R72, SRZ ;  /* 0x0000000000487805 */ /* 0x000fe2000001ff00 */
[----:B------:R-:W-:Y:S01]  /*0640*/  CS2R R78, SRZ ;  /* 0x00000000004e7805 */ /* 0x000fe2000001ff00 */
[----:B------:R-:W-:Y:S01]  /*0650*/  CS2R R76, SRZ ;  /* 0x00000000004c7805 */ /* 0x000fe2000001ff00 */
[----:B------:R-:W-:Y:S01]  /*0660*/  UISETP.LT.AND UP0, UPT, UR7, UR17, UPT ;  /* 0x000000110700728c */ /* 0x000fe2000bf01270 */
[----:B------:R-:W-:Y:S01]  /*0670*/  CS2R R82, SRZ ;  /* 0x0000000000527805 */ /* 0x000fe2000001ff00 */
[----:B------:R-:W-:Y:S01]  /*0680*/  CS2R R80, SRZ ;  /* 0x0000000000507805 */ /* 0x000fe2000001ff00 */
[----:B------:R-:W-:Y:S01]  /*0690*/  CS2R R86, SRZ ;  /* 0x0000000000567805 */ /* 0x000fe2000001ff00 */
[----:B------:R-:W-:Y:S01]  /*06a0*/  USEL UR7, UR7, UR17, UP0 ;  /* 0x0000001107077287 */ /* 0x000fe20008000000 */
[----:B------:R-:W-:Y:S01]  /*06b0*/  CS2R R84, SRZ ;  /* 0x0000000000547805 */ /* 0x000fe2000001ff00 */
[----:B------:R-:W-:Y:S01]  /*06c0*/  CS2R R90, SRZ ;  /* 0x00000000005a7805 */ /* 0x000fe2000001ff00 */
[----:B------:R-:W-:Y:S01]  /*06d0*/  CS2R R88, SRZ ;  /* 0x0000000000587805 */ /* 0x000fe2000001ff00 */
[----:B------:R-:W-:Y:S01]  /*06e0*/  UISETP.GT.AND UP0, UPT, UR7, UR8, UPT ;  /* 0x000000080700728c */ /* 0x000fe2000bf04270 */
[----:B------:R-:W-:Y:S01]  /*06f0*/  CS2R R94, SRZ ;  /* 0x00000000005e7805 */ /* 0x000fe2000001ff00 */
[----:B------:R-:W-:Y:S01]  /*0700*/  CS2R R92, SRZ ;  /* 0x00000000005c7805 */ /* 0x000fe2000001ff00 */
[----:B------:R-:W-:Y:S01]  /*0710*/  CS2R R98, SRZ ;  /* 0x0000000000627805 */ /* 0x000fe2000001ff00 */
[----:B------:R-:W-:Y:S01]  /*0720*/  CS2R R96, SRZ ;  /* 0x0000000000607805 */ /* 0x000fe2000001ff00 */
[----:B------:R-:W-:Y:S01]  /*0730*/  CS2R R102, SRZ ;  /* 0x0000000000667805 */ /* 0x000fe2000001ff00 */
[----:B------:R-:W-:Y:S01]  /*0740*/  PLOP3.LUT P0, PT, PT, PT, UP0, 0x80, 0x0 ;  /* 0x000000000000781c */ /* 0x000fe20003f0f008 */
[----:B------:R-:W-:Y:S01]  /*0750*/  CS2R R100, SRZ ;  /* 0x0000000000647805 */ /* 0x000fe2000001ff00 */
        /* <DEDUP_REMOVED lines=14> */
[----:B------:R-:W-:Y:S05]  /*0840*/  @!P0 BRA `(.L_x_3) ;  /* 0x00009a0000008947 */ /* 0x000fea0003800000 */
[----:B------:R-:W-:Y:S02]  /*0850*/  ULDC.64 UR4, c[0x0][0x340] ;  /* 0x0000d00000047ab9 */ /* 0x000fe40000000a00 */
[----:B------:R-:W-:-:S02]  /*0860*/  UISETP.NE.U32.AND UP0, UPT, URZ, UR4, UPT ;  /* 0x000000043f00728c */ /* 0x000fc4000bf05070 */
[----:B------:R-:W-:Y:S02]  /*0870*/  ULDC.64 UR16, c[0x0][0x340] ;  /* 0x0000d00000107ab9 */ /* 0x000fe40000000a00 */
[----:B------:R-:W-:-:S06]  /*0880*/  UISETP.NE.AND.EX UP0, UPT, URZ, UR5, UPT, UP0 ;  /* 0x000000053f00728c */ /* 0x000fcc000bf05300 */
[----:B------:R-:W-:-:S05]  /*0890*/  PLOP3.LUT P0, PT, PT, PT, UP0, 0x80, 0x0 ;  /* 0x000000000000781c */ /* 0x000fca0003f0f008 */
[----:B------:R-:W-:Y:S02]  /*08a0*/  @UP0 UMOV UR4, 0x4 ;  /* 0x0000000400040882 */ /* 0x000fe40000000000 */
[----:B------:R-:W-:-:S06]  /*08b0*/  @UP0 UIMAD.WIDE UR4, UR18, UR4, UR16 ;  /* 0x00000004120402a5 */ /* 0x000fcc000f8e0210 */
[----:B------:R-:W-:Y:S02]  /*08c0*/  IMAD.U32 R2, RZ, RZ, UR4 ;  /* 0x00000004ff027e24 */ /* 0x000fe4000f8e00ff */
[----:B------:R-:W-:Y:S01]  /*08d0*/  IMAD.U32 R3, RZ, RZ, UR5 ;  /* 0x00000005ff037e24 */ /* 0x000fe2000f8e00ff */
[----:B------:R-:W-:Y:S01]  /*08e0*/  SHF.R.S32.HI R10, RZ, 0x1f, R5 ;  /* 0x0000001fff0a7819 */ /* 0x000fe20000011405 */
[----:B------:R-:W-:Y:S02]  /*08f0*/  UIADD3 UR6, UR7, -0x1, URZ ;  /* 0xffffffff07067890 */ /* 0x000fe4000fffe03f */
[----:B------:R-:W-:Y:S01]  /*0900*/  ULDC.64 UR4, c[0x0][0x2b0] ;  /* 0x0000ac0000047ab9 */ /* 0x000fe20000000a00 */
[CC--:B------:R-:W-:Y:S01]  /*0910*/  LEA.HI R241, R10.reuse, R5.reuse, RZ, 0x6 ;  /* 0x000000050af17211 */ /* 0x0c0fe200078f30ff */
[----:B------:R1:W2:Y:S01]  /*0920*/  @P0 LDG.E R0, [R2.64] ;  /* 0x0000000c02000981 */ /* 0x0002a2000c1e1900 */
[----:B------:R-:W-:Y:S02]  /*0930*/  MOV R239, RZ ;  /* 0x000000ff00ef7202 */ /* 0x000fe40000000f00 */
[----:B-1----:R-:W-:Y:S01]  /*0940*/  LEA.HI R3, R10, R5, RZ, 0x3 ;  /* 0x000000050a037211 */ /* 0x002fe200078f18ff */
[----:B------:R-:W-:-:S03]  /*0950*/  IMAD.MOV.U32 R2, RZ, RZ, c[0x0][0x2b8] ;  /* 0x0000ae00ff027624 */ /* 0x000fc600078e00ff */
[----:B------:R-:W-:Y:S02]  /*0960*/  LOP3.LUT R25, R3, 0xfffffff8, RZ, 0xc0, !PT ;  /* 0xfffffff803197812 */ /* 0x000fe400078ec0ff */
[----:B------:R-:W-:Y:S02]  /*0970*/  SHF.R.S32.HI R3, RZ, 0x3, R3 ;  /* 0x00000003ff037819 */ /* 0x000fe40000011403 */
[----:B------:R-:W-:-:S04]  /*0980*/  IADD3 R25, -R25, R5, RZ ;  /* 0x0000000519197210 */ /* 0x000fc80007ffe1ff */
[----:B------:R-:W-:Y:S01]  /*0990*/  LEA R242, R25, R3, 0x5 ;  /* 0x0000000319f27211 */ /* 0x000fe200078e28ff */
[----:B------:R-:W-:Y:S01]  /*09a0*/  BAR.SYNC.DEFER_BLOCKING 0x0 ;  /* 0x0000000000007b1d */ /* 0x000fe20000010000 */
[----:B------:R-:W-:-:S05]  /*09b0*/  USHF.R.S32.HI UR20, URZ, 0x1f, UR18 ;  /* 0x0000001f3f147899 */ /* 0x000fca0008011412 */
[----:B--2---:R1:W2:Y:S01]  /*09c0*/  @P0 R2UR UR14, R0 ;  /* 0x00000000000e03c2 */ /* 0x0042a200000e0000 */
[----:B------:R-:W-:Y:S01]  /*09d0*/  ISETP.NE.AND P0, PT, R2, 0x1, PT ;  /* 0x000000010200780c */ /* 0x000fe20003f05270 */
[----:B--2---:R-:W-:Y:S02]  /*09e0*/  @!UP0 UMOV UR14, UR18 ;  /* 0x00000012000e8c82 */ /* 0x004fe40008000000 */
[----:B------:R-:W-:Y:S02]  /*09f0*/  USHF.R.S32.HI UR11, URZ, 0x1f, UR14 ;  /* 0x0000001f3f0b7899 */ /* 0x000fe4000801140e */
[----:B------:R-:W-:Y:S02]  /*0a00*/  UIMAD.WIDE.U32 UR16, UR14, UR4, URZ ;  /* 0x000000040e1072a5 */ /* 0x000fe4000f8e003f */
[----:B------:R-:W-:-:S04]  /*0a10*/  UIMAD UR11, UR11, UR4, URZ ;  /* 0x000000040b0b72a4 */ /* 0x000fc8000f8e023f */
[----:B------:R-:W-:Y:S01]  /*0a20*/  UIMAD UR11, UR14, UR5, UR11 ;  /* 0x000000050e0b72a4 */ /* 0x000fe2000f8e020b */
[----:B-1----:R-:W-:-:S03]  /*0a30*/  IMAD.U32 R0, RZ, RZ, UR6 ;  /* 0x00000006ff007e24 */ /* 0x002fc6000f8e00ff */
[----:B------:R-:W-:Y:S02]  /*0a40*/  UIADD3 UR11, UR17, UR11, URZ ;  /* 0x0000000b110b7290 */ /* 0x000fe4000fffe03f */
[----:B------:R-:W-:Y:S01]  /*0a50*/  USHF.R.S32.HI UR14, URZ, 0x1f, UR10 ;  /* 0x0000001f3f0e7899 */ /* 0x000fe2000801140a */
[----:B------:R-:W-:Y:S01]  /*0a60*/  IMAD R0, R0, 0x80, R242 ;  /* 0x0000008000007824 */ /* 0x000fe200078e02f2 */
[----:B------:R-:W-:-:S04]  /*0a70*/  ULDC.64 UR4, c[0x0][0x1b8] ;  /* 0x00006e0000047ab9 */ /* 0x000fc80000000a00 */
[C---:B------:R-:W-:Y:S02]  /*0a80*/  ISETP.GE.AND P3, PT, R0.reuse, UR15, PT ;  /* 0x0000000f00007c0c */ /* 0x040fe4000bf66270 */
[----:B------:R-:W-:Y:S02]  /*0a90*/  IADD3 R240, R0, UR9, RZ ;  /* 0x0000000900f07c10 */ /* 0x000fe4000fffe0ff */
[----:B------:R-:W-:-:S03]  /*0aa0*/  ISETP.GT.OR P3, PT, R242, 0x7f, P3 ;  /* 0x0000007ff200780c */ /* 0x000fc60001f64670 */
[----:B------:R-:W-:-:S04]  /*0ab0*/  @P0 IMAD.HI.U32 R0, R240, c[0x0][0x2bc], RZ ;  /* 0x0000af00f0000a27 */ /* 0x000fc800078e00ff */
[----:B------:R-:W-:Y:S01]  /*0ac0*/  IMAD.MOV.U32 R4, RZ, RZ, R240 ;  /* 0x000000ffff047224 */ /* 0x000fe200078e00f0 */
[----:B------:R-:W-:-:S05]  /*0ad0*/  @P0 SHF.R.U32.HI R4, RZ, c[0x0][0x2c0], R0 ;  /* 0x0000b000ff040a19 */ /* 0x000fca0000011600 */
[----:B------:R-:W-:-:S04]  /*0ae0*/  @!P3 IADD3 R2, P2, R4, UR16, RZ ;  /* 0x000000100402bc10 */ /* 0x000fc8000ff5e0ff */
[----:B------:R-:W-:Y:S02]  /*0af0*/  @!P3 LEA R6, P1, R2, c[0x0][0x2a0], 0x2 ;  /* 0x0000a8000206ba11 */ /* 0x000fe400078210ff */
[----:B------:R-:W-:-:S04]  /*0b00*/  @!P3 LEA.HI.X.SX32 R0, R4, UR11, 0x1, P2 ;  /* 0x0000000b0400bc11 */ /* 0x000fc800090f0eff */
[----:B------:R-:W-:-:S05]  /*0b10*/  @!P3 LEA.HI.X R7, R2, c[0x0][0x2a4], R0, 0x2, P1 ;  /* 0x0000a9000207ba11 */ /* 0x000fca00008f1400 */
[----:B------:R1:W2:Y:S01]  /*0b20*/  @!P3 LDG.E R239, [R6.64] ;  /* 0x0000000c06efb981 */ /* 0x0002a2000c1e1900 */
[----:B------:R-:W-:Y:S01]  /*0b30*/  UIMAD UR19, UR14, UR4, URZ ;  /* 0x000000040e1372a4 */ /* 0x000fe2000f8e023f */
[----:B------:R-:W-:Y:S01]  /*0b40*/  IMAD.SHL.U32 R37, R25, 0x8, RZ ;  /* 0x0000000819257824 */ /* 0x000fe200078e00ff */
[----:B------:R-:W-:Y:S01]  /*0b50*/  UIMAD.WIDE.U32 UR22, UR10, UR4, URZ ;  /* 0x000000040a1672a5 */ /* 0x000fe2000f8e003f */
[----:B------:R-:W3:Y:S01]  /*0b60*/  S2R R2, SR_CTAID.X ;  /* 0x0000000000027919 */ /* 0x000ee20000002500 */
[----:B------:R-:W-:Y:S01]  /*0b70*/  UIMAD UR19, UR10, UR5, UR19 ;  /* 0x000000050a1372a4 */ /* 0x000fe2000f8e0213 */
[----:B------:R-:W-:Y:S01]  /*0b80*/  IMAD.SHL.U32 R241, R241, 0x8, RZ ;  /* 0x00000008f1f17824 */ /* 0x000fe200078e00ff */
[C---:B------:R-:W-:Y:S01]  /*0b90*/  IADD3 R24, R37.reuse, 0x40, RZ ;  /* 0x0000004025187810 */ /* 0x040fe20007ffe0ff */
[----:B------:R-:W-:Y:S01]  /*0ba0*/  ULDC.64 UR4, c[0x0][0x1c0] ;  /* 0x0000700000047ab9 */ /* 0x000fe20000000a00 */
[----:B------:R-:W-:Y:S01]  /*0bb0*/  IADD3 R4, -R4, RZ, RZ ;  /* 0x000000ff04047210 */ /* 0x000fe20007ffe1ff */
[----:B------:R-:W-:Y:S01]  /*0bc0*/  UIMAD UR20, UR20, UR4, URZ ;  /* 0x00000004141472a4 */ /* 0x000fe2000f8e023f */
[----:B------:R-:W-:Y:S01]  /*0bd0*/  SHF.R.S32.HI R36, RZ, 0x1f, R24 ;  /* 0x0000001fff247819 */ /* 0x000fe20000011418 */
[----:B------:R-:W-:Y:S01]  /*0be0*/  UIADD3 UR23, UR23, UR19, URZ ;  /* 0x0000001317177290 */ /* 0x000fe2000fffe03f */
[----:B------:R-:W-:Y:S01]  /*0bf0*/  ISETP.GE.AND P3, PT, R37, c[0x0][0x198], PT ;  /* 0x0000660025007a0c */ /* 0x000fe20003f66270 */
[----:B------:R-:W-:Y:S01]  /*0c00*/  UIMAD UR5, UR18, UR5, UR20 ;  /* 0x00000005120572a4 */ /* 0x000fe2000f8e0214 */
[----:B------:R-:W-:Y:S01]  /*0c10*/  IMAD R240, R4, c[0x0][0x2b8], R240 ;  /* 0x0000ae0004f07a24 */ /* 0x000fe200078e02f0 */
[----:B------:R-:W-:Y:S01]  /*0c20*/  UIMAD.WIDE.U32 UR18, UR18, UR4, UR22 ;  /* 0x00000004121272a5 */ /* 0x000fe2000f8e0016 */
[----:B------:R-:W-:Y:S01]  /*0c30*/  LEA.HI R36, R36, R24, RZ, 0x3 ;  /* 0x0000001824247211 */ /* 0x000fe200078f18ff */
[----:B------:R-:W-:Y:S01]  /*0c40*/  UIMAD UR15, UR6, -0x80, UR15 ;  /* 0xffffff80060f78a4 */ /* 0x000fe2000f8e020f */
[----:B------:R-:W-:Y:S01]  /*0c50*/  ISETP.GE.AND P2, PT, R24, c[0x0][0x198], PT ;  /* 0x0000660018007a0c */ /* 0x000fe20003f46270 */
[----:B------:R-:W-:Y:S01]  /*0c60*/  UIADD3 UR5, UR19, UR5, URZ ;  /* 0x0000000513057290 */ /* 0x000fe2000fffe03f */
[----:B------:R-:W-:Y:S01]  /*0c70*/  LOP3.LUT R36, R36, 0xfffffff8, RZ, 0xc0, !PT ;  /* 0xfffffff824247812 */ /* 0x000fe200078ec0ff */
[----:B------:R-:W-:Y:S01]  /*0c80*/  IMAD.U32 R12, RZ, RZ, UR18 ;  /* 0x00000012ff0c7e24 */ /* 0x000fe2000f8e00ff */
[----:B------:R-:W-:Y:S01]  /*0c90*/  SHF.R.S32.HI R27, RZ, 0x1f, R240 ;  /* 0x0000001fff1b7819 */ /* 0x000fe200000114f0 */
[----:B------:R-:W-:Y:S01]  /*0ca0*/  IMAD.U32 R13, RZ, RZ, UR19 ;  /* 0x00000013ff0d7e24 */ /* 0x000fe2000f8e00ff */
[----:B------:R-:W-:Y:S01]  /*0cb0*/  LEA.HI R238, R10, R5, RZ, 0x4 ;  /* 0x000000050aee7211 */ /* 0x000fe200078f20ff */
[----:B-1----:R-:W-:Y:S01]  /*0cc0*/  IMAD.MOV.U32 R6, RZ, RZ, c[0x0][0x2c4] ;  /* 0x0000b100ff067624 */ /* 0x002fe200078e00ff */
[----:B------:R-:W-:Y:S01]  /*0cd0*/  UISETP.GT.AND UP0, UPT, UR6, UR8, UPT ;  /* 0x000000080600728c */ /* 0x000fe2000bf04270 */
[----:B---3--:R-:W-:-:S02]  /*0ce0*/  IMAD R9, R2, 0x80, R242 ;  /* 0x0000008002097824 */ /* 0x008fc400078e02f2 */
[----:B------:R-:W-:Y:S01]  /*0cf0*/  IMAD.U32 R15, RZ, RZ, UR5 ;  /* 0x00000005ff0f7e24 */ /* 0x000fe2000f8e00ff */
[C---:B------:R-:W-:Y:S01]  /*0d00*/  ISETP.NE.AND P1, PT, R6.reuse, 0x1, PT ;  /* 0x000000010600780c */ /* 0x040fe20003f25270 */
[----:B------:R-:W-:Y:S01]  /*0d10*/  IMAD.MOV.U32 R14, RZ, RZ, R12 ;  /* 0x000000ffff0e7224 */ /* 0x000fe200078e000c */
[----:B------:R-:W-:Y:S01]  /*0d20*/  MOV R8, R9 ;  /* 0x0000000900087202 */ /* 0x000fe20000000f00 */
[----:B------:R-:W-:Y:S01]  /*0d30*/  IMAD R6, R6, c[0x0][0x168], RZ ;  /* 0x00005a0006067a24 */ /* 0x000fe200078e02ff */
[----:B------:R-:W-:Y:S01]  /*0d40*/  ULDC.64 UR4, c[0x0][0x1e8] ;  /* 0x00007a0000047ab9 */ /* 0x000fe20000000a00 */
[----:B------:R-:W-:Y:S01]  /*0d50*/  IMAD R2, R2, 0x80, R3 ;  /* 0x0000008002027824 */ /* 0x000fe200078e0203 */
[----:B------:R-:W-:Y:S01]  /*0d60*/  UIMAD.WIDE.U32 UR20, UR10, UR4, URZ ;  /* 0x000000040a1472a5 */ /* 0x000fe2000f8e003f */
[----:B------:R-:W-:Y:S01]  /*0d70*/  IMAD R16, R27, c[0x0][0x1e0], RZ ;  /* 0x000078001b107a24 */ /* 0x000fe200078e02ff */
[----:B------:R-:W-:Y:S01]  /*0d80*/  UIMAD UR4, UR14, UR4, URZ ;  /* 0x000000040e0472a4 */ /* 0x000fe2000f8e023f */
[----:B------:R-:W-:Y:S01]  /*0d90*/  IMAD.WIDE.U32 R20, R240, c[0x0][0x1e0], RZ ;  /* 0x00007800f0147a25 */ /* 0x000fe200078e00ff */
[----:B------:R-:W-:-:S02]  /*0da0*/  IADD3 R4, R2, 0x40, RZ ;  /* 0x0000004002047810 */ /* 0x000fc40007ffe0ff */
[----:B------:R-:W-:Y:S01]  /*0db0*/  UIMAD UR4, UR10, UR5, UR4 ;  /* 0x000000050a0472a4 */ /* 0x000fe2000f8e0204 */
[----:B------:R-:W-:Y:S01]  /*0dc0*/  @P1 IMAD.HI.U32 R0, R9, c[0x0][0x2c8], RZ ;  /* 0x0000b20009001a27 */ /* 0x000fe200078e00ff */
[----:B------:R-:W-:Y:S02]  /*0dd0*/  ISETP.GE.AND P5, PT, R4, R6, PT ;  /* 0x000000060400720c */ /* 0x000fe40003fa6270 */
[----:B------:R-:W-:Y:S01]  /*0de0*/  UIADD3 UR18, UR21, UR4, URZ ;  /* 0x0000000415127290 */ /* 0x000fe2000fffe03f */
[C---:B------:R-:W-:Y:S01]  /*0df0*/  IMAD R16, R240.reuse, c[0x0][0x1e4], R16 ;  /* 0x00007900f0107a24 */ /* 0x040fe200078e0210 */
[----:B------:R-:W-:Y:S01]  /*0e00*/  @P1 SHF.R.U32.HI R8, RZ, c[0x0][0x2cc], R0 ;  /* 0x0000b300ff081a19 */ /* 0x000fe20000011600 */
[----:B------:R-:W-:Y:S01]  /*0e10*/  IMAD.WIDE.U32 R28, R240, c[0x0][0x208], RZ ;  /* 0x00008200f01c7a25 */ /* 0x000fe200078e00ff */
[----:B------:R-:W-:Y:S02]  /*0e20*/  ULDC.64 UR4, c[0x0][0x210] ;  /* 0x0000840000047ab9 */ /* 0x000fe40000000a00 */
[C---:B------:R-:W-:Y:S01]  /*0e30*/  IADD3 R0, -R8.reuse, RZ, RZ ;  /* 0x000000ff08007210 */ /* 0x040fe20007ffe1ff */
[----:B------:R-:W-:Y:S01]  /*0e40*/  IMAD.WIDE.U32 R14, R8, c[0x0][0x1b0], R14 ;  /* 0x00006c00080e7a25 */ /* 0x000fe200078e000e */
[----:B------:R-:W-:Y:S01]  /*0e50*/  SHF.R.S32.HI R7, RZ, 0x1f, R8 ;  /* 0x0000001fff077819 */ /* 0x000fe20000011408 */
[----:B------:R-:W-:-:S02]  /*0e60*/  UIMAD UR14, UR14, UR4, URZ ;  /* 0x000000040e0e72a4 */ /* 0x000fc4000f8e023f */
[----:B------:R-:W-:Y:S01]  /*0e70*/  IMAD R13, R0, c[0x0][0x2c4], R9 ;  /* 0x0000b100000d7a24 */ /* 0x000fe200078e0209 */
[----:B------:R-:W-:Y:S01]  /*0e80*/  UIMAD.WIDE.U32 UR22, UR10, UR4, URZ ;  /* 0x000000040a1672a5 */ /* 0x000fe2000f8e003f */
[----:B------:R-:W-:Y:S01]  /*0e90*/  IMAD R7, R7, c[0x0][0x1b0], RZ ;  /* 0x00006c0007077a24 */ /* 0x000fe200078e02ff */
[----:B------:R-:W-:Y:S01]  /*0ea0*/  UIMAD UR4, UR10, UR5, UR14 ;  /* 0x000000050a0472a4 */ /* 0x000fe2000f8e020e */
[----:B------:R-:W-:Y:S01]  /*0eb0*/  IMAD.IADD R17, R21, 0x1, R16 ;  /* 0x0000000115117824 */ /* 0x000fe200078e0210 */
[----:B------:R-:W-:Y:S01]  /*0ec0*/  SHF.R.S32.HI R0, RZ, 0x1f, R13 ;  /* 0x0000001fff007819 */ /* 0x000fe2000001140d */
[----:B------:R-:W-:Y:S01]  /*0ed0*/  IMAD R7, R8, c[0x0][0x1b4], R7 ;  /* 0x00006d0008077a24 */ /* 0x000fe200078e0207 */
[----:B------:R-:W-:Y:S01]  /*0ee0*/  MOV R16, R20 ;  /* 0x0000001400107202 */ /* 0x000fe20000000f00 */
[----:B------:R-:W-:Y:S01]  /*0ef0*/  UIADD3 UR4, UR23, UR4, URZ ;  /* 0x0000000417047290 */ /* 0x000fe2000fffe03f */
[----:B------:R-:W-:Y:S02]  /*0f00*/  IMAD.WIDE R40, R37, 0x2, RZ ;  /* 0x0000000225287825 */ /* 0x000fe400078e02ff */
[----:B------:R-:W-:-:S02]  /*0f10*/  IADD3 R15, R15, R7, RZ ;  /* 0x000000070f0f7210 */ /* 0x000fc40007ffe0ff */
[----:B------:R-:W-:Y:S02]  /*0f20*/  IMAD R0, R0, c[0x0][0x1a8], RZ ;  /* 0x00006a0000007a24 */ /* 0x000fe400078e02ff */
[----:B------:R-:W-:Y:S02]  /*0f30*/  IMAD.SHL.U32 R7, R3, 0x40, RZ ;  /* 0x0000004003077824 */ /* 0x000fe400078e00ff */
[C---:B------:R-:W-:Y:S02]  /*0f40*/  IMAD R0, R13.reuse, c[0x0][0x1ac], R0 ;  /* 0x00006b000d007a24 */ /* 0x040fe400078e0200 */
[----:B------:R-:W-:Y:S01]  /*0f50*/  IMAD.WIDE.U32 R12, R13, c[0x0][0x1a8], R14 ;  /* 0x00006a000d0c7a25 */ /* 0x000fe200078e000e */
[----:B------:R-:W-:-:S04]  /*0f60*/  LOP3.LUT R8, R7, 0x1c0, RZ, 0xc0, !PT ;  /* 0x000001c007087812 */ /* 0x000fc800078ec0ff */
[----:B------:R-:W-:Y:S02]  /*0f70*/  IADD3 R0, R13, R0, RZ ;  /* 0x000000000d007210 */ /* 0x000fe40007ffe0ff */
[C---:B------:R-:W-:Y:S02]  /*0f80*/  LEA R18, P1, R12.reuse, c[0x0][0x160], 0x1 ;  /* 0x000058000c127a11 */ /* 0x040fe400078208ff */
[----:B------:R-:W-:Y:S02]  /*0f90*/  SHF.R.U32.HI R7, RZ, 0x3, R8 ;  /* 0x00000003ff077819 */ /* 0x000fe40000011608 */
[----:B------:R-:W-:Y:S02]  /*0fa0*/  LEA.HI.X R0, R12, c[0x0][0x164], R0, 0x1, P1 ;  /* 0x000059000c007a11 */ /* 0x000fe400008f0c00 */
[----:B------:R-:W-:Y:S01]  /*0fb0*/  SHFL.IDX PT, R12, R18, RZ, 0x181f ;  /* 0x00181fff120c7589 */ /* 0x000fe200000e0000 */
[----:B------:R-:W-:Y:S02]  /*0fc0*/  LOP3.LUT R8, R8, 0x38, R37, 0xf8, !PT ;  /* 0x0000003808087812 */ /* 0x000fe400078ef825 */
[----:B------:R-:W-:Y:S01]  /*0fd0*/  ISETP.GE.AND P1, PT, R2, R6, PT ;  /* 0x000000060200720c */ /* 0x000fe20003f26270 */
[----:B------:R-:W1:Y:S01]  /*0fe0*/  SHFL.IDX PT, R13, R0, RZ, 0x181f ;  /* 0x00181fff000d7589 */ /* 0x000e6200000e0000 */
[----:B------:R-:W-:-:S02]  /*0ff0*/  LOP3.LUT R8, R8, R7, RZ, 0x3c, !PT ;  /* 0x0000000708087212 */ /* 0x000fc400078e3cff */
[----:B------:R-:W-:Y:S01]  /*1000*/  IADD3 R7, R2, 0x20, RZ ;  /* 0x0000002002077810 */ /* 0x000fe20007ffe0ff */
[----:B------:R-:W-:Y:S01]  /*1010*/  SHFL.IDX PT, R9, R0, 0x1, 0x181f ;  /* 0x00381f0000097f89 */ /* 0x000fe200000e0000 */
[----:B------:R-:W-:Y:S02]  /*1020*/  LOP3.LUT R241, R8, 0xfffffe00, R241, 0xf8, !PT ;  /* 0xfffffe0008f17812 */ /* 0x000fe400078ef8f1 */
[----:B------:R-:W-:Y:S01]  /*1030*/  ISETP.GE.AND P4, PT, R7, R6, PT ;  /* 0x000000060700720c */ /* 0x000fe20003f86270 */
[----:B------:R-:W3:Y:S01]  /*1040*/  SHFL.IDX PT, R8, R18, 0x1, 0x181f ;  /* 0x00381f0012087f89 */ /* 0x000ee200000e0000 */
[----:B------:R-:W-:Y:S01]  /*1050*/  IADD3 R2, R2, 0x60, RZ ;  /* 0x0000006002027810 */ /* 0x000fe20007ffe0ff */
[----:B------:R-:W-:Y:S02]  /*1060*/  IMAD.SHL.U32 R241, R241, 0x2, RZ ;  /* 0x00000002f1f17824 */ /* 0x000fe400078e00ff */
[----:B------:R-:W-:Y:S03]  /*1070*/  SHFL.IDX PT, R19, R0, 0x3, 0x181f ;  /* 0x00781f0000137f89 */ /* 0x000fe600000e0000 */
[----:B------:R-:W-:Y:S01]  /*1080*/  IADD3 R243, R241, 0x100, RZ ;  /* 0x00000100f1f37810 */ /* 0x000fe20007ffe0ff */
[----:B-1----:R-:W-:-:S04]  /*1090*/  @!P1 IMAD.WIDE R14, R37, 0x2, R12 ;  /* 0x00000002250e9825 */ /* 0x002fc800078e020c */
[----:B------:R-:W-:Y:S01]  /*10a0*/  @!P1 IMAD.WIDE R12, R36, 0x2, R12 ;  /* 0x00000002240c9825 */ /* 0x000fe200078e020c */
[----:B------:R1:W-:Y:S04]  /*10b0*/  @!P1 LDGSTS.E.BYPASS.LTC128B.128 [R241+0x100], [R14.64], !P3 ;  /* 0x001000000ef19fae */ /* 0x0003e8000d901d4c */
[----:B------:R4:W-:Y:S01]  /*10c0*/  @!P1 LDGSTS.E.BYPASS.LTC128B.128 [R241+0x4100], [R12.64], !P2 ;  /* 0x041000000cf19fae */ /* 0x0009e2000d101d4c */
[----:B------:R-:W-:Y:S01]  /*10d0*/  ISETP.GE.AND P1, PT, R2, R6, PT ;  /* 0x000000060200720c */ /* 0x000fe20003f26270 */
[----:B---3--:R-:W-:-:S04]  /*10e0*/  @!P4 IMAD.WIDE R6, R36, 0x2, R8 ;  /* 0x000000022406c825 */ /* 0x008fc800078e0208 */
[----:B-1----:R-:W-:Y:S01]  /*10f0*/  @!P4 IMAD.WIDE R14, R37, 0x2, R8 ;  /* 0x00000002250ec825 */ /* 0x002fe200078e0208 */
[C---:B------:R-:W-:Y:S02]  /*1100*/  LOP3.LUT R8, R238.reuse, 0xfffffff0, RZ, 0xc0, !PT ;  /* 0xfffffff0ee087812 */ /* 0x040fe400078ec0ff */
[----:B------:R-:W-:Y:S01]  /*1110*/  SHF.R.S32.HI R9, RZ, 0x4, R238 ;  /* 0x00000004ff097819 */ /* 0x000fe200000114ee */
[----:B----4-:R-:W-:Y:S02]  /*1120*/  SHFL.IDX PT, R12, R18, 0x2, 0x181f ;  /* 0x00581f00120c7f89 */ /* 0x010fe400000e0000 */
[----:B------:R-:W-:Y:S01]  /*1130*/  IMAD.IADD R8, R5, 0x1, -R8 ;  /* 0x0000000105087824 */ /* 0x000fe200078e0a08 */
[----:B------:R-:W-:Y:S01]  /*1140*/  LEA.HI R238, R238, R9, RZ, 0x1 ;  /* 0x00000009eeee7211 */ /* 0x000fe200078f08ff */
[----:B------:R1:W3:Y:S03]  /*1150*/  SHFL.IDX PT, R13, R0, 0x2, 0x181f ;  /* 0x00581f00000d7f89 */ /* 0x0002e600000e0000 */
[----:B------:R-:W-:Y:S01]  /*1160*/  SHF.R.S32.HI R2, RZ, 0x1f, R8 ;  /* 0x0000001fff027819 */ /* 0x000fe20000011408 */
[----:B------:R3:W-:Y:S01]  /*1170*/  @!P4 LDGSTS.E.BYPASS.LTC128B.128 [R241+0x1100], [R14.64], !P3 ;  /* 0x011000000ef1cfae */ /* 0x0007e2000d901d4c */
[----:B------:R-:W-:-:S02]  /*1180*/  LOP3.LUT R238, R238, 0xfffffffe, RZ, 0xc0, !PT ;  /* 0xfffffffeeeee7812 */ /* 0x000fc400078ec0ff */
[----:B------:R-:W-:Y:S01]  /*1190*/  LEA.HI R2, R2, R8, RZ, 0x3 ;  /* 0x0000000802027211 */ /* 0x000fe200078f18ff */
[----:B------:R4:W-:Y:S02]  /*11a0*/  @!P4 LDGSTS.E.BYPASS.LTC128B.128 [R241+0x5100], [R6.64], !P2 ;  /* 0x0510000006f1cfae */ /* 0x0009e4000d101d4c */
[----:B------:R-:W-:Y:S02]  /*11b0*/  IMAD.IADD R238, R9, 0x1, -R238 ;  /* 0x0000000109ee7824 */ /* 0x000fe400078e0aee */
[----:B------:R-:W5:Y:S01]  /*11c0*/  SHFL.IDX PT, R18, R18, 0x3, 0x181f ;  /* 0x00781f0012127f89 */ /* 0x000f6200000e0000 */
[----:B-1----:R-:W-:-:S04]  /*11d0*/  LOP3.LUT R0, R2, 0xfffffff8, RZ, 0xc0, !PT ;  /* 0xfffffff802007812 */ /* 0x002fc800078ec0ff */
[----:B------:R-:W-:Y:S01]  /*11e0*/  IADD3 R0, R8, -R0, RZ ;  /* 0x8000000008007210 */ /* 0x000fe20007ffe0ff */
[----:B------:R-:W-:Y:S02]  /*11f0*/  IMAD.SHL.U32 R8, R238, 0x8, RZ ;  /* 0x00000008ee087824 */ /* 0x000fe400078e00ff */
[----:B---3--:R-:W-:-:S04]  /*1200*/  @!P5 IMAD.WIDE R14, R37, 0x2, R12 ;  /* 0x00000002250ed825 */ /* 0x008fc800078e020c */
[----:B------:R-:W-:Y:S01]  /*1210*/  @!P5 IMAD.WIDE R12, R36, 0x2, R12 ;  /* 0x00000002240cd825 */ /* 0x000fe200078e020c */
[----:B------:R1:W-:Y:S03]  /*1220*/  @!P5 LDGSTS.E.BYPASS.LTC128B.128 [R241+0x2100], [R14.64], !P3 ;  /* 0x021000000ef1dfae */ /* 0x0003e6000d901d4c */
[----:B------:R-:W-:Y:S01]  /*1230*/  IMAD.SHL.U32 R9, R0, 0x40, RZ ;  /* 0x0000004000097824 */ /* 0x000fe200078e00ff */
[----:B------:R3:W-:Y:S01]  /*1240*/  @!P5 LDGSTS.E.BYPASS.LTC128B.128 [R241+0x6100], [R12.64], !P2 ;  /* 0x061000000cf1dfae */ /* 0x0007e2000d101d4c */
[----:B-----5:R-:W-:-:S03]  /*1250*/  @!P1 IMAD.WIDE R20, R37, 0x2, R18 ;  /* 0x0000000225149825 */ /* 0x020fc600078e0212 */
[----:B------:R-:W-:Y:S01]  /*1260*/  LOP3.LUT R9, R9, 0x1c0, RZ, 0xc0, !PT ;  /* 0x000001c009097812 */ /* 0x000fe200078ec0ff */
[----:B------:R-:W-:Y:S01]  /*1270*/  @!P1 IMAD.WIDE R18, R36, 0x2, R18 ;  /* 0x0000000224129825 */ /* 0x000fe200078e0212 */
[----:B------:R5:W-:Y:S01]  /*1280*/  @!P1 LDGSTS.E.BYPASS.LTC128B.128 [R241+0x3100], [R20.64], !P3 ;  /* 0x0310000014f19fae */ /* 0x000be2000d901d4c */
[----:B------:R-:W-:Y:S02]  /*1290*/  ISETP.GE.AND P3, PT, R24, c[0x0][0x1d4], PT ;  /* 0x0000750018007a0c */ /* 0x000fe40003f66270 */
[----:B------:R-:W-:Y:S01]  /*12a0*/  LOP3.LUT R8, R9, 0x8, R8, 0xf8, !PT ;  /* 0x0000000809087812 */ /* 0x000fe200078ef808 */
[----:B------:R1:W-:Y:S01]  /*12b0*/  @!P1 LDGSTS.E.BYPASS.LTC128B.128 [R241+0x7100], [R18.64], !P2 ;  /* 0x0710000012f19fae */ /* 0x0003e2000d101d4c */
[----:B------:R-:W-:-:S03]  /*12c0*/  SHF.R.U32.HI R9, RZ, 0x3, R9 ;  /* 0x00000003ff097819 */ /* 0x000fc60000011609 */
[----:B------:R-:W0:Y:S01]  /*12d0*/  LDGDEPBAR ;  /* 0x00000000000079af */ /* 0x000e220000000000 */
[----:B--2---:R-:W-:Y:S01]  /*12e0*/  SHF.R.S32.HI R26, RZ, 0x1f, R239 ;  /* 0x0000001fff1a7819 */ /* 0x004fe200000114ef */
[----:B------:R-:W-:-:S04]  /*12f0*/  IMAD.WIDE.U32 R16, R239, c[0x0][0x1f0], R16 ;  /* 0x00007c00ef107a25 */ /* 0x000fc800078e0010 */
[----:B------:R-:W-:Y:S01]  /*1300*/  IMAD R4, R26, c[0x0][0x1f0], RZ ;  /* 0x00007c001a047a24 */ /* 0x000fe200078e02ff */
[----:B----4-:R-:W-:-:S03]  /*1310*/  IADD3 R7, P4, R16, UR20, RZ ;  /* 0x0000001410077c10 */ /* 0x010fc6000ff9e0ff */
[----:B------:R-:W-:-:S05]  /*1320*/  IMAD R4, R239, c[0x0][0x1f4], R4 ;  /* 0x00007d00ef047a24 */ /* 0x000fca00078e0204 */
[----:B------:R-:W-:Y:S02]  /*1330*/  IADD3.X R4, R17, UR18, R4, P4, !PT ;  /* 0x0000001211047c10 */ /* 0x000fe4000a7fe404 */
[----:B------:R-:W-:-:S04]  /*1340*/  LEA R6, P4, R7, c[0x0][0x1c8], 0x1 ;  /* 0x0000720007067a11 */ /* 0x000fc800078808ff */
[----:B------:R-:W-:Y:S01]  /*1350*/  LEA.HI.X R4, R7, c[0x0][0x1cc], R4, 0x1, P4 ;  /* 0x0000730007047a11 */ /* 0x000fe200020f0c04 */
[----:B------:R-:W-:Y:S01]  /*1360*/  SHFL.IDX PT, R16, R6, RZ, 0x181f ;  /* 0x00181fff06107589 */ /* 0x000fe200000e0000 */
[C---:B------:R-:W-:Y:S01]  /*1370*/  IADD3 R7, -R3.reuse, UR15, RZ ;  /* 0x0000000f03077c10 */ /* 0x040fe2000fffe1ff */
[----:B------:R-:W-:Y:S01]  /*1380*/  IMAD.SHL.U32 R3, R3, 0x8, RZ ;  /* 0x0000000803037824 */ /* 0x000fe200078e00ff */
[----:B------:R-:W-:Y:S01]  /*1390*/  ISETP.GE.AND P4, PT, R37, c[0x0][0x1d4], PT ;  /* 0x0000750025007a0c */ /* 0x000fe20003f86270 */
[----:B------:R-:W2:Y:S01]  /*13a0*/  SHFL.IDX PT, R17, R4, RZ, 0x181f ;  /* 0x00181fff04117589 */ /* 0x000ea200000e0000 */
[C---:B------:R-:W-:Y:S02]  /*13b0*/  ISETP.GE.AND P6, PT, R7.reuse, 0x1, PT ;  /* 0x000000010700780c */ /* 0x040fe40003fc6270 */
[C---:B------:R-:W-:Y:S01]  /*13c0*/  ISETP.GE.AND P5, PT, R7.reuse, 0x21, PT ;  /* 0x000000210700780c */ /* 0x040fe20003fa6270 */
[----:B-1----:R-:W-:Y:S01]  /*13d0*/  SHFL.IDX PT, R14, R6, 0x1, 0x181f ;  /* 0x00381f00060e7f89 */ /* 0x002fe200000e0000 */
[----:B------:R-:W-:-:S02]  /*13e0*/  ISETP.GE.AND P2, PT, R7, 0x41, PT ;  /* 0x000000410700780c */ /* 0x000fc40003f46270 */
[----:B------:R-:W-:Y:S01]  /*13f0*/  ISETP.GT.AND P1, PT, R7, 0x60, PT ;  /* 0x000000600700780c */ /* 0x000fe20003f24270 */
[----:B------:R-:W1:Y:S04]  /*1400*/  SHFL.IDX PT, R15, R4, 0x1, 0x181f ;  /* 0x00381f00040f7f89 */ /* 0x000e6800000e0000 */
[----:B---3--:R-:W-:Y:S04]  /*1410*/  SHFL.IDX PT, R12, R6, 0x2, 0x181f ;  /* 0x00581f00060c7f89 */ /* 0x008fe800000e0000 */
[----:B------:R-:W-:Y:S04]  /*1420*/  SHFL.IDX PT, R13, R4, 0x2, 0x181f ;  /* 0x00581f00040d7f89 */ /* 0x000fe800000e0000 */
[----:B------:R3:W-:Y:S04]  /*1430*/  SHFL.IDX PT, R22, R6, 0x3, 0x181f ;  /* 0x00781f0006167f89 */ /* 0x0007e800000e0000 */
[----:B------:R4:W1:Y:S01]  /*1440*/  SHFL.IDX PT, R23, R4, 0x3, 0x181f ;  /* 0x00781f0004177f89 */ /* 0x00086200000e0000 */
[----:B--2---:R-:W-:Y:S01]  /*1450*/  @P6 IMAD.WIDE R18, R36, 0x2, R16 ;  /* 0x0000000224126825 */ /* 0x004fe200078e0210 */
[----:B---3--:R-:W-:-:S02]  /*1460*/  LEA.HI R6, R10, R5, RZ, 0x5 ;  /* 0x000000050a067211 */ /* 0x008fc400078f28ff */
[----:B------:R-:W-:Y:S02]  /*1470*/  SHF.L.U32 R10, R2, 0x6, RZ ;  /* 0x00000006020a7819 */ /* 0x000fe400000006ff */
[----:B----4-:R-:W-:Y:S01]  /*1480*/  LOP3.LUT R4, R8, R9, RZ, 0x3c, !PT ;  /* 0x0000000908047212 */ /* 0x010fe200078e3cff */
[----:B------:R-:W-:-:S03]  /*1490*/  @P6 IMAD.WIDE R8, R37, 0x2, R16 ;  /* 0x0000000225086825 */ /* 0x000fc600078e0210 */
[----:B------:R-:W-:Y:S01]  /*14a0*/  LOP3.LUT R4, R4, 0xfffffe00, R10, 0xf8, !PT ;  /* 0xfffffe0004047812 */ /* 0x000fe200078ef80a */
[C-C-:B-1----:R-:W-:Y:S01]  /*14b0*/  @P5 IMAD.WIDE R16, R37.reuse, 0x2, R14.reuse ;  /* 0x0000000225105825 */ /* 0x142fe200078e020e */
[----:B------:R1:W-:Y:S03]  /*14c0*/  @P6 LDGSTS.E.BYPASS.LTC128B.128 [R241+0x8100], [R8.64], !P4 ;  /* 0x0810000008f16fae */ /* 0x0003e6000e101d4c */
[----:B------:R-:W-:Y:S01]  /*14d0*/  @P5 IMAD.WIDE R14, R36, 0x2, R14 ;  /* 0x00000002240e5825 */ /* 0x000fe200078e020e */
[----:B------:R2:W-:Y:S04]  /*14e0*/  @P6 LDGSTS.E.BYPASS.LTC128B.128 [R241+0xc100], [R18.64], !P3 ;  /* 0x0c10000012f16fae */ /* 0x0005e8000d901d4c */
[----:B------:R2:W-:Y:S04]  /*14f0*/  @P5 LDGSTS.E.BYPASS.LTC128B.128 [R241+0x9100], [R16.64], !P4 ;  /* 0x0910000010f15fae */ /* 0x0005e8000e101d4c */
[----:B------:R3:W-:Y:S01]  /*1500*/  @P5 LDGSTS.E.BYPASS.LTC128B.128 [R241+0xd100], [R14.64], !P3 ;  /* 0x0d1000000ef15fae */ /* 0x0007e2000d901d4c */
[----:B-1----:R-:W-:-:S04]  /*1510*/  @P1 IMAD.WIDE R8, R37, 0x2, R22 ;  /* 0x0000000225081825 */ /* 0x002fc800078e0216 */
[----:B------:R-:W-:-:S04]  /*1520*/  @P1 IMAD.WIDE R22, R36, 0x2, R22 ;  /* 0x0000000224161825 */ /* 0x000fc800078e0216 */
[----:B---3--:R-:W-:-:S04]  /*1530*/  @P2 IMAD.WIDE R14, R37, 0x2, R12 ;  /* 0x00000002250e2825 */ /* 0x008fc800078e020c */
[----:B------:R-:W-:Y:S01]  /*1540*/  @P2 IMAD.WIDE R12, R36, 0x2, R12 ;  /* 0x00000002240c2825 */ /* 0x000fe200078e020c */
[----:B------:R1:W-:Y:S04]  /*1550*/  @P2 LDGSTS.E.BYPASS.LTC128B.128 [R241+0xa100], [R14.64], !P4 ;  /* 0x0a1000000ef12fae */ /* 0x0003e8000e101d4c */
[----:B------:R1:W-:Y:S04]  /*1560*/  @P2 LDGSTS.E.BYPASS.LTC128B.128 [R241+0xe100], [R12.64], !P3 ;  /* 0x0e1000000cf12fae */ /* 0x0003e8000d901d4c */
[----:B------:R3:W-:Y:S04]  /*1570*/  @P1 LDGSTS.E.BYPASS.LTC128B.128 [R241+0xb100], [R8.64], !P4 ;  /* 0x0b10000008f11fae */ /* 0x0007e8000e101d4c */
[----:B------:R5:W-:Y:S01]  /*1580*/  @P1 LDGSTS.E.BYPASS.LTC128B.128 [R241+0xf100], [R22.64], !P3 ;  /* 0x0f10000016f11fae */ /* 0x000be2000d901d4c */
[----:B------:R-:W-:-:S02]  /*1590*/  R2P PR, R0, 0x6 ;  /* 0x0000000600007804 */ /* 0x000fc40000000000 */
[C---:B------:R-:W-:Y:S01]  /*15a0*/  LOP3.LUT P6, RZ, R25.reuse, 0x4, RZ, 0xc0, !PT ;  /* 0x0000000419ff7812 */ /* 0x040fe200078cc0ff */
[----:B------:R-:W0:Y:S01]  /*15b0*/  LDGDEPBAR ;  /* 0x00000000000079af */ /* 0x000e220000000000 */
[----:B---3--:R-:W-:Y:S01]  /*15c0*/  IMAD.SHL.U32 R8, R6, 0x20, RZ ;  /* 0x0000002006087824 */ /* 0x008fe200078e00ff */
[----:B------:R-:W-:-:S04]  /*15d0*/  SHF.L.U32 R9, R25, 0x6, RZ ;  /* 0x0000000619097819 */ /* 0x000fc800000006ff */
[----:B------:R-:W-:Y:S01]  /*15e0*/  LOP3.LUT R2, R9, 0x1c0, RZ, 0xc0, !PT ;  /* 0x000001c009027812 */ /* 0x000fe200078ec0ff */
[----:B------:R-:W-:-:S04]  /*15f0*/  DEPBAR.LE SB0, 0x1 ;  /* 0x000080400000791a */ /* 0x000fc80000000000 */
[----:B------:R-:W-:Y:S02]  /*1600*/  LOP3.LUT R8, R8, 0x7ffffc00, RZ, 0xc0, !PT ;  /* 0x7ffffc0008087812 */ /* 0x000fe400078ec0ff */
[----:B------:R-:W-:Y:S02]  /*1610*/  LOP3.LUT R3, R2, 0x8, R3, 0xf8, !PT ;  /* 0x0000000802037812 */ /* 0x000fe400078ef803 */
[----:B------:R-:W-:Y:S01]  /*1620*/  SHF.R.U32.HI R9, RZ, 0x3, R2 ;  /* 0x00000003ff097819 */ /* 0x000fe20000011602 */
[----:B------:R-:W-:Y:S02]  /*1630*/  IMAD.MOV.U32 R2, RZ, RZ, 0x10 ;  /* 0x00000010ff027424 */ /* 0x000fe400078e00ff */
[----:B------:R-:W-:Y:S01]  /*1640*/  IMAD.IADD R188, R4, 0x1, R8 ;  /* 0x0000000104bc7824 */ /* 0x000fe200078e0208 */
[----:B------:R-:W-:Y:S02]  /*1650*/  LOP3.LUT R0, R3, R9, RZ, 0x3c, !PT ;  /* 0x0000000903007212 */ /* 0x000fe400078e3cff */
[----:B------:R-:W-:-:S02]  /*1660*/  SEL R2, R2, 0xfffffff0, !P1 ;  /* 0xfffffff002027807 */ /* 0x000fc40004800000 */
[----:B------:R-:W-:Y:S01]  /*1670*/  LEA R196, R188, 0x100, 0x1 ;  /* 0x00000100bcc47811 */ /* 0x000fe200078e08ff */
[----:B------:R-:W-:Y:S01]  /*1680*/  IMAD R238, R238, 0x200, R0 ;  /* 0x00000200eeee7824 */ /* 0x000fe200078e0200 */
[----:B------:R-:W-:Y:S01]  /*1690*/  MOV R3, 0x20 ;  /* 0x0000002000037802 */ /* 0x000fe20000000f00 */
[----:B------:R-:W-:Y:S01]  /*16a0*/  IMAD.SHL.U32 R188, R188, 0x2, RZ ;  /* 0x00000002bcbc7824 */ /* 0x000fe200078e00ff */
[----:B------:R-:W-:Y:S01]  /*16b0*/  BAR.SYNC.DEFER_BLOCKING 0x0 ;  /* 0x0000000000007b1d */ /* 0x000fe20000010000 */
[--C-:B------:R-:W-:Y:S01]  /*16c0*/  IMAD R192, R2, 0x2, R196.reuse ;  /* 0x0000000202c07824 */ /* 0x100fe200078e02c4 */
[----:B------:R-:W-:Y:S02]  /*16d0*/  SEL R0, R3, 0xffffffe0, !P2 ;  /* 0xffffffe003007807 */ /* 0x000fe40005000000 */
[----:B------:R-:W-:Y:S02]  /*16e0*/  SHF.L.U32 R238, R238, 0x1, RZ ;  /* 0x00000001eeee7819 */ /* 0x000fe400000006ff */
[C---:B------:R-:W-:Y:S01]  /*16f0*/  LEA R212, R0.reuse, R192, 0x1 ;  /* 0x000000c000d47211 */ /* 0x040fe200078e08ff */
[----:B------:R-:W-:Y:S01]  /*1700*/  IMAD R196, R0, 0x2, R196 ;  /* 0x0000000200c47824 */ /* 0x000fe200078e02c4 */
[----:B------:R-:W-:-:S02]  /*1710*/  LOP3.LUT P1, RZ, R25, 0x2, RZ, 0xc0, !PT ;  /* 0x0000000219ff7812 */ /* 0x000fc4000782c0ff */
[C---:B------:R-:W-:Y:S02]  /*1720*/  IADD3 R8, R238.reuse, 0x8100, RZ ;  /* 0x00008100ee087810 */ /* 0x040fe40007ffe0ff */
[----:B------:R-:W-:Y:S02]  /*1730*/  IADD3 R237, R238, 0x8120, RZ ;  /* 0x00008120eeed7810 */ /* 0x000fe40007ffe0ff */
[----:B------:R-:W-:-:S05]  /*1740*/  SEL R3, R3, 0xffffffe0, !P6 ;  /* 0xffffffe003037807 */ /* 0x000fca0007000000 */
[C---:B------:R-:W-:Y:S02]  /*1750*/  IMAD R235, R3.reuse, 0x2, R238 ;  /* 0x0000000203eb7824 */ /* 0x040fe400078e02ee */
[----:B------:R-:W-:Y:S01]  /*1760*/  @P1 IADD3 R237, R8, -0x20, RZ ;  /* 0xffffffe008ed1810 */ /* 0x000fe20007ffe0ff */
[----:B------:R-:W-:Y:S03]  /*1770*/  LDSM.16.M88.4 R136, [R188+0x100] ;  /* 0x00010000bc88783b */ /* 0x000fe60000000200 */
[----:B------:R-:W-:Y:S02]  /*1780*/  LEA R224, R3, R237, 0x1 ;  /* 0x000000ed03e07211 */ /* 0x000fe400078e08ff */
[C---:B------:R-:W-:Y:S01]  /*1790*/  IADD3 R231, R237.reuse, 0x800, RZ ;  /* 0x00000800ede77810 */ /* 0x040fe20007ffe0ff */
[----:B------:R-:W-:Y:S01]  /*17a0*/  LDSM.16.M88.4 R140, [R192] ;  /* 0x00000000c08c783b */ /* 0x000fe20000000200 */
[----:B------:R-:W-:-:S02]  /*17b0*/  IADD3 R230, R237, 0x1000, RZ ;  /* 0x00001000ede67810 */ /* 0x000fc40007ffe0ff */
[C---:B------:R-:W-:Y:S01]  /*17c0*/  IADD3 R229, R237.reuse, 0x1800, RZ ;  /* 0x00001800ede57810 */ /* 0x040fe20007ffe0ff */
[----:B------:R-:W-:Y:S01]  /*17d0*/  LDSM.16.M88.4 R172, [R196] ;  /* 0x00000000c4ac783b */ /* 0x000fe20000000200 */
[C---:B------:R-:W-:Y:S02]  /*17e0*/  IADD3 R228, R237.reuse, 0x2000, RZ ;  /* 0x00002000ede47810 */ /* 0x040fe40007ffe0ff */
[C---:B------:R-:W-:Y:S01]  /*17f0*/  IADD3 R227, R237.reuse, 0x2800, RZ ;  /* 0x00002800ede37810 */ /* 0x040fe20007ffe0ff */
[----:B------:R-:W-:Y:S01]  /*1800*/  LDSM.16.M88.4 R184, [R212] ;  /* 0x00000000d4b8783b */ /* 0x000fe20000000200 */
[C---:B------:R-:W-:Y:S02]  /*1810*/  IADD3 R226, R237.reuse, 0x3000, RZ ;  /* 0x00003000ede27810 */ /* 0x040fe40007ffe0ff */
[C---:B------:R-:W-:Y:S01]  /*1820*/  IADD3 R225, R237.reuse, 0x3800, RZ ;  /* 0x00003800ede17810 */ /* 0x040fe20007ffe0ff */
[----:B------:R-:W-:Y:S01]  /*1830*/  LDSM.16.M88.4 R188, [R188+0x4100] ;  /* 0x00410000bcbc783b */ /* 0x000fe20000000200 */
[----:B------:R-:W-:-:S02]  /*1840*/  IADD3 R223, R237, 0x4000, RZ ;  /* 0x00004000eddf7810 */ /* 0x000fc40007ffe0ff */
[C---:B------:R-:W-:Y:S01]  /*1850*/  IADD3 R222, R237.reuse, 0x4800, RZ ;  /* 0x00004800edde7810 */ /* 0x040fe20007ffe0ff */
[----:B------:R-:W-:Y:S01]  /*1860*/  LDSM.16.M88.4 R192, [R192+0x4000] ;  /* 0x00400000c0c0783b */ /* 0x000fe20000000200 */
[C---:B------:R-:W-:Y:S02]  /*1870*/  IADD3 R221, R237.reuse, 0x5000, RZ ;  /* 0x00005000eddd7810 */ /* 0x040fe40007ffe0ff */
[C---:B------:R-:W-:Y:S01]  /*1880*/  IADD3 R220, R237.reuse, 0x5800, RZ ;  /* 0x00005800eddc7810 */ /* 0x040fe20007ffe0ff */
[----:B------:R-:W-:Y:S01]  /*1890*/  LDSM.16.M88.4 R196, [R196+0x4000] ;  /* 0x00400000c4c4783b */ /* 0x000fe20000000200 */
[C---:B------:R-:W-:Y:S02]  /*18a0*/  IADD3 R219, R237.reuse, 0x6000, RZ ;  /* 0x00006000eddb7810 */ /* 0x040fe40007ffe0ff */
[C---:B------:R-:W-:Y:S01]  /*18b0*/  IADD3 R218, R237.reuse, 0x6800, RZ ;  /* 0x00006800edda7810 */ /* 0x040fe20007ffe0ff */
[----:B------:R-:W-:Y:S01]  /*18c0*/  LDSM.16.M88.4 R212, [R212+0x4000] ;  /* 0x00400000d4d4783b */ /* 0x000fe20000000200 */
[----:B------:R-:W-:-:S02]  /*18d0*/  IADD3 R217, R237, 0x7000, RZ ;  /* 0x00007000edd97810 */ /* 0x000fc40007ffe0ff */
[----:B------:R-:W-:Y:S01]  /*18e0*/  IADD3 R216, R237, 0x7800, RZ ;  /* 0x00007800edd87810 */ /* 0x000fe20007ffe0ff */
[----:B------:R-:W-:Y:S06]  /*18f0*/  BAR.SYNC.DEFER_BLOCKING 0x0 ;  /* 0x0000000000007b1d */ /* 0x000fec0000010000 */
[----:B------:R-:W-:-:S04]  /*1900*/  DEPBAR.LE SB0, 0x0 ;  /* 0x000080000000791a */ /* 0x000fc80000000000 */
[----:B------:R-:W-:Y:S06]  /*1910*/  BAR.SYNC.DEFER_BLOCKING 0x0 ;  /* 0x0000000000007b1d */ /* 0x000fec0000010000 */
[----:B------:R-:W3:Y:S04]  /*1920*/  LDSM.16.M88.4 R60, [R238+0x8900] ;  /* 0x00890000ee3c783b */ /* 0x000ee80000000200 */
[----:B--2---:R-:W-:Y:S04]  /*1930*/  LDSM.16.M88.4 R16, [R237+0x800] ;  /* 0x00080000ed10783b */ /* 0x004fe80000000200 */
[----:B-----5:R-:W1:Y:S04]  /*1940*/  LDSM.16.M88.4 R20, [R238+0x8100] ;  /* 0x00810000ee14783b */ /* 0x020e680000000200 */
[----:B------:R-:W2:Y:S04]  /*1950*/  LDSM.16.M88.4 R44, [R238+0x9900] ;  /* 0x00990000ee2c783b */ /* 0x000ea80000000200 */
[----:B------:R-:W4:Y:S04]  /*1960*/  LDSM.16.M88.4 R8, [R237] ;  /* 0x00000000ed08783b */ /* 0x000f280000000200 */
[----:B------:R-:W-:Y:S04]  /*1970*/  LDSM.16.M88.4 R52, [R238+0x9100] ;  /* 0x00910000ee34783b */ /* 0x000fe80000000200 */
[----:B------:R-:W-:Y:S04]  /*1980*/  LDSM.16.M88.4 R32, [R238+0xa100] ;  /* 0x00a10000ee20783b */ /* 0x000fe80000000200 */
[----:B------:R-:W-:Y:S04]  /*1990*/  LDSM.16.M88.4 R88, [R238+0xa900] ;  /* 0x00a90000ee58783b */ /* 0x000fe80000000200 */
[----:B------:R-:W-:Y:S04]  /*19a0*/  LDSM.16.M88.4 R68, [R237+0x2800] ;  /* 0x00280000ed44783b */ /* 0x000fe80000000200 */
[----:B------:R-:W-:Y:S01]  /*19b0*/  LDSM.16.M88.4 R80, [R238+0xb100] ;  /* 0x00b10000ee50783b */ /* 0x000fe20000000200 */
[C---:B---3--:R-:W-:Y:S03]  /*19c0*/  HMMA.16816.F32.BF16 R64, R136.reuse, R60, RZ ;  /* 0x0000003c8840723c */ /* 0x048fe600000418ff */
[----:B------:R-:W-:Y:S04]  /*19d0*/  LDSM.16.M88.4 R72, [R238+0xb900] ;  /* 0x00b90000ee48783b */ /* 0x000fe80000000200 */
[----:B------:R-:W-:Y:S01]  /*19e0*/  LDSM.16.M88.4 R100, [R237+0x3800] ;  /* 0x00380000ed64783b */ /* 0x000fe20000000200 */
[C---:B------:R-:W-:Y:S08]  /*19f0*/  HMMA.16816.F32.BF16 R60, R136.reuse, R62, RZ ;  /* 0x0000003e883c723c */ /* 0x040ff000000418ff */
[----:B-1----:R-:W-:Y:S08]  /*1a00*/  HMMA.16816.F32.BF16 R12, R136, R20, RZ ;  /* 0x00000014880c723c */ /* 0x002ff000000418ff */
[C---:B------:R-:W-:Y:S07]  /*1a10*/  HMMA.16816.F32.BF16 R64, R140.reuse, R16, R64 ;  /* 0x000000108c40723c */ /* 0x040fee0000041840 */
[----:B------:R-:W-:Y:S01]  /*1a20*/  IMAD R16, R27, c[0x0][0x208], RZ ;  /* 0x000082001b107a24 */ /* 0x000fe200078e02ff */
[----:B------:R-:W-:Y:S01]  /*1a30*/  HMMA.16816.F32.BF16 R60, R140, R18, R60 ;  /* 0x000000128c3c723c */ /* 0x000fe2000004183c */
[----:B------:R-:W-:-:S02]  /*1a40*/  IMAD R27, R26, c[0x0][0x218], RZ ;  /* 0x000086001a1b7a24 */ /* 0x000fc400078e02ff */
[----:B------:R-:W-:Y:S02]  /*1a50*/  IMAD R16, R240, c[0x0][0x20c], R16 ;  /* 0x00008300f0107a24 */ /* 0x000fe400078e0210 */
[----:B------:R-:W-:Y:S02]  /*1a60*/  IMAD R27, R239, c[0x0][0x21c], R27 ;  /* 0x00008700ef1b7a24 */ /* 0x000fe400078e021b */
[----:B------:R-:W-:Y:S01]  /*1a70*/  IMAD.IADD R29, R29, 0x1, R16 ;  /* 0x000000011d1d7824 */ /* 0x000fe200078e0210 */
[----:B------:R-:W-:Y:S01]  /*1a80*/  HMMA.16816.F32.BF16 R20, R136, R22, RZ ;  /* 0x000000168814723c */ /* 0x000fe200000418ff */
[----:B------:R-:W1:Y:S02]  /*1a90*/  LDSM.16.M88.4 R16, [R237+0x1800] ;  /* 0x00180000ed10783b */ /* 0x000e640000000200 */
[----:B------:R-:W-:-:S05]  /*1aa0*/  IMAD.WIDE.U32 R28, R239, c[0x0][0x218], R28 ;  /* 0x00008600ef1c7a25 */ /* 0x000fca00078e001c */
[----:B------:R-:W-:Y:S01]  /*1ab0*/  IADD3 R26, P1, R28, UR22, RZ ;  /* 0x000000161c1a7c10 */ /* 0x000fe2000ff3e0ff */
[----:B--2---:R-:W-:Y:S03]  /*1ac0*/  HMMA.16816.F32.BF16 R48, R136, R44, RZ ;  /* 0x0000002c8830723c */ /* 0x004fe600000418ff */
[----:B------:R-:W-:Y:S02]  /*1ad0*/  IADD3.X R28, R29, UR4, R27, P1, !PT ;  /* 0x000000041d1c7c10 */ /* 0x000fe40008ffe41b */
[----:B------:R-:W-:-:S03]  /*1ae0*/  LEA R29, P1, R26, c[0x0][0x1f8], 0x1 ;  /* 0x00007e001a1d7a11 */ /* 0x000fc600078208ff */
[----:B------:R-:W-:Y:S01]  /*1af0*/  HMMA.16816.F32.BF16 R44, R136, R46, RZ ;  /* 0x0000002e882c723c */ /* 0x000fe200000418ff */
[----:B------:R-:W-:Y:S01]  /*1b00*/  LEA.HI.X R26, R26, c[0x0][0x1fc], R28, 0x1, P1 ;  /* 0x00007f001a1a7a11 */ /* 0x000fe200008f0c1c */
[----:B------:R-:W2:Y:S04]  /*1b10*/  SHFL.IDX PT, R86, R29, RZ, 0x181f ;  /* 0x00181fff1d567589 */ /* 0x000ea800000e0000 */
[----:B------:R-:W3:Y:S02]  /*1b20*/  SHFL.IDX PT, R78, R29, 0x1, 0x181f ;  /* 0x00381f001d4e7f89 */ /* 0x000ee400000e0000 */
[C---:B----4-:R-:W-:Y:S02]  /*1b30*/  HMMA.16816.F32.BF16 R12, R140.reuse, R8, R12 ;  /* 0x000000088c0c723c */ /* 0x050fe4000004180c */
[----:B------:R-:W4:Y:S04]  /*1b40*/  SHFL.IDX PT, R38, R29, 0x2, 0x181f ;  /* 0x00581f001d267f89 */ /* 0x000f2800000e0000 */
[----:B------:R-:W5:Y:S02]  /*1b50*/  SHFL.IDX PT, R30, R26, RZ, 0x181f ;  /* 0x00181fff1a1e7589 */ /* 0x000f6400000e0000 */
[C---:B------:R-:W-:Y:S02]  /*1b60*/  HMMA.16816.F32.BF16 R20, R140.reuse, R10, R20 ;  /* 0x0000000a8c14723c */ /* 0x040fe40000041814 */
[----:B------:R-:W5:Y:S04]  /*1b70*/  SHFL.IDX PT, R29, R29, 0x3, 0x181f ;  /* 0x00781f001d1d7f89 */ /* 0x000f6800000e0000 */
[----:B------:R-:W5:Y:S02]  /*1b80*/  SHFL.IDX PT, R28, R26, 0x1, 0x181f ;  /* 0x00381f001a1c7f89 */ /* 0x000f6400000e0000 */
[----:B-1----:R-:W-:Y:S02]  /*1b90*/  HMMA.16816.F32.BF16 R48, R140, R16, R48 ;  /* 0x000000108c30723c */ /* 0x002fe40000041830 */
[----:B------:R-:W1:Y:S01]  /*1ba0*/  SHFL.IDX PT, R27, R26, 0x2, 0x181f ;  /* 0x00581f001a1b7f89 */ /* 0x000e6200000e0000 */
[----:B--2---:R-:W-:-:S03]  /*1bb0*/  IADD3 R92, P2, R86, R40, RZ ;  /* 0x00000028565c7210 */ /* 0x004fc60007f5e0ff */
[----:B------:R-:W2:Y:S01]  /*1bc0*/  SHFL.IDX PT, R26, R26, 0x3, 0x181f ;  /* 0x00781f001a1a7f89 */ /* 0x000ea200000e0000 */
[----:B------:R-:W-:Y:S01]  /*1bd0*/  IMAD.WIDE R16, R36, 0x2, RZ ;  /* 0x0000000224107825 */ /* 0x000fe200078e02ff */
[C---:B---3--:R-:W-:Y:S01]  /*1be0*/  IADD3 R84, P1, R40.reuse, R78, RZ ;  /* 0x0000004e28547210 */ /* 0x048fe20007f3e0ff */
[----:B------:R-:W-:Y:S01]  /*1bf0*/  HMMA.16816.F32.BF16 R44, R140, R18, R44 ;  /* 0x000000128c2c723c */ /* 0x000fe2000004182c */
[----:B------:R-:W3:Y:S01]  /*1c00*/  LDSM.16.M88.4 R8, [R237+0x1000] ;  /* 0x00100000ed08783b */ /* 0x000ee20000000200 */
[----:B----4-:R-:W-:Y:S01]  /*1c10*/  IADD3 R76, P5, R40, R38, RZ ;  /* 0x00000026284c7210 */ /* 0x010fe20007fbe0ff */
[----:B-----5:R-:W-:-:S05]  /*1c20*/  IMAD.X R93, R30, 0x1, R41, P2 ;  /* 0x000000011e5d7824 */ /* 0x020fca00010e0629 */
[----:B------:R-:W-:Y:S01]  /*1c30*/  HMMA.16816.F32.BF16 R56, R136, R52, RZ ;  /* 0x000000348838723c */ /* 0x000fe200000418ff */
[----:B------:R-:W-:Y:S02]  /*1c40*/  IADD3 R18, P2, R40, R29, RZ ;  /* 0x0000001d28127210 */ /* 0x000fe40007f5e0ff */
[----:B------:R-:W-:Y:S02]  /*1c50*/  IADD3.X R85, R41, R28, RZ, P1, !PT ;  /* 0x0000001c29557210 */ /* 0x000fe40000ffe4ff */
[----:B------:R-:W-:-:S03]  /*1c60*/  IADD3 R86, P1, R86, R16, RZ ;  /* 0x0000001056567210 */ /* 0x000fc60007f3e0ff */
[C---:B------:R-:W-:Y:S01]  /*1c70*/  HMMA.16816.F32.BF16 R52, R136.reuse, R54, RZ ;  /* 0x000000368834723c */ /* 0x040fe200000418ff */
[C---:B-1----:R-:W-:Y:S01]  /*1c80*/  IMAD.X R77, R41.reuse, 0x1, R27, P5 ;  /* 0x00000001294d7824 */ /* 0x042fe200028e061b */
[----:B------:R-:W-:Y:S01]  /*1c90*/  IADD3 R78, P5, R16, R78, RZ ;  /* 0x0000004e104e7210 */ /* 0x000fe20007fbe0ff */
[----:B------:R-:W-:Y:S01]  /*1ca0*/  IMAD.X R87, R30, 0x1, R17, P1 ;  /* 0x000000011e577824 */ /* 0x000fe200008e0611 */
[----:B--2---:R-:W-:Y:S02]  /*1cb0*/  IADD3.X R19, R41, R26, RZ, P2, !PT ;  /* 0x0000001a29137210 */ /* 0x004fe400017fe4ff */
[C---:B------:R-:W-:Y:S02]  /*1cc0*/  IADD3 R38, P2, R16.reuse, R38, RZ ;  /* 0x0000002610267210 */ /* 0x040fe40007f5e0ff */
[----:B------:R-:W-:Y:S01]  /*1cd0*/  HMMA.16816.F32.BF16 R40, R136, R32, RZ ;  /* 0x000000208828723c */ /* 0x000fe200000418ff */
[----:B------:R-:W-:Y:S02]  /*1ce0*/  IADD3 R16, P1, R16, R29, RZ ;  /* 0x0000001d10107210 */ /* 0x000fe40007f3e0ff */
[C---:B------:R-:W-:Y:S01]  /*1cf0*/  IADD3.X R79, R17.reuse, R28, RZ, P5, !PT ;  /* 0x0000001c114f7210 */ /* 0x040fe20002ffe4ff */
[----:B------:R-:W-:Y:S01]  /*1d00*/  IMAD.X R39, R17, 0x1, R27, P2 ;  /* 0x0000000111277824 */ /* 0x000fe200010e061b */
[----:B------:R-:W-:-:S02]  /*1d10*/  ISETP.GE.AND P5, PT, R37, c[0x0][0x1d4], PT ;  /* 0x0000750025007a0c */ /* 0x000fc40003fa6270 */
[----:B------:R-:W-:Y:S01]  /*1d20*/  ISETP.GE.AND P2, PT, R24, c[0x0][0x1d4], PT ;  /* 0x0000750018007a0c */ /* 0x000fe20003f46270 */
[----:B------:R-:W-:Y:S01]  /*1d30*/  HMMA.16816.F32.BF16 R32, R136, R34, RZ ;  /* 0x000000228820723c */ /* 0x000fe200000418ff */
[----:B------:R-:W-:Y:S02]  /*1d40*/  IADD3.X R17, R17, R26, RZ, P1, !PT ;  /* 0x0000001a11117210 */ /* 0x000fe40000ffe4ff */
[C---:B------:R-:W-:Y:S01]  /*1d50*/  ISETP.LT.OR P1, PT, R7.reuse, 0x1, P5 ;  /* 0x000000010700780c */ /* 0x040fe20002f21670 */
[----:B------:R-:W-:Y:S01]  /*1d60*/  LDSM.16.M88.4 R24, [R237+0x3000] ;  /* 0x00300000ed18783b */ /* 0x000fe20000000200 */
[----:B------:R-:W-:-:S03]  /*1d70*/  ISETP.LT.OR P6, PT, R7, 0x1, P2 ;  /* 0x000000010700780c */ /* 0x000fc600017c1670 */
[----:B------:R-:W-:Y:S08]  /*1d80*/  HMMA.16816.F32.BF16 R28, R136, R88, RZ ;  /* 0x00000058881c723c */ /* 0x000ff000000418ff */
[C---:B---3--:R-:W-:Y:S08]  /*1d90*/  HMMA.16816.F32.BF16 R56, R140.reuse, R8, R56 ;  /* 0x000000088c38723c */ /* 0x048ff00000041838 */
[----:B------:R-:W-:Y:S01]  /*1da0*/  HMMA.16816.F32.BF16 R52, R140, R10, R52 ;  /* 0x0000000a8c34723c */ /* 0x000fe20000041834 */
[----:B------:R-:W1:Y:S04]  /*1db0*/  LDSM.16.M88.4 R8, [R237+0x2000] ;  /* 0x00200000ed08783b */ /* 0x000e680000000200 */
[----:B------:R-:W-:Y:S01]  /*1dc0*/  @!PT LDS RZ, [RZ] ;  /* 0x00000000fffff984 */ /* 0x000fe20000000800 */
[----:B------:R-:W-:Y:S01]  /*1dd0*/  @!PT LDS RZ, [RZ] ;  /* 0x00000000fffff984 */ /* 0x000fe20000000800 */
[----:B------:R-:W-:Y:S01]  /*1de0*/  @!PT LDS RZ, [RZ] ;  /* 0x00000000fffff984 */ /* 0x000fe20000000800 */
[----:B------:R2:W-:Y:S01]  /*1df0*/  LDGSTS.E.BYPASS.LTC128B.128 [R241+0x100], [R92.64], !P1 ;  /* 0x001000005cf17fae */ /* 0x0005e2000c901d4c */
[----:B------:R-:W-:-:S02]  /*1e00*/  ISETP.LT.OR P1, PT, R7, 0x21, P5 ;  /* 0x000000210700780c */ /* 0x000fc40002f21670 */
[----:B------:R-:W-:Y:S01]  /*1e10*/  HMMA.16816.F32.BF16 R88, R136, R90, RZ ;  /* 0x0000005a8858723c */ /* 0x000fe200000418ff */
[----:B------:R3:W-:Y:S01]  /*1e20*/  LDGSTS.E.BYPASS.LTC128B.128 [R241+0x4100], [R86.64], !P6 ;  /* 0x0410000056f17fae */ /* 0x0007e2000f101d4c */
[----:B------:R-:W-:-:S06]  /*1e30*/  ISETP.LT.OR P6, PT, R7, 0x21, P2 ;  /* 0x000000210700780c */ /* 0x000fcc00017c1670 */
[----:B------:R-:W-:Y:S03]  /*1e40*/  HMMA.16816.F32.BF16 R28, R140, R68, R28 ;  /* 0x000000448c1c723c */ /* 0x000fe6000004181c */
[----:B------:R3:W-:Y:S01]  /*1e50*/  LDGSTS.E.BYPASS.LTC128B.128 [R241+0x1100], [R84.64], !P1 ;  /* 0x0110000054f17fae */ /* 0x0007e2000c901d4c */
[C---:B------:R-:W-:Y:S02]  /*1e60*/  ISETP.LT.OR P1, PT, R7.reuse, 0x41, P5 ;  /* 0x000000410700780c */ /* 0x040fe40002f21670 */
[C---:B------:R-:W-:Y:S01]  /*1e70*/  ISETP.LT.OR P5, PT, R7.reuse, 0x61, P5 ;  /* 0x000000610700780c */ /* 0x040fe20002fa1670 */
[----:B------:R4:W-:Y:S01]  /*1e80*/  LDGSTS.E.BYPASS.LTC128B.128 [R241+0x5100], [R78.64], !P6 ;  /* 0x051000004ef17fae */ /* 0x0009e2000f101d4c */
[C---:B------:R-:W-:Y:S02]  /*1e90*/  ISETP.LT.OR P6, PT, R7.reuse, 0x41, P2 ;  /* 0x000000410700780c */ /* 0x040fe400017c1670 */
[----:B------:R-:W-:-:S06]  /*1ea0*/  ISETP.LT.OR P2, PT, R7, 0x61, P2 ;  /* 0x000000610700780c */ /* 0x000fcc0001741670 */
[----:B------:R-:W-:Y:S01]  /*1eb0*/  HMMA.16816.F32.BF16 R88, R140, R70, R88 ;  /* 0x000000468c58723c */ /* 0x000fe20000041858 */
[----:B------:R4:W-:Y:S01]  /*1ec0*/  LDGSTS.E.BYPASS.LTC128B.128 [R241+0x2100], [R76.64], !P1 ;  /* 0x021000004cf17fae */ /* 0x0009e2000c901d4c */
[----:B------:R-:W-:-:S03]  /*1ed0*/  PLOP3.LUT P1, PT, PT, PT, UP0, 0x80, 0x0 ;  /* 0x000000000000781c */ /* 0x000fc60003f2f008 */
[----:B------:R5:W-:Y:S01]  /*1ee0*/  LDGSTS.E.BYPASS.LTC128B.128 [R241+0x6100], [R38.64], !P6 ;  /* 0x0610000026f17fae */ /* 0x000be2000f101d4c */
[----:B------:R-:W-:-:S03]  /*1ef0*/  ISETP.GT.AND P6, PT, R242, 0x7f, PT ;  /* 0x0000007ff200780c */ /* 0x000fc60003fc4270 */
[----:B------:R4:W-:Y:S01]  /*1f00*/  LDGSTS.E.BYPASS.LTC128B.128 [R241+0x3100], [R18.64], !P5 ;  /* 0x0310000012f17fae */ /* 0x0009e2000e901d4c */
[----:B-1----:R-:W-:Y:S03]  /*1f10*/  HMMA.16816.F32.BF16 R40, R140, R8, R40 ;  /* 0x000000088c28723c */ /* 0x002fe60000041828 */
[----:B------:R4:W-:Y:S04]  /*1f20*/  LDGSTS.E.BYPASS.LTC128B.128 [R241+0x7100], [R16.64], !P2 ;  /* 0x0710000010f17fae */ /* 0x0009e8000d101d4c */
[----:B------:R-:W1:Y:S01]  /*1f30*/  LDSM.16.M88.4 R96, [R235+0x8100] ;  /* 0x00810000eb60783b */ /* 0x000e620000000200 */
[C---:B---3--:R-:W-:Y:S03]  /*1f40*/  HMMA.16816.F32.BF16 R84, R136.reuse, R80, RZ ;  /* 0x000000508854723c */ /* 0x048fe600000418ff */
[----:B------:R-:W-:Y:S04]  /*1f50*/  LDSM.16.M88.4 R68, [R235+0xa100] ;  /* 0x00a10000eb44783b */ /* 0x000fe80000000200 */
[----:B--2---:R-:W-:Y:S01]  /*1f60*/  LDSM.16.M88.4 R92, [R235+0x9900] ;  /* 0x00990000eb5c783b */ /* 0x004fe20000000200 */
[----:B------:R-:W-:Y:S03]  /*1f70*/  HMMA.16816.F32.BF16 R80, R136, R82, RZ ;  /* 0x000000528850723c */ /* 0x000fe600000418ff */
[----:B------:R-:W-:Y:S01]  /*1f80*/  LDSM.16.M88.4 R104, [R237+0x4000] ;  /* 0x00400000ed68783b */ /* 0x000fe20000000200 */
[----:B-----5:R-:W-:-:S03]  /*1f90*/  SHF.R.S32.HI R39, RZ, 0x1f, R37 ;  /* 0x0000001fff277819 */ /* 0x020fc60000011425 */
[----:B------:R-:W0:Y:S01]  /*1fa0*/  LDGDEPBAR ;  /* 0x00000000000079af */ /* 0x000e220000000000 */
[C---:B------:R-:W-:Y:S01]  /*1fb0*/  HMMA.16816.F32.BF16 R32, R140.reuse, R10, R32 ;  /* 0x0000000a8c20723c */ /* 0x040fe20000041820 */
[----:B------:R-:W-:Y:S02]  /*1fc0*/  SHF.R.S32.HI R38, RZ, 0x1f, R36 ;  /* 0x0000001fff267819 */ /* 0x000fe40000011424 */
[----:B------:R-:W-:Y:S04]  /*1fd0*/  LDSM.16.M88.4 R8, [R235+0x9100] ;  /* 0x00910000eb08783b */ /* 0x000fe80000000200 */
[----:B----4-:R-:W2:Y:S01]  /*1fe0*/  LDSM.16.M88.4 R16, [R235+0x8900] ;  /* 0x00890000eb10783b */ /* 0x010ea20000000200 */
[C---:B------:R-:W-:Y:S08]  /*1ff0*/  HMMA.16816.F32.BF16 R84, R140.reuse, R24, R84 ;  /* 0x000000188c54723c */ /* 0x040ff00000041854 */
[----:B------:R-:W-:Y:S01]  /*2000*/  HMMA.16816.F32.BF16 R80, R140, R26, R80 ;  /* 0x0000001a8c50723c */ /* 0x000fe20000041850 */
[----:B------:R-:W3:Y:S07]  /*2010*/  LDSM.16.M88.4 R24, [R235+0xa900] ;  /* 0x00a90000eb18783b */ /* 0x000eee0000000200 */
[C---:B-1----:R-:W-:Y:S08]  /*2020*/  HMMA.16816.F32.BF16 R12, R172.reuse, R96, R12 ;  /* 0x00000060ac0c723c */ /* 0x042ff0000004180c */
[----:B------:R-:W-:Y:S01]  /*2030*/  HMMA.16816.F32.BF16 R20, R172, R98, R20 ;  /* 0x00000062ac14723c */ /* 0x000fe20000041814 */
[----:B------:R-:W-:Y:S07]  /*2040*/  LDSM.16.M88.4 R96, [R224] ;  /* 0x00000000e060783b */ /* 0x000fee0000000200 */
[----:B------:R-:W-:Y:S08]  /*2050*/  HMMA.16816.F32.BF16 R76, R136, R72, RZ ;  /* 0x00000048884c723c */ /* 0x000ff000000418ff */
[C---:B--2---:R-:W-:Y:S08]  /*2060*/  HMMA.16816.F32.BF16 R64, R172.reuse, R16, R64 ;  /* 0x00000010ac40723c */ /* 0x044ff00000041840 */
[----:B------:R-:W-:Y:S01]  /*2070*/  HMMA.16816.F32.BF16 R60, R172, R18, R60 ;  /* 0x00000012ac3c723c */ /* 0x000fe2000004183c */
[----:B------:R-:W1:Y:S07]  /*2080*/  LDSM.16.M88.4 R16, [R235+0xb100] ;  /* 0x00b10000eb10783b */ /* 0x000e6e0000000200 */
[----:B------:R-:W-:Y:S08]  /*2090*/  HMMA.16816.F32.BF16 R72, R136, R74, RZ ;  /* 0x0000004a8848723c */ /* 0x000ff000000418ff */
[C---:B------:R-:W-:Y:S08]  /*20a0*/  HMMA.16816.F32.BF16 R56, R172.reuse, R8, R56 ;  /* 0x00000008ac38723c */ /* 0x040ff00000041838 */
[C---:B------:R-:W-:Y:S01]  /*20b0*/  HMMA.16816.F32.BF16 R52, R172.reuse, R10, R52 ;  /* 0x0000000aac34723c */ /* 0x040fe20000041834 */
[----:B------:R-:W2:Y:S07]  /*20c0*/  LDSM.16.M88.4 R8, [R235+0xb900] ;  /* 0x00b90000eb08783b */ /* 0x000eae0000000200 */
[C---:B---3--:R-:W-:Y:S08]  /*20d0*/  HMMA.16816.F32.BF16 R28, R172.reuse, R24, R28 ;  /* 0x00000018ac1c723c */ /* 0x048ff0000004181c */
[----:B------:R-:W-:Y:S01]  /*20e0*/  HMMA.16816.F32.BF16 R88, R172, R26, R88 ;  /* 0x0000001aac58723c */ /* 0x000fe20000041858 */
[----:B------:R-:W3:Y:S07]  /*20f0*/  LDSM.16.M88.4 R24, [R238+0xc100] ;  /* 0x00c10000ee18783b */ /* 0x000eee0000000200 */
[C---:B------:R-:W-:Y:S08]  /*2100*/  HMMA.16816.F32.BF16 R76, R140.reuse, R100, R76 ;  /* 0x000000648c4c723c */ /* 0x040ff0000004184c */
[----:B------:R-:W-:Y:S01]  /*2110*/  HMMA.16816.F32.BF16 R72, R140, R102, R72 ;  /* 0x000000668c48723c */ /* 0x000fe20000041848 */
[----:B------:R-:W-:Y:S07]  /*2120*/  LDSM.16.M88.4 R100, [R224+0x2800] ;  /* 0x00280000e064783b */ /* 0x000fee0000000200 */
[C---:B-1----:R-:W-:Y:S08]  /*2130*/  HMMA.16816.F32.BF16 R84, R172.reuse, R16, R84 ;  /* 0x00000010ac54723c */ /* 0x042ff00000041854 */
[C---:B------:R-:W-:Y:S01]  /*2140*/  HMMA.16816.F32.BF16 R80, R172.reuse, R18, R80 ;  /* 0x00000012ac50723c */ /* 0x040fe20000041850 */
[----:B------:R-:W1:Y:S07]  /*2150*/  LDSM.16.M88.4 R16, [R224+0x1800] ;  /* 0x00180000e010783b */ /* 0x000e6e0000000200 */
[C---:B------:R-:W-:Y:S08]  /*2160*/  HMMA.16816.F32.BF16 R40, R172.reuse, R68, R40 ;  /* 0x00000044ac28723c */ /* 0x040ff00000041828 */
[----:B------:R-:W-:Y:S01]  /*2170*/  HMMA.16816.F32.BF16 R32, R172, R70, R32 ;  /* 0x00000046ac20723c */ /* 0x000fe20000041820 */
[----:B------:R-:W4:Y:S07]  /*2180*/  LDSM.16.M88.4 R68, [R224+0x1000] ;  /* 0x00100000e044783b */ /* 0x000f2e0000000200 */
[----:B------:R-:W-:Y:S08]  /*2190*/  HMMA.16816.F32.BF16 R12, R184, R96, R12 ;  /* 0x00000060b80c723c */ /* 0x000ff0000004180c */
[C---:B------:R-:W-:Y:S08]  /*21a0*/  HMMA.16816.F32.BF16 R48, R172.reuse, R92, R48 ;  /* 0x0000005cac30723c */ /* 0x040ff00000041830 */
[C---:B------:R-:W-:Y:S01]  /*21b0*/  HMMA.16816.F32.BF16 R44, R172.reuse, R94, R44 ;  /* 0x0000005eac2c723c */ /* 0x040fe2000004182c */
[----:B------:R-:W5:Y:S07]  /*21c0*/  LDSM.16.M88.4 R92, [R224+0x800] ;  /* 0x00080000e05c783b */ /* 0x000f6e0000000200 */
[C---:B--2---:R-:W-:Y:S08]  /*21d0*/  HMMA.16816.F32.BF16 R76, R172.reuse, R8, R76 ;  /* 0x00000008ac4c723c */ /* 0x044ff0000004184c */
[----:B------:R-:W-:Y:S01]  /*21e0*/  HMMA.16816.F32.BF16 R72, R172, R10, R72 ;  /* 0x0000000aac48723c */ /* 0x000fe20000041848 */
[----:B------:R-:W2:Y:S07]  /*21f0*/  LDSM.16.M88.4 R8, [R224+0x2000] ;  /* 0x00200000e008783b */ /* 0x000eae0000000200 */
[----:B---3--:R-:W-:Y:S08]  /*2200*/  HMMA.16816.F32.BF16 R12, R188, R24, R12 ;  /* 0x00000018bc0c723c */ /* 0x008ff0000004180c */
[C---:B-1----:R-:W-:Y:S08]  /*2210*/  HMMA.16816.F32.BF16 R48, R184.reuse, R16, R48 ;  /* 0x00000010b830723c */ /* 0x042ff00000041830 */
[C---:B------:R-:W-:Y:S01]  /*2220*/  HMMA.16816.F32.BF16 R44, R184.reuse, R18, R44 ;  /* 0x00000012b82c723c */ /* 0x040fe2000004182c */
[----:B------:R-:W1:Y:S07]  /*2230*/  LDSM.16.M88.4 R16, [R235+0xc100] ;  /* 0x00c10000eb10783b */ /* 0x000e6e0000000200 */
[C---:B------:R-:W-:Y:S01]  /*2240*/  HMMA.16816.F32.BF16 R20, R184.reuse, R98, R20 ;  /* 0x00000062b814723c */ /* 0x040fe20000041814 */
[----:B------:R-:W-:Y:S07]  /*2250*/  LDSM.16.M88.4 R96, [R224+0x3000] ;  /* 0x00300000e060783b */ /* 0x000fee0000000200 */
[C---:B----4-:R-:W-:Y:S08]  /*2260*/  HMMA.16816.F32.BF16 R56, R184.reuse, R68, R56 ;  /* 0x00000044b838723c */ /* 0x050ff00000041838 */
[----:B------:R-:W-:Y:S01]  /*2270*/  HMMA.16816.F32.BF16 R52, R184, R70, R52 ;  /* 0x00000046b834723c */ /* 0x000fe20000041834 */
[----:B------:R-:W3:Y:S07]  /*2280*/  LDSM.16.M88.4 R68, [R238+0xc900] ;  /* 0x00c90000ee44783b */ /* 0x000eee0000000200 */
[----:B------:R-:W-:Y:S08]  /*2290*/  HMMA.16816.F32.BF16 R12, R192, R104, R12 ;  /* 0x00000068c00c723c */ /* 0x000ff0000004180c */
[C---:B-----5:R-:W-:Y:S08]  /*22a0*/  HMMA.16816.F32.BF16 R64, R184.reuse, R92, R64 ;  /* 0x0000005cb840723c */ /* 0x060ff00000041840 */
[C---:B--2---:R-:W-:Y:S08]  /*22b0*/  HMMA.16816.F32.BF16 R40, R184.reuse, R8, R40 ;  /* 0x00000008b828723c */ /* 0x044ff00000041828 */
[----:B------:R-:W-:Y:S01]  /*22c0*/  HMMA.16816.F32.BF16 R32, R184, R10, R32 ;  /* 0x0000000ab820723c */ /* 0x000fe20000041820 */
[----:B------:R-:W2:Y:S07]  /*22d0*/  LDSM.16.M88.4 R8, [R224+0x4000] ;  /* 0x00400000e008783b */ /* 0x000eae0000000200 */
[----:B------:R-:W-:Y:S01]  /*22e0*/  HMMA.16816.F32.BF16 R20, R188, R26, R20 ;  /* 0x0000001abc14723c */ /* 0x000fe20000041814 */
[----:B------:R-:W4:Y:S07]  /*22f0*/  LDSM.16.M88.4 R24, [R237+0x4800] ;  /* 0x00480000ed18783b */ /* 0x000f2e0000000200 */
[----:B------:R-:W-:Y:S01]  /*2300*/  HMMA.16816.F32.BF16 R60, R184, R94, R60 ;  /* 0x0000005eb83c723c */ /* 0x000fe2000004183c */
[----:B------:R-:W5:Y:S07]  /*2310*/  LDSM.16.M88.4 R92, [R224+0x3800] ;  /* 0x00380000e05c783b */ /* 0x000f6e0000000200 */
[----:B-1----:R-:W-:Y:S08]  /*2320*/  HMMA.16816.F32.BF16 R12, R196, R16, R12 ;  /* 0x00000010c40c723c */ /* 0x002ff0000004180c */
[----:B---3--:R-:W-:Y:S08]  /*2330*/  HMMA.16816.F32.BF16 R64, R188, R68, R64 ;  /* 0x00000044bc40723c */ /* 0x008ff00000041840 */
[----:B------:R-:W-:Y:S08]  /*2340*/  HMMA.16816.F32.BF16 R20, R192, R106, R20 ;  /* 0x0000006ac014723c */ /* 0x000ff00000041814 */
[C---:B------:R-:W-:Y:S01]  /*2350*/  HMMA.16816.F32.BF16 R104, R184.reuse, R96, R84 ;  /* 0x00000060b868723c */ /* 0x040fe20000041854 */
[----:B------:R-:W1:Y:S07]  /*2360*/  LDSM.16.M88.4 R84, [R235+0xc900] ;  /* 0x00c90000eb54783b */ /* 0x000e6e0000000200 */
[C---:B------:R-:W-:Y:S08]  /*2370*/  HMMA.16816.F32.BF16 R28, R184.reuse, R100, R28 ;  /* 0x00000064b81c723c */ /* 0x040ff0000004181c */
[----:B------:R-:W-:Y:S01]  /*2380*/  HMMA.16816.F32.BF16 R88, R184, R102, R88 ;  /* 0x00000066b858723c */ /* 0x000fe20000041858 */
[----:B------:R-:W3:Y:S07]  /*2390*/  LDSM.16.M88.4 R100, [R238+0xd100] ;  /* 0x00d10000ee64783b */ /* 0x000eee0000000200 */
[----:B--2---:R-:W-:Y:S08]  /*23a0*/  HMMA.16816.F32.BF16 R12, R212, R8, R12 ;  /* 0x00000008d40c723c */ /* 0x004ff0000004180c */
[----:B----4-:R-:W-:Y:S08]  /*23b0*/  HMMA.16816.F32.BF16 R64, R192, R24, R64 ;  /* 0x00000018c040723c */ /* 0x010ff00000041840 */
[C---:B-----5:R-:W-:Y:S08]  /*23c0*/  HMMA.16816.F32.BF16 R76, R184.reuse, R92, R76 ;  /* 0x0000005cb84c723c */ /* 0x060ff0000004184c */
[----:B------:R-:W-:Y:S01]  /*23d0*/  HMMA.16816.F32.BF16 R72, R184, R94, R72 ;  /* 0x0000005eb848723c */ /* 0x000fe20000041848 */
[----:B------:R-:W2:Y:S01]  /*23e0*/  LDSM.16.M88.4 R92, [R238+0xd900] ;  /* 0x00d90000ee5c783b */ /* 0x000ea20000000200 */
[----:B------:R-:W-:-:S02]  /*23f0*/  FMUL.FTZ R14, R14, c[0x0][0x320] ;  /* 0x0000c8000e0e7a20 */ /* 0x000fc40000410000 */
[----:B------:R-:W-:Y:S02]  /*2400*/  FMUL.FTZ R3, R12, c[0x0][0x320] ;  /* 0x0000c8000c037a20 */ /* 0x000fe40000410000 */
[----:B------:R-:W-:Y:S02]  /*2410*/  FMUL.FTZ R7, R13, c[0x0][0x320] ;  /* 0x0000c8000d077a20 */ /* 0x000fe40000410000 */
[C---:B------:R-:W-:Y:S01]  /*2420*/  HMMA.16816.F32.BF16 R20, R196.reuse, R18, R20 ;  /* 0x00000012c414723c */ /* 0x040fe20000041814 */
[----:B------:R-:W4:Y:S01]  /*2430*/  LDSM.16.M88.4 R16, [R237+0x5000] ;  /* 0x00500000ed10783b */ /* 0x000f220000000200 */
[----:B------:R-:W2:Y:S06]  /*2440*/  MUFU.TANH R3, R3 ;  /* 0x0000000300037308 */ /* 0x000eac0000002400 */
[----:B-1----:R-:W-:Y:S02]  /*2450*/  HMMA.16816.F32.BF16 R64, R196, R84, R64 ;  /* 0x00000054c440723c */ /* 0x002fe40000041840 */
[----:B------:R1:W1:Y:S05]  /*2460*/  MUFU.TANH R84, R14 ;  /* 0x0000000e00547308 */ /* 0x00026a0000002400 */
[----:B------:R-:W-:Y:S01]  /*2470*/  FMUL.FTZ R85, R15, c[0x0][0x320] ;  /* 0x0000c8000f557a20 */ /* 0x000fe20000410000 */
[C---:B---3--:R-:W-:Y:S02]  /*2480*/  HMMA.16816.F32.BF16 R56, R188.reuse, R100, R56 ;  /* 0x00000064bc38723c */ /* 0x048fe40000041838 */
[----:B------:R-:W3:Y:S06]  /*2490*/  MUFU.TANH R7, R7 ;  /* 0x0000000700077308 */ /* 0x000eec0000002400 */
[----:B------:R-:W-:Y:S01]  /*24a0*/  HMMA.16816.F32.BF16 R52, R188, R102, R52 ;  /* 0x00000066bc34723c */ /* 0x000fe20000041834 */
[----:B-1----:R-:W1:Y:S01]  /*24b0*/  LDSM.16.M88.4 R12, [R237+0x5800] ;  /* 0x00580000ed0c783b */ /* 0x002e620000000200 */
[----:B------:R-:W1:Y:S06]  /*24c0*/  MUFU.TANH R85, R85 ;  /* 0x0000005500557308 */ /* 0x000e6c0000002400 */
[----:B------:R-:W-:Y:S01]  /*24d0*/  HMMA.16816.F32.BF16 R20, R212, R10, R20 ;  /* 0x0000000ad414723c */ /* 0x000fe20000041814 */
[----:B------:R-:W5:Y:S07]  /*24e0*/  LDSM.16.M88.4 R8, [R235+0xd100] ;  /* 0x00d10000eb08783b */ /* 0x000f6e0000000200 */
[C---:B--2---:R-:W-:Y:S08]  /*24f0*/  HMMA.16816.F32.BF16 R48, R188.reuse, R92, R48 ;  /* 0x0000005cbc30723c */ /* 0x044ff00000041830 */
[C---:B------:R-:W-:Y:S08]  /*2500*/  HMMA.16816.F32.BF16 R44, R188.reuse, R94, R44 ;  /* 0x0000005ebc2c723c */ /* 0x040ff0000004182c */
[----:B------:R-:W-:Y:S01]  /*2510*/  HMMA.16816.F32.BF16 R60, R188, R70, R60 ;  /* 0x00000046bc3c723c */ /* 0x000fe2000004183c */
[----:B------:R-:W-:Y:S01]  /*2520*/  LDSM.16.M88.4 R68, [R224+0x4800] ;  /* 0x00480000e044783b */ /* 0x000fe20000000200 */
[----:B------:R-:W-:-:S02]  /*2530*/  FMUL.FTZ R20, R20, c[0x0][0x320] ;  /* 0x0000c80014147a20 */ /* 0x000fc40000410000 */
[----:B------:R-:W-:Y:S02]  /*2540*/  FMUL.FTZ R21, R21, c[0x0][0x320] ;  /* 0x0000c80015157a20 */ /* 0x000fe40000410000 */
[----:B------:R-:W-:Y:S02]  /*2550*/  FMUL.FTZ R22, R22, c[0x0][0x320] ;  /* 0x0000c80016167a20 */ /* 0x000fe40000410000 */
[----:B----4-:R-:W-:Y:S01]  /*2560*/  HMMA.16816.F32.BF16 R56, R192, R16, R56 ;  /* 0x00000010c038723c */ /* 0x010fe20000041838 */
[----:B------:R-:W-:-:S07]  /*2570*/  FMUL.FTZ R23, R23, c[0x0][0x320] ;  /* 0x0000c80017177a20 */ /* 0x000fce0000410000 */
[C---:B------:R-:W-:Y:S01]  /*2580*/  HMMA.16816.F32.BF16 R52, R192.reuse, R18, R52 ;  /* 0x00000012c034723c */ /* 0x040fe20000041834 */
[----:B------:R-:W2:Y:S07]  /*2590*/  LDSM.16.M88.4 R16, [R238+0xe100] ;  /* 0x00e10000ee10783b */ /* 0x000eae0000000200 */
[C---:B-1----:R-:W-:Y:S08]  /*25a0*/  HMMA.16816.F32.BF16 R48, R192.reuse, R12, R48 ;  /* 0x0000000cc030723c */ /* 0x042ff00000041830 */
[C---:B------:R-:W-:Y:S01]  /*25b0*/  HMMA.16816.F32.BF16 R44, R192.reuse, R14, R44 ;  /* 0x0000000ec02c723c */ /* 0x040fe2000004182c */
[----:B------:R-:W1:Y:S07]  /*25c0*/  LDSM.16.M88.4 R12, [R238+0xe900] ;  /* 0x00e90000ee0c783b */ /* 0x000e6e0000000200 */
[----:B------:R-:W-:Y:S01]  /*25d0*/  HMMA.16816.F32.BF16 R60, R192, R26, R60 ;  /* 0x0000001ac03c723c */ /* 0x000fe2000004183c */
[----:B------:R-:W4:Y:S07]  /*25e0*/  LDSM.16.M88.4 R24, [R224+0x5000] ;  /* 0x00500000e018783b */ /* 0x000f2e0000000200 */
[C---:B-----5:R-:W-:Y:S08]  /*25f0*/  HMMA.16816.F32.BF16 R56, R196.reuse, R8, R56 ;  /* 0x00000008c438723c */ /* 0x060ff00000041838 */
[----:B------:R-:W-:Y:S01]  /*2600*/  HMMA.16816.F32.BF16 R52, R196, R10, R52 ;  /* 0x0000000ac434723c */ /* 0x000fe20000041834 */
[----:B------:R-:W5:Y:S07]  /*2610*/  LDSM.16.M88.4 R8, [R237+0x6000] ;  /* 0x00600000ed08783b */ /* 0x000f6e0000000200 */
[C---:B--2---:R-:W-:Y:S08]  /*2620*/  HMMA.16816.F32.BF16 R40, R188.reuse, R16, R40 ;  /* 0x00000010bc28723c */ /* 0x044ff00000041828 */
[----:B------:R-:W-:Y:S01]  /*2630*/  HMMA.16816.F32.BF16 R32, R188, R18, R32 ;  /* 0x00000012bc20723c */ /* 0x000fe20000041820 */
[----:B------:R-:W2:Y:S07]  /*2640*/  LDSM.16.M88.4 R16, [R237+0x6800] ;  /* 0x00680000ed10783b */ /* 0x000eae0000000200 */
[----:B------:R-:W-:Y:S01]  /*2650*/  HMMA.16816.F32.BF16 R60, R196, R86, R60 ;  /* 0x00000056c43c723c */ /* 0x000fe2000004183c */
[----:B------:R-:W2:Y:S07]  /*2660*/  MUFU.TANH R86, R22 ;  /* 0x0000001600567308 */ /* 0x000eae0000002400 */
[----:B------:R-:W-:Y:S01]  /*2670*/  HMMA.16816.F32.BF16 R64, R212, R68, R64 ;  /* 0x00000044d440723c */ /* 0x000fe20000041840 */
[----:B------:R-:W2:Y:S07]  /*2680*/  MUFU.TANH R68, R20 ;  /* 0x0000001400447308 */ /* 0x000eae0000002400 */
[C---:B-1----:R-:W-:Y:S01]  /*2690*/  HMMA.16816.F32.BF16 R28, R188.reuse, R12, R28 ;  /* 0x0000000cbc1c723c */ /* 0x042fe2000004181c */
[----:B------:R-:W1:Y:S07]  /*26a0*/  MUFU.TANH R69, R21 ;  /* 0x0000001500457308 */ /* 0x000e6e0000002400 */
[----:B------:R-:W-:Y:S01]  /*26b0*/  HMMA.16816.F32.BF16 R88, R188, R14, R88 ;  /* 0x0000000ebc58723c */ /* 0x000fe20000041858 */
[----:B------:R1:W1:Y:S01]  /*26c0*/  MUFU.TANH R87, R23 ;  /* 0x0000001700577308 */ /* 0x0002620000002400 */
[----:B------:R-:W-:Y:S06]  /*26d0*/  LDSM.16.M88.4 R12, [R237+0x7000] ;  /* 0x00700000ed0c783b */ /* 0x000fec0000000200 */
[----:B----4-:R-:W-:Y:S01]  /*26e0*/  HMMA.16816.F32.BF16 R56, R212, R24, R56 ;  /* 0x00000018d438723c */ /* 0x010fe20000041838 */
[----:B------:R-:W-:-:S02]  /*26f0*/  FMUL.FTZ R64, R64, c[0x0][0x320] ;  /* 0x0000c80040407a20 */ /* 0x000fc40000410000 */
[----:B------:R-:W-:Y:S02]  /*2700*/  FMUL.FTZ R65, R65, c[0x0][0x320] ;  /* 0x0000c80041417a20 */ /* 0x000fe40000410000 */
[----:B------:R-:W-:Y:S02]  /*2710*/  FMUL.FTZ R66, R66, c[0x0][0x320] ;  /* 0x0000c80042427a20 */ /* 0x000fe40000410000 */
[----:B------:R-:W-:Y:S01]  /*2720*/  FMUL.FTZ R67, R67, c[0x0][0x320] ;  /* 0x0000c80043437a20 */ /* 0x000fe20000410000 */
[----:B------:R-:W-:Y:S01]  /*2730*/  HMMA.16816.F32.BF16 R52, R212, R26, R52 ;  /* 0x0000001ad434723c */ /* 0x000fe20000041834 */
[----:B-1----:R-:W1:Y:S01]  /*2740*/  LDSM.16.M88.4 R20, [R235+0xd900] ;  /* 0x00d90000eb14783b */ /* 0x002e620000000200 */
[----:B------:R-:W4:Y:S03]  /*2750*/  MUFU.TANH R92, R66 ;  /* 0x00000042005c7308 */ /* 0x000f260000002400 */
[----:B------:R-:W1:Y:S03]  /*2760*/  LDSM.16.M88.4 R24, [R235+0xe100] ;  /* 0x00e10000eb18783b */ /* 0x000e660000000200 */
[C---:B-----5:R-:W-:Y:S02]  /*2770*/  HMMA.16816.F32.BF16 R40, R192.reuse, R8, R40 ;  /* 0x00000008c028723c */ /* 0x060fe40000041828 */
[----:B------:R-:W1:Y:S06]  /*2780*/  MUFU.TANH R93, R67 ;  /* 0x00000043005d7308 */ /* 0x000e6c0000002400 */
[----:B------:R-:W-:Y:S01]  /*2790*/  HMMA.16816.F32.BF16 R32, R192, R10, R32 ;  /* 0x0000000ac020723c */ /* 0x000fe20000041820 */
[----:B------:R-:W5:Y:S01]  /*27a0*/  LDSM.16.M88.4 R8, [R238+0xf100] ;  /* 0x00f10000ee08783b */ /* 0x000f620000000200 */
[----:B------:R-:W-:-:S02]  /*27b0*/  FMUL.FTZ R56, R56, c[0x0][0x320] ;  /* 0x0000c80038387a20 */ /* 0x000fc40000410000 */
[----:B------:R-:W-:Y:S02]  /*27c0*/  FMUL.FTZ R57, R57, c[0x0][0x320] ;  /* 0x0000c80039397a20 */ /* 0x000fe40000410000 */
[----:B------:R-:W-:Y:S02]  /*27d0*/  FMUL.FTZ R58, R58, c[0x0][0x320] ;  /* 0x0000c8003a3a7a20 */ /* 0x000fe40000410000 */
[----:B------:R-:W-:Y:S01]  /*27e0*/  HMMA.16816.F32.BF16 R80, R184, R98, R80 ;  /* 0x00000062b850723c */ /* 0x000fe20000041850 */
[----:B------:R-:W-:Y:S01]  /*27f0*/  FMUL.FTZ R52, R52, c[0x0][0x320] ;  /* 0x0000c80034347a20 */ /* 0x000fe20000410000 */
[----:B------:R-:W1:Y:S01]  /*2800*/  MUFU.TANH R56, R56 ;  /* 0x0000003800387308 */ /* 0x000e620000002400 */
[----:B------:R-:W-:Y:S02]  /*2810*/  FMUL.FTZ R53, R53, c[0x0][0x320] ;  /* 0x0000c80035357a20 */ /* 0x000fe40000410000 */
[----:B------:R-:W-:Y:S02]  /*2820*/  FMUL.FTZ R54, R54, c[0x0][0x320] ;  /* 0x0000c80036367a20 */ /* 0x000fe40000410000 */
[----:B------:R-:W-:Y:S01]  /*2830*/  FMUL.FTZ R55, R55, c[0x0][0x320] ;  /* 0x0000c80037377a20 */ /* 0x000fe20000410000 */
[C---:B--2---:R-:W-:Y:S01]  /*2840*/  HMMA.16816.F32.BF16 R28, R192.reuse, R16, R28 ;  /* 0x00000010c01c723c */ /* 0x044fe2000004181c */
[----:B------:R-:W-:Y:S01]  /*2850*/  FMUL.FTZ R59, R59, c[0x0][0x320] ;  /* 0x0000c8003b3b7a20 */ /* 0x000fe20000410000 */
[----:B------:R-:W2:Y:S06]  /*2860*/  MUFU.TANH R94, R54 ;  /* 0x00000036005e7308 */ /* 0x000eac0000002400 */
[----:B------:R-:W-:Y:S01]  /*2870*/  HMMA.16816.F32.BF16 R88, R192, R18, R88 ;  /* 0x00000012c058723c */ /* 0x000fe20000041858 */
[----:B------:R-:W2:Y:S01]  /*2880*/  LDSM.16.M88.4 R16, [R238+0xf900] ;  /* 0x00f90000ee10783b */ /* 0x000ea20000000200 */
[----:B------:R-:W2:Y:S06]  /*2890*/  MUFU.TANH R181, R55 ;  /* 0x0000003700b57308 */ /* 0x000eac0000002400 */
[C---:B-1----:R-:W-:Y:S02]  /*28a0*/  HMMA.16816.F32.BF16 R48, R196.reuse, R20, R48 ;  /* 0x00000014c430723c */ /* 0x042fe40000041830 */
[----:B------:R-:W1:Y:S06]  /*28b0*/  MUFU.TANH R57, R57 ;  /* 0x0000003900397308 */ /* 0x000e6c0000002400 */
[----:B------:R-:W-:Y:S01]  /*28c0*/  HMMA.16816.F32.BF16 R44, R196, R22, R44 ;  /* 0x00000016c42c723c */ /* 0x000fe2000004182c */
[----:B------:R-:W1:Y:S01]  /*28d0*/  LDSM.16.M88.4 R20, [R224+0x6000] ;  /* 0x00600000e014783b */ /* 0x000e620000000200 */
[----:B------:R-:W1:Y:S06]  /*28e0*/  MUFU.TANH R58, R58 ;  /* 0x0000003a003a7308 */ /* 0x000e6c0000002400 */
[----:B------:R-:W-:Y:S02]  /*28f0*/  HMMA.16816.F32.BF16 R60, R212, R70, R60 ;  /* 0x00000046d43c723c */ /* 0x000fe4000004183c */
[----:B------:R-:W1:Y:S06]  /*2900*/  MUFU.TANH R70, R64 ;  /* 0x0000004000467308 */ /* 0x000e6c0000002400 */
[----:B------:R-:W-:Y:S02]  /*2910*/  HMMA.16816.F32.BF16 R40, R196, R24, R40 ;  /* 0x00000018c428723c */ /* 0x000fe40000041828 */
[----:B------:R2:W1:Y:S06]  /*2920*/  MUFU.TANH R71, R65 ;  /* 0x0000004100477308 */ /* 0x00046c0000002400 */
[C---:B-----5:R-:W-:Y:S02]  /*2930*/  HMMA.16816.F32.BF16 R104, R188.reuse, R8, R104 ;  /* 0x00000008bc68723c */ /* 0x060fe40000041868 */
[----:B------:R-:W1:Y:S06]  /*2940*/  MUFU.TANH R59, R59 ;  /* 0x0000003b003b7308 */ /* 0x000e6c0000002400 */
[----:B------:R-:W-:Y:S01]  /*2950*/  HMMA.16816.F32.BF16 R80, R188, R10, R80 ;  /* 0x0000000abc50723c */ /* 0x000fe20000041850 */
[----:B------:R-:W-:Y:S01]  /*2960*/  LDSM.16.M88.4 R8, [R237+0x7800] ;  /* 0x00780000ed08783b */ /* 0x000fe20000000200 */
[----:B------:R-:W-:-:S02]  /*2970*/  FMUL.FTZ R60, R60, c[0x0][0x320] ;  /* 0x0000c8003c3c7a20 */ /* 0x000fc40000410000 */
[----:B------:R-:W-:Y:S01]  /*2980*/  FMUL.FTZ R61, R61, c[0x0][0x320] ;  /* 0x0000c8003d3d7a20 */ /* 0x000fe20000410000 */
[----:B--2---:R-:W2:Y:S01]  /*2990*/  LDSM.16.M88.4 R64, [R224+0x5800] ;  /* 0x00580000e040783b */ /* 0x004ea20000000200 */
[----:B------:R-:W-:Y:S02]  /*29a0*/  FMUL.FTZ R62, R62, c[0x0][0x320] ;  /* 0x0000c8003e3e7a20 */ /* 0x000fe40000410000 */
[----:B------:R-:W-:Y:S01]  /*29b0*/  HMMA.16816.F32.BF16 R32, R196, R26, R32 ;  /* 0x0000001ac420723c */ /* 0x000fe20000041820 */
[----:B------:R-:W-:Y:S01]  /*29c0*/  LDSM.16.M88.4 R24, [R224+0x6800] ;  /* 0x00680000e018783b */ /* 0x000fe20000000200 */
[----:B------:R-:W-:Y:S01]  /*29d0*/  FMUL.FTZ R63, R63, c[0x0][0x320] ;  /* 0x0000c8003f3f7a20 */ /* 0x000fe20000410000 */
[----:B------:R-:W1:Y:S05]  /*29e0*/  MUFU.TANH R60, R60 ;  /* 0x0000003c003c7308 */ /* 0x000e6a0000002400 */
[C---:B------:R-:W-:Y:S03]  /*29f0*/  HMMA.16816.F32.BF16 R76, R188.reuse, R16, R76 ;  /* 0x00000010bc4c723c */ /* 0x040fe6000004184c */
[----:B------:R-:W2:Y:S05]  /*2a00*/  MUFU.TANH R61, R61 ;  /* 0x0000003d003d7308 */ /* 0x000eaa0000002400 */
[----:B------:R-:W-:Y:S01]  /*2a10*/  HMMA.16816.F32.BF16 R72, R188, R18, R72 ;  /* 0x00000012bc48723c */ /* 0x000fe20000041848 */
[----:B------:R-:W-:Y:S02]  /*2a20*/  LDSM.16.M88.4 R16, [R224+0x7800] ;  /* 0x00780000e010783b */ /* 0x000fe40000000200 */
[----:B------:R-:W2:Y:S05]  /*2a30*/  MUFU.TANH R62, R62 ;  /* 0x0000003e003e7308 */ /* 0x000eaa0000002400 */
[----:B-1----:R-:W-:Y:S03]  /*2a40*/  HMMA.16816.F32.BF16 R40, R212, R20, R40 ;  /* 0x00000014d428723c */ /* 0x002fe60000041828 */
[----:B------:R-:W1:Y:S05]  /*2a50*/  MUFU.TANH R63, R63 ;  /* 0x0000003f003f7308 */ /* 0x000e6a0000002400 */
[C---:B------:R-:W-:Y:S08]  /*2a60*/  HMMA.16816.F32.BF16 R104, R192.reuse, R12, R104 ;  /* 0x0000000cc068723c */ /* 0x040ff00000041868 */
[----:B------:R-:W-:Y:S01]  /*2a70*/  HMMA.16816.F32.BF16 R80, R192, R14, R80 ;  /* 0x0000000ec050723c */ /* 0x000fe20000041850 */
[----:B------:R-:W5:Y:S07]  /*2a80*/  LDSM.16.M88.4 R12, [R235+0xf900] ;  /* 0x00f90000eb0c783b */ /* 0x000f6e0000000200 */
[----:B--2---:R-:W-:Y:S01]  /*2a90*/  HMMA.16816.F32.BF16 R48, R212, R64, R48 ;  /* 0x00000040d430723c */ /* 0x004fe20000041830 */
[----:B------:R-:W2:Y:S01]  /*2aa0*/  MUFU.TANH R64, R52 ;  /* 0x0000003400407308 */ /* 0x000ea20000002400 */
[----:B------:R-:W-:-:S02]  /*2ab0*/  FMUL.FTZ R40, R40, c[0x0][0x320] ;  /* 0x0000c80028287a20 */ /* 0x000fc40000410000 */
[----:B------:R-:W-:Y:S02]  /*2ac0*/  FMUL.FTZ R41, R41, c[0x0][0x320] ;  /* 0x0000c80029297a20 */ /* 0x000fe40000410000 */
[----:B------:R-:W-:Y:S02]  /*2ad0*/  FMUL.FTZ R42, R42, c[0x0][0x320] ;  /* 0x0000c8002a2a7a20 */ /* 0x000fe40000410000 */
[----:B------:R-:W-:Y:S01]  /*2ae0*/  HMMA.16816.F32.BF16 R32, R212, R22, R32 ;  /* 0x00000016d420723c */ /* 0x000fe20000041820 */
[----:B------:R1:W1:Y:S01]  /*2af0*/  MUFU.TANH R65, R53 ;  /* 0x0000003500417308 */ /* 0x0002620000002400 */
[----:B------:R-:W2:Y:S01]  /*2b00*/  LDSM.16.M88.4 R20, [R235+0xf100] ;  /* 0x00f10000eb14783b */ /* 0x000ea20000000200 */
[----:B------:R-:W-:-:S05]  /*2b10*/  FMUL.FTZ R43, R43, c[0x0][0x320] ;  /* 0x0000c8002b2b7a20 */ /* 0x000fca0000410000 */
[C---:B------:R-:W-:Y:S01]  /*2b20*/  HMMA.16816.F32.BF16 R76, R192.reuse, R8, R76 ;  /* 0x00000008c04c723c */ /* 0x040fe2000004184c */
[----:B------:R-:W2:Y:S07]  /*2b30*/  MUFU.TANH R161, R40 ;  /* 0x0000002800a17308 */ /* 0x000eae0000002400 */
[----:B------:R-:W-:Y:S01]  /*2b40*/  HMMA.16816.F32.BF16 R72, R192, R10, R72 ;  /* 0x0000000ac048723c */ /* 0x000fe20000041848 */
[----:B-1----:R-:W1:Y:S01]  /*2b50*/  LDSM.16.M88.4 R52, [R235+0xe900] ;  /* 0x00e90000eb34783b */ /* 0x002e620000000200 */
[----:B------:R-:W1:Y:S01]  /*2b60*/  MUFU.TANH R162, R41 ;  /* 0x0000002900a27308 */ /* 0x000e620000002400 */
[----:B------:R-:W-:-:S02]  /*2b70*/  FMUL.FTZ R48, R48, c[0x0][0x320] ;  /* 0x0000c80030307a20 */ /* 0x000fc40000410000 */
[----:B------:R-:W-:Y:S02]  /*2b80*/  FMUL.FTZ R49, R49, c[0x0][0x320] ;  /* 0x0000c80031317a20 */ /* 0x000fe40000410000 */
[----:B------:R-:W-:Y:S01]  /*2b90*/  FMUL.FTZ R50, R50, c[0x0][0x320] ;  /* 0x0000c80032327a20 */ /* 0x000fe20000410000 */
[----:B------:R-:W-:Y:S01]  /*2ba0*/  HMMA.16816.F32.BF16 R44, R212, R66, R44 ;  /* 0x00000042d42c723c */ /* 0x000fe2000004182c */
[----:B------:R-:W-:Y:S01]  /*2bb0*/  FMUL.FTZ R51, R51, c[0x0][0x320] ;  /* 0x0000c80033337a20 */ /* 0x000fe20000410000 */
[----:B------:R-:W1:Y:S01]  /*2bc0*/  MUFU.TANH R166, R42 ;  /* 0x0000002a00a67308 */ /* 0x000e620000002400 */
[----:B------:R-:W-:Y:S02]  /*2bd0*/  FMUL.FTZ R32, R32, c[0x0][0x320] ;  /* 0x0000c80020207a20 */ /* 0x000fe40000410000 */
[----:B------:R-:W-:Y:S02]  /*2be0*/  FMUL.FTZ R33, R33, c[0x0][0x320] ;  /* 0x0000c80021217a20 */ /* 0x000fe40000410000 */
[----:B------:R-:W-:Y:S01]  /*2bf0*/  FMUL.FTZ R34, R34, c[0x0][0x320] ;  /* 0x0000c80022227a20 */ /* 0x000fe20000410000 */
[C---:B-----5:R-:W-:Y:S01]  /*2c00*/  HMMA.16816.F32.BF16 R76, R196.reuse, R12, R76 ;  /* 0x0000000cc44c723c */ /* 0x060fe2000004184c */
[----:B------:R-:W-:Y:S01]  /*2c10*/  FMUL.FTZ R35, R35, c[0x0][0x320] ;  /* 0x0000c80023237a20 */ /* 0x000fe20000410000 */
[----:B------:R5:W1:Y:S06]  /*2c20*/  MUFU.TANH R167, R43 ;  /* 0x0000002b00a77308 */ /* 0x000a6c0000002400 */
[C---:B------:R-:W-:Y:S02]  /*2c30*/  HMMA.16816.F32.BF16 R72, R196.reuse, R14, R72 ;  /* 0x0000000ec448723c */ /* 0x040fe40000041848 */
[----:B------:R1:W1:Y:S06]  /*2c40*/  MUFU.TANH R145, R48 ;  /* 0x0000003000917308 */ /* 0x00026c0000002400 */
[----:B--2---:R-:W-:Y:S01]  /*2c50*/  HMMA.16816.F32.BF16 R104, R196, R20, R104 ;  /* 0x00000014c468723c */ /* 0x004fe20000041868 */
[----:B------:R-:W-:Y:S01]  /*2c60*/  FMUL.FTZ R44, R44, c[0x0][0x320] ;  /* 0x0000c8002c2c7a20 */ /* 0x000fe20000410000 */
[----:B-----5:R-:W2:Y:S01]  /*2c70*/  LDSM.16.M88.4 R40, [R224+0x7000] ;  /* 0x00700000e028783b */ /* 0x020ea20000000200 */
[----:B------:R-:W-:Y:S01]  /*2c80*/  FMUL.FTZ R45, R45, c[0x0][0x320] ;  /* 0x0000c8002d2d7a20 */ /* 0x000fe20000410000 */
[----:B------:R2:W2:Y:S01]  /*2c90*/  MUFU.TANH R146, R49 ;  /* 0x0000003100927308 */ /* 0x0004a20000002400 */
[----:B------:R-:W-:Y:S01]  /*2ca0*/  FMUL.FTZ R46, R46, c[0x0][0x320] ;  /* 0x0000c8002e2e7a20 */ /* 0x000fe20000410000 */
[----:B------:R-:W-:-:S04]  /*2cb0*/  DEPBAR.LE SB0, 0x0 ;  /* 0x000080000000791a */ /* 0x000fc80000000000 */
[C---:B-1----:R-:W-:Y:S01]  /*2cc0*/  HMMA.16816.F32.BF16 R28, R196.reuse, R52, R28 ;  /* 0x00000034c41c723c */ /* 0x042fe2000004181c */
[----:B------:R-:W-:Y:S01]  /*2cd0*/  FMUL.FTZ R47, R47, c[0x0][0x320] ;  /* 0x0000c8002f2f7a20 */ /* 0x000fe20000410000 */
[----:B------:R1:W1:Y:S06]  /*2ce0*/  MUFU.TANH R151, R50 ;  /* 0x0000003200977308 */ /* 0x00026c0000002400 */
[C---:B------:R-:W-:Y:S02]  /*2cf0*/  HMMA.16816.F32.BF16 R88, R196.reuse, R54, R88 ;  /* 0x00000036c458723c */ /* 0x040fe40000041858 */
[----:B------:R1:W1:Y:S06]  /*2d00*/  MUFU.TANH R152, R51 ;  /* 0x0000003300987308 */ /* 0x00026c0000002400 */
[----:B------:R-:W-:Y:S02]  /*2d10*/  HMMA.16816.F32.BF16 R80, R196, R22, R80 ;  /* 0x00000016c450723c */ /* 0x000fe40000041850 */
[----:B------:R1:W1:Y:S06]  /*2d20*/  MUFU.TANH R148, R44 ;  /* 0x0000002c00947308 */ /* 0x00026c0000002400 */
[C---:B------:R-:W-:Y:S02]  /*2d30*/  HMMA.16816.F32.BF16 R76, R212.reuse, R16, R76 ;  /* 0x00000010d44c723c */ /* 0x040fe4000004184c */
[----:B------:R1:W1:Y:S06]  /*2d40*/  MUFU.TANH R147, R45 ;  /* 0x0000002d00937308 */ /* 0x00026c0000002400 */
[C---:B------:R-:W-:Y:S02]  /*2d50*/  HMMA.16816.F32.BF16 R72, R212.reuse, R18, R72 ;  /* 0x00000012d448723c */ /* 0x040fe40000041848 */
[----:B------:R1:W1:Y:S06]  /*2d60*/  MUFU.TANH R153, R46 ;  /* 0x0000002e00997308 */ /* 0x00026c0000002400 */
[C---:B------:R-:W-:Y:S02]  /*2d70*/  HMMA.16816.F32.BF16 R28, R212.reuse, R24, R28 ;  /* 0x00000018d41c723c */ /* 0x040fe4000004181c */
[----:B------:R1:W1:Y:S06]  /*2d80*/  MUFU.TANH R154, R47 ;  /* 0x0000002f009a7308 */ /* 0x00026c0000002400 */
[----:B------:R-:W-:Y:S01]  /*2d90*/  HMMA.16816.F32.BF16 R88, R212, R26, R88 ;  /* 0x0000001ad458723c */ /* 0x000fe20000041858 */
[----:B------:R-:W-:Y:S01]  /*2da0*/  FMUL.FTZ R66, R78, c[0x0][0x320] ;  /* 0x0000c8004e427a20 */ /* 0x000fe20000410000 */
[----:B------:R1:W1:Y:S01]  /*2db0*/  MUFU.TANH R164, R32 ;  /* 0x0000002000a47308 */ /* 0x0002620000002400 */
[----:B------:R-:W-:-:S02]  /*2dc0*/  FMUL.FTZ R13, R79, c[0x0][0x320] ;  /* 0x0000c8004f0d7a20 */ /* 0x000fc40000410000 */
[----:B------:R-:W-:Y:S02]  /*2dd0*/  FMUL.FTZ R76, R76, c[0x0][0x320] ;  /* 0x0000c8004c4c7a20 */ /* 0x000fe40000410000 */
[----:B------:R-:W-:Y:S01]  /*2de0*/  FMUL.FTZ R77, R77, c[0x0][0x320] ;  /* 0x0000c8004d4d7a20 */ /* 0x000fe20000410000 */
[C---:B--2---:R-:W-:Y:S01]  /*2df0*/  HMMA.16816.F32.BF16 R104, R212.reuse, R40, R104 ;  /* 0x00000028d468723c */ /* 0x044fe20000041868 */
[----:B------:R-:W-:Y:S01]  /*2e00*/  FMUL.FTZ R67, R73, c[0x0][0x320] ;  /* 0x0000c80049437a20 */ /* 0x000fe20000410000 */
[----:B------:R2:W1:Y:S01]  /*2e10*/  MUFU.TANH R163, R33 ;  /* 0x0000002100a37308 */ /* 0x0004620000002400 */
[----:B------:R-:W-:Y:S02]  /*2e20*/  FMUL.FTZ R15, R74, c[0x0][0x320] ;  /* 0x0000c8004a0f7a20 */ /* 0x000fe40000410000 */
[----:B------:R-:W-:Y:S02]  /*2e30*/  FMUL.FTZ R14, R75, c[0x0][0x320] ;  /* 0x0000c8004b0e7a20 */ /* 0x000fe40000410000 */
[----:B------:R-:W-:Y:S01]  /*2e40*/  FMUL.FTZ R72, R72, c[0x0][0x320] ;  /* 0x0000c80048487a20 */ /* 0x000fe20000410000 */
[----:B------:R-:W-:Y:S01]  /*2e50*/  HMMA.16816.F32.BF16 R80, R212, R42, R80 ;  /* 0x0000002ad450723c */ /* 0x000fe20000041850 */
[----:B------:R-:W-:Y:S01]  /*2e60*/  FMUL.FTZ R28, R28, c[0x0][0x320] ;  /* 0x0000c8001c1c7a20 */ /* 0x000fe20000410000 */
[----:B------:R2:W1:Y:S01]  /*2e70*/  MUFU.TANH R169, R34 ;  /* 0x0000002200a97308 */ /* 0x0004620000002400 */
[----:B------:R-:W-:-:S02]  /*2e80*/  FMUL.FTZ R29, R29, c[0x0][0x320] ;  /* 0x0000c8001d1d7a20 */ /* 0x000fc40000410000 */
[----:B------:R-:W-:Y:S02]  /*2e90*/  FMUL.FTZ R30, R30, c[0x0][0x320] ;  /* 0x0000c8001e1e7a20 */ /* 0x000fe40000410000 */
[----:B------:R-:W-:Y:S02]  /*2ea0*/  FMUL.FTZ R31, R31, c[0x0][0x320] ;  /* 0x0000c8001f1f7a20 */ /* 0x000fe40000410000 */
[----:B------:R-:W-:Y:S01]  /*2eb0*/  FMUL.FTZ R88, R88, c[0x0][0x320] ;  /* 0x0000c80058587a20 */ /* 0x000fe20000410000 */
[----:B------:R2:W1:Y:S01]  /*2ec0*/  MUFU.TANH R170, R35 ;  /* 0x0000002300aa7308 */ /* 0x0004620000002400 */
[----:B------:R-:W-:Y:S02]  /*2ed0*/  FMUL.FTZ R89, R89, c[0x0][0x320] ;  /* 0x0000c80059597a20 */ /* 0x000fe40000410000 */
[----:B------:R-:W-:Y:S02]  /*2ee0*/  FMUL.FTZ R90, R90, c[0x0][0x320] ;  /* 0x0000c8005a5a7a20 */ /* 0x000fe40000410000 */
[----:B------:R-:W-:-:S02]  /*2ef0*/  FMUL.FTZ R91, R91, c[0x0][0x320] ;  /* 0x0000c8005b5b7a20 */ /* 0x000fc40000410000 */
[----:B------:R-:W-:Y:S01]  /*2f00*/  FMUL.FTZ R104, R104, c[0x0][0x320] ;  /* 0x0000c80068687a20 */ /* 0x000fe20000410000 */
[----:B------:R2:W1:Y:S01]  /*2f10*/  MUFU.TANH R180, R28 ;  /* 0x0000001c00b47308 */ /* 0x0004620000002400 */
[----:B------:R-:W-:Y:S02]  /*2f20*/  FMUL.FTZ R105, R105, c[0x0][0x320] ;  /* 0x0000c80069697a20 */ /* 0x000fe40000410000 */
[----:B------:R-:W-:Y:S02]  /*2f30*/  FMUL.FTZ R106, R106, c[0x0][0x320] ;  /* 0x0000c8006a6a7a20 */ /* 0x000fe40000410000 */
[----:B------:R-:W-:Y:S02]  /*2f40*/  FMUL.FTZ R107, R107, c[0x0][0x320] ;  /* 0x0000c8006b6b7a20 */ /* 0x000fe40000410000 */
[----:B------:R-:W-:Y:S01]  /*2f50*/  FMUL.FTZ R80, R80, c[0x0][0x320] ;  /* 0x0000c80050507a20 */ /* 0x000fe20000410000 */
[----:B------:R2:W1:Y:S01]  /*2f60*/  MUFU.TANH R179, R29 ;  /* 0x0000001d00b37308 */ /* 0x0004620000002400 */
[----:B------:R-:W-:-:S02]  /*2f70*/  FMUL.FTZ R81, R81, c[0x0][0x320] ;  /* 0x0000c80051517a20 */ /* 0x000fc40000410000 */
[----:B------:R-:W-:Y:S02]  /*2f80*/  FMUL.FTZ R82, R82, c[0x0][0x320] ;  /* 0x0000c80052527a20 */ /* 0x000fe40000410000 */
[----:B------:R-:W-:-:S03]  /*2f90*/  FMUL.FTZ R83, R83, c[0x0][0x320] ;  /* 0x0000c80053537a20 */ /* 0x000fc60000410000 */
[----:B------:R2:W1:Y:S08]  /*2fa0*/  MUFU.TANH R176, R30 ;  /* 0x0000001e00b07308 */ /* 0x0004700000002400 */
        /* <DEDUP_REMOVED lines=15> */
[----:B------:R-:W1:Y:S08]  /*30a0*/  MUFU.TANH R66, R66 ;  /* 0x0000004200427308 */ /* 0x000e700000002400 */
[----:B------:R-:W1:Y:S08]  /*30b0*/  MUFU.TANH R13, R13 ;  /* 0x0000000d000d7308 */ /* 0x000e700000002400 */
[----:B------:R2:W1:Y:S08]  /*30c0*/  MUFU.TANH R134, R72 ;  /* 0x0000004800867308 */ /* 0x0004700000002400 */
[----:B------:R-:W1:Y:S08]  /*30d0*/  MUFU.TANH R67, R67 ;  /* 0x0000004300437308 */ /* 0x000e700000002400 */
[----:B------:R-:W1:Y:S08]  /*30e0*/  MUFU.TANH R15, R15 ;  /* 0x0000000f000f7308 */ /* 0x000e700000002400 */
[----:B------:R-:W1:Y:S01]  /*30f0*/  MUFU.TANH R14, R14 ;  /* 0x0000000e000e7308 */ /* 0x000e620000002400 */
[----:B------:R-:W-:Y:S06]  /*3100*/  BAR.SYNC.DEFER_BLOCKING 0x0 ;  /* 0x0000000000007b1d */ /* 0x000fec0000010000 */
[----:B------:R-:W-:Y:S05]  /*3110*/  @!P1 BRA `(.L_x_4) ;  /* 0x0000047000009947 */ /* 0x000fea0003800000 */
[----:B--234-:R-:W-:Y:S01]  /*3120*/  ULEA UR6, UR6, UR9, 0x7 ;  /* 0x0000000906067291 */ /* 0x01cfe2000f8e383f */
[----:B------:R-:W-:-:S05]  /*3130*/  IMAD.MOV.U32 R239, RZ, RZ, RZ ;  /* 0x000000ffffef7224 */ /* 0x000fca00078e00ff */
[----:B------:R-:W-:-:S05]  /*3140*/  IMAD.U32 R240, RZ, RZ, UR6 ;  /* 0x00000006fff07e24 */ /* 0x000fca000f8e00ff */
[----:B------:R-:W-:-:S05]  /*3150*/  IADD3 R240, R240, -0x80, R242 ;  /* 0xffffff80f0f07810 */ /* 0x000fca0007ffe0f2 */
[----:B------:R-:W-:-:S04]  /*3160*/  @P0 IMAD.HI.U32 R9, R240, c[0x0][0x2bc], RZ ;  /* 0x0000af00f0090a27 */ /* 0x000fc800078e00ff */
[----:B------:R-:W-:Y:S01]  /*3170*/  IMAD.MOV.U32 R8, RZ, RZ, R240 ;  /* 0x000000ffff087224 */ /* 0x000fe200078e00f0 */
[----:B------:R-:W-:-:S04]  /*3180*/  @P0 SHF.R.U32.HI R8, RZ, c[0x0][0x2c0], R9 ;  /* 0x0000b000ff080a19 */ /* 0x000fc80000011609 */
[----:B------:R-:W-:-:S04]  /*3190*/  @!P6 IADD3 R11, P1, R8, UR16, RZ ;  /* 0x00000010080bec10 */ /* 0x000fc8000ff3e0ff */
[----:B------:R-:W-:Y:S02]  /*31a0*/  @!P6 LEA.HI.X.SX32 R9, R8, UR11, 0x1, P1 ;  /* 0x0000000b0809ec11 */ /* 0x000fe400088f0eff */
[----:B------:R-:W-:-:S04]  /*31b0*/  @!P6 LEA R10, P1, R11, c[0x0][0x2a0], 0x2 ;  /* 0x0000a8000b0aea11 */ /* 0x000fc800078210ff */
[----:B------:R-:W-:-:S05]  /*31c0*/  @!P6 LEA.HI.X R11, R11, c[0x0][0x2a4], R9, 0x2, P1 ;  /* 0x0000a9000b0bea11 */ /* 0x000fca00008f1409 */
[----:B------:R2:W3:Y:S01]  /*31d0*/  @!P6 LDG.E R239, [R10.64] ;  /* 0x0000000c0aefe981 */ /* 0x0004e2000c1e1900 */
[----:B------:R-:W-:Y:S01]  /*31e0*/  IMAD.MOV R8, RZ, RZ, -R8 ;  /* 0x000000ffff087224 */ /* 0x000fe200078e0a08 */
[----:B------:R-:W-:Y:S02]  /*31f0*/  SEL R23, RZ, 0x10, P3 ;  /* 0x00000010ff177807 */ /* 0x000fe40001800000 */
[----:B------:R-:W-:Y:S01]  /*3200*/  SHF.L.U64.HI R12, R37, 0x1, R39 ;  /* 0x00000001250c7819 */ /* 0x000fe20000010227 */
[----:B------:R-:W-:Y:S01]  /*3210*/  IMAD R240, R8, c[0x0][0x2b8], R240 ;  /* 0x0000ae0008f07a24 */ /* 0x000fe200078e02f0 */
[----:B------:R-:W-:Y:S02]  /*3220*/  IADD3 R24, -R23, 0x10, RZ ;  /* 0x0000001017187810 */ /* 0x000fe40007ffe1ff */
[----:B------:R-:W-:Y:S02]  /*3230*/  SHF.L.U64.HI R9, R36, 0x1, R38 ;  /* 0x0000000124097819 */ /* 0x000fe40000010226 */
[----:B------:R-:W-:-:S02]  /*3240*/  SHF.R.S32.HI R8, RZ, 0x1f, R240 ;  /* 0x0000001fff087819 */ /* 0x000fc400000114f0 */
[----:B------:R-:W-:-:S03]  /*3250*/  LOP3.LUT R24, R24, 0xf, RZ, 0xc0, !PT ;  /* 0x0000000f18187812 */ /* 0x000fc600078ec0ff */
[----:B------:R-:W-:-:S04]  /*3260*/  IMAD R8, R8, c[0x0][0x1e0], RZ ;  /* 0x0000780008087a24 */ /* 0x000fc800078e02ff */
[C---:B------:R-:W-:Y:S02]  /*3270*/  IMAD R8, R240.reuse, c[0x0][0x1e4], R8 ;  /* 0x00007900f0087a24 */ /* 0x040fe400078e0208 */
[----:B--2---:R-:W-:-:S04]  /*3280*/  IMAD.WIDE.U32 R10, R240, c[0x0][0x1e0], RZ ;  /* 0x00007800f00a7a25 */ /* 0x004fc800078e00ff */
[----:B------:R-:W-:Y:S01]  /*3290*/  IMAD.IADD R11, R11, 0x1, R8 ;  /* 0x000000010b0b7824 */ /* 0x000fe200078e0208 */
[----:B---3--:R-:W-:-:S03]  /*32a0*/  SHF.R.S32.HI R8, RZ, 0x1f, R239 ;  /* 0x0000001fff087819 */ /* 0x008fc600000114ef */
[----:B------:R-:W-:-:S04]  /*32b0*/  IMAD.WIDE.U32 R10, R239, c[0x0][0x1f0], R10 ;  /* 0x00007c00ef0a7a25 */ /* 0x000fc800078e000a */
[----:B------:R-:W-:Y:S01]  /*32c0*/  IMAD R8, R8, c[0x0][0x1f0], RZ ;  /* 0x00007c0008087a24 */ /* 0x000fe200078e02ff */
[----:B------:R-:W-:Y:S02]  /*32d0*/  IADD3 R18, P1, R10, UR20, RZ ;  /* 0x000000140a127c10 */ /* 0x000fe4000ff3e0ff */
[----:B------:R-:W-:Y:S01]  /*32e0*/  SEL R10, RZ, 0x10, P4 ;  /* 0x00000010ff0a7807 */ /* 0x000fe20002000000 */
[----:B------:R-:W-:-:S03]  /*32f0*/  IMAD R8, R239, c[0x0][0x1f4], R8 ;  /* 0x00007d00ef087a24 */ /* 0x000fc600078e0208 */
[----:B------:R-:W-:Y:S02]  /*3300*/  IADD3 R26, -R10, 0x10, RZ ;  /* 0x000000100a1a7810 */ /* 0x000fe40007ffe1ff */
[----:B------:R-:W-:Y:S01]  /*3310*/  IADD3.X R8, R11, UR18, R8, P1, !PT ;  /* 0x000000120b087c10 */ /* 0x000fe20008ffe408 */
[----:B------:R-:W-:Y:S01]  /*3320*/  IMAD.SHL.U32 R11, R37, 0x2, RZ ;  /* 0x00000002250b7824 */ /* 0x000fe200078e00ff */
[----:B------:R-:W-:Y:S02]  /*3330*/  LEA R17, P1, R18, c[0x0][0x1c8], 0x1 ;  /* 0x0000720012117a11 */ /* 0x000fe400078208ff */
[----:B------:R-:W-:Y:S02]  /*3340*/  LOP3.LUT R26, R26, 0xf, RZ, 0xc0, !PT ;  /* 0x0000000f1a1a7812 */ /* 0x000fe400078ec0ff */
[----:B------:R-:W-:Y:S01]  /*3350*/  LEA.HI.X R18, R18, c[0x0][0x1cc], R8, 0x1, P1 ;  /* 0x0000730012127a11 */ /* 0x000fe200008f0c08 */
[----:B------:R-:W2:Y:S01]  /*3360*/  SHFL.IDX PT, R25, R17, 0x3, 0x181f ;  /* 0x00781f0011197f89 */ /* 0x000ea200000e0000 */
[----:B------:R-:W-:-:S03]  /*3370*/  IMAD.SHL.U32 R8, R36, 0x2, RZ ;  /* 0x0000000224087824 */ /* 0x000fc600078e00ff */
[----:B------:R-:W3:Y:S04]  /*3380*/  SHFL.IDX PT, R16, R18, 0x3, 0x181f ;  /* 0x00781f0012107f89 */ /* 0x000ee800000e0000 */
[----:B------:R-:W4:Y:S04]  /*3390*/  SHFL.IDX PT, R21, R17, RZ, 0x181f ;  /* 0x00181fff11157589 */ /* 0x000f2800000e0000 */
[----:B------:R-:W5:Y:S04]  /*33a0*/  SHFL.IDX PT, R19, R17, 0x1, 0x181f ;  /* 0x00381f0011137f89 */ /* 0x000f6800000e0000 */
[----:B------:R-:W1:Y:S04]  /*33b0*/  SHFL.IDX PT, R22, R18, RZ, 0x181f ;  /* 0x00181fff12167589 */ /* 0x000e6800000e0000 */
[----:B------:R-:W1:Y:S04]  /*33c0*/  SHFL.IDX PT, R17, R17, 0x2, 0x181f ;  /* 0x00581f0011117f89 */ /* 0x000e6800000e0000 */
[----:B------:R-:W1:Y:S01]  /*33d0*/  SHFL.IDX PT, R20, R18, 0x1, 0x181f ;  /* 0x00381f0012147f89 */ /* 0x000e6200000e0000 */
[----:B--2---:R-:W-:-:S03]  /*33e0*/  IADD3 R26, P2, P1, R26, R25, R11 ;  /* 0x000000191a1a7210 */ /* 0x004fc6000795e00b */
[----:B------:R-:W2:Y:S01]  /*33f0*/  SHFL.IDX PT, R18, R18, 0x2, 0x181f ;  /* 0x00581f0012127f89 */ /* 0x000ea200000e0000 */
[-C--:B---3--:R-:W-:Y:S02]  /*3400*/  IADD3.X R27, RZ, R16.reuse, R12, P2, P1 ;  /* 0x00000010ff1b7210 */ /* 0x088fe400017e240c */
[----:B------:R-:W-:Y:S02]  /*3410*/  IADD3 R24, P2, P1, R24, R25, R8 ;  /* 0x0000001918187210 */ /* 0x000fe4000795e008 */
[CC--:B----4-:R-:W-:Y:S02]  /*3420*/  IADD3 R28, P5, R21.reuse, R11.reuse, RZ ;  /* 0x0000000b151c7210 */ /* 0x0d0fe40007fbe0ff */
[--C-:B------:R-:W-:Y:S02]  /*3430*/  IADD3.X R25, RZ, R16, R9.reuse, P2, P1 ;  /* 0x00000010ff197210 */ /* 0x100fe400017e2409 */
[-C--:B-1----:R-:W-:Y:S02]  /*3440*/  IADD3 R32, P2, R21, R8.reuse, RZ ;  /* 0x0000000815207210 */ /* 0x082fe40007f5e0ff */
[CC--:B-----5:R-:W-:Y:S01]  /*3450*/  IADD3 R30, P1, R19.reuse, R11.reuse, RZ ;  /* 0x0000000b131e7210 */ /* 0x0e0fe20007f3e0ff */
[C---:B------:R-:W-:Y:S01]  /*3460*/  IMAD.X R29, R22.reuse, 0x1, R12, P5 ;  /* 0x00000001161d7824 */ /* 0x040fe200028e060c */
[----:B------:R-:W-:Y:S01]  /*3470*/  IADD3 R16, P5, R19, R8, RZ ;  /* 0x0000000813107210 */ /* 0x000fe20007fbe0ff */
[----:B------:R-:W-:Y:S01]  /*3480*/  IMAD.X R33, R22, 0x1, R9, P2 ;  /* 0x0000000116217824 */ /* 0x000fe200010e0609 */
[----:B------:R-:W-:-:S02]  /*3490*/  IADD3 R34, P2, R17, R11, RZ ;  /* 0x0000000b11227210 */ /* 0x000fc40007f5e0ff */
[----:B------:R1:W-:Y:S01]  /*34a0*/  LDGSTS.E.BYPASS.LTC128B.128 [R241+0x8100], [R28.64], !P4 ;  /* 0x081000001cf17fae */ /* 0x0003e2000e101d4c */
[C-C-:B------:R-:W-:Y:S01]  /*34b0*/  IMAD.X R31, R20.reuse, 0x1, R12.reuse, P1 ;  /* 0x00000001141f7824 */ /* 0x140fe200008e060c */
[----:B------:R-:W-:Y:S01]  /*34c0*/  IADD3 R8, P1, R17, R8, RZ ;  /* 0x0000000811087210 */ /* 0x000fe20007f3e0ff */
[--C-:B------:R-:W-:Y:S01]  /*34d0*/  IMAD.X R17, R20, 0x1, R9.reuse, P5 ;  /* 0x0000000114117824 */ /* 0x100fe200028e0609 */
[----:B------:R-:W-:Y:S01]  /*34e0*/  ISETP.NE.U32.AND P5, PT, R10, RZ, PT ;  /* 0x000000ff0a00720c */ /* 0x000fe20003fa5070 */
[C---:B--2---:R-:W-:Y:S01]  /*34f0*/  IMAD.X R35, R18.reuse, 0x1, R12, P2 ;  /* 0x0000000112237824 */ /* 0x044fe200010e060c */
[----:B------:R-:W-:Y:S01]  /*3500*/  ISETP.NE.U32.AND P2, PT, R23, RZ, PT ;  /* 0x000000ff1700720c */ /* 0x000fe20003f45070 */
[----:B------:R-:W-:Y:S01]  /*3510*/  IMAD.X R9, R18, 0x1, R9, P1 ;  /* 0x0000000112097824 */ /* 0x000fe200008e0609 */
[----:B------:R1:W-:Y:S04]  /*3520*/  LDGSTS.E.BYPASS.LTC128B.128 [R241+0xc100], [R32.64], !P3 ;  /* 0x0c10000020f17fae */ /* 0x0003e8000d901d4c */
[----:B------:R1:W-:Y:S04]  /*3530*/  LDGSTS.E.BYPASS.LTC128B.128 [R241+0x9100], [R30.64], !P4 ;  /* 0x091000001ef17fae */ /* 0x0003e8000e101d4c */
[----:B------:R1:W-:Y:S04]  /*3540*/  LDGSTS.E.BYPASS.LTC128B.128 [R241+0xd100], [R16.64], !P3 ;  /* 0x0d10000010f17fae */ /* 0x0003e8000d901d4c */
[----:B------:R1:W-:Y:S04]  /*3550*/  LDGSTS.E.BYPASS.LTC128B.128 [R241+0xa100], [R34.64], !P4 ;  /* 0x0a10000022f17fae */ /* 0x0003e8000e101d4c */
[----:B------:R1:W-:Y:S04]  /*3560*/  LDGSTS.E.BYPASS.LTC128B.128 [R241+0xe100], [R8.64], !P3 ;  /* 0x0e10000008f17fae */ /* 0x0003e8000d901d4c */
[----:B------:R1:W-:Y:S04]  /*3570*/  LDGSTS.E.BYPASS.LTC128B.128.ZFILL [R241+0xb100], [R26.64], P5 ;  /* 0x0b1000001af17fae */ /* 0x0003e8000a941d4c */
[----:B------:R1:W-:Y:S02]  /*3580*/  LDGSTS.E.BYPASS.LTC128B.128.ZFILL [R241+0xf100], [R24.64], P2 ;  /* 0x0f10000018f17fae */ /* 0x0003e40009141d4c */
.L_x_4:
[----:B--234-:R-:W-:Y:S01]  /*3590*/  LOP3.LUT R6, R6, 0xffffffe0, RZ, 0xc0, !PT ;  /* 0xffffffe006067812 */ /* 0x01cfe200078ec0ff */
[----:B-1----:R-:W-:Y:S01]  /*35a0*/  IMAD.MOV.U32 R17, RZ, RZ, -0x2 ;  /* 0xfffffffeff117424 */ /* 0x002fe200078e00ff */
[----:B------:R-:W-:Y:S01]  /*35b0*/  UIADD3 UR6, UR7, -0x2, URZ ;  /* 0xfffffffe07067890 */ /* 0x000fe2000fffe03f */
[----:B------:R-:W-:Y:S01]  /*35c0*/  IMAD.SHL.U32 R236, R4, 0x2, RZ ;  /* 0x0000000204ec7824 */ /* 0x000fe200078e00ff */
[----:B------:R-:W0:Y:S01]  /*35d0*/  LDGDEPBAR ;  /* 0x00000000000079af */ /* 0x000e220000000000 */
[----:B------:R-:W-:Y:S01]  /*35e0*/  IMAD.IADD R6, R5, 0x1, -R6 ;  /* 0x0000000105067824 */ /* 0x000fe200078e0a06 */
[----:B------:R-:W-:Y:S01]  /*35f0*/  UISETP.GE.AND UP0, UPT, UR6, UR8, UPT ;  /* 0x000000080600728c */ /* 0x000fe2000bf06270 */
[--C-:B------:R-:W-:Y:S01]  /*3600*/  IMAD R234, R2, 0x2, R236.reuse ;  /* 0x0000000202ea7824 */ /* 0x100fe200078e02ec */
[----:B------:R-:W-:Y:S01]  /*3610*/  LDSM.16.MT88.4 R124, [R236+0x100] ;  /* 0x00010000ec7c783b */ /* 0x000fe20000004200 */
[C---:B------:R-:W-:Y:S01]  /*3620*/  IMAD R233, R0.reuse, 0x2, R236 ;  /* 0x0000000200e97824 */ /* 0x040fe200078e02ec */
[----:B------:R-:W-:Y:S01]  /*3630*/  SHF.R.S32.HI R5, RZ, 0x1f, R6 ;  /* 0x0000001fff057819 */ /* 0x000fe20000011406 */
[----:B------:R-:W-:Y:S01]  /*3640*/  IMAD R232, R0, 0x2, R234 ;  /* 0x0000000200e87824 */ /* 0x000fe200078e02ea */
[----:B------:R-:W-:Y:S02]  /*3650*/  LDSM.16.MT88.4 R116, [R234+0x100] ;  /* 0x00010000ea74783b */ /* 0x000fe40000004200 */
[----:B------:R-:W-:-:S02]  /*3660*/  LEA.HI R5, R5, R6, RZ, 0x2 ;  /* 0x0000000605057211 */ /* 0x000fc400078f10ff */
[----:B------:R-:W-:Y:S02]  /*3670*/  LDSM.16.MT88.4 R100, [R232+0x100] ;  /* 0x00010000e864783b */ /* 0x000fe40000004200 */
[----:B------:R-:W-:Y:S02]  /*3680*/  LOP3.LUT R5, R5, 0x7ffffffc, RZ, 0xc0, !PT ;  /* 0x7ffffffc05057812 */ /* 0x000fe400078ec0ff */
[----:B------:R-:W-:Y:S03]  /*3690*/  LDSM.16.MT88.4 R108, [R233+0x100] ;  /* 0x00010000e96c783b */ /* 0x000fe60000004200 */
[----:B------:R-:W-:Y:S01]  /*36a0*/  IMAD.IADD R5, R6, 0x1, -R5 ;  /* 0x0000000106057824 */ /* 0x000fe200078e0a05 */
[----:B------:R-:W-:Y:S03]  /*36b0*/  LDSM.16.MT88.4 R76, [R233+0x4100] ;  /* 0x00410000e94c783b */ /* 0x000fe60000004200 */
[----:B------:R-:W-:Y:S01]  /*36c0*/  IMAD R17, R5, R17, UR15 ;  /* 0x0000000f05117e24 */ /* 0x000fe2000f8e0211 */
[----:B------:R-:W-:Y:S04]  /*36d0*/  LDSM.16.MT88.4 R24, [R236+0x900] ;  /* 0x00090000ec18783b */ /* 0x000fe80000004200 */
[C---:B------:R-:W-:Y:S01]  /*36e0*/  ISETP.GT.AND P2, PT, R17.reuse, RZ, PT ;  /* 0x000000ff1100720c */ /* 0x040fe20003f44270 */
[----:B------:R-:W-:Y:S01]  /*36f0*/  LDSM.16.MT88.4 R20, [R234+0x900] ;  /* 0x00090000ea14783b */ /* 0x000fe20000004200 */
[----:B------:R-:W-:-:S02]  /*3700*/  ISETP.GT.AND P1, PT, R17, 0x1, PT ;  /* 0x000000011100780c */ /* 0x000fc40003f24270 */
[----:B------:R-:W-:Y:S01]  /*3710*/  ISETP.GT.AND P5, PT, R17, 0x8, PT ;  /* 0x000000081100780c */ /* 0x000fe20003fa4270 */
[----:B------:R-:W-:Y:S01]  /*3720*/  LDSM.16.MT88.4 R32, [R234+0x4900] ;  /* 0x00490000ea20783b */ /* 0x000fe20000004200 */
[----:B------:R-:W-:Y:S02]  /*3730*/  FSEL R3, R3, -INF , P2 ;  /* 0xff80000003037808 */ /* 0x000fe40001000000 */
[----:B------:R-:W-:Y:S02]  /*3740*/  FSEL R16, R7, -INF , P1 ;  /* 0xff80000007107808 */ /* 0x000fe40000800000 */
[----:B------:R-:W-:Y:S02]  /*3750*/  FSEL R84, R84, -INF , P2 ;  /* 0xff80000054547808 */ /* 0x000fe40001000000 */
[----:B------:R-:W-:Y:S02]  /*3760*/  ISETP.GT.AND P2, PT, R17, 0x9, PT ;  /* 0x000000091100780c */ /* 0x000fe40003f44270 */
[----:B------:R-:W-:-:S02]  /*3770*/  FSEL R68, R68, -INF , P5 ;  /* 0xff80000044447808 */ /* 0x000fc40002800000 */
[----:B------:R-:W-:Y:S02]  /*3780*/  FMNMX.FTZ R18, R3, R16, !PT ;  /* 0x0000001003127209 */ /* 0x000fe40007810000 */
[----:B------:R-:W-:Y:S02]  /*3790*/  FSEL R85, R85, -INF , P1 ;  /* 0xff80000055557808 */ /* 0x000fe40000800000 */
[----:B------:R-:W-:Y:S02]  /*37a0*/  ISETP.GT.AND P1, PT, R17, 0x10, PT ;  /* 0x000000101100780c */ /* 0x000fe40003f24270 */
[----:B------:R-:W-:Y:S02]  /*37b0*/  FSEL R69, R69, -INF , P2 ;  /* 0xff80000045457808 */ /* 0x000fe40001000000 */
[----:B------:R-:W-:Y:S02]  /*37c0*/  FMNMX.FTZ R18, R68, R18, !PT ;  /* 0x0000001244127209 */ /* 0x000fe40007810000 */
[----:B------:R-:W-:-:S02]  /*37d0*/  FSEL R86, R86, -INF , P5 ;  /* 0xff80000056567808 */ /* 0x000fc40002800000 */
[----:B------:R-:W-:Y:S02]  /*37e0*/  ISETP.GT.AND P5, PT, R17, 0x11, PT ;  /* 0x000000111100780c */ /* 0x000fe40003fa4270 */
[----:B------:R-:W-:Y:S02]  /*37f0*/  FSEL R7, R70, -INF , P1 ;  /* 0xff80000046077808 */ /* 0x000fe40000800000 */
[----:B------:R-:W-:Y:S02]  /*3800*/  FMNMX.FTZ R18, R69, R18, !PT ;  /* 0x0000001245127209 */ /* 0x000fe40007810000 */
        /* <DEDUP_REMOVED lines=8> */
[----:B------:R-:W-:-:S02]  /*3890*/  FMNMX.FTZ R19, R84, R85, !PT ;  /* 0x0000005554137209 */ /* 0x000fc40007810000 */
[----:B------:R-:W-:Y:S02]  /*38a0*/  FSEL R10, R93, -INF , P5 ;  /* 0xff8000005d0a7808 */ /* 0x000fe40002800000 */
[----:B------:R-:W-:Y:S02]  /*38b0*/  ISETP.GT.AND P5, PT, R17, 0x20, PT ;  /* 0x000000201100780c */ /* 0x000fe40003fa4270 */
[----:B------:R-:W-:Y:S02]  /*38c0*/  FSEL R12, R61, -INF , P1 ;  /* 0xff8000003d0c7808 */ /* 0x000fe40000800000 */
[----:B------:R-:W-:Y:S02]  /*38d0*/  FMNMX.FTZ R18, R6, R18, !PT ;  /* 0x0000001206127209 */ /* 0x000fe40007810000 */
[----:B------:R-:W-:Y:S02]  /*38e0*/  FMNMX.FTZ R19, R86, R19, !PT ;  /* 0x0000001356137209 */ /* 0x000fe40007810000 */
[----:B------:R-:W-:-:S02]  /*38f0*/  FSEL R9, R62, -INF , P2 ;  /* 0xff8000003e097808 */ /* 0x000fc40001000000 */
[----:B------:R-:W-:Y:S02]  /*3900*/  ISETP.GT.AND P2, PT, R17, 0x21, PT ;  /* 0x000000211100780c */ /* 0x000fe40003f44270 */
[----:B------:R-:W-:Y:S02]  /*3910*/  FSEL R30, R56, -INF , P5 ;  /* 0xff800000381e7808 */ /* 0x000fe40002800000 */
[----:B------:R-:W-:Y:S02]  /*3920*/  FMNMX.FTZ R18, R12, R18, !PT ;  /* 0x000000120c127209 */ /* 0x000fe40007810000 */
[----:B------:R-:W-:Y:S02]  /*3930*/  FMNMX.FTZ R19, R87, R19, !PT ;  /* 0x0000001357137209 */ /* 0x000fe40007810000 */
[----:B------:R-:W-:Y:S02]  /*3940*/  FSEL R8, R63, -INF , P1 ;  /* 0xff8000003f087808 */ /* 0x000fe40000800000 */
[----:B------:R-:W-:-:S02]  /*3950*/  ISETP.GT.AND P1, PT, R17, 0x28, PT ;  /* 0x000000281100780c */ /* 0x000fc40003f24270 */
[----:B------:R-:W-:Y:S02]  /*3960*/  FSEL R28, R57, -INF , P2 ;  /* 0xff800000391c7808 */ /* 0x000fe40001000000 */
[----:B------:R-:W-:Y:S02]  /*3970*/  FMNMX.FTZ R18, R30, R18, !PT ;  /* 0x000000121e127209 */ /* 0x000fe40007810000 */
[----:B------:R-:W-:Y:S02]  /*3980*/  FMNMX.FTZ R19, R11, R19, !PT ;  /* 0x000000130b137209 */ /* 0x000fe40007810000 */
[----:B------:R-:W-:Y:S02]  /*3990*/  FSEL R41, R58, -INF , P5 ;  /* 0xff8000003a297808 */ /* 0x000fe40002800000 */
[----:B------:R-:W-:Y:S02]  /*39a0*/  ISETP.GT.AND P5, PT, R17, 0x29, PT ;  /* 0x000000291100780c */ /* 0x000fe40003fa4270 */
[----:B------:R-:W-:-:S02]  /*39b0*/  FSEL R29, R64, -INF , P1 ;  /* 0xff800000401d7808 */ /* 0x000fc40000800000 */
[----:B------:R-:W-:Y:S02]  /*39c0*/  FMNMX.FTZ R18, R28, R18, !PT ;  /* 0x000000121c127209 */ /* 0x000fe40007810000 */
[----:B------:R-:W-:Y:S02]  /*39d0*/  FMNMX.FTZ R19, R10, R19, !PT ;  /* 0x000000130a137209 */ /* 0x000fe40007810000 */
[----:B------:R-:W-:Y:S02]  /*39e0*/  FSEL R182, R59, -INF , P2 ;  /* 0xff8000003bb67808 */ /* 0x000fe40001000000 */
[----:B------:R-:W-:Y:S02]  /*39f0*/  ISETP.GT.AND P2, PT, R17, 0x30, PT ;  /* 0x000000301100780c */ /* 0x000fe40003f44270 */
[----:B------:R-:W-:Y:S02]  /*3a00*/  FSEL R44, R65, -INF , P5 ;  /* 0xff800000412c7808 */ /* 0x000fe40002800000 */
[----:B------:R-:W-:-:S02]  /*3a10*/  FMNMX.FTZ R18, R29, R18, !PT ;  /* 0x000000121d127209 */ /* 0x000fc40007810000 */
[----:B------:R-:W-:Y:S02]  /*3a20*/  FMNMX.FTZ R19, R9, R19, !PT ;  /* 0x0000001309137209 */ /* 0x000fe40007810000 */
[----:B------:R-:W-:Y:S02]  /*3a30*/  FSEL R40, R94, -INF , P1 ;  /* 0xff8000005e287808 */ /* 0x000fe40000800000 */
[----:B------:R-:W-:Y:S01]  /*3a40*/  ISETP.GT.AND P1, PT, R17, 0x31, PT ;  /* 0x000000311100780c */ /* 0x000fe20003f24270 */
[----:B------:R-:W-:Y:S01]  /*3a50*/  LDSM.16.MT88.4 R92, [R236+0x4100] ;  /* 0x00410000ec5c783b */ /* 0x000fe20000004200 */
        /* <DEDUP_REMOVED lines=9> */
[C---:B------:R-:W-:Y:S02]  /*3af0*/  ISETP.GT.AND P2, PT, R17.reuse, 0x39, PT ;  /* 0x000000391100780c */ /* 0x040fe40003f44270 */
        /* <DEDUP_REMOVED lines=84> */
[----:B------:R-:W-:Y:S02]  /*4040*/  FMNMX.FTZ R17, R134, R18, !PT ;  /* 0x0000001286117209 */ /* 0x000fe40007810000 */
[----:B------:R-:W-:Y:S02]  /*4050*/  FMNMX.FTZ R19, R150, R19, !PT ;  /* 0x0000001396137209 */ /* 0x000fe40007810000 */
[----:B------:R-:W-:Y:S02]  /*4060*/  FMNMX.FTZ R17, R67, R17, !PT ;  /* 0x0000001143117209 */ /* 0x000fe40007810000 */
[----:B------:R-:W-:Y:S02]  /*4070*/  FMNMX.FTZ R19, R149, R19, !PT ;  /* 0x0000001395137209 */ /* 0x000fe40007810000 */
[----:B------:R-:W-:Y:S01]  /*4080*/  FSEL R65, R13, -INF , P5 ;  /* 0xff8000000d417808 */ /* 0x000fe20002800000 */
[----:B------:R-:W1:Y:S01]  /*4090*/  SHFL.BFLY PT, R18, R17, 0x2, 0x1f ;  /* 0x0c401f0011127f89 */ /* 0x000e6200000e0000 */
[----:B------:R-:W-:-:S02]  /*40a0*/  FMNMX.FTZ R13, R66, R19, !PT ;  /* 0x00000013420d7209 */ /* 0x000fc40007810000 */
[----:B------:R-:W-:Y:S02]  /*40b0*/  FSEL R64, R15, -INF , P2 ;  /* 0xff8000000f407808 */ /* 0x000fe40001000000 */
[----:B------:R-:W-:Y:S02]  /*40c0*/  FMNMX.FTZ R13, R65, R13, !PT ;  /* 0x0000000d410d7209 */ /* 0x000fe40007810000 */
[----:B------:R-:W-:Y:S02]  /*40d0*/  FSEL R62, R14, -INF , P1 ;  /* 0xff8000000e3e7808 */ /* 0x000fe40000800000 */
[----:B------:R-:W-:-:S04]  /*40e0*/  FMNMX.FTZ R13, R64, R13, !PT ;  /* 0x0000000d400d7209 */ /* 0x000fc80007810000 */
[----:B------:R-:W-:-:S05]  /*40f0*/  FMNMX.FTZ R14, R62, R13, !PT ;  /* 0x0000000d3e0e7209 */ /* 0x000fca0007810000 */
[----:B------:R-:W2:Y:S01]  /*4100*/  SHFL.BFLY PT, R13, R14, 0x2, 0x1f ;  /* 0x0c401f000e0d7f89 */ /* 0x000ea200000e0000 */
[----:B-1----:R-:W-:-:S05]  /*4110*/  FMNMX.FTZ R18, R17, R18, !PT ;  /* 0x0000001211127209 */ /* 0x002fca0007810000 */
[----:B------:R-:W1:Y:S01]  /*4120*/  SHFL.BFLY PT, R132, R18, 0x1, 0x1f ;  /* 0x0c201f0012847f89 */ /* 0x000e6200000e0000 */
[----:B--2---:R-:W-:-:S05]  /*4130*/  FMNMX.FTZ R14, R14, R13, !PT ;  /* 0x0000000d0e0e7209 */ /* 0x004fca0007810000 */
[----:B------:R-:W2:Y:S01]  /*4140*/  SHFL.BFLY PT, R13, R14, 0x1, 0x1f ;  /* 0x0c201f000e0d7f89 */ /* 0x000ea200000e0000 */
[----:B-1----:R-:W-:-:S04]  /*4150*/  FMNMX.FTZ R132, R18, R132, !PT ;  /* 0x0000008412847209 */ /* 0x002fc80007810000 */
[C---:B------:R-:W-:Y:S01]  /*4160*/  FSETP.NEU.FTZ.AND P1, PT, R132.reuse, -INF , PT ;  /* 0xff8000008400780b */ /* 0x040fe20003f3d000 */
[----:B------:R-:W-:-:S05]  /*4170*/  FMUL.FTZ R133, R132, c[0x0][0x2d0] ;  /* 0x0000b40084857a20 */ /* 0x000fca0000410000 */
[----:B------:R-:W-:-:S05]  /*4180*/  FSEL R133, R133, RZ, P1 ;  /* 0x000000ff85857208 */ /* 0x000fca0000800000 */
[--C-:B------:R-:W-:Y:S02]  /*4190*/  FFMA.FTZ R58, R3, c[0x0][0x2d0], -R133.reuse ;  /* 0x0000b400033a7a23 */ /* 0x100fe40000010885 */
[--C-:B------:R-:W-:Y:S01]  /*41a0*/  FFMA.FTZ R57, R16, c[0x0][0x2d0], -R133.reuse ;  /* 0x0000b40010397a23 */ /* 0x100fe20000010885 */
[----:B--2---:R-:W-:Y:S01]  /*41b0*/  FMNMX.FTZ R3, R13, R14, !PT ;  /* 0x0000000e0d037209 */ /* 0x004fe20007810000 */
[--C-:B------:R-:W-:Y:S01]  /*41c0*/  FFMA.FTZ R56, R68, c[0x0][0x2d0], -R133.reuse ;  /* 0x0000b40044387a23 */ /* 0x100fe20000010885 */
[----:B------:R-:W-:Y:S01]  /*41d0*/  LDSM.16.MT88.4 R16, [R233+0x900] ;  /* 0x00090000e910783b */ /* 0x000fe20000004200 */
[--C-:B------:R-:W-:Y:S01]  /*41e0*/  FFMA.FTZ R52, R69, c[0x0][0x2d0], -R133.reuse ;  /* 0x0000b40045347a23 */ /* 0x100fe20000010885 */
[C---:B------:R-:W-:Y:S01]  /*41f0*/  FSETP.NEU.FTZ.AND P1, PT, R3.reuse, -INF , PT ;  /* 0xff8000000300780b */ /* 0x040fe20003f3d000 */
[----:B------:R-:W-:Y:S01]  /*4200*/  FMUL.FTZ R63, R3, c[0x0][0x2d0] ;  /* 0x0000b400033f7a20 */ /* 0x000fe20000410000 */
[----:B------:R-:W-:Y:S01]  /*4210*/  MUFU.EX2 R58, R58 ;  /* 0x0000003a003a7308 */ /* 0x000fe20000000800 */
[----:B------:R-:W-:-:S02]  /*4220*/  FFMA.FTZ R55, R7, c[0x0][0x2d0], -R133 ;  /* 0x0000b40007377a23 */ /* 0x000fc40000010885 */
[--C-:B------:R-:W-:Y:S01]  /*4230*/  FFMA.FTZ R51, R5, c[0x0][0x2d0], -R133.reuse ;  /* 0x0000b40005337a23 */ /* 0x100fe20000010885 */
[----:B------:R-:W-:Y:S01]  /*4240*/  FSEL R63, R63, RZ, P1 ;  /* 0x000000ff3f3f7208 */ /* 0x000fe20000800000 */
[----:B------:R-:W-:Y:S01]  /*4250*/  FFMA.FTZ R50, R6, c[0x0][0x2d0], -R133 ;  /* 0x0000b40006327a23 */ /* 0x000fe20000010885 */
[----:B------:R-:W-:Y:S01]  /*4260*/  PLOP3.LUT P1, PT, PT, PT, UP0, 0x80, 0x0 ;  /* 0x000000000000781c */ /* 0x000fe20003f2f008 */
[----:B------:R-:W-:Y:S01]  /*4270*/  LDSM.16.MT88.4 R4, [R232+0x4100] ;  /* 0x00410000e804783b */ /* 0x000fe20000004200 */
[----:B------:R-:W1:Y:S01]  /*4280*/  MUFU.EX2 R57, R57 ;  /* 0x0000003900397308 */ /* 0x000e620000000800 */
[--C-:B------:R-:W-:Y:S02]  /*4290*/  FFMA.FTZ R61, R84, c[0x0][0x2d0], -R63.reuse ;  /* 0x0000b400543d7a23 */ /* 0x100fe4000001083f */
[--C-:B------:R-:W-:Y:S02]  /*42a0*/  FFMA.FTZ R60, R85, c[0x0][0x2d0], -R63.reuse ;  /* 0x0000b400553c7a23 */ /* 0x100fe4000001083f */
[----:B------:R-:W-:-:S02]  /*42b0*/  FFMA.FTZ R59, R86, c[0x0][0x2d0], -R63 ;  /* 0x0000b400563b7a23 */ /* 0x000fc4000001083f */
[----:B------:R-:W-:Y:S01]  /*42c0*/  FFMA.FTZ R53, R87, c[0x0][0x2d0], -R63 ;  /* 0x0000b40057357a23 */ /* 0x000fe2000001083f */
[----:B------:R-:W-:Y:S01]  /*42d0*/  MUFU.EX2 R56, R56 ;  /* 0x0000003800387308 */ /* 0x000fe20000000800 */
[----:B------:R-:W2:Y:S01]  /*42e0*/  LDSM.16.MT88.4 R84, [R234+0x4100] ;  /* 0x00410000ea54783b */ /* 0x000ea20000004200 */
[----:B------:R-:W-:Y:S02]  /*42f0*/  FFMA.FTZ R47, R12, c[0x0][0x2d0], -R133 ;  /* 0x0000b4000c2f7a23 */ /* 0x000fe40000010885 */
[--C-:B------:R-:W-:Y:S01]  /*4300*/  FFMA.FTZ R54, R11, c[0x0][0x2d0], -R63.reuse ;  /* 0x0000b4000b367a23 */ /* 0x100fe2000001083f */
[----:B------:R-:W3:Y:S01]  /*4310*/  LDSM.16.MT88.4 R12, [R232+0x900] ;  /* 0x00090000e80c783b */ /* 0x000ee20000004200 */
[--C-:B------:R-:W-:Y:S02]  /*4320*/  FFMA.FTZ R49, R10, c[0x0][0x2d0], -R63.reuse ;  /* 0x0000b4000a317a23 */ /* 0x100fe4000001083f */
[----:B------:R-:W4:Y:S01]  /*4330*/  MUFU.EX2 R52, R52 ;  /* 0x0000003400347308 */ /* 0x000f220000000800 */
[--C-:B------:R-:W-:Y:S01]  /*4340*/  FFMA.FTZ R48, R9, c[0x0][0x2d0], -R63.reuse ;  /* 0x0000b40009307a23 */ /* 0x100fe2000001083f */
[----:B-1----:R-:W-:Y:S01]  /*4350*/  F2FP.BF16.PACK_AB R68, R57, R58 ;  /* 0x0000003a3944723e */ /* 0x002fe200000010ff */
[----:B------:R-:W-:-:S02]  /*4360*/  FFMA.FTZ R45, R8, c[0x0][0x2d0], -R63 ;  /* 0x0000b400082d7a23 */ /* 0x000fc4000001083f */
[----:B------:R-:W1:Y:S01]  /*4370*/  LDSM.16.MT88.4 R8, [R236+0x4900] ;  /* 0x00490000ec08783b */ /* 0x000e620000004200 */
[--C-:B------:R-:W-:Y:S02]  /*4380*/  FFMA.FTZ R46, R30, c[0x0][0x2d0], -R133.reuse ;  /* 0x0000b4001e2e7a23 */ /* 0x100fe40000010885 */
[----:B------:R-:W-:Y:S01]  /*4390*/  MUFU.EX2 R61, R61 ;  /* 0x0000003d003d7308 */ /* 0x000fe20000000800 */
[--C-:B------:R-:W-:Y:S02]  /*43a0*/  FFMA.FTZ R43, R28, c[0x0][0x2d0], -R133.reuse ;  /* 0x0000b4001c2b7a23 */ /* 0x100fe40000010885 */
[--C-:B------:R-:W-:Y:S02]  /*43b0*/  FFMA.FTZ R42, R29, c[0x0][0x2d0], -R133.reuse ;  /* 0x0000b4001d2a7a23 */ /* 0x100fe40000010885 */
[----:B------:R-:W5:Y:S01]  /*43c0*/  LDSM.16.MT88.4 R28, [R233+0x4900] ;  /* 0x00490000e91c783b */ /* 0x000f620000004200 */
[----:B------:R-:W-:Y:S02]  /*43d0*/  FFMA.FTZ R2, R44, c[0x0][0x2d0], -R133 ;  /* 0x0000b4002c027a23 */ /* 0x000fe40000010885 */
[----:B------:R-:W2:Y:S01]  /*43e0*/  MUFU.EX2 R60, R60 ;  /* 0x0000003c003c7308 */ /* 0x000ea20000000800 */
[----:B----4-:R-:W-:Y:S01]  /*43f0*/  F2FP.BF16.PACK_AB R70, R52, R56 ;  /* 0x000000383446723e */ /* 0x010fe200000010ff */
[----:B------:R-:W-:-:S02]  /*4400*/  FFMA.FTZ R44, R41, c[0x0][0x2d0], -R63 ;  /* 0x0000b400292c7a23 */ /* 0x000fc4000001083f */
[--C-:B------:R-:W-:Y:S02]  /*4410*/  FFMA.FTZ R41, R182, c[0x0][0x2d0], -R63.reuse ;  /* 0x0000b400b6297a23 */ /* 0x100fe4000001083f */
[--C-:B------:R-:W-:Y:S02]  /*4420*/  FFMA.FTZ R40, R40, c[0x0][0x2d0], -R63.reuse ;  /* 0x0000b40028287a23 */ /* 0x100fe4000001083f */
[----:B------:R-:W-:Y:S01]  /*4430*/  MUFU.EX2 R59, R59 ;  /* 0x0000003b003b7308 */ /* 0x000fe20000000800 */
[----:B------:R-:W-:Y:S02]  /*4440*/  FFMA.FTZ R0, R181, c[0x0][0x2d0], -R63 ;  /* 0x0000b400b5007a23 */ /* 0x000fe4000001083f */
[--C-:B------:R-:W-:Y:S02]  /*4450*/  FFMA.FTZ R145, R145, c[0x0][0x2d0], -R133.reuse ;  /* 0x0000b40091917a23 */ /* 0x100fe40000010885 */
[--C-:B------:R-:W-:Y:S02]  /*4460*/  FFMA.FTZ R146, R146, c[0x0][0x2d0], -R133.reuse ;  /* 0x0000b40092927a23 */ /* 0x100fe40000010885 */
[--C-:B------:R-:W-:Y:S01]  /*4470*/  FFMA.FTZ R148, R148, c[0x0][0x2d0], -R133.reuse ;  /* 0x0000b40094947a23 */ /* 0x100fe20000010885 */
[----:B------:R-:W4:Y:S01]  /*4480*/  MUFU.EX2 R53, R53 ;  /* 0x0000003500357308 */ /* 0x000f220000000800 */
[----:B--2---:R-:W-:Y:S01]  /*4490*/  F2FP.BF16.PACK_AB R69, R60, R61 ;  /* 0x0000003d3c45723e */ /* 0x004fe200000010ff */
[----:B------:R-:W-:-:S02]  /*44a0*/  FFMA.FTZ R147, R147, c[0x0][0x2d0], -R133 ;  /* 0x0000b40093937a23 */ /* 0x000fc40000010885 */
[--C-:B------:R-:W-:Y:S02]  /*44b0*/  FFMA.FTZ R151, R151, c[0x0][0x2d0], -R63.reuse ;  /* 0x0000b40097977a23 */ /* 0x100fe4000001083f */
[--C-:B------:R-:W-:Y:S02]  /*44c0*/  FFMA.FTZ R152, R152, c[0x0][0x2d0], -R63.reuse ;  /* 0x0000b40098987a23 */ /* 0x100fe4000001083f */
[----:B------:R-:W-:Y:S01]  /*44d0*/  MUFU.EX2 R55, R55 ;  /* 0x0000003700377308 */ /* 0x000fe20000000800 */
[--C-:B------:R-:W-:Y:S02]  /*44e0*/  FFMA.FTZ R153, R153, c[0x0][0x2d0], -R63.reuse ;  /* 0x0000b40099997a23 */ /* 0x100fe4000001083f */
[----:B------:R-:W-:Y:S02]  /*44f0*/  FFMA.FTZ R154, R154, c[0x0][0x2d0], -R63 ;  /* 0x0000b4009a9a7a23 */ /* 0x000fe4000001083f */
[--C-:B------:R-:W-:Y:S02]  /*4500*/  FFMA.FTZ R161, R161, c[0x0][0x2d0], -R133.reuse ;  /* 0x0000b400a1a17a23 */ /* 0x100fe40000010885 */
[--C-:B------:R-:W-:Y:S01]  /*4510*/  FFMA.FTZ R162, R162, c[0x0][0x2d0], -R133.reuse ;  /* 0x0000b400a2a27a23 */ /* 0x100fe20000010885 */
[----:B----4-:R-:W-:Y:S01]  /*4520*/  F2FP.BF16.PACK_AB R71, R53, R59 ;  /* 0x0000003b3547723e */ /* 0x010fe200000010ff */
[----:B------:R-:W2:Y:S01]  /*4530*/  MUFU.EX2 R51, R51 ;  /* 0x0000003300337308 */ /* 0x000ea20000000800 */
[----:B------:R-:W-:-:S02]  /*4540*/  FFMA.FTZ R164, R164, c[0x0][0x2d0], -R133 ;  /* 0x0000b400a4a47a23 */ /* 0x000fc40000010885 */
[----:B------:R-:W-:Y:S02]  /*4550*/  FFMA.FTZ R163, R163, c[0x0][0x2d0], -R133 ;  /* 0x0000b400a3a37a23 */ /* 0x000fe40000010885 */
[--C-:B------:R-:W-:Y:S01]  /*4560*/  FFMA.FTZ R166, R166, c[0x0][0x2d0], -R63.reuse ;  /* 0x0000b400a6a67a23 */ /* 0x100fe2000001083f */
[C---:B------:R-:W-:Y:S01]  /*4570*/  HMMA.16816.F32.BF16 R104, R68.reuse, R100, RZ ;  /* 0x000000644468723c */ /* 0x040fe200000418ff */
[--C-:B------:R-:W-:Y:S01]  /*4580*/  FFMA.FTZ R167, R167, c[0x0][0x2d0], -R63.reuse ;  /* 0x0000b400a7a77a23 */ /* 0x100fe2000001083f */
[----:B------:R-:W-:Y:S01]  /*4590*/  MUFU.EX2 R50, R50 ;  /* 0x0000003200327308 */ /* 0x000fe20000000800 */
[--C-:B------:R-:W-:Y:S02]  /*45a0*/  FFMA.FTZ R169, R169, c[0x0][0x2d0], -R63.reuse ;  /* 0x0000b400a9a97a23 */ /* 0x100fe4000001083f */
[----:B------:R-:W-:Y:S02]  /*45b0*/  FFMA.FTZ R170, R170, c[0x0][0x2d0], -R63 ;  /* 0x0000b400aaaa7a23 */ /* 0x000fe4000001083f */
[--C-:B------:R-:W-:Y:S01]  /*45c0*/  FFMA.FTZ R180, R180, c[0x0][0x2d0], -R133.reuse ;  /* 0x0000b400b4b47a23 */ /* 0x100fe20000010885 */
[----:B------:R-:W-:Y:S01]  /*45d0*/  HMMA.16816.F32.BF16 R100, R68, R102, RZ ;  /* 0x000000664464723c */ /* 0x000fe200000418ff */
[--C-:B------:R-:W-:Y:S01]  /*45e0*/  FFMA.FTZ R179, R179, c[0x0][0x2d0], -R133.reuse ;  /* 0x0000b400b3b37a23 */ /* 0x100fe20000010885 */
[----:B------:R-:W-:Y:S01]  /*45f0*/  MUFU.EX2 R47, R47 ;  /* 0x0000002f002f7308 */ /* 0x000fe20000000800 */
        /* <DEDUP_REMOVED lines=11> */
[----:B------:R-:W4:Y:S01]  /*46b0*/  MUFU.EX2 R49, R49 ;  /* 0x0000003100317308 */ /* 0x000f220000000800 */
        /* <DEDUP_REMOVED lines=8> */
[----:B------:R-:W-:Y:S01]  /*4740*/  FADD.FTZ R57, R58, R57 ;  /* 0x000000393a397221 */ /* 0x000fe20000010000 */
[----:B------:R-:W-:Y:S01]  /*4750*/  HMMA.16816.F32.BF16 R120, R68, R116, RZ ;  /* 0x000000744478723c */ /* 0x000fe200000418ff */
[----:B------:R-:W-:Y:S01]  /*4760*/  FADD.FTZ R60, R61, R60 ;  /* 0x0000003c3d3c7221 */ /* 0x000fe20000010000 */
[----:B------:R-:W1:Y:S01]  /*4770*/  MUFU.EX2 R45, R45 ;  /* 0x0000002d002d7308 */ /* 0x000e620000000800 */
[----:B------:R-:W-:-:S02]  /*4780*/  FADD.FTZ R56, R56, R57 ;  /* 0x0000003938387221 */ /* 0x000fc40000010000 */
[----:B------:R-:W-:Y:S02]  /*4790*/  FADD.FTZ R59, R59, R60 ;  /* 0x0000003c3b3b7221 */ /* 0x000fe40000010000 */
[----:B------:R-:W-:Y:S01]  /*47a0*/  FFMA.FTZ R249, R67, c[0x0][0x2d0], -R133 ;  /* 0x0000b40043f97a23 */ /* 0x000fe20000010885 */
[----:B------:R-:W-:Y:S01]  /*47b0*/  HMMA.16816.F32.BF16 R112, R68, R108, RZ ;  /* 0x0000006c4470723c */ /* 0x000fe200000418ff */
[----:B------:R-:W-:Y:S01]  /*47c0*/  FFMA.FTZ R248, R62, c[0x0][0x2d0], -R63 ;  /* 0x0000b4003ef87a23 */ /* 0x000fe2000001083f */
[----:B------:R-:W-:Y:S01]  /*47d0*/  MUFU.EX2 R46, R46 ;  /* 0x0000002e002e7308 */ /* 0x000fe20000000800 */
[----:B------:R-:W-:Y:S02]  /*47e0*/  FADD.FTZ R56, R52, R56 ;  /* 0x0000003834387221 */ /* 0x000fe40000010000 */
[----:B------:R-:W-:-:S03]  /*47f0*/  FADD.FTZ R59, R53, R59 ;  /* 0x0000003b353b7221 */ /* 0x000fc60000010000 */
[C---:B------:R-:W-:Y:S02]  /*4800*/  HMMA.16816.F32.BF16 R88, R68.reuse, R84, RZ ;  /* 0x000000544458723c */ /* 0x040fe400000418ff */
[----:B------:R-:W1:Y:S06]  /*4810*/  MUFU.EX2 R43, R43 ;  /* 0x0000002b002b7308 */ /* 0x000e6c0000000800 */
[C---:B------:R-:W-:Y:S02]  /*4820*/  HMMA.16816.F32.BF16 R80, R68.reuse, R76, RZ ;  /* 0x0000004c4450723c */ /* 0x040fe400000418ff */
[----:B------:R-:W-:Y:S06]  /*4830*/  MUFU.EX2 R42, R42 ;  /* 0x0000002a002a7308 */ /* 0x000fec0000000800 */
        /* <DEDUP_REMOVED lines=11> */
[----:B------:R-:W-:Y:S05]  /*48f0*/  MUFU.EX2 R145, R145 ;  /* 0x0000009100917308 */ /* 0x000fea0000000800 */
[----:B--2---:R-:W-:Y:S01]  /*4900*/  F2FP.BF16.PACK_AB R4, R51, R55 ;  /* 0x000000373304723e */ /* 0x004fe200000010ff */
[----:B------:R-:W-:Y:S01]  /*4910*/  HMMA.16816.F32.BF16 R68, R68, R6, RZ ;  /* 0x000000064444723c */ /* 0x000fe200000418ff */
[----:B----4-:R-:W-:Y:S01]  /*4920*/  F2FP.BF16.PACK_AB R5, R49, R54 ;  /* 0x000000363105723e */ /* 0x010fe200000010ff */
[----:B------:R-:W2:Y:S01]  /*4930*/  MUFU.EX2 R146, R146 ;  /* 0x0000009200927308 */ /* 0x000ea20000000800 */
[----:B------:R-:W-:-:S02]  /*4940*/  FADD.FTZ R55, R55, R56 ;  /* 0x0000003837377221 */ /* 0x000fc40000010000 */
[----:B------:R-:W-:Y:S02]  /*4950*/  FADD.FTZ R54, R54, R59 ;  /* 0x0000003b36367221 */ /* 0x000fe40000010000 */
[----:B------:R-:W-:Y:S01]  /*4960*/  F2FP.BF16.PACK_AB R6, R47, R50 ;  /* 0x000000322f06723e */ /* 0x000fe200000010ff */
[----:B------:R-:W-:Y:S01]  /*4970*/  FADD.FTZ R55, R51, R55 ;  /* 0x0000003733377221 */ /* 0x000fe20000010000 */
[----:B-1----:R-:W-:Y:S01]  /*4980*/  F2FP.BF16.PACK_AB R7, R45, R48 ;  /* 0x000000302d07723e */ /* 0x002fe200000010ff */
[----:B------:R-:W-:Y:S01]  /*4990*/  MUFU.EX2 R148, R148 ;  /* 0x0000009400947308 */ /* 0x000fe20000000800 */
[----:B------:R-:W-:Y:S02]  /*49a0*/  FADD.FTZ R54, R49, R54 ;  /* 0x0000003631367221 */ /* 0x000fe40000010000 */
[----:B------:R-:W-:Y:S02]  /*49b0*/  FADD.FTZ R50, R50, R55 ;  /* 0x0000003732327221 */ /* 0x000fe40000010000 */
[----:B------:R-:W-:Y:S01]  /*49c0*/  FADD.FTZ R48, R48, R54 ;  /* 0x0000003630307221 */ /* 0x000fe20000010000 */
[----:B---3--:R-:W-:Y:S01]  /*49d0*/  HMMA.16816.F32.BF16 R104, R4, R12, R104 ;  /* 0x0000000c0468723c */ /* 0x008fe20000041868 */
[----:B------:R-:W-:Y:S01]  /*49e0*/  FADD.FTZ R50, R47, R50 ;  /* 0x000000322f327221 */ /* 0x000fe20000010000 */
[----:B------:R-:W1:Y:S01]  /*49f0*/  MUFU.EX2 R147, R147 ;  /* 0x0000009300937308 */ /* 0x000e620000000800 */
[----:B------:R-:W-:-:S05]  /*4a00*/  FADD.FTZ R48, R45, R48 ;  /* 0x000000302d307221 */ /* 0x000fca0000010000 */
[C---:B------:R-:W-:Y:S01]  /*4a10*/  HMMA.16816.F32.BF16 R100, R4.reuse, R14, R100 ;  /* 0x0000000e0464723c */ /* 0x040fe20000041864 */
[----:B------:R-:W3:Y:S01]  /*4a20*/  LDSM.16.MT88.4 R12, [R232+0x4900] ;  /* 0x00490000e80c783b */ /* 0x000ee20000004200 */
[----:B------:R-:W-:Y:S06]  /*4a30*/  MUFU.EX2 R151, R151 ;  /* 0x0000009700977308 */ /* 0x000fec0000000800 */
[C---:B------:R-:W-:Y:S02]  /*4a40*/  HMMA.16816.F32.BF16 R96, R4.reuse, R8, R96 ;  /* 0x000000080460723c */ /* 0x040fe40000041860 */
[----:B------:R-:W4:Y:S06]  /*4a50*/  MUFU.EX2 R152, R152 ;  /* 0x0000009800987308 */ /* 0x000f2c0000000800 */
[C---:B------:R-:W-:Y:S01]  /*4a60*/  HMMA.16816.F32.BF16 R92, R4.reuse, R10, R92 ;  /* 0x0000000a045c723c */ /* 0x040fe2000004185c */
[----:B------:R-:W1:Y:S01]  /*4a70*/  LDSM.16.MT88.4 R8, [R232+0x1100] ;  /* 0x00110000e808783b */ /* 0x000e620000004200 */
[----:B------:R-:W-:Y:S06]  /*4a80*/  MUFU.EX2 R153, R153 ;  /* 0x0000009900997308 */ /* 0x000fec0000000800 */
[C---:B------:R-:W-:Y:S02]  /*4a90*/  HMMA.16816.F32.BF16 R128, R4.reuse, R24, R128 ;  /* 0x000000180480723c */ /* 0x040fe40000041880 */
[----:B------:R-:W1:Y:S06]  /*4aa0*/  MUFU.EX2 R154, R154 ;  /* 0x0000009a009a7308 */ /* 0x000e6c0000000800 */
[C---:B------:R-:W-:Y:S01]  /*4ab0*/  HMMA.16816.F32.BF16 R124, R4.reuse, R26, R124 ;  /* 0x0000001a047c723c */ /* 0x040fe2000004187c */
[----:B------:R-:W-:Y:S01]  /*4ac0*/  LDSM.16.MT88.4 R24, [R236+0x1100] ;  /* 0x00110000ec18783b */ /* 0x000fe20000004200 */
        /* <DEDUP_REMOVED lines=16> */
[C---:B-----5:R-:W-:Y:S02]  /*4bd0*/  HMMA.16816.F32.BF16 R80, R4.reuse, R28, R80 ;  /* 0x0000001c0450723c */ /* 0x060fe40000041850 */
[----:B------:R-:W5:Y:S06]  /*4be0*/  MUFU.EX2 R170, R170 ;  /* 0x000000aa00aa7308 */ /* 0x000f6c0000000800 */
[C---:B------:R-:W-:Y:S01]  /*4bf0*/  HMMA.16816.F32.BF16 R76, R4.reuse, R30, R76 ;  /* 0x0000001e044c723c */ /* 0x040fe2000004184c */
[----:B------:R-:W-:Y:S01]  /*4c00*/  LDSM.16.MT88.4 R28, [R233+0x5100] ;  /* 0x00510000e91c783b */ /* 0x000fe20000004200 */
[----:B------:R-:W-:Y:S06]  /*4c10*/  MUFU.EX2 R180, R180 ;  /* 0x000000b400b47308 */ /* 0x000fec0000000800 */
[C---:B---3--:R-:W-:Y:S02]  /*4c20*/  HMMA.16816.F32.BF16 R72, R4.reuse, R12, R72 ;  /* 0x0000000c0448723c */ /* 0x048fe40000041848 */
[----:B------:R-:W3:Y:S06]  /*4c30*/  MUFU.EX2 R179, R179 ;  /* 0x000000b300b37308 */ /* 0x000eec0000000800 */
[----:B------:R-:W-:Y:S01]  /*4c40*/  HMMA.16816.F32.BF16 R68, R4, R14, R68 ;  /* 0x0000000e0444723c */ /* 0x000fe20000041844 */
[----:B------:R-:W2:Y:S01]  /*4c50*/  LDSM.16.MT88.4 R12, [R236+0x5100] ;  /* 0x00510000ec0c783b */ /* 0x000ea20000004200 */
[----:B------:R-:W-:Y:S05]  /*4c60*/  MUFU.EX2 R178, R178 ;  /* 0x000000b200b27308 */ /* 0x000fea0000000800 */
[----:B------:R-:W-:Y:S01]  /*4c70*/  F2FP.BF16.PACK_AB R4, R43, R46 ;  /* 0x0000002e2b04723e */ /* 0x000fe200000010ff */
[----:B------:R-:W-:Y:S01]  /*4c80*/  FADD.FTZ R46, R46, R50 ;  /* 0x000000322e2e7221 */ /* 0x000fe20000010000 */
[----:B------:R-:W-:Y:S01]  /*4c90*/  F2FP.BF16.PACK_AB R6, R2, R42 ;  /* 0x0000002a0206723e */ /* 0x000fe200000010ff */
[----:B------:R-:W2:Y:S01]  /*4ca0*/  MUFU.EX2 R177, R177 ;  /* 0x000000b100b17308 */ /* 0x000ea20000000800 */
[----:B------:R-:W-:Y:S01]  /*4cb0*/  F2FP.BF16.PACK_AB R5, R41, R44 ;  /* 0x0000002c2905723e */ /* 0x000fe200000010ff */
[----:B------:R-:W-:Y:S01]  /*4cc0*/  FADD.FTZ R44, R44, R48 ;  /* 0x000000302c2c7221 */ /* 0x000fe20000010000 */
[----:B------:R-:W-:Y:S01]  /*4cd0*/  F2FP.BF16.PACK_AB R7, R0, R40 ;  /* 0x000000280007723e */ /* 0x000fe200000010ff */
[----:B------:R-:W-:-:S02]  /*4ce0*/  FADD.FTZ R46, R43, R46 ;  /* 0x0000002e2b2e7221 */ /* 0x000fc40000010000 */
[----:B------:R-:W-:Y:S02]  /*4cf0*/  FADD.FTZ R44, R41, R44 ;  /* 0x0000002c292c7221 */ /* 0x000fe40000010000 */
[----:B------:R-:W-:Y:S01]  /*4d00*/  MUFU.EX2 R176, R176 ;  /* 0x000000b000b07308 */ /* 0x000fe20000000800 */
[----:B------:R-:W-:Y:S01]  /*4d10*/  FADD.FTZ R42, R42, R46 ;  /* 0x0000002e2a2a7221 */ /* 0x000fe20000010000 */
[C---:B-1----:R-:W-:Y:S01]  /*4d20*/  HMMA.16816.F32.BF16 R104, R4.reuse, R8, R104 ;  /* 0x000000080468723c */ /* 0x042fe20000041868 */
[----:B------:R-:W-:Y:S02]  /*4d30*/  FADD.FTZ R40, R40, R44 ;  /* 0x0000002c28287221 */ /* 0x000fe40000010000 */
[----:B------:R-:W-:Y:S02]  /*4d40*/  FADD.FTZ R42, R2, R42 ;  /* 0x0000002a022a7221 */ /* 0x000fe40000010000 */
[----:B------:R-:W-:Y:S01]  /*4d50*/  FADD.FTZ R40, R0, R40 ;  /* 0x0000002800287221 */ /* 0x000fe20000010000 */
[----:B------:R-:W1:Y:S02]  /*4d60*/  MUFU.EX2 R171, R171 ;  /* 0x000000ab00ab7308 */ /* 0x000e640000000800 */
[C---:B------:R-:W-:Y:S01]  /*4d70*/  HMMA.16816.F32.BF16 R100, R4.reuse, R10, R100 ;  /* 0x0000000a0464723c */ /* 0x040fe20000041864 */
[----:B------:R-:W1:Y:S05]  /*4d80*/  LDSM.16.MT88.4 R8, [R232+0x5100] ;  /* 0x00510000e808783b */ /* 0x000e6a0000004200 */
[----:B------:R-:W-:Y:S02]  /*4d90*/  MUFU.EX2 R168, R168 ;  /* 0x000000a800a87308 */ /* 0x000fe40000000800 */
[C---:B------:R-:W-:Y:S06]  /*4da0*/  HMMA.16816.F32.BF16 R112, R4.reuse, R16, R112 ;  /* 0x000000100470723c */ /* 0x040fec0000041870 */
[----:B------:R-:W1:Y:S02]  /*4db0*/  MUFU.EX2 R165, R165 ;  /* 0x000000a500a57308 */ /* 0x000e640000000800 */
[C---:B------:R-:W-:Y:S01]  /*4dc0*/  HMMA.16816.F32.BF16 R108, R4.reuse, R18, R108 ;  /* 0x00000012046c723c */ /* 0x040fe2000004186c */
[----:B------:R-:W3:Y:S05]  /*4dd0*/  LDSM.16.MT88.4 R16, [R233+0x1900] ;  /* 0x00190000e910783b */ /* 0x000eea0000004200 */
[----:B------:R-:W-:Y:S02]  /*4de0*/  MUFU.EX2 R160, R160 ;  /* 0x000000a000a07308 */ /* 0x000fe40000000800 */
[C---:B--2---:R-:W-:Y:S06]  /*4df0*/  HMMA.16816.F32.BF16 R96, R4.reuse, R12, R96 ;  /* 0x0000000c0460723c */ /* 0x044fec0000041860 */
[----:B------:R-:W2:Y:S02]  /*4e00*/  MUFU.EX2 R159, R159 ;  /* 0x0000009f009f7308 */ /* 0x000ea40000000800 */
[C---:B------:R-:W-:Y:S01]  /*4e10*/  HMMA.16816.F32.BF16 R92, R4.reuse, R14, R92 ;  /* 0x0000000e045c723c */ /* 0x040fe2000004185c */
[----:B------:R-:W2:Y:S05]  /*4e20*/  LDSM.16.MT88.4 R12, [R232+0x1900] ;  /* 0x00190000e80c783b */ /* 0x000eaa0000004200 */
[----:B------:R-:W-:Y:S02]  /*4e30*/  MUFU.EX2 R158, R158 ;  /* 0x0000009e009e7308 */ /* 0x000fe40000000800 */
[C---:B------:R-:W-:Y:S06]  /*4e40*/  HMMA.16816.F32.BF16 R128, R4.reuse, R24, R128 ;  /* 0x000000180480723c */ /* 0x040fec0000041880 */
[----:B------:R-:W2:Y:S02]  /*4e50*/  MUFU.EX2 R157, R157 ;  /* 0x0000009d009d7308 */ /* 0x000ea40000000800 */
[C---:B-1----:R-:W-:Y:S06]  /*4e60*/  HMMA.16816.F32.BF16 R72, R4.reuse, R8, R72 ;  /* 0x000000080448723c */ /* 0x042fec0000041848 */
[----:B------:R-:W-:Y:S02]  /*4e70*/  MUFU.EX2 R156, R156 ;  /* 0x0000009c009c7308 */ /* 0x000fe40000000800 */
[C---:B------:R-:W-:Y:S01]  /*4e80*/  HMMA.16816.F32.BF16 R68, R4.reuse, R10, R68 ;  /* 0x0000000a0444723c */ /* 0x040fe20000041844 */
[----:B------:R-:W1:Y:S05]  /*4e90*/  LDSM.16.MT88.4 R8, [R236+0x5900] ;  /* 0x00590000ec08783b */ /* 0x000e6a0000004200 */
[----:B------:R-:W1:Y:S02]  /*4ea0*/  MUFU.EX2 R155, R155 ;  /* 0x0000009b009b7308 */ /* 0x000e640000000800 */
[C---:B------:R-:W-:Y:S01]  /*4eb0*/  HMMA.16816.F32.BF16 R124, R4.reuse, R26, R124 ;  /* 0x0000001a047c723c */ /* 0x040fe2000004187c */
[----:B------:R-:W1:Y:S05]  /*4ec0*/  LDSM.16.MT88.4 R24, [R236+0x1900] ;  /* 0x00190000ec18783b */ /* 0x000e6a0000004200 */
[----:B------:R-:W-:Y:S02]  /*4ed0*/  MUFU.EX2 R150, R150 ;  /* 0x0000009600967308 */ /* 0x000fe40000000800 */
[C---:B------:R-:W-:Y:S06]  /*4ee0*/  HMMA.16816.F32.BF16 R120, R4.reuse, R20, R120 ;  /* 0x000000140478723c */ /* 0x040fec0000041878 */
[----:B------:R-:W-:Y:S02]  /*4ef0*/  MUFU.EX2 R249, R249 ;  /* 0x000000f900f97308 */ /* 0x000fe40000000800 */
[C---:B------:R-:W-:Y:S01]  /*4f00*/  HMMA.16816.F32.BF16 R116, R4.reuse, R22, R116 ;  /* 0x000000160474723c */ /* 0x040fe20000041874 */
[----:B------:R-:W1:Y:S05]  /*4f10*/  LDSM.16.MT88.4 R20, [R234+0x1900] ;  /* 0x00190000ea14783b */ /* 0x000e6a0000004200 */
[----:B------:R-:W-:Y:S02]  /*4f20*/  MUFU.EX2 R248, R248 ;  /* 0x000000f800f87308 */ /* 0x000fe40000000800 */
[C---:B------:R-:W-:Y:S08]  /*4f30*/  HMMA.16816.F32.BF16 R88, R4.reuse, R32, R88 ;  /* 0x000000200458723c */ /* 0x040ff00000041858 */
[C---:B------:R-:W-:Y:S01]  /*4f40*/  HMMA.16816.F32.BF16 R84, R4.reuse, R34, R84 ;  /* 0x000000220454723c */ /* 0x040fe20000041854 */
[----:B------:R-:W-:Y:S07]  /*4f50*/  LDSM.16.MT88.4 R32, [R233+0x6900] ;  /* 0x00690000e920783b */ /* 0x000fee0000004200 */
[C---:B------:R-:W-:Y:S08]  /*4f60*/  HMMA.16816.F32.BF16 R80, R4.reuse, R28, R80 ;  /* 0x0000001c0450723c */ /* 0x040ff00000041850 */
[----:B------:R-:W-:Y:S01]  /*4f70*/  HMMA.16816.F32.BF16 R76, R4, R30, R76 ;  /* 0x0000001e044c723c */ /* 0x000fe2000004184c */
[----:B------:R-:W-:Y:S06]  /*4f80*/  LDSM.16.MT88.4 R28, [R233+0x5900] ;  /* 0x00590000e91c783b */ /* 0x000fec0000004200 */
[----:B------:R-:W-:Y:S01]  /*4f90*/  F2FP.BF16.PACK_AB R4, R146, R145 ;  /* 0x000000919204723e */ /* 0x000fe200000010ff */
[----:B------:R-:W-:Y:S01]  /*4fa0*/  FADD.FTZ R145, R145, R42 ;  /* 0x0000002a91917221 */ /* 0x000fe20000010000 */
[----:B------:R-:W-:-:S02]  /*4fb0*/  F2FP.BF16.PACK_AB R6, R147, R148 ;  /* 0x000000949306723e */ /* 0x000fc400000010ff */
[----:B----4-:R-:W-:Y:S01]  /*4fc0*/  F2FP.BF16.PACK_AB R5, R152, R151 ;  /* 0x000000979805723e */ /* 0x010fe200000010ff */
[----:B------:R-:W-:Y:S01]  /*4fd0*/  FADD.FTZ R151, R151, R40 ;  /* 0x0000002897977221 */ /* 0x000fe20000010000 */
[----:B------:R-:W-:Y:S01]  /*4fe0*/  F2FP.BF16.PACK_AB R7, R154, R153 ;  /* 0x000000999a07723e */ /* 0x000fe200000010ff */
[----:B------:R-:W-:Y:S02]  /*4ff0*/  FADD.FTZ R145, R146, R145 ;  /* 0x0000009192917221 */ /* 0x000fe40000010000 */
[----:B------:R-:W-:Y:S02]  /*5000*/  FADD.FTZ R151, R152, R151 ;  /* 0x0000009798977221 */ /* 0x000fe40000010000 */
[----:B------:R-:W-:Y:S02]  /*5010*/  FADD.FTZ R148, R148, R145 ;  /* 0x0000009194947221 */ /* 0x000fe40000010000 */
[----:B---3--:R-:W-:Y:S01]  /*5020*/  HMMA.16816.F32.BF16 R112, R4, R16, R112 ;  /* 0x000000100470723c */ /* 0x008fe20000041870 */
[----:B------:R-:W-:-:S02]  /*5030*/  FADD.FTZ R153, R153, R151 ;  /* 0x0000009799997221 */ /* 0x000fc40000010000 */
[----:B------:R-:W-:Y:S02]  /*5040*/  FADD.FTZ R148, R147, R148 ;  /* 0x0000009493947221 */ /* 0x000fe40000010000 */
[----:B------:R-:W-:-:S03]  /*5050*/  FADD.FTZ R153, R154, R153 ;  /* 0x000000999a997221 */ /* 0x000fc60000010000 */
[C---:B------:R-:W-:Y:S01]  /*5060*/  HMMA.16816.F32.BF16 R108, R4.reuse, R18, R108 ;  /* 0x00000012046c723c */ /* 0x040fe2000004186c */
[----:B------:R-:W3:Y:S07]  /*5070*/  LDSM.16.MT88.4 R16, [R234+0x5900] ;  /* 0x00590000ea10783b */ /* 0x000eee0000004200 */
[C---:B--2---:R-:W-:Y:S08]  /*5080*/  HMMA.16816.F32.BF16 R104, R4.reuse, R12, R104 ;  /* 0x0000000c0468723c */ /* 0x044ff00000041868 */
[C---:B------:R-:W-:Y:S01]  /*5090*/  HMMA.16816.F32.BF16 R100, R4.reuse, R14, R100 ;  /* 0x0000000e0464723c */ /* 0x040fe20000041864 */
[----:B------:R-:W2:Y:S07]  /*50a0*/  LDSM.16.MT88.4 R12, [R232+0x5900] ;  /* 0x00590000e80c783b */ /* 0x000eae0000004200 */
[C---:B-1----:R-:W-:Y:S08]  /*50b0*/  HMMA.16816.F32.BF16 R96, R4.reuse, R8, R96 ;  /* 0x000000080460723c */ /* 0x042ff00000041860 */
[C---:B------:R-:W-:Y:S01]  /*50c0*/  HMMA.16816.F32.BF16 R92, R4.reuse, R10, R92 ;  /* 0x0000000a045c723c */ /* 0x040fe2000004185c */
[----:B------:R-:W1:Y:S07]  /*50d0*/  LDSM.16.MT88.4 R8, [R233+0x2100] ;  /* 0x00210000e908783b */ /* 0x000e6e0000004200 */
[C---:B------:R-:W-:Y:S08]  /*50e0*/  HMMA.16816.F32.BF16 R128, R4.reuse, R24, R128 ;  /* 0x000000180480723c */ /* 0x040ff00000041880 */
[C---:B------:R-:W-:Y:S01]  /*50f0*/  HMMA.16816.F32.BF16 R124, R4.reuse, R26, R124 ;  /* 0x0000001a047c723c */ /* 0x040fe2000004187c */
[----:B------:R-:W-:Y:S07]  /*5100*/  LDSM.16.MT88.4 R24, [R236+0x2100] ;  /* 0x00210000ec18783b */ /* 0x000fee0000004200 */
[C---:B------:R-:W-:Y:S08]  /*5110*/  HMMA.16816.F32.BF16 R120, R4.reuse, R20, R120 ;  /* 0x000000140478723c */ /* 0x040ff00000041878 */
[C---:B------:R-:W-:Y:S01]  /*5120*/  HMMA.16816.F32.BF16 R116, R4.reuse, R22, R116 ;  /* 0x000000160474723c */ /* 0x040fe20000041874 */
[----:B------:R-:W4:Y:S07]  /*5130*/  LDSM.16.MT88.4 R20, [R234+0x2100] ;  /* 0x00210000ea14783b */ /* 0x000f2e0000004200 */
[C---:B---3--:R-:W-:Y:S08]  /*5140*/  HMMA.16816.F32.BF16 R88, R4.reuse, R16, R88 ;  /* 0x000000100458723c */ /* 0x048ff00000041858 */
[C---:B------:R-:W-:Y:S01]  /*5150*/  HMMA.16816.F32.BF16 R84, R4.reuse, R18, R84 ;  /* 0x000000120454723c */ /* 0x040fe20000041854 */
[----:B------:R-:W3:Y:S07]  /*5160*/  LDSM.16.MT88.4 R16, [R232+0x2100] ;  /* 0x00210000e810783b */ /* 0x000eee0000004200 */
[C---:B------:R-:W-:Y:S08]  /*5170*/  HMMA.16816.F32.BF16 R80, R4.reuse, R28, R80 ;  /* 0x0000001c0450723c */ /* 0x040ff00000041850 */
[C---:B------:R-:W-:Y:S01]  /*5180*/  HMMA.16816.F32.BF16 R76, R4.reuse, R30, R76 ;  /* 0x0000001e044c723c */ /* 0x040fe2000004184c */
[----:B------:R-:W-:Y:S07]  /*5190*/  LDSM.16.MT88.4 R28, [R236+0x3100] ;  /* 0x00310000ec1c783b */ /* 0x000fee0000004200 */
[C---:B--2---:R-:W-:Y:S08]  /*51a0*/  HMMA.16816.F32.BF16 R72, R4.reuse, R12, R72 ;  /* 0x0000000c0448723c */ /* 0x044ff00000041848 */
[----:B------:R-:W-:Y:S01]  /*51b0*/  HMMA.16816.F32.BF16 R68, R4, R14, R68 ;  /* 0x0000000e0444723c */ /* 0x000fe20000041844 */
[----:B------:R-:W2:Y:S06]  /*51c0*/  LDSM.16.MT88.4 R12, [R236+0x6100] ;  /* 0x00610000ec0c783b */ /* 0x000eac0000004200 */
[----:B------:R-:W-:Y:S01]  /*51d0*/  F2FP.BF16.PACK_AB R4, R162, R161 ;  /* 0x000000a1a204723e */ /* 0x000fe200000010ff */
[----:B------:R-:W-:Y:S01]  /*51e0*/  FADD.FTZ R161, R161, R148 ;  /* 0x00000094a1a17221 */ /* 0x000fe20000010000 */
[----:B------:R-:W-:-:S02]  /*51f0*/  F2FP.BF16.PACK_AB R6, R163, R164 ;  /* 0x000000a4a306723e */ /* 0x000fc400000010ff */
[C---:B------:R-:W-:Y:S01]  /*5200*/  F2FP.BF16.PACK_AB R5, R167.reuse, R166 ;  /* 0x000000a6a705723e */ /* 0x040fe200000010ff */
[----:B------:R-:W-:Y:S01]  /*5210*/  FADD.FTZ R166, R166, R153 ;  /* 0x00000099a6a67221 */ /* 0x000fe20000010000 */
[----:B-----5:R-:W-:Y:S01]  /*5220*/  F2FP.BF16.PACK_AB R7, R170, R169 ;  /* 0x000000a9aa07723e */ /* 0x020fe200000010ff */
[----:B------:R-:W-:Y:S02]  /*5230*/  FADD.FTZ R161, R162, R161 ;  /* 0x000000a1a2a17221 */ /* 0x000fe40000010000 */
[----:B------:R-:W-:Y:S02]  /*5240*/  FADD.FTZ R166, R167, R166 ;  /* 0x000000a6a7a67221 */ /* 0x000fe40000010000 */
[----:B------:R-:W-:Y:S02]  /*5250*/  FADD.FTZ R164, R164, R161 ;  /* 0x000000a1a4a47221 */ /* 0x000fe40000010000 */
[----:B-1----:R-:W-:Y:S01]  /*5260*/  HMMA.16816.F32.BF16 R112, R4, R8, R112 ;  /* 0x000000080470723c */ /* 0x002fe20000041870 */
[----:B------:R-:W-:-:S02]  /*5270*/  FADD.FTZ R169, R169, R166 ;  /* 0x000000a6a9a97221 */ /* 0x000fc40000010000 */
[----:B------:R-:W-:Y:S02]  /*5280*/  FADD.FTZ R164, R163, R164 ;  /* 0x000000a4a3a47221 */ /* 0x000fe40000010000 */
[----:B------:R-:W-:-:S03]  /*5290*/  FADD.FTZ R169, R170, R169 ;  /* 0x000000a9aaa97221 */ /* 0x000fc60000010000 */
[C---:B------:R-:W-:Y:S01]  /*52a0*/  HMMA.16816.F32.BF16 R108, R4.reuse, R10, R108 ;  /* 0x0000000a046c723c */ /* 0x040fe2000004186c */
[----:B------:R-:W1:Y:S07]  /*52b0*/  LDSM.16.MT88.4 R8, [R233+0x6100] ;  /* 0x00610000e908783b */ /* 0x000e6e0000004200 */
[C---:B----4-:R-:W-:Y:S08]  /*52c0*/  HMMA.16816.F32.BF16 R120, R4.reuse, R20, R120 ;  /* 0x000000140478723c */ /* 0x050ff00000041878 */
[C---:B------:R-:W-:Y:S01]  /*52d0*/  HMMA.16816.F32.BF16 R116, R4.reuse, R22, R116 ;  /* 0x000000160474723c */ /* 0x040fe20000041874 */
[----:B------:R-:W4:Y:S07]  /*52e0*/  LDSM.16.MT88.4 R20, [R234+0x6100] ;  /* 0x00610000ea14783b */ /* 0x000f2e0000004200 */
[C---:B---3--:R-:W-:Y:S08]  /*52f0*/  HMMA.16816.F32.BF16 R104, R4.reuse, R16, R104 ;  /* 0x000000100468723c */ /* 0x048ff00000041868 */
        /* <DEDUP_REMOVED lines=11> */
[C---:B----4-:R-:W-:Y:S08]  /*53b0*/  HMMA.16816.F32.BF16 R88, R4.reuse, R20, R88 ;  /* 0x000000140458723c */ /* 0x050ff00000041858 */
[C---:B------:R-:W-:Y:S01]  /*53c0*/  HMMA.16816.F32.BF16 R84, R4.reuse, R22, R84 ;  /* 0x000000160454723c */ /* 0x040fe20000041854 */
[----:B------:R-:W4:Y:S07]  /*53d0*/  LDSM.16.MT88.4 R20, [R233+0x2900] ;  /* 0x00290000e914783b */ /* 0x000f2e0000004200 */
[C---:B---3--:R-:W-:Y:S08]  /*53e0*/  HMMA.16816.F32.BF16 R72, R4.reuse, R16, R72 ;  /* 0x000000100448723c */ /* 0x048ff00000041848 */
[----:B------:R-:W-:Y:S01]  /*53f0*/  HMMA.16816.F32.BF16 R68, R4, R18, R68 ;  /* 0x000000120444723c */ /* 0x000fe20000041844 */
[----:B------:R-:W3:Y:S06]  /*5400*/  LDSM.16.MT88.4 R16, [R236+0x6900] ;  /* 0x00690000ec10783b */ /* 0x000eec0000004200 */
[----:B------:R-:W-:Y:S01]  /*5410*/  F2FP.BF16.PACK_AB R4, R179, R180 ;  /* 0x000000b4b304723e */ /* 0x000fe200000010ff */
[----:B------:R-:W-:Y:S01]  /*5420*/  FADD.FTZ R180, R180, R164 ;  /* 0x000000a4b4b47221 */ /* 0x000fe20000010000 */
[----:B------:R-:W-:-:S02]  /*5430*/  F2FP.BF16.PACK_AB R6, R177, R178 ;  /* 0x000000b2b106723e */ /* 0x000fc400000010ff */
[----:B------:R-:W-:Y:S01]  /*5440*/  F2FP.BF16.PACK_AB R5, R171, R176 ;  /* 0x000000b0ab05723e */ /* 0x000fe200000010ff */
[----:B------:R-:W-:Y:S01]  /*5450*/  FADD.FTZ R176, R176, R169 ;  /* 0x000000a9b0b07221 */ /* 0x000fe20000010000 */
[----:B------:R-:W-:Y:S01]  /*5460*/  F2FP.BF16.PACK_AB R7, R165, R168 ;  /* 0x000000a8a507723e */ /* 0x000fe200000010ff */
[----:B------:R-:W-:Y:S02]  /*5470*/  FADD.FTZ R180, R179, R180 ;  /* 0x000000b4b3b47221 */ /* 0x000fe40000010000 */
[----:B------:R-:W-:Y:S02]  /*5480*/  FADD.FTZ R176, R171, R176 ;  /* 0x000000b0abb07221 */ /* 0x000fe40000010000 */
[----:B------:R-:W-:Y:S02]  /*5490*/  FADD.FTZ R178, R178, R180 ;  /* 0x000000b4b2b27221 */ /* 0x000fe40000010000 */
[----:B--2---:R-:W-:Y:S01]  /*54a0*/  HMMA.16816.F32.BF16 R120, R4, R12, R120 ;  /* 0x0000000c0478723c */ /* 0x004fe20000041878 */
[----:B------:R-:W-:-:S02]  /*54b0*/  FADD.FTZ R168, R168, R176 ;  /* 0x000000b0a8a87221 */ /* 0x000fc40000010000 */
[----:B------:R-:W-:Y:S02]  /*54c0*/  FADD.FTZ R178, R177, R178 ;  /* 0x000000b2b1b27221 */ /* 0x000fe40000010000 */
[----:B------:R-:W-:-:S03]  /*54d0*/  FADD.FTZ R168, R165, R168 ;  /* 0x000000a8a5a87221 */ /* 0x000fc60000010000 */
[C---:B------:R-:W-:Y:S01]  /*54e0*/  HMMA.16816.F32.BF16 R116, R4.reuse, R14, R116 ;  /* 0x0000000e0474723c */ /* 0x040fe20000041874 */
[----:B------:R-:W2:Y:S07]  /*54f0*/  LDSM.16.MT88.4 R12, [R234+0x6900] ;  /* 0x00690000ea0c783b */ /* 0x000eae0000004200 */
[C---:B-1----:R-:W-:Y:S08]  /*5500*/  HMMA.16816.F32.BF16 R104, R4.reuse, R8, R104 ;  /* 0x000000080468723c */ /* 0x042ff00000041868 */
[C---:B------:R-:W-:Y:S01]  /*5510*/  HMMA.16816.F32.BF16 R100, R4.reuse, R10, R100 ;  /* 0x0000000a0464723c */ /* 0x040fe20000041864 */
[----:B------:R-:W1:Y:S07]  /*5520*/  LDSM.16.MT88.4 R8, [R232+0x6900] ;  /* 0x00690000e808783b */ /* 0x000e6e0000004200 */
[C---:B----4-:R-:W-:Y:S08]  /*5530*/  HMMA.16816.F32.BF16 R112, R4.reuse, R20, R112 ;  /* 0x000000140470723c */ /* 0x050ff00000041870 */
[C---:B------:R-:W-:Y:S01]  /*5540*/  HMMA.16816.F32.BF16 R108, R4.reuse, R22, R108 ;  /* 0x00000016046c723c */ /* 0x040fe2000004186c */
[----:B------:R-:W-:Y:S07]  /*5550*/  LDSM.16.MT88.4 R20, [R232+0x3100] ;  /* 0x00310000e814783b */ /* 0x000fee0000004200 */
        /* <DEDUP_REMOVED lines=9> */
[C---:B------:R-:W-:Y:S01]  /*55f0*/  HMMA.16816.F32.BF16 R80, R4.reuse, R32, R80 ;  /* 0x000000200450723c */ /* 0x040fe20000041850 */
[----:B------:R-:W4:Y:S07]  /*5600*/  MUFU.EX2 R32, R149 ;  /* 0x0000009500207308 */ /* 0x000f2e0000000800 */
[C---:B------:R-:W-:Y:S08]  /*5610*/  HMMA.16816.F32.BF16 R128, R4.reuse, R24, R128 ;  /* 0x000000180480723c */ /* 0x040ff00000041880 */
[C---:B------:R-:W-:Y:S01]  /*5620*/  HMMA.16816.F32.BF16 R124, R4.reuse, R26, R124 ;  /* 0x0000001a047c723c */ /* 0x040fe2000004187c */
[----:B------:R-:W5:Y:S07]  /*5630*/  LDSM.16.MT88.4 R24, [R234+0x3100] ;  /* 0x00310000ea18783b */ /* 0x000f6e0000004200 */
[----:B------:R-:W-:Y:S07]  /*5640*/  HMMA.16816.F32.BF16 R76, R4, R34, R76 ;  /* 0x00000022044c723c */ /* 0x000fee000004184c */
[----:B------:R-:W-:Y:S01]  /*5650*/  F2FP.BF16.PACK_AB R4, R159, R160 ;  /* 0x000000a09f04723e */ /* 0x000fe200000010ff */
[----:B------:R-:W-:Y:S01]  /*5660*/  FADD.FTZ R160, R160, R178 ;  /* 0x000000b2a0a07221 */ /* 0x000fe20000010000 */
[----:B------:R-:W-:-:S02]  /*5670*/  F2FP.BF16.PACK_AB R6, R157, R158 ;  /* 0x0000009e9d06723e */ /* 0x000fc400000010ff */
[----:B------:R-:W-:Y:S01]  /*5680*/  F2FP.BF16.PACK_AB R5, R155, R156 ;  /* 0x0000009c9b05723e */ /* 0x000fe200000010ff */
[----:B------:R-:W-:Y:S01]  /*5690*/  FADD.FTZ R156, R156, R168 ;  /* 0x000000a89c9c7221 */ /* 0x000fe20000010000 */
[----:B----4-:R-:W-:Y:S01]  /*56a0*/  F2FP.BF16.PACK_AB R7, R32, R150 ;  /* 0x000000962007723e */ /* 0x010fe200000010ff */
        /* <DEDUP_REMOVED lines=9> */
[C---:B------:R-:W-:Y:S08]  /*5740*/  HMMA.16816.F32.BF16 R104, R4.reuse, R20, R104 ;  /* 0x000000140468723c */ /* 0x040ff00000041868 */
[C---:B------:R-:W-:Y:S01]  /*5750*/  HMMA.16816.F32.BF16 R100, R4.reuse, R22, R100 ;  /* 0x000000160464723c */ /* 0x040fe20000041864 */
[----:B------:R-:W4:Y:S07]  /*5760*/  LDSM.16.MT88.4 R20, [R232+0x7100] ;  /* 0x00710000e814783b */ /* 0x000f2e0000004200 */
[C---:B--2---:R-:W-:Y:S08]  /*5770*/  HMMA.16816.F32.BF16 R96, R4.reuse, R12, R96 ;  /* 0x0000000c0460723c */ /* 0x044ff00000041860 */
[C---:B------:R-:W-:Y:S01]  /*5780*/  HMMA.16816.F32.BF16 R92, R4.reuse, R14, R92 ;  /* 0x0000000e045c723c */ /* 0x040fe2000004185c */
[----:B------:R-:W2:Y:S07]  /*5790*/  LDSM.16.MT88.4 R12, [R236+0x3900] ;  /* 0x00390000ec0c783b */ /* 0x000eae0000004200 */
[C---:B-1----:R-:W-:Y:S08]  /*57a0*/  HMMA.16816.F32.BF16 R88, R4.reuse, R8, R88 ;  /* 0x000000080458723c */ /* 0x042ff00000041858 */
[C---:B------:R-:W-:Y:S01]  /*57b0*/  HMMA.16816.F32.BF16 R84, R4.reuse, R10, R84 ;  /* 0x0000000a0454723c */ /* 0x040fe20000041854 */
[----:B------:R-:W1:Y:S07]  /*57c0*/  LDSM.16.MT88.4 R8, [R234+0x3900] ;  /* 0x00390000ea08783b */ /* 0x000e6e0000004200 */
[C---:B------:R-:W-:Y:S07]  /*57d0*/  HMMA.16816.F32.BF16 R128, R4.reuse, R28, R128 ;  /* 0x0000001c0480723c */ /* 0x040fee0000041880 */
[--C-:B------:R-:W-:Y:S01]  /*57e0*/  FFMA.FTZ R28, R65, c[0x0][0x2d0], -R63.reuse ;  /* 0x0000b400411c7a23 */ /* 0x100fe2000001083f */
[----:B-----5:R-:W-:Y:S01]  /*57f0*/  HMMA.16816.F32.BF16 R120, R4, R24, R120 ;  /* 0x000000180478723c */ /* 0x020fe20000041878 */
[----:B------:R-:W-:-:S04]  /*5800*/  FFMA.FTZ R29, R64, c[0x0][0x2d0], -R63 ;  /* 0x0000b400401d7a23 */ /* 0x000fc8000001083f */
[----:B------:R-:W-:Y:S02]  /*5810*/  MUFU.EX2 R28, R28 ;  /* 0x0000001c001c7308 */ /* 0x000fe40000000800 */
[--C-:B------:R-:W-:Y:S01]  /*5820*/  FFMA.FTZ R24, R144, c[0x0][0x2d0], -R133.reuse ;  /* 0x0000b40090187a23 */ /* 0x100fe20000010885 */
[----:B------:R-:W-:Y:S01]  /*5830*/  HMMA.16816.F32.BF16 R116, R4, R26, R116 ;  /* 0x0000001a0474723c */ /* 0x000fe20000041874 */
[----:B------:R-:W-:-:S04]  /*5840*/  FFMA.FTZ R25, R135, c[0x0][0x2d0], -R133 ;  /* 0x0000b40087197a23 */ /* 0x000fc80000010885 */
[----:B------:R-:W5:Y:S02]  /*5850*/  MUFU.EX2 R24, R24 ;  /* 0x0000001800187308 */ /* 0x000f640000000800 */
[----:B------:R-:W-:Y:S01]  /*5860*/  FFMA.FTZ R26, R134, c[0x0][0x2d0], -R133 ;  /* 0x0000b400861a7a23 */ /* 0x000fe20000010885 */
[----:B------:R-:W-:Y:S01]  /*5870*/  HMMA.16816.F32.BF16 R124, R4, R30, R124 ;  /* 0x0000001e047c723c */ /* 0x000fe2000004187c */
[----:B------:R-:W-:-:S04]  /*5880*/  FFMA.FTZ R27, R66, c[0x0][0x2d0], -R63 ;  /* 0x0000b400421b7a23 */ /* 0x000fc8000001083f */
[----:B------:R-:W1:Y:S03]  /*5890*/  MUFU.EX2 R25, R25 ;  /* 0x0000001900197308 */ /* 0x000e660000000800 */
[C---:B---3--:R-:W-:Y:S05]  /*58a0*/  HMMA.16816.F32.BF16 R80, R4.reuse, R16, R80 ;  /* 0x000000100450723c */ /* 0x048fea0000041850 */
[----:B------:R-:W3:Y:S01]  /*58b0*/  MUFU.EX2 R26, R26 ;  /* 0x0000001a001a7308 */ /* 0x000ee20000000800 */
[----:B-----5:R-:W-:Y:S02]  /*58c0*/  FADD.FTZ R158, R24, R158 ;  /* 0x0000009e189e7221 */ /* 0x020fe40000010000 */
[----:B------:R-:W-:Y:S01]  /*58d0*/  HMMA.16816.F32.BF16 R76, R4, R18, R76 ;  /* 0x00000012044c723c */ /* 0x000fe2000004184c */
[----:B------:R-:W5:Y:S04]  /*58e0*/  LDSM.16.MT88.4 R16, [R233+0x3900] ;  /* 0x00390000e910783b */ /* 0x000f680000004200 */
[----:B------:R-:W2:Y:S01]  /*58f0*/  MUFU.EX2 R27, R27 ;  /* 0x0000001b001b7308 */ /* 0x000ea20000000800 */
[----:B-1----:R-:W-:-:S02]  /*5900*/  FADD.FTZ R158, R25, R158 ;  /* 0x0000009e199e7221 */ /* 0x002fc40000010000 */
[C---:B----4-:R-:W-:Y:S05]  /*5910*/  HMMA.16816.F32.BF16 R72, R4.reuse, R20, R72 ;  /* 0x000000140448723c */ /* 0x050fea0000041848 */
[----:B------:R-:W1:Y:S01]  /*5920*/  MUFU.EX2 R29, R29 ;  /* 0x0000001d001d7308 */ /* 0x000e620000000800 */
[----:B---3--:R-:W-:Y:S02]  /*5930*/  FADD.FTZ R158, R26, R158 ;  /* 0x0000009e1a9e7221 */ /* 0x008fe40000010000 */
[----:B------:R-:W-:Y:S01]  /*5940*/  HMMA.16816.F32.BF16 R68, R4, R22, R68 ;  /* 0x000000160444723c */ /* 0x000fe20000041844 */
[----:B--2---:R-:W-:-:S06]  /*5950*/  FADD.FTZ R150, R27, R150 ;  /* 0x000000961b967221 */ /* 0x004fcc0000010000 */
[----:B------:R-:W-:Y:S02]  /*5960*/  F2FP.BF16.PACK_AB R4, R25, R24 ;  /* 0x000000181904723e */ /* 0x000fe400000010ff */
[C---:B------:R-:W-:Y:S01]  /*5970*/  F2FP.BF16.PACK_AB R6, R249.reuse, R26 ;  /* 0x0000001af906723e */ /* 0x040fe200000010ff */
[C---:B------:R-:W-:Y:S01]  /*5980*/  FADD.FTZ R150, R28.reuse, R150 ;  /* 0x000000961c967221 */ /* 0x040fe20000010000 */
[----:B------:R-:W-:Y:S01]  /*5990*/  F2FP.BF16.PACK_AB R5, R28, R27 ;  /* 0x0000001b1c05723e */ /* 0x000fe200000010ff */
[----:B------:R-:W-:Y:S01]  /*59a0*/  FADD.FTZ R249, R249, R158 ;  /* 0x0000009ef9f97221 */ /* 0x000fe20000010000 */
[----:B-1----:R-:W-:Y:S01]  /*59b0*/  F2FP.BF16.PACK_AB R7, R248, R29 ;  /* 0x0000001df807723e */ /* 0x002fe200000010ff */
[----:B------:R-:W-:-:S04]  /*59c0*/  FADD.FTZ R150, R29, R150 ;  /* 0x000000961d967221 */ /* 0x000fc80000010000 */
[----:B------:R-:W-:Y:S02]  /*59d0*/  FADD.FTZ R248, R248, R150 ;  /* 0x00000096f8f87221 */ /* 0x000fe40000010000 */
[C---:B------:R-:W-:Y:S08]  /*59e0*/  HMMA.16816.F32.BF16 R128, R4.reuse, R12, R128 ;  /* 0x0000000c0480723c */ /* 0x040ff00000041880 */
[C---:B------:R-:W-:Y:S01]  /*59f0*/  HMMA.16816.F32.BF16 R124, R4.reuse, R14, R124 ;  /* 0x0000000e047c723c */ /* 0x040fe2000004187c */
[----:B------:R-:W1:Y:S07]  /*5a00*/  LDSM.16.MT88.4 R12, [R232+0x3900] ;  /* 0x00390000e80c783b */ /* 0x000e6e0000004200 */
[C---:B------:R-:W-:Y:S08]  /*5a10*/  HMMA.16816.F32.BF16 R120, R4.reuse, R8, R120 ;  /* 0x000000080478723c */ /* 0x040ff00000041878 */
[C---:B------:R-:W-:Y:S01]  /*5a20*/  HMMA.16816.F32.BF16 R116, R4.reuse, R10, R116 ;  /* 0x0000000a0474723c */ /* 0x040fe20000041874 */
[----:B------:R-:W2:Y:S07]  /*5a30*/  LDSM.16.MT88.4 R8, [R236+0x7900] ;  /* 0x00790000ec08783b */ /* 0x000eae0000004200 */
[C---:B-----5:R-:W-:Y:S08]  /*5a40*/  HMMA.16816.F32.BF16 R112, R4.reuse, R16, R112 ;  /* 0x000000100470723c */ /* 0x060ff00000041870 */
[C---:B------:R-:W-:Y:S01]  /*5a50*/  HMMA.16816.F32.BF16 R108, R4.reuse, R18, R108 ;  /* 0x00000012046c723c */ /* 0x040fe2000004186c */
[----:B------:R-:W3:Y:S07]  /*5a60*/  LDSM.16.MT88.4 R16, [R234+0x7900] ;  /* 0x00790000ea10783b */ /* 0x000eee0000004200 */
[C---:B-1----:R-:W-:Y:S08]  /*5a70*/  HMMA.16816.F32.BF16 R104, R4.reuse, R12, R104 ;  /* 0x0000000c0468723c */ /* 0x042ff00000041868 */
[C---:B------:R-:W-:Y:S01]  /*5a80*/  HMMA.16816.F32.BF16 R100, R4.reuse, R14, R100 ;  /* 0x0000000e0464723c */ /* 0x040fe20000041864 */
[----:B------:R-:W1:Y:S07]  /*5a90*/  LDSM.16.MT88.4 R12, [R233+0x7900] ;  /* 0x00790000e90c783b */ /* 0x000e6e0000004200 */
[C---:B--2---:R-:W-:Y:S08]  /*5aa0*/  HMMA.16816.F32.BF16 R96, R4.reuse, R8, R96 ;  /* 0x000000080460723c */ /* 0x044ff00000041860 */
[C---:B------:R-:W-:Y:S01]  /*5ab0*/  HMMA.16816.F32.BF16 R92, R4.reuse, R10, R92 ;  /* 0x0000000a045c723c */ /* 0x040fe2000004185c */
[----:B------:R-:W2:Y:S07]  /*5ac0*/  LDSM.16.MT88.4 R8, [R232+0x7900] ;  /* 0x00790000e808783b */ /* 0x000eae0000004200 */
[C---:B---3--:R-:W-:Y:S08]  /*5ad0*/  HMMA.16816.F32.BF16 R88, R4.reuse, R16, R88 ;  /* 0x000000100458723c */ /* 0x048ff00000041858 */
[C---:B------:R-:W-:Y:S08]  /*5ae0*/  HMMA.16816.F32.BF16 R84, R4.reuse, R18, R84 ;  /* 0x000000120454723c */ /* 0x040ff00000041854 */
[C---:B-1----:R-:W-:Y:S08]  /*5af0*/  HMMA.16816.F32.BF16 R80, R4.reuse, R12, R80 ;  /* 0x0000000c0450723c */ /* 0x042ff00000041850 */
[C---:B------:R-:W-:Y:S08]  /*5b00*/  HMMA.16816.F32.BF16 R76, R4.reuse, R14, R76 ;  /* 0x0000000e044c723c */ /* 0x040ff0000004184c */
[C---:B--2---:R-:W-:Y:S08]  /*5b10*/  HMMA.16816.F32.BF16 R72, R4.reuse, R8, R72 ;  /* 0x000000080448723c */ /* 0x044ff00000041848 */
[----:B------:R-:W-:Y:S01]  /*5b20*/  HMMA.16816.F32.BF16 R68, R4, R10, R68 ;  /* 0x0000000a0444723c */ /* 0x000fe20000041844 */
[----:B------:R-:W-:Y:S11]  /*5b30*/  @!P1 BRA `(.L_x_5) ;  /* 0x0000416000009947 */ /* 0x000ff60003800000 */
[C---:B------:R-:W-:Y:S01]  /*5b40*/  SHF.L.U64.HI R247, R37.reuse, 0x1, R39 ;  /* 0x0000000125f77819 */ /* 0x040fe20000010227 */
[----:B------:R-:W-:Y:S01]  /*5b50*/  IMAD.SHL.U32 R246, R37, 0x2, RZ ;  /* 0x0000000225f67824 */ /* 0x000fe200078e00ff */
[C---:B------:R-:W-:Y:S01]  /*5b60*/  SHF.L.U64.HI R245, R36.reuse, 0x1, R38 ;  /* 0x0000000124f57819 */ /* 0x040fe20000010226 */
[----:B------:R-:W-:Y:S01]  /*5b70*/  IMAD.SHL.U32 R244, R36, 0x2, RZ ;  /* 0x0000000224f47824 */ /* 0x000fe200078e00ff */
[----:B------:R-:W-:Y:S01]  /*5b80*/  MOV R0, R3 ;  /* 0x0000000300007202 */ /* 0x000fe20000000f00 */
[----:B------:R-:W-:Y:S01]  /*5b90*/  IMAD.MOV.U32 R2, RZ, RZ, R132 ;  /* 0x000000ffff027224 */ /* 0x000fe200078e0084 */
[----:B------:R-:W-:Y:S06]  /*5ba0*/  BRA `(.L_x_6) ;  /* 0x000003c000007947 */ /* 0x000fec0003800000 */
.L_x_8:
[----:B------:R-:W-:Y:S01]  /*5bb0*/  ULEA UR5, UR6, UR9, 0x7 ;  /* 0x0000000906057291 */ /* 0x000fe2000f8e383f */
[----:B------:R-:W-:Y:S05]  /*5bc0*/  IMAD.MOV.U32 R239, RZ, RZ, RZ ;  /* 0x000000ffffef7224 */ /* 0x000fea00078e00ff */
[----:B------:R-:W-:Y:S05]  /*5bd0*/  IMAD.U32 R240, RZ, RZ, UR5 ;  /* 0x00000005fff07e24 */ /* 0x000fea000f8e00ff */
[----:B------:R-:W-:Y:S05]  /*5be0*/  IADD3 R240, R240, -0x80, R242 ;  /* 0xffffff80f0f07810 */ /* 0x000fea0007ffe0f2 */
[----:B------:R-:W-:Y:S04]  /*5bf0*/  @P0 IMAD.HI.U32 R4, R240, c[0x0][0x2bc], RZ ;  /* 0x0000af00f0040a27 */ /* 0x000fe800078e00ff */
[----:B------:R-:W-:Y:S01]  /*5c00*/  IMAD.MOV.U32 R3, RZ, RZ, R240 ;  /* 0x000000ffff037224 */ /* 0x000fe200078e00f0 */
[----:B------:R-:W-:Y:S04]  /*5c10*/  @P0 SHF.R.U32.HI R3, RZ, c[0x0][0x2c0], R4 ;  /* 0x0000b000ff030a19 */ /* 0x000fe80000011604 */
[C---:B------:R-:W-:Y:S04]  /*5c20*/  @!P6 IADD3 R6, P1, R3.reuse, UR16, RZ ;  /* 0x000000100306ec10 */ /* 0x040fe8000ff3e0ff */
[----:B------:R-:W-:Y:S01]  /*5c30*/  @!P6 LEA.HI.X.SX32 R5, R3, UR11, 0x1, P1 ;  /* 0x0000000b0305ec11 */ /* 0x000fe200088f0eff */
[----:B------:R-:W-:Y:S01]  /*5c40*/  IMAD.MOV R3, RZ, RZ, -R3 ;  /* 0x000000ffff037224 */ /* 0x000fe200078e0a03 */
[C---:B------:R-:W-:Y:S03]  /*5c50*/  @!P6 LEA R4, P1, R6.reuse, c[0x0][0x2a0], 0x2 ;  /* 0x0000a8000604ea11 */ /* 0x040fe600078210ff */
[----:B------:R-:W-:Y:S01]  /*5c60*/  IMAD R240, R3, c[0x0][0x2b8], R240 ;  /* 0x0000ae0003f07a24 */ /* 0x000fe200078e02f0 */
[----:B------:R-:W-:Y:S03]  /*5c70*/  @!P6 LEA.HI.X R5, R6, c[0x0][0x2a4], R5, 0x2, P1 ;  /* 0x0000a9000605ea11 */ /* 0x000fe600008f1405 */
[C---:B------:R-:W-:Y:S01]  /*5c80*/  IMAD.WIDE.U32 R6, R240.reuse, c[0x0][0x1e0], RZ ;  /* 0x00007800f0067a25 */ /* 0x040fe200078e00ff */
[----:B------:R-:W-:Y:S01]  /*5c90*/  SHF.R.S32.HI R3, RZ, 0x1f, R240 ;  /* 0x0000001fff037819 */ /* 0x000fe200000114f0 */
[----:B------:R-:W2:Y:S04]  /*5ca0*/  @!P6 LDG.E R239, [R4.64] ;  /* 0x0000000c04efe981 */ /* 0x000ea8000c1e1900 */
[----:B------:R-:W-:Y:S04]  /*5cb0*/  IMAD R3, R3, c[0x0][0x1e0], RZ ;  /* 0x0000780003037a24 */ /* 0x000fe800078e02ff */
[----:B------:R-:W-:Y:S04]  /*5cc0*/  IMAD R3, R240, c[0x0][0x1e4], R3 ;  /* 0x00007900f0037a24 */ /* 0x000fe800078e0203 */
[----:B------:R-:W-:Y:S01]  /*5cd0*/  IMAD.IADD R7, R7, 0x1, R3 ;  /* 0x0000000107077824 */ /* 0x000fe200078e0203 */
[----:B--2---:R-:W-:Y:S03]  /*5ce0*/  SHF.R.S32.HI R3, RZ, 0x1f, R239 ;  /* 0x0000001fff037819 */ /* 0x004fe600000114ef */
[----:B------:R-:W-:Y:S04]  /*5cf0*/  IMAD.WIDE.U32 R6, R239, c[0x0][0x1f0], R6 ;  /* 0x00007c00ef067a25 */ /* 0x000fe800078e0006 */
[----:B------:R-:W-:Y:S01]  /*5d00*/  IMAD R3, R3, c[0x0][0x1f0], RZ ;  /* 0x00007c0003037a24 */ /* 0x000fe200078e02ff */
[----:B------:R-:W-:Y:S03]  /*5d10*/  IADD3 R5, P1, R6, UR20, RZ ;  /* 0x0000001406057c10 */ /* 0x000fe6000ff3e0ff */
[----:B------:R-:W-:Y:S05]  /*5d20*/  IMAD R3, R239, c[0x0][0x1f4], R3 ;  /* 0x00007d00ef037a24 */ /* 0x000fea00078e0203 */
[----:B------:R-:W-:Y:S02]  /*5d30*/  IADD3.X R3, R7, UR18, R3, P1, !PT ;  /* 0x0000001207037c10 */ /* 0x000fe40008ffe403 */
[C---:B------:R-:W-:Y:S04]  /*5d40*/  LEA R4, P1, R5.reuse, c[0x0][0x1c8], 0x1 ;  /* 0x0000720005047a11 */ /* 0x040fe800078208ff */
[----:B------:R-:W-:Y:S01]  /*5d50*/  LEA.HI.X R3, R5, c[0x0][0x1cc], R3, 0x1, P1 ;  /* 0x0000730005037a11 */ /* 0x000fe200008f0c03 */
[----:B------:R-:W1:Y:S04]  /*5d60*/  SHFL.IDX PT, R9, R4, RZ, 0x181f ;  /* 0x00181fff04097589 */ /* 0x000e6800000e0000 */
[----:B------:R-:W2:Y:S04]  /*5d70*/  SHFL.IDX PT, R10, R3, RZ, 0x181f ;  /* 0x00181fff030a7589 */ /* 0x000ea800000e0000 */
[----:B------:R-:W3:Y:S04]  /*5d80*/  SHFL.IDX PT, R7, R4, 0x1, 0x181f ;  /* 0x00381f0004077f89 */ /* 0x000ee800000e0000 */
[----:B------:R-:W4:Y:S04]  /*5d90*/  SHFL.IDX PT, R8, R3, 0x1, 0x181f ;  /* 0x00381f0003087f89 */ /* 0x000f2800000e0000 */
[----:B------:R-:W-:Y:S04]  /*5da0*/  SHFL.IDX PT, R5, R4, 0x2, 0x181f ;  /* 0x00581f0004057f89 */ /* 0x000fe800000e0000 */
[----:B------:R-:W-:Y:S04]  /*5db0*/  SHFL.IDX PT, R6, R3, 0x2, 0x181f ;  /* 0x00581f0003067f89 */ /* 0x000fe800000e0000 */
[----:B------:R-:W5:Y:S01]  /*5dc0*/  SHFL.IDX PT, R4, R4, 0x3, 0x181f ;  /* 0x00781f0004047f89 */ /* 0x000f6200000e0000 */
[C---:B-1----:R-:W-:Y:S02]  /*5dd0*/  IADD3 R12, P5, R9.reuse, R246, RZ ;  /* 0x000000f6090c7210 */ /* 0x042fe40007fbe0ff */
[----:B------:R-:W-:Y:S01]  /*5de0*/  IADD3 R16, P2, R9, R244, RZ ;  /* 0x000000f409107210 */ /* 0x000fe20007f5e0ff */
[----:B------:R-:W1:Y:S02]  /*5df0*/  SHFL.IDX PT, R3, R3, 0x3, 0x181f ;  /* 0x00781f0003037f89 */ /* 0x000e6400000e0000 */
[C-C-:B--2---:R-:W-:Y:S01]  /*5e00*/  IMAD.X R13, R10.reuse, 0x1, R247.reuse, P5 ;  /* 0x000000010a0d7824 */ /* 0x144fe200028e06f7 */
[-C--:B------:R-:W-:Y:S02]  /*5e10*/  IADD3.X R17, R10, R245.reuse, RZ, P2, !PT ;  /* 0x000000f50a117210 */ /* 0x080fe400017fe4ff */
[C---:B---3--:R-:W-:Y:S02]  /*5e20*/  IADD3 R14, P1, R7.reuse, R246, RZ ;  /* 0x000000f6070e7210 */ /* 0x048fe40007f3e0ff */
[----:B------:R2:W-:Y:S01]  /*5e30*/  LDGSTS.E.BYPASS.LTC128B.128 [R241+0x8100], [R12.64], !P4 ;  /* 0x081000000cf17fae */ /* 0x0005e2000e101d4c */
[----:B------:R-:W-:Y:S02]  /*5e40*/  IADD3 R10, P2, R7, R244, RZ ;  /* 0x000000f4070a7210 */ /* 0x000fe40007f5e0ff */
[C---:B----4-:R-:W-:Y:S01]  /*5e50*/  IMAD.X R15, R8.reuse, 0x1, R247, P1 ;  /* 0x00000001080f7824 */ /* 0x050fe200008e06f7 */
[----:B------:R3:W-:Y:S02]  /*5e60*/  LDGSTS.E.BYPASS.LTC128B.128 [R241+0xc100], [R16.64], !P3 ;  /* 0x0c10000010f17fae */ /* 0x0007e4000d901d4c */
[----:B------:R-:W-:Y:S02]  /*5e70*/  IMAD.X R11, R8, 0x1, R245, P2 ;  /* 0x00000001080b7824 */ /* 0x000fe400010e06f5 */
[----:B------:R4:W-:Y:S04]  /*5e80*/  LDGSTS.E.BYPASS.LTC128B.128 [R241+0x9100], [R14.64], !P4 ;  /* 0x091000000ef17fae */ /* 0x0009e8000e101d4c */
[----:B------:R3:W-:Y:S01]  /*5e90*/  LDGSTS.E.BYPASS.LTC128B.128 [R241+0xd100], [R10.64], !P3 ;  /* 0x0d1000000af17fae */ /* 0x0007e2000d901d4c */
[-C--:B-----5:R-:W-:Y:S05]  /*5ea0*/  IADD3 R8, P2, R4, R246.reuse, RZ ;  /* 0x000000f604087210 */ /* 0x0a0fea0007f5e0ff */
[--C-:B-1----:R-:W-:Y:S01]  /*5eb0*/  IMAD.X R9, R3, 0x1, R247.reuse, P2 ;  /* 0x0000000103097824 */ /* 0x102fe200010e06f7 */
[C---:B--2---:R-:W-:Y:S05]  /*5ec0*/  IADD3 R12, P1, R5.reuse, R246, RZ ;  /* 0x000000f6050c7210 */ /* 0x044fea0007f3e0ff */
[----:B------:R-:W-:Y:S01]  /*5ed0*/  IMAD.X R13, R6, 0x1, R247, P1 ;  /* 0x00000001060d7824 */ /* 0x000fe200008e06f7 */
[-C--:B------:R-:W-:Y:S02]  /*5ee0*/  IADD3 R4, P1, R4, R244.reuse, RZ ;  /* 0x000000f404047210 */ /* 0x080fe40007f3e0ff */
[----:B----4-:R-:W-:Y:S02]  /*5ef0*/  IADD3 R14, P5, R5, R244, RZ ;  /* 0x000000f4050e7210 */ /* 0x010fe40007fbe0ff */
[----:B------:R3:W-:Y:S01]  /*5f00*/  LDGSTS.E.BYPASS.LTC128B.128 [R241+0xa100], [R12.64], !P4 ;  /* 0x0a1000000cf17fae */ /* 0x0007e2000e101d4c */
[----:B------:R-:W-:Y:S01]  /*5f10*/  IMAD.X R5, R3, 0x1, R245, P1 ;  /* 0x0000000103057824 */ /* 0x000fe200008e06f5 */
[----:B------:R-:W-:Y:S05]  /*5f20*/  IADD3.X R15, R6, R245, RZ, P5, !PT ;  /* 0x000000f5060f7210 */ /* 0x000fea0002ffe4ff */
[----:B------:R3:W-:Y:S04]  /*5f30*/  LDGSTS.E.BYPASS.LTC128B.128 [R241+0xe100], [R14.64], !P3 ;  /* 0x0e1000000ef17fae */ /* 0x0007e8000d901d4c */
[----:B------:R3:W-:Y:S04]  /*5f40*/  LDGSTS.E.BYPASS.LTC128B.128 [R241+0xb100], [R8.64], !P4 ;  /* 0x0b10000008f17fae */ /* 0x0007e8000e101d4c */
[----:B------:R3:W-:Y:S01]  /*5f50*/  LDGSTS.E.BYPASS.LTC128B.128 [R241+0xf100], [R4.64], !P3 ;  /* 0x0f10000004f17fae */ /* 0x0007e2000d901d4c */
[----:B------:R-:W-:-:S05]  /*5f60*/  BRA `(.L_x_7) ;  /* 0x0000180000007947 */ /* 0x000fca0003800000 */
.L_x_6:
[----:B------:R-:W-:Y:S04]  /*5f70*/  DEPBAR.LE SB0, 0x0 ;  /* 0x000080000000791a */ /* 0x000fe80000000000 */
[----:B------:R-:W-:Y:S01]  /*5f80*/  BAR.SYNC.DEFER_BLOCKING 0x0 ;  /* 0x0000000000007b1d */ /* 0x000fe20000010000 */
[----:B------:R-:W-:Y:S01]  /*5f90*/  SHF.R.S32.HI R3, RZ, 0x1f, R240 ;  /* 0x0000001fff037819 */ /* 0x000fe200000114f0 */
[C---:B------:R-:W-:Y:S01]  /*5fa0*/  IMAD.WIDE.U32 R36, R240.reuse, c[0x0][0x208], RZ ;  /* 0x00008200f0247a25 */ /* 0x040fe200078e00ff */
[----:B------:R-:W-:Y:S03]  /*5fb0*/  UISETP.GT.AND UP0, UPT, UR6, UR8, UPT ;  /* 0x000000080600728c */ /* 0x000fe6000bf04270 */
[----:B------:R-:W-:Y:S04]  /*5fc0*/  IMAD R3, R3, c[0x0][0x208], RZ ;  /* 0x0000820003037a24 */ /* 0x000fe800078e02ff */
[----:B------:R-:W-:Y:S05]  /*5fd0*/  IMAD R3, R240, c[0x0][0x20c], R3 ;  /* 0x00008300f0037a24 */ /* 0x000fea00078e0203 */
[----:B------:R-:W-:Y:S02]  /*5fe0*/  IADD3 R37, R37, R3, RZ ;  /* 0x0000000325257210 */ /* 0x000fe40007ffe0ff */
[----:B------:R-:W-:Y:S03]  /*5ff0*/  SHF.R.S32.HI R3, RZ, 0x1f, R239 ;  /* 0x0000001fff037819 */ /* 0x000fe600000114ef */
[----:B------:R-:W-:Y:S01]  /*6000*/  IMAD.WIDE.U32 R36, R239, c[0x0][0x218], R36 ;  /* 0x00008600ef247a25 */ /* 0x000fe200078e0024 */
[----:B------:R-:W1:Y:S04]  /*6010*/  LDSM.16.M88.4 R8, [R238+0x8100] ;  /* 0x00810000ee08783b */ /* 0x000e680000000200 */
[----:B------:R-:W-:Y:S01]  /*6020*/  IADD3 R176, P1, R36, UR22, RZ ;  /* 0x0000001624b07c10 */ /* 0x000fe2000ff3e0ff */
[----:B------:R-:W-:Y:S04]  /*6030*/  IMAD R3, R3, c[0x0][0x218], RZ ;  /* 0x0000860003037a24 */ /* 0x000fe800078e02ff */
[----:B------:R-:W-:Y:S01]  /*6040*/  IMAD R3, R239, c[0x0][0x21c], R3 ;  /* 0x00008700ef037a24 */ /* 0x000fe200078e0203 */
[----:B------:R-:W2:Y:S04]  /*6050*/  LDSM.16.M88.4 R16, [R238+0x8900] ;  /* 0x00890000ee10783b */ /* 0x000ea80000000200 */
[----:B------:R-:W-:Y:S02]  /*6060*/  IADD3.X R3, R37, UR4, R3, P1, !PT ;  /* 0x0000000425037c10 */ /* 0x000fe40008ffe403 */
[C---:B------:R-:W-:Y:S02]  /*6070*/  LEA R178, P1, R176.reuse, c[0x0][0x1f8], 0x1 ;  /* 0x00007e00b0b27a11 */ /* 0x040fe400078208ff */
[----:B------:R-:W3:Y:S02]  /*6080*/  LDSM.16.M88.4 R24, [R238+0x9100] ;  /* 0x00910000ee18783b */ /* 0x000ee40000000200 */
[----:B------:R-:W-:Y:S06]  /*6090*/  LEA.HI.X R176, R176, c[0x0][0x1fc], R3, 0x1, P1 ;  /* 0x00007f00b0b07a11 */ /* 0x000fec00008f0c03 */
[----:B------:R-:W4:Y:S08]  /*60a0*/  LDSM.16.M88.4 R32, [R238+0x9900] ;  /* 0x00990000ee20783b */ /* 0x000f300000000200 */
[----:B------:R-:W5:Y:S01]  /*60b0*/  LDSM.16.M88.4 R40, [R238+0xa100] ;  /* 0x00a10000ee28783b */ /* 0x000f620000000200 */
[C---:B-1----:R-:W-:Y:S07]  /*60c0*/  HMMA.16816.F32.BF16 R4, R136.reuse, R8, RZ ;  /* 0x000000088804723c */ /* 0x042fee00000418ff */
[----:B------:R-:W1:Y:S01]  /*60d0*/  LDSM.16.M88.4 R48, [R238+0xa900] ;  /* 0x00a90000ee30783b */ /* 0x000e620000000200 */
[C---:B------:R-:W-:Y:S07]  /*60e0*/  HMMA.16816.F32.BF16 R8, R136.reuse, R10, RZ ;  /* 0x0000000a8808723c */ /* 0x040fee00000418ff */
[----:B------:R-:W1:Y:S01]  /*60f0*/  LDSM.16.M88.4 R56, [R238+0xb100] ;  /* 0x00b10000ee38783b */ /* 0x000e620000000200 */
[C---:B--2---:R-:W-:Y:S07]  /*6100*/  HMMA.16816.F32.BF16 R12, R136.reuse, R16, RZ ;  /* 0x00000010880c723c */ /* 0x044fee00000418ff */
[----:B------:R-:W-:Y:S01]  /*6110*/  LDSM.16.M88.4 R64, [R238+0xb900] ;  /* 0x00b90000ee40783b */ /* 0x000fe20000000200 */
[C---:B------:R-:W-:Y:S07]  /*6120*/  HMMA.16816.F32.BF16 R16, R136.reuse, R18, RZ ;  /* 0x000000128810723c */ /* 0x040fee00000418ff */
[----:B------:R-:W-:Y:S01]  /*6130*/  LDSM.16.M88.4 R132, [R237] ;  /* 0x00000000ed84783b */ /* 0x000fe20000000200 */
[C---:B---3--:R-:W-:Y:S07]  /*6140*/  HMMA.16816.F32.BF16 R20, R136.reuse, R24, RZ ;  /* 0x000000188814723c */ /* 0x048fee00000418ff */
[----:B------:R-:W-:Y:S01]  /*6150*/  LDSM.16.M88.4 R144, [R231] ;  /* 0x00000000e790783b */ /* 0x000fe20000000200 */
[C---:B------:R-:W-:Y:S07]  /*6160*/  HMMA.16816.F32.BF16 R24, R136.reuse, R26, RZ ;  /* 0x0000001a8818723c */ /* 0x040fee00000418ff */
[----:B------:R-:W-:Y:S01]  /*6170*/  LDSM.16.M88.4 R148, [R230] ;  /* 0x00000000e694783b */ /* 0x000fe20000000200 */
[C---:B----4-:R-:W-:Y:S07]  /*6180*/  HMMA.16816.F32.BF16 R28, R136.reuse, R32, RZ ;  /* 0x00000020881c723c */ /* 0x050fee00000418ff */
[----:B------:R-:W-:Y:S01]  /*6190*/  LDSM.16.M88.4 R152, [R229] ;  /* 0x00000000e598783b */ /* 0x000fe20000000200 */
[C---:B------:R-:W-:Y:S07]  /*61a0*/  HMMA.16816.F32.BF16 R32, R136.reuse, R34, RZ ;  /* 0x000000228820723c */ /* 0x040fee00000418ff */
[----:B------:R-:W-:Y:S01]  /*61b0*/  LDSM.16.M88.4 R156, [R228] ;  /* 0x00000000e49c783b */ /* 0x000fe20000000200 */
[C---:B-----5:R-:W-:Y:S07]  /*61c0*/  HMMA.16816.F32.BF16 R36, R136.reuse, R40, RZ ;  /* 0x000000288824723c */ /* 0x060fee00000418ff */
[----:B------:R-:W-:Y:S01]  /*61d0*/  LDSM.16.M88.4 R160, [R227] ;  /* 0x00000000e3a0783b */ /* 0x000fe20000000200 */
[C---:B------:R-:W-:Y:S07]  /*61e0*/  HMMA.16816.F32.BF16 R40, R136.reuse, R42, RZ ;  /* 0x0000002a8828723c */ /* 0x040fee00000418ff */
[----:B------:R-:W2:Y:S01]  /*61f0*/  SHFL.IDX PT, R61, R178, RZ, 0x181f ;  /* 0x00181fffb23d7589 */ /* 0x000ea200000e0000 */
[C---:B-1----:R-:W-:Y:S07]  /*6200*/  HMMA.16816.F32.BF16 R44, R136.reuse, R48, RZ ;  /* 0x00000030882c723c */ /* 0x042fee00000418ff */
[----:B------:R-:W1:Y:S01]  /*6210*/  SHFL.IDX PT, R62, R178, 0x1, 0x181f ;  /* 0x00381f00b23e7f89 */ /* 0x000e6200000e0000 */
[C---:B------:R-:W-:Y:S07]  /*6220*/  HMMA.16816.F32.BF16 R48, R136.reuse, R50, RZ ;  /* 0x000000328830723c */ /* 0x040fee00000418ff */
[----:B------:R-:W3:Y:S01]  /*6230*/  SHFL.IDX PT, R63, R176, RZ, 0x181f ;  /* 0x00181fffb03f7589 */ /* 0x000ee200000e0000 */
[C---:B------:R-:W-:Y:S07]  /*6240*/  HMMA.16816.F32.BF16 R52, R136.reuse, R56, RZ ;  /* 0x000000388834723c */ /* 0x040fee00000418ff */
[----:B------:R-:W4:Y:S01]  /*6250*/  SHFL.IDX PT, R60, R176, 0x1, 0x181f ;  /* 0x00381f00b03c7f89 */ /* 0x000f2200000e0000 */
[C---:B--2---:R-:W-:Y:S04]  /*6260*/  IADD3 R180, P1, R61.reuse, R246, RZ ;  /* 0x000000f63db47210 */ /* 0x044fe80007f3e0ff */
[----:B------:R-:W-:Y:S01]  /*6270*/  IADD3 R200, P5, R61, R244, RZ ;  /* 0x000000f43dc87210 */ /* 0x000fe20007fbe0ff */
[C---:B------:R-:W-:Y:S02]  /*6280*/  HMMA.16816.F32.BF16 R56, R136.reuse, R58, RZ ;  /* 0x0000003a8838723c */ /* 0x040fe400000418ff */
[----:B------:R-:W-:Y:S01]  /*6290*/  LDSM.16.M88.4 R164, [R226] ;  /* 0x00000000e2a4783b */ /* 0x000fe20000000200 */
[C---:B-1----:R-:W-:Y:S07]  /*62a0*/  IADD3 R202, P2, R62.reuse, R246, RZ ;  /* 0x000000f63eca7210 */ /* 0x042fee0007f5e0ff */
[----:B------:R-:W-:Y:S02]  /*62b0*/  LDSM.16.M88.4 R168, [R225] ;  /* 0x00000000e1a8783b */ /* 0x000fe40000000200 */
[C---:B---3--:R-:W-:Y:S02]  /*62c0*/  IADD3.X R181, R63.reuse, R247, RZ, P1, !PT ;  /* 0x000000f73fb57210 */ /* 0x048fe40000ffe4ff */
[----:B------:R-:W-:Y:S02]  /*62d0*/  IADD3 R182, P1, R62, R244, RZ ;  /* 0x000000f43eb67210 */ /* 0x000fe40007f3e0ff */
[----:B------:R-:W-:Y:S02]  /*62e0*/  IADD3.X R201, R63, R245, RZ, P5, !PT ;  /* 0x000000f53fc97210 */ /* 0x000fe40002ffe4ff */
[----:B------:R-:W-:Y:S01]  /*62f0*/  @!PT LDS RZ, [RZ] ;  /* 0x00000000fffff984 */ /* 0x000fe20000000800 */
[----:B------:R-:W-:Y:S01]  /*6300*/  @!PT LDS RZ, [RZ] ;  /* 0x00000000fffff984 */ /* 0x000fe20000000800 */
[----:B------:R-:W-:Y:S01]  /*6310*/  @!PT LDS RZ, [RZ] ;  /* 0x00000000fffff984 */ /* 0x000fe20000000800 */
[----:B------:R1:W-:Y:S01]  /*6320*/  LDGSTS.E.BYPASS.LTC128B.128 [R243], [R180.64], !P4 ;  /* 0x00000000b4f37fae */ /* 0x0003e2000e101d4c */
[C---:B----4-:R-:W-:Y:S02]  /*6330*/  IADD3.X R203, R60.reuse, R247, RZ, P2, !PT ;  /* 0x000000f73ccb7210 */ /* 0x050fe400017fe4ff */
[----:B------:R-:W-:Y:S02]  /*6340*/  IADD3.X R183, R60, R245, RZ, P1, !PT ;  /* 0x000000f53cb77210 */ /* 0x000fe40000ffe4ff */
[C---:B------:R-:W-:Y:S03]  /*6350*/  HMMA.16816.F32.BF16 R60, R136.reuse, R64, RZ ;  /* 0x00000040883c723c */ /* 0x040fe600000418ff */
[----:B------:R2:W-:Y:S05]  /*6360*/  LDGSTS.E.BYPASS.LTC128B.128 [R241+0x4100], [R200.64], !P3 ;  /* 0x04100000c8f17fae */ /* 0x0005ea000d901d4c */
[----:B------:R-:W-:Y:S03]  /*6370*/  HMMA.16816.F32.BF16 R64, R136, R66, RZ ;  /* 0x000000428840723c */ /* 0x000fe600000418ff */
[----:B------:R3:W-:Y:S05]  /*6380*/  LDGSTS.E.BYPASS.LTC128B.128 [R241+0x1100], [R202.64], !P4 ;  /* 0x01100000caf17fae */ /* 0x0007ea000e101d4c */
[C---:B------:R-:W-:Y:S03]  /*6390*/  HMMA.16816.F32.BF16 R4, R140.reuse, R132, R4 ;  /* 0x000000848c04723c */ /* 0x040fe60000041804 */
[----:B------:R-:W2:Y:S05]  /*63a0*/  SHFL.IDX PT, R177, R178, 0x2, 0x181f ;  /* 0x00581f00b2b17f89 */ /* 0x000eaa00000e0000 */
[C---:B------:R-:W-:Y:S03]  /*63b0*/  HMMA.16816.F32.BF16 R8, R140.reuse, R134, R8 ;  /* 0x000000868c08723c */ /* 0x040fe60000041808 */
[----:B------:R-:W4:Y:S05]  /*63c0*/  SHFL.IDX PT, R3, R176, 0x2, 0x181f ;  /* 0x00581f00b0037f89 */ /* 0x000f2a00000e0000 */
[C---:B------:R-:W-:Y:S03]  /*63d0*/  HMMA.16816.F32.BF16 R12, R140.reuse, R144, R12 ;  /* 0x000000908c0c723c */ /* 0x040fe6000004180c */
[----:B------:R5:W-:Y:S05]  /*63e0*/  LDGSTS.E.BYPASS.LTC128B.128 [R241+0x5100], [R182.64], !P3 ;  /* 0x05100000b6f17fae */ /* 0x000bea000d901d4c */
[C---:B------:R-:W-:Y:S03]  /*63f0*/  HMMA.16816.F32.BF16 R16, R140.reuse, R146, R16 ;  /* 0x000000928c10723c */ /* 0x040fe60000041810 */
[----:B------:R-:W1:Y:S01]  /*6400*/  SHFL.IDX PT, R178, R178, 0x3, 0x181f ;  /* 0x00781f00b2b27f89 */ /* 0x000e6200000e0000 */
[----:B--2---:R-:W-:Y:S04]  /*6410*/  IADD3 R200, P1, R177, R246, RZ ;  /* 0x000000f6b1c87210 */ /* 0x004fe80007f3e0ff */
[C---:B------:R-:W-:Y:S03]  /*6420*/  HMMA.16816.F32.BF16 R20, R140.reuse, R148, R20 ;  /* 0x000000948c14723c */ /* 0x040fe60000041814 */
[----:B------:R-:W2:Y:S01]  /*6430*/  SHFL.IDX PT, R176, R176, 0x3, 0x181f ;  /* 0x00781f00b0b07f89 */ /* 0x000ea200000e0000 */
[----:B----4-:R-:W-:Y:S04]  /*6440*/  IADD3.X R201, R3, R247, RZ, P1, !PT ;  /* 0x000000f703c97210 */ /* 0x010fe80000ffe4ff */
[C---:B------:R-:W-:Y:S03]  /*6450*/  HMMA.16816.F32.BF16 R24, R140.reuse, R150, R24 ;  /* 0x000000968c18723c */ /* 0x040fe60000041818 */
[----:B------:R3:W-:Y:S01]  /*6460*/  LDGSTS.E.BYPASS.LTC128B.128 [R241+0x2100], [R200.64], !P4 ;  /* 0x02100000c8f17fae */ /* 0x0007e2000e101d4c */
[----:B-----5:R-:W-:Y:S04]  /*6470*/  IADD3 R182, P5, R177, R244, RZ ;  /* 0x000000f4b1b67210 */ /* 0x020fe80007fbe0ff */
[C---:B------:R-:W-:Y:S04]  /*6480*/  HMMA.16816.F32.BF16 R28, R140.reuse, R152, R28 ;  /* 0x000000988c1c723c */ /* 0x040fe8000004181c */
[----:B------:R-:W-:Y:S02]  /*6490*/  IADD3.X R183, R3, R245, RZ, P5, !PT ;  /* 0x000000f503b77210 */ /* 0x000fe40002ffe4ff */
[----:B-1----:R-:W-:Y:S02]  /*64a0*/  IADD3 R180, P2, R178, R246, RZ ;  /* 0x000000f6b2b47210 */ /* 0x002fe40007f5e0ff */
[C---:B------:R-:W-:Y:S01]  /*64b0*/  HMMA.16816.F32.BF16 R32, R140.reuse, R154, R32 ;  /* 0x0000009a8c20723c */ /* 0x040fe20000041820 */
[----:B------:R1:W-:Y:S03]  /*64c0*/  LDGSTS.E.BYPASS.LTC128B.128 [R241+0x6100], [R182.64], !P3 ;  /* 0x06100000b6f17fae */ /* 0x0003e6000d901d4c */
[----:B--2---:R-:W-:Y:S02]  /*64d0*/  IADD3.X R181, R176, R247, RZ, P2, !PT ;  /* 0x000000f7b0b57210 */ /* 0x004fe400017fe4ff */
[----:B------:R-:W-:Y:S02]  /*64e0*/  IADD3 R178, P1, R178, R244, RZ ;  /* 0x000000f4b2b27210 */ /* 0x000fe40007f3e0ff */
[C---:B------:R-:W-:Y:S01]  /*64f0*/  HMMA.16816.F32.BF16 R36, R140.reuse, R156, R36 ;  /* 0x0000009c8c24723c */ /* 0x040fe20000041824 */
[----:B------:R1:W-:Y:S03]  /*6500*/  LDGSTS.E.BYPASS.LTC128B.128 [R243+0x3000], [R180.64], !P4 ;  /* 0x03000000b4f37fae */ /* 0x0003e6000e101d4c */
[----:B------:R-:W-:Y:S02]  /*6510*/  IADD3.X R179, R176, R245, RZ, P1, !PT ;  /* 0x000000f5b0b37210 */ /* 0x000fe40000ffe4ff */
[----:B------:R-:W-:Y:S02]  /*6520*/  PLOP3.LUT P1, PT, PT, PT, UP0, 0x80, 0x0 ;  /* 0x000000000000781c */ /* 0x000fe40003f2f008 */
[C---:B------:R-:W-:Y:S01]  /*6530*/  HMMA.16816.F32.BF16 R40, R140.reuse, R158, R40 ;  /* 0x0000009e8c28723c */ /* 0x040fe20000041828 */
[----:B------:R2:W-:Y:S07]  /*6540*/  LDGSTS.E.BYPASS.LTC128B.128 [R243+0x7000], [R178.64], !P3 ;  /* 0x07000000b2f37fae */ /* 0x0005ee000d901d4c */
[C---:B------:R-:W-:Y:S01]  /*6550*/  HMMA.16816.F32.BF16 R44, R140.reuse, R160, R44 ;  /* 0x000000a08c2c723c */ /* 0x040fe2000004182c */
[----:B------:R-:W-:Y:S07]  /*6560*/  LDSM.16.M88.4 R132, [R235+0x9100] ;  /* 0x00910000eb84783b */ /* 0x000fee0000000200 */
[C---:B------:R-:W-:Y:S01]  /*6570*/  HMMA.16816.F32.BF16 R48, R140.reuse, R162, R48 ;  /* 0x000000a28c30723c */ /* 0x040fe20000041830 */
[----:B------:R-:W0:Y:S07]  /*6580*/  LDGDEPBAR ;  /* 0x00000000000079af */ /* 0x000e2e0000000000 */
[C---:B------:R-:W-:Y:S01]  /*6590*/  HMMA.16816.F32.BF16 R52, R140.reuse, R164, R52 ;  /* 0x000000a48c34723c */ /* 0x040fe20000041834 */
[----:B-1----:R-:W-:Y:S07]  /*65a0*/  LDSM.16.M88.4 R180, [R235+0x8900] ;  /* 0x00890000ebb4783b */ /* 0x002fee0000000200 */
[C---:B------:R-:W-:Y:S01]  /*65b0*/  HMMA.16816.F32.BF16 R56, R140.reuse, R166, R56 ;  /* 0x000000a68c38723c */ /* 0x040fe20000041838 */
[----:B--2---:R-:W1:Y:S07]  /*65c0*/  LDSM.16.M88.4 R176, [R235+0x8100] ;  /* 0x00810000ebb0783b */ /* 0x004e6e0000000200 */
[C---:B------:R-:W-:Y:S01]  /*65d0*/  HMMA.16816.F32.BF16 R60, R140.reuse, R168, R60 ;  /* 0x000000a88c3c723c */ /* 0x040fe2000004183c */
[----:B------:R-:W2:Y:S07]  /*65e0*/  LDSM.16.M88.4 R144, [R235+0x9900] ;  /* 0x00990000eb90783b */ /* 0x000eae0000000200 */
[----:B------:R-:W-:Y:S01]  /*65f0*/  HMMA.16816.F32.BF16 R64, R140, R170, R64 ;  /* 0x000000aa8c40723c */ /* 0x000fe20000041840 */
[----:B------:R-:W4:Y:S08]  /*6600*/  LDSM.16.M88.4 R148, [R235+0xa100] ;  /* 0x00a10000eb94783b */ /* 0x000f300000000200 */
[----:B------:R-:W5:Y:S08]  /*6610*/  LDSM.16.M88.4 R152, [R235+0xa900] ;  /* 0x00a90000eb98783b */ /* 0x000f700000000200 */
[----:B------:R-:W-:Y:S01]  /*6620*/  LDSM.16.M88.4 R156, [R224] ;  /* 0x00000000e09c783b */ /* 0x000fe20000000200 */
[C---:B-1----:R-:W-:Y:S07]  /*6630*/  HMMA.16816.F32.BF16 R4, R172.reuse, R176, R4 ;  /* 0x000000b0ac04723c */ /* 0x042fee0000041804 */
[----:B------:R-:W-:Y:S01]  /*6640*/  LDSM.16.M88.4 R160, [R224+0x800] ;  /* 0x00080000e0a0783b */ /* 0x000fe20000000200 */
[C---:B------:R-:W-:Y:S07]  /*6650*/  HMMA.16816.F32.BF16 R8, R172.reuse, R178, R8 ;  /* 0x000000b2ac08723c */ /* 0x040fee0000041808 */
        /* <DEDUP_REMOVED lines=8> */
[----:B------:R-:W1:Y:S01]  /*66e0*/  LDSM.16.M88.4 R132, [R235+0xb100] ;  /* 0x00b10000eb84783b */ /* 0x000e620000000200 */
[C---:B--2---:R-:W-:Y:S07]  /*66f0*/  HMMA.16816.F32.BF16 R28, R172.reuse, R144, R28 ;  /* 0x00000090ac1c723c */ /* 0x044fee000004181c */
[----:B---3--:R-:W-:Y:S01]  /*6700*/  LDSM.16.M88.4 R200, [R235+0xe900] ;  /* 0x00e90000ebc8783b */ /* 0x008fe20000000200 */
[C---:B------:R-:W-:Y:S07]  /*6710*/  HMMA.16816.F32.BF16 R32, R172.reuse, R146, R32 ;  /* 0x00000092ac20723c */ /* 0x040fee0000041820 */
[----:B------:R-:W2:Y:S01]  /*6720*/  LDSM.16.M88.4 R144, [R235+0xb900] ;  /* 0x00b90000eb90783b */ /* 0x000ea20000000200 */
[C---:B----4-:R-:W-:Y:S07]  /*6730*/  HMMA.16816.F32.BF16 R36, R172.reuse, R148, R36 ;  /* 0x00000094ac24723c */ /* 0x050fee0000041824 */
[----:B------:R-:W-:Y:S01]  /*6740*/  LDSM.16.M88.4 R204, [R235+0xf100] ;  /* 0x00f10000ebcc783b */ /* 0x000fe20000000200 */
[C---:B------:R-:W-:Y:S07]  /*6750*/  HMMA.16816.F32.BF16 R40, R172.reuse, R150, R40 ;  /* 0x00000096ac28723c */ /* 0x040fee0000041828 */
[----:B------:R-:W3:Y:S01]  /*6760*/  LDSM.16.M88.4 R148, [R224+0x1800] ;  /* 0x00180000e094783b */ /* 0x000ee20000000200 */
[C---:B-----5:R-:W-:Y:S07]  /*6770*/  HMMA.16816.F32.BF16 R44, R172.reuse, R152, R44 ;  /* 0x00000098ac2c723c */ /* 0x060fee000004182c */
[----:B------:R-:W-:Y:S01]  /*6780*/  LDSM.16.M88.4 R208, [R235+0xf900] ;  /* 0x00f90000ebd0783b */ /* 0x000fe20000000200 */
[C---:B------:R-:W-:Y:S07]  /*6790*/  HMMA.16816.F32.BF16 R48, R172.reuse, R154, R48 ;  /* 0x0000009aac30723c */ /* 0x040fee0000041830 */
[----:B------:R-:W4:Y:S01]  /*67a0*/  LDSM.16.M88.4 R152, [R224+0x2000] ;  /* 0x00200000e098783b */ /* 0x000f220000000200 */
[C---:B-1----:R-:W-:Y:S08]  /*67b0*/  HMMA.16816.F32.BF16 R52, R172.reuse, R132, R52 ;  /* 0x00000084ac34723c */ /* 0x042ff00000041834 */
[C---:B------:R-:W-:Y:S01]  /*67c0*/  HMMA.16816.F32.BF16 R56, R172.reuse, R134, R56 ;  /* 0x00000086ac38723c */ /* 0x040fe20000041838 */
[----:B------:R-:W1:Y:S07]  /*67d0*/  LDSM.16.M88.4 R132, [R238+0xc100] ;  /* 0x00c10000ee84783b */ /* 0x000e6e0000000200 */
[C---:B--2---:R-:W-:Y:S08]  /*67e0*/  HMMA.16816.F32.BF16 R60, R172.reuse, R144, R60 ;  /* 0x00000090ac3c723c */ /* 0x044ff0000004183c */
[----:B------:R-:W-:Y:S01]  /*67f0*/  HMMA.16816.F32.BF16 R64, R172, R146, R64 ;  /* 0x00000092ac40723c */ /* 0x000fe20000041840 */
[----:B------:R-:W2:Y:S07]  /*6800*/  LDSM.16.M88.4 R144, [R238+0xc900] ;  /* 0x00c90000ee90783b */ /* 0x000eae0000000200 */
[C---:B------:R-:W-:Y:S08]  /*6810*/  HMMA.16816.F32.BF16 R4, R184.reuse, R156, R4 ;  /* 0x0000009cb804723c */ /* 0x040ff00000041804 */
[C---:B------:R-:W-:Y:S01]  /*6820*/  HMMA.16816.F32.BF16 R8, R184.reuse, R158, R8 ;  /* 0x0000009eb808723c */ /* 0x040fe20000041808 */
[----:B------:R-:W5:Y:S07]  /*6830*/  LDSM.16.M88.4 R156, [R238+0xd100] ;  /* 0x00d10000ee9c783b */ /* 0x000f6e0000000200 */
[C---:B------:R-:W-:Y:S08]  /*6840*/  HMMA.16816.F32.BF16 R12, R184.reuse, R160, R12 ;  /* 0x000000a0b80c723c */ /* 0x040ff0000004180c */
[C---:B------:R-:W-:Y:S01]  /*6850*/  HMMA.16816.F32.BF16 R16, R184.reuse, R162, R16 ;  /* 0x000000a2b810723c */ /* 0x040fe20000041810 */
[----:B------:R-:W1:Y:S07]  /*6860*/  LDSM.16.M88.4 R160, [R238+0xd900] ;  /* 0x00d90000eea0783b */ /* 0x000e6e0000000200 */
[C---:B------:R-:W-:Y:S08]  /*6870*/  HMMA.16816.F32.BF16 R20, R184.reuse, R164, R20 ;  /* 0x000000a4b814723c */ /* 0x040ff00000041814 */
[C---:B------:R-:W-:Y:S01]  /*6880*/  HMMA.16816.F32.BF16 R24, R184.reuse, R166, R24 ;  /* 0x000000a6b818723c */ /* 0x040fe20000041818 */
[----:B------:R-:W1:Y:S07]  /*6890*/  LDSM.16.M88.4 R164, [R238+0xe100] ;  /* 0x00e10000eea4783b */ /* 0x000e6e0000000200 */
[C---:B---3--:R-:W-:Y:S08]  /*68a0*/  HMMA.16816.F32.BF16 R28, R184.reuse, R148, R28 ;  /* 0x00000094b81c723c */ /* 0x048ff0000004181c */
[C---:B------:R-:W-:Y:S01]  /*68b0*/  HMMA.16816.F32.BF16 R32, R184.reuse, R150, R32 ;  /* 0x00000096b820723c */ /* 0x040fe20000041820 */
[----:B------:R-:W3:Y:S07]  /*68c0*/  LDSM.16.M88.4 R148, [R238+0xe900] ;  /* 0x00e90000ee94783b */ /* 0x000eee0000000200 */
[C---:B----4-:R-:W-:Y:S08]  /*68d0*/  HMMA.16816.F32.BF16 R36, R184.reuse, R152, R36 ;  /* 0x00000098b824723c */ /* 0x050ff00000041824 */
[C---:B------:R-:W-:Y:S01]  /*68e0*/  HMMA.16816.F32.BF16 R40, R184.reuse, R154, R40 ;  /* 0x0000009ab828723c */ /* 0x040fe20000041828 */
[----:B------:R-:W4:Y:S07]  /*68f0*/  LDSM.16.M88.4 R152, [R238+0xf100] ;  /* 0x00f10000ee98783b */ /* 0x000f2e0000000200 */
[C---:B------:R-:W-:Y:S08]  /*6900*/  HMMA.16816.F32.BF16 R44, R184.reuse, R168, R44 ;  /* 0x000000a8b82c723c */ /* 0x040ff0000004182c */
[C---:B------:R-:W-:Y:S01]  /*6910*/  HMMA.16816.F32.BF16 R48, R184.reuse, R170, R48 ;  /* 0x000000aab830723c */ /* 0x040fe20000041830 */
[----:B------:R-:W2:Y:S07]  /*6920*/  LDSM.16.M88.4 R168, [R238+0xf900] ;  /* 0x00f90000eea8783b */ /* 0x000eae0000000200 */
[C---:B------:R-:W-:Y:S08]  /*6930*/  HMMA.16816.F32.BF16 R52, R184.reuse, R176, R52 ;  /* 0x000000b0b834723c */ /* 0x040ff00000041834 */
[C---:B------:R-:W-:Y:S01]  /*6940*/  HMMA.16816.F32.BF16 R56, R184.reuse, R178, R56 ;  /* 0x000000b2b838723c */ /* 0x040fe20000041838 */
[----:B------:R-:W3:Y:S07]  /*6950*/  LDSM.16.M88.4 R176, [R223] ;  /* 0x00000000dfb0783b */ /* 0x000eee0000000200 */
[C---:B------:R-:W-:Y:S08]  /*6960*/  HMMA.16816.F32.BF16 R60, R184.reuse, R180, R60 ;  /* 0x000000b4b83c723c */ /* 0x040ff0000004183c */
[----:B------:R-:W-:Y:S01]  /*6970*/  HMMA.16816.F32.BF16 R64, R184, R182, R64 ;  /* 0x000000b6b840723c */ /* 0x000fe20000041840 */
[----:B------:R-:W3:Y:S07]  /*6980*/  LDSM.16.M88.4 R180, [R222] ;  /* 0x00000000deb4783b */ /* 0x000eee0000000200 */
[C---:B-1----:R-:W-:Y:S08]  /*6990*/  HMMA.16816.F32.BF16 R4, R188.reuse, R132, R4 ;  /* 0x00000084bc04723c */ /* 0x042ff00000041804 */
[C---:B------:R-:W-:Y:S01]  /*69a0*/  HMMA.16816.F32.BF16 R8, R188.reuse, R134, R8 ;  /* 0x00000086bc08723c */ /* 0x040fe20000041808 */
[----:B------:R-:W1:Y:S07]  /*69b0*/  LDSM.16.M88.4 R132, [R221] ;  /* 0x00000000dd84783b */ /* 0x000e6e0000000200 */
[C---:B--2---:R-:W-:Y:S08]  /*69c0*/  HMMA.16816.F32.BF16 R12, R188.reuse, R144, R12 ;  /* 0x00000090bc0c723c */ /* 0x044ff0000004180c */
[C---:B------:R-:W-:Y:S01]  /*69d0*/  HMMA.16816.F32.BF16 R16, R188.reuse, R146, R16 ;  /* 0x00000092bc10723c */ /* 0x040fe20000041810 */
[----:B------:R-:W2:Y:S07]  /*69e0*/  LDSM.16.M88.4 R144, [R220] ;  /* 0x00000000dc90783b */ /* 0x000eae0000000200 */
[C---:B-----5:R-:W-:Y:S08]  /*69f0*/  HMMA.16816.F32.BF16 R20, R188.reuse, R156, R20 ;  /* 0x0000009cbc14723c */ /* 0x060ff00000041814 */
[C---:B------:R-:W-:Y:S01]  /*6a00*/  HMMA.16816.F32.BF16 R24, R188.reuse, R158, R24 ;  /* 0x0000009ebc18723c */ /* 0x040fe20000041818 */
[----:B------:R-:W-:Y:S07]  /*6a10*/  LDSM.16.M88.4 R156, [R217] ;  /* 0x00000000d99c783b */ /* 0x000fee0000000200 */
[C---:B------:R-:W-:Y:S08]  /*6a20*/  HMMA.16816.F32.BF16 R28, R188.reuse, R160, R28 ;  /* 0x000000a0bc1c723c */ /* 0x040ff0000004181c */
[C---:B------:R-:W-:Y:S01]  /*6a30*/  HMMA.16816.F32.BF16 R32, R188.reuse, R162, R32 ;  /* 0x000000a2bc20723c */ /* 0x040fe20000041820 */
[----:B------:R-:W-:Y:S07]  /*6a40*/  LDSM.16.M88.4 R160, [R216] ;  /* 0x00000000d8a0783b */ /* 0x000fee0000000200 */
[C---:B------:R-:W-:Y:S08]  /*6a50*/  HMMA.16816.F32.BF16 R36, R188.reuse, R164, R36 ;  /* 0x000000a4bc24723c */ /* 0x040ff00000041824 */
[C---:B------:R-:W-:Y:S01]  /*6a60*/  HMMA.16816.F32.BF16 R40, R188.reuse, R166, R40 ;  /* 0x000000a6bc28723c */ /* 0x040fe20000041828 */
[----:B------:R-:W-:Y:S07]  /*6a70*/  LDSM.16.M88.4 R164, [R235+0xc100] ;  /* 0x00c10000eba4783b */ /* 0x000fee0000000200 */
[C---:B---3--:R-:W-:Y:S08]  /*6a80*/  HMMA.16816.F32.BF16 R44, R188.reuse, R148, R44 ;  /* 0x00000094bc2c723c */ /* 0x048ff0000004182c */
[C---:B------:R-:W-:Y:S01]  /*6a90*/  HMMA.16816.F32.BF16 R48, R188.reuse, R150, R48 ;  /* 0x00000096bc30723c */ /* 0x040fe20000041830 */
[----:B------:R-:W3:Y:S07]  /*6aa0*/  LDSM.16.M88.4 R148, [R219] ;  /* 0x00000000db94783b */ /* 0x000eee0000000200 */
[C---:B----4-:R-:W-:Y:S08]  /*6ab0*/  HMMA.16816.F32.BF16 R52, R188.reuse, R152, R52 ;  /* 0x00000098bc34723c */ /* 0x050ff00000041834 */
[C---:B------:R-:W-:Y:S01]  /*6ac0*/  HMMA.16816.F32.BF16 R56, R188.reuse, R154, R56 ;  /* 0x0000009abc38723c */ /* 0x040fe20000041838 */
[----:B------:R-:W4:Y:S07]  /*6ad0*/  LDSM.16.M88.4 R152, [R218] ;  /* 0x00000000da98783b */ /* 0x000f2e0000000200 */
[C---:B------:R-:W-:Y:S08]  /*6ae0*/  HMMA.16816.F32.BF16 R60, R188.reuse, R168, R60 ;  /* 0x000000a8bc3c723c */ /* 0x040ff0000004183c */
[----:B------:R-:W-:Y:S01]  /*6af0*/  HMMA.16816.F32.BF16 R64, R188, R170, R64 ;  /* 0x000000aabc40723c */ /* 0x000fe20000041840 */
[----:B------:R-:W-:Y:S07]  /*6b00*/  LDSM.16.M88.4 R168, [R235+0xd100] ;  /* 0x00d10000eba8783b */ /* 0x000fee0000000200 */
[C---:B------:R-:W-:Y:S08]  /*6b10*/  HMMA.16816.F32.BF16 R4, R192.reuse, R176, R4 ;  /* 0x000000b0c004723c */ /* 0x040ff00000041804 */
[C---:B------:R-:W-:Y:S01]  /*6b20*/  HMMA.16816.F32.BF16 R8, R192.reuse, R178, R8 ;  /* 0x000000b2c008723c */ /* 0x040fe20000041808 */
[----:B------:R-:W-:Y:S07]  /*6b30*/  LDSM.16.M88.4 R176, [R235+0xd900] ;  /* 0x00d90000ebb0783b */ /* 0x000fee0000000200 */
[C---:B------:R-:W-:Y:S08]  /*6b40*/  HMMA.16816.F32.BF16 R12, R192.reuse, R180, R12 ;  /* 0x000000b4c00c723c */ /* 0x040ff0000004180c */
[C---:B------:R-:W-:Y:S01]  /*6b50*/  HMMA.16816.F32.BF16 R16, R192.reuse, R182, R16 ;  /* 0x000000b6c010723c */ /* 0x040fe20000041810 */
[----:B------:R-:W-:Y:S07]  /*6b60*/  LDSM.16.M88.4 R180, [R235+0xe100] ;  /* 0x00e10000ebb4783b */ /* 0x000fee0000000200 */
[C---:B-1----:R-:W-:Y:S08]  /*6b70*/  HMMA.16816.F32.BF16 R20, R192.reuse, R132, R20 ;  /* 0x00000084c014723c */ /* 0x042ff00000041814 */
[C---:B------:R-:W-:Y:S01]  /*6b80*/  HMMA.16816.F32.BF16 R24, R192.reuse, R134, R24 ;  /* 0x00000086c018723c */ /* 0x040fe20000041818 */
[----:B------:R-:W1:Y:S07]  /*6b90*/  LDSM.16.M88.4 R132, [R235+0xc900] ;  /* 0x00c90000eb84783b */ /* 0x000e6e0000000200 */
[C---:B--2---:R-:W-:Y:S08]  /*6ba0*/  HMMA.16816.F32.BF16 R28, R192.reuse, R144, R28 ;  /* 0x00000090c01c723c */ /* 0x044ff0000004181c */
[C---:B------:R-:W-:Y:S01]  /*6bb0*/  HMMA.16816.F32.BF16 R32, R192.reuse, R146, R32 ;  /* 0x00000092c020723c */ /* 0x040fe20000041820 */
[----:B------:R-:W2:Y:S07]  /*6bc0*/  LDSM.16.M88.4 R144, [R224+0x4000] ;  /* 0x00400000e090783b */ /* 0x000eae0000000200 */
[C---:B---3--:R-:W-:Y:S08]  /*6bd0*/  HMMA.16816.F32.BF16 R36, R192.reuse, R148, R36 ;  /* 0x00000094c024723c */ /* 0x048ff00000041824 */
[C---:B------:R-:W-:Y:S08]  /*6be0*/  HMMA.16816.F32.BF16 R40, R192.reuse, R150, R40 ;  /* 0x00000096c028723c */ /* 0x040ff00000041828 */
[C---:B----4-:R-:W-:Y:S08]  /*6bf0*/  HMMA.16816.F32.BF16 R44, R192.reuse, R152, R44 ;  /* 0x00000098c02c723c */ /* 0x050ff0000004182c */
[C---:B------:R-:W-:Y:S08]  /*6c00*/  HMMA.16816.F32.BF16 R48, R192.reuse, R154, R48 ;  /* 0x0000009ac030723c */ /* 0x040ff00000041830 */
[C---:B------:R-:W-:Y:S08]  /*6c10*/  HMMA.16816.F32.BF16 R52, R192.reuse, R156, R52 ;  /* 0x0000009cc034723c */ /* 0x040ff00000041834 */
[C---:B------:R-:W-:Y:S08]  /*6c20*/  HMMA.16816.F32.BF16 R56, R192.reuse, R158, R56 ;  /* 0x0000009ec038723c */ /* 0x040ff00000041838 */
[C---:B------:R-:W-:Y:S08]  /*6c30*/  HMMA.16816.F32.BF16 R60, R192.reuse, R160, R60 ;  /* 0x000000a0c03c723c */ /* 0x040ff0000004183c */
[----:B------:R-:W-:Y:S08]  /*6c40*/  HMMA.16816.F32.BF16 R64, R192, R162, R64 ;  /* 0x000000a2c040723c */ /* 0x000ff00000041840 */
[C---:B------:R-:W-:Y:S08]  /*6c50*/  HMMA.16816.F32.BF16 R4, R196.reuse, R164, R4 ;  /* 0x000000a4c404723c */ /* 0x040ff00000041804 */
[C---:B------:R-:W-:Y:S08]  /*6c60*/  HMMA.16816.F32.BF16 R8, R196.reuse, R166, R8 ;  /* 0x000000a6c408723c */ /* 0x040ff00000041808 */
[C---:B-1----:R-:W-:Y:S08]  /*6c70*/  HMMA.16816.F32.BF16 R12, R196.reuse, R132, R12 ;  /* 0x00000084c40c723c */ /* 0x042ff0000004180c */
[C---:B------:R-:W-:Y:S01]  /*6c80*/  HMMA.16816.F32.BF16 R16, R196.reuse, R134, R16 ;  /* 0x00000086c410723c */ /* 0x040fe20000041810 */
[----:B------:R-:W1:Y:S07]  /*6c90*/  LDSM.16.M88.4 R132, [R224+0x4800] ;  /* 0x00480000e084783b */ /* 0x000e6e0000000200 */
[C---:B------:R-:W-:Y:S08]  /*6ca0*/  HMMA.16816.F32.BF16 R20, R196.reuse, R168, R20 ;  /* 0x000000a8c414723c */ /* 0x040ff00000041814 */
        /* <DEDUP_REMOVED lines=10> */
[----:B------:R-:W-:Y:S08]  /*6d50*/  HMMA.16816.F32.BF16 R64, R196, R210, R64 ;  /* 0x000000d2c440723c */ /* 0x000ff00000041840 */
[C---:B--2---:R-:W-:Y:S08]  /*6d60*/  HMMA.16816.F32.BF16 R4, R212.reuse, R144, R4 ;  /* 0x00000090d404723c */ /* 0x044ff00000041804 */
[C---:B------:R-:W-:Y:S08]  /*6d70*/  HMMA.16816.F32.BF16 R8, R212.reuse, R146, R8 ;  /* 0x00000092d408723c */ /* 0x040ff00000041808 */
[C---:B-1----:R-:W-:Y:S08]  /*6d80*/  HMMA.16816.F32.BF16 R12, R212.reuse, R132, R12 ;  /* 0x00000084d40c723c */ /* 0x042ff0000004180c */
[----:B------:R-:W-:Y:S01]  /*6d90*/  FMUL.FTZ R4, R4, c[0x0][0x320] ;  /* 0x0000c80004047a20 */ /* 0x000fe20000410000 */
[C---:B------:R-:W-:Y:S03]  /*6da0*/  HMMA.16816.F32.BF16 R16, R212.reuse, R134, R16 ;  /* 0x00000086d410723c */ /* 0x040fe60000041810 */
[----:B------:R-:W-:Y:S01]  /*6db0*/  MUFU.TANH R147, R4 ;  /* 0x0000000400937308 */ /* 0x000fe20000002400 */
[----:B------:R-:W-:Y:S02]  /*6dc0*/  FMUL.FTZ R5, R5, c[0x0][0x320] ;  /* 0x0000c80005057a20 */ /* 0x000fe40000410000 */
[----:B------:R-:W-:Y:S02]  /*6dd0*/  FMUL.FTZ R6, R6, c[0x0][0x320] ;  /* 0x0000c80006067a20 */ /* 0x000fe40000410000 */
[----:B------:R-:W-:Y:S04]  /*6de0*/  FMUL.FTZ R10, R10, c[0x0][0x320] ;  /* 0x0000c8000a0a7a20 */ /* 0x000fe80000410000 */
[----:B------:R-:W-:Y:S01]  /*6df0*/  FMUL.FTZ R11, R11, c[0x0][0x320] ;  /* 0x0000c8000b0b7a20 */ /* 0x000fe20000410000 */
[----:B------:R-:W-:Y:S01]  /*6e00*/  MUFU.TANH R146, R5 ;  /* 0x0000000500927308 */ /* 0x000fe20000002400 */
[----:B------:R-:W-:Y:S02]  /*6e10*/  FMUL.FTZ R7, R7, c[0x0][0x320] ;  /* 0x0000c80007077a20 */ /* 0x000fe40000410000 */
[----:B------:R-:W-:Y:S02]  /*6e20*/  FMUL.FTZ R9, R9, c[0x0][0x320] ;  /* 0x0000c80009097a20 */ /* 0x000fe40000410000 */
[----:B------:R-:W-:Y:S02]  /*6e30*/  FMUL.FTZ R8, R8, c[0x0][0x320] ;  /* 0x0000c80008087a20 */ /* 0x000fe40000410000 */
[----:B------:R-:W-:Y:S02]  /*6e40*/  FMUL.FTZ R13, R13, c[0x0][0x320] ;  /* 0x0000c8000d0d7a20 */ /* 0x000fe40000410000 */
[----:B------:R-:W-:Y:S01]  /*6e50*/  FMUL.FTZ R15, R15, c[0x0][0x320] ;  /* 0x0000c8000f0f7a20 */ /* 0x000fe20000410000 */
[----:B------:R-:W-:Y:S01]  /*6e60*/  MUFU.TANH R148, R8 ;  /* 0x0000000800947308 */ /* 0x000fe20000002400 */
[----:B------:R-:W-:Y:S02]  /*6e70*/  FMUL.FTZ R16, R16, c[0x0][0x320] ;  /* 0x0000c80010107a20 */ /* 0x000fe40000410000 */
[----:B------:R-:W-:Y:S02]  /*6e80*/  FMUL.FTZ R12, R12, c[0x0][0x320] ;  /* 0x0000c8000c0c7a20 */ /* 0x000fe40000410000 */
[----:B------:R-:W-:Y:S02]  /*6e90*/  FMUL.FTZ R14, R14, c[0x0][0x320] ;  /* 0x0000c8000e0e7a20 */ /* 0x000fe40000410000 */
[----:B------:R-:W-:Y:S02]  /*6ea0*/  FMUL.FTZ R18, R18, c[0x0][0x320] ;  /* 0x0000c80012127a20 */ /* 0x000fe40000410000 */
[----:B------:R-:W-:Y:S01]  /*6eb0*/  FMUL.FTZ R19, R19, c[0x0][0x320] ;  /* 0x0000c80013137a20 */ /* 0x000fe20000410000 */
[----:B------:R-:W1:Y:S01]  /*6ec0*/  MUFU.TANH R8, R10 ;  /* 0x0000000a00087308 */ /* 0x000e620000002400 */
[----:B------:R-:W-:Y:S09]  /*6ed0*/  FMUL.FTZ R17, R17, c[0x0][0x320] ;  /* 0x0000c80011117a20 */ /* 0x000ff20000410000 */
[----:B------:R-:W2:Y:S10]  /*6ee0*/  MUFU.TANH R3, R11 ;  /* 0x0000000b00037308 */ /* 0x000eb40000002400 */
[----:B------:R-:W-:Y:S01]  /*6ef0*/  MUFU.TANH R145, R6 ;  /* 0x0000000600917308 */ /* 0x000fe20000002400 */
[----:B-1----:R1:W-:Y:S09]  /*6f00*/  STL [R1+0x18], R8 ;  /* 0x0000180801007387 */ /* 0x0023f20000100800 */
[----:B------:R3:W-:Y:S01]  /*6f10*/  MUFU.TANH R144, R7 ;  /* 0x0000000700907308 */ /* 0x0007e20000002400 */
[----:B--2---:R2:W-:Y:S09]  /*6f20*/  STL [R1+0x14], R3 ;  /* 0x0000140301007387 */ /* 0x0045f20000100800 */
[----:B------:R-:W-:Y:S10]  /*6f30*/  MUFU.TANH R151, R9 ;  /* 0x0000000900977308 */ /* 0x000ff40000002400 */
[----:B-1----:R-:W-:Y:S01]  /*6f40*/  MUFU.TANH R8, R13 ;  /* 0x0000000d00087308 */ /* 0x002fe20000002400 */
[----:B---3--:R-:W1:Y:S09]  /*6f50*/  LDSM.16.M88.4 R4, [R224+0x5000] ;  /* 0x00500000e004783b */ /* 0x008e720000000200 */
[----:B------:R-:W-:Y:S10]  /*6f60*/  MUFU.TANH R158, R17 ;  /* 0x00000011009e7308 */ /* 0x000ff40000002400 */
[----:B--2---:R-:W2:Y:S10]  /*6f70*/  MUFU.TANH R3, R12 ;  /* 0x0000000c00037308 */ /* 0x004eb40000002400 */
[----:B------:R-:W-:Y:S10]  /*6f80*/  MUFU.TANH R161, R18 ;  /* 0x0000001200a17308 */ /* 0x000ff40000002400 */
[----:B------:R-:W-:Y:S01]  /*6f90*/  MUFU.TANH R164, R19 ;  /* 0x0000001300a47308 */ /* 0x000fe20000002400 */
[----:B--2---:R2:W-:Y:S01]  /*6fa0*/  STL [R1+0x10], R3 ;  /* 0x0000100301007387 */ /* 0x0045e20000100800 */
[C---:B-1----:R-:W-:Y:S03]  /*6fb0*/  HMMA.16816.F32.BF16 R20, R212.reuse, R4, R20 ;  /* 0x00000004d414723c */ /* 0x042fe60000041814 */
[----:B------:R1:W-:Y:S05]  /*6fc0*/  STL [R1+0xc], R8 ;  /* 0x00000c0801007387 */ /* 0x0003ea0000100800 */
[C---:B------:R-:W-:Y:S01]  /*6fd0*/  HMMA.16816.F32.BF16 R24, R212.reuse, R6, R24 ;  /* 0x00000006d418723c */ /* 0x040fe20000041818 */
[----:B------:R-:W-:Y:S01]  /*6fe0*/  LDSM.16.M88.4 R4, [R224+0x6000] ;  /* 0x00600000e004783b */ /* 0x000fe20000000200 */
[----:B--2---:R-:W2:Y:S11]  /*6ff0*/  MUFU.TANH R3, R14 ;  /* 0x0000000e00037308 */ /* 0x004eb60000002400 */
[----:B------:R-:W-:Y:S03]  /*7000*/  @!UPT UIADD3 URZ, URZ, URZ, URZ ;  /* 0x0000003f3f3ff290 */ /* 0x000fe6000fffe03f */
[----:B------:R-:W-:Y:S02]  /*7010*/  FMUL.FTZ R20, R20, c[0x0][0x320] ;  /* 0x0000c80014147a20 */ /* 0x000fe40000410000 */
[----:B------:R-:W-:Y:S02]  /*7020*/  FMUL.FTZ R21, R21, c[0x0][0x320] ;  /* 0x0000c80015157a20 */ /* 0x000fe40000410000 */
[----:B------:R-:W-:Y:S02]  /*7030*/  FMUL.FTZ R22, R22, c[0x0][0x320] ;  /* 0x0000c80016167a20 */ /* 0x000fe40000410000 */
[----:B------:R-:W-:Y:S02]  /*7040*/  FMUL.FTZ R23, R23, c[0x0][0x320] ;  /* 0x0000c80017177a20 */ /* 0x000fe40000410000 */
[----:B------:R-:W-:Y:S01]  /*7050*/  FMUL.FTZ R24, R24, c[0x0][0x320] ;  /* 0x0000c80018187a20 */ /* 0x000fe20000410000 */
[----:B-1----:R-:W1:Y:S01]  /*7060*/  MUFU.TANH R8, R15 ;  /* 0x0000000f00087308 */ /* 0x002e620000002400 */
[----:B------:R-:W-:Y:S02]  /*7070*/  FMUL.FTZ R25, R25, c[0x0][0x320] ;  /* 0x0000c80019197a20 */ /* 0x000fe40000410000 */
[----:B------:R-:W-:Y:S02]  /*7080*/  FMUL.FTZ R26, R26, c[0x0][0x320] ;  /* 0x0000c8001a1a7a20 */ /* 0x000fe40000410000 */
[----:B------:R-:W-:Y:S05]  /*7090*/  FMUL.FTZ R27, R27, c[0x0][0x320] ;  /* 0x0000c8001b1b7a20 */ /* 0x000fea0000410000 */
[----:B------:R-:W-:Y:S01]  /*70a0*/  MUFU.TANH R170, R20 ;  /* 0x0000001400aa7308 */ /* 0x000fe20000002400 */
[----:B--2---:R2:W-:Y:S09]  /*70b0*/  STL [R1+0x8], R3 ;  /* 0x0000080301007387 */ /* 0x0045f20000100800 */
[----:B------:R-:W-:Y:S01]  /*70c0*/  MUFU.TANH R171, R21 ;  /* 0x0000001500ab7308 */ /* 0x000fe20000002400 */
[----:B-1----:R-:W-:Y:S04]  /*70d0*/  STL [R1+0x4], R8 ;  /* 0x0000040801007387 */ /* 0x002fe80000100800 */
[----:B------:R-:W1:Y:S05]  /*70e0*/  LDSM.16.M88.4 R8, [R224+0x5800] ;  /* 0x00580000e008783b */ /* 0x000e6a0000000200 */
[----:B------:R-:W-:Y:S10]  /*70f0*/  MUFU.TANH R176, R22 ;  /* 0x0000001600b07308 */ /* 0x000ff40000002400 */
[----:B--2---:R-:W2:Y:S10]  /*7100*/  MUFU.TANH R3, R16 ;  /* 0x0000001000037308 */ /* 0x004eb40000002400 */
[----:B------:R3:W4:Y:S10]  /*7110*/  MUFU.TANH R177, R23 ;  /* 0x0000001700b17308 */ /* 0x0007340000002400 */
[----:B------:R3:W3:Y:S01]  /*7120*/  MUFU.TANH R178, R24 ;  /* 0x0000001800b27308 */ /* 0x0006e20000002400 */
[----:B--2---:R-:W-:Y:S01]  /*7130*/  STL [R1], R3 ;  /* 0x0000000301007387 */ /* 0x004fe20000100800 */
[C---:B-1----:R-:W-:Y:S08]  /*7140*/  HMMA.16816.F32.BF16 R28, R212.reuse, R8, R28 ;  /* 0x00000008d41c723c */ /* 0x042ff0000004181c */
[----:B------:R1:W2:Y:S01]  /*7150*/  MUFU.TANH R179, R25 ;  /* 0x0000001900b37308 */ /* 0x0002a20000002400 */
[C---:B------:R-:W-:Y:S01]  /*7160*/  HMMA.16816.F32.BF16 R32, R212.reuse, R10, R32 ;  /* 0x0000000ad420723c */ /* 0x040fe20000041820 */
[----:B------:R-:W5:Y:S08]  /*7170*/  LDSM.16.M88.4 R8, [R224+0x6800] ;  /* 0x00680000e008783b */ /* 0x000f700000000200 */
[----:B------:R1:W1:Y:S01]  /*7180*/  MUFU.TANH R180, R26 ;  /* 0x0000001a00b47308 */ /* 0x0002620000002400 */
[C---:B------:R-:W-:Y:S09]  /*7190*/  HMMA.16816.F32.BF16 R36, R212.reuse, R4, R36 ;  /* 0x00000004d424723c */ /* 0x040ff20000041824 */
[----:B------:R1:W1:Y:S01]  /*71a0*/  MUFU.TANH R181, R27 ;  /* 0x0000001b00b57308 */ /* 0x0002620000002400 */
[C---:B------:R-:W-:Y:S01]  /*71b0*/  HMMA.16816.F32.BF16 R40, R212.reuse, R6, R40 ;  /* 0x00000006d428723c */ /* 0x040fe20000041828 */
[----:B------:R-:W1:Y:S02]  /*71c0*/  LDSM.16.M88.4 R4, [R224+0x7000] ;  /* 0x00700000e004783b */ /* 0x000e640000000200 */
[----:B------:R-:W-:Y:S02]  /*71d0*/  FMUL.FTZ R28, R28, c[0x0][0x320] ;  /* 0x0000c8001c1c7a20 */ /* 0x000fe40000410000 */
[----:B------:R-:W-:Y:S04]  /*71e0*/  FMUL.FTZ R29, R29, c[0x0][0x320] ;  /* 0x0000c8001d1d7a20 */ /* 0x000fe80000410000 */
[----:B------:R1:W1:Y:S03]  /*71f0*/  MUFU.TANH R206, R28 ;  /* 0x0000001c00ce7308 */ /* 0x0002660000002400 */
[----:B------:R-:W-:Y:S02]  /*7200*/  FMUL.FTZ R30, R30, c[0x0][0x320] ;  /* 0x0000c8001e1e7a20 */ /* 0x000fe40000410000 */
[----:B------:R-:W-:Y:S02]  /*7210*/  FMUL.FTZ R31, R31, c[0x0][0x320] ;  /* 0x0000c8001f1f7a20 */ /* 0x000fe40000410000 */
[----:B------:R-:W-:Y:S02]  /*7220*/  FMUL.FTZ R32, R32, c[0x0][0x320] ;  /* 0x0000c80020207a20 */ /* 0x000fe40000410000 */
[----:B------:R-:W-:Y:S01]  /*7230*/  FMUL.FTZ R33, R33, c[0x0][0x320] ;  /* 0x0000c80021217a20 */ /* 0x000fe20000410000 */
[----:B------:R2:W2:Y:S01]  /*7240*/  MUFU.TANH R204, R29 ;  /* 0x0000001d00cc7308 */ /* 0x0004a20000002400 */
[----:B------:R-:W-:Y:S02]  /*7250*/  FMUL.FTZ R34, R34, c[0x0][0x320] ;  /* 0x0000c80022227a20 */ /* 0x000fe40000410000 */
[----:B------:R-:W-:Y:S02]  /*7260*/  FMUL.FTZ R35, R35, c[0x0][0x320] ;  /* 0x0000c80023237a20 */ /* 0x000fe40000410000 */
[----:B------:R-:W-:Y:S01]  /*7270*/  FMUL.FTZ R36, R36, c[0x0][0x320] ;  /* 0x0000c80024247a20 */ /* 0x000fe20000410000 */
[C---:B-----5:R-:W-:Y:S04]  /*7280*/  HMMA.16816.F32.BF16 R44, R212.reuse, R8, R44 ;  /* 0x00000008d42c723c */ /* 0x060fe8000004182c */
[----:B------:R2:W2:Y:S01]  /*7290*/  MUFU.TANH R207, R30 ;  /* 0x0000001e00cf7308 */ /* 0x0004a20000002400 */
[----:B------:R-:W-:Y:S02]  /*72a0*/  FMUL.FTZ R37, R37, c[0x0][0x320] ;  /* 0x0000c80025257a20 */ /* 0x000fe40000410000 */
[----:B------:R-:W-:Y:S01]  /*72b0*/  FMUL.FTZ R38, R38, c[0x0][0x320] ;  /* 0x0000c80026267a20 */ /* 0x000fe20000410000 */
[C---:B------:R-:W-:Y:S01]  /*72c0*/  HMMA.16816.F32.BF16 R48, R212.reuse, R10, R48 ;  /* 0x0000000ad430723c */ /* 0x040fe20000041830 */
[----:B------:R-:W5:Y:S01]  /*72d0*/  LDSM.16.M88.4 R8, [R224+0x7800] ;  /* 0x00780000e008783b */ /* 0x000f620000000200 */
[----:B------:R-:W-:Y:S04]  /*72e0*/  DEPBAR.LE SB0, 0x0 ;  /* 0x000080000000791a */ /* 0x000fe80000000000 */
[----:B------:R2:W2:Y:S01]  /*72f0*/  MUFU.TANH R209, R31 ;  /* 0x0000001f00d17308 */ /* 0x0004a20000002400 */
[----:B------:R-:W-:Y:S01]  /*7300*/  FMUL.FTZ R39, R39, c[0x0][0x320] ;  /* 0x0000c80027277a20 */ /* 0x000fe20000410000 */
[C---:B-1----:R-:W-:Y:S01]  /*7310*/  HMMA.16816.F32.BF16 R52, R212.reuse, R4, R52 ;  /* 0x00000004d434723c */ /* 0x042fe20000041834 */
[----:B------:R-:W-:Y:S04]  /*7320*/  BAR.SYNC.DEFER_BLOCKING 0x0 ;  /* 0x0000000000007b1d */ /* 0x000fe80000010000 */
[----:B------:R-:W-:Y:S02]  /*7330*/  FMUL.FTZ R40, R40, c[0x0][0x320] ;  /* 0x0000c80028287a20 */ /* 0x000fe40000410000 */
[----:B------:R-:W-:Y:S01]  /*7340*/  FMUL.FTZ R41, R41, c[0x0][0x320] ;  /* 0x0000c80029297a20 */ /* 0x000fe20000410000 */
[----:B------:R1:W1:Y:S01]  /*7350*/  MUFU.TANH R210, R32 ;  /* 0x0000002000d27308 */ /* 0x0002620000002400 */
[C---:B------:R-:W-:Y:S03]  /*7360*/  HMMA.16816.F32.BF16 R56, R212.reuse, R6, R56 ;  /* 0x00000006d438723c */ /* 0x040fe60000041838 */
[----:B------:R-:W-:Y:S02]  /*7370*/  FMUL.FTZ R42, R42, c[0x0][0x320] ;  /* 0x0000c8002a2a7a20 */ /* 0x000fe40000410000 */
[----:B------:R-:W-:Y:S02]  /*7380*/  FMUL.FTZ R43, R43, c[0x0][0x320] ;  /* 0x0000c8002b2b7a20 */ /* 0x000fe40000410000 */
[----:B------:R-:W-:Y:S02]  /*7390*/  FMUL.FTZ R44, R44, c[0x0][0x320] ;  /* 0x0000c8002c2c7a20 */ /* 0x000fe40000410000 */
[----:B------:R1:W1:Y:S03]  /*73a0*/  MUFU.TANH R211, R33 ;  /* 0x0000002100d37308 */ /* 0x0002660000002400 */
[----:B------:R-:W-:Y:S02]  /*73b0*/  FMUL.FTZ R45, R45, c[0x0][0x320] ;  /* 0x0000c8002d2d7a20 */ /* 0x000fe40000410000 */
[----:B------:R-:W-:Y:S02]  /*73c0*/  FMUL.FTZ R46, R46, c[0x0][0x320] ;  /* 0x0000c8002e2e7a20 */ /* 0x000fe40000410000 */
[----:B------:R-:W-:Y:S02]  /*73d0*/  FMUL.FTZ R47, R47, c[0x0][0x320] ;  /* 0x0000c8002f2f7a20 */ /* 0x000fe40000410000 */
[----:B------:R-:W-:Y:S01]  /*73e0*/  FMUL.FTZ R48, R48, c[0x0][0x320] ;  /* 0x0000c80030307a20 */ /* 0x000fe20000410000 */
[----:B------:R1:W1:Y:S01]  /*73f0*/  MUFU.TANH R250, R34 ;  /* 0x0000002200fa7308 */ /* 0x0002620000002400 */
[----:B------:R-:W-:Y:S02]  /*7400*/  FMUL.FTZ R49, R49, c[0x0][0x320] ;  /* 0x0000c80031317a20 */ /* 0x000fe40000410000 */
[----:B------:R-:W-:Y:S01]  /*7410*/  FMUL.FTZ R50, R50, c[0x0][0x320] ;  /* 0x0000c80032327a20 */ /* 0x000fe20000410000 */
[C---:B-----5:R-:W-:Y:S03]  /*7420*/  HMMA.16816.F32.BF16 R60, R212.reuse, R8, R60 ;  /* 0x00000008d43c723c */ /* 0x060fe6000004183c */
[----:B------:R-:W-:Y:S03]  /*7430*/  FMUL.FTZ R51, R51, c[0x0][0x320] ;  /* 0x0000c80033337a20 */ /* 0x000fe60000410000 */
[----:B------:R1:W1:Y:S01]  /*7440*/  MUFU.TANH R251, R35 ;  /* 0x0000002300fb7308 */ /* 0x0002620000002400 */
[----:B------:R-:W-:Y:S01]  /*7450*/  FMUL.FTZ R52, R52, c[0x0][0x320] ;  /* 0x0000c80034347a20 */ /* 0x000fe20000410000 */
[----:B------:R-:W-:Y:S04]  /*7460*/  HMMA.16816.F32.BF16 R64, R212, R10, R64 ;  /* 0x0000000ad440723c */ /* 0x000fe80000041840 */
[----:B------:R-:W-:Y:S02]  /*7470*/  FMUL.FTZ R53, R53, c[0x0][0x320] ;  /* 0x0000c80035357a20 */ /* 0x000fe40000410000 */
[----:B------:R-:W-:Y:S02]  /*7480*/  FMUL.FTZ R54, R54, c[0x0][0x320] ;  /* 0x0000c80036367a20 */ /* 0x000fe40000410000 */
[----:B------:R1:W1:Y:S01]  /*7490*/  MUFU.TANH R19, R36 ;  /* 0x0000002400137308 */ /* 0x0002620000002400 */
[----:B------:R-:W-:Y:S03]  /*74a0*/  FMUL.FTZ R55, R55, c[0x0][0x320] ;  /* 0x0000c80037377a20 */ /* 0x000fe60000410000 */
[----:B------:R-:W-:Y:S02]  /*74b0*/  FMUL.FTZ R56, R56, c[0x0][0x320] ;  /* 0x0000c80038387a20 */ /* 0x000fe40000410000 */
[----:B------:R-:W-:Y:S02]  /*74c0*/  FMUL.FTZ R57, R57, c[0x0][0x320] ;  /* 0x0000c80039397a20 */ /* 0x000fe40000410000 */
[----:B------:R-:W-:Y:S02]  /*74d0*/  FMUL.FTZ R58, R58, c[0x0][0x320] ;  /* 0x0000c8003a3a7a20 */ /* 0x000fe40000410000 */
[----:B------:R1:W1:Y:S01]  /*74e0*/  MUFU.TANH R18, R37 ;  /* 0x0000002500127308 */ /* 0x0002620000002400 */
[----:B------:R-:W-:Y:S02]  /*74f0*/  FMUL.FTZ R59, R59, c[0x0][0x320] ;  /* 0x0000c8003b3b7a20 */ /* 0x000fe40000410000 */
[----:B------:R-:W-:Y:S02]  /*7500*/  FMUL.FTZ R60, R60, c[0x0][0x320] ;  /* 0x0000c8003c3c7a20 */ /* 0x000fe40000410000 */
[----:B------:R-:W-:Y:S02]  /*7510*/  FMUL.FTZ R61, R61, c[0x0][0x320] ;  /* 0x0000c8003d3d7a20 */ /* 0x000fe40000410000 */
[----:B------:R-:W-:Y:S02]  /*7520*/  FMUL.FTZ R62, R62, c[0x0][0x320] ;  /* 0x0000c8003e3e7a20 */ /* 0x000fe40000410000 */
[----:B------:R-:W-:Y:S01]  /*7530*/  FMUL.FTZ R63, R63, c[0x0][0x320] ;  /* 0x0000c8003f3f7a20 */ /* 0x000fe20000410000 */
[----:B------:R1:W1:Y:S01]  /*7540*/  MUFU.TANH R135, R38 ;  /* 0x0000002600877308 */ /* 0x0002620000002400 */
[----:B------:R-:W-:Y:S02]  /*7550*/  FMUL.FTZ R64, R64, c[0x0][0x320] ;  /* 0x0000c80040407a20 */ /* 0x000fe40000410000 */
[----:B------:R-:W-:Y:S02]  /*7560*/  FMUL.FTZ R65, R65, c[0x0][0x320] ;  /* 0x0000c80041417a20 */ /* 0x000fe40000410000 */
[----:B------:R-:W-:Y:S02]  /*7570*/  FMUL.FTZ R66, R66, c[0x0][0x320] ;  /* 0x0000c80042427a20 */ /* 0x000fe40000410000 */
[----:B------:R-:W-:Y:S03]  /*7580*/  FMUL.FTZ R3, R67, c[0x0][0x320] ;  /* 0x0000c80043037a20 */ /* 0x000fe60000410000 */
[----:B------:R1:W1:Y:S10]  /*7590*/  MUFU.TANH R132, R39 ;  /* 0x0000002700847308 */ /* 0x0002740000002400 */
        /* <DEDUP_REMOVED lines=27> */
[----:B------:R1:W1:Y:S02]  /*7750*/  MUFU.TANH R133, R3 ;  /* 0x0000000300857308 */ /* 0x0002640000002400 */
[----:B-1234-:R-:W-:-:S05]  /*7760*/  @P1 BRA `(.L_x_8) ;  /* 0xffffe44000001947 */ /* 0x01efca000383ffff */
.L_x_7:
[----:B---3--:R-:W2:Y:S01]  /*7770*/  LDL.LU R8, [R1+0x18] ;  /* 0x0000180001087983 */ /* 0x008ea20000300800 */
[----:B------:R-:W-:Y:S01]  /*7780*/  FMNMX.FTZ R5, R147, R2, !PT ;  /* 0x0000000293057209 */ /* 0x000fe20007810000 */
[----:B------:R-:W-:Y:S01]  /*7790*/  UISETP.GT.AND UP0, UPT, UR6, UR8, UPT ;  /* 0x000000080600728c */ /* 0x000fe2000bf04270 */
[----:B------:R-:W-:Y:S01]  /*77a0*/  FMNMX.FTZ R3, R145, R0, !PT ;  /* 0x0000000091037209 */ /* 0x000fe20007810000 */
[----:B------:R-:W3:Y:S01]  /*77b0*/  LDL.LU R7, [R1+0x14] ;  /* 0x0000140001077983 */ /* 0x000ee20000300800 */
[----:B------:R-:W-:Y:S01]  /*77c0*/  FMNMX.FTZ R5, R146, R5, !PT ;  /* 0x0000000592057209 */ /* 0x000fe20007810000 */
[----:B------:R-:W-:Y:S01]  /*77d0*/  UIADD3 UR6, UR6, -0x1, URZ ;  /* 0xffffffff06067890 */ /* 0x000fe2000fffe03f */
[----:B------:R-:W-:Y:S01]  /*77e0*/  FMNMX.FTZ R3, R144, R3, !PT ;  /* 0x0000000390037209 */ /* 0x000fe20007810000 */
[----:B------:R-:W4:Y:S01]  /*77f0*/  LDL.LU R32, [R1+0x10] ;  /* 0x0000100001207983 */ /* 0x000f220000300800 */
[----:B------:R-:W-:Y:S02]  /*7800*/  FMNMX.FTZ R5, R148, R5, !PT ;  /* 0x0000000594057209 */ /* 0x000fe40007810000 */
[----:B------:R-:W-:Y:S01]  /*7810*/  MOV R48, R19 ;  /* 0x0000001300307202 */ /* 0x000fe20000000f00 */
[----:B------:R-:W5:Y:S01]  /*7820*/  LDL.LU R41, [R1+0xc] ;  /* 0x00000c0001297983 */ /* 0x000f620000300800 */
[----:B------:R-:W-:Y:S02]  /*7830*/  FMNMX.FTZ R5, R151, R5, !PT ;  /* 0x0000000597057209 */ /* 0x000fe40007810000 */
[----:B------:R-:W-:Y:S01]  /*7840*/  MOV R49, R18 ;  /* 0x0000001200317202 */ /* 0x000fe20000000f00 */
[----:B------:R-:W5:Y:S01]  /*7850*/  LDL.LU R40, [R1+0x8] ;  /* 0x0000080001287983 */ /* 0x000f620000300800 */
[----:B------:R-:W-:Y:S02]  /*7860*/  MOV R50, R135 ;  /* 0x0000008700327202 */ /* 0x000fe40000000f00 */
[----:B------:R-:W-:Y:S01]  /*7870*/  MOV R51, R132 ;  /* 0x0000008400337202 */ /* 0x000fe20000000f00 */
[----:B------:R-:W5:Y:S01]  /*7880*/  LDL.LU R64, [R1+0x4] ;  /* 0x0000040001407983 */ /* 0x000f620000300800 */
[----:B------:R-:W-:Y:S02]  /*7890*/  MOV R56, R153 ;  /* 0x0000009900387202 */ /* 0x000fe40000000f00 */
[----:B------:R-:W-:Y:S01]  /*78a0*/  MOV R57, R150 ;  /* 0x0000009600397202 */ /* 0x000fe20000000f00 */
[----:B------:R-:W5:Y:S01]  /*78b0*/  LDL.LU R59, [R1] ;  /* 0x00000000013b7983 */ /* 0x000f620000300800 */
[----:B------:R-:W-:Y:S02]  /*78c0*/  MOV R58, R149 ;  /* 0x00000095003a7202 */ /* 0x000fe40000000f00 */
[----:B------:R-:W-:Y:S01]  /*78d0*/  PLOP3.LUT P1, PT, PT, PT, UP0, 0x80, 0x0 ;  /* 0x000000000000781c */ /* 0x000fe20003f2f008 */
[----:B------:R-:W-:Y:S08]  /*78e0*/  LDSM.16.MT88.4 R12, [R236+0x100] ;  /* 0x00010000ec0c783b */ /* 0x000ff00000004200 */
[----:B------:R-:W-:Y:S08]  /*78f0*/  LDSM.16.MT88.4 R20, [R234+0x100] ;  /* 0x00010000ea14783b */ /* 0x000ff00000004200 */
[----:B------:R-:W-:Y:S08]  /*7900*/  LDSM.16.MT88.4 R28, [R233+0x100] ;  /* 0x00010000e91c783b */ /* 0x000ff00000004200 */
[----:B------:R-:W-:Y:S08]  /*7910*/  LDSM.16.MT88.4 R36, [R232+0x100] ;  /* 0x00010000e824783b */ /* 0x000ff00000004200 */
[----:B------:R-:W-:Y:S08]  /*7920*/  LDSM.16.MT88.4 R44, [R236+0x4100] ;  /* 0x00410000ec2c783b */ /* 0x000ff00000004200 */
[----:B------:R-:W-:Y:S08]  /*7930*/  LDSM.16.MT88.4 R52, [R234+0x4100] ;  /* 0x00410000ea34783b */ /* 0x000ff00000004200 */
[----:B------:R-:W-:Y:S08]  /*7940*/  LDSM.16.MT88.4 R60, [R233+0x4100] ;  /* 0x00410000e93c783b */ /* 0x000ff00000004200 */
[----:B------:R-:W0:Y:S01]  /*7950*/  LDGDEPBAR ;  /* 0x00000000000079af */ /* 0x000e220000000000 */
[----:B--2---:R-:W-:Y:S04]  /*7960*/  FMNMX.FTZ R3, R8, R3, !PT ;  /* 0x0000000308037209 */ /* 0x004fe80007810000 */
[----:B---3--:R-:W-:Y:S02]  /*7970*/  FMNMX.FTZ R3, R7, R3, !PT ;  /* 0x0000000307037209 */ /* 0x008fe40007810000 */
[----:B----4-:R-:W-:Y:S04]  /*7980*/  FMNMX.FTZ R5, R32, R5, !PT ;  /* 0x0000000520057209 */ /* 0x010fe80007810000 */
[----:B-----5:R-:W-:Y:S02]  /*7990*/  FMNMX.FTZ R5, R41, R5, !PT ;  /* 0x0000000529057209 */ /* 0x020fe40007810000 */
[----:B------:R-:W-:Y:S04]  /*79a0*/  FMNMX.FTZ R3, R40, R3, !PT ;  /* 0x0000000328037209 */ /* 0x000fe80007810000 */
[----:B------:R-:W-:Y:S02]  /*79b0*/  FMNMX.FTZ R3, R64, R3, !PT ;  /* 0x0000000340037209 */ /* 0x000fe40007810000 */
        /* <DEDUP_REMOVED lines=51> */
[----:B------:R-:W-:Y:S03]  /*7cf0*/  FMNMX.FTZ R3, R133, R3, !PT ;  /* 0x0000000385037209 */ /* 0x000fe60007810000 */
[----:B------:R-:W1:Y:S08]  /*7d00*/  SHFL.BFLY PT, R6, R5, 0x2, 0x1f ;  /* 0x0c401f0005067f89 */ /* 0x000e7000000e0000 */
[----:B------:R-:W2:Y:S01]  /*7d10*/  SHFL.BFLY PT, R4, R3, 0x2, 0x1f ;  /* 0x0c401f0003047f89 */ /* 0x000ea200000e0000 */
[----:B-1----:R-:W-:Y:S07]  /*7d20*/  FMNMX.FTZ R5, R5, R6, !PT ;  /* 0x0000000605057209 */ /* 0x002fee0007810000 */
[----:B------:R-:W1:Y:S01]  /*7d30*/  SHFL.BFLY PT, R132, R5, 0x1, 0x1f ;  /* 0x0c201f0005847f89 */ /* 0x000e6200000e0000 */
[----:B--2---:R-:W-:Y:S07]  /*7d40*/  FMNMX.FTZ R4, R3, R4, !PT ;  /* 0x0000000403047209 */ /* 0x004fee0007810000 */
[----:B------:R-:W2:Y:S01]  /*7d50*/  SHFL.BFLY PT, R3, R4, 0x1, 0x1f ;  /* 0x0c201f0004037f89 */ /* 0x000ea200000e0000 */
[----:B-1----:R-:W-:Y:S05]  /*7d60*/  FMNMX.FTZ R132, R5, R132, !PT ;  /* 0x0000008405847209 */ /* 0x002fea0007810000 */
[C---:B------:R-:W-:Y:S02]  /*7d70*/  FMUL.FTZ R153, R132.reuse, c[0x0][0x2d0] ;  /* 0x0000b40084997a20 */ /* 0x040fe40000410000 */
[----:B------:R-:W-:Y:S01]  /*7d80*/  FADD.FTZ R2, -R132, R2 ;  /* 0x0000000284027221 */ /* 0x000fe20000010100 */
[----:B--2---:R-:W-:Y:S01]  /*7d90*/  FMNMX.FTZ R3, R3, R4, !PT ;  /* 0x0000000403037209 */ /* 0x004fe20007810000 */
[--C-:B------:R-:W-:Y:S02]  /*7da0*/  FFMA.FTZ R150, R147, c[0x0][0x2d0], -R153.reuse ;  /* 0x0000b40093967a23 */ /* 0x100fe40000010899 */
[--C-:B------:R-:W-:Y:S02]  /*7db0*/  FFMA.FTZ R147, R151, c[0x0][0x2d0], -R153.reuse ;  /* 0x0000b40097937a23 */ /* 0x100fe40000010899 */
[C---:B------:R-:W-:Y:S02]  /*7dc0*/  FMUL.FTZ R151, R3.reuse, c[0x0][0x2d0] ;  /* 0x0000b40003977a20 */ /* 0x040fe40000410000 */
[----:B------:R-:W-:Y:S01]  /*7dd0*/  FADD.FTZ R0, -R3, R0 ;  /* 0x0000000003007221 */ /* 0x000fe20000010100 */
[----:B------:R-:W-:Y:S01]  /*7de0*/  MUFU.EX2 R150, R150 ;  /* 0x0000009600967308 */ /* 0x000fe20000000800 */
[----:B------:R-:W-:Y:S02]  /*7df0*/  FMUL.FTZ R2, R2, c[0x0][0x2d0] ;  /* 0x0000b40002027a20 */ /* 0x000fe40000410000 */
[----:B------:R-:W-:Y:S02]  /*7e00*/  FMUL.FTZ R0, R0, c[0x0][0x2d0] ;  /* 0x0000b40000007a20 */ /* 0x000fe40000410000 */
[--C-:B------:R-:W-:Y:S02]  /*7e10*/  FFMA.FTZ R149, R146, c[0x0][0x2d0], -R153.reuse ;  /* 0x0000b40092957a23 */ /* 0x100fe40000010899 */
[----:B------:R-:W-:Y:S02]  /*7e20*/  FFMA.FTZ R148, R148, c[0x0][0x2d0], -R153 ;  /* 0x0000b40094947a23 */ /* 0x000fe40000010899 */
[--C-:B------:R-:W-:Y:S01]  /*7e30*/  FFMA.FTZ R146, R145, c[0x0][0x2d0], -R151.reuse ;  /* 0x0000b40091927a23 */ /* 0x100fe20000010897 */
[----:B------:R-:W1:Y:S01]  /*7e40*/  MUFU.EX2 R2, R2 ;  /* 0x0000000200027308 */ /* 0x000e620000000800 */
[--C-:B------:R-:W-:Y:S02]  /*7e50*/  FFMA.FTZ R145, R144, c[0x0][0x2d0], -R151.reuse ;  /* 0x0000b40090917a23 */ /* 0x100fe40000010897 */
[--C-:B------:R-:W-:Y:S02]  /*7e60*/  FFMA.FTZ R144, R8, c[0x0][0x2d0], -R151.reuse ;  /* 0x0000b40008907a23 */ /* 0x100fe40000010897 */
[----:B------:R-:W-:Y:S02]  /*7e70*/  FFMA.FTZ R135, R7, c[0x0][0x2d0], -R151 ;  /* 0x0000b40007877a23 */ /* 0x000fe40000010897 */
[--C-:B------:R-:W-:Y:S02]  /*7e80*/  FFMA.FTZ R158, R158, c[0x0][0x2d0], -R153.reuse ;  /* 0x0000b4009e9e7a23 */ /* 0x100fe40000010899 */
[--C-:B------:R-:W-:Y:S01]  /*7e90*/  FFMA.FTZ R170, R170, c[0x0][0x2d0], -R153.reuse ;  /* 0x0000b400aaaa7a23 */ /* 0x100fe20000010899 */
[----:B------:R-:W2:Y:S01]  /*7ea0*/  MUFU.EX2 R0, R0 ;  /* 0x0000000000007308 */ /* 0x000ea20000000800 */
[--C-:B------:R-:W-:Y:S02]  /*7eb0*/  FFMA.FTZ R171, R171, c[0x0][0x2d0], -R153.reuse ;  /* 0x0000b400abab7a23 */ /* 0x100fe40000010899 */
[--C-:B------:R-:W-:Y:S02]  /*7ec0*/  FFMA.FTZ R178, R178, c[0x0][0x2d0], -R153.reuse ;  /* 0x0000b400b2b27a23 */ /* 0x100fe40000010899 */
[--C-:B------:R-:W-:Y:S02]  /*7ed0*/  FFMA.FTZ R179, R179, c[0x0][0x2d0], -R153.reuse ;  /* 0x0000b400b3b37a23 */ /* 0x100fe40000010899 */
[--C-:B------:R-:W-:Y:S02]  /*7ee0*/  FFMA.FTZ R206, R206, c[0x0][0x2d0], -R153.reuse ;  /* 0x0000b400cece7a23 */ /* 0x100fe40000010899 */
[--C-:B------:R-:W-:Y:S01]  /*7ef0*/  FFMA.FTZ R204, R204, c[0x0][0x2d0], -R153.reuse ;  /* 0x0000b400cccc7a23 */ /* 0x100fe20000010899 */
[----:B------:R-:W3:Y:S01]  /*7f00*/  MUFU.EX2 R149, R149 ;  /* 0x0000009500957308 */ /* 0x000ee20000000800 */
[--C-:B------:R-:W-:Y:S02]  /*7f10*/  FFMA.FTZ R210, R210, c[0x0][0x2d0], -R153.reuse ;  /* 0x0000b400d2d27a23 */ /* 0x100fe40000010899 */
[----:B------:R-:W-:Y:S02]  /*7f20*/  FFMA.FTZ R211, R211, c[0x0][0x2d0], -R153 ;  /* 0x0000b400d3d37a23 */ /* 0x000fe40000010899 */
[C---:B-1----:R-:W-:Y:S02]  /*7f30*/  FMUL.FTZ R4, R2.reuse, R128 ;  /* 0x0000008002047220 */ /* 0x042fe40000410000 */
[C---:B------:R-:W-:Y:S02]  /*7f40*/  FMUL.FTZ R5, R2.reuse, R129 ;  /* 0x0000008102057220 */ /* 0x040fe40000410000 */
[C---:B------:R-:W-:Y:S01]  /*7f50*/  FMUL.FTZ R8, R2.reuse, R124 ;  /* 0x0000007c02087220 */ /* 0x040fe20000410000 */
[----:B------:R-:W-:Y:S01]  /*7f60*/  MUFU.EX2 R148, R148 ;  /* 0x0000009400947308 */ /* 0x000fe20000000800 */
[C---:B------:R-:W-:Y:S01]  /*7f70*/  FMUL.FTZ R9, R2.reuse, R125 ;  /* 0x0000007d02097220 */ /* 0x040fe20000410000 */
[----:B------:R-:W-:Y:S01]  /*7f80*/  MOV R124, R58 ;  /* 0x0000003a007c7202 */ /* 0x000fe20000000f00 */
[----:B------:R-:W-:Y:S01]  /*7f90*/  FMUL.FTZ R16, R2, R116 ;  /* 0x0000007402107220 */ /* 0x000fe20000410000 */
[----:B------:R-:W-:Y:S01]  /*7fa0*/  MOV R125, R57 ;  /* 0x00000039007d7202 */ /* 0x000fe20000000f00 */
[C---:B--2---:R-:W-:Y:S02]  /*7fb0*/  FMUL.FTZ R6, R0.reuse, R130 ;  /* 0x0000008200067220 */ /* 0x044fe40000410000 */
[C---:B------:R-:W-:Y:S02]  /*7fc0*/  FMUL.FTZ R7, R0.reuse, R131 ;  /* 0x0000008300077220 */ /* 0x040fe40000410000 */
[C---:B------:R-:W-:Y:S01]  /*7fd0*/  FMUL.FTZ R10, R0.reuse, R126 ;  /* 0x0000007e000a7220 */ /* 0x040fe20000410000 */
[----:B------:R-:W1:Y:S01]  /*7fe0*/  MUFU.EX2 R147, R147 ;  /* 0x0000009300937308 */ /* 0x000e620000000800 */
[----:B------:R-:W-:Y:S01]  /*7ff0*/  FMUL.FTZ R11, R0, R127 ;  /* 0x0000007f000b7220 */ /* 0x000fe20000410000 */
[----:B------:R-:W-:Y:S01]  /*8000*/  MOV R127, R51 ;  /* 0x00000033007f7202 */ /* 0x000fe20000000f00 */
[----:B------:R-:W-:Y:S01]  /*8010*/  FMUL.FTZ R17, R2, R117 ;  /* 0x0000007502117220 */ /* 0x000fe20000410000 */
[----:B---3--:R-:W-:Y:S01]  /*8020*/  F2FP.BF16.PACK_AB R128, R149, R150 ;  /* 0x000000969580723e */ /* 0x008fe200000010ff */
[C---:B------:R-:W-:Y:S01]  /*8030*/  FMUL.FTZ R18, R0.reuse, R118 ;  /* 0x0000007600127220 */ /* 0x040fe20000410000 */
[----:B------:R-:W-:Y:S01]  /*8040*/  MOV R126, R56 ;  /* 0x00000038007e7202 */ /* 0x000fe20000000f00 */
[----:B------:R-:W-:Y:S02]  /*8050*/  FMUL.FTZ R19, R0, R119 ;  /* 0x0000007700137220 */ /* 0x000fe40000410000 */
[----:B------:R-:W-:Y:S01]  /*8060*/  FMUL.FTZ R25, R2, R109 ;  /* 0x0000006d02197220 */ /* 0x000fe20000410000 */
[----:B------:R-:W-:Y:S01]  /*8070*/  MUFU.EX2 R146, R146 ;  /* 0x0000009200927308 */ /* 0x000fe20000000800 */
[C---:B------:R-:W-:Y:S01]  /*8080*/  FMUL.FTZ R26, R0.reuse, R110 ;  /* 0x0000006e001a7220 */ /* 0x040fe20000410000 */
[----:B------:R-:W-:Y:S01]  /*8090*/  LDSM.16.MT88.4 R116, [R234+0x3900] ;  /* 0x00390000ea74783b */ /* 0x000fe20000004200 */
[----:B------:R-:W-:Y:S02]  /*80a0*/  FMUL.FTZ R27, R0, R111 ;  /* 0x0000006f001b7220 */ /* 0x000fe40000410000 */
[C---:B------:R-:W-:Y:S02]  /*80b0*/  FMUL.FTZ R24, R2.reuse, R108 ;  /* 0x0000006c02187220 */ /* 0x040fe40000410000 */
[----:B------:R-:W-:Y:S02]  /*80c0*/  FMUL.FTZ R33, R2, R101 ;  /* 0x0000006502217220 */ /* 0x000fe40000410000 */
[C---:B------:R-:W-:Y:S01]  /*80d0*/  FMUL.FTZ R34, R0.reuse, R102 ;  /* 0x0000006600227220 */ /* 0x040fe20000410000 */
[----:B------:R-:W2:Y:S01]  /*80e0*/  MUFU.EX2 R145, R145 ;  /* 0x0000009100917308 */ /* 0x000ea20000000800 */
[C---:B------:R-:W-:Y:S02]  /*80f0*/  FMUL.FTZ R35, R0.reuse, R103 ;  /* 0x0000006700237220 */ /* 0x040fe40000410000 */
[C---:B------:R-:W-:Y:S01]  /*8100*/  FMUL.FTZ R42, R0.reuse, R94 ;  /* 0x0000005e002a7220 */ /* 0x040fe20000410000 */
[----:B-1----:R-:W-:Y:S01]  /*8110*/  F2FP.BF16.PACK_AB R130, R147, R148 ;  /* 0x000000949382723e */ /* 0x002fe200000010ff */
[C---:B------:R-:W-:Y:S02]  /*8120*/  FMUL.FTZ R43, R0.reuse, R95 ;  /* 0x0000005f002b7220 */ /* 0x040fe40000410000 */
[----:B------:R-:W-:Y:S02]  /*8130*/  FMUL.FTZ R51, R0, R87 ;  /* 0x0000005700337220 */ /* 0x000fe40000410000 */
[C---:B------:R-:W-:Y:S01]  /*8140*/  FMUL.FTZ R56, R2.reuse, R76 ;  /* 0x0000004c02387220 */ /* 0x040fe20000410000 */
[----:B------:R-:W-:Y:S01]  /*8150*/  MUFU.EX2 R144, R144 ;  /* 0x0000009000907308 */ /* 0x000fe20000000800 */
[----:B------:R-:W-:Y:S02]  /*8160*/  FMUL.FTZ R57, R2, R77 ;  /* 0x0000004d02397220 */ /* 0x000fe40000410000 */
[----:B------:R-:W-:Y:S02]  /*8170*/  FMUL.FTZ R58, R0, R78 ;  /* 0x0000004e003a7220 */ /* 0x000fe40000410000 */
[----:B------:R-:W-:Y:S02]  /*8180*/  FMUL.FTZ R65, R2, R69 ;  /* 0x0000004502417220 */ /* 0x000fe40000410000 */
[C---:B------:R-:W-:Y:S02]  /*8190*/  FMUL.FTZ R66, R0.reuse, R70 ;  /* 0x0000004600427220 */ /* 0x040fe40000410000 */
[----:B------:R-:W-:Y:S01]  /*81a0*/  FMUL.FTZ R67, R0, R71 ;  /* 0x0000004700437220 */ /* 0x000fe20000410000 */
[----:B------:R-:W1:Y:S01]  /*81b0*/  MUFU.EX2 R135, R135 ;  /* 0x0000008700877308 */ /* 0x000e620000000800 */
[----:B------:R-:W-:Y:S02]  /*81c0*/  FFMA.FTZ R252, R252, c[0x0][0x2d0], -R151 ;  /* 0x0000b400fcfc7a23 */ /* 0x000fe40000010897 */
[--C-:B------:R-:W-:Y:S01]  /*81d0*/  FFMA.FTZ R208, R208, c[0x0][0x2d0], -R153.reuse ;  /* 0x0000b400d0d07a23 */ /* 0x100fe20000010899 */
[----:B--2---:R-:W-:Y:S01]  /*81e0*/  F2FP.BF16.PACK_AB R129, R145, R146 ;  /* 0x000000929181723e */ /* 0x004fe200000010ff */
[--C-:B------:R-:W-:Y:S02]  /*81f0*/  FFMA.FTZ R205, R205, c[0x0][0x2d0], -R153.reuse ;  /* 0x0000b400cdcd7a23 */ /* 0x100fe40000010899 */
[--C-:B------:R-:W-:Y:S02]  /*8200*/  FFMA.FTZ R201, R201, c[0x0][0x2d0], -R153.reuse ;  /* 0x0000b400c9c97a23 */ /* 0x100fe40000010899 */
[--C-:B------:R-:W-:Y:S01]  /*8210*/  FFMA.FTZ R200, R200, c[0x0][0x2d0], -R153.reuse ;  /* 0x0000b400c8c87a23 */ /* 0x100fe20000010899 */
[----:B------:R-:W-:Y:S01]  /*8220*/  MUFU.EX2 R252, R252 ;  /* 0x000000fc00fc7308 */ /* 0x000fe20000000800 */
[--C-:B------:R-:W-:Y:S02]  /*8230*/  FFMA.FTZ R168, R168, c[0x0][0x2d0], -R153.reuse ;  /* 0x0000b400a8a87a23 */ /* 0x100fe40000010899 */
[--C-:B------:R-:W-:Y:S02]  /*8240*/  FFMA.FTZ R169, R169, c[0x0][0x2d0], -R153.reuse ;  /* 0x0000b400a9a97a23 */ /* 0x100fe40000010899 */
[--C-:B------:R-:W-:Y:S02]  /*8250*/  FFMA.FTZ R165, R165, c[0x0][0x2d0], -R153.reuse ;  /* 0x0000b400a5a57a23 */ /* 0x100fe40000010899 */
[--C-:B------:R-:W-:Y:S02]  /*8260*/  FFMA.FTZ R163, R163, c[0x0][0x2d0], -R153.reuse ;  /* 0x0000b400a3a37a23 */ /* 0x100fe40000010899 */
[--C-:B------:R-:W-:Y:S01]  /*8270*/  FFMA.FTZ R157, R157, c[0x0][0x2d0], -R153.reuse ;  /* 0x0000b4009d9d7a23 */ /* 0x100fe20000010899 */
[----:B------:R-:W-:Y:S01]  /*8280*/  MUFU.EX2 R158, R158 ;  /* 0x0000009e009e7308 */ /* 0x000fe20000000800 */
[--C-:B------:R-:W-:Y:S02]  /*8290*/  FFMA.FTZ R159, R159, c[0x0][0x2d0], -R153.reuse ;  /* 0x0000b4009f9f7a23 */ /* 0x100fe40000010899 */
[----:B------:R-:W-:Y:S01]  /*82a0*/  FFMA.FTZ R154, R154, c[0x0][0x2d0], -R153 ;  /* 0x0000b4009a9a7a23 */ /* 0x000fe20000010899 */
[----:B-1----:R-:W-:Y:S01]  /*82b0*/  F2FP.BF16.PACK_AB R131, R135, R144 ;  /* 0x000000908783723e */ /* 0x002fe200000010ff */
[--C-:B------:R-:W-:Y:S02]  /*82c0*/  FFMA.FTZ R161, R161, c[0x0][0x2d0], -R151.reuse ;  /* 0x0000b400a1a17a23 */ /* 0x100fe40000010897 */
[--C-:B------:R-:W-:Y:S02]  /*82d0*/  FFMA.FTZ R164, R164, c[0x0][0x2d0], -R151.reuse ;  /* 0x0000b400a4a47a23 */ /* 0x100fe40000010897 */
[--C-:B------:R-:W-:Y:S01]  /*82e0*/  FFMA.FTZ R176, R176, c[0x0][0x2d0], -R151.reuse ;  /* 0x0000b400b0b07a23 */ /* 0x100fe20000010897 */
[----:B------:R-:W-:Y:S01]  /*82f0*/  MUFU.EX2 R170, R170 ;  /* 0x000000aa00aa7308 */ /* 0x000fe20000000800 */
[C---:B------:R-:W-:Y:S05]  /*8300*/  HMMA.16816.F32.BF16 R4, R128.reuse, R12, R4 ;  /* 0x0000000c8004723c */ /* 0x040fea0000041804 */
[--C-:B------:R-:W-:Y:S02]  /*8310*/  FFMA.FTZ R177, R177, c[0x0][0x2d0], -R151.reuse ;  /* 0x0000b400b1b17a23 */ /* 0x100fe40000010897 */
[C---:B------:R-:W-:Y:S01]  /*8320*/  FMUL.FTZ R12, R2.reuse, R120 ;  /* 0x00000078020c7220 */ /* 0x040fe20000410000 */
[C---:B------:R-:W-:Y:S01]  /*8330*/  HMMA.16816.F32.BF16 R8, R128.reuse, R14, R8 ;  /* 0x0000000e8008723c */ /* 0x040fe20000041808 */
[----:B------:R-:W-:Y:S03]  /*8340*/  MUFU.EX2 R161, R161 ;  /* 0x000000a100a17308 */ /* 0x000fe60000000800 */
[----:B------:R-:W-:Y:S01]  /*8350*/  FMUL.FTZ R13, R2, R121 ;  /* 0x00000079020d7220 */ /* 0x000fe20000410000 */
[----:B------:R-:W-:Y:S01]  /*8360*/  MOV R120, R50 ;  /* 0x0000003200787202 */ /* 0x000fe20000000f00 */
[C---:B------:R-:W-:Y:S01]  /*8370*/  FMUL.FTZ R50, R0.reuse, R86 ;  /* 0x0000005600327220 */ /* 0x040fe20000410000 */
[----:B------:R-:W-:Y:S01]  /*8380*/  MOV R121, R49 ;  /* 0x0000003100797202 */ /* 0x000fe20000000f00 */
[C---:B------:R-:W-:Y:S01]  /*8390*/  FMUL.FTZ R14, R0.reuse, R122 ;  /* 0x0000007a000e7220 */ /* 0x040fe20000410000 */
[----:B------:R-:W-:Y:S02]  /*83a0*/  MOV R122, R48 ;  /* 0x00000030007a7202 */ /* 0x000fe40000000f00 */
[----:B------:R-:W1:Y:S01]  /*83b0*/  MUFU.EX2 R164, R164 ;  /* 0x000000a400a47308 */ /* 0x000e620000000800 */
[----:B------:R-:W-:Y:S02]  /*83c0*/  FMUL.FTZ R15, R0, R123 ;  /* 0x0000007b000f7220 */ /* 0x000fe40000410000 */
[C---:B------:R-:W-:Y:S02]  /*83d0*/  FMUL.FTZ R48, R2.reuse, R84 ;  /* 0x0000005402307220 */ /* 0x040fe40000410000 */
[----:B------:R-:W-:Y:S02]  /*83e0*/  FMUL.FTZ R49, R2, R85 ;  /* 0x0000005502317220 */ /* 0x000fe40000410000 */
[----:B------:R-:W2:Y:S01]  /*83f0*/  LDSM.16.MT88.4 R84, [R232+0x4100] ;  /* 0x00410000e854783b */ /* 0x000ea20000004200 */
[C---:B------:R-:W-:Y:S02]  /*8400*/  HMMA.16816.F32.BF16 R12, R128.reuse, R20, R12 ;  /* 0x00000014800c723c */ /* 0x040fe4000004180c */
[----:B------:R-:W-:Y:S01]  /*8410*/  MUFU.EX2 R171, R171 ;  /* 0x000000ab00ab7308 */ /* 0x000fe20000000800 */
[--C-:B------:R-:W-:Y:S02]  /*8420*/  FFMA.FTZ R180, R180, c[0x0][0x2d0], -R151.reuse ;  /* 0x0000b400b4b47a23 */ /* 0x100fe40000010897 */
[----:B------:R-:W-:Y:S02]  /*8430*/  FFMA.FTZ R181, R181, c[0x0][0x2d0], -R151 ;  /* 0x0000b400b5b57a23 */ /* 0x000fe40000010897 */
[C---:B------:R-:W-:Y:S01]  /*8440*/  FMUL.FTZ R20, R2.reuse, R112 ;  /* 0x0000007002147220 */ /* 0x040fe20000410000 */
[C---:B------:R-:W-:Y:S04]  /*8450*/  HMMA.16816.F32.BF16 R16, R128.reuse, R22, R16 ;  /* 0x000000168010723c */ /* 0x040fe80000041810 */
[----:B------:R-:W-:Y:S01]  /*8460*/  FMUL.FTZ R21, R2, R113 ;  /* 0x0000007102157220 */ /* 0x000fe20000410000 */
[----:B------:R-:W-:Y:S01]  /*8470*/  MUFU.EX2 R176, R176 ;  /* 0x000000b000b07308 */ /* 0x000fe20000000800 */
[----:B------:R-:W-:Y:S02]  /*8480*/  FFMA.FTZ R112, R59, c[0x0][0x2d0], -R153 ;  /* 0x0000b4003b707a23 */ /* 0x000fe40000010899 */
[----:B------:R-:W-:Y:S01]  /*8490*/  FMUL.FTZ R22, R0, R114 ;  /* 0x0000007200167220 */ /* 0x000fe20000410000 */
[----:B-1----:R-:W-:Y:S03]  /*84a0*/  F2FP.BF16.PACK_AB R71, R164, R161 ;  /* 0x000000a1a447723e */ /* 0x002fe600000010ff */
[C---:B------:R-:W-:Y:S02]  /*84b0*/  FMUL.FTZ R23, R0.reuse, R115 ;  /* 0x0000007300177220 */ /* 0x040fe40000410000 */
[----:B------:R-:W-:Y:S01]  /*84c0*/  FMUL.FTZ R59, R0, R79 ;  /* 0x0000004f003b7220 */ /* 0x000fe20000410000 */
[----:B------:R-:W1:Y:S01]  /*84d0*/  MUFU.EX2 R112, R112 ;  /* 0x0000007000707308 */ /* 0x000e620000000800 */
[----:B------:R-:W3:Y:S01]  /*84e0*/  LDSM.16.MT88.4 R76, [R236+0x900] ;  /* 0x00090000ec4c783b */ /* 0x000ee20000004200 */
[--C-:B------:R-:W-:Y:S02]  /*84f0*/  FFMA.FTZ R207, R207, c[0x0][0x2d0], -R151.reuse ;  /* 0x0000b400cfcf7a23 */ /* 0x100fe40000010897 */
[C---:B------:R-:W-:Y:S03]  /*8500*/  HMMA.16816.F32.BF16 R20, R128.reuse, R28, R20 ;  /* 0x0000001c8014723c */ /* 0x040fe60000041814 */
[--C-:B------:R-:W-:Y:S02]  /*8510*/  FFMA.FTZ R209, R209, c[0x0][0x2d0], -R151.reuse ;  /* 0x0000b400d1d17a23 */ /* 0x100fe40000010897 */
[----:B------:R-:W-:Y:S01]  /*8520*/  FFMA.FTZ R250, R250, c[0x0][0x2d0], -R151 ;  /* 0x0000b400fafa7a23 */ /* 0x000fe20000010897 */
[----:B------:R-:W-:Y:S01]  /*8530*/  MUFU.EX2 R177, R177 ;  /* 0x000000b100b17308 */ /* 0x000fe20000000800 */
[C---:B------:R-:W-:Y:S01]  /*8540*/  FMUL.FTZ R28, R2.reuse, R104 ;  /* 0x00000068021c7220 */ /* 0x040fe20000410000 */
[C---:B------:R-:W-:Y:S04]  /*8550*/  HMMA.16816.F32.BF16 R24, R128.reuse, R30, R24 ;  /* 0x0000001e8018723c */ /* 0x040fe80000041818 */
[----:B------:R-:W-:Y:S02]  /*8560*/  FMUL.FTZ R29, R2, R105 ;  /* 0x00000069021d7220 */ /* 0x000fe40000410000 */
[--C-:B------:R-:W-:Y:S02]  /*8570*/  FFMA.FTZ R104, R32, c[0x0][0x2d0], -R153.reuse ;  /* 0x0000b40020687a23 */ /* 0x100fe40000010899 */
[C---:B------:R-:W-:Y:S01]  /*8580*/  FMUL.FTZ R30, R0.reuse, R106 ;  /* 0x0000006a001e7220 */ /* 0x040fe20000410000 */
[----:B------:R-:W-:Y:S03]  /*8590*/  MUFU.EX2 R178, R178 ;  /* 0x000000b200b27308 */ /* 0x000fe60000000800 */
[----:B------:R-:W-:Y:S01]  /*85a0*/  FMUL.FTZ R31, R0, R107 ;  /* 0x0000006b001f7220 */ /* 0x000fe20000410000 */
[----:B-1----:R-:W-:Y:S01]  /*85b0*/  F2FP.BF16.PACK_AB R70, R158, R112 ;  /* 0x000000709e46723e */ /* 0x002fe200000010ff */
[C---:B------:R-:W-:Y:S02]  /*85c0*/  FMUL.FTZ R32, R2.reuse, R100 ;  /* 0x0000006402207220 */ /* 0x040fe40000410000 */
[----:B------:R-:W-:Y:S02]  /*85d0*/  FFMA.FTZ R105, R41, c[0x0][0x2d0], -R153 ;  /* 0x0000b40029697a23 */ /* 0x000fe40000010899 */
[----:B------:R-:W-:Y:S01]  /*85e0*/  FMUL.FTZ R41, R2, R93 ;  /* 0x0000005d02297220 */ /* 0x000fe20000410000 */
[C---:B------:R-:W-:Y:S01]  /*85f0*/  HMMA.16816.F32.BF16 R28, R128.reuse, R36, R28 ;  /* 0x00000024801c723c */ /* 0x040fe2000004181c */
[----:B------:R-:W-:Y:S02]  /*8600*/  MUFU.EX2 R104, R104 ;  /* 0x0000006800687308 */ /* 0x000fe40000000800 */
[--C-:B------:R-:W-:Y:S02]  /*8610*/  FFMA.FTZ R106, R40, c[0x0][0x2d0], -R151.reuse ;  /* 0x0000b400286a7a23 */ /* 0x100fe40000010897 */
[C---:B------:R-:W-:Y:S02]  /*8620*/  FMUL.FTZ R40, R2.reuse, R92 ;  /* 0x0000005c02287220 */ /* 0x040fe40000410000 */
[----:B------:R-:W-:Y:S01]  /*8630*/  LDSM.16.MT88.4 R92, [R232+0x5100] ;  /* 0x00510000e85c783b */ /* 0x000fe20000004200 */
[C---:B------:R-:W-:Y:S03]  /*8640*/  HMMA.16816.F32.BF16 R32, R128.reuse, R38, R32 ;  /* 0x000000268020723c */ /* 0x040fe60000041820 */
[----:B------:R-:W1:Y:S01]  /*8650*/  MUFU.EX2 R105, R105 ;  /* 0x0000006900697308 */ /* 0x000e620000000800 */
[C---:B------:R-:W-:Y:S02]  /*8660*/  FMUL.FTZ R36, R2.reuse, R96 ;  /* 0x0000006002247220 */ /* 0x040fe40000410000 */
[----:B------:R-:W-:Y:S02]  /*8670*/  FMUL.FTZ R37, R2, R97 ;  /* 0x0000006102257220 */ /* 0x000fe40000410000 */
[C---:B------:R-:W-:Y:S04]  /*8680*/  FMUL.FTZ R38, R0.reuse, R98 ;  /* 0x0000006200267220 */ /* 0x040fe80000410000 */
[----:B------:R-:W-:Y:S01]  /*8690*/  FMUL.FTZ R39, R0, R99 ;  /* 0x0000006300277220 */ /* 0x000fe20000410000 */
[----:B------:R-:W-:Y:S01]  /*86a0*/  MUFU.EX2 R106, R106 ;  /* 0x0000006a006a7308 */ /* 0x000fe20000000800 */
[--C-:B------:R-:W-:Y:S02]  /*86b0*/  FFMA.FTZ R107, R64, c[0x0][0x2d0], -R151.reuse ;  /* 0x0000b400406b7a23 */ /* 0x100fe40000010897 */
[----:B------:R-:W-:Y:S02]  /*86c0*/  FMUL.FTZ R64, R2, R68 ;  /* 0x0000004402407220 */ /* 0x000fe40000410000 */
[--C-:B------:R-:W-:Y:S01]  /*86d0*/  FFMA.FTZ R251, R251, c[0x0][0x2d0], -R151.reuse ;  /* 0x0000b400fbfb7a23 */ /* 0x100fe20000010897 */
[C---:B------:R-:W-:Y:S03]  /*86e0*/  HMMA.16816.F32.BF16 R36, R128.reuse, R44, R36 ;  /* 0x0000002c8024723c */ /* 0x040fe60000041824 */
[--C-:B------:R-:W-:Y:S01]  /*86f0*/  FFMA.FTZ R203, R203, c[0x0][0x2d0], -R151.reuse ;  /* 0x0000b400cbcb7a23 */ /* 0x100fe20000010897 */
[----:B------:R-:W4:Y:S01]  /*8700*/  MUFU.EX2 R107, R107 ;  /* 0x0000006b006b7308 */ /* 0x000f220000000800 */
[--C-:B------:R-:W-:Y:S02]  /*8710*/  FFMA.FTZ R202, R202, c[0x0][0x2d0], -R151.reuse ;  /* 0x0000b400caca7a23 */ /* 0x100fe40000010897 */
[C---:B------:R-:W-:Y:S01]  /*8720*/  FMUL.FTZ R44, R2.reuse, R88 ;  /* 0x00000058022c7220 */ /* 0x040fe20000410000 */
[C---:B------:R-:W-:Y:S04]  /*8730*/  HMMA.16816.F32.BF16 R40, R128.reuse, R46, R40 ;  /* 0x0000002e8028723c */ /* 0x040fe80000041828 */
[----:B------:R-:W-:Y:S01]  /*8740*/  FMUL.FTZ R45, R2, R89 ;  /* 0x00000059022d7220 */ /* 0x000fe20000410000 */
[----:B-1----:R-:W-:Y:S01]  /*8750*/  F2FP.BF16.PACK_AB R68, R105, R104 ;  /* 0x000000686944723e */ /* 0x002fe200000010ff */
[----:B------:R-:W1:Y:S01]  /*8760*/  MUFU.EX2 R179, R179 ;  /* 0x000000b300b37308 */ /* 0x000e620000000800 */
[C---:B------:R-:W-:Y:S02]  /*8770*/  FMUL.FTZ R46, R0.reuse, R90 ;  /* 0x0000005a002e7220 */ /* 0x040fe40000410000 */
[----:B------:R-:W-:Y:S02]  /*8780*/  FMUL.FTZ R47, R0, R91 ;  /* 0x0000005b002f7220 */ /* 0x000fe40000410000 */
[----:B------:R-:W-:Y:S01]  /*8790*/  LDSM.16.MT88.4 R88, [R232+0x4900] ;  /* 0x00490000e858783b */ /* 0x000fe20000004200 */
[--C-:B------:R-:W-:Y:S02]  /*87a0*/  FFMA.FTZ R183, R183, c[0x0][0x2d0], -R151.reuse ;  /* 0x0000b400b7b77a23 */ /* 0x100fe40000010897 */
[--C-:B------:R-:W-:Y:S02]  /*87b0*/  FFMA.FTZ R182, R182, c[0x0][0x2d0], -R151.reuse ;  /* 0x0000b400b6b67a23 */ /* 0x100fe40000010897 */
[C---:B------:R-:W-:Y:S01]  /*87c0*/  HMMA.16816.F32.BF16 R44, R128.reuse, R52, R44 ;  /* 0x00000034802c723c */ /* 0x040fe2000004182c */
[----:B------:R-:W-:Y:S02]  /*87d0*/  MUFU.EX2 R180, R180 ;  /* 0x000000b400b47308 */ /* 0x000fe40000000800 */
[--C-:B------:R-:W-:Y:S01]  /*87e0*/  FFMA.FTZ R167, R167, c[0x0][0x2d0], -R151.reuse ;  /* 0x0000b400a7a77a23 */ /* 0x100fe20000010897 */
[----:B----4-:R-:W-:Y:S01]  /*87f0*/  F2FP.BF16.PACK_AB R69, R107, R106 ;  /* 0x0000006a6b45723e */ /* 0x010fe200000010ff */
[--C-:B------:R-:W-:Y:S02]  /*8800*/  FFMA.FTZ R166, R166, c[0x0][0x2d0], -R151.reuse ;  /* 0x0000b400a6a67a23 */ /* 0x100fe40000010897 */
[C---:B------:R-:W-:Y:S01]  /*8810*/  FMUL.FTZ R52, R2.reuse, R80 ;  /* 0x0000005002347220 */ /* 0x040fe20000410000 */
[C---:B------:R-:W-:Y:S03]  /*8820*/  HMMA.16816.F32.BF16 R48, R128.reuse, R54, R48 ;  /* 0x000000368030723c */ /* 0x040fe60000041830 */
[----:B------:R-:W4:Y:S01]  /*8830*/  MUFU.EX2 R181, R181 ;  /* 0x000000b500b57308 */ /* 0x000f220000000800 */
[----:B------:R-:W-:Y:S02]  /*8840*/  FMUL.FTZ R53, R2, R81 ;  /* 0x0000005102357220 */ /* 0x000fe40000410000 */
[--C-:B------:R-:W-:Y:S02]  /*8850*/  FFMA.FTZ R162, R162, c[0x0][0x2d0], -R151.reuse ;  /* 0x0000b400a2a27a23 */ /* 0x100fe40000010897 */
[C---:B------:R-:W-:Y:S04]  /*8860*/  FMUL.FTZ R54, R0.reuse, R82 ;  /* 0x0000005200367220 */ /* 0x040fe80000410000 */
[----:B------:R-:W-:Y:S01]  /*8870*/  FMUL.FTZ R55, R0, R83 ;  /* 0x0000005300377220 */ /* 0x000fe20000410000 */
[----:B------:R-:W-:Y:S01]  /*8880*/  MUFU.EX2 R206, R206 ;  /* 0x000000ce00ce7308 */ /* 0x000fe20000000800 */
[----:B------:R-:W-:Y:S01]  /*8890*/  LDSM.16.MT88.4 R80, [R233+0x900] ;  /* 0x00090000e950783b */ /* 0x000fe20000004200 */
[--C-:B------:R-:W-:Y:S02]  /*88a0*/  FFMA.FTZ R160, R160, c[0x0][0x2d0], -R151.reuse ;  /* 0x0000b400a0a07a23 */ /* 0x100fe40000010897 */
[--C-:B------:R-:W-:Y:S02]  /*88b0*/  FFMA.FTZ R156, R156, c[0x0][0x2d0], -R151.reuse ;  /* 0x0000b4009c9c7a23 */ /* 0x100fe40000010897 */
[C---:B------:R-:W-:Y:S03]  /*88c0*/  HMMA.16816.F32.BF16 R52, R128.reuse, R60, R52 ;  /* 0x0000003c8034723c */ /* 0x040fe60000041834 */
[--C-:B------:R-:W-:Y:S01]  /*88d0*/  FFMA.FTZ R155, R155, c[0x0][0x2d0], -R151.reuse ;  /* 0x0000b4009b9b7a23 */ /* 0x100fe20000010897 */
[----:B------:R-:W-:Y:S01]  /*88e0*/  MUFU.EX2 R204, R204 ;  /* 0x000000cc00cc7308 */ /* 0x000fe20000000800 */
[----:B------:R-:W-:Y:S02]  /*88f0*/  FFMA.FTZ R134, R134, c[0x0][0x2d0], -R151 ;  /* 0x0000b40086867a23 */ /* 0x000fe40000010897 */
[C---:B------:R-:W-:Y:S01]  /*8900*/  FMUL.FTZ R60, R2.reuse, R72 ;  /* 0x00000048023c7220 */ /* 0x040fe20000410000 */
[C---:B------:R-:W-:Y:S04]  /*8910*/  HMMA.16816.F32.BF16 R56, R128.reuse, R62, R56 ;  /* 0x0000003e8038723c */ /* 0x040fe80000041838 */
[----:B------:R-:W-:Y:S02]  /*8920*/  FMUL.FTZ R61, R2, R73 ;  /* 0x00000049023d7220 */ /* 0x000fe40000410000 */
[----:B------:R-:W5:Y:S01]  /*8930*/  MUFU.EX2 R207, R207 ;  /* 0x000000cf00cf7308 */ /* 0x000f620000000800 */
[C---:B------:R-:W-:Y:S02]  /*8940*/  FMUL.FTZ R62, R0.reuse, R74 ;  /* 0x0000004a003e7220 */ /* 0x040fe40000410000 */
[----:B------:R-:W-:Y:S02]  /*8950*/  FMUL.FTZ R63, R0, R75 ;  /* 0x0000004b003f7220 */ /* 0x000fe40000410000 */
[----:B------:R-:W1:Y:S01]  /*8960*/  LDSM.16.MT88.4 R72, [R234+0x900] ;  /* 0x00090000ea48783b */ /* 0x000e620000004200 */
[----:B------:R-:W-:Y:S02]  /*8970*/  FFMA.FTZ R150, R2, R249, R150 ;  /* 0x000000f902967223 */ /* 0x000fe40000010096 */
[----:B------:R-:W-:Y:S02]  /*8980*/  FFMA.FTZ R146, R0, R248, R146 ;  /* 0x000000f800927223 */ /* 0x000fe40000010092 */
[C---:B--2---:R-:W-:Y:S01]  /*8990*/  HMMA.16816.F32.BF16 R60, R128.reuse, R84, R60 ;  /* 0x00000054803c723c */ /* 0x044fe2000004183c */
[----:B------:R-:W2:Y:S02]  /*89a0*/  MUFU.EX2 R209, R209 ;  /* 0x000000d100d17308 */ /* 0x000ea40000000800 */
[----:B------:R-:W-:Y:S02]  /*89b0*/  FADD.FTZ R150, R149, R150 ;  /* 0x0000009695967221 */ /* 0x000fe40000010000 */
[----:B------:R-:W-:Y:S02]  /*89c0*/  FADD.FTZ R146, R145, R146 ;  /* 0x0000009291927221 */ /* 0x000fe40000010000 */
[----:B------:R-:W-:Y:S01]  /*89d0*/  FADD.FTZ R148, R148, R150 ;  /* 0x0000009694947221 */ /* 0x000fe20000010000 */
[----:B------:R-:W-:Y:S01]  /*89e0*/  HMMA.16816.F32.BF16 R64, R128, R86, R64 ;  /* 0x000000568040723c */ /* 0x000fe20000041840 */
[----:B------:R-:W2:Y:S02]  /*89f0*/  LDSM.16.MT88.4 R84, [R232+0x900] ;  /* 0x00090000e854783b */ /* 0x000ea40000004200 */
[----:B------:R-:W-:Y:S01]  /*8a00*/  MUFU.EX2 R210, R210 ;  /* 0x000000d200d27308 */ /* 0x000fe20000000800 */
[----:B------:R-:W-:Y:S02]  /*8a10*/  FADD.FTZ R148, R147, R148 ;  /* 0x0000009493947221 */ /* 0x000fe40000010000 */
[----:B------:R-:W-:Y:S02]  /*8a20*/  FADD.FTZ R146, R144, R146 ;  /* 0x0000009290927221 */ /* 0x000fe40000010000 */
[C---:B---3--:R-:W-:Y:S05]  /*8a30*/  HMMA.16816.F32.BF16 R4, R68.reuse, R76, R4 ;  /* 0x0000004c4404723c */ /* 0x048fea0000041804 */
[----:B------:R-:W3:Y:S01]  /*8a40*/  MUFU.EX2 R211, R211 ;  /* 0x000000d300d37308 */ /* 0x000ee20000000800 */
[----:B------:R-:W-:Y:S02]  /*8a50*/  FADD.FTZ R104, R104, R148 ;  /* 0x0000009468687221 */ /* 0x000fe40000010000 */
[C---:B------:R-:W-:Y:S01]  /*8a60*/  HMMA.16816.F32.BF16 R8, R68.reuse, R78, R8 ;  /* 0x0000004e4408723c */ /* 0x040fe20000041808 */
[----:B------:R-:W2:Y:S03]  /*8a70*/  LDSM.16.MT88.4 R76, [R236+0x4900] ;  /* 0x00490000ec4c783b */ /* 0x000ea60000004200 */
[----:B------:R-:W-:Y:S02]  /*8a80*/  FADD.FTZ R135, R135, R146 ;  /* 0x0000009287877221 */ /* 0x000fe40000010000 */
[----:B------:R-:W-:Y:S01]  /*8a90*/  FADD.FTZ R0, R105, R104 ;  /* 0x0000006869007221 */ /* 0x000fe20000010000 */
[----:B------:R-:W-:Y:S01]  /*8aa0*/  MUFU.EX2 R250, R250 ;  /* 0x000000fa00fa7308 */ /* 0x000fe20000000800 */
[----:B------:R-:W-:Y:S01]  /*8ab0*/  FADD.FTZ R135, R106, R135 ;  /* 0x000000876a877221 */ /* 0x000fe20000010000 */
[C---:B-1----:R-:W-:Y:S03]  /*8ac0*/  HMMA.16816.F32.BF16 R12, R68.reuse, R72, R12 ;  /* 0x00000048440c723c */ /* 0x042fe6000004180c */
[----:B------:R-:W-:Y:S02]  /*8ad0*/  FADD.FTZ R0, R112, R0 ;  /* 0x0000000070007221 */ /* 0x000fe40000010000 */
[----:B------:R-:W-:Y:S03]  /*8ae0*/  FADD.FTZ R107, R107, R135 ;  /* 0x000000876b6b7221 */ /* 0x000fe60000010000 */
[----:B------:R-:W1:Y:S01]  /*8af0*/  MUFU.EX2 R251, R251 ;  /* 0x000000fb00fb7308 */ /* 0x000e620000000800 */
[----:B------:R-:W-:Y:S01]  /*8b00*/  FADD.FTZ R0, R158, R0 ;  /* 0x000000009e007221 */ /* 0x000fe20000010000 */
[C---:B------:R-:W-:Y:S01]  /*8b10*/  HMMA.16816.F32.BF16 R16, R68.reuse, R74, R16 ;  /* 0x0000004a4410723c */ /* 0x040fe20000041810 */
[----:B------:R-:W1:Y:S02]  /*8b20*/  LDSM.16.MT88.4 R72, [R234+0x4900] ;  /* 0x00490000ea48783b */ /* 0x000e640000004200 */
[----:B------:R-:W-:Y:S05]  /*8b30*/  FADD.FTZ R107, R161, R107 ;  /* 0x0000006ba16b7221 */ /* 0x000fea0000010000 */
[C---:B------:R-:W-:Y:S01]  /*8b40*/  HMMA.16816.F32.BF16 R20, R68.reuse, R80, R20 ;  /* 0x000000504414723c */ /* 0x040fe20000041814 */
[----:B------:R-:W-:Y:S03]  /*8b50*/  MUFU.EX2 R208, R208 ;  /* 0x000000d000d07308 */ /* 0x000fe60000000800 */
[----:B------:R-:W-:Y:S04]  /*8b60*/  FADD.FTZ R164, R164, R107 ;  /* 0x0000006ba4a47221 */ /* 0x000fe80000010000 */
[C---:B------:R-:W-:Y:S01]  /*8b70*/  HMMA.16816.F32.BF16 R24, R68.reuse, R82, R24 ;  /* 0x000000524418723c */ /* 0x040fe20000041818 */
[----:B------:R-:W3:Y:S02]  /*8b80*/  LDSM.16.MT88.4 R80, [R233+0x4900] ;  /* 0x00490000e950783b */ /* 0x000ee40000004200 */
[----:B------:R-:W-:Y:S01]  /*8b90*/  MUFU.EX2 R205, R205 ;  /* 0x000000cd00cd7308 */ /* 0x000fe20000000800 */
[----:B------:R-:W-:Y:S04]  /*8ba0*/  FADD.FTZ R164, R176, R164 ;  /* 0x000000a4b0a47221 */ /* 0x000fe80000010000 */
[C---:B--2---:R-:W-:Y:S05]  /*8bb0*/  HMMA.16816.F32.BF16 R28, R68.reuse, R84, R28 ;  /* 0x00000054441c723c */ /* 0x044fea000004181c */
[----:B------:R-:W-:Y:S03]  /*8bc0*/  MUFU.EX2 R203, R203 ;  /* 0x000000cb00cb7308 */ /* 0x000fe60000000800 */
[C---:B------:R-:W-:Y:S01]  /*8bd0*/  HMMA.16816.F32.BF16 R32, R68.reuse, R86, R32 ;  /* 0x000000564420723c */ /* 0x040fe20000041820 */
[----:B------:R-:W2:Y:S06]  /*8be0*/  LDSM.16.MT88.4 R84, [R236+0x1100] ;  /* 0x00110000ec54783b */ /* 0x000eac0000004200 */
[----:B------:R-:W-:Y:S01]  /*8bf0*/  MUFU.EX2 R202, R202 ;  /* 0x000000ca00ca7308 */ /* 0x000fe20000000800 */
[C---:B------:R-:W-:Y:S08]  /*8c00*/  HMMA.16816.F32.BF16 R36, R68.reuse, R76, R36 ;  /* 0x0000004c4424723c */ /* 0x040ff00000041824 */
[C---:B------:R-:W-:Y:S01]  /*8c10*/  HMMA.16816.F32.BF16 R40, R68.reuse, R78, R40 ;  /* 0x0000004e4428723c */ /* 0x040fe20000041828 */
[----:B------:R-:W2:Y:S01]  /*8c20*/  LDSM.16.MT88.4 R76, [R234+0x1100] ;  /* 0x00110000ea4c783b */ /* 0x000ea20000004200 */
[----:B------:R-:W-:Y:S06]  /*8c30*/  MUFU.EX2 R201, R201 ;  /* 0x000000c900c97308 */ /* 0x000fec0000000800 */
[C---:B-1----:R-:W-:Y:S04]  /*8c40*/  HMMA.16816.F32.BF16 R44, R68.reuse, R72, R44 ;  /* 0x00000048442c723c */ /* 0x042fe8000004182c */
[----:B------:R-:W-:Y:S04]  /*8c50*/  MUFU.EX2 R200, R200 ;  /* 0x000000c800c87308 */ /* 0x000fe80000000800 */
[C---:B------:R-:W-:Y:S01]  /*8c60*/  HMMA.16816.F32.BF16 R48, R68.reuse, R74, R48 ;  /* 0x0000004a4430723c */ /* 0x040fe20000041830 */
[----:B------:R-:W1:Y:S05]  /*8c70*/  LDSM.16.MT88.4 R72, [R233+0x1100] ;  /* 0x00110000e948783b */ /* 0x000e6a0000004200 */
[----:B------:R-:W-:Y:S02]  /*8c80*/  MUFU.EX2 R183, R183 ;  /* 0x000000b700b77308 */ /* 0x000fe40000000800 */
[C---:B---3--:R-:W-:Y:S08]  /*8c90*/  HMMA.16816.F32.BF16 R52, R68.reuse, R80, R52 ;  /* 0x000000504434723c */ /* 0x048ff00000041834 */
[C---:B------:R-:W-:Y:S01]  /*8ca0*/  HMMA.16816.F32.BF16 R56, R68.reuse, R82, R56 ;  /* 0x000000524438723c */ /* 0x040fe20000041838 */
[----:B------:R-:W3:Y:S01]  /*8cb0*/  LDSM.16.MT88.4 R80, [R232+0x1100] ;  /* 0x00110000e850783b */ /* 0x000ee20000004200 */
[----:B------:R-:W-:Y:S06]  /*8cc0*/  MUFU.EX2 R182, R182 ;  /* 0x000000b600b67308 */ /* 0x000fec0000000800 */
[C---:B------:R-:W-:Y:S04]  /*8cd0*/  HMMA.16816.F32.BF16 R60, R68.reuse, R88, R60 ;  /* 0x00000058443c723c */ /* 0x040fe8000004183c */
[----:B------:R-:W-:Y:S04]  /*8ce0*/  MUFU.EX2 R168, R168 ;  /* 0x000000a800a87308 */ /* 0x000fe80000000800 */
[----:B------:R-:W-:Y:S01]  /*8cf0*/  HMMA.16816.F32.BF16 R64, R68, R90, R64 ;  /* 0x0000005a4440723c */ /* 0x000fe20000041840 */
[----:B------:R-:W-:Y:S05]  /*8d00*/  LDSM.16.MT88.4 R88, [R233+0x5100] ;  /* 0x00510000e958783b */ /* 0x000fea0000004200 */
[----:B------:R-:W-:Y:S01]  /*8d10*/  MUFU.EX2 R169, R169 ;  /* 0x000000a900a97308 */ /* 0x000fe20000000800 */
[----:B------:R-:W-:Y:S01]  /*8d20*/  F2FP.BF16.PACK_AB R68, R171, R170 ;  /* 0x000000aaab44723e */ /* 0x000fe200000010ff */
[----:B------:R-:W-:Y:S01]  /*8d30*/  FADD.FTZ R170, R170, R0 ;  /* 0x00000000aaaa7221 */ /* 0x000fe20000010000 */
[----:B------:R-:W-:Y:S03]  /*8d40*/  F2FP.BF16.PACK_AB R69, R177, R176 ;  /* 0x000000b0b145723e */ /* 0x000fe600000010ff */
[----:B------:R-:W-:Y:S01]  /*8d50*/  F2FP.BF16.PACK_AB R70, R179, R178 ;  /* 0x000000b2b346723e */ /* 0x000fe200000010ff */
[----:B------:R-:W-:Y:S01]  /*8d60*/  FADD.FTZ R170, R171, R170 ;  /* 0x000000aaabaa7221 */ /* 0x000fe20000010000 */
[----:B----4-:R-:W-:Y:S01]  /*8d70*/  F2FP.BF16.PACK_AB R71, R181, R180 ;  /* 0x000000b4b547723e */ /* 0x010fe200000010ff */
[----:B------:R-:W-:Y:S01]  /*8d80*/  FADD.FTZ R177, R177, R164 ;  /* 0x000000a4b1b17221 */ /* 0x000fe20000010000 */
[----:B------:R-:W-:Y:S01]  /*8d90*/  MUFU.EX2 R167, R167 ;  /* 0x000000a700a77308 */ /* 0x000fe20000000800 */
[----:B------:R-:W-:Y:S02]  /*8da0*/  FADD.FTZ R178, R178, R170 ;  /* 0x000000aab2b27221 */ /* 0x000fe40000010000 */
[----:B------:R-:W-:Y:S02]  /*8db0*/  FADD.FTZ R177, R180, R177 ;  /* 0x000000b1b4b17221 */ /* 0x000fe40000010000 */
[C---:B--2---:R-:W-:Y:S03]  /*8dc0*/  HMMA.16816.F32.BF16 R4, R68.reuse, R84, R4 ;  /* 0x000000544404723c */ /* 0x044fe60000041804 */
[----:B------:R-:W-:Y:S02]  /*8dd0*/  FADD.FTZ R178, R179, R178 ;  /* 0x000000b2b3b27221 */ /* 0x000fe40000010000 */
[----:B------:R-:W-:Y:S01]  /*8de0*/  MUFU.EX2 R166, R166 ;  /* 0x000000a600a67308 */ /* 0x000fe20000000800 */
[----:B------:R-:W-:Y:S02]  /*8df0*/  FADD.FTZ R181, R181, R177 ;  /* 0x000000b1b5b57221 */ /* 0x000fe40000010000 */
[C---:B------:R-:W-:Y:S01]  /*8e00*/  HMMA.16816.F32.BF16 R8, R68.reuse, R86, R8 ;  /* 0x000000564408723c */ /* 0x040fe20000041808 */
[----:B------:R-:W2:Y:S03]  /*8e10*/  LDSM.16.MT88.4 R84, [R236+0x5100] ;  /* 0x00510000ec54783b */ /* 0x000ea60000004200 */
[----:B-----5:R-:W-:Y:S03]  /*8e20*/  FADD.FTZ R181, R207, R181 ;  /* 0x000000b5cfb57221 */ /* 0x020fe60000010000 */
[----:B------:R-:W-:Y:S01]  /*8e30*/  MUFU.EX2 R165, R165 ;  /* 0x000000a500a57308 */ /* 0x000fe20000000800 */
[C---:B------:R-:W-:Y:S08]  /*8e40*/  HMMA.16816.F32.BF16 R12, R68.reuse, R76, R12 ;  /* 0x0000004c440c723c */ /* 0x040ff0000004180c */
[C---:B------:R-:W-:Y:S01]  /*8e50*/  HMMA.16816.F32.BF16 R16, R68.reuse, R78, R16 ;  /* 0x0000004e4410723c */ /* 0x040fe20000041810 */
[----:B------:R-:W4:Y:S01]  /*8e60*/  LDSM.16.MT88.4 R76, [R234+0x5100] ;  /* 0x00510000ea4c783b */ /* 0x000f220000004200 */
        /* <DEDUP_REMOVED lines=10> */
[C---:B--2---:R-:W-:Y:S04]  /*8f10*/  HMMA.16816.F32.BF16 R36, R68.reuse, R84, R36 ;  /* 0x000000544424723c */ /* 0x044fe80000041824 */
[----:B------:R-:W-:Y:S04]  /*8f20*/  MUFU.EX2 R159, R159 ;  /* 0x0000009f009f7308 */ /* 0x000fe80000000800 */
[C---:B------:R-:W-:Y:S01]  /*8f30*/  HMMA.16816.F32.BF16 R40, R68.reuse, R86, R40 ;  /* 0x000000564428723c */ /* 0x040fe20000041828 */
[----:B------:R-:W-:Y:S05]  /*8f40*/  LDSM.16.MT88.4 R84, [R232+0x1900] ;  /* 0x00190000e854783b */ /* 0x000fea0000004200 */
[----:B------:R-:W-:Y:S02]  /*8f50*/  MUFU.EX2 R156, R156 ;  /* 0x0000009c009c7308 */ /* 0x000fe40000000800 */
[C---:B----4-:R-:W-:Y:S08]  /*8f60*/  HMMA.16816.F32.BF16 R44, R68.reuse, R76, R44 ;  /* 0x0000004c442c723c */ /* 0x050ff0000004182c */
[C---:B------:R-:W-:Y:S01]  /*8f70*/  HMMA.16816.F32.BF16 R48, R68.reuse, R78, R48 ;  /* 0x0000004e4430723c */ /* 0x040fe20000041830 */
[----:B------:R-:W2:Y:S01]  /*8f80*/  LDSM.16.MT88.4 R76, [R233+0x1900] ;  /* 0x00190000e94c783b */ /* 0x000ea20000004200 */
[----:B------:R-:W-:Y:S06]  /*8f90*/  MUFU.EX2 R155, R155 ;  /* 0x0000009b009b7308 */ /* 0x000fec0000000800 */
[C---:B------:R-:W-:Y:S04]  /*8fa0*/  HMMA.16816.F32.BF16 R52, R68.reuse, R88, R52 ;  /* 0x000000584434723c */ /* 0x040fe80000041834 */
[----:B------:R-:W-:Y:S04]  /*8fb0*/  MUFU.EX2 R154, R154 ;  /* 0x0000009a009a7308 */ /* 0x000fe80000000800 */
[C---:B------:R-:W-:Y:S01]  /*8fc0*/  HMMA.16816.F32.BF16 R56, R68.reuse, R90, R56 ;  /* 0x0000005a4438723c */ /* 0x040fe20000041838 */
[----:B------:R-:W-:Y:S05]  /*8fd0*/  LDSM.16.MT88.4 R88, [R233+0x5900] ;  /* 0x00590000e958783b */ /* 0x000fea0000004200 */
[----:B------:R-:W-:Y:S02]  /*8fe0*/  MUFU.EX2 R134, R134 ;  /* 0x0000008600867308 */ /* 0x000fe40000000800 */
[C---:B------:R-:W-:Y:S07]  /*8ff0*/  HMMA.16816.F32.BF16 R60, R68.reuse, R92, R60 ;  /* 0x0000005c443c723c */ /* 0x040fee000004183c */
[----:B------:R-:W-:Y:S01]  /*9000*/  FFMA.FTZ R92, R125, c[0x0][0x2d0], -R153 ;  /* 0x0000b4007d5c7a23 */ /* 0x000fe20000010899 */
[----:B------:R-:W-:Y:S03]  /*9010*/  HMMA.16816.F32.BF16 R64, R68, R94, R64 ;  /* 0x0000005e4440723c */ /* 0x000fe60000041840 */
[----:B------:R4:W-:Y:S04]  /*9020*/  MUFU.EX2 R97, R92 ;  /* 0x0000005c00617308 */ /* 0x0009e80000000800 */
[----:B------:R-:W-:Y:S01]  /*9030*/  F2FP.BF16.PACK_AB R68, R204, R206 ;  /* 0x000000cecc44723e */ /* 0x000fe200000010ff */
[----:B------:R-:W-:Y:S01]  /*9040*/  FADD.FTZ R206, R206, R178 ;  /* 0x000000b2cece7221 */ /* 0x000fe20000010000 */
[----:B------:R-:W-:Y:S03]  /*9050*/  F2FP.BF16.PACK_AB R69, R209, R207 ;  /* 0x000000cfd145723e */ /* 0x000fe600000010ff */
[----:B------:R-:W-:Y:S01]  /*9060*/  F2FP.BF16.PACK_AB R70, R211, R210 ;  /* 0x000000d2d346723e */ /* 0x000fe200000010ff */
[----:B------:R-:W-:Y:S01]  /*9070*/  FADD.FTZ R206, R204, R206 ;  /* 0x000000ceccce7221 */ /* 0x000fe20000010000 */
[----:B------:R-:W-:Y:S01]  /*9080*/  F2FP.BF16.PACK_AB R71, R251, R250 ;  /* 0x000000fafb47723e */ /* 0x000fe200000010ff */
[----:B------:R-:W-:Y:S02]  /*9090*/  FADD.FTZ R209, R209, R181 ;  /* 0x000000b5d1d17221 */ /* 0x000fe40000010000 */
[----:B------:R-:W-:Y:S02]  /*90a0*/  FADD.FTZ R210, R210, R206 ;  /* 0x000000ced2d27221 */ /* 0x000fe40000010000 */
[----:B------:R-:W-:Y:S02]  /*90b0*/  FADD.FTZ R209, R250, R209 ;  /* 0x000000d1fad17221 */ /* 0x000fe40000010000 */
[C---:B-1----:R-:W-:Y:S03]  /*90c0*/  HMMA.16816.F32.BF16 R4, R68.reuse, R72, R4 ;  /* 0x000000484404723c */ /* 0x042fe60000041804 */
[----:B------:R-:W-:Y:S02]  /*90d0*/  FADD.FTZ R0, R211, R210 ;  /* 0x000000d2d3007221 */ /* 0x000fe40000010000 */
[----:B------:R-:W-:Y:S01]  /*90e0*/  FADD.FTZ R251, R251, R209 ;  /* 0x000000d1fbfb7221 */ /* 0x000fe20000010000 */
[----:B----4-:R-:W-:Y:S01]  /*90f0*/  LDSM.16.MT88.4 R92, [R232+0x6100] ;  /* 0x00610000e85c783b */ /* 0x010fe20000004200 */
[----:B------:R-:W-:Y:S01]  /*9100*/  FFMA.FTZ R72, R122, c[0x0][0x2d0], -R153 ;  /* 0x0000b4007a487a23 */ /* 0x000fe20000010899 */
[C---:B------:R-:W-:Y:S03]  /*9110*/  HMMA.16816.F32.BF16 R8, R68.reuse, R74, R8 ;  /* 0x0000004a4408723c */ /* 0x040fe60000041808 */
[----:B------:R1:W-:Y:S05]  /*9120*/  MUFU.EX2 R100, R72 ;  /* 0x0000004800647308 */ /* 0x0003ea0000000800 */
[C---:B---3--:R-:W-:Y:S07]  /*9130*/  HMMA.16816.F32.BF16 R12, R68.reuse, R80, R12 ;  /* 0x00000050440c723c */ /* 0x048fee000004180c */
[----:B------:R-:W-:Y:S01]  /*9140*/  FFMA.FTZ R80, R120, c[0x0][0x2d0], -R151 ;  /* 0x0000b40078507a23 */ /* 0x000fe20000010897 */
[C---:B------:R-:W-:Y:S03]  /*9150*/  HMMA.16816.F32.BF16 R16, R68.reuse, R82, R16 ;  /* 0x000000524410723c */ /* 0x040fe60000041810 */
[----:B------:R3:W-:Y:S05]  /*9160*/  MUFU.EX2 R101, R80 ;  /* 0x0000005000657308 */ /* 0x0007ea0000000800 */
[C---:B--2---:R-:W-:Y:S04]  /*9170*/  HMMA.16816.F32.BF16 R20, R68.reuse, R76, R20 ;  /* 0x0000004c4414723c */ /* 0x044fe80000041814 */
[--C-:B-1----:R-:W-:Y:S03]  /*9180*/  FFMA.FTZ R72, R121, c[0x0][0x2d0], -R153.reuse ;  /* 0x0000b40079487a23 */ /* 0x102fe60000010899 */
[--C-:B------:R-:W-:Y:S01]  /*9190*/  FFMA.FTZ R76, R126, c[0x0][0x2d0], -R153.reuse ;  /* 0x0000b4007e4c7a23 */ /* 0x100fe20000010899 */
[C---:B------:R-:W-:Y:S01]  /*91a0*/  HMMA.16816.F32.BF16 R24, R68.reuse, R78, R24 ;  /* 0x0000004e4418723c */ /* 0x040fe20000041818 */
[----:B------:R1:W-:Y:S03]  /*91b0*/  MUFU.EX2 R102, R72 ;  /* 0x0000004800667308 */ /* 0x0003e60000000800 */
[----:B------:R-:W-:Y:S04]  /*91c0*/  FFMA.FTZ R153, R152, c[0x0][0x2d0], -R153 ;  /* 0x0000b40098997a23 */ /* 0x000fe80000010899 */
[C---:B------:R-:W-:Y:S03]  /*91d0*/  HMMA.16816.F32.BF16 R28, R68.reuse, R84, R28 ;  /* 0x00000054441c723c */ /* 0x040fe6000004181c */
[----:B------:R2:W4:Y:S01]  /*91e0*/  MUFU.EX2 R108, R76 ;  /* 0x0000004c006c7308 */ /* 0x0005220000000800 */
[--C-:B---3--:R-:W-:Y:S03]  /*91f0*/  FFMA.FTZ R80, R127, c[0x0][0x2d0], -R151.reuse ;  /* 0x0000b4007f507a23 */ /* 0x108fe60000010897 */
[--C-:B------:R-:W-:Y:S01]  /*9200*/  FFMA.FTZ R84, R124, c[0x0][0x2d0], -R151.reuse ;  /* 0x0000b4007c547a23 */ /* 0x100fe20000010897 */
[C---:B------:R-:W-:Y:S01]  /*9210*/  HMMA.16816.F32.BF16 R32, R68.reuse, R86, R32 ;  /* 0x000000564420723c */ /* 0x040fe20000041820 */
[----:B------:R-:W-:Y:S03]  /*9220*/  LDSM.16.MT88.4 R124, [R236+0x3900] ;  /* 0x00390000ec7c783b */ /* 0x000fe60000004200 */
[----:B------:R-:W-:Y:S01]  /*9230*/  FFMA.FTZ R151, R133, c[0x0][0x2d0], -R151 ;  /* 0x0000b40085977a23 */ /* 0x000fe20000010897 */
[----:B------:R3:W5:Y:S04]  /*9240*/  MUFU.EX2 R103, R80 ;  /* 0x0000005000677308 */ /* 0x0007680000000800 */
[----:B-1----:R-:W1:Y:S06]  /*9250*/  LDSM.16.MT88.4 R72, [R236+0x5900] ;  /* 0x00590000ec48783b */ /* 0x002e6c0000004200 */
[----:B------:R5:W1:Y:S02]  /*9260*/  MUFU.EX2 R96, R84 ;  /* 0x0000005400607308 */ /* 0x000a640000000800 */
[----:B--2---:R-:W-:Y:S01]  /*9270*/  LDSM.16.MT88.4 R76, [R232+0x5900] ;  /* 0x00590000e84c783b */ /* 0x004fe20000004200 */
[----:B----4-:R-:W-:Y:S07]  /*9280*/  MOV R152, R108 ;  /* 0x0000006c00987202 */ /* 0x010fee0000000f00 */
[----:B------:R-:W2:Y:S01]  /*9290*/  MUFU.EX2 R153, R153 ;  /* 0x0000009900997308 */ /* 0x000ea20000000800 */
[----:B---3--:R-:W3:Y:S09]  /*92a0*/  LDSM.16.MT88.4 R80, [R234+0x5900] ;  /* 0x00590000ea50783b */ /* 0x008ef20000004200 */
[----:B------:R-:W4:Y:S01]  /*92b0*/  MUFU.EX2 R151, R151 ;  /* 0x0000009700977308 */ /* 0x000f220000000800 */
[----:B-----5:R-:W5:Y:S01]  /*92c0*/  LDSM.16.MT88.4 R84, [R236+0x2100] ;  /* 0x00210000ec54783b */ /* 0x020f620000004200 */
[C---:B-1----:R-:W-:Y:S08]  /*92d0*/  HMMA.16816.F32.BF16 R36, R68.reuse, R72, R36 ;  /* 0x000000484424723c */ /* 0x042ff00000041824 */
[C---:B------:R-:W-:Y:S01]  /*92e0*/  HMMA.16816.F32.BF16 R40, R68.reuse, R74, R40 ;  /* 0x0000004a4428723c */ /* 0x040fe20000041828 */
[----:B------:R-:W1:Y:S07]  /*92f0*/  LDSM.16.MT88.4 R72, [R234+0x2100] ;  /* 0x00210000ea48783b */ /* 0x000e6e0000004200 */
[C---:B---3--:R-:W-:Y:S08]  /*9300*/  HMMA.16816.F32.BF16 R44, R68.reuse, R80, R44 ;  /* 0x00000050442c723c */ /* 0x048ff0000004182c */
[C---:B------:R-:W-:Y:S01]  /*9310*/  HMMA.16816.F32.BF16 R48, R68.reuse, R82, R48 ;  /* 0x000000524430723c */ /* 0x040fe20000041830 */
[----:B------:R-:W-:Y:S07]  /*9320*/  LDSM.16.MT88.4 R80, [R232+0x2100] ;  /* 0x00210000e850783b */ /* 0x000fee0000004200 */
[C---:B------:R-:W-:Y:S08]  /*9330*/  HMMA.16816.F32.BF16 R52, R68.reuse, R88, R52 ;  /* 0x000000584434723c */ /* 0x040ff00000041834 */
[C---:B------:R-:W-:Y:S01]  /*9340*/  HMMA.16816.F32.BF16 R56, R68.reuse, R90, R56 ;  /* 0x0000005a4438723c */ /* 0x040fe20000041838 */
[----:B------:R-:W-:Y:S07]  /*9350*/  LDSM.16.MT88.4 R88, [R233+0x6100] ;  /* 0x00610000e958783b */ /* 0x000fee0000004200 */
[C---:B------:R-:W-:Y:S08]  /*9360*/  HMMA.16816.F32.BF16 R60, R68.reuse, R76, R60 ;  /* 0x0000004c443c723c */ /* 0x040ff0000004183c */
[----:B------:R-:W-:Y:S01]  /*9370*/  HMMA.16816.F32.BF16 R64, R68, R78, R64 ;  /* 0x0000004e4440723c */ /* 0x000fe20000041840 */
[----:B------:R-:W3:Y:S06]  /*9380*/  LDSM.16.MT88.4 R76, [R233+0x2100] ;  /* 0x00210000e94c783b */ /* 0x000eec0000004200 */
[----:B------:R-:W-:Y:S02]  /*9390*/  F2FP.BF16.PACK_AB R68, R102, R100 ;  /* 0x000000646644723e */ /* 0x000fe400000010ff */
[----:B------:R-:W-:Y:S03]  /*93a0*/  F2FP.BF16.PACK_AB R69, R103, R101 ;  /* 0x000000656745723e */ /* 0x000fe600000010ff */
[----:B------:R-:W-:Y:S02]  /*93b0*/  F2FP.BF16.PACK_AB R70, R97, R108 ;  /* 0x0000006c6146723e */ /* 0x000fe400000010ff */
[----:B------:R-:W-:Y:S01]  /*93c0*/  F2FP.BF16.PACK_AB R71, R252, R96 ;  /* 0x00000060fc47723e */ /* 0x000fe200000010ff */
[----:B------:R-:W-:Y:S06]  /*93d0*/  LDSM.16.MT88.4 R108, [R233+0x3900] ;  /* 0x00390000e96c783b */ /* 0x000fec0000004200 */
[C---:B-----5:R-:W-:Y:S08]  /*93e0*/  HMMA.16816.F32.BF16 R4, R68.reuse, R84, R4 ;  /* 0x000000544404723c */ /* 0x060ff00000041804 */
[C---:B------:R-:W-:Y:S01]  /*93f0*/  HMMA.16816.F32.BF16 R8, R68.reuse, R86, R8 ;  /* 0x000000564408723c */ /* 0x040fe20000041808 */
[----:B------:R-:W5:Y:S07]  /*9400*/  LDSM.16.MT88.4 R84, [R236+0x6100] ;  /* 0x00610000ec54783b */ /* 0x000f6e0000004200 */
[C---:B-1----:R-:W-:Y:S08]  /*9410*/  HMMA.16816.F32.BF16 R12, R68.reuse, R72, R12 ;  /* 0x00000048440c723c */ /* 0x042ff0000004180c */
[C---:B------:R-:W-:Y:S01]  /*9420*/  HMMA.16816.F32.BF16 R16, R68.reuse, R74, R16 ;  /* 0x0000004a4410723c */ /* 0x040fe20000041810 */
[----:B------:R-:W1:Y:S07]  /*9430*/  LDSM.16.MT88.4 R72, [R234+0x6100] ;  /* 0x00610000ea48783b */ /* 0x000e6e0000004200 */
[C---:B---3--:R-:W-:Y:S08]  /*9440*/  HMMA.16816.F32.BF16 R20, R68.reuse, R76, R20 ;  /* 0x0000004c4414723c */ /* 0x048ff00000041814 */
[C---:B------:R-:W-:Y:S01]  /*9450*/  HMMA.16816.F32.BF16 R24, R68.reuse, R78, R24 ;  /* 0x0000004e4418723c */ /* 0x040fe20000041818 */
[----:B------:R-:W3:Y:S07]  /*9460*/  LDSM.16.MT88.4 R76, [R236+0x2900] ;  /* 0x00290000ec4c783b */ /* 0x000eee0000004200 */
[C---:B------:R-:W-:Y:S08]  /*9470*/  HMMA.16816.F32.BF16 R28, R68.reuse, R80, R28 ;  /* 0x00000050441c723c */ /* 0x040ff0000004181c */
[C---:B------:R-:W-:Y:S01]  /*9480*/  HMMA.16816.F32.BF16 R32, R68.reuse, R82, R32 ;  /* 0x000000524420723c */ /* 0x040fe20000041820 */
[----:B------:R-:W2:Y:S07]  /*9490*/  LDSM.16.MT88.4 R80, [R234+0x2900] ;  /* 0x00290000ea50783b */ /* 0x000eae0000004200 */
[C---:B-----5:R-:W-:Y:S08]  /*94a0*/  HMMA.16816.F32.BF16 R36, R68.reuse, R84, R36 ;  /* 0x000000544424723c */ /* 0x060ff00000041824 */
[C---:B------:R-:W-:Y:S01]  /*94b0*/  HMMA.16816.F32.BF16 R40, R68.reuse, R86, R40 ;  /* 0x000000564428723c */ /* 0x040fe20000041828 */
[----:B------:R-:W5:Y:S07]  /*94c0*/  LDSM.16.MT88.4 R84, [R233+0x2900] ;  /* 0x00290000e954783b */ /* 0x000f6e0000004200 */
[C---:B-1----:R-:W-:Y:S08]  /*94d0*/  HMMA.16816.F32.BF16 R44, R68.reuse, R72, R44 ;  /* 0x00000048442c723c */ /* 0x042ff0000004182c */
[C---:B------:R-:W-:Y:S01]  /*94e0*/  HMMA.16816.F32.BF16 R48, R68.reuse, R74, R48 ;  /* 0x0000004a4430723c */ /* 0x040fe20000041830 */
[----:B------:R-:W1:Y:S07]  /*94f0*/  LDSM.16.MT88.4 R72, [R232+0x2900] ;  /* 0x00290000e848783b */ /* 0x000e6e0000004200 */
[C---:B------:R-:W-:Y:S08]  /*9500*/  HMMA.16816.F32.BF16 R52, R68.reuse, R88, R52 ;  /* 0x000000584434723c */ /* 0x040ff00000041834 */
[C---:B------:R-:W-:Y:S01]  /*9510*/  HMMA.16816.F32.BF16 R56, R68.reuse, R90, R56 ;  /* 0x0000005a4438723c */ /* 0x040fe20000041838 */
[----:B------:R-:W1:Y:S07]  /*9520*/  LDSM.16.MT88.4 R88, [R236+0x6900] ;  /* 0x00690000ec58783b */ /* 0x000e6e0000004200 */
[C---:B------:R-:W-:Y:S08]  /*9530*/  HMMA.16816.F32.BF16 R60, R68.reuse, R92, R60 ;  /* 0x0000005c443c723c */ /* 0x040ff0000004183c */
[----:B------:R-:W-:Y:S01]  /*9540*/  HMMA.16816.F32.BF16 R64, R68, R94, R64 ;  /* 0x0000005e4440723c */ /* 0x000fe20000041840 */
[----:B------:R-:W-:Y:S06]  /*9550*/  LDSM.16.MT88.4 R92, [R233+0x7100] ;  /* 0x00710000e95c783b */ /* 0x000fec0000004200 */
[----:B------:R-:W-:Y:S02]  /*9560*/  F2FP.BF16.PACK_AB R68, R205, R208 ;  /* 0x000000d0cd44723e */ /* 0x000fe400000010ff */
[----:B------:R-:W-:Y:S03]  /*9570*/  F2FP.BF16.PACK_AB R69, R202, R203 ;  /* 0x000000cbca45723e */ /* 0x000fe600000010ff */
[----:B------:R-:W-:Y:S02]  /*9580*/  F2FP.BF16.PACK_AB R70, R200, R201 ;  /* 0x000000c9c846723e */ /* 0x000fe400000010ff */
[----:B------:R-:W-:Y:S07]  /*9590*/  F2FP.BF16.PACK_AB R71, R182, R183 ;  /* 0x000000b7b647723e */ /* 0x000fee00000010ff */
[C---:B---3--:R-:W-:Y:S08]  /*95a0*/  HMMA.16816.F32.BF16 R4, R68.reuse, R76, R4 ;  /* 0x0000004c4404723c */ /* 0x048ff00000041804 */
[C---:B------:R-:W-:Y:S01]  /*95b0*/  HMMA.16816.F32.BF16 R8, R68.reuse, R78, R8 ;  /* 0x0000004e4408723c */ /* 0x040fe20000041808 */
[----:B------:R-:W3:Y:S07]  /*95c0*/  LDSM.16.MT88.4 R76, [R234+0x6900] ;  /* 0x00690000ea4c783b */ /* 0x000eee0000004200 */
[C---:B--2---:R-:W-:Y:S08]  /*95d0*/  HMMA.16816.F32.BF16 R12, R68.reuse, R80, R12 ;  /* 0x00000050440c723c */ /* 0x044ff0000004180c */
[C---:B------:R-:W-:Y:S01]  /*95e0*/  HMMA.16816.F32.BF16 R16, R68.reuse, R82, R16 ;  /* 0x000000524410723c */ /* 0x040fe20000041810 */
[----:B------:R-:W2:Y:S07]  /*95f0*/  LDSM.16.MT88.4 R80, [R233+0x6900] ;  /* 0x00690000e950783b */ /* 0x000eae0000004200 */
[C---:B-----5:R-:W-:Y:S08]  /*9600*/  HMMA.16816.F32.BF16 R20, R68.reuse, R84, R20 ;  /* 0x000000544414723c */ /* 0x060ff00000041814 */
[C---:B------:R-:W-:Y:S01]  /*9610*/  HMMA.16816.F32.BF16 R24, R68.reuse, R86, R24 ;  /* 0x000000564418723c */ /* 0x040fe20000041818 */
[----:B------:R-:W-:Y:S07]  /*9620*/  LDSM.16.MT88.4 R84, [R232+0x3100] ;  /* 0x00310000e854783b */ /* 0x000fee0000004200 */
[C---:B-1----:R-:W-:Y:S08]  /*9630*/  HMMA.16816.F32.BF16 R28, R68.reuse, R72, R28 ;  /* 0x00000048441c723c */ /* 0x042ff0000004181c */
[C---:B------:R-:W-:Y:S01]  /*9640*/  HMMA.16816.F32.BF16 R32, R68.reuse, R74, R32 ;  /* 0x0000004a4420723c */ /* 0x040fe20000041820 */
[----:B------:R-:W1:Y:S07]  /*9650*/  LDSM.16.MT88.4 R72, [R232+0x6900] ;  /* 0x00690000e848783b */ /* 0x000e6e0000004200 */
[C---:B------:R-:W-:Y:S08]  /*9660*/  HMMA.16816.F32.BF16 R36, R68.reuse, R88, R36 ;  /* 0x000000584424723c */ /* 0x040ff00000041824 */
        /* <DEDUP_REMOVED lines=9> */
[----:B------:R-:W-:Y:S01]  /*9700*/  HMMA.16816.F32.BF16 R64, R68, R74, R64 ;  /* 0x0000004a4440723c */ /* 0x000fe20000041840 */
[----:B------:R-:W1:Y:S06]  /*9710*/  LDSM.16.MT88.4 R72, [R233+0x3100] ;  /* 0x00310000e948783b */ /* 0x000e6c0000004200 */
[----:B------:R-:W-:Y:S02]  /*9720*/  F2FP.BF16.PACK_AB R68, R169, R168 ;  /* 0x000000a8a944723e */ /* 0x000fe400000010ff */
[----:B------:R-:W-:Y:S03]  /*9730*/  F2FP.BF16.PACK_AB R69, R166, R167 ;  /* 0x000000a7a645723e */ /* 0x000fe600000010ff */
[----:B------:R-:W-:Y:S02]  /*9740*/  F2FP.BF16.PACK_AB R70, R163, R165 ;  /* 0x000000a5a346723e */ /* 0x000fe400000010ff */
[----:B------:R-:W-:Y:S07]  /*9750*/  F2FP.BF16.PACK_AB R71, R160, R162 ;  /* 0x000000a2a047723e */ /* 0x000fee00000010ff */
[C---:B---3--:R-:W-:Y:S08]  /*9760*/  HMMA.16816.F32.BF16 R4, R68.reuse, R76, R4 ;  /* 0x0000004c4404723c */ /* 0x048ff00000041804 */
[C---:B------:R-:W-:Y:S01]  /*9770*/  HMMA.16816.F32.BF16 R8, R68.reuse, R78, R8 ;  /* 0x0000004e4408723c */ /* 0x040fe20000041808 */
[----:B------:R-:W3:Y:S07]  /*9780*/  LDSM.16.MT88.4 R76, [R236+0x7100] ;  /* 0x00710000ec4c783b */ /* 0x000eee0000004200 */
[C---:B--2---:R-:W-:Y:S07]  /*9790*/  HMMA.16816.F32.BF16 R12, R68.reuse, R80, R12 ;  /* 0x00000050440c723c */ /* 0x044fee000004180c */
[----:B------:R-:W-:Y:S01]  /*97a0*/  MOV R81, R97 ;  /* 0x0000006100517202 */ /* 0x000fe20000000f00 */
[C---:B------:R-:W-:Y:S04]  /*97b0*/  HMMA.16816.F32.BF16 R16, R68.reuse, R82, R16 ;  /* 0x000000524410723c */ /* 0x040fe80000041810 */
[----:B------:R-:W-:Y:S02]  /*97c0*/  MOV R80, R96 ;  /* 0x0000006000507202 */ /* 0x000fe40000000f00 */
[----:B------:R-:W2:Y:S01]  /*97d0*/  LDSM.16.MT88.4 R96, [R232+0x7100] ;  /* 0x00710000e860783b */ /* 0x000ea20000004200 */
[----:B------:R-:W-:Y:S01]  /*97e0*/  MOV R83, R103 ;  /* 0x0000006700537202 */ /* 0x000fe20000000f00 */
[C---:B-1----:R-:W-:Y:S04]  /*97f0*/  HMMA.16816.F32.BF16 R20, R68.reuse, R72, R20 ;  /* 0x000000484414723c */ /* 0x042fe80000041814 */
[----:B------:R-:W-:Y:S03]  /*9800*/  MOV R82, R102 ;  /* 0x0000006600527202 */ /* 0x000fe60000000f00 */
[----:B------:R-:W-:Y:S01]  /*9810*/  MOV R73, R101 ;  /* 0x0000006500497202 */ /* 0x000fe20000000f00 */
[C---:B------:R-:W-:Y:S04]  /*9820*/  HMMA.16816.F32.BF16 R24, R68.reuse, R74, R24 ;  /* 0x0000004a4418723c */ /* 0x040fe80000041818 */
[----:B------:R-:W-:Y:S01]  /*9830*/  MOV R72, R100 ;  /* 0x0000006400487202 */ /* 0x000fe20000000f00 */
[----:B------:R-:W-:Y:S01]  /*9840*/  FADD.FTZ R251, R73, R251 ;  /* 0x000000fb49fb7221 */ /* 0x000fe20000010000 */
[----:B------:R-:W1:Y:S02]  /*9850*/  LDSM.16.MT88.4 R100, [R232+0x3900] ;  /* 0x00390000e864783b */ /* 0x000e640000004200 */
[C---:B------:R-:W-:Y:S04]  /*9860*/  HMMA.16816.F32.BF16 R28, R68.reuse, R84, R28 ;  /* 0x00000054441c723c */ /* 0x040fe8000004181c */
[----:B------:R-:W-:Y:S04]  /*9870*/  FADD.FTZ R0, R72, R0 ;  /* 0x0000000048007221 */ /* 0x000fe80000010000 */
[C---:B------:R-:W-:Y:S01]  /*9880*/  HMMA.16816.F32.BF16 R32, R68.reuse, R86, R32 ;  /* 0x000000564420723c */ /* 0x040fe20000041820 */
[----:B------:R-:W-:Y:S03]  /*9890*/  LDSM.16.MT88.4 R84, [R234+0x7900] ;  /* 0x00790000ea54783b */ /* 0x000fe60000004200 */
[----:B------:R-:W-:Y:S02]  /*98a0*/  FADD.FTZ R2, R82, R0 ;  /* 0x0000000052027221 */ /* 0x000fe40000010000 */
[----:B------:R-:W-:Y:S02]  /*98b0*/  FADD.FTZ R0, R83, R251 ;  /* 0x000000fb53007221 */ /* 0x000fe40000010000 */
[C---:B---3--:R-:W-:Y:S04]  /*98c0*/  HMMA.16816.F32.BF16 R36, R68.reuse, R76, R36 ;  /* 0x0000004c4424723c */ /* 0x048fe80000041824 */
[----:B------:R-:W-:Y:S02]  /*98d0*/  FADD.FTZ R2, R152, R2 ;  /* 0x0000000298027221 */ /* 0x000fe40000010000 */
[----:B------:R-:W-:Y:S02]  /*98e0*/  FADD.FTZ R0, R80, R0 ;  /* 0x0000000050007221 */ /* 0x000fe40000010000 */
[C---:B------:R-:W-:Y:S01]  /*98f0*/  HMMA.16816.F32.BF16 R40, R68.reuse, R78, R40 ;  /* 0x0000004e4428723c */ /* 0x040fe20000041828 */
[----:B------:R-:W-:Y:S03]  /*9900*/  LDSM.16.MT88.4 R76, [R233+0x7900] ;  /* 0x00790000e94c783b */ /* 0x000fe60000004200 */
[----:B------:R-:W-:Y:S02]  /*9910*/  FADD.FTZ R2, R81, R2 ;  /* 0x0000000251027221 */ /* 0x000fe40000010000 */
[----:B------:R-:W-:Y:S01]  /*9920*/  FADD.FTZ R252, R252, R0 ;  /* 0x00000000fcfc7221 */ /* 0x000fe20000010000 */
[----:B------:R-:W-:Y:S01]  /*9930*/  MOV R0, R3 ;  /* 0x0000000300007202 */ /* 0x000fe20000000f00 */
[C---:B------:R-:W-:Y:S04]  /*9940*/  HMMA.16816.F32.BF16 R44, R68.reuse, R88, R44 ;  /* 0x00000058442c723c */ /* 0x040fe8000004182c */
[----:B------:R-:W-:Y:S01]  /*9950*/  FADD.FTZ R208, R208, R2 ;  /* 0x00000002d0d07221 */ /* 0x000fe20000010000 */
[----:B------:R-:W-:Y:S01]  /*9960*/  MOV R2, R132 ;  /* 0x0000008400027202 */ /* 0x000fe20000000f00 */
[----:B------:R-:W-:Y:S02]  /*9970*/  FADD.FTZ R252, R203, R252 ;  /* 0x000000fccbfc7221 */ /* 0x000fe40000010000 */
[C---:B------:R-:W-:Y:S04]  /*9980*/  HMMA.16816.F32.BF16 R48, R68.reuse, R90, R48 ;  /* 0x0000005a4430723c */ /* 0x040fe80000041830 */
[----:B------:R-:W-:Y:S02]  /*9990*/  FADD.FTZ R208, R205, R208 ;  /* 0x000000d0cdd07221 */ /* 0x000fe40000010000 */
[----:B------:R-:W-:Y:S02]  /*99a0*/  FADD.FTZ R202, R202, R252 ;  /* 0x000000fccaca7221 */ /* 0x000fe40000010000 */
[C---:B------:R-:W-:Y:S04]  /*99b0*/  HMMA.16816.F32.BF16 R52, R68.reuse, R92, R52 ;  /* 0x0000005c4434723c */ /* 0x040fe80000041834 */
[----:B------:R-:W-:Y:S02]  /*99c0*/  FADD.FTZ R201, R201, R208 ;  /* 0x000000d0c9c97221 */ /* 0x000fe40000010000 */
[----:B------:R-:W-:Y:S02]  /*99d0*/  FADD.FTZ R202, R183, R202 ;  /* 0x000000cab7ca7221 */ /* 0x000fe40000010000 */
[C---:B------:R-:W-:Y:S01]  /*99e0*/  HMMA.16816.F32.BF16 R56, R68.reuse, R94, R56 ;  /* 0x0000005e4438723c */ /* 0x040fe20000041838 */
[----:B------:R-:W3:Y:S03]  /*99f0*/  LDSM.16.MT88.4 R92, [R236+0x7900] ;  /* 0x00790000ec5c783b */ /* 0x000ee60000004200 */
[----:B------:R-:W-:Y:S02]  /*9a00*/  FADD.FTZ R201, R200, R201 ;  /* 0x000000c9c8c97221 */ /* 0x000fe40000010000 */
[----:B------:R-:W-:Y:S02]  /*9a10*/  FADD.FTZ R182, R182, R202 ;  /* 0x000000cab6b67221 */ /* 0x000fe40000010000 */
[C---:B--2---:R-:W-:Y:S04]  /*9a20*/  HMMA.16816.F32.BF16 R60, R68.reuse, R96, R60 ;  /* 0x00000060443c723c */ /* 0x044fe8000004183c */
[----:B------:R-:W-:Y:S02]  /*9a30*/  FADD.FTZ R168, R168, R201 ;  /* 0x000000c9a8a87221 */ /* 0x000fe40000010000 */
[----:B------:R-:W-:Y:S02]  /*9a40*/  FADD.FTZ R182, R167, R182 ;  /* 0x000000b6a7b67221 */ /* 0x000fe40000010000 */
[----:B------:R-:W-:Y:S04]  /*9a50*/  HMMA.16816.F32.BF16 R64, R68, R98, R64 ;  /* 0x000000624440723c */ /* 0x000fe80000041840 */
[----:B------:R-:W-:Y:S02]  /*9a60*/  FADD.FTZ R168, R169, R168 ;  /* 0x000000a8a9a87221 */ /* 0x000fe40000010000 */
[----:B------:R-:W-:Y:S01]  /*9a70*/  FADD.FTZ R166, R166, R182 ;  /* 0x000000b6a6a67221 */ /* 0x000fe20000010000 */
[----:B------:R-:W-:Y:S01]  /*9a80*/  F2FP.BF16.PACK_AB R68, R159, R157 ;  /* 0x0000009d9f44723e */ /* 0x000fe200000010ff */
[----:B------:R-:W-:Y:S01]  /*9a90*/  FADD.FTZ R165, R165, R168 ;  /* 0x000000a8a5a57221 */ /* 0x000fe20000010000 */
[----:B------:R-:W-:Y:S03]  /*9aa0*/  F2FP.BF16.PACK_AB R69, R155, R156 ;  /* 0x0000009c9b45723e */ /* 0x000fe600000010ff */
[----:B------:R-:W-:Y:S01]  /*9ab0*/  F2FP.BF16.PACK_AB R70, R153, R154 ;  /* 0x0000009a9946723e */ /* 0x000fe200000010ff */
[----:B------:R-:W-:Y:S01]  /*9ac0*/  FADD.FTZ R166, R162, R166 ;  /* 0x000000a6a2a67221 */ /* 0x000fe20000010000 */
[----:B----4-:R-:W-:Y:S01]  /*9ad0*/  F2FP.BF16.PACK_AB R71, R151, R134 ;  /* 0x000000869747723e */ /* 0x010fe200000010ff */
[----:B------:R-:W-:Y:S02]  /*9ae0*/  FADD.FTZ R165, R163, R165 ;  /* 0x000000a5a3a57221 */ /* 0x000fe40000010000 */
[----:B------:R-:W-:Y:S02]  /*9af0*/  FADD.FTZ R160, R160, R166 ;  /* 0x000000a6a0a07221 */ /* 0x000fe40000010000 */
[----:B------:R-:W-:Y:S02]  /*9b00*/  FADD.FTZ R157, R157, R165 ;  /* 0x000000a59d9d7221 */ /* 0x000fe40000010000 */
[C---:B------:R-:W-:Y:S01]  /*9b10*/  HMMA.16816.F32.BF16 R128, R68.reuse, R124, R4 ;  /* 0x0000007c4480723c */ /* 0x040fe20000041804 */
[----:B------:R-:W2:Y:S02]  /*9b20*/  LDSM.16.MT88.4 R4, [R232+0x7900] ;  /* 0x00790000e804783b */ /* 0x000ea40000004200 */
[----:B------:R-:W-:Y:S02]  /*9b30*/  FADD.FTZ R160, R156, R160 ;  /* 0x000000a09ca07221 */ /* 0x000fe40000010000 */
[----:B------:R-:W-:Y:S02]  /*9b40*/  FADD.FTZ R157, R159, R157 ;  /* 0x0000009d9f9d7221 */ /* 0x000fe40000010000 */
[----:B------:R-:W-:Y:S01]  /*9b50*/  FADD.FTZ R160, R155, R160 ;  /* 0x000000a09ba07221 */ /* 0x000fe20000010000 */
[C---:B------:R-:W-:Y:S04]  /*9b60*/  HMMA.16816.F32.BF16 R124, R68.reuse, R126, R8 ;  /* 0x0000007e447c723c */ /* 0x040fe80000041808 */
[----:B------:R-:W-:Y:S02]  /*9b70*/  FADD.FTZ R157, R154, R157 ;  /* 0x0000009d9a9d7221 */ /* 0x000fe40000010000 */
[----:B------:R-:W-:Y:S02]  /*9b80*/  FADD.FTZ R160, R134, R160 ;  /* 0x000000a086a07221 */ /* 0x000fe40000010000 */
[C---:B------:R-:W-:Y:S04]  /*9b90*/  HMMA.16816.F32.BF16 R120, R68.reuse, R116, R12 ;  /* 0x000000744478723c */ /* 0x040fe8000004180c */
[----:B------:R-:W-:Y:S02]  /*9ba0*/  FADD.FTZ R249, R153, R157 ;  /* 0x0000009d99f97221 */ /* 0x000fe40000010000 */
[----:B------:R-:W-:Y:S02]  /*9bb0*/  FADD.FTZ R248, R151, R160 ;  /* 0x000000a097f87221 */ /* 0x000fe40000010000 */
[C---:B------:R-:W-:Y:S08]  /*9bc0*/  HMMA.16816.F32.BF16 R116, R68.reuse, R118, R16 ;  /* 0x000000764474723c */ /* 0x040ff00000041810 */
[C---:B------:R-:W-:Y:S08]  /*9bd0*/  HMMA.16816.F32.BF16 R112, R68.reuse, R108, R20 ;  /* 0x0000006c4470723c */ /* 0x040ff00000041814 */
[C---:B------:R-:W-:Y:S08]  /*9be0*/  HMMA.16816.F32.BF16 R108, R68.reuse, R110, R24 ;  /* 0x0000006e446c723c */ /* 0x040ff00000041818 */
[C---:B-1----:R-:W-:Y:S08]  /*9bf0*/  HMMA.16816.F32.BF16 R104, R68.reuse, R100, R28 ;  /* 0x000000644468723c */ /* 0x042ff0000004181c */
[C---:B------:R-:W-:Y:S08]  /*9c00*/  HMMA.16816.F32.BF16 R100, R68.reuse, R102, R32 ;  /* 0x000000664464723c */ /* 0x040ff00000041820 */
[C---:B---3--:R-:W-:Y:S08]  /*9c10*/  HMMA.16816.F32.BF16 R96, R68.reuse, R92, R36 ;  /* 0x0000005c4460723c */ /* 0x048ff00000041824 */
[C---:B------:R-:W-:Y:S08]  /*9c20*/  HMMA.16816.F32.BF16 R92, R68.reuse, R94, R40 ;  /* 0x0000005e445c723c */ /* 0x040ff00000041828 */
[C---:B------:R-:W-:Y:S08]  /*9c30*/  HMMA.16816.F32.BF16 R88, R68.reuse, R84, R44 ;  /* 0x000000544458723c */ /* 0x040ff0000004182c */
[C---:B------:R-:W-:Y:S08]  /*9c40*/  HMMA.16816.F32.BF16 R84, R68.reuse, R86, R48 ;  /* 0x000000564454723c */ /* 0x040ff00000041830 */
[C---:B------:R-:W-:Y:S08]  /*9c50*/  HMMA.16816.F32.BF16 R80, R68.reuse, R76, R52 ;  /* 0x0000004c4450723c */ /* 0x040ff00000041834 */
[C---:B------:R-:W-:Y:S08]  /*9c60*/  HMMA.16816.F32.BF16 R76, R68.reuse, R78, R56 ;  /* 0x0000004e444c723c */ /* 0x040ff00000041838 */
[C---:B--2---:R-:W-:Y:S08]  /*9c70*/  HMMA.16816.F32.BF16 R72, R68.reuse, R4, R60 ;  /* 0x000000044448723c */ /* 0x044ff0000004183c */
[----:B------:R-:W-:Y:S01]  /*9c80*/  HMMA.16816.F32.BF16 R68, R68, R6, R64 ;  /* 0x000000064444723c */ /* 0x000fe20000041840 */
[----:B------:R-:W-:-:S07]  /*9c90*/  @P1 BRA `(.L_x_6) ;  /* 0xffffc2d000001947 */ /* 0x000fce000383ffff */
.L_x_5:
[----:B------:R-:W1:Y:S01]  /*9ca0*/  SHFL.BFLY PT, R4, R249, 0x2, 0x1f ;  /* 0x0c401f00f9047f89 */ /* 0x000e6200000e0000 */
[----:B------:R-:W-:-:S02]  /*9cb0*/  MOV R5, RZ ;  /* 0x000000ff00057202 */ /* 0x000fc40000000f00 */
[----:B------:R-:W-:Y:S01]  /*9cc0*/  MOV R6, 0xff800000 ;  /* 0xff80000000067802 */ /* 0x000fe20000000f00 */
[----:B------:R-:W2:Y:S01]  /*9cd0*/  SHFL.BFLY PT, R2, R248, 0x2, 0x1f ;  /* 0x0c401f00f8027f89 */ /* 0x000ea200000e0000 */
[----:B------:R-:W-:Y:S01]  /*9ce0*/  PLOP3.LUT P2, PT, PT, PT, PT, 0x8, 0x0 ;  /* 0x000000000000781c */ /* 0x000fe20003f4e170 */
[----:B-1----:R-:W-:Y:S02]  /*9cf0*/  FADD.FTZ R4, R4, R249 ;  /* 0x000000f904047221 */ /* 0x002fe40000010000 */
[----:B--2---:R-:W-:-:S03]  /*9d00*/  FADD.FTZ R248, R2, R248 ;  /* 0x000000f802f87221 */ /* 0x004fc60000010000 */
[----:B------:R-:W1:Y:S04]  /*9d10*/  SHFL.BFLY PT, R0, R4, 0x1, 0x1f ;  /* 0x0c201f0004007f89 */ /* 0x000e6800000e0000 */
[----:B------:R-:W2:Y:S01]  /*9d20*/  SHFL.BFLY PT, R2, R248, 0x1, 0x1f ;  /* 0x0c201f00f8027f89 */ /* 0x000ea200000e0000 */
[----:B-1----:R-:W-:Y:S01]  /*9d30*/  FADD.FTZ R4, R4, R0 ;  /* 0x0000000004047221 */ /* 0x002fe20000010000 */
[----:B------:R-:W-:Y:S01]  /*9d40*/  MOV R0, RZ ;  /* 0x000000ff00007202 */ /* 0x000fe20000000f00 */
[----:B--2---:R-:W-:-:S03]  /*9d50*/  FADD.FTZ R2, R2, R248 ;  /* 0x000000f802027221 */ /* 0x004fc60000010000 */
[----:B------:R-:W-:Y:S02]  /*9d60*/  FSETP.NE.FTZ.AND P1, PT, R4, RZ, PT ;  /* 0x000000ff0400720b */ /* 0x000fe40003f35000 */
[----:B------:R-:W-:-:S11]  /*9d70*/  FSETP.NE.FTZ.AND P0, PT, R2, RZ, PT ;  /* 0x000000ff0200720b */ /* 0x000fd60003f15000 */
[----:B------:R-:W1:Y:S01]  /*9d80*/  @P1 MUFU.RCP R5, R4 ;  /* 0x0000000400051308 */ /* 0x000e620000001000 */
[----:B------:R-:W-:Y:S02]  /*9d90*/  @P1 MOV R7, 0x3f317218 ;  /* 0x3f31721800071802 */ /* 0x000fe40000000f00 */
[----:B------:R-:W-:-:S03]  /*9da0*/  @P0 MOV R9, 0x3f317218 ;  /* 0x3f31721800090802 */ /* 0x000fc60000000f00 */
[----:B------:R-:W-:Y:S02]  /*9db0*/  @P1 FMUL.FTZ R7, R7, c[0x0][0x2d0] ;  /* 0x0000b40007071a20 */ /* 0x000fe40000410000 */
[----:B------:R-:W2:Y:S01]  /*9dc0*/  @P1 MUFU.LG2 R4, R4 ;  /* 0x0000000400041308 */ /* 0x000ea20000000c00 */
[----:B-1----:R-:W-:-:S07]  /*9dd0*/  FMUL.FTZ R128, R5, R128 ;  /* 0x0000008005807220 */ /* 0x002fce0000410000 */
[----:B------:R-:W1:Y:S01]  /*9de0*/  @P0 MUFU.RCP R0, R2 ;  /* 0x0000000200000308 */ /* 0x000e620000001000 */
[C---:B------:R-:W-:Y:S02]  /*9df0*/  FMUL.FTZ R129, R5.reuse, R129 ;  /* 0x0000008105817220 */ /* 0x040fe40000410000 */
[C---:B------:R-:W-:Y:S02]  /*9e00*/  FMUL.FTZ R124, R5.reuse, R124 ;  /* 0x0000007c057c7220 */ /* 0x040fe40000410000 */
[C---:B------:R-:W-:Y:S02]  /*9e10*/  FMUL.FTZ R125, R5.reuse, R125 ;  /* 0x0000007d057d7220 */ /* 0x040fe40000410000 */
[C---:B------:R-:W-:Y:S02]  /*9e20*/  FMUL.FTZ R120, R5.reuse, R120 ;  /* 0x0000007805787220 */ /* 0x040fe40000410000 */
[C---:B------:R-:W-:Y:S02]  /*9e30*/  FMUL.FTZ R121, R5.reuse, R121 ;  /* 0x0000007905797220 */ /* 0x040fe40000410000 */
[----:B------:R-:W-:-:S02]  /*9e40*/  FMUL.FTZ R116, R5, R116 ;  /* 0x0000007405747220 */ /* 0x000fc40000410000 */
        /* <DEDUP_REMOVED lines=24> */
[----:B------:R-:W-:Y:S02]  /*9fd0*/  FMUL.FTZ R69, R5, R69 ;  /* 0x0000004505457220 */ /* 0x000fe40000410000 */
[----:B------:R3:W4:Y:S01]  /*9fe0*/  @P0 MUFU.LG2 R5, R2 ;  /* 0x0000000200050308 */ /* 0x0007220000000c00 */
[----:B--2---:R-:W-:Y:S02]  /*9ff0*/  @P1 FMUL.FTZ R4, R4, 0.69314718246459960938 ;  /* 0x3f31721804041820 */ /* 0x004fe40000410000 */
[C---:B-1----:R-:W-:Y:S02]  /*a000*/  FMUL.FTZ R130, R0.reuse, R130 ;  /* 0x0000008200827220 */ /* 0x042fe40000410000 */
[C---:B------:R-:W-:Y:S02]  /*a010*/  FMUL.FTZ R131, R0.reuse, R131 ;  /* 0x0000008300837220 */ /* 0x040fe40000410000 */
[C---:B------:R-:W-:Y:S02]  /*a020*/  FMUL.FTZ R126, R0.reuse, R126 ;  /* 0x0000007e007e7220 */ /* 0x040fe40000410000 */
[----:B------:R-:W-:-:S02]  /*a030*/  FMUL.FTZ R127, R0, R127 ;  /* 0x0000007f007f7220 */ /* 0x000fc40000410000 */
[C---:B------:R-:W-:Y:S02]  /*a040*/  FMUL.FTZ R122, R0.reuse, R122 ;  /* 0x0000007a007a7220 */ /* 0x040fe40000410000 */
[C---:B------:R-:W-:Y:S02]  /*a050*/  FMUL.FTZ R123, R0.reuse, R123 ;  /* 0x0000007b007b7220 */ /* 0x040fe40000410000 */
[C---:B------:R-:W-:Y:S01]  /*a060*/  FMUL.FTZ R118, R0.reuse, R118 ;  /* 0x0000007600767220 */ /* 0x040fe20000410000 */
[----:B---3--:R-:W-:Y:S01]  /*a070*/  MOV R2, 0xff800000 ;  /* 0xff80000000027802 */ /* 0x008fe20000000f00 */
[----:B----4-:R-:W-:Y:S02]  /*a080*/  @P0 FMUL.FTZ R8, R5, 0.69314718246459960938 ;  /* 0x3f31721805080820 */ /* 0x010fe40000410000 */
[----:B------:R-:W-:Y:S02]  /*a090*/  @P0 FMUL.FTZ R5, R9, c[0x0][0x2d0] ;  /* 0x0000b40009050a20 */ /* 0x000fe40000410000 */
        /* <DEDUP_REMOVED lines=25> */
[----:B------:R-:W-:Y:S02]  /*a230*/  @P1 FFMA.FTZ R2, R7, R132, R4 ;  /* 0x0000008407021223 */ /* 0x000fe40000010004 */
[----:B------:R-:W-:Y:S02]  /*a240*/  @P0 FFMA.FTZ R6, R5, R3, R8 ;  /* 0x0000000305060223 */ /* 0x000fe40000010008 */
.L_x_3:
[----:B------:R-:W-:Y:S05]  /*a250*/  @P2 BRA `(.L_x_9) ;  /* 0x0000135000002947 */ /* 0x000fea0003800000 */
[----:B------:R-:W1:Y:S01]  /*a260*/  S2R R0, SR_CTAID.Y ;  /* 0x0000000000007919 */ /* 0x000e620000002600 */
[----:B------:R-:W-:Y:S01]  /*a270*/  IMAD R5, RZ, RZ, -UR10 ;  /* 0x8000000aff057e24 */ /* 0x000fe2000f8e02ff */
[----:B------:R-:W-:Y:S01]  /*a280*/  USHF.R.S32.HI UR6, URZ, 0x1f, UR10 ;  /* 0x0000001f3f067899 */ /* 0x000fe2000801140a */
[----:B------:R-:W-:Y:S01]  /*a290*/  IMAD.MOV.U32 R9, RZ, RZ, c[0x0][0x4e8] ;  /* 0x00013a00ff097624 */ /* 0x000fe200078e00ff */
[----:B------:R-:W2:Y:S01]  /*a2a0*/  S2R R11, SR_TID.X ;  /* 0x00000000000b7919 */ /* 0x000ea20000002100 */
[----:B------:R-:W-:Y:S01]  /*a2b0*/  ULDC.64 UR4, c[0x0][0x4d0] ;  /* 0x0001340000047ab9 */ /* 0x000fe20000000a00 */
[----:B------:R-:W-:Y:S01]  /*a2c0*/  BSSY B0, `(.L_x_10) ;  /* 0x00000cc000007945 */ /* 0x000fe20003800000 */
[----:B------:R-:W-:Y:S01]  /*a2d0*/  UIMAD UR7, UR6, UR4, URZ ;  /* 0x00000004060772a4 */ /* 0x000fe2000f8e023f */
[----:B------:R-:W3:Y:S01]  /*a2e0*/  S2R R8, SR_CTAID.Z ;  /* 0x0000000000087919 */ /* 0x000ee20000002700 */
[----:B------:R-:W-:-:S03]  /*a2f0*/  UIMAD.WIDE.U32 UR8, UR10, UR4, URZ ;  /* 0x000000040a0872a5 */ /* 0x000fc6000f8e003f */
[----:B------:R-:W-:Y:S01]  /*a300*/  BAR.SYNC.DEFER_BLOCKING 0x1, 0x100 ;  /* 0x0044000000007b1d */ /* 0x000fe20000010000 */
[----:B------:R-:W-:Y:S01]  /*a310*/  UIMAD UR7, UR10, UR5, UR7 ;  /* 0x000000050a0772a4 */ /* 0x000fe2000f8e0207 */
[C---:B------:R-:W-:Y:S01]  /*a320*/  ISETP.NE.AND P1, PT, R9.reuse, 0x1, PT ;  /* 0x000000010900780c */ /* 0x040fe20003f25270 */
[----:B------:R-:W-:Y:S01]  /*a330*/  IMAD.U32 R16, RZ, RZ, UR8 ;  /* 0x00000008ff107e24 */ /* 0x000fe2000f8e00ff */
[----:B------:R-:W-:Y:S01]  /*a340*/  MOV R17, UR9 ;  /* 0x0000000900117c02 */ /* 0x000fe20008000f00 */
[----:B------:R-:W-:Y:S01]  /*a350*/  UIADD3 UR7, UR9, UR7, URZ ;  /* 0x0000000709077290 */ /* 0x000fe2000fffe03f */
[----:B------:R-:W-:Y:S01]  /*a360*/  IMAD R9, R9, c[0x0][0x388], RZ ;  /* 0x0000e20009097a24 */ /* 0x000fe200078e02ff */
[----:B------:R-:W-:Y:S02]  /*a370*/  ULDC.64 UR4, c[0x0][0x438] ;  /* 0x00010e0000047ab9 */ /* 0x000fe40000000a00 */
[----:B------:R-:W-:Y:S02]  /*a380*/  UIMAD.WIDE.U32 UR14, UR10, UR4, URZ ;  /* 0x000000040a0e72a5 */ /* 0x000fe4000f8e003f */
[----:B------:R-:W-:Y:S01]  /*a390*/  UIMAD UR4, UR6, UR4, URZ ;  /* 0x00000004060472a4 */ /* 0x000fe2000f8e023f */
[----:B-1----:R-:W-:-:S02]  /*a3a0*/  IMAD R5, R5, c[0x0][0x550], R0 ;  /* 0x0001540005057a24 */ /* 0x002fc400078e0200 */
[----:B------:R-:W-:Y:S01]  /*a3b0*/  IMAD.U32 R17, RZ, RZ, UR7 ;  /* 0x00000007ff117e24 */ /* 0x000fe2000f8e00ff */
[----:B------:R-:W-:Y:S01]  /*a3c0*/  UIMAD UR4, UR10, UR5, UR4 ;  /* 0x000000050a0472a4 */ /* 0x000fe2000f8e0204 */
[----:B--2---:R-:W-:Y:S01]  /*a3d0*/  SHF.R.S32.HI R0, RZ, 0x1f, R11 ;  /* 0x0000001fff007819 */ /* 0x004fe2000001140b */
[----:B------:R-:W-:Y:S01]  /*a3e0*/  IMAD.U32 R15, RZ, RZ, UR15 ;  /* 0x0000000fff0f7e24 */ /* 0x000fe2000f8e00ff */
[----:B------:R-:W-:Y:S01]  /*a3f0*/  MOV R14, UR14 ;  /* 0x0000000e000e7c02 */ /* 0x000fe20008000f00 */
[----:B------:R-:W-:Y:S01]  /*a400*/  UIADD3 UR4, UR15, UR4, URZ ;  /* 0x000000040f047290 */ /* 0x000fe2000fffe03f */
[-C--:B------:R-:W-:Y:S01]  /*a410*/  LEA.HI R13, R0, R11.reuse, RZ, 0x5 ;  /* 0x0000000b000d7211 */ /* 0x080fe200078f28ff */
[----:B---3--:R-:W-:Y:S01]  /*a420*/  IMAD.WIDE.U32 R16, R8, c[0x0][0x4d8], R16 ;  /* 0x0001360008107a25 */ /* 0x008fe200078e0010 */
[----:B------:R-:W-:Y:S02]  /*a430*/  LEA.HI R0, R0, R11, RZ, 0x2 ;  /* 0x0000000b00007211 */ /* 0x000fe400078f10ff */
[----:B------:R-:W-:Y:S01]  /*a440*/  LOP3.LUT R4, R13, 0xffffffe0, RZ, 0xc0, !PT ;  /* 0xffffffe00d047812 */ /* 0x000fe200078ec0ff */
[----:B------:R-:W-:Y:S01]  /*a450*/  IMAD.U32 R15, RZ, RZ, UR4 ;  /* 0x00000004ff0f7e24 */ /* 0x000fe2000f8e00ff */
[----:B------:R-:W-:-:S02]  /*a460*/  LOP3.LUT R0, R0, 0xfffffffc, RZ, 0xc0, !PT ;  /* 0xfffffffc00007812 */ /* 0x000fc400078ec0ff */
[--C-:B------:R-:W-:Y:S01]  /*a470*/  SHF.R.S32.HI R7, RZ, 0x5, R13.reuse ;  /* 0x00000005ff077819 */ /* 0x100fe2000001140d */
[----:B------:R-:W-:Y:S01]  /*a480*/  IMAD.IADD R4, R11, 0x1, -R4 ;  /* 0x000000010b047824 */ /* 0x000fe200078e0a04 */
[----:B------:R-:W-:Y:S01]  /*a490*/  SHF.R.S32.HI R13, RZ, 0x1f, R13 ;  /* 0x0000001fff0d7819 */ /* 0x000fe2000001140d */
[----:B------:R-:W-:Y:S01]  /*a4a0*/  IMAD.WIDE.U32 R14, R8, c[0x0][0x440], R14 ;  /* 0x00011000080e7a25 */ /* 0x000fe200078e000e */
[----:B------:R-:W-:Y:S02]  /*a4b0*/  IADD3 R11, -R0, R11, RZ ;  /* 0x0000000b000b7210 */ /* 0x000fe40007ffe1ff */
[----:B------:R-:W1:Y:S01]  /*a4c0*/  S2R R0, SR_CTAID.X ;  /* 0x0000000000007919 */ /* 0x000e620000002500 */
[----:B------:R-:W-:Y:S02]  /*a4d0*/  LEA.HI R13, R13, R7, RZ, 0x3 ;  /* 0x000000070d0d7211 */ /* 0x000fe400078f18ff */
[----:B------:R-:W-:Y:S02]  /*a4e0*/  SHF.R.S32.HI R3, RZ, 0x1f, R4 ;  /* 0x0000001fff037819 */ /* 0x000fe40000011404 */
[----:B------:R-:W-:-:S02]  /*a4f0*/  LOP3.LUT R13, R13, 0xffffff8, RZ, 0xc0, !PT ;  /* 0x0ffffff80d0d7812 */ /* 0x000fc400078ec0ff */
[----:B------:R-:W-:Y:S02]  /*a500*/  LEA.HI R10, R11, R11, RZ, 0x1 ;  /* 0x0000000b0b0a7211 */ /* 0x000fe400078f08ff */
[----:B------:R-:W-:Y:S01]  /*a510*/  LEA.HI R3, R3, R4, RZ, 0x2 ;  /* 0x0000000403037211 */ /* 0x000fe200078f10ff */
[----:B------:R-:W-:Y:S01]  /*a520*/  IMAD.IADD R13, R7, 0x1, -R13 ;  /* 0x00000001070d7824 */ /* 0x000fe200078e0a0d */
[----:B------:R-:W-:Y:S02]  /*a530*/  LOP3.LUT R10, R10, 0x1ffffffe, RZ, 0xc0, !PT ;  /* 0x1ffffffe0a0a7812 */ /* 0x000fe400078ec0ff */
[----:B------:R-:W-:Y:S02]  /*a540*/  SHF.R.S32.HI R12, RZ, 0x2, R3 ;  /* 0x00000002ff0c7819 */ /* 0x000fe40000011403 */
[----:B------:R-:W-:Y:S02]  /*a550*/  SHF.R.S32.HI R7, RZ, 0x1f, R8 ;  /* 0x0000001fff077819 */ /* 0x000fe40000011408 */
[----:B------:R-:W-:Y:S01]  /*a560*/  IADD3 R10, R11, -R10, RZ ;  /* 0x8000000a0b0a7210 */ /* 0x000fe20007ffe0ff */
[----:B------:R-:W-:Y:S01]  /*a570*/  IMAD R12, R13, 0x10, R12 ;  /* 0x000000100d0c7824 */ /* 0x000fe200078e020c */
[----:B------:R-:W-:Y:S01]  /*a580*/  LOP3.LUT R3, R3, 0x7ffffffc, RZ, 0xc0, !PT ;  /* 0x7ffffffc03037812 */ /* 0x000fe200078ec0ff */
[----:B------:R-:W-:-:S02]  /*a590*/  IMAD R11, R7, c[0x0][0x4d8], RZ ;  /* 0x00013600070b7a24 */ /* 0x000fc400078e02ff */
[----:B------:R-:W-:Y:S02]  /*a5a0*/  IMAD R10, R10, 0x8, R12 ;  /* 0x000000080a0a7824 */ /* 0x000fe400078e020c */
[----:B------:R-:W-:Y:S02]  /*a5b0*/  IMAD R7, R7, c[0x0][0x440], RZ ;  /* 0x0001100007077a24 */ /* 0x000fe400078e02ff */
[----:B------:R-:W-:Y:S01]  /*a5c0*/  IMAD R11, R8, c[0x0][0x4dc], R11 ;  /* 0x00013700080b7a24 */ /* 0x000fe200078e020b */
[----:B-1----:R-:W-:Y:S01]  /*a5d0*/  LEA R10, R0, R10, 0x7 ;  /* 0x0000000a000a7211 */ /* 0x002fe200078e38ff */
[----:B------:R-:W-:Y:S01]  /*a5e0*/  IMAD R7, R8, c[0x0][0x444], R7 ;  /* 0x0001110008077a24 */ /* 0x000fe200078e0207 */
[----:B------:R-:W-:Y:S01]  /*a5f0*/  SHF.R.S32.HI R8, RZ, 0x1f, R5 ;  /* 0x0000001fff087819 */ /* 0x000fe20000011405 */
[----:B------:R-:W-:Y:S01]  /*a600*/  IMAD.IADD R17, R17, 0x1, R11 ;  /* 0x0000000111117824 */ /* 0x000fe200078e020b */
[----:B------:R-:W-:Y:S01]  /*a610*/  MOV R11, R10 ;  /* 0x0000000a000b7202 */ /* 0x000fe20000000f00 */
[----:B------:R-:W-:Y:S01]  /*a620*/  IMAD.IADD R15, R15, 0x1, R7 ;  /* 0x000000010f0f7824 */ /* 0x000fe200078e0207 */
[----:B------:R-:W-:Y:S01]  /*a630*/  LEA R0, R0, R12, 0x7 ;  /* 0x0000000c00007211 */ /* 0x000fe200078e38ff */
[----:B------:R-:W-:-:S04]  /*a640*/  @P1 IMAD.HI.U32 R7, R10, c[0x0][0x4ec], RZ ;  /* 0x00013b000a071a27 */ /* 0x000fc800078e00ff */
[C---:B------:R-:W-:Y:S01]  /*a650*/  IMAD R13, R8.reuse, c[0x0][0x4e0], RZ ;  /* 0x00013800080d7a24 */ /* 0x040fe200078e02ff */
[----:B------:R-:W-:Y:S01]  /*a660*/  @P1 SHF.R.U32.HI R11, RZ, c[0x0][0x4f0], R7 ;  /* 0x00013c00ff0b1a19 */ /* 0x000fe20000011607 */
[----:B------:R-:W-:Y:S02]  /*a670*/  IMAD R8, R8, c[0x0][0x448], RZ ;  /* 0x0001120008087a24 */ /* 0x000fe400078e02ff */
[C---:B------:R-:W-:Y:S02]  /*a680*/  IMAD R13, R5.reuse, c[0x0][0x4e4], R13 ;  /* 0x00013900050d7a24 */ /* 0x040fe400078e020d */
[----:B------:R-:W-:Y:S02]  /*a690*/  IMAD.MOV R7, RZ, RZ, -R11 ;  /* 0x000000ffff077224 */ /* 0x000fe400078e0a0b */
[C---:B------:R-:W-:Y:S02]  /*a6a0*/  IMAD R8, R5.reuse, c[0x0][0x44c], R8 ;  /* 0x0001130005087a24 */ /* 0x040fe400078e0208 */
[----:B------:R-:W-:-:S04]  /*a6b0*/  IMAD.WIDE.U32 R14, R5, c[0x0][0x448], R14 ;  /* 0x00011200050e7a25 */ /* 0x000fc800078e000e */
[----:B------:R-:W-:Y:S01]  /*a6c0*/  IMAD.WIDE.U32 R18, R5, c[0x0][0x4e0], R16 ;  /* 0x0001380005127a25 */ /* 0x000fe200078e0010 */
[----:B------:R-:W-:-:S03]  /*a6d0*/  MOV R16, R10 ;  /* 0x0000000a00107202 */ /* 0x000fc60000000f00 */
[----:B------:R-:W-:Y:S01]  /*a6e0*/  @P1 IMAD.HI.U32 R5, R10, c[0x0][0x4ec], RZ ;  /* 0x00013b000a051a27 */ /* 0x000fe200078e00ff */
[----:B------:R-:W-:-:S03]  /*a6f0*/  IADD3 R18, P0, R11, R18, RZ ;  /* 0x000000120b127210 */ /* 0x000fc60007f1e0ff */
[----:B------:R-:W-:Y:S01]  /*a700*/  IMAD R7, R7, c[0x0][0x4e8], R10 ;  /* 0x00013a0007077a24 */ /* 0x000fe200078e020a */
[----:B------:R-:W-:Y:S01]  /*a710*/  @P1 SHF.R.U32.HI R16, RZ, c[0x0][0x4f0], R5 ;  /* 0x00013c00ff101a19 */ /* 0x000fe20000011605 */
[----:B------:R-:W-:Y:S01]  /*a720*/  IMAD.IADD R15, R15, 0x1, R8 ;  /* 0x000000010f0f7824 */ /* 0x000fe200078e0208 */
[----:B------:R-:W-:Y:S01]  /*a730*/  SHF.R.S32.HI R8, RZ, 0x1f, R11 ;  /* 0x0000001fff087819 */ /* 0x000fe2000001140b */
[----:B------:R-:W-:Y:S01]  /*a740*/  IMAD.IADD R3, R4, 0x1, -R3 ;  /* 0x0000000104037824 */ /* 0x000fe200078e0a03 */
[----:B------:R-:W-:Y:S01]  /*a750*/  SHF.R.S32.HI R5, RZ, 0x1f, R7 ;  /* 0x0000001fff057819 */ /* 0x000fe20000011407 */
[----:B------:R-:W-:Y:S01]  /*a760*/  IMAD.WIDE.U32 R14, R16, c[0x0][0x430], R14 ;  /* 0x00010c00100e7a25 */ /* 0x000fe200078e000e */
[----:B------:R-:W-:Y:S02]  /*a770*/  IADD3.X R19, R8, R19, R13, P0, !PT ;  /* 0x0000001308137210 */ /* 0x000fe400007fe40d */
[----:B------:R-:W-:Y:S01]  /*a780*/  SHF.R.S32.HI R11, RZ, 0x1f, R16 ;  /* 0x0000001fff0b7819 */ /* 0x000fe20000011410 */
[----:B------:R-:W-:Y:S01]  /*a790*/  IMAD R5, R5, c[0x0][0x4c8], RZ ;  /* 0x0001320005057a24 */ /* 0x000fe200078e02ff */
[----:B------:R-:W-:Y:S01]  /*a7a0*/  IADD3 R8, -R16, RZ, RZ ;  /* 0x000000ff10087210 */ /* 0x000fe20007ffe1ff */
[----:B------:R-:W-:Y:S01]  /*a7b0*/  IMAD.WIDE.U32 R18, R7, c[0x0][0x4c8], R18 ;  /* 0x0001320007127a25 */ /* 0x000fe200078e0012 */
[----:B------:R-:W-:-:S03]  /*a7c0*/  LOP3.LUT P1, RZ, R4, 0x3, RZ, 0xc0, !PT ;  /* 0x0000000304ff7812 */ /* 0x000fc6000782c0ff */
[----:B------:R-:W-:Y:S01]  /*a7d0*/  IMAD R5, R7, c[0x0][0x4cc], R5 ;  /* 0x0001330007057a24 */ /* 0x000fe200078e0205 */
[----:B------:R-:W-:Y:S01]  /*a7e0*/  LEA R7, P0, R18, c[0x0][0x4a8], 0x2 ;  /* 0x00012a0012077a11 */ /* 0x000fe200078010ff */
[----:B------:R-:W-:Y:S01]  /*a7f0*/  IMAD R11, R11, c[0x0][0x430], RZ ;  /* 0x00010c000b0b7a24 */ /* 0x000fe200078e02ff */
[----:B------:R-:W-:Y:S01]  /*a800*/  ISETP.GE.OR P2, PT, R0, R9, P1 ;  /* 0x000000090000720c */ /* 0x000fe20000f46670 */
[----:B------:R-:W-:Y:S02]  /*a810*/  IMAD.IADD R5, R19, 0x1, R5 ;  /* 0x0000000113057824 */ /* 0x000fe400078e0205 */
[----:B------:R-:W-:Y:S01]  /*a820*/  IMAD R11, R16, c[0x0][0x434], R11 ;  /* 0x00010d00100b7a24 */ /* 0x000fe200078e020b */
[----:B------:R-:W-:Y:S01]  /*a830*/  SHFL.IDX PT, R12, R7, RZ, 0x1c1f ;  /* 0x001c1fff070c7589 */ /* 0x000fe200000e0000 */
[----:B------:R-:W-:Y:S01]  /*a840*/  IMAD R8, R8, c[0x0][0x4e8], R10 ;  /* 0x00013a0008087a24 */ /* 0x000fe200078e020a */
[----:B------:R-:W-:Y:S01]  /*a850*/  LEA.HI.X R5, R18, c[0x0][0x4ac], R5, 0x2, P0 ;  /* 0x00012b0012057a11 */ /* 0x000fe200000f1405 */
[----:B------:R-:W-:Y:S01]  /*a860*/  IMAD.IADD R15, R15, 0x1, R11 ;  /* 0x000000010f0f7824 */ /* 0x000fe200078e020b */
[----:B------:R1:W-:Y:S02]  /*a870*/  SHFL.IDX PT, R16, R7, 0x1, 0x1c1f ;  /* 0x003c1f0007107f89 */ /* 0x0003e400000e0000 */
[----:B------:R-:W-:Y:S01]  /*a880*/  SHF.R.S32.HI R10, RZ, 0x1f, R8 ;  /* 0x0000001fff0a7819 */ /* 0x000fe20000011408 */
[----:B------:R-:W-:Y:S01]  /*a890*/  IMAD.WIDE.U32 R14, R8, c[0x0][0x428], R14 ;  /* 0x00010a00080e7a25 */ /* 0x000fe200078e000e */
[----:B------:R-:W2:Y:S03]  /*a8a0*/  SHFL.IDX PT, R13, R5, RZ, 0x1c1f ;  /* 0x001c1fff050d7589 */ /* 0x000ea600000e0000 */
[----:B------:R-:W-:Y:S01]  /*a8b0*/  IMAD R10, R10, c[0x0][0x428], RZ ;  /* 0x00010a000a0a7a24 */ /* 0x000fe200078e02ff */
[----:B------:R3:W4:Y:S03]  /*a8c0*/  SHFL.IDX PT, R17, R5, 0x1, 0x1c1f ;  /* 0x003c1f0005117f89 */ /* 0x00072600000e0000 */
[----:B------:R-:W-:-:S05]  /*a8d0*/  IMAD R10, R8, c[0x0][0x42c], R10 ;  /* 0x00010b00080a7a24 */ /* 0x000fca00078e020a */
[----:B------:R-:W-:Y:S02]  /*a8e0*/  IADD3 R10, R15, R10, RZ ;  /* 0x0000000a0f0a7210 */ /* 0x000fe40007ffe0ff */
[----:B-1----:R-:W-:-:S04]  /*a8f0*/  LEA R7, P0, R14, c[0x0][0x400], 0x2 ;  /* 0x000100000e077a11 */ /* 0x002fc800078010ff */
[----:B------:R-:W-:Y:S01]  /*a900*/  LEA.HI.X R10, R14, c[0x0][0x404], R10, 0x2, P0 ;  /* 0x000101000e0a7a11 */ /* 0x000fe200000f140a */
[----:B--2---:R1:W-:Y:S01]  /*a910*/  @!P2 ST.E [R12.64], R2 ;  /* 0x000000020c00a985 */ /* 0x0043e2000c10190c */
[----:B---3--:R-:W-:-:S03]  /*a920*/  IADD3 R5, R0, 0x8, RZ ;  /* 0x0000000800057810 */ /* 0x008fc60007ffe0ff */
[----:B------:R1:W2:Y:S01]  /*a930*/  SHFL.IDX PT, R14, R7, RZ, 0x1c1f ;  /* 0x001c1fff070e7589 */ /* 0x0002a200000e0000 */
[----:B------:R-:W-:-:S03]  /*a940*/  ISETP.GE.OR P1, PT, R5, R9, P1 ;  /* 0x000000090500720c */ /* 0x000fc60000f26670 */
[----:B------:R1:W3:Y:S01]  /*a950*/  SHFL.IDX PT, R15, R10, RZ, 0x1c1f ;  /* 0x001c1fff0a0f7589 */ /* 0x0002e200000e0000 */
[----:B------:R-:W-:Y:S02]  /*a960*/  ISETP.GE.AND P0, PT, R5, R9, PT ;  /* 0x000000090500720c */ /* 0x000fe40003f06270 */
[----:B------:R-:W-:-:S07]  /*a970*/  SHF.L.U32 R5, R3, 0x1, RZ ;  /* 0x0000000103057819 */ /* 0x000fce00000006ff */
[----:B----4-:R1:W-:Y:S01]  /*a980*/  @!P1 ST.E [R16.64], R6 ;  /* 0x0000000610009985 */ /* 0x0103e2000c10190c */
[----:B------:R-:W-:-:S13]  /*a990*/  ISETP.GE.AND P1, PT, R0, R9, PT ;  /* 0x000000090000720c */ /* 0x000fda0003f26270 */
[----:B------:R-:W-:Y:S05]  /*a9a0*/  @P1 BRA `(.L_x_11) ;  /* 0x000005d000001947 */ /* 0x000fea0003800000 */
[C---:B--23--:R-:W-:Y:S02]  /*a9b0*/  IADD3 R4, R5.reuse, 0x8, RZ ;  /* 0x0000000805047810 */ /* 0x04cfe40007ffe0ff */
[C---:B------:R-:W-:Y:S02]  /*a9c0*/  IADD3 R3, R5.reuse, 0x10, RZ ;  /* 0x0000001005037810 */ /* 0x040fe40007ffe0ff */
[----:B------:R-:W-:Y:S02]  /*a9d0*/  ISETP.GE.AND P3, PT, R4, c[0x0][0x3c8], PT ;  /* 0x0000f20004007a0c */ /* 0x000fe40003f66270 */
[----:B-1----:R-:W-:Y:S02]  /*a9e0*/  IADD3 R2, R5, 0x18, RZ ;  /* 0x0000001805027810 */ /* 0x002fe40007ffe0ff */
[----:B------:R-:W-:Y:S02]  /*a9f0*/  ISETP.GE.AND P2, PT, R3, c[0x0][0x3c8], PT ;  /* 0x0000f20003007a0c */ /* 0x000fe40003f46270 */
[----:B------:R-:W-:-:S02]  /*aa00*/  ISETP.GE.AND P4, PT, R5, c[0x0][0x3c8], PT ;  /* 0x0000f20005007a0c */ /* 0x000fc40003f86270 */
[----:B------:R-:W-:Y:S02]  /*aa10*/  ISETP.GE.AND P1, PT, R2, c[0x0][0x3c8], PT ;  /* 0x0000f20002007a0c */ /* 0x000fe40003f26270 */
[C---:B------:R-:W-:Y:S02]  /*aa20*/  IADD3 R0, R5.reuse, 0x20, RZ ;  /* 0x0000002005007810 */ /* 0x040fe40007ffe0ff */
[----:B------:R-:W-:Y:S02]  /*aa30*/  IADD3 R6, R5, 0x28, RZ ;  /* 0x0000002805067810 */ /* 0x000fe40007ffe0ff */
[----:B------:R-:W-:Y:S02]  /*aa40*/  @!P3 LEA.HI R4, R4, R4, RZ, 0x1 ;  /* 0x000000040404b211 */ /* 0x000fe400078f08ff */
[----:B------:R-:W-:Y:S02]  /*aa50*/  ISETP.GE.AND P6, PT, R0, c[0x0][0x3c8], PT ;  /* 0x0000f20000007a0c */ /* 0x000fe40003fc6270 */
[----:B------:R-:W-:Y:S01]  /*aa60*/  @!P2 LEA.HI R3, R3, R3, RZ, 0x1 ;  /* 0x000000030303a211 */ /* 0x000fe200078f08ff */
[----:B------:R-:W-:Y:S01]  /*aa70*/  @!P4 IMAD.WIDE R8, R5, 0x4, R14 ;  /* 0x000000040508c825 */ /* 0x000fe200078e020e */
[----:B------:R-:W-:-:S02]  /*aa80*/  @!P3 LOP3.LUT R4, R4, 0xfffffffe, RZ, 0xc0, !PT ;  /* 0xfffffffe0404b812 */ /* 0x000fc400078ec0ff */
[----:B------:R-:W-:Y:S02]  /*aa90*/  @!P1 LEA.HI R2, R2, R2, RZ, 0x1 ;  /* 0x0000000202029211 */ /* 0x000fe400078f08ff */
[----:B------:R-:W-:Y:S01]  /*aaa0*/  @!P2 LOP3.LUT R3, R3, 0xfffffffe, RZ, 0xc0, !PT ;  /* 0xfffffffe0303a812 */ /* 0x000fe200078ec0ff */
[--C-:B------:R-:W-:Y:S01]  /*aab0*/  @!P3 IMAD.WIDE R12, R4, 0x4, R14.reuse ;  /* 0x00000004040cb825 */ /* 0x100fe200078e020e */
[----:B------:R1:W-:Y:S01]  /*aac0*/  @!P4 ST.E.64 [R8.64], R128 ;  /* 0x000000800800c985 */ /* 0x0003e2000c101b0c */
[----:B------:R-:W-:Y:S02]  /*aad0*/  IADD3 R4, R5, 0x30, RZ ;  /* 0x0000003005047810 */ /* 0x000fe40007ffe0ff */
[----:B------:R-:W-:Y:S01]  /*aae0*/  @!P2 IMAD.WIDE R16, R3, 0x4, R14 ;  /* 0x000000040310a825 */ /* 0x000fe200078e020e */
[----:B------:R2:W-:Y:S01]  /*aaf0*/  @!P3 ST.E.64 [R12.64], R124 ;  /* 0x0000007c0c00b985 */ /* 0x0005e2000c101b0c */
[----:B------:R-:W-:Y:S02]  /*ab00*/  IADD3 R3, R5, 0x38, RZ ;  /* 0x0000003805037810 */ /* 0x000fe40007ffe0ff */
[----:B------:R-:W-:Y:S01]  /*ab10*/  ISETP.GE.AND P5, PT, R6, c[0x0][0x3c8], PT ;  /* 0x0000f20006007a0c */ /* 0x000fe20003fa6270 */
[----:B------:R3:W-:Y:S01]  /*ab20*/  @!P2 ST.E.64 [R16.64], R120 ;  /* 0x000000781000a985 */ /* 0x0007e2000c101b0c */
[----:B------:R-:W-:-:S02]  /*ab30*/  ISETP.GE.AND P4, PT, R4, c[0x0][0x3c8], PT ;  /* 0x0000f20004007a0c */ /* 0x000fc40003f86270 */
[----:B------:R-:W-:Y:S02]  /*ab40*/  ISETP.GE.AND P3, PT, R3, c[0x0][0x3c8], PT ;  /* 0x0000f20003007a0c */ /* 0x000fe40003f66270 */
[----:B------:R-:W-:-:S04]  /*ab50*/  @!P6 LEA.HI R0, R0, R0, RZ, 0x1 ;  /* 0x000000000000e211 */ /* 0x000fc800078f08ff */
[----:B------:R-:W-:-:S03]  /*ab60*/  @!P6 LOP3.LUT R0, R0, 0xfffffffe, RZ, 0xc0, !PT ;  /* 0xfffffffe0000e812 */ /* 0x000fc600078ec0ff */
[----:B------:R-:W-:Y:S02]  /*ab70*/  @!P5 LEA.HI R6, R6, R6, RZ, 0x1 ;  /* 0x000000060606d211 */ /* 0x000fe400078f08ff */
[----:B------:R-:W-:Y:S02]  /*ab80*/  @!P4 LEA.HI R4, R4, R4, RZ, 0x1 ;  /* 0x000000040404c211 */ /* 0x000fe400078f08ff */
[----:B------:R-:W-:Y:S02]  /*ab90*/  @!P3 LEA.HI R3, R3, R3, RZ, 0x1 ;  /* 0x000000030303b211 */ /* 0x000fe400078f08ff */
[----:B------:R-:W-:Y:S02]  /*aba0*/  @!P5 LOP3.LUT R6, R6, 0xfffffffe, RZ, 0xc0, !PT ;  /* 0xfffffffe0606d812 */ /* 0x000fe400078ec0ff */
[----:B------:R-:W-:Y:S02]  /*abb0*/  @!P4 LOP3.LUT R4, R4, 0xfffffffe, RZ, 0xc0, !PT ;  /* 0xfffffffe0404c812 */ /* 0x000fe400078ec0ff */
[----:B-1----:R-:W-:-:S02]  /*abc0*/  @!P1 LOP3.LUT R9, R2, 0xfffffffe, RZ, 0xc0, !PT ;  /* 0xfffffffe02099812 */ /* 0x002fc400078ec0ff */
[C---:B------:R-:W-:Y:S02]  /*abd0*/  IADD3 R8, R5.reuse, 0x40, RZ ;  /* 0x0000004005087810 */ /* 0x040fe40007ffe0ff */
[----:B------:R-:W-:Y:S01]  /*abe0*/  IADD3 R2, R5, 0x48, RZ ;  /* 0x0000004805027810 */ /* 0x000fe20007ffe0ff */
[--C-:B--2---:R-:W-:Y:S01]  /*abf0*/  @!P1 IMAD.WIDE R12, R9, 0x4, R14.reuse ;  /* 0x00000004090c9825 */ /* 0x104fe200078e020e */
[----:B------:R-:W-:Y:S02]  /*ac00*/  ISETP.GE.AND P2, PT, R8, c[0x0][0x3c8], PT ;  /* 0x0000f20008007a0c */ /* 0x000fe40003f46270 */
[----:B------:R-:W-:Y:S01]  /*ac10*/  @!P3 LOP3.LUT R3, R3, 0xfffffffe, RZ, 0xc0, !PT ;  /* 0xfffffffe0303b812 */ /* 0x000fe200078ec0ff */
[--C-:B---3--:R-:W-:Y:S01]  /*ac20*/  @!P4 IMAD.WIDE R16, R4, 0x4, R14.reuse ;  /* 0x000000040410c825 */ /* 0x108fe200078e020e */
[----:B------:R1:W-:Y:S01]  /*ac30*/  @!P1 ST.E.64 [R12.64], R116 ;  /* 0x000000740c009985 */ /* 0x0003e2000c101b0c */
[----:B------:R-:W-:Y:S02]  /*ac40*/  ISETP.GE.AND P1, PT, R2, c[0x0][0x3c8], PT ;  /* 0x0000f20002007a0c */ /* 0x000fe40003f26270 */
[----:B------:R-:W-:Y:S01]  /*ac50*/  @!P3 IMAD.WIDE R18, R3, 0x4, R14 ;  /* 0x000000040312b825 */ /* 0x000fe200078e020e */
[----:B------:R-:W-:-:S05]  /*ac60*/  IADD3 R4, R5, 0x58, RZ ;  /* 0x0000005805047810 */ /* 0x000fca0007ffe0ff */
[----:B------:R-:W-:-:S04]  /*ac70*/  @!P2 LEA.HI R8, R8, R8, RZ, 0x1 ;  /* 0x000000080808a211 */ /* 0x000fc800078f08ff */
[----:B------:R-:W-:Y:S02]  /*ac80*/  @!P2 LOP3.LUT R8, R8, 0xfffffffe, RZ, 0xc0, !PT ;  /* 0xfffffffe0808a812 */ /* 0x000fe400078ec0ff */
[----:B------:R-:W-:-:S03]  /*ac90*/  @!P1 LEA.HI R2, R2, R2, RZ, 0x1 ;  /* 0x0000000202029211 */ /* 0x000fc600078f08ff */
[----:B------:R-:W-:Y:S01]  /*aca0*/  @!P2 IMAD.WIDE R8, R8, 0x4, R14 ;  /* 0x000000040808a825 */ /* 0x000fe200078e020e */
[----:B------:R-:W-:-:S05]  /*acb0*/  @!P1 LOP3.LUT R2, R2, 0xfffffffe, RZ, 0xc0, !PT ;  /* 0xfffffffe02029812 */ /* 0x000fca00078ec0ff */
[----:B------:R-:W-:-:S04]  /*acc0*/  @!P1 IMAD.WIDE R2, R2, 0x4, R14 ;  /* 0x0000000402029825 */ /* 0x000fc800078e020e */
[----:B-1----:R-:W-:Y:S01]  /*acd0*/  @!P6 IMAD.WIDE R12, R0, 0x4, R14 ;  /* 0x00000004000ce825 */ /* 0x002fe200078e020e */
[----:B------:R-:W-:-:S04]  /*ace0*/  IADD3 R0, R5, 0x50, RZ ;  /* 0x0000005005007810 */ /* 0x000fc80007ffe0ff */
[----:B------:R1:W-:Y:S01]  /*acf0*/  @!P6 ST.E.64 [R12.64], R112 ;  /* 0x000000700c00e985 */ /* 0x0003e2000c101b0c */
[----:B------:R-:W-:-:S13]  /*ad00*/  ISETP.GE.AND P6, PT, R0, c[0x0][0x3c8], PT ;  /* 0x0000f20000007a0c */ /* 0x000fda0003fc6270 */
[----:B------:R-:W-:-:S04]  /*ad10*/  @!P6 LEA.HI R0, R0, R0, RZ, 0x1 ;  /* 0x000000000000e211 */ /* 0x000fc800078f08ff */
[----:B------:R-:W-:Y:S01]  /*ad20*/  @!P6 LOP3.LUT R0, R0, 0xfffffffe, RZ, 0xc0, !PT ;  /* 0xfffffffe0000e812 */ /* 0x000fe200078ec0ff */
[----:B-1----:R-:W-:Y:S01]  /*ad30*/  @!P5 IMAD.WIDE R12, R6, 0x4, R14 ;  /* 0x00000004060cd825 */ /* 0x002fe200078e020e */
[----:B------:R-:W-:-:S04]  /*ad40*/  IADD3 R6, R5, 0x68, RZ ;  /* 0x0000006805067810 */ /* 0x000fc80007ffe0ff */
[----:B------:R1:W-:Y:S01]  /*ad50*/  @!P5 ST.E.64 [R12.64], R108 ;  /* 0x0000006c0c00d985 */ /* 0x0003e2000c101b0c */
[----:B------:R-:W-:-:S03]  /*ad60*/  ISETP.GE.AND P5, PT, R4, c[0x0][0x3c8], PT ;  /* 0x0000f20004007a0c */ /* 0x000fc60003fa6270 */
[----:B------:R2:W-:Y:S04]  /*ad70*/  @!P4 ST.E.64 [R16.64], R104 ;  /* 0x000000681000c985 */ /* 0x0005e8000c101b0c */
[----:B------:R3:W-:Y:S01]  /*ad80*/  @!P3 ST.E.64 [R18.64], R100 ;  /* 0x000000641200b985 */ /* 0x0007e2000c101b0c */
[----:B------:R-:W-:-:S03]  /*ad90*/  ISETP.GE.AND P3, PT, R6, c[0x0][0x3c8], PT ;  /* 0x0000f20006007a0c */ /* 0x000fc60003f66270 */
[----:B------:R4:W-:Y:S02]  /*ada0*/  @!P2 ST.E.64 [R8.64], R96 ;  /* 0x000000600800a985 */ /* 0x0009e4000c101b0c */
[----:B------:R-:W-:Y:S02]  /*adb0*/  @!P5 LEA.HI R4, R4, R4, RZ, 0x1 ;  /* 0x000000040404d211 */ /* 0x000fe400078f08ff */
[----:B------:R5:W-:Y:S02]  /*adc0*/  @!P1 ST.E.64 [R2.64], R92 ;  /* 0x0000005c02009985 */ /* 0x000be4000c101b0c */
[----:B------:R-:W-:-:S04]  /*add0*/  @!P5 LOP3.LUT R4, R4, 0xfffffffe, RZ, 0xc0, !PT ;  /* 0xfffffffe0404d812 */ /* 0x000fc800078ec0ff */
[----:B------:R-:W-:-:S04]  /*ade0*/  @!P3 LEA.HI R6, R6, R6, RZ, 0x1 ;  /* 0x000000060606b211 */ /* 0x000fc800078f08ff */
[----:B------:R-:W-:Y:S01]  /*adf0*/  @!P3 LOP3.LUT R6, R6, 0xfffffffe, RZ, 0xc0, !PT ;  /* 0xfffffffe0606b812 */ /* 0x000fe200078ec0ff */
[----:B-1----:R-:W-:-:S04]  /*ae00*/  @!P6 IMAD.WIDE R12, R0, 0x4, R14 ;  /* 0x00000004000ce825 */ /* 0x002fc800078e020e */
[--C-:B--2---:R-:W-:Y:S01]  /*ae10*/  @!P5 IMAD.WIDE R16, R4, 0x4, R14.reuse ;  /* 0x000000040410d825 */ /* 0x104fe200078e020e */
[----:B------:R1:W-:Y:S03]  /*ae20*/  @!P6 ST.E.64 [R12.64], R88 ;  /* 0x000000580c00e985 */ /* 0x0003e6000c101b0c */
[----:B---3--:R-:W-:Y:S01]  /*ae30*/  @!P3 IMAD.WIDE R18, R6, 0x4, R14 ;  /* 0x000000040612b825 */ /* 0x008fe200078e020e */
[----:B------:R1:W-:Y:S01]  /*ae40*/  @!P5 ST.E.64 [R16.64], R84 ;  /* 0x000000541000d985 */ /* 0x0003e2000c101b0c */
[C---:B----4-:R-:W-:Y:S02]  /*ae50*/  IADD3 R8, R5.reuse, 0x60, RZ ;  /* 0x0000006005087810 */ /* 0x050fe40007ffe0ff */
[C---:B-----5:R-:W-:Y:S02]  /*ae60*/  IADD3 R3, R5.reuse, 0x70, RZ ;  /* 0x0000007005037810 */ /* 0x060fe40007ffe0ff */
[----:B------:R-:W-:-:S02]  /*ae70*/  IADD3 R2, R5, 0x78, RZ ;  /* 0x0000007805027810 */ /* 0x000fc40007ffe0ff */
[----:B------:R-:W-:Y:S02]  /*ae80*/  ISETP.GE.AND P4, PT, R8, c[0x0][0x3c8], PT ;  /* 0x0000f20008007a0c */ /* 0x000fe40003f86270 */
[----:B------:R-:W-:Y:S02]  /*ae90*/  ISETP.GE.AND P2, PT, R3, c[0x0][0x3c8], PT ;  /* 0x0000f20003007a0c */ /* 0x000fe40003f46270 */
[----:B------:R-:W-:-:S09]  /*aea0*/  ISETP.GE.AND P1, PT, R2, c[0x0][0x3c8], PT ;  /* 0x0000f20002007a0c */ /* 0x000fd20003f26270 */
[----:B------:R-:W-:Y:S02]  /*aeb0*/  @!P4 LEA.HI R8, R8, R8, RZ, 0x1 ;  /* 0x000000080808c211 */ /* 0x000fe400078f08ff */
[----:B------:R-:W-:Y:S02]  /*aec0*/  @!P2 LEA.HI R3, R3, R3, RZ, 0x1 ;  /* 0x000000030303a211 */ /* 0x000fe400078f08ff */
[----:B------:R-:W-:Y:S02]  /*aed0*/  @!P1 LEA.HI R2, R2, R2, RZ, 0x1 ;  /* 0x0000000202029211 */ /* 0x000fe400078f08ff */
[----:B------:R-:W-:Y:S02]  /*aee0*/  @!P4 LOP3.LUT R8, R8, 0xfffffffe, RZ, 0xc0, !PT ;  /* 0xfffffffe0808c812 */ /* 0x000fe400078ec0ff */
[----:B------:R-:W-:Y:S02]  /*aef0*/  @!P2 LOP3.LUT R3, R3, 0xfffffffe, RZ, 0xc0, !PT ;  /* 0xfffffffe0303a812 */ /* 0x000fe400078ec0ff */
[----:B------:R-:W-:Y:S01]  /*af00*/  @!P1 LOP3.LUT R2, R2, 0xfffffffe, RZ, 0xc0, !PT ;  /* 0xfffffffe02029812 */ /* 0x000fe200078ec0ff */
[----:B------:R-:W-:-:S04]  /*af10*/  @!P4 IMAD.WIDE R8, R8, 0x4, R14 ;  /* 0x000000040808c825 */ /* 0x000fc800078e020e */
[--C-:B------:R-:W-:Y:S01]  /*af20*/  @!P2 IMAD.WIDE R20, R3, 0x4, R14.reuse ;  /* 0x000000040314a825 */ /* 0x100fe200078e020e */
[----:B------:R1:W-:Y:S03]  /*af30*/  @!P4 ST.E.64 [R8.64], R80 ;  /* 0x000000500800c985 */ /* 0x0003e6000c101b0c */
[----:B------:R-:W-:Y:S01]  /*af40*/  @!P1 IMAD.WIDE R2, R2, 0x4, R14 ;  /* 0x0000000402029825 */ /* 0x000fe200078e020e */
[----:B------:R1:W-:Y:S04]  /*af50*/  @!P3 ST.E.64 [R18.64], R76 ;  /* 0x0000004c1200b985 */ /* 0x0003e8000c101b0c */
[----:B------:R1:W-:Y:S04]  /*af60*/  @!P2 ST.E.64 [R20.64], R72 ;  /* 0x000000481400a985 */ /* 0x0003e8000c101b0c */
[----:B------:R1:W-:Y:S02]  /*af70*/  @!P1 ST.E.64 [R2.64], R68 ;  /* 0x0000004402009985 */ /* 0x0003e4000c101b0c */
.L_x_11:
[----:B--23--:R-:W-:Y:S05]  /*af80*/  BSYNC B0 ;  /* 0x0000000000007941 */ /* 0x00cfea0003800000 */
.L_x_10:
[----:B------:R2:W3:Y:S04]  /*af90*/  SHFL.IDX PT, R11, R10, 0x1, 0x1c1f ;  /* 0x003c1f000a0b7f89 */ /* 0x0004e800000e0000 */
[----:B-1----:R2:W1:Y:S01]  /*afa0*/  SHFL.IDX PT, R10, R7, 0x1, 0x1c1f ;  /* 0x003c1f00070a7f89 */ /* 0x00246200000e0000 */
[----:B------:R-:W-:Y:S05]  /*afb0*/  @P0 EXIT ;  /* 0x000000000000094d */ /* 0x000fea0003800000 */
[C---:B------:R-:W-:Y:S02]  /*afc0*/  ISETP.GE.AND P0, PT, R5.reuse, c[0x0][0x3c8], PT ;  /* 0x0000f20005007a0c */ /* 0x040fe40003f06270 */
[----:B------:R-:W-:-:S02]  /*afd0*/  IADD3 R2, R5, 0x8, RZ ;  /* 0x0000000805027810 */ /* 0x000fc40007ffe0ff */
[C---:B------:R-:W-:Y:S02]  /*afe0*/  IADD3 R0, R5.reuse, 0x10, RZ ;  /* 0x0000001005007810 */ /* 0x040fe40007ffe0ff */
[----:B------:R-:W-:Y:S02]  /*aff0*/  ISETP.GE.AND P6, PT, R2, c[0x0][0x3c8], PT ;  /* 0x0000f20002007a0c */ /* 0x000fe40003fc6270 */
[C---:B------:R-:W-:Y:S02]  /*b000*/  IADD3 R8, R5.reuse, 0x18, RZ ;  /* 0x0000001805087810 */ /* 0x040fe40007ffe0ff */
[----:B------:R-:W-:Y:S02]  /*b010*/  ISETP.GE.AND P5, PT, R0, c[0x0][0x3c8], PT ;  /* 0x0000f20000007a0c */ /* 0x000fe40003fa6270 */
[----:B------:R-:W-:Y:S01]  /*b020*/  ISETP.GE.AND P4, PT, R8, c[0x0][0x3c8], PT ;  /* 0x0000f20008007a0c */ /* 0x000fe20003f86270 */
[C---:B-123--:R-:W-:Y:S01]  /*b030*/  @!P0 IMAD.WIDE R6, R5.reuse, 0x4, R10 ;  /* 0x0000000405068825 */ /* 0x04efe200078e020a */
[----:B------:R-:W-:-:S02]  /*b040*/  IADD3 R4, R5, 0x30, RZ ;  /* 0x0000003005047810 */ /* 0x000fc40007ffe0ff */
[----:B------:R-:W-:Y:S02]  /*b050*/  IADD3 R3, R5, 0x38, RZ ;  /* 0x0000003805037810 */ /* 0x000fe40007ffe0ff */
[----:B------:R1:W-:Y:S01]  /*b060*/  @!P0 ST.E.64 [R6.64], R130 ;  /* 0x0000008206008985 */ /* 0x0003e2000c101b0c */
[----:B------:R-:W-:Y:S02]  /*b070*/  @!P6 LEA.HI R2, R2, R2, RZ, 0x1 ;  /* 0x000000020202e211 */ /* 0x000fe400078f08ff */
[----:B------:R-:W-:Y:S02]  /*b080*/  ISETP.GE.AND P1, PT, R4, c[0x0][0x3c8], PT ;  /* 0x0000f20004007a0c */ /* 0x000fe40003f26270 */
[----:B------:R-:W-:Y:S02]  /*b090*/  ISETP.GE.AND P0, PT, R3, c[0x0][0x3c8], PT ;  /* 0x0000f20003007a0c */ /* 0x000fe40003f06270 */
[----:B------:R-:W-:Y:S02]  /*b0a0*/  @!P5 LEA.HI R0, R0, R0, RZ, 0x1 ;  /* 0x000000000000d211 */ /* 0x000fe400078f08ff */
[----:B------:R-:W-:-:S02]  /*b0b0*/  @!P6 LOP3.LUT R2, R2, 0xfffffffe, RZ, 0xc0, !PT ;  /* 0xfffffffe0202e812 */ /* 0x000fc400078ec0ff */
[----:B------:R-:W-:Y:S02]  /*b0c0*/  @!P4 LEA.HI R8, R8, R8, RZ, 0x1 ;  /* 0x000000080808c211 */ /* 0x000fe400078f08ff */
[----:B------:R-:W-:Y:S01]  /*b0d0*/  @!P5 LOP3.LUT R0, R0, 0xfffffffe, RZ, 0xc0, !PT ;  /* 0xfffffffe0000d812 */ /* 0x000fe200078ec0ff */
[--C-:B------:R-:W-:Y:S01]  /*b0e0*/  @!P6 IMAD.WIDE R12, R2, 0x4, R10.reuse ;  /* 0x00000004020ce825 */ /* 0x100fe200078e020a */
[----:B------:R-:W-:Y:S02]  /*b0f0*/  @!P4 LOP3.LUT R8, R8, 0xfffffffe, RZ, 0xc0, !PT ;  /* 0xfffffffe0808c812 */ /* 0x000fe400078ec0ff */
[----:B------:R-:W-:Y:S01]  /*b100*/  @!P1 LEA.HI R4, R4, R4, RZ, 0x1 ;  /* 0x0000000404049211 */ /* 0x000fe200078f08ff */
[--C-:B------:R-:W-:Y:S01]  /*b110*/  @!P5 IMAD.WIDE R14, R0, 0x4, R10.reuse ;  /* 0x00000004000ed825 */ /* 0x100fe200078e020a */
[----:B------:R-:W-:Y:S01]  /*b120*/  @!P6 ST.E.64 [R12.64], R126 ;  /* 0x0000007e0c00e985 */ /* 0x000fe2000c101b0c */
[----:B------:R-:W-:Y:S02]  /*b130*/  @!P0 LEA.HI R3, R3, R3, RZ, 0x1 ;  /* 0x0000000303038211 */ /* 0x000fe400078f08ff */
[----:B------:R-:W-:Y:S01]  /*b140*/  @!P4 IMAD.WIDE R8, R8, 0x4, R10 ;  /* 0x000000040808c825 */ /* 0x000fe200078e020a */
[----:B------:R-:W-:Y:S01]  /*b150*/  IADD3 R2, R5, 0x40, RZ ;  /* 0x0000004005027810 */ /* 0x000fe20007ffe0ff */
[----:B------:R2:W-:Y:S01]  /*b160*/  @!P5 ST.E.64 [R14.64], R122 ;  /* 0x0000007a0e00d985 */ /* 0x0005e2000c101b0c */
[----:B------:R-:W-:-:S02]  /*b170*/  @!P1 LOP3.LUT R4, R4, 0xfffffffe, RZ, 0xc0, !PT ;  /* 0xfffffffe04049812 */ /* 0x000fc400078ec0ff */
[C---:B------:R-:W-:Y:S01]  /*b180*/  IADD3 R0, R5.reuse, 0x48, RZ ;  /* 0x0000004805007810 */ /* 0x040fe20007ffe0ff */
[----:B------:R3:W-:Y:S01]  /*b190*/  @!P4 ST.E.64 [R8.64], R118 ;  /* 0x000000760800c985 */ /* 0x0007e2000c101b0c */
[C---:B-1----:R-:W-:Y:S02]  /*b1a0*/  IADD3 R7, R5.reuse, 0x20, RZ ;  /* 0x0000002005077810 */ /* 0x042fe40007ffe0ff */
[----:B------:R-:W-:Y:S02]  /*b1b0*/  IADD3 R6, R5, 0x28, RZ ;  /* 0x0000002805067810 */ /* 0x000fe40007ffe0ff */
[----:B------:R-:W-:Y:S02]  /*b1c0*/  ISETP.GE.AND P3, PT, R7, c[0x0][0x3c8], PT ;  /* 0x0000f20007007a0c */ /* 0x000fe40003f66270 */
[----:B------:R-:W-:Y:S02]  /*b1d0*/  ISETP.GE.AND P2, PT, R6, c[0x0][0x3c8], PT ;  /* 0x0000f20006007a0c */ /* 0x000fe40003f46270 */
[----:B------:R-:W-:-:S02]  /*b1e0*/  @!P0 LOP3.LUT R3, R3, 0xfffffffe, RZ, 0xc0, !PT ;  /* 0xfffffffe03038812 */ /* 0x000fc400078ec0ff */
[----:B------:R-:W-:Y:S02]  /*b1f0*/  ISETP.GE.AND P6, PT, R2, c[0x0][0x3c8], PT ;  /* 0x0000f20002007a0c */ /* 0x000fe40003fc6270 */
[----:B------:R-:W-:Y:S01]  /*b200*/  ISETP.GE.AND P5, PT, R0, c[0x0][0x3c8], PT ;  /* 0x0000f20000007a0c */ /* 0x000fe20003fa6270 */
[----:B------:R-:W-:Y:S01]  /*b210*/  @!P0 IMAD.WIDE R16, R3, 0x4, R10 ;  /* 0x0000000403108825 */ /* 0x000fe200078e020a */
[----:B------:R-:W-:-:S03]  /*b220*/  IADD3 R3, R5, 0x70, RZ ;  /* 0x0000007005037810 */ /* 0x000fc60007ffe0ff */
[----:B------:R-:W-:Y:S02]  /*b230*/  @!P3 LEA.HI R7, R7, R7, RZ, 0x1 ;  /* 0x000000070707b211 */ /* 0x000fe400078f08ff */
[----:B------:R-:W-:Y:S02]  /*b240*/  @!P2 LEA.HI R6, R6, R6, RZ, 0x1 ;  /* 0x000000060606a211 */ /* 0x000fe400078f08ff */
[----:B------:R-:W-:Y:S02]  /*b250*/  @!P3 LOP3.LUT R7, R7, 0xfffffffe, RZ, 0xc0, !PT ;  /* 0xfffffffe0707b812 */ /* 0x000fe400078ec0ff */
[----:B------:R-:W-:Y:S01]  /*b260*/  @!P2 LOP3.LUT R6, R6, 0xfffffffe, RZ, 0xc0, !PT ;  /* 0xfffffffe0606a812 */ /* 0x000fe200078ec0ff */
[--C-:B--2---:R-:W-:Y:S01]  /*b270*/  @!P1 IMAD.WIDE R14, R4, 0x4, R10.reuse ;  /* 0x00000004040e9825 */ /* 0x104fe200078e020a */
[----:B------:R-:W-:Y:S02]  /*b280*/  IADD3 R4, R5, 0x68, RZ ;  /* 0x0000006805047810 */ /* 0x000fe40007ffe0ff */
[----:B------:R-:W-:Y:S01]  /*b290*/  @!P6 LEA.HI R2, R2, R2, RZ, 0x1 ;  /* 0x000000020202e211 */ /* 0x000fe200078f08ff */
[----:B------:R-:W-:Y:S01]  /*b2a0*/  @!P3 IMAD.WIDE R12, R7, 0x4, R10 ;  /* 0x00000004070cb825 */ /* 0x000fe200078e020a */
[----:B---3--:R-:W-:-:S02]  /*b2b0*/  IADD3 R8, R5, 0x50, RZ ;  /* 0x0000005005087810 */ /* 0x008fc40007ffe0ff */
[----:B------:R-:W-:Y:S01]  /*b2c0*/  @!P5 LEA.HI R0, R0, R0, RZ, 0x1 ;  /* 0x000000000000d211 */ /* 0x000fe200078f08ff */
[----:B------:R-:W-:Y:S01]  /*b2d0*/  @!P2 IMAD.WIDE R6, R6, 0x4, R10 ;  /* 0x000000040606a825 */ /* 0x000fe200078e020a */
[----:B------:R1:W-:Y:S01]  /*b2e0*/  @!P3 ST.E.64 [R12.64], R114 ;  /* 0x000000720c00b985 */ /* 0x0003e2000c101b0c */
[----:B------:R-:W-:Y:S02]  /*b2f0*/  ISETP.GE.AND P4, PT, R8, c[0x0][0x3c8], PT ;  /* 0x0000f20008007a0c */ /* 0x000fe40003f86270 */
[----:B------:R-:W-:Y:S01]  /*b300*/  @!P6 LOP3.LUT R2, R2, 0xfffffffe, RZ, 0xc0, !PT ;  /* 0xfffffffe0202e812 */ /* 0x000fe200078ec0ff */
[----:B------:R2:W-:Y:S01]  /*b310*/  @!P2 ST.E.64 [R6.64], R110 ;  /* 0x0000006e0600a985 */ /* 0x0005e2000c101b0c */
[----:B------:R-:W-:-:S03]  /*b320*/  @!P5 LOP3.LUT R0, R0, 0xfffffffe, RZ, 0xc0, !PT ;  /* 0xfffffffe0000d812 */ /* 0x000fc600078ec0ff */
[----:B------:R3:W-:Y:S01]  /*b330*/  @!P1 ST.E.64 [R14.64], R106 ;  /* 0x0000006a0e009985 */ /* 0x0007e2000c101b0c */
[----:B------:R-:W-:-:S03]  /*b340*/  ISETP.GE.AND P1, PT, R4, c[0x0][0x3c8], PT ;  /* 0x0000f20004007a0c */ /* 0x000fc60003f26270 */
[----:B------:R-:W-:Y:S01]  /*b350*/  @!P0 ST.E.64 [R16.64], R102 ;  /* 0x0000006610008985 */ /* 0x000fe2000c101b0c */
[----:B------:R-:W-:Y:S02]  /*b360*/  ISETP.GE.AND P0, PT, R3, c[0x0][0x3c8], PT ;  /* 0x0000f20003007a0c */ /* 0x000fe40003f06270 */
[----:B------:R-:W-:-:S04]  /*b370*/  @!P4 LEA.HI R8, R8, R8, RZ, 0x1 ;  /* 0x000000080808c211 */ /* 0x000fc800078f08ff */
[----:B------:R-:W-:-:S03]  /*b380*/  @!P4 LOP3.LUT R8, R8, 0xfffffffe, RZ, 0xc0, !PT ;  /* 0xfffffffe0808c812 */ /* 0x000fc600078ec0ff */
[----:B------:R-:W-:Y:S02]  /*b390*/  @!P1 LEA.HI R4, R4, R4, RZ, 0x1 ;  /* 0x0000000404049211 */ /* 0x000fe400078f08ff */
[--C-:B------:R-:W-:Y:S02]  /*b3a0*/  @!P4 IMAD.WIDE R8, R8, 0x4, R10.reuse ;  /* 0x000000040808c825 */ /* 0x100fe400078e020a */
[----:B------:R-:W-:Y:S02]  /*b3b0*/  @!P0 LEA.HI R3, R3, R3, RZ, 0x1 ;  /* 0x0000000303038211 */ /* 0x000fe400078f08ff */
[----:B------:R-:W-:Y:S01]  /*b3c0*/  @!P1 LOP3.LUT R4, R4, 0xfffffffe, RZ, 0xc0, !PT ;  /* 0xfffffffe04049812 */ /* 0x000fe200078ec0ff */
[----:B-1----:R-:W-:Y:S01]  /*b3d0*/  @!P6 IMAD.WIDE R12, R2, 0x4, R10 ;  /* 0x00000004020ce825 */ /* 0x002fe200078e020a */
[----:B------:R-:W-:Y:S02]  /*b3e0*/  @!P0 LOP3.LUT R3, R3, 0xfffffffe, RZ, 0xc0, !PT ;  /* 0xfffffffe03038812 */ /* 0x000fe400078ec0ff */
[----:B--2---:R-:W-:-:S02]  /*b3f0*/  IADD3 R7, R5, 0x58, RZ ;  /* 0x0000005805077810 */ /* 0x004fc40007ffe0ff */
[----:B------:R1:W-:Y:S01]  /*b400*/  @!P6 ST.E.64 [R12.64], R98 ;  /* 0x000000620c00e985 */ /* 0x0003e2000c101b0c */
[----:B------:R-:W-:Y:S01]  /*b410*/  IADD3 R6, R5, 0x60, RZ ;  /* 0x0000006005067810 */ /* 0x000fe20007ffe0ff */
[--C-:B------:R-:W-:Y:S01]  /*b420*/  @!P0 IMAD.WIDE R2, R3, 0x4, R10.reuse ;  /* 0x0000000403028825 */ /* 0x100fe200078e020a */
[----:B------:R-:W-:Y:S02]  /*b430*/  ISETP.GE.AND P3, PT, R7, c[0x0][0x3c8], PT ;  /* 0x0000f20007007a0c */ /* 0x000fe40003f66270 */
[----:B------:R-:W-:Y:S01]  /*b440*/  ISETP.GE.AND P2, PT, R6, c[0x0][0x3c8], PT ;  /* 0x0000f20006007a0c */ /* 0x000fe20003f46270 */
[----:B---3--:R-:W-:Y:S01]  /*b450*/  @!P5 IMAD.WIDE R14, R0, 0x4, R10 ;  /* 0x00000004000ed825 */ /* 0x008fe200078e020a */
[----:B------:R-:W-:-:S04]  /*b460*/  IADD3 R0, R5, 0x78, RZ ;  /* 0x0000007805007810 */ /* 0x000fc80007ffe0ff */
[----:B------:R2:W-:Y:S04]  /*b470*/  @!P5 ST.E.64 [R14.64], R94 ;  /* 0x0000005e0e00d985 */ /* 0x0005e8000c101b0c */
[----:B------:R3:W-:Y:S01]  /*b480*/  @!P4 ST.E.64 [R8.64], R90 ;  /* 0x0000005a0800c985 */ /* 0x0007e2000c101b0c */
[----:B------:R-:W-:Y:S02]  /*b490*/  @!P3 LEA.HI R7, R7, R7, RZ, 0x1 ;  /* 0x000000070707b211 */ /* 0x000fe400078f08ff */
[----:B------:R-:W-:Y:S02]  /*b4a0*/  @!P2 LEA.HI R6, R6, R6, RZ, 0x1 ;  /* 0x000000060606a211 */ /* 0x000fe400078f08ff */
[----:B------:R-:W-:Y:S02]  /*b4b0*/  @!P3 LOP3.LUT R7, R7, 0xfffffffe, RZ, 0xc0, !PT ;  /* 0xfffffffe0707b812 */ /* 0x000fe400078ec0ff */
[----:B------:R-:W-:-:S03]  /*b4c0*/  @!P2 LOP3.LUT R6, R6, 0xfffffffe, RZ, 0xc0, !PT ;  /* 0xfffffffe0606a812 */ /* 0x000fc600078ec0ff */
[----:B-1----:R-:W-:-:S04]  /*b4d0*/  @!P3 IMAD.WIDE R12, R7, 0x4, R10 ;  /* 0x00000004070cb825 */ /* 0x002fc800078e020a */
[--C-:B------:R-:W-:Y:S01]  /*b4e0*/  @!P2 IMAD.WIDE R6, R6, 0x4, R10.reuse ;  /* 0x000000040606a825 */ /* 0x100fe200078e020a */
[----:B------:R3:W-:Y:S04]  /*b4f0*/  @!P3 ST.E.64 [R12.64], R86 ;  /* 0x000000560c00b985 */ /* 0x0007e8000c101b0c */
[----:B------:R3:W-:Y:S01]  /*b500*/  @!P2 ST.E.64 [R6.64], R82 ;  /* 0x000000520600a985 */ /* 0x0007e2000c101b0c */
[----:B--2---:R-:W-:-:S05]  /*b510*/  @!P1 IMAD.WIDE R14, R4, 0x4, R10 ;  /* 0x00000004040e9825 */ /* 0x004fca00078e020a */
[----:B------:R3:W-:Y:S04]  /*b520*/  @!P1 ST.E.64 [R14.64], R78 ;  /* 0x0000004e0e009985 */ /* 0x0007e8000c101b0c */
[----:B------:R3:W-:Y:S01]  /*b530*/  @!P0 ST.E.64 [R2.64], R74 ;  /* 0x0000004a02008985 */ /* 0x0007e2000c101b0c */
[----:B------:R-:W-:-:S13]  /*b540*/  ISETP.GE.AND P0, PT, R0, c[0x0][0x3c8], PT ;  /* 0x0000f20000007a0c */ /* 0x000fda0003f06270 */
[----:B------:R-:W-:Y:S05]  /*b550*/  @P0 EXIT ;  /* 0x000000000000094d */ /* 0x000fea0003800000 */
[----:B------:R-:W-:-:S04]  /*b560*/  LEA.HI R0, R0, R0, RZ, 0x1 ;  /* 0x0000000000007211 */ /* 0x000fc800078f08ff */
[----:B------:R-:W-:-:S05]  /*b570*/  LOP3.LUT R0, R0, 0xfffffffe, RZ, 0xc0, !PT ;  /* 0xfffffffe00007812 */ /* 0x000fca00078ec0ff */
[----:B------:R-:W-:-:S05]  /*b580*/  IMAD.WIDE R10, R0, 0x4, R10 ;  /* 0x00000004000a7825 */ /* 0x000fca00078e020a */
[----:B------:R-:W-:Y:S01]  /*b590*/  ST.E.64 [R10.64], R70 ;  /* 0x000000460a007985 */ /* 0x000fe2000c101b0c */
[----:B------:R-:W-:Y:S05]  /*b5a0*/  EXIT ;  /* 0x000000000000794d */ /* 0x000fea0003800000 */
.L_x_9:
[----:B------:R-:W1:Y:S02]  /*b5b0*/  S2R R3, SR_TID.X ;  /* 0x0000000000037919 */ /* 0x000e640000002100 */
[----:B-1----:R-:W-:-:S13]  /*b5c0*/  ISETP.GT.AND P0, PT, R3, 0x7f, PT ;  /* 0x0000007f0300780c */ /* 0x002fda0003f04270 */
[----:B------:R-:W-:Y:S05]  /*b5d0*/  @P0 EXIT ;  /* 0x000000000000094d */ /* 0x000fea0003800000 */
[----:B------:R-:W1:Y:S01]  /*b5e0*/  S2R R7, SR_CTAID.X ;  /* 0x0000000000077919 */ /* 0x000e620000002500 */
[----:B------:R-:W-:-:S05]  /*b5f0*/  MOV R0, c[0x0][0x4e8] ;  /* 0x00013a0000007a02 */ /* 0x000fca0000000f00 */
[----:B------:R-:W-:Y:S01]  /*b600*/  IMAD R2, R0, c[0x0][0x388], RZ ;  /* 0x0000e20000027a24 */ /* 0x000fe200078e02ff */
[----:B-1----:R-:W-:-:S04]  /*b610*/  LEA R7, R7, R3, 0x7 ;  /* 0x0000000307077211 */ /* 0x002fc800078e38ff */
[----:B------:R-:W-:-:S13]  /*b620*/  ISETP.GE.AND P0, PT, R7, R2, PT ;  /* 0x000000020700720c */ /* 0x000fda0003f06270 */
[----:B------:R-:W-:Y:S05]  /*b630*/  @P0 EXIT ;  /* 0x000000000000094d */ /* 0x000fea0003800000 */
[----:B------:R-:W1:Y:S01]  /*b640*/  S2R R4, SR_CTAID.Z ;  /* 0x0000000000047919 */ /* 0x000e620000002700 */
[----:B------:R-:W-:Y:S01]  /*b650*/  USHF.R.S32.HI UR6, URZ, 0x1f, UR10 ;  /* 0x0000001f3f067899 */ /* 0x000fe2000801140a */
[----:B------:R-:W-:Y:S01]  /*b660*/  ISETP.NE.AND P0, PT, R0, 0x1, PT ;  /* 0x000000010000780c */ /* 0x000fe20003f05270 */
[----:B------:R-:W-:Y:S01]  /*b670*/  ULDC.64 UR4, c[0x0][0x4d0] ;  /* 0x0001340000047ab9 */ /* 0x000fe20000000a00 */
[----:B------:R-:W2:Y:S01]  /*b680*/  S2R R3, SR_CTAID.Y ;  /* 0x0000000000037919 */ /* 0x000ea20000002600 */
[----:B------:R-:W-:Y:S01]  /*b690*/  UIMAD UR6, UR6, UR4, URZ ;  /* 0x00000004060672a4 */ /* 0x000fe2000f8e023f */
[----:B------:R-:W-:Y:S01]  /*b6a0*/  IADD3 R2, RZ, -UR10, RZ ;  /* 0x8000000aff027c10 */ /* 0x000fe2000fffe0ff */
[----:B------:R-:W-:Y:S01]  /*b6b0*/  UIMAD.WIDE.U32 UR8, UR10, UR4, URZ ;  /* 0x000000040a0872a5 */ /* 0x000fe2000f8e003f */
[----:B------:R-:W-:Y:S01]  /*b6c0*/  MOV R6, R7 ;  /* 0x0000000700067202 */ /* 0x000fe20000000f00 */
[----:B------:R-:W-:-:S04]  /*b6d0*/  UIMAD UR4, UR10, UR5, UR6 ;  /* 0x000000050a0472a4 */ /* 0x000fc8000f8e0206 */
[----:B------:R-:W-:Y:S01]  /*b6e0*/  UIADD3 UR4, UR9, UR4, URZ ;  /* 0x0000000409047290 */ /* 0x000fe2000fffe03f */
[----:B------:R-:W-:Y:S01]  /*b6f0*/  MOV R9, UR9 ;  /* 0x0000000900097c02 */ /* 0x000fe20008000f00 */
[----:B------:R-:W-:-:S04]  /*b700*/  @P0 IMAD.HI.U32 R5, R7, c[0x0][0x4ec], RZ ;  /* 0x00013b0007050a27 */ /* 0x000fc800078e00ff */
[----:B------:R-:W-:Y:S01]  /*b710*/  IMAD.U32 R8, RZ, RZ, UR8 ;  /* 0x00000008ff087e24 */ /* 0x000fe2000f8e00ff */
[----:B------:R-:W-:Y:S01]  /*b720*/  @P0 SHF.R.U32.HI R6, RZ, c[0x0][0x4f0], R5 ;  /* 0x00013c00ff060a19 */ /* 0x000fe20000011605 */
[----:B------:R-:W-:Y:S01]  /*b730*/  IMAD.U32 R9, RZ, RZ, UR4 ;  /* 0x00000004ff097e24 */ /* 0x000fe2000f8e00ff */
[----:B-1----:R-:W-:-:S03]  /*b740*/  SHF.R.S32.HI R0, RZ, 0x1f, R4 ;  /* 0x0000001fff007819 */ /* 0x002fc60000011404 */
[----:B------:R-:W-:-:S04]  /*b750*/  IMAD.WIDE.U32 R8, R4, c[0x0][0x4d8], R8 ;  /* 0x0001360004087a25 */ /* 0x000fc800078e0008 */
[----:B------:R-:W-:Y:S02]  /*b760*/  IMAD R0, R0, c[0x0][0x4d8], RZ ;  /* 0x0001360000007a24 */ /* 0x000fe400078e02ff */
[----:B--2---:R-:W-:Y:S02]  /*b770*/  IMAD R2, R2, c[0x0][0x550], R3 ;  /* 0x0001540002027a24 */ /* 0x004fe400078e0203 */
[----:B------:R-:W-:Y:S01]  /*b780*/  IMAD R0, R4, c[0x0][0x4dc], R0 ;  /* 0x0001370004007a24 */ /* 0x000fe200078e0200 */
[----:B------:R-:W-:Y:S02]  /*b790*/  IADD3 R4, -R6, RZ, RZ ;  /* 0x000000ff06047210 */ /* 0x000fe40007ffe1ff */
[----:B------:R-:W-:Y:S01]  /*b7a0*/  SHF.R.S32.HI R3, RZ, 0x1f, R2 ;  /* 0x0000001fff037819 */ /* 0x000fe20000011402 */
[----:B------:R-:W-:Y:S01]  /*b7b0*/  IMAD.IADD R9, R0, 0x1, R9 ;  /* 0x0000000100097824 */ /* 0x000fe200078e0209 */
[----:B------:R-:W-:Y:S01]  /*b7c0*/  SHF.R.S32.HI R0, RZ, 0x1f, R6 ;  /* 0x0000001fff007819 */ /* 0x000fe20000011406 */
[----:B------:R-:W-:-:S02]  /*b7d0*/  IMAD R4, R4, c[0x0][0x4e8], R7 ;  /* 0x00013a0004047a24 */ /* 0x000fc400078e0207 */
[----:B------:R-:W-:Y:S02]  /*b7e0*/  IMAD R3, R3, c[0x0][0x4e0], RZ ;  /* 0x0001380003037a24 */ /* 0x000fe400078e02ff */
[----:B------:R-:W-:-:S04]  /*b7f0*/  IMAD.WIDE.U32 R8, R2, c[0x0][0x4e0], R8 ;  /* 0x0001380002087a25 */ /* 0x000fc800078e0008 */
[----:B------:R-:W-:Y:S01]  /*b800*/  IMAD R3, R2, c[0x0][0x4e4], R3 ;  /* 0x0001390002037a24 */ /* 0x000fe200078e0203 */
[----:B------:R-:W-:Y:S02]  /*b810*/  SHF.R.S32.HI R2, RZ, 0x1f, R4 ;  /* 0x0000001fff027819 */ /* 0x000fe40000011404 */
[----:B------:R-:W-:-:S03]  /*b820*/  IADD3 R6, P0, R6, R8, RZ ;  /* 0x0000000806067210 */ /* 0x000fc60007f1e0ff */
[----:B------:R-:W-:Y:S01]  /*b830*/  IMAD R2, R2, c[0x0][0x4c8], RZ ;  /* 0x0001320002027a24 */ /* 0x000fe200078e02ff */
[----:B------:R-:W-:Y:S02]  /*b840*/  IADD3.X R7, R0, R9, R3, P0, !PT ;  /* 0x0000000900077210 */ /* 0x000fe400007fe403 */
[----:B------:R-:W-:Y:S01]  /*b850*/  MOV R0, 0xff800000 ;  /* 0xff80000000007802 */ /* 0x000fe20000000f00 */
[C---:B------:R-:W-:Y:S02]  /*b860*/  IMAD R2, R4.reuse, c[0x0][0x4cc], R2 ;  /* 0x0001330004027a24 */ /* 0x040fe400078e0202 */
[----:B------:R-:W-:-:S05]  /*b870*/  IMAD.WIDE.U32 R6, R4, c[0x0][0x4c8], R6 ;  /* 0x0001320004067a25 */ /* 0x000fca00078e0006 */
[----:B------:R-:W-:Y:S02]  /*b880*/  IADD3 R2, R7, R2, RZ ;  /* 0x0000000207027210 */ /* 0x000fe40007ffe0ff */
[----:B------:R-:W-:-:S04]  /*b890*/  LEA R4, P0, R6, c[0x0][0x4a8], 0x2 ;  /* 0x00012a0006047a11 */ /* 0x000fc800078010ff */
[----:B------:R-:W-:-:S05]  /*b8a0*/  LEA.HI.X R5, R6, c[0x0][0x4ac], R2, 0x2, P0 ;  /* 0x00012b0006057a11 */ /* 0x000fca00000f1402 */
[----:B------:R-:W-:Y:S01]  /*b8b0*/  STG.E [R4.64], R0 ;  /* 0x0000000004007986 */ /* 0x000fe2000c10190c */
[----:B------:R-:W-:Y:S05]  /*b8c0*/  EXIT ;  /* 0x000000000000794d */ /* 0x000fea0003800000 */
.L_x_12:
[----:B------:R-:W-:-:S00]  /*b8d0*/  BRA `(.L_x_12) ;  /* 0xfffffff000007947 */ /* 0x000fc0000383ffff */
[----:B------:R-:W-:-:S00]  /*b8e0*/  NOP ;  /* 0x0000000000007918 */ /* 0x000fc00000000000 */
        /* <DEDUP_REMOVED lines=9> */
.L_x_3568:


//--------------------- .text._ZN7cutlass13device_kernelIN5flash19enable_sm80_to_sm89INS1_16FlashAttnFwdSm80INS1_25CollectiveMainloopFwdSm80ILi8ELi1ELb1EN4cute5tupleIJNS5_1CILi128EEENS7_ILi96EEES8_EEELi128ENS_10bfloat16_tEfNS_4arch4Sm80ELb0ELb1ELb1ELb0ELb1ELb0ELb1ELb1EEENS1_21CollectiveEpilogueFwdINS6_IJS8_S8_S9_EEENS6_IJNS7_ILi1EEESH_SH_EEESB_SD_Li256ELb0ELb1ELb1ELb0EEENS1_19SingleTileSchedulerILb0ELb1ELb1ELi128EEEEEEEEEvNT_6ParamsE --------------------------
	.section	.text._ZN7cutlass13device_kernelIN5flash19enable_sm80_to_sm89INS1_16FlashAttnFwdSm80INS1_25CollectiveMainloopFwdSm80ILi8ELi1ELb1EN4cute5tupleIJNS5_1CILi128EEENS7_ILi96EEES8_EEELi128ENS_10bfloat16_tEfNS_4arch4Sm80ELb0ELb1ELb1ELb0ELb1ELb0ELb1ELb1EEENS1_21CollectiveEpilogueFwdINS6_IJS8_S8_S9_EEENS6_IJNS7_ILi1EEESH_SH_EEESB_SD_Li256ELb0ELb1ELb1ELb0EEENS1_19SingleTileSchedulerILb0ELb1ELb1ELi128EEEEEEEEEvNT_6ParamsE,"ax",@progbits
	.sectioninfo	@"SHI_REGISTERS=255"
	.align	128
.text._ZN7cutlass13device_kernelIN5flash19enable_sm80_to_sm89INS1_16FlashAttnFwdSm80INS1_25CollectiveMainloopFwdSm80ILi8ELi1ELb1EN4cute5tupleIJNS5_1CILi128EEENS7_ILi96EEES8_EEELi128ENS_10bfloat16_tEfNS_4arch4Sm80ELb0ELb1ELb1ELb0ELb1ELb0ELb1ELb1EEENS1_21CollectiveEpilogueFwdINS6_IJS8_S8_S9_EEENS6_IJNS7_ILi1EEESH_SH_EEESB_SD_Li256ELb0ELb1ELb1ELb0EEENS1_19SingleTileSchedulerILb0ELb1ELb1ELi128EEEEEEEEEvNT_6ParamsE:
        .type           _ZN7cutlass13device_kernelIN5flash19enable_sm80_to_sm89INS1_16FlashAttnFwdSm80INS1_25CollectiveMainloopFwdSm80ILi8ELi1ELb1EN4cute5tupleIJNS5_1CILi128EEENS7_ILi96EEES8_EEELi128ENS_10bfloat16_tEfNS_4arch4Sm80ELb0ELb1ELb1ELb0ELb1ELb0ELb1ELb1EEENS1_21CollectiveEpilogueFwdINS6_IJS8_S8_S9_EEENS6_IJNS7_ILi1EEESH_SH_EEESB_SD_Li256ELb0ELb1ELb1ELb0EEENS1_19SingleTileSchedulerILb0ELb1ELb1ELi128EEEEEEEEEvNT_6ParamsE,@function
        .size           _ZN7cutlass13device_kernelIN5flash19enable_sm80_to_sm89INS1_16FlashAttnFwdSm80INS1_25CollectiveMainloopFwdSm80ILi8ELi1ELb1EN4cute5tupleIJNS5_1CILi128EEENS7_ILi96EEES8_EEELi128ENS_10bfloat16_tEfNS_4arch4Sm80ELb0ELb1ELb1ELb0ELb1ELb0ELb1ELb1EEENS1_21CollectiveEpilogueFwdINS6_IJS8_S8_S9_EEENS6_IJNS7_ILi1EEESH_SH_EEESB_SD_Li256ELb0ELb1ELb1ELb0EEENS1_19SingleTileSchedulerILb0ELb1ELb1ELi128EEEEEEEEEvNT_6ParamsE,(.L_x_3569 - _ZN7cutlass13device_kernelIN5flash19enable_sm80_to_sm89INS1_16FlashAttnFwdSm80INS1_25CollectiveMainloopFwdSm80ILi8ELi1ELb1EN4cute5tupleIJNS5_1CILi128EEENS7_ILi96EEES8_EEELi128ENS_10bfloat16_tEfNS_4arch4Sm80ELb0ELb1ELb1ELb0ELb1ELb0ELb1ELb1EEENS1_21CollectiveEpilogueFwdINS6_IJS8_S8_S9_EEENS6_IJNS7_ILi1EEESH_SH_EEESB_SD_Li256ELb0ELb1ELb1ELb0EEENS1_19SingleTileSchedulerILb0ELb1ELb1ELi128EEEEEEEEEvNT_6ParamsE)
        .other          _ZN7cutlass13device_kernelIN5flash19enable_sm80_to_sm89INS1_16FlashAttnFwdSm80INS1_25CollectiveMainloopFwdSm80ILi8ELi1ELb1EN4cute5tupleIJNS5_1CILi128EEENS7_ILi96EEES8_EEELi128ENS_10bfloat16_tEfNS_4arch4Sm80ELb0ELb1ELb1ELb0ELb1ELb0ELb1ELb1EEENS1_21CollectiveEpilogueFwdINS6_IJS8_S8_S9_EEENS6_IJNS7_ILi1EEESH_SH_EEESB_SD_Li256ELb0ELb1ELb1ELb0EEENS1_19SingleTileSchedulerILb0ELb1ELb1ELi128EEEEEEEEEvNT_6ParamsE,@"STO_CUDA_ENTRY STV_DEFAULT"
_ZN7cutlass13device_kernelIN5flash19enable_sm80_to_sm89INS1_16FlashAttnFwdSm80INS1_25CollectiveMainloopFwdSm80ILi8ELi1ELb1EN4cute5tupleIJNS5_1CILi128EEENS7_ILi96EEES8_EEELi128ENS_10bfloat16_tEfNS_4arch4Sm80ELb0ELb1ELb1ELb0ELb1ELb0ELb1ELb1EEENS1_21CollectiveEpilogueFwdINS6_IJS8_S8_S9_EEENS6_IJNS7_ILi1EEESH_SH_EEESB_SD_Li256ELb0ELb1ELb1ELb0EEENS1_19SingleTileSchedulerILb0ELb1ELb1ELi128EEEEEEEEEvNT_6ParamsE:
[----:B------:R-:W-:Y:S02]  /*0000*/  MOV R1, c[0x0][0x28] ;  /* 0x00000a0000017a02 */ /* 0x000fe40000000f00 */
[----:B------:R-:W1:Y:S01]  /*0010*/  S2R R101, SR_TID.X ;  /* 0x0000000000657919 */ /* 0x000e620000002100 */
[----:B------:R-:W2:Y:S08]  /*0020*/  S2UR UR6, SR_CTAID.Y ;  /* 0x00000000000679c3 */ /* 0x000eb00000002600 */
        /* <DEDUP_REMOVED lines=14> */
.L_x_13:
[----:B------:R-:W-:Y:S02]  /*0110*/  ULDC.64 UR4, c[0x0][0x550] ;  /* 0x0001540000047ab9 */ /* 0x000fe40000000a00 */
[----:B------:R-:W-:Y:S02]  /*0120*/  UISETP.NE.AND UP0, UPT, UR4, 0x1, UPT ;  /* 0x000000010400788c */ /* 0x000fe4000bf05270 */
[----:B------:R-:W-:-:S02]  /*0130*/  UIMAD.WIDE.U32 UR12, UR6, UR5, URZ ;  /* 0x00000005060c72a5 */ /* 0x000fc4000f8e003f */
[----:B------:R-:W-:Y:S02]  /*0140*/  ULDC UR4, c[0x0][0x558] ;  /* 0x0001560000047ab9 */ /* 0x000fe40000000800 */
[----:B------:R-:W-:-:S05]  /*0150*/  UMOV UR9, UR6 ;  /* 0x0000000600097c82 */ /* 0x000fca0008000000 */
[----:B------:R-:W-:-:S03]  /*0160*/  @UP0 USHF.R.U32.HI UR9, URZ, UR4, UR13 ;  /* 0x000000043f090299 */ /* 0x000fc6000801160d */
.L_x_14:
[----:B------:R-:W-:Y:S01]  /*0170*/  ISETP.LE.AND P0, PT, RZ, UR10, PT ;  /* 0x0000000aff007c0c */ /* 0x000fe2000bf03270 */
[----:B------:R-:W-:Y:S02]  /*0180*/  UIADD3 UR4, -UR9, URZ, URZ ;  /* 0x0000003f09047290 */ /* 0x000fe4000fffe13f */
[----:B------:R-:W-:Y:S02]  /*0190*/  ULDC UR7, c[0x0][0x550] ;  /* 0x0001540000077ab9 */ /* 0x000fe40000000800 */
[----:B------:R-:W-:-:S08]  /*01a0*/  UIMAD UR7, UR4, UR7, UR6 ;  /* 0x00000007040772a4 */ /* 0x000fd0000f8e0206 */
[----:B------:R-:W-:Y:S05]  /*01b0*/  @!P0 EXIT ;  /* 0x000000000000894d */ /* 0x000fea0003800000 */
[----:B------:R-:W1:Y:S01]  /*01c0*/  S2UR UR21, SR_CTAID.X ;  /* 0x00000000001579c3 */ /* 0x000e620000002500 */
[----:B------:R-:W-:Y:S01]  /*01d0*/  ULDC.64 UR4, c[0x0][0x370] ;  /* 0x0000dc0000047ab9 */ /* 0x000fe20000000a00 */
[----:B------:R-:W-:Y:S01]  /*01e0*/  IMAD.MOV.U32 R220, RZ, RZ, RZ ;  /* 0x000000ffffdc7224 */ /* 0x000fe200078e00ff */
[----:B------:R-:W-:Y:S02]  /*01f0*/  UISETP.NE.U32.AND UP0, UPT, URZ, UR4, UPT ;  /* 0x000000043f00728c */ /* 0x000fe4000bf05070 */
[----:B------:R-:W-:Y:S02]  /*0200*/  ULDC.64 UR12, c[0x0][0x370] ;  /* 0x0000dc00000c7ab9 */ /* 0x000fe40000000a00 */
[----:B------:R-:W-:Y:S02]  /*0210*/  UISETP.NE.AND.EX UP0, UPT, URZ, UR5, UPT, UP0 ;  /* 0x000000053f00728c */ /* 0x000fe4000bf05300 */
[----:B------:R-:W-:Y:S02]  /*0220*/  ULDC UR6, c[0x0][0x2c4] ;  /* 0x0000b10000067ab9 */ /* 0x000fe40000000800 */
[----:B------:R-:W-:-:S02]  /*0230*/  UISETP.NE.AND UP2, UPT, UR6, 0x1, UPT ;  /* 0x000000010600788c */ /* 0x000fc4000bf45270 */
[----:B------:R-:W-:Y:S01]  /*0240*/  PLOP3.LUT P0, PT, PT, PT, UP0, 0x80, 0x0 ;  /* 0x000000000000781c */ /* 0x000fe20003f0f008 */
[----:B------:R-:W-:-:S04]  /*0250*/  ULDC.64 UR14, c[0x0][0x118] ;  /* 0x00004600000e7ab9 */ /* 0x000fc80000000a00 */
[----:B------:R-:W-:Y:S02]  /*0260*/  @UP0 UMOV UR4, 0x4 ;  /* 0x0000000400040882 */ /* 0x000fe40000000000 */
[----:B------:R-:W-:Y:S02]  /*0270*/  @UP0 UIMAD.WIDE UR4, UR10, UR4, UR12 ;  /* 0x000000040a0402a5 */ /* 0x000fe4000f8e020c */
[----:B-1----:R-:W-:-:S04]  /*0280*/  USHF.L.U32 UR21, UR21, 0x7, URZ ;  /* 0x0000000715157899 */ /* 0x002fc8000800063f */
[----:B------:R-:W-:Y:S01]  /*0290*/  MOV R2, UR4 ;  /* 0x0000000400027c02 */ /* 0x000fe20008000f00 */
[----:B------:R-:W-:Y:S01]  /*02a0*/  IMAD.U32 R3, RZ, RZ, UR5 ;  /* 0x00000005ff037e24 */ /* 0x000fe2000f8e00ff */
[----:B------:R-:W-:Y:S02]  /*02b0*/  @UP2 UIADD3 UR12, UR21, 0x7f, URZ ;  /* 0x0000007f150c2890 */ /* 0x000fe4000fffe03f */
[----:B------:R-:W-:Y:S02]  /*02c0*/  ULDC.64 UR4, c[0x0][0x2c8] ;  /* 0x0000b20000047ab9 */ /* 0x000fe40000000a00 */
[----:B------:R-:W-:Y:S01]  /*02d0*/  UIMAD.WIDE.U32 UR12, UR12, UR4, URZ ;  /* 0x000000040c0c72a5 */ /* 0x000fe2000f8e003f */
[----:B------:R1:W5:Y:S01]  /*02e0*/  @P0 LDG.E R220, [R2.64] ;  /* 0x0000000e02dc0981 */ /* 0x000362000c1e1900 */
[----:B------:R-:W-:Y:S02]  /*02f0*/  ULDC UR8, c[0x0][0x2ac] ;  /* 0x0000ab0000087ab9 */ /* 0x000fe40000000800 */
[----:B------:R-:W-:-:S02]  /*0300*/  ULDC UR4, c[0x0][0x1d0] ;  /* 0x0000740000047ab9 */ /* 0x000fc40000000800 */
[----:B------:R-:W-:Y:S02]  /*0310*/  UIADD3 UR11, UR21, 0x7f, URZ ;  /* 0x0000007f150b7890 */ /* 0x000fe4000fffe03f */
[----:B------:R-:W-:Y:S02]  /*0320*/  @UP2 USHF.R.U32.HI UR11, URZ, UR5, UR13 ;  /* 0x000000053f0b2299 */ /* 0x000fe4000801160d */
[----:B------:R-:W-:Y:S02]  /*0330*/  UIMAD UR8, UR8, UR4, URZ ;  /* 0x00000004080872a4 */ /* 0x000fe4000f8e023f */
[----:B------:R-:W-:Y:S02]  /*0340*/  UMOV UR12, 0x1 ;  /* 0x00000001000c7882 */ /* 0x000fe40000000000 */
[----:B------:R-:W-:Y:S02]  /*0350*/  ULDC.64 UR4, c[0x0][0x328] ;  /* 0x0000ca0000047ab9 */ /* 0x000fe40000000a00 */
[----:B------:R-:W-:-:S02]  /*0360*/  UISETP.LE.AND UP1, UPT, UR12, UR5, UPT ;  /* 0x000000050c00728c */ /* 0x000fc4000bf23270 */
[----:B------:R-:W-:Y:S02]  /*0370*/  ULDC UR13, c[0x0][0x168] ;  /* 0x00005a00000d7ab9 */ /* 0x000fe40000000800 */
[----:B------:R-:W-:Y:S02]  /*0380*/  UIADD3 UR13, UR8, -UR13, UR12 ;  /* 0x8000000d080d7290 */ /* 0x000fe4000fffe00c */
[----:B------:R-:W-:Y:S02]  /*0390*/  PLOP3.LUT P0, PT, PT, PT, UP1, 0x40, 0x0 ;  /* 0x000000000000781c */ /* 0x000fe40003f0e818 */
[----:B------:R-:W-:-:S04]  /*03a0*/  UIADD3 UR5, UR13, UR11, URZ ;  /* 0x0000000b0d057290 */ /* 0x000fc8000fffe03f */
[----:B------:R-:W-:-:S07]  /*03b0*/  UIADD3 UR11, UR5, UR4, URZ ;  /* 0x00000004050b7290 */ /* 0x000fce000fffe03f */
[----:B------:R-:W-:Y:S05]  /*03c0*/  @P0 BRA `(.L_x_15) ;  /* 0x0000014000000947 */ /* 0x000fea0003800000 */
[----:B-1----:R-:W-:Y:S01]  /*03d0*/  ISETP.LT.AND P0, PT, RZ, UR5, PT ;  /* 0x00000005ff007c0c */ /* 0x002fe2000bf01270 */
[----:B------:R-:W-:-:S12]  /*03e0*/  UIADD3 UR13, UR5, -0x1, URZ ;  /* 0xffffffff050d7890 */ /* 0x000fd8000fffe03f */
[----:B------:R-:W-:Y:S05]  /*03f0*/  @P0 BRA `(.L_x_16) ;  /* 0x0000008000000947 */ /* 0x000fea0003800000 */
[----:B------:R-:W-:Y:S02]  /*0400*/  ULDC UR4, c[0x0][0x32c] ;  /* 0x0000cb0000047ab9 */ /* 0x000fe40000000800 */
[----:B------:R-:W-:Y:S02]  /*0410*/  UISETP.NE.AND UP0, UPT, UR12, UR4, UPT ;  /* 0x000000040c00728c */ /* 0x000fe4000bf05270 */
[----:B------:R-:W-:-:S03]  /*0420*/  UIADD3 UR13, -UR5, URZ, URZ ;  /* 0x0000003f050d7290 */ /* 0x000fc6000fffe13f */
[----:B------:R-:W-:Y:S02]  /*0430*/  ULDC.64 UR4, c[0x0][0x330] ;  /* 0x0000cc0000047ab9 */ /* 0x000fe40000000a00 */
[----:B------:R-:W-:-:S04]  /*0440*/  UIMAD.WIDE.U32 UR16, UR13, UR4, URZ ;  /* 0x000000040d1072a5 */ /* 0x000fc8000f8e003f */
[----:B------:R-:W-:-:S04]  /*0450*/  @UP0 USHF.R.U32.HI UR13, URZ, UR5, UR17 ;  /* 0x000000053f0d0299 */ /* 0x000fc80008011611 */
[----:B------:R-:W-:Y:S01]  /*0460*/  ULOP3.LUT UR13, URZ, UR13, URZ, 0x33, !UPT ;  /* 0x0000000d3f0d7292 */ /* 0x000fe2000f8e333f */
[----:B------:R-:W-:Y:S05]  /*0470*/  BRA `(.L_x_17) ;  /* 0x0000005000007947 */ /* 0x000fea0003800000 */
.L_x_16:
[----:B------:R-:W-:Y:S02]  /*0480*/  ULDC UR4, c[0x0][0x32c] ;  /* 0x0000cb0000047ab9 */ /* 0x000fe40000000800 */
[----:B------:R-:W-:-:S03]  /*0490*/  UISETP.NE.AND UP0, UPT, UR12, UR4, UPT ;  /* 0x000000040c00728c */ /* 0x000fc6000bf05270 */
[----:B------:R-:W-:Y:S02]  /*04a0*/  ULDC.64 UR4, c[0x0][0x330] ;  /* 0x0000cc0000047ab9 */ /* 0x000fe40000000a00 */
[----:B------:R-:W-:-:S06]  /*04b0*/  UIMAD.WIDE.U32 UR16, UR13, UR4, URZ ;  /* 0x000000040d1072a5 */ /* 0x000fcc000f8e003f */
[----:B------:R-:W-:Y:S02]  /*04c0*/  @UP0 USHF.R.U32.HI UR13, URZ, UR5, UR17 ;  /* 0x000000053f0d0299 */ /* 0x000fe40008011611 */
.L_x_17:
[----:B------:R-:W-:Y:S02]  /*04d0*/  ULDC UR4, c[0x0][0x32c] ;  /* 0x0000cb0000047ab9 */ /* 0x000fe40000000800 */
[----:B------:R-:W-:-:S04]  /*04e0*/  UIMAD UR4, UR13, UR4, UR4 ;  /* 0x000000040d0472a4 */ /* 0x000fc8000f8e0204 */
[----:B------:R-:W-:-:S04]  /*04f0*/  UISETP.LT.AND UP0, UPT, UR11, UR4, UPT ;  /* 0x000000040b00728c */ /* 0x000fc8000bf01270 */
[----:B------:R-:W-:Y:S02]  /*0500*/  USEL UR11, UR11, UR4, UP0 ;  /* 0x000000040b0b7287 */ /* 0x000fe40008000000 */
.L_x_15:
[----:B-1----:R-:W-:Y:S01]  /*0510*/  UIADD3 UR12, UR8, 0x5f, URZ ;  /* 0x0000005f080c7890 */ /* 0x002fe2000fffe03f */
[----:B------:R-:W-:Y:S01]  /*0520*/  PLOP3.LUT P0, PT, PT, PT, UP1, 0x40, 0x0 ;  /* 0x000000000000781c */ /* 0x000fe20003f0e818 */
[----:B------:R-:W-:Y:S02]  /*0530*/  UIADD3 UR18, UR11, 0x5f, URZ ;  /* 0x0000005f0b127890 */ /* 0x000fe4000fffe03f */
[----:B------:R-:W-:Y:S02]  /*0540*/  ULDC.64 UR4, c[0x0][0x2c8] ;  /* 0x0000b20000047ab9 */ /* 0x000fe40000000a00 */
[----:B------:R-:W-:Y:S02]  /*0550*/  UIMAD.WIDE.U32 UR16, UR21, UR4, URZ ;  /* 0x00000004151072a5 */ /* 0x000fe4000f8e003f */
[----:B------:R-:W-:Y:S02]  /*0560*/  UIMAD.WIDE UR12, UR12, 0x2aaaaaab, URZ ;  /* 0x2aaaaaab0c0c78a5 */ /* 0x000fe4000f8e023f */
[----:B------:R-:W-:-:S02]  /*0570*/  UIMAD.WIDE UR18, UR18, 0x2aaaaaab, URZ ;  /* 0x2aaaaaab121278a5 */ /* 0x000fc4000f8e023f */
[----:B------:R-:W-:Y:S02]  /*0580*/  UMOV UR4, UR21 ;  /* 0x0000001500047c82 */ /* 0x000fe40008000000 */
[----:B------:R-:W-:Y:S02]  /*0590*/  @UP2 USHF.R.U32.HI UR4, URZ, UR5, UR17 ;  /* 0x000000053f042299 */ /* 0x000fe40008011611 */
[----:B------:R-:W-:Y:S02]  /*05a0*/  ULDC UR20, c[0x0][0x168] ;  /* 0x00005a0000147ab9 */ /* 0x000fe40000000800 */
[----:B------:R-:W-:Y:S02]  /*05b0*/  UMOV UR17, UR13 ;  /* 0x0000000d00117c82 */ /* 0x000fe40008000000 */
[----:B------:R-:W-:Y:S02]  /*05c0*/  UMOV UR13, UR19 ;  /* 0x00000013000d7c82 */ /* 0x000fe40008000000 */
[----:B------:R-:W-:-:S02]  /*05d0*/  UIADD3 UR20, UR8, -UR20, URZ ;  /* 0x8000001408147290 */ /* 0x000fc4000fffe03f */
[----:B------:R-:W-:Y:S02]  /*05e0*/  USHF.R.U32.HI UR12, URZ, 0x1f, UR17 ;  /* 0x0000001f3f0c7899 */ /* 0x000fe40008011611 */
[----:B------:R-:W-:Y:S02]  /*05f0*/  USHF.R.U32.HI UR11, URZ, 0x1f, UR13 ;  /* 0x0000001f3f0b7899 */ /* 0x000fe4000801160d */
[----:B------:R-:W-:Y:S02]  /*0600*/  UIADD3 UR4, UR20, UR4, URZ ;  /* 0x0000000414047290 */ /* 0x000fe4000fffe03f */
[----:B------:R-:W-:Y:S02]  /*0610*/  ULDC UR5, c[0x0][0x324] ;  /* 0x0000c90000057ab9 */ /* 0x000fe40000000800 */
[----:B------:R-:W-:Y:S02]  /*0620*/  ULEA.HI.SX32 UR12, UR17, UR12, 0x1c ;  /* 0x0000000c110c7291 */ /* 0x000fe4000f8fe23f */
[----:B------:R-:W-:-:S02]  /*0630*/  ULEA.HI.SX32 UR11, UR13, UR11, 0x1c ;  /* 0x0000000b0d0b7291 */ /* 0x000fc4000f8fe23f */
[----:B------:R-:W-:Y:S02]  /*0640*/  UIADD3 UR5, UR4, -UR5, URZ ;  /* 0x8000000504057290 */ /* 0x000fe4000fffe03f */
[----:B------:R-:W-:-:S04]  /*0650*/  UISETP.LT.AND UP0, UPT, UR12, UR11, UPT ;  /* 0x0000000b0c00728c */ /* 0x000fc8000bf01270 */
[----:B------:R-:W-:Y:S01]  /*0660*/  USEL UR11, UR12, UR11, UP0 ;  /* 0x0000000b0c0b7287 */ /* 0x000fe20008000000 */
[----:B------:R-:W-:Y:S01]  /*0670*/  MOV R2, UR5 ;  /* 0x0000000500027c02 */ /* 0x000fe20008000f00 */
[----:B------:R-:W-:Y:S05]  /*0680*/  @P0 BRA `(.L_x_18) ;  /* 0x0000010000000947 */ /* 0x000fea0003800000 */
[----:B------:R-:W-:-:S04]  /*0690*/  MOV R3, UR4 ;  /* 0x0000000400037c02 */ /* 0x000fc80008000f00 */
[----:B------:R-:W-:-:S13]  /*06a0*/  ISETP.GT.AND P0, PT, R3, -0x1, PT ;  /* 0xffffffff0300780c */ /* 0x000fda0003f04270 */
[----:B------:R-:W-:Y:S05]  /*06b0*/  @P0 BRA `(.L_x_19) ;  /* 0x0000007000000947 */ /* 0x000fea0003800000 */
[----:B------:R-:W-:Y:S01]  /*06c0*/  IMAD.MOV.U32 R0, RZ, RZ, c[0x0][0x32c] ;  /* 0x0000cb00ff007624 */ /* 0x000fe200078e00ff */
[----:B------:R-:W-:-:S04]  /*06d0*/  LOP3.LUT R3, RZ, R3, RZ, 0x33, !PT ;  /* 0x00000003ff037212 */ /* 0x000fc800078e33ff */
[----:B------:R-:W-:-:S13]  /*06e0*/  ISETP.NE.AND P0, PT, R0, 0x1, PT ;  /* 0x000000010000780c */ /* 0x000fda0003f05270 */
[----:B------:R-:W-:-:S05]  /*06f0*/  @P0 IMAD.HI.U32 R0, R3, c[0x0][0x330], RZ ;  /* 0x0000cc0003000a27 */ /* 0x000fca00078e00ff */
[----:B------:R-:W-:-:S04]  /*0700*/  @P0 SHF.R.U32.HI R3, RZ, c[0x0][0x334], R0 ;  /* 0x0000cd00ff030a19 */ /* 0x000fc80000011600 */
[----:B------:R-:W-:Y:S01]  /*0710*/  LOP3.LUT R3, RZ, R3, RZ, 0x33, !PT ;  /* 0x00000003ff037212 */ /* 0x000fe200078e33ff */
[----:B------:R-:W-:Y:S05]  /*0720*/  BRA `(.L_x_20) ;  /* 0x0000004000007947 */ /* 0x000fea0003800000 */
.L_x_19:
[----:B------:R-:W-:-:S04]  /*0730*/  MOV R0, c[0x0][0x32c] ;  /* 0x0000cb0000007a02 */ /* 0x000fc80000000f00 */
[----:B------:R-:W-:-:S13]  /*0740*/  ISETP.NE.AND P0, PT, R0, 0x1, PT ;  /* 0x000000010000780c */ /* 0x000fda0003f05270 */
[----:B------:R-:W-:-:S05]  /*0750*/  @P0 IMAD.HI.U32 R0, R3, c[0x0][0x330], RZ ;  /* 0x0000cc0003000a27 */ /* 0x000fca00078e00ff */
[----:B------:R-:W-:-:S05]  /*0760*/  @P0 SHF.R.U32.HI R3, RZ, c[0x0][0x334], R0 ;  /* 0x0000cd00ff030a19 */ /* 0x000fca0000011600 */
.L_x_20:
[----:B------:R-:W-:-:S05]  /*0770*/  IMAD R3, R3, c[0x0][0x32c], RZ ;  /* 0x0000cb0003037a24 */ /* 0x000fca00078e02ff */
[----:B------:R-:W-:-:S05]  /*0780*/  IMNMX R2, R2, R3, !PT ;  /* 0x0000000302027217 */ /* 0x000fca0007800200 */
.L_x_18:
[----:B------:R-:W-:Y:S01]  /*0790*/  IMAD.HI R3, R2, 0x2aaaaaab, RZ ;  /* 0x2aaaaaab02037827 */ /* 0x000fe200078e02ff */
[----:B------:R-:W-:Y:S02]  /*07a0*/  USHF.R.U32.HI UR5, URZ, 0x10, UR7 ;  /* 0x000000103f057899 */ /* 0x000fe40008011607 */
[----:B------:R-:W-:Y:S01]  /*07b0*/  ULDC UR4, c[0x0][0x338] ;  /* 0x0000ce0000047ab9 */ /* 0x000fe20000000800 */
[----:B------:R-:W-:Y:S01]  /*07c0*/  IMAD.MOV.U32 R36, RZ, RZ, RZ ;  /* 0x000000ffff247224 */ /* 0x000fe200078e00ff */
[----:B------:R-:W-:Y:S01]  /*07d0*/  SHF.R.U32.HI R0, RZ, 0x1f, R3 ;  /* 0x0000001fff007819 */ /* 0x000fe20000011603 */
[----:B------:R-:W-:-:S03]  /*07e0*/  UISETP.NE.AND UP0, UPT, UR5, URZ, UPT ;  /* 0x0000003f0500728c */ /* 0x000fc6000bf05270 */
[----:B------:R-:W-:Y:S01]  /*07f0*/  LEA.HI.SX32 R0, R3, R0, 0x1c ;  /* 0x0000000003007211 */ /* 0x000fe200078fe2ff */
[----:B------:R-:W-:-:S03]  /*0800*/  USEL UR4, UR5, UR4, UP0 ;  /* 0x0000000405047287 */ /* 0x000fc60008000000 */
[----:B------:R-:W-:-:S04]  /*0810*/  IMNMX R215, RZ, R0, !PT ;  /* 0x00000000ffd77217 */ /* 0x000fc80007800200 */
[----:B------:R-:W-:-:S13]  /*0820*/  ISETP.LT.AND P0, PT, R215, UR11, PT ;  /* 0x0000000bd7007c0c */ /* 0x000fda000bf01270 */
[----:B------:R-:W-:Y:S05]  /*0830*/  @!P0 BRA `(.L_x_21) ;  /* 0x000001c000008947 */ /* 0x000fea0003800000 */
[----:B------:R-:W-:Y:S01]  /*0840*/  IMAD.U32 R0, RZ, RZ, UR4 ;  /* 0x00000004ff007e24 */ /* 0x000fe2000f8e00ff */
[----:B------:R-:W-:-:S04]  /*0850*/  UIADD3 UR5, UR4, -0x1, UR11 ;  /* 0xffffffff04057890 */ /* 0x000fc8000fffe00b */
[-C--:B------:R-:W-:Y:S02]  /*0860*/  IABS R4, R0.reuse ;  /* 0x0000000000047213 */ /* 0x080fe40000000000 */
[----:B------:R-:W-:Y:S02]  /*0870*/  IADD3 R5, -R215, UR5, RZ ;  /* 0x00000005d7057c10 */ /* 0x000fe4000fffe1ff */
[----:B------:R-:W1:Y:S01]  /*0880*/  I2F.RP R8, R4 ;  /* 0x0000000400087306 */ /* 0x000e620000209400 */
[----:B------:R-:W-:Y:S02]  /*0890*/  IABS R0, R0 ;  /* 0x0000000000007213 */ /* 0x000fe40000000000 */
[----:B------:R-:W-:Y:S02]  /*08a0*/  IABS R2, R5 ;  /* 0x0000000500027213 */ /* 0x000fe40000000000 */
[----:B------:R-:W-:Y:S01]  /*08b0*/  LOP3.LUT R5, R5, UR4, RZ, 0x3c, !PT ;  /* 0x0000000405057c12 */ /* 0x000fe2000f8e3cff */
[----:B------:R-:W-:-:S03]  /*08c0*/  IMAD.MOV R0, RZ, RZ, -R0 ;  /* 0x000000ffff007224 */ /* 0x000fc600078e0a00 */
[----:B------:R-:W-:Y:S01]  /*08d0*/  ISETP.GE.AND P0, PT, R5, RZ, PT ;  /* 0x000000ff0500720c */ /* 0x000fe20003f06270 */
[----:B-1----:R-:W1:Y:S02]  /*08e0*/  MUFU.RCP R6, R8 ;  /* 0x0000000800067308 */ /* 0x002e640000001000 */
[----:B-1----:R-:W-:-:S06]  /*08f0*/  IADD3 R6, R6, 0xffffffe, RZ ;  /* 0x0ffffffe06067810 */ /* 0x002fcc0007ffe0ff */
[----:B------:R-:W1:Y:S02]  /*0900*/  F2I.FTZ.U32.TRUNC.NTZ R7, R6 ;  /* 0x0000000600077305 */ /* 0x000e64000021f000 */
[----:B-1----:R-:W-:Y:S02]  /*0910*/  IMAD.MOV R3, RZ, RZ, -R7 ;  /* 0x000000ffff037224 */ /* 0x002fe400078e0a07 */
[----:B------:R-:W-:Y:S02]  /*0920*/  IMAD.MOV.U32 R6, RZ, RZ, RZ ;  /* 0x000000ffff067224 */ /* 0x000fe400078e00ff */
[----:B------:R-:W-:-:S04]  /*0930*/  IMAD R3, R3, R4, RZ ;  /* 0x0000000403037224 */ /* 0x000fc800078e02ff */
[----:B------:R-:W-:-:S06]  /*0940*/  IMAD.HI.U32 R3, R7, R3, R6 ;  /* 0x0000000307037227 */ /* 0x000fcc00078e0006 */
[----:B------:R-:W-:-:S04]  /*0950*/  IMAD.HI.U32 R3, R3, R2, RZ ;  /* 0x0000000203037227 */ /* 0x000fc800078e00ff */
[----:B------:R-:W-:-:S05]  /*0960*/  IMAD R7, R3, R0, R2 ;  /* 0x0000000003077224 */ /* 0x000fca00078e0202 */
[----:B------:R-:W-:-:S13]  /*0970*/  ISETP.GT.U32.AND P1, PT, R4, R7, PT ;  /* 0x000000070400720c */ /* 0x000fda0003f24070 */
[----:B------:R-:W-:Y:S01]  /*0980*/  @!P1 IMAD.IADD R7, R7, 0x1, -R4 ;  /* 0x0000000107079824 */ /* 0x000fe200078e0a04 */
[----:B------:R-:W-:Y:S02]  /*0990*/  @!P1 IADD3 R3, R3, 0x1, RZ ;  /* 0x0000000103039810 */ /* 0x000fe40007ffe0ff */
[----:B------:R-:W-:Y:S02]  /*09a0*/  ISETP.NE.AND P1, PT, RZ, UR4, PT ;  /* 0x00000004ff007c0c */ /* 0x000fe4000bf25270 */
[----:B------:R-:W-:-:S13]  /*09b0*/  ISETP.GE.U32.AND P2, PT, R7, R4, PT ;  /* 0x000000040700720c */ /* 0x000fda0003f46070 */
[----:B------:R-:W-:-:S05]  /*09c0*/  @P2 IADD3 R3, R3, 0x1, RZ ;  /* 0x0000000103032810 */ /* 0x000fca0007ffe0ff */
[----:B------:R-:W-:Y:S01]  /*09d0*/  @!P0 IMAD.MOV R3, RZ, RZ, -R3 ;  /* 0x000000ffff038224 */ /* 0x000fe200078e0a03 */
[----:B------:R-:W-:-:S05]  /*09e0*/  @!P1 LOP3.LUT R3, RZ, UR4, RZ, 0x33, !PT ;  /* 0x00000004ff039c12 */ /* 0x000fca000f8e33ff */
[----:B------:R-:W-:Y:S02]  /*09f0*/  IMAD.MOV.U32 R36, RZ, RZ, R3 ;  /* 0x000000ffff247224 */ /* 0x000fe400078e0003 */
.L_x_21:
[----:B------:R-:W-:Y:S01]  /*0a00*/  ULOP3.LUT UR7, UR7, 0xffff, URZ, 0xc0, !UPT ;  /* 0x0000ffff07077892 */ /* 0x000fe2000f8ec03f */
[----:B------:R-:W-:Y:S01]  /*0a10*/  PLOP3.LUT P2, PT, PT, PT, PT, 0x80, 0x0 ;  /* 0x000000000000781c */ /* 0x000fe20003f4f070 */
[----:B------:R-:W-:Y:S01]  /*0a20*/  IMAD.MOV.U32 R7, RZ, RZ, RZ ;  /* 0x000000ffff077224 */ /* 0x000fe200078e00ff */
[----:B------:R-:W-:Y:S01]  /*0a30*/  MOV R5, RZ ;  /* 0x000000ff00057202 */ /* 0x000fe20000000f00 */
[----:B------:R-:W-:Y:S01]  /*0a40*/  CS2R R66, SRZ ;  /* 0x0000000000427805 */ /* 0x000fe2000001ff00 */
[----:B------:R-:W-:Y:S01]  /*0a50*/  CS2R R64, SRZ ;  /* 0x0000000000407805 */ /* 0x000fe2000001ff00 */
[----:B------:R-:W-:Y:S01]  /*0a60*/  IMAD R215, R36, UR7, R215 ;  /* 0x0000000724d77c24 */ /* 0x000fe2000f8e02d7 */
[----:B------:R-:W-:Y:S01]  /*0a70*/  CS2R R62, SRZ ;  /* 0x00000000003e7805 */ /* 0x000fe2000001ff00 */
[----:B------:R-:W-:Y:S01]  /*0a80*/  CS2R R60, SRZ ;  /* 0x00000000003c7805 */ /* 0x000fe2000001ff00 */
[----:B------:R-:W-:Y:S01]  /*0a90*/  CS2R R58, SRZ ;  /* 0x00000000003a7805 */ /* 0x000fe2000001ff00 */
[----:B------:R-:W-:Y:S01]  /*0aa0*/  IMAD.IADD R36, R215, 0x1, R36 ;  /* 0x00000001d7247824 */ /* 0x000fe200078e0224 */
[----:B------:R-:W-:Y:S01]  /*0ab0*/  CS2R R56, SRZ ;  /* 0x0000000000387805 */ /* 0x000fe2000001ff00 */
[----:B------:R-:W-:Y:S01]  /*0ac0*/  CS2R R54, SRZ ;  /* 0x0000000000367805 */ /* 0x000fe2000001ff00 */
[----:B------:R-:W-:Y:S01]  /*0ad0*/  CS2R R52, SRZ ;  /* 0x0000000000347805 */ /* 0x000fe2000001ff00 */
[----:B------:R-:W-:Y:S01]  /*0ae0*/  CS2R R70, SRZ ;  /* 0x0000000000467805 */ /* 0x000fe2000001ff00 */
[----:B------:R-:W-:Y:S01]  /*0af0*/  IMNMX R36, R36, UR11, PT ;  /* 0x0000000b24247c17 */ /* 0x000fe2000b800200 */
[----:B------:R-:W-:Y:S01]  /*0b00*/  CS2R R68, SRZ ;  /* 0x0000000000447805 */ /* 0x000fe2000001ff00 */
[----:B------:R-:W-:Y:S01]  /*0b10*/  CS2R R74, SRZ ;  /* 0x00000000004a7805 */ /* 0x000fe2000001ff00 */
[----:B------:R-:W-:Y:S01]  /*0b20*/  CS2R R72, SRZ ;  /* 0x0000000000487805 */ /* 0x000fe2000001ff00 */
[----:B------:R-:W-:Y:S01]  /*0b30*/  ISETP.GT.AND P0, PT, R36, R215, PT ;  /* 0x000000d72400720c */ /* 0x000fe20003f04270 */
        /* <DEDUP_REMOVED lines=29> */
[----:B------:R-:W-:-:S05]  /*0d10*/  IMAD.U32 R5, RZ, RZ, UR5 ;  /* 0x00000005ff057e24 */ /* 0x000fca000f8e00ff */
[----:B------:R-:W2:Y:S01]  /*0d20*/  @P0 LDG.E R0, [R4.64] ;  /* 0x0000000e04000981 */ /* 0x000ea2000c1e1900 */
[----:B------:R-:W-:Y:S01]  /*0d30*/  SHF.R.S32.HI R104, RZ, 0x1f, R101 ;  /* 0x0000001fff687819 */ /* 0x000fe20000011465 */
[----:B------:R-:W-:Y:S01]  /*0d40*/  ULDC UR4, c[0x0][0x2b8] ;  /* 0x0000ae0000047ab9 */ /* 0x000fe20000000800 */
[----:B------:R-:W-:Y:S01]  /*0d50*/  IMAD.MOV.U32 R37, RZ, RZ, 0x60 ;  /* 0x00000060ff257424 */ /* 0x000fe200078e00ff */
[----:B------:R-:W-:Y:S01]  /*0d60*/  UISETP.NE.AND UP3, UPT, UR4, 0x1, UPT ;  /* 0x000000010400788c */ /* 0x000fe2000bf65270 */
[----:B------:R-:W-:Y:S01]  /*0d70*/  LEA.HI R3, R104, R101, RZ, 0x3 ;  /* 0x0000006568037211 */ /* 0x000fe200078f18ff */
[----:B------:R-:W-:Y:S01]  /*0d80*/  IMAD.MOV.U32 R216, RZ, RZ, RZ ;  /* 0x000000ffffd87224 */ /* 0x000fe200078e00ff */
[----:B------:R-:W-:Y:S01]  /*0d90*/  ULDC.64 UR4, c[0x0][0x2b0] ;  /* 0x0000ac0000047ab9 */ /* 0x000fe20000000a00 */
[----:B------:R-:W-:Y:S01]  /*0da0*/  IMAD R100, R36, R37, -0x60 ;  /* 0xffffffa024647424 */ /* 0x000fe200078e0225 */
[----:B------:R-:W-:Y:S02]  /*0db0*/  LOP3.LUT R42, R3, 0xfffffff8, RZ, 0xc0, !PT ;  /* 0xfffffff8032a7812 */ /* 0x000fe400078ec0ff */
[----:B------:R-:W-:-:S02]  /*0dc0*/  SHF.R.S32.HI R3, RZ, 0x3, R3 ;  /* 0x00000003ff037819 */ /* 0x000fc40000011403 */
[----:B------:R-:W-:Y:S01]  /*0dd0*/  PLOP3.LUT P1, PT, PT, PT, UP3, 0x80, 0x0 ;  /* 0x000000000000781c */ /* 0x000fe20003f2f038 */
[----:B------:R-:W-:-:S04]  /*0de0*/  IMAD.IADD R42, R101, 0x1, -R42 ;  /* 0x00000001652a7824 */ /* 0x000fc800078e0a2a */
[----:B------:R-:W-:-:S04]  /*0df0*/  IMAD R219, R42, 0x20, R3 ;  /* 0x000000202adb7824 */ /* 0x000fc800078e0203 */
[----:B------:R-:W-:-:S05]  /*0e00*/  IMAD.IADD R217, R219, 0x1, R100 ;  /* 0x00000001dbd97824 */ /* 0x000fca00078e0264 */
[C---:B------:R-:W-:Y:S01]  /*0e10*/  ISETP.GE.AND P2, PT, R217.reuse, UR8, PT ;  /* 0x00000008d9007c0c */ /* 0x040fe2000bf46270 */
[----:B-----5:R-:W-:-:S03]  /*0e20*/  IMAD.IADD R217, R217, 0x1, R220 ;  /* 0x00000001d9d97824 */ /* 0x020fc600078e02dc */
[----:B------:R-:W-:Y:S01]  /*0e30*/  ISETP.GT.OR P2, PT, R219, 0x5f, P2 ;  /* 0x0000005fdb00780c */ /* 0x000fe20001744670 */
[----:B------:R-:W-:Y:S01]  /*0e40*/  @P1 IMAD.HI.U32 R2, R217, c[0x0][0x2bc], RZ ;  /* 0x0000af00d9021a27 */ /* 0x000fe200078e00ff */
[----:B------:R-:W-:Y:S01]  /*0e50*/  BAR.SYNC.DEFER_BLOCKING 0x0 ;  /* 0x0000000000007b1d */ /* 0x000fe20000010000 */
[----:B------:R-:W-:-:S05]  /*0e60*/  USHF.R.S32.HI UR16, URZ, 0x1f, UR9 ;  /* 0x0000001f3f107899 */ /* 0x000fca0008011409 */
[----:B--2---:R1:W2:Y:S01]  /*0e70*/  @P0 R2UR UR11, R0 ;  /* 0x00000000000b03c2 */ /* 0x0042a200000e0000 */
[----:B------:R-:W-:Y:S01]  /*0e80*/  PLOP3.LUT P0, PT, PT, PT, UP3, 0x80, 0x0 ;  /* 0x000000000000781c */ /* 0x000fe20003f0f038 */
[----:B--2---:R-:W-:Y:S02]  /*0e90*/  @!UP0 UMOV UR11, UR10 ;  /* 0x0000000a000b8c82 */ /* 0x004fe40008000000 */
[----:B------:R-:W-:Y:S02]  /*0ea0*/  USHF.R.S32.HI UR7, URZ, 0x1f, UR11 ;  /* 0x0000001f3f077899 */ /* 0x000fe4000801140b */
[----:B------:R-:W-:Y:S02]  /*0eb0*/  UIMAD.WIDE.U32 UR12, UR11, UR4, URZ ;  /* 0x000000040b0c72a5 */ /* 0x000fe4000f8e003f */
[----:B------:R-:W-:-:S04]  /*0ec0*/  UIMAD UR7, UR7, UR4, URZ ;  /* 0x00000004070772a4 */ /* 0x000fc8000f8e023f */
[----:B------:R-:W-:-:S03]  /*0ed0*/  UIMAD UR7, UR11, UR5, UR7 ;  /* 0x000000050b0772a4 */ /* 0x000fc6000f8e0207 */
[----:B------:R-:W-:Y:S02]  /*0ee0*/  ULDC.64 UR4, c[0x0][0x1b8] ;  /* 0x00006e0000047ab9 */ /* 0x000fe40000000a00 */
[----:B------:R-:W-:Y:S01]  /*0ef0*/  UIADD3 UR7, UR13, UR7, URZ ;  /* 0x000000070d077290 */ /* 0x000fe2000fffe03f */
[----:B-1----:R-:W-:Y:S01]  /*0f00*/  IMAD.MOV.U32 R0, RZ, RZ, R217 ;  /* 0x000000ffff007224 */ /* 0x002fe200078e00d9 */
[----:B------:R-:W-:-:S04]  /*0f10*/  @P0 SHF.R.U32.HI R0, RZ, c[0x0][0x2c0], R2 ;  /* 0x0000b000ff000a19 */ /* 0x000fc80000011602 */
[----:B------:R-:W-:-:S04]  /*0f20*/  @!P2 IADD3 R5, P1, R0, UR12, RZ ;  /* 0x0000000c0005ac10 */ /* 0x000fc8000ff3e0ff */
[----:B------:R-:W-:Y:S02]  /*0f30*/  @!P2 LEA R4, P0, R5, c[0x0][0x2a0], 0x2 ;  /* 0x0000a8000504aa11 */ /* 0x000fe400078010ff */
[----:B------:R-:W-:-:S04]  /*0f40*/  @!P2 LEA.HI.X.SX32 R2, R0, UR7, 0x1, P1 ;  /* 0x000000070002ac11 */ /* 0x000fc800088f0eff */
[----:B------:R-:W-:-:S05]  /*0f50*/  @!P2 LEA.HI.X R5, R5, c[0x0][0x2a4], R2, 0x2, P0 ;  /* 0x0000a9000505aa11 */ /* 0x000fca00000f1402 */
[----:B------:R1:W2:Y:S01]  /*0f60*/  @!P2 LDG.E R216, [R4.64] ;  /* 0x0000000e04d8a981 */ /* 0x0002a2000c1e1900 */
[----:B------:R-:W-:Y:S01]  /*0f70*/  PLOP3.LUT P1, PT, PT, PT, UP2, 0x80, 0x0 ;  /* 0x000000000000781c */ /* 0x000fe20003f2f028 */
[----:B------:R-:W-:Y:S01]  /*0f80*/  UIMAD UR11, UR16, UR4, URZ ;  /* 0x00000004100b72a4 */ /* 0x000fe2000f8e023f */
[----:B------:R-:W-:Y:S01]  /*0f90*/  PLOP3.LUT P0, PT, PT, PT, UP2, 0x80, 0x0 ;  /* 0x000000000000781c */ /* 0x000fe20003f0f028 */
[----:B------:R-:W-:Y:S01]  /*0fa0*/  USHF.R.S32.HI UR17, URZ, 0x1f, UR10 ;  /* 0x0000001f3f117899 */ /* 0x000fe2000801140a */
[----:B------:R-:W-:Y:S01]  /*0fb0*/  IADD3 R6, R3, UR21, RZ ;  /* 0x0000001503067c10 */ /* 0x000fe2000fffe0ff */
[----:B------:R-:W-:Y:S01]  /*0fc0*/  UIMAD.WIDE.U32 UR18, UR9, UR4, URZ ;  /* 0x00000004091272a5 */ /* 0x000fe2000f8e003f */
[----:B------:R-:W-:Y:S01]  /*0fd0*/  IMAD.SHL.U32 R231, R42, 0x8, RZ ;  /* 0x000000082ae77824 */ /* 0x000fe200078e00ff */
[----:B------:R-:W-:Y:S01]  /*0fe0*/  UIMAD UR11, UR9, UR5, UR11 ;  /* 0x00000005090b72a4 */ /* 0x000fe2000f8e020b */
[-C--:B------:R-:W-:Y:S01]  /*0ff0*/  LEA.HI R218, R104, R101.reuse, RZ, 0x6 ;  /* 0x0000006568da7211 */ /* 0x080fe200078f30ff */
[----:B------:R-:W-:Y:S01]  /*1000*/  IMAD R37, R36, -0x60, R37 ;  /* 0xffffffa024257824 */ /* 0x000fe200078e0225 */
[----:B------:R-:W-:Y:S01]  /*1010*/  ULDC.64 UR4, c[0x0][0x1c0] ;  /* 0x0000700000047ab9 */ /* 0x000fe20000000a00 */
[----:B------:R-:W-:Y:S01]  /*1020*/  IADD3 R41, R231, 0x40, RZ ;  /* 0x00000040e7297810 */ /* 0x000fe20007ffe0ff */
[----:B------:R-:W-:Y:S01]  /*1030*/  UIMAD UR17, UR17, UR4, URZ ;  /* 0x00000004111172a4 */ /* 0x000fe2000f8e023f */
[----:B------:R-:W-:Y:S01]  /*1040*/  IMAD.SHL.U32 R218, R218, 0x8, RZ ;  /* 0x00000008dada7824 */ /* 0x000fe200078e00ff */
[----:B------:R-:W-:Y:S01]  /*1050*/  UIADD3 UR19, UR19, UR11, URZ ;  /* 0x0000000b13137290 */ /* 0x000fe2000fffe03f */
[----:B------:R-:W-:Y:S01]  /*1060*/  ISETP.GE.AND P6, PT, R41, c[0x0][0x198], PT ;  /* 0x0000660029007a0c */ /* 0x000fe20003fc6270 */
[----:B------:R-:W-:Y:S01]  /*1070*/  UIMAD UR5, UR10, UR5, UR17 ;  /* 0x000000050a0572a4 */ /* 0x000fe2000f8e0211 */
[----:B------:R-:W-:Y:S01]  /*1080*/  IADD3 R39, R37, UR8, RZ ;  /* 0x0000000825277c10 */ /* 0x000fe2000fffe0ff */
[----:B------:R-:W-:Y:S01]  /*1090*/  UIMAD.WIDE.U32 UR10, UR10, UR4, UR18 ;  /* 0x000000040a0a72a5 */ /* 0x000fe2000f8e0012 */
[----:B------:R-:W-:Y:S01]  /*10a0*/  LEA.HI R102, R104, R101, RZ, 0x5 ;  /* 0x0000006568667211 */ /* 0x000fe200078f28ff */
[----:B------:R-:W-:Y:S01]  /*10b0*/  IMAD.MOV.U32 R40, RZ, RZ, 0x20 ;  /* 0x00000020ff287424 */ /* 0x000fe200078e00ff */
[----:B------:R-:W-:Y:S01]  /*10c0*/  ULDC UR4, c[0x0][0x168] ;  /* 0x00005a0000047ab9 */ /* 0x000fe20000000800 */
[----:B------:R-:W-:Y:S01]  /*10d0*/  IMAD.IADD R38, R39, 0x1, -R3 ;  /* 0x0000000127267824 */ /* 0x000fe200078e0a03 */
[----:B------:R-:W-:Y:S01]  /*10e0*/  UIADD3 UR5, UR11, UR5, URZ ;  /* 0x000000050b057290 */ /* 0x000fe2000fffe03f */
[----:B-1----:R-:W-:Y:S01]  /*10f0*/  IADD3 R4, R219, UR21, RZ ;  /* 0x00000015db047c10 */ /* 0x002fe2000fffe0ff */
[----:B------:R-:W-:Y:S01]  /*1100*/  UIMAD UR4, UR6, UR4, URZ ;  /* 0x00000004060472a4 */ /* 0x000fe2000f8e023f */
[----:B------:R-:W-:Y:S01]  /*1110*/  IADD3 R5, R6, 0x20, RZ ;  /* 0x0000002006057810 */ /* 0x000fe20007ffe0ff */
[----:B------:R-:W-:Y:S01]  /*1120*/  IMAD.U32 R9, RZ, RZ, UR11 ;  /* 0x0000000bff097e24 */ /* 0x000fe2000f8e00ff */
[----:B------:R-:W-:Y:S01]  /*1130*/  SHF.R.S32.HI R103, RZ, 0x5, R102 ;  /* 0x00000005ff677819 */ /* 0x000fe20000011466 */
[----:B------:R-:W-:-:S02]  /*1140*/  @P1 IMAD.HI.U32 R2, R4, c[0x0][0x2c8], RZ ;  /* 0x0000b20004021a27 */ /* 0x000fc400078e00ff */
[----:B------:R-:W-:Y:S02]  /*1150*/  ISETP.GE.AND P3, PT, R5, UR4, PT ;  /* 0x0000000405007c0c */ /* 0x000fe4000bf66270 */
[----:B------:R-:W-:Y:S01]  /*1160*/  IMAD.MOV.U32 R10, RZ, RZ, R4 ;  /* 0x000000ffff0a7224 */ /* 0x000fe200078e0004 */
[----:B------:R-:W-:Y:S01]  /*1170*/  @P0 SHF.R.U32.HI R10, RZ, c[0x0][0x2cc], R2 ;  /* 0x0000b300ff0a0a19 */ /* 0x000fe20000011602 */
[----:B------:R-:W-:Y:S01]  /*1180*/  IMAD.U32 R8, RZ, RZ, UR10 ;  /* 0x0000000aff087e24 */ /* 0x000fe2000f8e00ff */
[----:B------:R-:W-:Y:S01]  /*1190*/  LEA.HI R2, R104, R101, RZ, 0x4 ;  /* 0x0000006568027211 */ /* 0x000fe200078f20ff */
[----:B------:R-:W-:Y:S01]  /*11a0*/  IMAD.U32 R9, RZ, RZ, UR5 ;  /* 0x00000005ff097e24 */ /* 0x000fe2000f8e00ff */
[--C-:B------:R-:W-:Y:S01]  /*11b0*/  SHF.R.S32.HI R11, RZ, 0x1f, R10.reuse ;  /* 0x0000001fff0b7819 */ /* 0x100fe2000001140a */
[----:B------:R-:W-:Y:S01]  /*11c0*/  IMAD.MOV R7, RZ, RZ, -R10 ;  /* 0x000000ffff077224 */ /* 0x000fe200078e0a0a */
[----:B------:R-:W-:Y:S01]  /*11d0*/  SHF.R.S32.HI R5, RZ, 0x4, R2 ;  /* 0x00000004ff057819 */ /* 0x000fe20000011402 */
[----:B------:R-:W-:Y:S01]  /*11e0*/  IMAD.WIDE.U32 R8, R10, c[0x0][0x1b0], R8 ;  /* 0x00006c000a087a25 */ /* 0x000fe200078e0008 */
[----:B------:R-:W-:-:S02]  /*11f0*/  ISETP.GE.AND P4, PT, R6, UR4, PT ;  /* 0x0000000406007c0c */ /* 0x000fc4000bf86270 */
[C---:B------:R-:W-:Y:S01]  /*1200*/  LEA.HI R214, R2.reuse, R5, RZ, 0x1 ;  /* 0x0000000502d67211 */ /* 0x040fe200078f08ff */
[----:B------:R-:W-:Y:S01]  /*1210*/  IMAD R11, R11, c[0x0][0x1b0], RZ ;  /* 0x00006c000b0b7a24 */ /* 0x000fe200078e02ff */
[----:B------:R-:W-:Y:S01]  /*1220*/  LOP3.LUT R2, R2, 0xfffffff0, RZ, 0xc0, !PT ;  /* 0xfffffff002027812 */ /* 0x000fe200078ec0ff */
[----:B------:R-:W-:Y:S01]  /*1230*/  IMAD R4, R7, c[0x0][0x2c4], R4 ;  /* 0x0000b10007047a24 */ /* 0x000fe200078e0204 */
[----:B------:R-:W-:Y:S01]  /*1240*/  LOP3.LUT R214, R214, 0xfffffffe, RZ, 0xc0, !PT ;  /* 0xfffffffed6d67812 */ /* 0x000fe200078ec0ff */
[----:B------:R-:W-:Y:S01]  /*1250*/  IMAD R11, R10, c[0x0][0x1b4], R11 ;  /* 0x00006d000a0b7a24 */ /* 0x000fe200078e020b */
[C---:B------:R-:W-:Y:S02]  /*1260*/  IADD3 R10, R6.reuse, 0x40, RZ ;  /* 0x00000040060a7810 */ /* 0x040fe40007ffe0ff */
[----:B------:R-:W-:Y:S01]  /*1270*/  SHF.R.S32.HI R7, RZ, 0x1f, R4 ;  /* 0x0000001fff077819 */ /* 0x000fe20000011404 */
[----:B------:R-:W-:Y:S01]  /*1280*/  IMAD.IADD R9, R9, 0x1, R11 ;  /* 0x0000000109097824 */ /* 0x000fe200078e020b */
[----:B------:R-:W-:Y:S01]  /*1290*/  IADD3 R6, R6, 0x60, RZ ;  /* 0x0000006006067810 */ /* 0x000fe20007ffe0ff */
[----:B------:R-:W-:Y:S01]  /*12a0*/  IMAD.IADD R214, R5, 0x1, -R214 ;  /* 0x0000000105d67824 */ /* 0x000fe200078e0ad6 */
[----:B------:R-:W-:Y:S01]  /*12b0*/  ISETP.GE.AND P2, PT, R10, UR4, PT ;  /* 0x000000040a007c0c */ /* 0x000fe2000bf46270 */
[----:B------:R-:W-:Y:S01]  /*12c0*/  IMAD R7, R7, c[0x0][0x1a8], RZ ;  /* 0x00006a0007077a24 */ /* 0x000fe200078e02ff */
[----:B------:R-:W-:Y:S01]  /*12d0*/  ISETP.GE.AND P5, PT, R6, UR4, PT ;  /* 0x0000000406007c0c */ /* 0x000fe2000bfa6270 */
[----:B------:R-:W-:Y:S01]  /*12e0*/  IMAD.SHL.U32 R6, R3, 0x40, RZ ;  /* 0x0000004003067824 */ /* 0x000fe200078e00ff */
[----:B------:R-:W-:Y:S01]  /*12f0*/  ULDC.64 UR4, c[0x0][0x1e8] ;  /* 0x00007a0000047ab9 */ /* 0x000fe20000000a00 */
[C---:B------:R-:W-:Y:S01]  /*1300*/  IMAD R7, R4.reuse, c[0x0][0x1ac], R7 ;  /* 0x00006b0004077a24 */ /* 0x040fe200078e0207 */
[----:B------:R-:W-:Y:S01]  /*1310*/  UIMAD.WIDE.U32 UR10, UR9, UR4, URZ ;  /* 0x00000004090a72a5 */ /* 0x000fe2000f8e003f */
[----:B------:R-:W-:Y:S01]  /*1320*/  IMAD.WIDE.U32 R4, R4, c[0x0][0x1a8], R8 ;  /* 0x00006a0004047a25 */ /* 0x000fe200078e0008 */
[----:B------:R-:W-:Y:S01]  /*1330*/  LOP3.LUT R8, R6, 0x1c0, RZ, 0xc0, !PT ;  /* 0x000001c006087812 */ /* 0x000fe200078ec0ff */
[----:B------:R-:W-:-:S02]  /*1340*/  UIMAD UR4, UR16, UR4, URZ ;  /* 0x00000004100472a4 */ /* 0x000fc4000f8e023f */
[----:B------:R-:W-:Y:S01]  /*1350*/  IMAD.MOV R6, RZ, RZ, -R0 ;  /* 0x000000ffff067224 */ /* 0x000fe200078e0a00 */
[----:B------:R-:W-:Y:S01]  /*1360*/  SHF.R.U32.HI R0, RZ, 0x3, R8 ;  /* 0x00000003ff007819 */ /* 0x000fe20000011608 */
[----:B------:R-:W-:Y:S01]  /*1370*/  UIMAD UR4, UR9, UR5, UR4 ;  /* 0x00000005090472a4 */ /* 0x000fe2000f8e0204 */
[----:B------:R-:W-:Y:S01]  /*1380*/  LOP3.LUT R9, R8, 0x38, R231, 0xf8, !PT ;  /* 0x0000003808097812 */ /* 0x000fe200078ef8e7 */
[----:B------:R-:W-:Y:S01]  /*1390*/  IMAD R217, R6, c[0x0][0x2b8], R217 ;  /* 0x0000ae0006d97a24 */ /* 0x000fe200078e02d9 */
[C---:B------:R-:W-:Y:S01]  /*13a0*/  LEA R24, P0, R4.reuse, c[0x0][0x160], 0x1 ;  /* 0x0000580004187a11 */ /* 0x040fe200078008ff */
[----:B------:R-:W-:Y:S01]  /*13b0*/  IMAD.IADD R8, R5, 0x1, R7 ;  /* 0x0000000105087824 */ /* 0x000fe200078e0207 */
[----:B------:R-:W-:Y:S01]  /*13c0*/  LOP3.LUT R9, R9, R0, RZ, 0x3c, !PT ;  /* 0x0000000009097212 */ /* 0x000fe200078e3cff */
[----:B------:R-:W-:Y:S01]  /*13d0*/  IMAD.IADD R5, R101, 0x1, -R2 ;  /* 0x0000000165057824 */ /* 0x000fe200078e0a02 */
[----:B------:R-:W-:Y:S01]  /*13e0*/  SHF.R.S32.HI R21, RZ, 0x1f, R217 ;  /* 0x0000001fff157819 */ /* 0x000fe200000114d9 */
[----:B------:R-:W-:Y:S01]  /*13f0*/  IMAD.WIDE.U32 R10, R217, c[0x0][0x1e0], RZ ;  /* 0x00007800d90a7a25 */ /* 0x000fe200078e00ff */
[----:B------:R-:W-:Y:S01]  /*1400*/  LEA.HI.X R8, R4, c[0x0][0x164], R8, 0x1, P0 ;  /* 0x0000590004087a11 */ /* 0x000fe200000f0c08 */
[----:B------:R-:W-:Y:S01]  /*1410*/  SHFL.IDX PT, R16, R24, RZ, 0x181f ;  /* 0x00181fff18107589 */ /* 0x000fe200000e0000 */
[----:B------:R-:W-:Y:S01]  /*1420*/  SHF.R.S32.HI R2, RZ, 0x1f, R5 ;  /* 0x0000001fff027819 */ /* 0x000fe20000011405 */
[----:B------:R-:W-:Y:S01]  /*1430*/  IMAD R6, R21, c[0x0][0x1e0], RZ ;  /* 0x0000780015067a24 */ /* 0x000fe200078e02ff */
[----:B------:R-:W-:Y:S01]  /*1440*/  SHF.R.S32.HI R4, RZ, 0x1f, R41 ;  /* 0x0000001fff047819 */ /* 0x000fe20000011429 */
[----:B------:R-:W1:Y:S01]  /*1450*/  SHFL.IDX PT, R17, R8, RZ, 0x181f ;  /* 0x00181fff08117589 */ /* 0x000e6200000e0000 */
[----:B------:R-:W-:Y:S01]  /*1460*/  LEA.HI R2, R2, R5, RZ, 0x3 ;  /* 0x0000000502027211 */ /* 0x000fe200078f18ff */
[----:B------:R-:W-:Y:S01]  /*1470*/  IMAD R6, R217, c[0x0][0x1e4], R6 ;  /* 0x00007900d9067a24 */ /* 0x000fe200078e0206 */
[----:B------:R-:W-:Y:S01]  /*1480*/  LEA.HI R4, R4, R41, RZ, 0x3 ;  /* 0x0000002904047211 */ /* 0x000fe200078f18ff */
[----:B------:R-:W-:Y:S01]  /*1490*/  SHFL.IDX PT, R22, R24, 0x1, 0x181f ;  /* 0x00381f0018167f89 */ /* 0x000fe200000e0000 */
[----:B------:R-:W-:Y:S01]  /*14a0*/  LOP3.LUT R0, R2, 0xfffffff8, RZ, 0xc0, !PT ;  /* 0xfffffff802007812 */ /* 0x000fe200078ec0ff */
[----:B------:R-:W-:Y:S01]  /*14b0*/  IMAD.IADD R7, R11, 0x1, R6 ;  /* 0x000000010b077824 */ /* 0x000fe200078e0206 */
[----:B------:R-:W-:Y:S01]  /*14c0*/  UIADD3 UR6, UR11, UR4, URZ ;  /* 0x000000040b067290 */ /* 0x000fe2000fffe03f */
[----:B------:R-:W-:Y:S01]  /*14d0*/  IMAD.MOV.U32 R6, RZ, RZ, R10 ;  /* 0x000000ffff067224 */ /* 0x000fe200078e000a */
[----:B------:R-:W3:Y:S01]  /*14e0*/  SHFL.IDX PT, R23, R8, 0x1, 0x181f ;  /* 0x00381f0008177f89 */ /* 0x000ee200000e0000 */
[----:B------:R-:W-:Y:S01]  /*14f0*/  IMAD.IADD R0, R5, 0x1, -R0 ;  /* 0x0000000105007824 */ /* 0x000fe200078e0a00 */
[----:B------:R-:W-:Y:S01]  /*1500*/  LOP3.LUT R230, R4, 0xfffffff8, RZ, 0xc0, !PT ;  /* 0xfffffff804e67812 */ /* 0x000fe200078ec0ff */
[----:B------:R-:W-:Y:S01]  /*1510*/  IMAD.SHL.U32 R2, R2, 0x40, RZ ;  /* 0x0000004002027824 */ /* 0x000fe200078e00ff */
[----:B------:R-:W-:Y:S01]  /*1520*/  LOP3.LUT R218, R9, 0xfffffe00, R218, 0xf8, !PT ;  /* 0xfffffe0009da7812 */ /* 0x000fe200078ef8da */
[----:B------:R-:W-:Y:S01]  /*1530*/  SHFL.IDX PT, R14, R24, 0x2, 0x181f ;  /* 0x00581f00180e7f89 */ /* 0x000fe200000e0000 */
[----:B------:R-:W-:Y:S01]  /*1540*/  ISETP.GE.AND P0, PT, R231, c[0x0][0x198], PT ;  /* 0x00006600e7007a0c */ /* 0x000fe20003f06270 */
[----:B------:R-:W-:Y:S01]  /*1550*/  IMAD.SHL.U32 R3, R3, 0x8, RZ ;  /* 0x0000000803037824 */ /* 0x000fe200078e00ff */
[----:B------:R-:W-:Y:S01]  /*1560*/  ULDC.64 UR4, c[0x0][0x210] ;  /* 0x0000840000047ab9 */ /* 0x000fe20000000a00 */
[----:B------:R-:W4:Y:S01]  /*1570*/  SHFL.IDX PT, R15, R8, 0x2, 0x181f ;  /* 0x00581f00080f7f89 */ /* 0x000f2200000e0000 */
[----:B------:R-:W-:Y:S01]  /*1580*/  IMAD.SHL.U32 R218, R218, 0x2, RZ ;  /* 0x00000002dada7824 */ /* 0x000fe200078e00ff */
[----:B------:R-:W-:Y:S01]  /*1590*/  UIMAD.WIDE.U32 UR18, UR9, UR4, URZ ;  /* 0x00000004091272a5 */ /* 0x000fe2000f8e003f */
[----:B------:R-:W-:Y:S01]  /*15a0*/  SHF.R.S32.HI R233, RZ, 0x1f, R230 ;  /* 0x0000001fffe97819 */ /* 0x000fe200000114e6 */
[----:B------:R4:W-:Y:S01]  /*15b0*/  SHFL.IDX PT, R10, R24, 0x3, 0x181f ;  /* 0x00781f00180a7f89 */ /* 0x0009e200000e0000 */
[----:B------:R-:W-:Y:S01]  /*15c0*/  UIMAD UR4, UR16, UR4, URZ ;  /* 0x00000004100472a4 */ /* 0x000fe2000f8e023f */
[C-C-:B-1----:R-:W-:Y:S01]  /*15d0*/  @!P4 IMAD.WIDE R18, R231.reuse, 0x2, R16.reuse ;  /* 0x00000002e712c825 */ /* 0x142fe200078e0210 */
[----:B------:R-:W-:Y:S01]  /*15e0*/  IADD3 R226, R218, 0x100, RZ ;  /* 0x00000100dae27810 */ /* 0x000fe20007ffe0ff */
[----:B------:R-:W1:Y:S01]  /*15f0*/  SHFL.IDX PT, R11, R8, 0x3, 0x181f ;  /* 0x00781f00080b7f89 */ /* 0x000e6200000e0000 */
[----:B------:R-:W-:Y:S01]  /*1600*/  UIMAD UR4, UR9, UR5, UR4 ;  /* 0x00000005090472a4 */ /* 0x000fe2000f8e0204 */
[----:B------:R-:W-:Y:S01]  /*1610*/  @!P4 IMAD.WIDE R16, R230, 0x2, R16 ;  /* 0x00000002e610c825 */ /* 0x000fe200078e0210 */
[C---:B------:R-:W-:Y:S01]  /*1620*/  IADD3 R225, R218.reuse, 0x3100, RZ ;  /* 0x00003100dae17810 */ /* 0x040fe20007ffe0ff */
[----:B------:R1:W-:Y:S01]  /*1630*/  @!P4 LDGSTS.E.BYPASS.LTC128B.128 [R218+0x100], [R18.64], !P0 ;  /* 0x0010000012dacfae */ /* 0x0003e2000c101d4e */
[----:B------:R-:W-:Y:S01]  /*1640*/  UIADD3 UR16, UR19, UR4, URZ ;  /* 0x0000000413107290 */ /* 0x000fe2000fffe03f */
[----:B------:R-:W-:Y:S01]  /*1650*/  IADD3 R224, R218, 0x1100, RZ ;  /* 0x00001100dae07810 */ /* 0x000fe20007ffe0ff */
[C---:B---3--:R-:W-:Y:S01]  /*1660*/  @!P3 IMAD.WIDE R12, R231.reuse, 0x2, R22 ;  /* 0x00000002e70cb825 */ /* 0x048fe200078e0216 */
[----:B------:R3:W-:Y:S01]  /*1670*/  @!P4 LDGSTS.E.BYPASS.LTC128B.128 [R218+0x4100], [R16.64], !P6 ;  /* 0x0410000010dacfae */ /* 0x0007e2000f101d4e */
[----:B------:R-:W-:-:S02]  /*1680*/  ISETP.GE.AND P4, PT, R231, c[0x0][0x1d4], PT ;  /* 0x00007500e7007a0c */ /* 0x000fc40003f86270 */
[----:B------:R-:W-:Y:S01]  /*1690*/  @!P3 IMAD.WIDE R22, R230, 0x2, R22 ;  /* 0x00000002e616b825 */ /* 0x000fe200078e0216 */
[----:B------:R1:W-:Y:S01]  /*16a0*/  @!P3 LDGSTS.E.BYPASS.LTC128B.128 [R218+0x1100], [R12.64], !P0 ;  /* 0x011000000cdabfae */ /* 0x0003e2000c101d4e */
[----:B------:R-:W-:-:S03]  /*16b0*/  IADD3 R223, R218, 0x4100, RZ ;  /* 0x00004100dadf7810 */ /* 0x000fc60007ffe0ff */
[----:B------:R1:W-:Y:S01]  /*16c0*/  @!P3 LDGSTS.E.BYPASS.LTC128B.128 [R218+0x5100], [R22.64], !P6 ;  /* 0x0510000016dabfae */ /* 0x0003e2000f101d4e */
[----:B------:R-:W-:Y:S01]  /*16d0*/  ISETP.GE.AND P3, PT, R41, c[0x0][0x1d4], PT ;  /* 0x0000750029007a0c */ /* 0x000fe20003f66270 */
[----:B----4-:R-:W-:-:S03]  /*16e0*/  IMAD.SHL.U32 R24, R214, 0x8, RZ ;  /* 0x00000008d6187824 */ /* 0x010fc600078e00ff */
[----:B------:R-:W-:Y:S01]  /*16f0*/  SEL R232, RZ, 0x10, P3 ;  /* 0x00000010ffe87807 */ /* 0x000fe20001800000 */
[----:B---3--:R-:W-:-:S04]  /*1700*/  @!P2 IMAD.WIDE R16, R231, 0x2, R14 ;  /* 0x00000002e710a825 */ /* 0x008fc800078e020e */
[----:B------:R-:W-:Y:S01]  /*1710*/  @!P2 IMAD.WIDE R14, R230, 0x2, R14 ;  /* 0x00000002e60ea825 */ /* 0x000fe200078e020e */
[----:B------:R3:W-:Y:S03]  /*1720*/  @!P2 LDGSTS.E.BYPASS.LTC128B.128 [R218+0x2100], [R16.64], !P0 ;  /* 0x0210000010daafae */ /* 0x0007e6000c101d4e */
[--C-:B-1----:R-:W-:Y:S01]  /*1730*/  @!P5 IMAD.WIDE R12, R231, 0x2, R10.reuse ;  /* 0x00000002e70cd825 */ /* 0x102fe200078e020a */
[----:B------:R1:W-:Y:S01]  /*1740*/  @!P2 LDGSTS.E.BYPASS.LTC128B.128 [R218+0x6100], [R14.64], !P6 ;  /* 0x061000000edaafae */ /* 0x0003e2000f101d4e */
[----:B------:R-:W-:Y:S02]  /*1750*/  ISETP.GE.AND P2, PT, R38, 0x1, PT ;  /* 0x000000012600780c */ /* 0x000fe40003f46270 */
[----:B------:R-:W-:Y:S01]  /*1760*/  @!P5 IMAD.WIDE R10, R230, 0x2, R10 ;  /* 0x00000002e60ad825 */ /* 0x000fe200078e020a */
[----:B------:R4:W-:Y:S01]  /*1770*/  @!P5 LDGSTS.E.BYPASS.LTC128B.128 [R218+0x3100], [R12.64], !P0 ;  /* 0x031000000cdadfae */ /* 0x0009e2000c101d4e */
[----:B------:R-:W-:-:S03]  /*1780*/  ISETP.GT.AND P0, PT, R38, 0x40, PT ;  /* 0x000000402600780c */ /* 0x000fc60003f04270 */
[----:B------:R1:W-:Y:S04]  /*1790*/  @!P5 LDGSTS.E.BYPASS.LTC128B.128 [R218+0x7100], [R10.64], !P6 ;  /* 0x071000000adadfae */ /* 0x0003e8000f101d4e */
[----:B------:R-:W0:Y:S01]  /*17a0*/  LDGDEPBAR ;  /* 0x00000000000079af */ /* 0x000e220000000000 */
[----:B--2---:R-:W-:Y:S01]  /*17b0*/  SHF.R.S32.HI R20, RZ, 0x1f, R216 ;  /* 0x0000001fff147819 */ /* 0x004fe200000114d8 */
[----:B------:R-:W-:-:S04]  /*17c0*/  IMAD.WIDE.U32 R6, R216, c[0x0][0x1f0], R6 ;  /* 0x00007c00d8067a25 */ /* 0x000fc800078e0006 */
[----:B------:R-:W-:Y:S01]  /*17d0*/  IMAD R5, R20, c[0x0][0x1f0], RZ ;  /* 0x00007c0014057a24 */ /* 0x000fe200078e02ff */
[----:B------:R-:W-:Y:S01]  /*17e0*/  IADD3 R9, P1, R6, UR10, RZ ;  /* 0x0000000a06097c10 */ /* 0x000fe2000ff3e0ff */
[----:B------:R-:W-:Y:S02]  /*17f0*/  IMAD.U32 R6, RZ, RZ, UR9 ;  /* 0x00000009ff067e24 */ /* 0x000fe4000f8e00ff */
[----:B------:R-:W-:-:S05]  /*1800*/  IMAD R4, R216, c[0x0][0x1f4], R5 ;  /* 0x00007d00d8047a24 */ /* 0x000fca00078e0205 */
[----:B------:R-:W-:Y:S01]  /*1810*/  IADD3.X R4, R7, UR6, R4, P1, !PT ;  /* 0x0000000607047c10 */ /* 0x000fe20008ffe404 */
[----:B------:R-:W-:Y:S01]  /*1820*/  IMAD R7, R217, c[0x0][0x1e0], RZ ;  /* 0x00007800d9077a24 */ /* 0x000fe200078e02ff */
[----:B------:R-:W-:-:S03]  /*1830*/  LEA R5, P1, R9, c[0x0][0x1c8], 0x1 ;  /* 0x0000720009057a11 */ /* 0x000fc600078208ff */
[----:B------:R-:W-:Y:S01]  /*1840*/  IMAD R7, R216, c[0x0][0x1f0], R7 ;  /* 0x00007c00d8077a24 */ /* 0x000fe200078e0207 */
[----:B------:R-:W-:Y:S01]  /*1850*/  LEA.HI.X R4, R9, c[0x0][0x1cc], R4, 0x1, P1 ;  /* 0x0000730009047a11 */ /* 0x000fe200008f0c04 */
[----:B------:R-:W-:Y:S01]  /*1860*/  SHFL.IDX PT, R8, R5, RZ, 0x181f ;  /* 0x00181fff05087589 */ /* 0x000fe200000e0000 */
[----:B------:R-:W-:Y:S01]  /*1870*/  ISETP.GE.AND P1, PT, R38, 0x21, PT ;  /* 0x000000212600780c */ /* 0x000fe20003f26270 */
[----:B------:R-:W-:Y:S02]  /*1880*/  IMAD R6, R6, c[0x0][0x1e8], R7 ;  /* 0x00007a0006067a24 */ /* 0x000fe400078e0207 */
[----:B------:R-:W4:Y:S01]  /*1890*/  SHFL.IDX PT, R9, R4, RZ, 0x181f ;  /* 0x00181fff04097589 */ /* 0x000f2200000e0000 */
[----:B------:R-:W-:Y:S02]  /*18a0*/  IMAD.SHL.U32 R7, R0, 0x40, RZ ;  /* 0x0000004000077824 */ /* 0x000fe400078e00ff */
[----:B------:R-:W-:Y:S01]  /*18b0*/  LEA R6, R6, c[0x0][0x1c8], 0x1 ;  /* 0x0000720006067a11 */ /* 0x000fe200078e08ff */
[----:B------:R-:W-:Y:S02]  /*18c0*/  SHFL.IDX PT, R18, R5, 0x1, 0x181f ;  /* 0x00381f0005127f89 */ /* 0x000fe400000e0000 */
[----:B------:R-:W-:-:S02]  /*18d0*/  LOP3.LUT R7, R7, 0x1c0, RZ, 0xc0, !PT ;  /* 0x000001c007077812 */ /* 0x000fc400078ec0ff */
[----:B------:R-:W2:Y:S02]  /*18e0*/  SHFL.IDX PT, R19, R4, 0x1, 0x181f ;  /* 0x00381f0004137f89 */ /* 0x000ea400000e0000 */
[----:B------:R-:W-:Y:S02]  /*18f0*/  LOP3.LUT R24, R7, 0x8, R24, 0xf8, !PT ;  /* 0x0000000807187812 */ /* 0x000fe400078ef818 */
[----:B------:R1:W-:Y:S01]  /*1900*/  SHFL.IDX PT, R22, R6, 0x2, 0x181f ;  /* 0x00581f0006167f89 */ /* 0x0003e200000e0000 */
[----:B------:R-:W-:-:S03]  /*1910*/  SHF.R.U32.HI R7, RZ, 0x3, R7 ;  /* 0x00000003ff077819 */ /* 0x000fc60000011607 */
[----:B------:R2:W3:Y:S01]  /*1920*/  SHFL.IDX PT, R23, R4, 0x2, 0x181f ;  /* 0x00581f0004177f89 */ /* 0x0004e200000e0000 */
[----:B------:R-:W-:-:S04]  /*1930*/  LOP3.LUT R7, R24, R7, RZ, 0x3c, !PT ;  /* 0x0000000718077212 */ /* 0x000fc800078e3cff */
[----:B------:R-:W-:Y:S01]  /*1940*/  LOP3.LUT R2, R7, 0xfffffe00, R2, 0xf8, !PT ;  /* 0xfffffe0007027812 */ /* 0x000fe200078ef802 */
[----:B----4-:R-:W-:-:S04]  /*1950*/  @P2 IMAD.WIDE R12, R230, 0x2, R8 ;  /* 0x00000002e60c2825 */ /* 0x010fc800078e0208 */
[----:B------:R-:W-:Y:S02]  /*1960*/  IMAD R7, R103, 0x400, R2 ;  /* 0x0000040067077824 */ /* 0x000fe400078e0202 */
[----:B-1----:R-:W-:Y:S02]  /*1970*/  IMAD.SHL.U32 R6, R42, 0x40, RZ ;  /* 0x000000402a067824 */ /* 0x002fe400078e00ff */
[----:B--2---:R-:W-:-:S03]  /*1980*/  @P2 IMAD.WIDE R4, R231, 0x2, R8 ;  /* 0x00000002e7042825 */ /* 0x004fc600078e0208 */
[----:B------:R-:W-:Y:S01]  /*1990*/  LOP3.LUT R6, R6, 0x1c0, RZ, 0xc0, !PT ;  /* 0x000001c006067812 */ /* 0x000fe200078ec0ff */
[C---:B------:R-:W-:Y:S01]  /*19a0*/  @P1 IMAD.WIDE R8, R231.reuse, 0x2, R18 ;  /* 0x00000002e7081825 */ /* 0x040fe200078e0212 */
[----:B------:R1:W-:Y:S02]  /*19b0*/  @P2 LDGSTS.E.BYPASS.LTC128B.128 [R218+0x8100], [R4.64], !P4 ;  /* 0x0810000004da2fae */ /* 0x0003e4000e101d4e */
[----:B------:R-:W-:Y:S01]  /*19c0*/  LOP3.LUT R3, R6, 0x8, R3, 0xf8, !PT ;  /* 0x0000000806037812 */ /* 0x000fe200078ef803 */
[C---:B------:R-:W-:Y:S01]  /*19d0*/  @P1 IMAD.WIDE R18, R230.reuse, 0x2, R18 ;  /* 0x00000002e6121825 */ /* 0x040fe200078e0212 */
[----:B------:R2:W-:Y:S03]  /*19e0*/  @P2 LDGSTS.E.BYPASS.LTC128B.128 [R218+0xb100], [R12.64], !P3 ;  /* 0x0b1000000cda2fae */ /* 0x0005e6000d901d4e */
[--C-:B---3--:R-:W-:Y:S01]  /*19f0*/  @P0 IMAD.WIDE R14, R231, 0x2, R22.reuse ;  /* 0x00000002e70e0825 */ /* 0x108fe200078e0216 */
[----:B------:R3:W-:Y:S03]  /*1a00*/  @P1 LDGSTS.E.BYPASS.LTC128B.128 [R218+0x9100], [R8.64], !P4 ;  /* 0x0910000008da1fae */ /* 0x0007e6000e101d4e */
[----:B------:R-:W-:Y:S01]  /*1a10*/  @P0 IMAD.WIDE R22, R230, 0x2, R22 ;  /* 0x00000002e6160825 */ /* 0x000fe200078e0216 */
[----:B------:R4:W-:Y:S01]  /*1a20*/  @P1 LDGSTS.E.BYPASS.LTC128B.128 [R218+0xc100], [R18.64], !P3 ;  /* 0x0c10000012da1fae */ /* 0x0009e2000d901d4e */
[----:B------:R-:W-:-:S02]  /*1a30*/  R2P PR, R0, 0x6 ;  /* 0x0000000600007804 */ /* 0x000fc40000000000 */
[----:B------:R-:W-:Y:S01]  /*1a40*/  ISETP.GE.AND P6, PT, R231, c[0x0][0x1d4], PT ;  /* 0x00007500e7007a0c */ /* 0x000fe20003fc6270 */
[----:B------:R2:W-:Y:S03]  /*1a50*/  @P0 LDGSTS.E.BYPASS.LTC128B.128 [R218+0xa100], [R14.64], !P4 ;  /* 0x0a1000000eda0fae */ /* 0x0005e6000e101d4e */
[----:B------:R-:W-:Y:S01]  /*1a60*/  ISETP.LT.OR P5, PT, R38, 0x1, P6 ;  /* 0x000000012600780c */ /* 0x000fe200037a1670 */
[----:B------:R2:W-:Y:S01]  /*1a70*/  @P0 LDGSTS.E.BYPASS.LTC128B.128 [R218+0xd100], [R22.64], !P3 ;  /* 0x0d10000016da0fae */ /* 0x0005e2000d901d4e */
[----:B------:R-:W-:-:S03]  /*1a80*/  LOP3.LUT P0, RZ, R42, 0x2, RZ, 0xc0, !PT ;  /* 0x000000022aff7812 */ /* 0x000fc6000780c0ff */
[----:B------:R-:W0:Y:S01]  /*1a90*/  LDGDEPBAR ;  /* 0x00000000000079af */ /* 0x000e220000000000 */
[----:B-1----:R-:W-:Y:S01]  /*1aa0*/  SHF.R.U32.HI R4, RZ, 0x3, R6 ;  /* 0x00000003ff047819 */ /* 0x002fe20000011606 */
[----:B------:R-:W-:-:S03]  /*1ab0*/  IMAD.MOV.U32 R5, RZ, RZ, 0x10 ;  /* 0x00000010ff057424 */ /* 0x000fc600078e00ff */
[----:B------:R-:W-:Y:S02]  /*1ac0*/  LOP3.LUT R3, R3, R4, RZ, 0x3c, !PT ;  /* 0x0000000403037212 */ /* 0x000fe400078e3cff */
[----:B------:R-:W-:Y:S02]  /*1ad0*/  SEL R5, R5, 0xfffffff0, !P1 ;  /* 0xfffffff005057807 */ /* 0x000fe40004800000 */
[C---:B------:R-:W-:Y:S01]  /*1ae0*/  LEA R4, R7.reuse, 0x100, 0x1 ;  /* 0x0000010007047811 */ /* 0x040fe200078e08ff */
[----:B------:R-:W-:Y:S01]  /*1af0*/  IMAD R214, R214, 0x200, R3 ;  /* 0x00000200d6d67824 */ /* 0x000fe200078e0203 */
[----:B------:R-:W-:Y:S01]  /*1b00*/  SEL R3, R40, 0xffffffe0, !P2 ;  /* 0xffffffe028037807 */ /* 0x000fe20005000000 */
[----:B------:R-:W-:Y:S02]  /*1b10*/  IMAD.SHL.U32 R7, R7, 0x2, RZ ;  /* 0x0000000207077824 */ /* 0x000fe400078e00ff */
[--C-:B------:R-:W-:Y:S02]  /*1b20*/  IMAD R6, R5, 0x2, R4.reuse ;  /* 0x0000000205067824 */ /* 0x100fe400078e0204 */
[----:B------:R-:W-:-:S02]  /*1b30*/  IMAD R4, R3, 0x2, R4 ;  /* 0x0000000203047824 */ /* 0x000fc400078e0204 */
[----:B------:R-:W-:Y:S02]  /*1b40*/  IMAD R0, R3, 0x2, R6 ;  /* 0x0000000203007824 */ /* 0x000fe400078e0206 */
[----:B------:R-:W-:Y:S01]  /*1b50*/  IMAD.SHL.U32 R214, R214, 0x2, RZ ;  /* 0x00000002d6d67824 */ /* 0x000fe200078e00ff */
[----:B------:R-:W-:-:S04]  /*1b60*/  DEPBAR.LE SB0, 0x1 ;  /* 0x000080400000791a */ /* 0x000fc80000000000 */
[----:B------:R-:W-:Y:S01]  /*1b70*/  BAR.SYNC.DEFER_BLOCKING 0x0 ;  /* 0x0000000000007b1d */ /* 0x000fe20000010000 */
[----:B------:R-:W-:-:S05]  /*1b80*/  IADD3 R213, R214, 0x8120, RZ ;  /* 0x00008120d6d57810 */ /* 0x000fca0007ffe0ff */
[----:B------:R-:W-:Y:S04]  /*1b90*/  LDSM.16.M88.4 R120, [R7+0x100] ;  /* 0x000100000778783b */ /* 0x000fe80000000200 */
[----:B------:R1:W-:Y:S04]  /*1ba0*/  LDSM.16.M88.4 R180, [R7+0x4100] ;  /* 0x0041000007b4783b */ /* 0x0003e80000000200 */
[----:B------:R-:W-:Y:S04]  /*1bb0*/  LDSM.16.M88.4 R144, [R6] ;  /* 0x000000000690783b */ /* 0x000fe80000000200 */
[----:B------:R2:W-:Y:S04]  /*1bc0*/  LDSM.16.M88.4 R184, [R6+0x4000] ;  /* 0x0040000006b8783b */ /* 0x0005e80000000200 */
[----:B------:R-:W-:Y:S04]  /*1bd0*/  LDSM.16.M88.4 R172, [R4] ;  /* 0x0000000004ac783b */ /* 0x000fe80000000200 */
[----:B------:R-:W-:Y:S04]  /*1be0*/  LDSM.16.M88.4 R188, [R4+0x4000] ;  /* 0x0040000004bc783b */ /* 0x000fe80000000200 */
[----:B------:R-:W-:Y:S01]  /*1bf0*/  LDSM.16.M88.4 R176, [R0] ;  /* 0x0000000000b0783b */ /* 0x000fe20000000200 */
[----:B-1----:R-:W-:-:S03]  /*1c00*/  IADD3 R7, R214, 0x8100, RZ ;  /* 0x00008100d6077810 */ /* 0x002fc60007ffe0ff */
[----:B------:R1:W-:Y:S01]  /*1c10*/  LDSM.16.M88.4 R192, [R0+0x4000] ;  /* 0x0040000000c0783b */ /* 0x0003e20000000200 */
[----:B------:R-:W-:-:S03]  /*1c20*/  @P0 IADD3 R213, R7, -0x20, RZ ;  /* 0xffffffe007d50810 */ /* 0x000fc60007ffe0ff */
[----:B------:R-:W-:Y:S01]  /*1c30*/  BAR.SYNC.DEFER_BLOCKING 0x0 ;  /* 0x0000000000007b1d */ /* 0x000fe20000010000 */
[----:B--2---:R-:W-:Y:S01]  /*1c40*/  IMAD.WIDE.U32 R6, R217, c[0x0][0x208], RZ ;  /* 0x00008200d9067a25 */ /* 0x004fe200078e00ff */
[C---:B------:R-:W-:Y:S02]  /*1c50*/  IADD3 R207, R213.reuse, 0x800, RZ ;  /* 0x00000800d5cf7810 */ /* 0x040fe40007ffe0ff */
[C---:B------:R-:W-:Y:S02]  /*1c60*/  IADD3 R206, R213.reuse, 0x1000, RZ ;  /* 0x00001000d5ce7810 */ /* 0x040fe40007ffe0ff */
[C---:B------:R-:W-:Y:S02]  /*1c70*/  IADD3 R205, R213.reuse, 0x1800, RZ ;  /* 0x00001800d5cd7810 */ /* 0x040fe40007ffe0ff */
[C---:B------:R-:W-:Y:S02]  /*1c80*/  IADD3 R204, R213.reuse, 0x2000, RZ ;  /* 0x00002000d5cc7810 */ /* 0x040fe40007ffe0ff */
[----:B------:R-:W-:-:S02]  /*1c90*/  IADD3 R203, R213, 0x2800, RZ ;  /* 0x00002800d5cb7810 */ /* 0x000fc40007ffe0ff */
[C---:B------:R-:W-:Y:S02]  /*1ca0*/  IADD3 R201, R213.reuse, 0x3000, RZ ;  /* 0x00003000d5c97810 */ /* 0x040fe40007ffe0ff */
[C---:B------:R-:W-:Y:S02]  /*1cb0*/  IADD3 R200, R213.reuse, 0x3800, RZ ;  /* 0x00003800d5c87810 */ /* 0x040fe40007ffe0ff */
[----:B------:R-:W-:Y:S01]  /*1cc0*/  IADD3 R199, R213, 0x4000, RZ ;  /* 0x00004000d5c77810 */ /* 0x000fe20007ffe0ff */
[----:B-1----:R-:W-:Y:S01]  /*1cd0*/  IMAD R0, R21, c[0x0][0x208], RZ ;  /* 0x0000820015007a24 */ /* 0x002fe200078e02ff */
[C---:B------:R-:W-:Y:S02]  /*1ce0*/  IADD3 R198, R213.reuse, 0x4800, RZ ;  /* 0x00004800d5c67810 */ /* 0x040fe40007ffe0ff */
[----:B------:R-:W-:Y:S01]  /*1cf0*/  IADD3 R197, R213, 0x5000, RZ ;  /* 0x00005000d5c57810 */ /* 0x000fe20007ffe0ff */
[----:B------:R-:W-:-:S04]  /*1d00*/  DEPBAR.LE SB0, 0x0 ;  /* 0x000080000000791a */ /* 0x000fc80000000000 */
[----:B------:R-:W-:Y:S01]  /*1d10*/  BAR.SYNC.DEFER_BLOCKING 0x0 ;  /* 0x0000000000007b1d */ /* 0x000fe20000010000 */
[----:B------:R-:W-:-:S05]  /*1d20*/  IADD3 R196, R213, 0x5800, RZ ;  /* 0x00005800d5c47810 */ /* 0x000fca0007ffe0ff */
[----:B------:R-:W3:Y:S04]  /*1d30*/  LDSM.16.M88.4 R12, [R214+0x8100] ;  /* 0x00810000d60c783b */ /* 0x000ee80000000200 */
[----:B------:R-:W-:Y:S04]  /*1d40*/  LDSM.16.M88.4 R32, [R213] ;  /* 0x00000000d520783b */ /* 0x000fe80000000200 */
[----:B----4-:R-:W-:Y:S04]  /*1d50*/  LDSM.16.M88.4 R16, [R214+0x8900] ;  /* 0x00890000d610783b */ /* 0x010fe80000000200 */
[----:B------:R-:W1:Y:S04]  /*1d60*/  LDSM.16.M88.4 R52, [R214+0x9100] ;  /* 0x00910000d634783b */ /* 0x000e680000000200 */
[----:B------:R-:W2:Y:S04]  /*1d70*/  LDSM.16.M88.4 R44, [R214+0x9900] ;  /* 0x00990000d62c783b */ /* 0x000ea80000000200 */
[----:B------:R-:W4:Y:S04]  /*1d80*/  LDSM.16.M88.4 R28, [R213+0x800] ;  /* 0x00080000d51c783b */ /* 0x000f280000000200 */
[----:B------:R-:W-:Y:S04]  /*1d90*/  LDSM.16.M88.4 R24, [R213+0x1000] ;  /* 0x00100000d518783b */ /* 0x000fe80000000200 */
[----:B------:R-:W-:Y:S04]  /*1da0*/  LDSM.16.M88.4 R60, [R213+0x1800] ;  /* 0x00180000d53c783b */ /* 0x000fe80000000200 */
[----:B------:R-:W-:Y:S04]  /*1db0*/  LDSM.16.M88.4 R72, [R213+0x2000] ;  /* 0x00200000d548783b */ /* 0x000fe80000000200 */
[----:B------:R-:W-:Y:S01]  /*1dc0*/  LDSM.16.M88.4 R68, [R213+0x2800] ;  /* 0x00280000d544783b */ /* 0x000fe20000000200 */
[----:B---3--:R-:W-:Y:S07]  /*1dd0*/  HMMA.16816.F32.BF16 R8, R120, R12, RZ ;  /* 0x0000000c7808723c */ /* 0x008fee00000418ff */
[----:B------:R-:W-:-:S04]  /*1de0*/  IMAD R13, R217, c[0x0][0x20c], R0 ;  /* 0x00008300d90d7a24 */ /* 0x000fc800078e0200 */
[----:B------:R-:W-:Y:S01]  /*1df0*/  IMAD.IADD R7, R7, 0x1, R13 ;  /* 0x0000000107077824 */ /* 0x000fe200078e020d */
[----:B-1----:R-:W-:Y:S03]  /*1e00*/  HMMA.16816.F32.BF16 R56, R120, R52, RZ ;  /* 0x000000347838723c */ /* 0x002fe600000418ff */
[----:B------:R-:W-:-:S05]  /*1e10*/  IMAD.WIDE.U32 R6, R216, c[0x0][0x218], R6 ;  /* 0x00008600d8067a25 */ /* 0x000fca00078e0006 */
[----:B------:R-:W-:Y:S01]  /*1e20*/  IADD3 R65, P0, R6, UR18, RZ ;  /* 0x0000001206417c10 */ /* 0x000fe2000ff1e0ff */
[----:B------:R-:W-:Y:S08]  /*1e30*/  HMMA.16816.F32.BF16 R12, R120, R14, RZ ;  /* 0x0000000e780c723c */ /* 0x000ff000000418ff */
[----:B------:R-:W-:Y:S07]  /*1e40*/  HMMA.16816.F32.BF16 R8, R144, R32, R8 ;  /* 0x000000209008723c */ /* 0x000fee0000041808 */
[----:B------:R-:W-:Y:S01]  /*1e50*/  IMAD R33, R20, c[0x0][0x218], RZ ;  /* 0x0000860014217a24 */ /* 0x000fe200078e02ff */
[----:B------:R-:W-:Y:S03]  /*1e60*/  HMMA.16816.F32.BF16 R52, R120, R54, RZ ;  /* 0x000000367834723c */ /* 0x000fe600000418ff */
[----:B------:R-:W-:-:S05]  /*1e70*/  IMAD R33, R216, c[0x0][0x21c], R33 ;  /* 0x00008700d8217a24 */ /* 0x000fca00078e0221 */
[----:B------:R-:W-:Y:S01]  /*1e80*/  IADD3.X R6, R7, UR16, R33, P0, !PT ;  /* 0x0000001007067c10 */ /* 0x000fe200087fe421 */
[----:B------:R-:W-:Y:S01]  /*1e90*/  HMMA.16816.F32.BF16 R20, R120, R16, RZ ;  /* 0x000000107814723c */ /* 0x000fe200000418ff */
[----:B------:R-:W-:-:S04]  /*1ea0*/  LEA R32, P0, R65, c[0x0][0x1f8], 0x1 ;  /* 0x00007e0041207a11 */ /* 0x000fc800078008ff */
[----:B------:R-:W-:Y:S01]  /*1eb0*/  LEA.HI.X R65, R65, c[0x0][0x1fc], R6, 0x1, P0 ;  /* 0x00007f0041417a11 */ /* 0x000fe200000f0c06 */
[----:B------:R-:W1:Y:S02]  /*1ec0*/  SHFL.IDX PT, R64, R32, RZ, 0x181f ;  /* 0x00181fff20407589 */ /* 0x000e6400000e0000 */
[C---:B------:R-:W-:Y:S02]  /*1ed0*/  HMMA.16816.F32.BF16 R16, R120.reuse, R18, RZ ;  /* 0x000000127810723c */ /* 0x040fe400000418ff */
[----:B------:R-:W3:Y:S04]  /*1ee0*/  SHFL.IDX PT, R43, R32, 0x1, 0x181f ;  /* 0x00381f00202b7f89 */ /* 0x000ee800000e0000 */
[----:B------:R-:W3:Y:S02]  /*1ef0*/  SHFL.IDX PT, R7, R32, 0x2, 0x181f ;  /* 0x00581f0020077f89 */ /* 0x000ee400000e0000 */
[----:B--2---:R-:W-:Y:S02]  /*1f00*/  HMMA.16816.F32.BF16 R48, R120, R44, RZ ;  /* 0x0000002c7830723c */ /* 0x004fe400000418ff */
[----:B------:R-:W2:Y:S04]  /*1f10*/  SHFL.IDX PT, R6, R65, RZ, 0x181f ;  /* 0x00181fff41067589 */ /* 0x000ea800000e0000 */
[----:B------:R-:W2:Y:S01]  /*1f20*/  SHFL.IDX PT, R4, R65, 0x1, 0x181f ;  /* 0x00381f0041047f89 */ /* 0x000ea200000e0000 */
[----:B------:R-:W-:Y:S01]  /*1f30*/  IMAD.WIDE R44, R231, 0x2, RZ ;  /* 0x00000002e72c7825 */ /* 0x000fe200078e02ff */
[C---:B----4-:R-:W-:Y:S02]  /*1f40*/  HMMA.16816.F32.BF16 R20, R144.reuse, R28, R20 ;  /* 0x0000001c9014723c */ /* 0x050fe40000041814 */
[----:B------:R-:W4:Y:S05]  /*1f50*/  SHFL.IDX PT, R0, R65, 0x2, 0x181f ;  /* 0x00581f0041007f89 */ /* 0x000f2a00000e0000 */
[----:B-1----:R-:W-:Y:S01]  /*1f60*/  IADD3 R28, P2, R64, R44, RZ ;  /* 0x0000002c401c7210 */ /* 0x002fe20007f5e0ff */
[----:B------:R-:W-:Y:S01]  /*1f70*/  HMMA.16816.F32.BF16 R16, R144, R30, R16 ;  /* 0x0000001e9010723c */ /* 0x000fe20000041810 */
[----:B---3--:R-:W-:-:S02]  /*1f80*/  IADD3 R82, P1, R44, R43, RZ ;  /* 0x0000002b2c527210 */ /* 0x008fc40007f3e0ff */
[----:B------:R-:W-:-:S04]  /*1f90*/  IADD3 R80, P0, R44, R7, RZ ;  /* 0x000000072c507210 */ /* 0x000fc80007f1e0ff */
[----:B------:R-:W-:Y:S01]  /*1fa0*/  IMAD.WIDE R30, R230, 0x2, RZ ;  /* 0x00000002e61e7825 */ /* 0x000fe200078e02ff */
[C---:B------:R-:W-:Y:S01]  /*1fb0*/  HMMA.16816.F32.BF16 R12, R144.reuse, R34, R12 ;  /* 0x00000022900c723c */ /* 0x040fe2000004180c */
[----:B------:R-:W1:Y:S02]  /*1fc0*/  LDSM.16.M88.4 R32, [R214+0xa100] ;  /* 0x00a10000d620783b */ /* 0x000e640000000200 */
[----:B--2---:R-:W-:Y:S01]  /*1fd0*/  IMAD.X R29, R6, 0x1, R45, P2 ;  /* 0x00000001061d7824 */ /* 0x004fe200010e062d */
[----:B------:R-:W-:Y:S01]  /*1fe0*/  IADD3 R76, P2, R64, R30, RZ ;  /* 0x0000001e404c7210 */ /* 0x000fe20007f5e0ff */
[C---:B------:R-:W-:Y:S01]  /*1ff0*/  IMAD.X R83, R45.reuse, 0x1, R4, P1 ;  /* 0x000000012d537824 */ /* 0x040fe200008e0604 */
[----:B------:R-:W-:Y:S02]  /*2000*/  IADD3 R86, P1, R30, R43, RZ ;  /* 0x0000002b1e567210 */ /* 0x000fe40007f3e0ff */
[----:B------:R-:W-:Y:S01]  /*2010*/  HMMA.16816.F32.BF16 R56, R144, R24, R56 ;  /* 0x000000189038723c */ /* 0x000fe20000041838 */
[----:B------:R-:W-:Y:S01]  /*2020*/  IMAD.X R77, R6, 0x1, R31, P2 ;  /* 0x00000001064d7824 */ /* 0x000fe200010e061f */
[----:B------:R-:W-:Y:S01]  /*2030*/  LOP3.LUT P2, RZ, R42, 0x4, RZ, 0xc0, !PT ;  /* 0x000000042aff7812 */ /* 0x000fe2000784c0ff */
[----:B----4-:R-:W-:Y:S01]  /*2040*/  IMAD.X R81, R45, 0x1, R0, P0 ;  /* 0x000000012d517824 */ /* 0x010fe200000e0600 */
[----:B------:R-:W-:Y:S01]  /*2050*/  IADD3 R84, P0, R30, R7, RZ ;  /* 0x000000071e547210 */ /* 0x000fe20007f1e0ff */
[----:B------:R-:W-:Y:S01]  /*2060*/  IMAD.X R87, R31, 0x1, R4, P1 ;  /* 0x000000011f577824 */ /* 0x000fe200008e0604 */
[----:B------:R-:W-:-:S02]  /*2070*/  ISETP.GE.AND P1, PT, R41, c[0x0][0x1d4], PT ;  /* 0x0000750029007a0c */ /* 0x000fc40003f26270 */
[----:B------:R-:W-:Y:S01]  /*2080*/  HMMA.16816.F32.BF16 R52, R144, R26, R52 ;  /* 0x0000001a9034723c */ /* 0x000fe20000041834 */
[----:B------:R-:W2:Y:S01]  /*2090*/  LDSM.16.M88.4 R24, [R214+0xa900] ;  /* 0x00a90000d618783b */ /* 0x000ea20000000200 */
[----:B------:R-:W-:Y:S01]  /*20a0*/  IMAD.X R85, R31, 0x1, R0, P0 ;  /* 0x000000011f557824 */ /* 0x000fe200000e0600 */
[----:B------:R-:W-:Y:S02]  /*20b0*/  SEL R0, R40, 0xffffffe0, !P2 ;  /* 0xffffffe028007807 */ /* 0x000fe40005000000 */
[C---:B------:R-:W-:Y:S01]  /*20c0*/  ISETP.LT.OR P2, PT, R38.reuse, 0x1, P1 ;  /* 0x000000012600780c */ /* 0x040fe20000f41670 */
[----:B------:R-:W-:Y:S01]  /*20d0*/  @!PT LDS RZ, [RZ] ;  /* 0x00000000fffff984 */ /* 0x000fe20000000800 */
[----:B------:R-:W-:Y:S01]  /*20e0*/  @!PT LDS RZ, [RZ] ;  /* 0x00000000fffff984 */ /* 0x000fe20000000800 */
[----:B------:R-:W-:Y:S01]  /*20f0*/  @!PT LDS RZ, [RZ] ;  /* 0x00000000fffff984 */ /* 0x000fe20000000800 */
[----:B------:R2:W-:Y:S01]  /*2100*/  LDGSTS.E.BYPASS.LTC128B.128 [R218+0x100], [R28.64], !P5 ;  /* 0x001000001cda7fae */ /* 0x0005e2000e901d4e */
[C---:B------:R-:W-:Y:S01]  /*2110*/  ISETP.LT.OR P0, PT, R38.reuse, 0x21, P6 ;  /* 0x000000212600780c */ /* 0x040fe20003701670 */
[----:B------:R-:W-:Y:S01]  /*2120*/  HMMA.16816.F32.BF16 R44, R120, R46, RZ ;  /* 0x0000002e782c723c */ /* 0x000fe200000418ff */
[----:B------:R-:W-:Y:S01]  /*2130*/  ISETP.LT.OR P5, PT, R38, 0x21, P1 ;  /* 0x000000212600780c */ /* 0x000fe20000fa1670 */
[----:B------:R-:W-:Y:S01]  /*2140*/  IMAD R211, R0, 0x2, R214 ;  /* 0x0000000200d37824 */ /* 0x000fe200078e02d6 */
[----:B------:R-:W-:Y:S01]  /*2150*/  ISETP.LT.OR P6, PT, R38, 0x41, P6 ;  /* 0x000000412600780c */ /* 0x000fe200037c1670 */
[----:B------:R-:W-:Y:S01]  /*2160*/  IMAD R202, R0, 0x2, R213 ;  /* 0x0000000200ca7824 */ /* 0x000fe200078e02d5 */
[----:B------:R-:W-:-:S02]  /*2170*/  ISETP.LT.OR P1, PT, R38, 0x41, P1 ;  /* 0x000000412600780c */ /* 0x000fc40000f21670 */
[----:B------:R-:W-:Y:S01]  /*2180*/  IADD3 R0, R36, -0x1, RZ ;  /* 0xffffffff24007810 */ /* 0x000fe20007ffe0ff */
[----:B------:R-:W-:Y:S01]  /*2190*/  HMMA.16816.F32.BF16 R48, R144, R60, R48 ;  /* 0x0000003c9030723c */ /* 0x000fe20000041830 */
[----:B------:R-:W-:Y:S01]  /*21a0*/  SHF.R.S32.HI R38, RZ, 0x1f, R231 ;  /* 0x0000001fff267819 */ /* 0x000fe200000114e7 */
[----:B------:R3:W-:Y:S04]  /*21b0*/  LDGSTS.E.BYPASS.LTC128B.128 [R218+0x3100], [R76.64], !P2 ;  /* 0x031000004cda7fae */ /* 0x0007e8000d101d4e */
[----:B------:R4:W-:Y:S01]  /*21c0*/  LDGSTS.E.BYPASS.LTC128B.128 [R218+0x1100], [R82.64], !P0 ;  /* 0x0110000052da7fae */ /* 0x0009e2000c101d4e */
[----:B------:R-:W-:Y:S01]  /*21d0*/  ISETP.GT.AND P0, PT, R0, R215, PT ;  /* 0x000000d70000720c */ /* 0x000fe20003f04270 */
[----:B-1----:R-:W-:Y:S02]  /*21e0*/  HMMA.16816.F32.BF16 R40, R120, R32, RZ ;  /* 0x000000207828723c */ /* 0x002fe400000418ff */
[----:B------:R1:W-:Y:S04]  /*21f0*/  LDGSTS.E.BYPASS.LTC128B.128 [R218+0x4100], [R86.64], !P5 ;  /* 0x0410000056da7fae */ /* 0x0003e8000e901d4e */
[----:B------:R4:W-:Y:S02]  /*2200*/  LDGSTS.E.BYPASS.LTC128B.128 [R218+0x2100], [R80.64], !P6 ;  /* 0x0210000050da7fae */ /* 0x0009e4000f101d4e */
[----:B------:R-:W-:Y:S02]  /*2210*/  HMMA.16816.F32.BF16 R44, R144, R62, R44 ;  /* 0x0000003e902c723c */ /* 0x000fe4000004182c */
[----:B------:R1:W-:Y:S01]  /*2220*/  LDGSTS.E.BYPASS.LTC128B.128 [R218+0x5100], [R84.64], !P1 ;  /* 0x0510000054da7fae */ /* 0x0003e2000c901d4e */
[----:B------:R-:W-:-:S03]  /*2230*/  ISETP.GT.AND P1, PT, R219, 0x5f, PT ;  /* 0x0000005fdb00780c */ /* 0x000fc60003f24270 */
[----:B------:R-:W1:Y:S02]  /*2240*/  LDSM.16.M88.4 R64, [R211+0x8100] ;  /* 0x00810000d340783b */ /* 0x000e640000000200 */
[C---:B--2---:R-:W-:Y:S02]  /*2250*/  HMMA.16816.F32.BF16 R28, R120.reuse, R24, RZ ;  /* 0x00000018781c723c */ /* 0x044fe400000418ff */
[----:B------:R-:W2:Y:S04]  /*2260*/  LDSM.16.M88.4 R60, [R211+0x9100] ;  /* 0x00910000d33c783b */ /* 0x000ea80000000200 */
[----:B---3--:R-:W3:Y:S02]  /*2270*/  LDSM.16.M88.4 R76, [R211+0x8900] ;  /* 0x00890000d34c783b */ /* 0x008ee40000000200 */
[C---:B------:R-:W-:Y:S02]  /*2280*/  HMMA.16816.F32.BF16 R32, R120.reuse, R34, RZ ;  /* 0x000000227820723c */ /* 0x040fe400000418ff */
[----:B------:R-:W-:Y:S04]  /*2290*/  LDSM.16.M88.4 R92, [R214+0xd100] ;  /* 0x00d10000d65c783b */ /* 0x000fe80000000200 */
[----:B------:R-:W-:Y:S02]  /*22a0*/  LDSM.16.M88.4 R88, [R213+0x3000] ;  /* 0x00300000d558783b */ /* 0x000fe40000000200 */
[----:B------:R-:W-:Y:S02]  /*22b0*/  HMMA.16816.F32.BF16 R24, R120, R26, RZ ;  /* 0x0000001a7818723c */ /* 0x000fe400000418ff */
[----:B----4-:R-:W-:Y:S04]  /*22c0*/  LDSM.16.M88.4 R80, [R213+0x4000] ;  /* 0x00400000d550783b */ /* 0x010fe80000000200 */
[----:B-1----:R-:W-:Y:S02]  /*22d0*/  LDSM.16.M88.4 R84, [R213+0x3800] ;  /* 0x00380000d554783b */ /* 0x002fe40000000200 */
[C---:B------:R-:W-:Y:S02]  /*22e0*/  HMMA.16816.F32.BF16 R40, R144.reuse, R72, R40 ;  /* 0x000000489028723c */ /* 0x040fe40000041828 */
[----:B------:R-:W-:Y:S04]  /*22f0*/  LDSM.16.M88.4 R96, [R211+0xc100] ;  /* 0x00c10000d360783b */ /* 0x000fe80000000200 */
[----:B------:R-:W0:Y:S02]  /*2300*/  LDGDEPBAR ;  /* 0x00000000000079af */ /* 0x000e240000000000 */
[C---:B------:R-:W-:Y:S02]  /*2310*/  HMMA.16816.F32.BF16 R32, R144.reuse, R74, R32 ;  /* 0x0000004a9020723c */ /* 0x040fe40000041820 */
[----:B------:R-:W1:Y:S06]  /*2320*/  LDSM.16.M88.4 R72, [R211+0x9900] ;  /* 0x00990000d348783b */ /* 0x000e6c0000000200 */
[C---:B------:R-:W-:Y:S08]  /*2330*/  HMMA.16816.F32.BF16 R28, R144.reuse, R68, R28 ;  /* 0x00000044901c723c */ /* 0x040ff0000004181c */
[----:B------:R-:W-:Y:S01]  /*2340*/  HMMA.16816.F32.BF16 R24, R144, R70, R24 ;  /* 0x000000469018723c */ /* 0x000fe20000041818 */
[----:B------:R-:W4:Y:S07]  /*2350*/  LDSM.16.M88.4 R68, [R211+0xa100] ;  /* 0x00a10000d344783b */ /* 0x000f2e0000000200 */
[C---:B------:R-:W-:Y:S08]  /*2360*/  HMMA.16816.F32.BF16 R8, R172.reuse, R64, R8 ;  /* 0x00000040ac08723c */ /* 0x040ff00000041808 */
[C---:B------:R-:W-:Y:S01]  /*2370*/  HMMA.16816.F32.BF16 R12, R172.reuse, R66, R12 ;  /* 0x00000042ac0c723c */ /* 0x040fe2000004180c */
[----:B------:R-:W4:Y:S07]  /*2380*/  LDSM.16.M88.4 R64, [R211+0xa900] ;  /* 0x00a90000d340783b */ /* 0x000f2e0000000200 */
[C---:B--2---:R-:W-:Y:S08]  /*2390*/  HMMA.16816.F32.BF16 R56, R172.reuse, R60, R56 ;  /* 0x0000003cac38723c */ /* 0x044ff00000041838 */
[C---:B------:R-:W-:Y:S01]  /*23a0*/  HMMA.16816.F32.BF16 R52, R172.reuse, R62, R52 ;  /* 0x0000003eac34723c */ /* 0x040fe20000041834 */
[----:B------:R-:W2:Y:S07]  /*23b0*/  LDSM.16.M88.4 R60, [R202+0x800] ;  /* 0x00080000ca3c783b */ /* 0x000eae0000000200 */
[C---:B---3--:R-:W-:Y:S08]  /*23c0*/  HMMA.16816.F32.BF16 R20, R172.reuse, R76, R20 ;  /* 0x0000004cac14723c */ /* 0x048ff00000041814 */
[C---:B------:R-:W-:Y:S01]  /*23d0*/  HMMA.16816.F32.BF16 R16, R172.reuse, R78, R16 ;  /* 0x0000004eac10723c */ /* 0x040fe20000041810 */
[----:B------:R-:W3:Y:S07]  /*23e0*/  LDSM.16.M88.4 R76, [R202] ;  /* 0x00000000ca4c783b */ /* 0x000eee0000000200 */
[C---:B-1----:R-:W-:Y:S08]  /*23f0*/  HMMA.16816.F32.BF16 R48, R172.reuse, R72, R48 ;  /* 0x00000048ac30723c */ /* 0x042ff00000041830 */
[C---:B------:R-:W-:Y:S01]  /*2400*/  HMMA.16816.F32.BF16 R44, R172.reuse, R74, R44 ;  /* 0x0000004aac2c723c */ /* 0x040fe2000004182c */
[----:B------:R-:W1:Y:S07]  /*2410*/  LDSM.16.M88.4 R72, [R202+0x1000] ;  /* 0x00100000ca48783b */ /* 0x000e6e0000000200 */
[C---:B----4-:R-:W-:Y:S08]  /*2420*/  HMMA.16816.F32.BF16 R40, R172.reuse, R68, R40 ;  /* 0x00000044ac28723c */ /* 0x050ff00000041828 */
[C---:B------:R-:W-:Y:S01]  /*2430*/  HMMA.16816.F32.BF16 R32, R172.reuse, R70, R32 ;  /* 0x00000046ac20723c */ /* 0x040fe20000041820 */
[----:B------:R-:W4:Y:S07]  /*2440*/  LDSM.16.M88.4 R68, [R202+0x1800] ;  /* 0x00180000ca44783b */ /* 0x000f2e0000000200 */
[C---:B------:R-:W-:Y:S08]  /*2450*/  HMMA.16816.F32.BF16 R28, R172.reuse, R64, R28 ;  /* 0x00000040ac1c723c */ /* 0x040ff0000004181c */
[----:B------:R-:W-:Y:S01]  /*2460*/  HMMA.16816.F32.BF16 R24, R172, R66, R24 ;  /* 0x00000042ac18723c */ /* 0x000fe20000041818 */
[----:B------:R-:W4:Y:S07]  /*2470*/  LDSM.16.M88.4 R64, [R202+0x2000] ;  /* 0x00200000ca40783b */ /* 0x000f2e0000000200 */
[C---:B--2---:R-:W-:Y:S08]  /*2480*/  HMMA.16816.F32.BF16 R20, R176.reuse, R60, R20 ;  /* 0x0000003cb014723c */ /* 0x044ff00000041814 */
[C---:B------:R-:W-:Y:S01]  /*2490*/  HMMA.16816.F32.BF16 R16, R176.reuse, R62, R16 ;  /* 0x0000003eb010723c */ /* 0x040fe20000041810 */
[----:B------:R-:W2:Y:S07]  /*24a0*/  LDSM.16.M88.4 R60, [R214+0xb100] ;  /* 0x00b10000d63c783b */ /* 0x000eae0000000200 */
[C---:B---3--:R-:W-:Y:S08]  /*24b0*/  HMMA.16816.F32.BF16 R8, R176.reuse, R76, R8 ;  /* 0x0000004cb008723c */ /* 0x048ff00000041808 */
[C---:B------:R-:W-:Y:S01]  /*24c0*/  HMMA.16816.F32.BF16 R12, R176.reuse, R78, R12 ;  /* 0x0000004eb00c723c */ /* 0x040fe2000004180c */
[----:B------:R-:W3:Y:S07]  /*24d0*/  LDSM.16.M88.4 R76, [R202+0x2800] ;  /* 0x00280000ca4c783b */ /* 0x000eee0000000200 */
        /* <DEDUP_REMOVED lines=10> */
[----:B------:R-:W-:Y:S01]  /*2580*/  HMMA.16816.F32.BF16 R12, R180, R62, R12 ;  /* 0x0000003eb40c723c */ /* 0x000fe2000004180c */
[----:B------:R-:W2:Y:S07]  /*2590*/  LDSM.16.M88.4 R60, [R214+0xd900] ;  /* 0x00d90000d63c783b */ /* 0x000eae0000000200 */
[C---:B---3--:R-:W-:Y:S08]  /*25a0*/  HMMA.16816.F32.BF16 R28, R176.reuse, R76, R28 ;  /* 0x0000004cb01c723c */ /* 0x048ff0000004181c */
[----:B------:R-:W-:Y:S01]  /*25b0*/  HMMA.16816.F32.BF16 R24, R176, R78, R24 ;  /* 0x0000004eb018723c */ /* 0x000fe20000041818 */
        /* <DEDUP_REMOVED lines=8> */
[C---:B------:R-:W-:Y:S01]  /*2640*/  HMMA.16816.F32.BF16 R44, R180.reuse, R66, R44 ;  /* 0x00000042b42c723c */ /* 0x040fe2000004182c */
[----:B------:R-:W1:Y:S07]  /*2650*/  LDSM.16.M88.4 R64, [R211+0xb100] ;  /* 0x00b10000d340783b */ /* 0x000e6e0000000200 */
[C---:B--2---:R-:W-:Y:S08]  /*2660*/  HMMA.16816.F32.BF16 R28, R180.reuse, R60, R28 ;  /* 0x0000003cb41c723c */ /* 0x044ff0000004181c */
[C---:B------:R-:W-:Y:S01]  /*2670*/  HMMA.16816.F32.BF16 R24, R180.reuse, R62, R24 ;  /* 0x0000003eb418723c */ /* 0x040fe20000041818 */
[----:B------:R-:W2:Y:S07]  /*2680*/  LDSM.16.M88.4 R60, [R211+0xb900] ;  /* 0x00b90000d33c783b */ /* 0x000eae0000000200 */
[C---:B------:R-:W-:Y:S08]  /*2690*/  HMMA.16816.F32.BF16 R40, R180.reuse, R92, R40 ;  /* 0x0000005cb428723c */ /* 0x040ff00000041828 */
[----:B------:R-:W-:Y:S01]  /*26a0*/  HMMA.16816.F32.BF16 R32, R180, R94, R32 ;  /* 0x0000005eb420723c */ /* 0x000fe20000041820 */
[----:B------:R-:W1:Y:S07]  /*26b0*/  LDSM.16.M88.4 R92, [R211+0xc900] ;  /* 0x00c90000d35c783b */ /* 0x000e6e0000000200 */
[C---:B------:R-:W-:Y:S08]  /*26c0*/  HMMA.16816.F32.BF16 R8, R184.reuse, R88, R8 ;  /* 0x00000058b808723c */ /* 0x040ff00000041808 */
[C---:B------:R-:W-:Y:S01]  /*26d0*/  HMMA.16816.F32.BF16 R12, R184.reuse, R90, R12 ;  /* 0x0000005ab80c723c */ /* 0x040fe2000004180c */
[----:B------:R-:W1:Y:S07]  /*26e0*/  LDSM.16.M88.4 R88, [R211+0xd100] ;  /* 0x00d10000d358783b */ /* 0x000e6e0000000200 */
[C---:B------:R-:W-:Y:S08]  /*26f0*/  HMMA.16816.F32.BF16 R20, R184.reuse, R84, R20 ;  /* 0x00000054b814723c */ /* 0x040ff00000041814 */
[C---:B------:R-:W-:Y:S01]  /*2700*/  HMMA.16816.F32.BF16 R16, R184.reuse, R86, R16 ;  /* 0x00000056b810723c */ /* 0x040fe20000041810 */
[----:B------:R-:W2:Y:S07]  /*2710*/  LDSM.16.M88.4 R84, [R211+0xd900] ;  /* 0x00d90000d354783b */ /* 0x000eae0000000200 */
[C---:B------:R-:W-:Y:S08]  /*2720*/  HMMA.16816.F32.BF16 R56, R184.reuse, R80, R56 ;  /* 0x00000050b838723c */ /* 0x040ff00000041838 */
        /* <DEDUP_REMOVED lines=9> */
[----:B------:R-:W-:Y:S01]  /*27c0*/  HMMA.16816.F32.BF16 R24, R184, R70, R24 ;  /* 0x00000046b818723c */ /* 0x000fe20000041818 */
[----:B------:R-:W4:Y:S07]  /*27d0*/  LDSM.16.M88.4 R68, [R202+0x4800] ;  /* 0x00480000ca44783b */ /* 0x000f2e0000000200 */
[C---:B------:R-:W-:Y:S08]  /*27e0*/  HMMA.16816.F32.BF16 R8, R188.reuse, R64, R8 ;  /* 0x00000040bc08723c */ /* 0x040ff00000041808 */
[C---:B------:R-:W-:Y:S01]  /*27f0*/  HMMA.16816.F32.BF16 R12, R188.reuse, R66, R12 ;  /* 0x00000042bc0c723c */ /* 0x040fe2000004180c */
[----:B------:R-:W1:Y:S07]  /*2800*/  LDSM.16.M88.4 R64, [R202+0x5000] ;  /* 0x00500000ca40783b */ /* 0x000e6e0000000200 */
[C---:B--2---:R-:W-:Y:S08]  /*2810*/  HMMA.16816.F32.BF16 R20, R188.reuse, R60, R20 ;  /* 0x0000003cbc14723c */ /* 0x044ff00000041814 */
[----:B------:R-:W-:Y:S01]  /*2820*/  HMMA.16816.F32.BF16 R16, R188, R62, R16 ;  /* 0x0000003ebc10723c */ /* 0x000fe20000041810 */
[----:B------:R-:W2:Y:S01]  /*2830*/  LDSM.16.M88.4 R60, [R202+0x5800] ;  /* 0x00580000ca3c783b */ /* 0x000ea20000000200 */
[----:B------:R-:W-:-:S06]  /*2840*/  DEPBAR.LE SB0, 0x0 ;  /* 0x000080000000791a */ /* 0x000fcc0000000000 */
        /* <DEDUP_REMOVED lines=8> */
[C---:B------:R-:W-:Y:S08]  /*28d0*/  HMMA.16816.F32.BF16 R8, R192.reuse, R80, R8 ;  /* 0x00000050c008723c */ /* 0x040ff00000041808 */
[C---:B------:R-:W-:Y:S08]  /*28e0*/  HMMA.16816.F32.BF16 R12, R192.reuse, R82, R12 ;  /* 0x00000052c00c723c */ /* 0x040ff0000004180c */
[C---:B---3--:R-:W-:Y:S08]  /*28f0*/  HMMA.16816.F32.BF16 R20, R192.reuse, R76, R20 ;  /* 0x0000004cc014723c */ /* 0x048ff00000041814 */
[C---:B------:R-:W-:Y:S08]  /*2900*/  HMMA.16816.F32.BF16 R16, R192.reuse, R78, R16 ;  /* 0x0000004ec010723c */ /* 0x040ff00000041810 */
[C---:B-1----:R-:W-:Y:S08]  /*2910*/  HMMA.16816.F32.BF16 R56, R192.reuse, R72, R56 ;  /* 0x00000048c038723c */ /* 0x042ff00000041838 */
[C---:B------:R-:W-:Y:S08]  /*2920*/  HMMA.16816.F32.BF16 R52, R192.reuse, R74, R52 ;  /* 0x0000004ac034723c */ /* 0x040ff00000041834 */
[C---:B----4-:R-:W-:Y:S08]  /*2930*/  HMMA.16816.F32.BF16 R48, R192.reuse, R68, R48 ;  /* 0x00000044c030723c */ /* 0x050ff00000041830 */
[C---:B------:R-:W-:Y:S08]  /*2940*/  HMMA.16816.F32.BF16 R44, R192.reuse, R70, R44 ;  /* 0x00000046c02c723c */ /* 0x040ff0000004182c */
[C---:B------:R-:W-:Y:S08]  /*2950*/  HMMA.16816.F32.BF16 R40, R192.reuse, R64, R40 ;  /* 0x00000040c028723c */ /* 0x040ff00000041828 */
[C---:B------:R-:W-:Y:S08]  /*2960*/  HMMA.16816.F32.BF16 R32, R192.reuse, R66, R32 ;  /* 0x00000042c020723c */ /* 0x040ff00000041820 */
[C---:B--2---:R-:W-:Y:S08]  /*2970*/  HMMA.16816.F32.BF16 R28, R192.reuse, R60, R28 ;  /* 0x0000003cc01c723c */ /* 0x044ff0000004181c */
[----:B------:R-:W-:Y:S01]  /*2980*/  HMMA.16816.F32.BF16 R24, R192, R62, R24 ;  /* 0x0000003ec018723c */ /* 0x000fe20000041818 */
[----:B------:R-:W-:Y:S06]  /*2990*/  BAR.SYNC.DEFER_BLOCKING 0x0 ;  /* 0x0000000000007b1d */ /* 0x000fec0000010000 */
[----:B------:R-:W-:Y:S06]  /*29a0*/  @!P0 BRA `(.L_x_23) ;  /* 0x000003f000008947 */ /* 0x000fec0003800000 */
[----:B------:R-:W-:Y:S01]  /*29b0*/  PLOP3.LUT P2, PT, PT, PT, UP3, 0x80, 0x0 ;  /* 0x000000000000781c */ /* 0x000fe20003f4f038 */
[----:B------:R-:W-:Y:S01]  /*29c0*/  IMAD.MOV.U32 R216, RZ, RZ, RZ ;  /* 0x000000ffffd87224 */ /* 0x000fe200078e00ff */
[----:B------:R-:W-:-:S02]  /*29d0*/  IADD3 R217, R219, R100, R220 ;  /* 0x00000064dbd97210 */ /* 0x000fc40007ffe0dc */
[----:B------:R-:W-:Y:S02]  /*29e0*/  PLOP3.LUT P0, PT, PT, PT, UP3, 0x80, 0x0 ;  /* 0x000000000000781c */ /* 0x000fe40003f0f038 */
[----:B------:R-:W-:-:S05]  /*29f0*/  IADD3 R217, R217, -0x60, RZ ;  /* 0xffffffa0d9d97810 */ /* 0x000fca0007ffe0ff */
[----:B------:R-:W-:Y:S02]  /*2a00*/  IMAD.MOV.U32 R0, RZ, RZ, R217 ;  /* 0x000000ffff007224 */ /* 0x000fe400078e00d9 */
[----:B------:R-:W-:-:S05]  /*2a10*/  @P2 IMAD.HI.U32 R4, R217, c[0x0][0x2bc], RZ ;  /* 0x0000af00d9042a27 */ /* 0x000fca00078e00ff */
[----:B------:R-:W-:-:S04]  /*2a20*/  @P0 SHF.R.U32.HI R0, RZ, c[0x0][0x2c0], R4 ;  /* 0x0000b000ff000a19 */ /* 0x000fc80000011604 */
[----:B------:R-:W-:-:S04]  /*2a30*/  @!P1 IADD3 R7, P0, R0, UR12, RZ ;  /* 0x0000000c00079c10 */ /* 0x000fc8000ff1e0ff */
[----:B------:R-:W-:Y:S02]  /*2a40*/  @!P1 LEA.HI.X.SX32 R4, R0, UR7, 0x1, P0 ;  /* 0x0000000700049c11 */ /* 0x000fe400080f0eff */
[----:B------:R-:W-:-:S04]  /*2a50*/  @!P1 LEA R6, P0, R7, c[0x0][0x2a0], 0x2 ;  /* 0x0000a80007069a11 */ /* 0x000fc800078010ff */
[----:B------:R-:W-:-:S05]  /*2a60*/  @!P1 LEA.HI.X R7, R7, c[0x0][0x2a4], R4, 0x2, P0 ;  /* 0x0000a90007079a11 */ /* 0x000fca00000f1404 */
[----:B------:R-:W2:Y:S01]  /*2a70*/  @!P1 LDG.E R216, [R6.64] ;  /* 0x0000000e06d89981 */ /* 0x000ea2000c1e1900 */
[----:B------:R-:W-:Y:S01]  /*2a80*/  IMAD.MOV R0, RZ, RZ, -R0 ;  /* 0x000000ffff007224 */ /* 0x000fe200078e0a00 */
[----:B------:R-:W-:Y:S02]  /*2a90*/  SHF.L.U64.HI R60, R231, 0x1, R38 ;  /* 0x00000001e73c7819 */ /* 0x000fe40000010226 */
[----:B------:R-:W-:Y:S01]  /*2aa0*/  SHF.L.U64.HI R4, R230, 0x1, R233 ;  /* 0x00000001e6047819 */ /* 0x000fe200000102e9 */
[----:B------:R-:W-:-:S04]  /*2ab0*/  IMAD R217, R0, c[0x0][0x2b8], R217 ;  /* 0x0000ae0000d97a24 */ /* 0x000fc800078e02d9 */
[----:B------:R-:W-:Y:S01]  /*2ac0*/  IMAD.WIDE.U32 R62, R217, c[0x0][0x1e0], RZ ;  /* 0x00007800d93e7a25 */ /* 0x000fe200078e00ff */
[----:B------:R-:W-:-:S05]  /*2ad0*/  SHF.R.S32.HI R0, RZ, 0x1f, R217 ;  /* 0x0000001fff007819 */ /* 0x000fca00000114d9 */
[----:B------:R-:W-:-:S04]  /*2ae0*/  IMAD R0, R0, c[0x0][0x1e0], RZ ;  /* 0x0000780000007a24 */ /* 0x000fc800078e02ff */
[----:B------:R-:W-:-:S04]  /*2af0*/  IMAD R61, R217, c[0x0][0x1e4], R0 ;  /* 0x00007900d93d7a24 */ /* 0x000fc800078e0200 */
[----:B------:R-:W-:Y:S01]  /*2b00*/  IMAD.IADD R63, R63, 0x1, R61 ;  /* 0x000000013f3f7824 */ /* 0x000fe200078e023d */
[----:B--2---:R-:W-:-:S03]  /*2b10*/  SHF.R.S32.HI R61, RZ, 0x1f, R216 ;  /* 0x0000001fff3d7819 */ /* 0x004fc600000114d8 */
[----:B------:R-:W-:-:S04]  /*2b20*/  IMAD.WIDE.U32 R6, R216, c[0x0][0x1f0], R62 ;  /* 0x00007c00d8067a25 */ /* 0x000fc800078e003e */
[----:B------:R-:W-:Y:S01]  /*2b30*/  IMAD R61, R61, c[0x0][0x1f0], RZ ;  /* 0x00007c003d3d7a24 */ /* 0x000fe200078e02ff */
[----:B------:R-:W-:Y:S02]  /*2b40*/  IADD3 R68, P0, R6, UR10, RZ ;  /* 0x0000000a06447c10 */ /* 0x000fe4000ff1e0ff */
[----:B------:R-:W-:Y:S01]  /*2b50*/  SEL R6, RZ, 0x10, P4 ;  /* 0x00000010ff067807 */ /* 0x000fe20002000000 */
[----:B------:R-:W-:Y:S01]  /*2b60*/  IMAD R0, R216, c[0x0][0x1f4], R61 ;  /* 0x00007d00d8007a24 */ /* 0x000fe200078e023d */
[----:B------:R-:W-:Y:S02]  /*2b70*/  IADD3 R61, -R232, 0x10, RZ ;  /* 0x00000010e83d7810 */ /* 0x000fe40007ffe1ff */
[----:B------:R-:W-:Y:S02]  /*2b80*/  IADD3 R62, -R6, 0x10, RZ ;  /* 0x00000010063e7810 */ /* 0x000fe40007ffe1ff */
[----:B------:R-:W-:Y:S01]  /*2b90*/  IADD3.X R7, R7, UR6, R0, P0, !PT ;  /* 0x0000000607077c10 */ /* 0x000fe200087fe400 */
[----:B------:R-:W-:Y:S01]  /*2ba0*/  IMAD.SHL.U32 R0, R230, 0x2, RZ ;  /* 0x00000002e6007824 */ /* 0x000fe200078e00ff */
[----:B------:R-:W-:-:S02]  /*2bb0*/  LEA R70, P0, R68, c[0x0][0x1c8], 0x1 ;  /* 0x0000720044467a11 */ /* 0x000fc400078008ff */
[----:B------:R-:W-:Y:S02]  /*2bc0*/  LOP3.LUT R62, R62, 0xf, RZ, 0xc0, !PT ;  /* 0x0000000f3e3e7812 */ /* 0x000fe400078ec0ff */
[----:B------:R-:W-:Y:S01]  /*2bd0*/  LEA.HI.X R68, R68, c[0x0][0x1cc], R7, 0x1, P0 ;  /* 0x0000730044447a11 */ /* 0x000fe200000f0c07 */
[----:B------:R-:W-:Y:S01]  /*2be0*/  SHFL.IDX PT, R66, R70, RZ, 0x181f ;  /* 0x00181fff46427589 */ /* 0x000fe200000e0000 */
[----:B------:R-:W-:Y:S01]  /*2bf0*/  IMAD.SHL.U32 R7, R231, 0x2, RZ ;  /* 0x00000002e7077824 */ /* 0x000fe200078e00ff */
[----:B------:R-:W-:Y:S02]  /*2c00*/  LOP3.LUT R61, R61, 0xf, RZ, 0xc0, !PT ;  /* 0x0000000f3d3d7812 */ /* 0x000fe400078ec0ff */
[----:B------:R-:W1:Y:S04]  /*2c10*/  SHFL.IDX PT, R63, R70, 0x2, 0x181f ;  /* 0x00581f00463f7f89 */ /* 0x000e6800000e0000 */
[----:B------:R-:W2:Y:S04]  /*2c20*/  SHFL.IDX PT, R69, R68, RZ, 0x181f ;  /* 0x00181fff44457589 */ /* 0x000ea800000e0000 */
[----:B------:R3:W4:Y:S04]  /*2c30*/  SHFL.IDX PT, R64, R70, 0x1, 0x181f ;  /* 0x00381f0046407f89 */ /* 0x00072800000e0000 */
[----:B------:R-:W5:Y:S04]  /*2c40*/  SHFL.IDX PT, R65, R68, 0x2, 0x181f ;  /* 0x00581f0044417f89 */ /* 0x000f6800000e0000 */
[----:B------:R5:W5:Y:S01]  /*2c50*/  SHFL.IDX PT, R67, R68, 0x1, 0x181f ;  /* 0x00381f0044437f89 */ /* 0x000b6200000e0000 */
[----:B-1----:R-:W-:-:S02]  /*2c60*/  IADD3 R72, P2, P0, R62, R63, R7 ;  /* 0x0000003f3e487210 */ /* 0x002fc4000785e007 */
[----:B---3--:R-:W-:-:S05]  /*2c70*/  IADD3 R70, P6, R66, R7, RZ ;  /* 0x0000000742467210 */ /* 0x008fca0007fde0ff */
[C-C-:B--2---:R-:W-:Y:S01]  /*2c80*/  IMAD.X R71, R69.reuse, 0x1, R60.reuse, P6 ;  /* 0x0000000145477824 */ /* 0x144fe200030e063c */
[----:B----4-:R-:W-:Y:S02]  /*2c90*/  IADD3 R62, P6, R64, R7, RZ ;  /* 0x00000007403e7210 */ /* 0x010fe40007fde0ff */
[-C--:B-----5:R-:W-:Y:S02]  /*2ca0*/  IADD3 R68, P5, R66, R0.reuse, RZ ;  /* 0x0000000042447210 */ /* 0x0a0fe40007fbe0ff */
[----:B------:R-:W-:Y:S01]  /*2cb0*/  IADD3.X R73, RZ, R65, R60, P2, P0 ;  /* 0x00000041ff497210 */ /* 0x000fe200017e043c */
[----:B------:R1:W-:Y:S02]  /*2cc0*/  LDGSTS.E.BYPASS.LTC128B.128 [R218+0x8100], [R70.64], !P4 ;  /* 0x0810000046da7fae */ /* 0x0003e4000e101d4e */
[----:B------:R-:W-:Y:S01]  /*2cd0*/  IMAD.X R69, R69, 0x1, R4, P5 ;  /* 0x0000000145457824 */ /* 0x000fe200028e0604 */
[----:B------:R-:W-:Y:S02]  /*2ce0*/  IADD3 R66, P5, R64, R0, RZ ;  /* 0x0000000040427210 */ /* 0x000fe40007fbe0ff */
[----:B------:R-:W-:Y:S01]  /*2cf0*/  IADD3 R64, P2, P0, R61, R63, R0 ;  /* 0x0000003f3d407210 */ /* 0x000fe2000785e000 */
[C---:B------:R-:W-:Y:S01]  /*2d00*/  IMAD.X R63, R67.reuse, 0x1, R60, P6 ;  /* 0x00000001433f7824 */ /* 0x040fe200030e063c */
[----:B------:R-:W-:Y:S01]  /*2d10*/  ISETP.NE.U32.AND P6, PT, R6, RZ, PT ;  /* 0x000000ff0600720c */ /* 0x000fe20003fc5070 */
[--C-:B------:R-:W-:Y:S01]  /*2d20*/  IMAD.X R67, R67, 0x1, R4.reuse, P5 ;  /* 0x0000000143437824 */ /* 0x100fe200028e0604 */
[----:B------:R-:W-:Y:S01]  /*2d30*/  ISETP.NE.U32.AND P5, PT, R232, RZ, PT ;  /* 0x000000ffe800720c */ /* 0x000fe20003fa5070 */
[----:B------:R1:W-:Y:S01]  /*2d40*/  LDGSTS.E.BYPASS.LTC128B.128 [R218+0xb100], [R68.64], !P3 ;  /* 0x0b10000044da7fae */ /* 0x0003e2000d901d4e */
[----:B------:R-:W-:-:S03]  /*2d50*/  IADD3.X R65, RZ, R65, R4, P2, P0 ;  /* 0x00000041ff417210 */ /* 0x000fc600017e0404 */
[----:B------:R1:W-:Y:S04]  /*2d60*/  LDGSTS.E.BYPASS.LTC128B.128 [R218+0x9100], [R62.64], !P4 ;  /* 0x091000003eda7fae */ /* 0x0003e8000e101d4e */
[----:B------:R1:W-:Y:S04]  /*2d70*/  LDGSTS.E.BYPASS.LTC128B.128 [R218+0xc100], [R66.64], !P3 ;  /* 0x0c10000042da7fae */ /* 0x0003e8000d901d4e */
[----:B------:R1:W-:Y:S04]  /*2d80*/  LDGSTS.E.BYPASS.LTC128B.128.ZFILL [R218+0xa100], [R72.64], P6 ;  /* 0x0a10000048da7fae */ /* 0x0003e8000b141d4e */
[----:B------:R1:W-:Y:S02]  /*2d90*/  LDGSTS.E.BYPASS.LTC128B.128.ZFILL [R218+0xd100], [R64.64], P5 ;  /* 0x0d10000040da7fae */ /* 0x0003e4000a941d4e */
.L_x_23:
[----:B------:R-:W-:Y:S01]  /*2da0*/  LOP3.LUT R102, R102, 0xffffffe0, RZ, 0xc0, !PT ;  /* 0xffffffe066667812 */ /* 0x000fe200078ec0ff */
[----:B------:R-:W-:Y:S01]  /*2db0*/  FMUL.FTZ R4, R16, c[0x0][0x320] ;  /* 0x0000c80010047a20 */ /* 0x000fe20000410000 */
[-C--:B------:R-:W-:Y:S01]  /*2dc0*/  LEA.HI R104, R104, R101.reuse, RZ, 0x2 ;  /* 0x0000006568687211 */ /* 0x080fe200078f10ff */
[----:B------:R-:W-:Y:S01]  /*2dd0*/  FMUL.FTZ R20, R20, c[0x0][0x320] ;  /* 0x0000c80014147a20 */ /* 0x000fe20000410000 */
[----:B------:R-:W-:Y:S01]  /*2de0*/  SHF.R.S32.HI R16, RZ, 0x1f, R103 ;  /* 0x0000001fff107819 */ /* 0x000fe20000011467 */
[----:B------:R-:W-:Y:S01]  /*2df0*/  FMUL.FTZ R17, R17, c[0x0][0x320] ;  /* 0x0000c80011117a20 */ /* 0x000fe20000410000 */
[----:B------:R-:W-:Y:S01]  /*2e00*/  IADD3 R7, -R102, R101, RZ ;  /* 0x0000006566077210 */ /* 0x000fe20007ffe1ff */
[----:B-1----:R1:W2:Y:S01]  /*2e10*/  MUFU.TANH R70, R20 ;  /* 0x0000001400467308 */ /* 0x0022a20000002400 */
[----:B------:R-:W-:Y:S01]  /*2e20*/  LOP3.LUT R104, R104, 0xfffffffc, RZ, 0xc0, !PT ;  /* 0xfffffffc68687812 */ /* 0x000fe200078ec0ff */
[----:B------:R-:W-:Y:S01]  /*2e30*/  FMUL.FTZ R33, R33, c[0x0][0x320] ;  /* 0x0000c80021217a20 */ /* 0x000fe20000410000 */
[----:B------:R-:W-:Y:S01]  /*2e40*/  LEA.HI R16, R16, R103, RZ, 0x3 ;  /* 0x0000006710107211 */ /* 0x000fe200078f18ff */
[----:B------:R-:W-:Y:S01]  /*2e50*/  FMUL.FTZ R24, R24, c[0x0][0x320] ;  /* 0x0000c80018187a20 */ /* 0x000fe20000410000 */
[----:B------:R-:W-:Y:S01]  /*2e60*/  IADD3 R104, -R104, R101, RZ ;  /* 0x0000006568687210 */ /* 0x000fe20007ffe1ff */
[----:B------:R-:W-:Y:S01]  /*2e70*/  FMUL.FTZ R134, R25, c[0x0][0x320] ;  /* 0x0000c80019867a20 */ /* 0x000fe20000410000 */
[----:B------:R-:W-:Y:S01]  /*2e80*/  LOP3.LUT R16, R16, 0xffffff8, RZ, 0xc0, !PT ;  /* 0x0ffffff810107812 */ /* 0x000fe200078ec0ff */
[----:B------:R3:W4:Y:S01]  /*2e90*/  MUFU.TANH R69, R17 ;  /* 0x0000001100457308 */ /* 0x0007220000002400 */
[----:B------:R-:W-:Y:S01]  /*2ea0*/  PLOP3.LUT P2, PT, PT, PT, UP2, 0x80, 0x0 ;  /* 0x000000000000781c */ /* 0x000fe20003f4f028 */
[----:B------:R-:W-:Y:S01]  /*2eb0*/  FMUL.FTZ R25, R13, c[0x0][0x320] ;  /* 0x0000c8000d197a20 */ /* 0x000fe20000410000 */
[----:B------:R-:W-:Y:S01]  /*2ec0*/  PLOP3.LUT P0, PT, PT, PT, UP2, 0x80, 0x0 ;  /* 0x000000000000781c */ /* 0x000fe20003f0f028 */
[----:B------:R-:W-:Y:S01]  /*2ed0*/  IMAD.IADD R16, R103, 0x1, -R16 ;  /* 0x0000000167107824 */ /* 0x000fe200078e0a10 */
[----:B------:R-:W-:Y:S01]  /*2ee0*/  ULDC UR17, c[0x0][0x324] ;  /* 0x0000c90000117ab9 */ /* 0x000fe20000000800 */
[----:B------:R-:W-:Y:S01]  /*2ef0*/  FMUL.FTZ R13, R12, c[0x0][0x320] ;  /* 0x0000c8000c0d7a20 */ /* 0x000fe20000410000 */
[----:B------:R-:W-:Y:S01]  /*2f00*/  ULOP3.LUT UR17, URZ, UR17, URZ, 0x33, !UPT ;  /* 0x000000113f117292 */ /* 0x000fe2000f8e333f */
[----:B-1----:R-:W-:Y:S01]  /*2f10*/  SHF.R.S32.HI R20, RZ, 0x1f, R7 ;  /* 0x0000001fff147819 */ /* 0x002fe20000011407 */
[----:B------:R1:W1:Y:S01]  /*2f20*/  MUFU.TANH R154, R33 ;  /* 0x00000021009a7308 */ /* 0x0002620000002400 */
[----:B------:R-:W-:Y:S01]  /*2f30*/  FMUL.FTZ R6, R21, c[0x0][0x320] ;  /* 0x0000c80015067a20 */ /* 0x000fe20000410000 */
[----:B------:R-:W0:Y:S01]  /*2f40*/  LDGDEPBAR ;  /* 0x00000000000079af */ /* 0x000e220000000000 */
[----:B------:R-:W-:Y:S01]  /*2f50*/  LEA.HI R20, R20, R7, RZ, 0x2 ;  /* 0x0000000714147211 */ /* 0x000fe200078f10ff */
[----:B------:R-:W-:-:S02]  /*2f60*/  FMUL.FTZ R21, R56, c[0x0][0x320] ;  /* 0x0000c80038157a20 */ /* 0x000fc40000410000 */
[----:B------:R-:W-:Y:S01]  /*2f70*/  FMUL.FTZ R0, R52, c[0x0][0x320] ;  /* 0x0000c80034007a20 */ /* 0x000fe20000410000 */
[----:B---3--:R-:W-:Y:S01]  /*2f80*/  LEA.HI R17, R104, R104, RZ, 0x1 ;  /* 0x0000006868117211 */ /* 0x008fe200078f08ff */
[----:B------:R3:W2:Y:S01]  /*2f90*/  MUFU.TANH R136, R24 ;  /* 0x0000001800887308 */ /* 0x0006a20000002400 */
[----:B------:R-:W-:Y:S02]  /*2fa0*/  FMUL.FTZ R57, R57, c[0x0][0x320] ;  /* 0x0000c80039397a20 */ /* 0x000fe40000410000 */
[----:B------:R-:W-:Y:S01]  /*2fb0*/  LOP3.LUT R17, R17, 0x1ffffffe, RZ, 0xc0, !PT ;  /* 0x1ffffffe11117812 */ /* 0x000fe200078ec0ff */
[----:B------:R-:W-:Y:S02]  /*2fc0*/  FMUL.FTZ R53, R53, c[0x0][0x320] ;  /* 0x0000c80035357a20 */ /* 0x000fe40000410000 */
[----:B------:R-:W-:Y:S01]  /*2fd0*/  FMUL.FTZ R48, R48, c[0x0][0x320] ;  /* 0x0000c80030307a20 */ /* 0x000fe20000410000 */
[----:B------:R-:W-:Y:S01]  /*2fe0*/  IADD3 R17, R104, -R17, RZ ;  /* 0x8000001168117210 */ /* 0x000fe20007ffe0ff */
[----:B------:R-:W-:Y:S01]  /*2ff0*/  FMUL.FTZ R49, R49, c[0x0][0x320] ;  /* 0x0000c80031317a20 */ /* 0x000fe20000410000 */
[----:B-1----:R-:W-:Y:S01]  /*3000*/  LEA.HI.SX32 R33, R20, UR21, 0x1e ;  /* 0x0000001514217c11 */ /* 0x002fe2000f8ff2ff */
[----:B------:R-:W-:Y:S01]  /*3010*/  FMUL.FTZ R44, R44, c[0x0][0x320] ;  /* 0x0000c8002c2c7a20 */ /* 0x000fe20000410000 */
[----:B------:R-:W1:Y:S01]  /*3020*/  MUFU.TANH R6, R6 ;  /* 0x0000000600067308 */ /* 0x000e620000002400 */
[----:B------:R-:W-:Y:S01]  /*3030*/  FMUL.FTZ R45, R45, c[0x0][0x320] ;  /* 0x0000c8002d2d7a20 */ /* 0x000fe20000410000 */
[----:B------:R-:W-:Y:S01]  /*3040*/  LEA R16, R16, R33, 0x4 ;  /* 0x0000002110107211 */ /* 0x000fe200078e20ff */
[----:B------:R-:W-:Y:S01]  /*3050*/  FMUL.FTZ R40, R40, c[0x0][0x320] ;  /* 0x0000c80028287a20 */ /* 0x000fe20000410000 */
[----:B---3--:R-:W-:Y:S01]  /*3060*/  LOP3.LUT R24, R20, 0x7ffffffc, RZ, 0xc0, !PT ;  /* 0x7ffffffc14187812 */ /* 0x008fe200078ec0ff */
[----:B------:R-:W-:-:S02]  /*3070*/  FMUL.FTZ R41, R41, c[0x0][0x320] ;  /* 0x0000c80029297a20 */ /* 0x000fc40000410000 */
[----:B------:R-:W-:Y:S01]  /*3080*/  IMAD R221, R17, 0x8, R16 ;  /* 0x0000000811dd7824 */ /* 0x000fe200078e0210 */
[----:B------:R-:W-:Y:S01]  /*3090*/  IADD3 R24, R7, -R24, RZ ;  /* 0x8000001807187210 */ /* 0x000fe20007ffe0ff */
[----:B------:R-:W-:Y:S01]  /*30a0*/  FMUL.FTZ R7, R8, c[0x0][0x320] ;  /* 0x0000c80008077a20 */ /* 0x000fe20000410000 */
[----:B------:R-:W-:Y:S01]  /*30b0*/  MOV R8, c[0x0][0x2ac] ;  /* 0x0000ab0000087a02 */ /* 0x000fe20000000f00 */
[----:B------:R-:W-:Y:S01]  /*30c0*/  @P2 IMAD.HI.U32 R16, R221, c[0x0][0x2c8], RZ ;  /* 0x0000b200dd102a27 */ /* 0x000fe200078e00ff */
[----:B------:R-:W-:Y:S01]  /*30d0*/  MOV R17, R221 ;  /* 0x000000dd00117202 */ /* 0x000fe20000000f00 */
[----:B------:R-:W3:Y:S02]  /*30e0*/  MUFU.TANH R4, R4 ;  /* 0x0000000400047308 */ /* 0x000ee40000002400 */
[----:B------:R-:W-:Y:S01]  /*30f0*/  IMAD.SHL.U32 R222, R24, 0x2, RZ ;  /* 0x0000000218de7824 */ /* 0x000fe200078e00ff */
[----:B------:R-:W-:Y:S01]  /*3100*/  @P0 SHF.R.U32.HI R17, RZ, c[0x0][0x2cc], R16 ;  /* 0x0000b300ff110a19 */ /* 0x000fe20000011610 */
[----:B------:R-:W-:Y:S01]  /*3110*/  FMUL.FTZ R32, R32, c[0x0][0x320] ;  /* 0x0000c80020207a20 */ /* 0x000fe20000410000 */
[----:B------:R-:W-:Y:S01]  /*3120*/  PLOP3.LUT P0, PT, PT, PT, UP1, 0x40, 0x0 ;  /* 0x000000000000781c */ /* 0x000fe20003f0e818 */
[----:B------:R-:W-:Y:S01]  /*3130*/  FMUL.FTZ R28, R28, c[0x0][0x320] ;  /* 0x0000c8001c1c7a20 */ /* 0x000fe20000410000 */
[----:B------:R-:W-:Y:S01]  /*3140*/  IADD3 R64, -R222, 0x1, R39 ;  /* 0x00000001de407810 */ /* 0x000fe20007ffe127 */
[----:B------:R-:W5:Y:S01]  /*3150*/  SHFL.IDX PT, R12, R17, RZ, 0x1c1f ;  /* 0x001c1fff110c7589 */ /* 0x000f6200000e0000 */
[----:B------:R-:W-:Y:S01]  /*3160*/  FMUL.FTZ R29, R29, c[0x0][0x320] ;  /* 0x0000c8001d1d7a20 */ /* 0x000fe20000410000 */
[----:B------:R-:W1:Y:S01]  /*3170*/  MUFU.TANH R21, R21 ;  /* 0x0000001500157308 */ /* 0x000e620000002400 */
[----:B------:R-:W-:Y:S01]  /*3180*/  FMUL.FTZ R9, R9, c[0x0][0x320] ;  /* 0x0000c80009097a20 */ /* 0x000fe20000410000 */
[----:B------:R-:W-:Y:S01]  /*3190*/  IADD3 R64, R64, -c[0x0][0x168], RZ ;  /* 0x80005a0040407a10 */ /* 0x000fe20007ffe0ff */
[----:B------:R-:W-:Y:S01]  /*31a0*/  IMAD R63, R8, c[0x0][0x1d0], R37 ;  /* 0x00007400083f7a24 */ /* 0x000fe200078e0225 */
[----:B------:R-:W-:-:S02]  /*31b0*/  IADD3 R62, R37, -R222, RZ ;  /* 0x800000de253e7210 */ /* 0x000fc40007ffe0ff */
[----:B------:R-:W-:Y:S02]  /*31c0*/  IADD3 R65, R64, c[0x0][0x328], RZ ;  /* 0x0000ca0040417a10 */ /* 0x000fe40007ffe0ff */
[----:B------:R1:W1:Y:S01]  /*31d0*/  MUFU.TANH R126, R57 ;  /* 0x00000039007e7308 */ /* 0x0002620000002400 */
[----:B------:R-:W-:Y:S02]  /*31e0*/  IADD3 R63, -R222, R63, RZ ;  /* 0x0000003fde3f7210 */ /* 0x000fe40007ffe1ff */
[----:B------:R-:W-:-:S05]  /*31f0*/  IADD3 R64, R64, UR17, RZ ;  /* 0x0000001140407c10 */ /* 0x000fca000fffe0ff */
[----:B------:R-:W1:Y:S01]  /*3200*/  MUFU.TANH R0, R0 ;  /* 0x0000000000007308 */ /* 0x000e620000002400 */
[----:B-----5:R-:W-:Y:S01]  /*3210*/  IMAD.IADD R68, R65, 0x1, R12 ;  /* 0x0000000141447824 */ /* 0x020fe200078e020c */
[----:B------:R-:W-:-:S06]  /*3220*/  IADD3 R67, R64, R12, RZ ;  /* 0x0000000c40437210 */ /* 0x000fcc0007ffe0ff */
[----:B------:R1:W1:Y:S01]  /*3230*/  MUFU.TANH R128, R53 ;  /* 0x0000003500807308 */ /* 0x0002620000002400 */
[----:B------:R-:W-:-:S07]  /*3240*/  IMNMX R68, R68, R63, PT ;  /* 0x0000003f44447217 */ /* 0x000fce0003800200 */
        /* <DEDUP_REMOVED lines=10> */
[----:B------:R1:W1:Y:S08]  /*32f0*/  MUFU.TANH R16, R25 ;  /* 0x0000001900107308 */ /* 0x0002700000002400 */
[----:B------:R1:W1:Y:S08]  /*3300*/  MUFU.TANH R20, R13 ;  /* 0x0000000d00147308 */ /* 0x0002700000002400 */
[----:B------:R-:W1:Y:S08]  /*3310*/  MUFU.TANH R7, R7 ;  /* 0x0000000700077308 */ /* 0x000e700000002400 */
[----:B------:R1:W1:Y:S01]  /*3320*/  MUFU.TANH R24, R9 ;  /* 0x0000000900187308 */ /* 0x0002620000002400 */
[----:B------:R-:W-:Y:S05]  /*3330*/  @P0 BRA `(.L_x_24) ;  /* 0x0000015000000947 */ /* 0x000fea0003800000 */
[----:B-1234-:R-:W-:Y:S01]  /*3340*/  IMAD.U32 R9, RZ, RZ, UR8 ;  /* 0x00000008ff097e24 */ /* 0x01efe2000f8e00ff */
[----:B------:R-:W-:Y:S04]  /*3350*/  BSSY B0, `(.L_x_25) ;  /* 0x000000f000007945 */ /* 0x000fe80003800000 */
[----:B------:R-:W-:-:S04]  /*3360*/  IADD3 R9, R9, -c[0x0][0x168], R12 ;  /* 0x80005a0009097a10 */ /* 0x000fc80007ffe00c */
        /* <DEDUP_REMOVED lines=9> */
.L_x_26:
[----:B------:R-:W-:-:S04]  /*3400*/  MOV R8, c[0x0][0x32c] ;  /* 0x0000cb0000087a02 */ /* 0x000fc80000000f00 */
[----:B------:R-:W-:-:S13]  /*3410*/  ISETP.NE.AND P0, PT, R8, 0x1, PT ;  /* 0x000000010800780c */ /* 0x000fda0003f05270 */
[----:B------:R-:W-:-:S05]  /*3420*/  @P0 IMAD.HI.U32 R8, R9, c[0x0][0x330], RZ ;  /* 0x0000cc0009080a27 */ /* 0x000fca00078e00ff */
[----:B------:R-:W-:Y:S02]  /*3430*/  @P0 SHF.R.U32.HI R9, RZ, c[0x0][0x334], R8 ;  /* 0x0000cd00ff090a19 */ /* 0x000fe40000011608 */
.L_x_27:
[----:B------:R-:W-:Y:S05]  /*3440*/  BSYNC B0 ;  /* 0x0000000000007941 */ /* 0x000fea0003800000 */
.L_x_25:
[----:B------:R-:W-:-:S05]  /*3450*/  IMAD R8, R9, c[0x0][0x32c], R62 ;  /* 0x0000cb0009087a24 */ /* 0x000fca00078e023e */
[----:B------:R-:W-:Y:S02]  /*3460*/  IADD3 R9, R8, c[0x0][0x32c], RZ ;  /* 0x0000cb0008097a10 */ /* 0x000fe40007ffe0ff */
[----:B------:R-:W-:Y:S02]  /*3470*/  IMNMX R67, R67, R8, !PT ;  /* 0x0000000843437217 */ /* 0x000fe40007800200 */
[----:B------:R-:W-:Y:S02]  /*3480*/  IMNMX R68, R68, R9, PT ;  /* 0x0000000944447217 */ /* 0x000fe40003800200 */
.L_x_24:
[C---:B--234-:R-:W-:Y:S01]  /*3490*/  ISETP.GE.AND P0, PT, R37.reuse, 0x9, PT ;  /* 0x000000092500780c */ /* 0x05cfe20003f06270 */
[----:B------:R-:W2:Y:S01]  /*34a0*/  SHFL.IDX PT, R17, R17, 0x1, 0x1c1f ;  /* 0x003c1f0011117f89 */ /* 0x000ea200000e0000 */
[----:B------:R-:W-:Y:S01]  /*34b0*/  ISETP.GE.AND P2, PT, R37, 0x2, PT ;  /* 0x000000022500780c */ /* 0x000fe20003f46270 */
[----:B------:R-:W-:Y:S01]  /*34c0*/  FMUL.FTZ R133, R30, c[0x0][0x320] ;  /* 0x0000c8001e857a20 */ /* 0x000fe20000410000 */
[----:B------:R-:W-:Y:S01]  /*34d0*/  P2R R61, PR, RZ, 0x1 ;  /* 0x00000001ff3d7803 */ /* 0x000fe20000000000 */
[----:B------:R-:W-:Y:S01]  /*34e0*/  FMUL.FTZ R30, R18, c[0x0][0x320] ;  /* 0x0000c800121e7a20 */ /* 0x000fe20000410000 */
[----:B------:R-:W-:Y:S01]  /*34f0*/  ISETP.GT.AND P0, PT, R67, 0x8, !P0 ;  /* 0x000000084300780c */ /* 0x000fe20004704270 */
[----:B------:R-:W-:Y:S01]  /*3500*/  FMUL.FTZ R18, R19, c[0x0][0x320] ;  /* 0x0000c80013127a20 */ /* 0x000fe20000410000 */
[----:B------:R-:W-:Y:S01]  /*3510*/  P2R R66, PR, RZ, 0x4 ;  /* 0x00000004ff427803 */ /* 0x000fe20000000000 */
[----:B------:R-:W-:Y:S01]  /*3520*/  FMUL.FTZ R10, R10, c[0x0][0x320] ;  /* 0x0000c8000a0a7a20 */ /* 0x000fe20000410000 */
[----:B------:R-:W-:Y:S01]  /*3530*/  ISETP.LT.OR P0, PT, R68, 0x9, P0 ;  /* 0x000000094400780c */ /* 0x000fe20000701670 */
[----:B------:R-:W-:Y:S01]  /*3540*/  FMUL.FTZ R47, R47, c[0x0][0x320] ;  /* 0x0000c8002f2f7a20 */ /* 0x000fe20000410000 */
[----:B------:R-:W-:Y:S01]  /*3550*/  ISETP.GT.AND P2, PT, R67, 0x1, !P2 ;  /* 0x000000014300780c */ /* 0x000fe20005744270 */
[----:B------:R-:W-:Y:S01]  /*3560*/  FMUL.FTZ R58, R58, c[0x0][0x320] ;  /* 0x0000c8003a3a7a20 */ /* 0x000fe20000410000 */
[----:B------:R-:W-:Y:S01]  /*3570*/  ISETP.GE.AND P5, PT, R37, 0xa, PT ;  /* 0x0000000a2500780c */ /* 0x000fe20003fa6270 */
[----:B------:R-:W-:Y:S01]  /*3580*/  FMUL.FTZ R59, R59, c[0x0][0x320] ;  /* 0x0000c8003b3b7a20 */ /* 0x000fe20000410000 */
[----:B-1----:R-:W-:Y:S01]  /*3590*/  FSEL R20, R20, -INF , !P0 ;  /* 0xff80000014147808 */ /* 0x002fe20004000000 */
[----:B------:R-:W-:Y:S01]  /*35a0*/  FMUL.FTZ R42, R42, c[0x0][0x320] ;  /* 0x0000c8002a2a7a20 */ /* 0x000fe20000410000 */
[----:B------:R-:W-:Y:S01]  /*35b0*/  ISETP.LT.OR P2, PT, R68, 0x2, P2 ;  /* 0x000000024400780c */ /* 0x000fe20001741670 */
[----:B------:R-:W-:Y:S01]  /*35c0*/  FMUL.FTZ R43, R43, c[0x0][0x320] ;  /* 0x0000c8002b2b7a20 */ /* 0x000fe20000410000 */
[----:B------:R-:W-:Y:S01]  /*35d0*/  ISETP.GT.AND P0, PT, R67, 0x9, !P5 ;  /* 0x000000094300780c */ /* 0x000fe20006f04270 */
[----:B------:R-:W-:Y:S01]  /*35e0*/  FMUL.FTZ R34, R34, c[0x0][0x320] ;  /* 0x0000c80022227a20 */ /* 0x000fe20000410000 */
[----:B------:R-:W-:Y:S01]  /*35f0*/  FSEL R24, R24, -INF , !P2 ;  /* 0xff80000018187808 */ /* 0x000fe20005000000 */
[----:B------:R-:W-:Y:S01]  /*3600*/  FMUL.FTZ R35, R35, c[0x0][0x320] ;  /* 0x0000c80023237a20 */ /* 0x000fe20000410000 */
[----:B------:R-:W-:Y:S01]  /*3610*/  ISETP.LT.OR P0, PT, R68, 0xa, P0 ;  /* 0x0000000a4400780c */ /* 0x000fe20000701670 */
[----:B------:R-:W-:Y:S01]  /*3620*/  FMUL.FTZ R54, R54, c[0x0][0x320] ;  /* 0x0000c80036367a20 */ /* 0x000fe20000410000 */
[----:B------:R-:W-:Y:S01]  /*3630*/  ISETP.GE.AND P2, PT, R37, 0x11, PT ;  /* 0x000000112500780c */ /* 0x000fe20003f46270 */
[----:B------:R-:W-:Y:S01]  /*3640*/  FMUL.FTZ R55, R55, c[0x0][0x320] ;  /* 0x0000c80037377a20 */ /* 0x000fe20000410000 */
[----:B------:R-:W-:Y:S01]  /*3650*/  FSEL R16, R16, -INF , !P0 ;  /* 0xff80000010107808 */ /* 0x000fe20004000000 */
[----:B------:R-:W-:Y:S01]  /*3660*/  FMUL.FTZ R31, R31, c[0x0][0x320] ;  /* 0x0000c8001f1f7a20 */ /* 0x000fe20000410000 */
[----:B------:R-:W-:Y:S01]  /*3670*/  ISETP.GT.AND P0, PT, R67, 0x10, !P2 ;  /* 0x000000104300780c */ /* 0x000fe20005704270 */
[----:B------:R-:W-:Y:S01]  /*3680*/  FMUL.FTZ R27, R27, c[0x0][0x320] ;  /* 0x0000c8001b1b7a20 */ /* 0x000fe20000410000 */
[----:B------:R-:W-:Y:S01]  /*3690*/  P2R R57, PR, RZ, 0x4 ;  /* 0x00000004ff397803 */ /* 0x000fe20000000000 */
        /* <DEDUP_REMOVED lines=8> */
[----:B------:R-:W1:Y:S01]  /*3720*/  MUFU.TANH R157, R47 ;  /* 0x0000002f009d7308 */ /* 0x000e620000002400 */
[----:B------:R-:W-:Y:S01]  /*3730*/  P2R R13, PR, RZ, 0x4 ;  /* 0x00000004ff0d7803 */ /* 0x000fe20000000000 */
[----:B------:R-:W-:Y:S01]  /*3740*/  FMUL.FTZ R26, R26, c[0x0][0x320] ;  /* 0x0000c8001a1a7a20 */ /* 0x000fe20000410000 */
[----:B------:R-:W-:Y:S01]  /*3750*/  ISETP.LT.OR P0, PT, R68, 0x12, P0 ;  /* 0x000000124400780c */ /* 0x000fe20000701670 */
[----:B--2---:R-:W-:Y:S01]  /*3760*/  IMAD.IADD R64, R64, 0x1, R17 ;  /* 0x0000000140407824 */ /* 0x004fe200078e0211 */
[----:B------:R-:W-:-:S02]  /*3770*/  ISETP.GE.AND P2, PT, R37, 0x19, PT ;  /* 0x000000192500780c */ /* 0x000fc40003f46270 */
[----:B------:R-:W-:Y:S01]  /*3780*/  FSEL R6, R6, -INF , !P0 ;  /* 0xff80000006067808 */ /* 0x000fe20004000000 */
[----:B------:R-:W2:Y:S01]  /*3790*/  MUFU.TANH R119, R58 ;  /* 0x0000003a00777308 */ /* 0x000ea20000002400 */
[----:B------:R-:W-:Y:S02]  /*37a0*/  ISETP.GT.AND P0, PT, R67, 0x18, !P2 ;  /* 0x000000184300780c */ /* 0x000fe40005704270 */
[----:B------:R-:W-:Y:S02]  /*37b0*/  P2R R56, PR, RZ, 0x4 ;  /* 0x00000004ff387803 */ /* 0x000fe40000000000 */
[----:B------:R-:W-:Y:S02]  /*37c0*/  ISETP.LT.OR P0, PT, R68, 0x19, P0 ;  /* 0x000000194400780c */ /* 0x000fe40000701670 */
[----:B------:R-:W-:Y:S01]  /*37d0*/  ISETP.GE.AND P2, PT, R37, 0x1a, PT ;  /* 0x0000001a2500780c */ /* 0x000fe20003f46270 */
[----:B------:R-:W3:Y:S01]  /*37e0*/  MUFU.TANH R139, R59 ;  /* 0x0000003b008b7308 */ /* 0x000ee20000002400 */
[----:B------:R-:W-:-:S02]  /*37f0*/  FSEL R4, R4, -INF , !P0 ;  /* 0xff80000004047808 */ /* 0x000fc40004000000 */
[----:B------:R-:W-:Y:S02]  /*3800*/  ISETP.GT.AND P0, PT, R67, 0x19, !P2 ;  /* 0x000000194300780c */ /* 0x000fe40005704270 */
[----:B------:R-:W-:Y:S02]  /*3810*/  P2R R9, PR, RZ, 0x4 ;  /* 0x00000004ff097803 */ /* 0x000fe40000000000 */
[----:B------:R-:W-:Y:S01]  /*3820*/  ISETP.LT.OR P0, PT, R68, 0x1a, P0 ;  /* 0x0000001a4400780c */ /* 0x000fe20000701670 */
[----:B------:R-:W4:Y:S01]  /*3830*/  MUFU.TANH R155, R42 ;  /* 0x0000002a009b7308 */ /* 0x000f220000002400 */
[----:B------:R-:W-:Y:S02]  /*3840*/  ISETP.GE.AND P2, PT, R37, 0x21, PT ;  /* 0x000000212500780c */ /* 0x000fe40003f46270 */
[----:B------:R-:W-:Y:S02]  /*3850*/  FSEL R8, R69, -INF , !P0 ;  /* 0xff80000045087808 */ /* 0x000fe40004000000 */
[----:B------:R-:W-:-:S02]  /*3860*/  ISETP.GT.AND P0, PT, R67, 0x20, !P2 ;  /* 0x000000204300780c */ /* 0x000fc40005704270 */
[----:B------:R-:W-:Y:S01]  /*3870*/  P2R R53, PR, RZ, 0x4 ;  /* 0x00000004ff357803 */ /* 0x000fe20000000000 */
[----:B------:R-:W1:Y:S01]  /*3880*/  MUFU.TANH R153, R43 ;  /* 0x0000002b00997308 */ /* 0x000e620000002400 */
[----:B------:R-:W-:Y:S02]  /*3890*/  ISETP.LT.OR P0, PT, R68, 0x21, P0 ;  /* 0x000000214400780c */ /* 0x000fe40000701670 */
[----:B------:R-:W-:Y:S02]  /*38a0*/  ISETP.GE.AND P2, PT, R37, 0x22, PT ;  /* 0x000000222500780c */ /* 0x000fe40003f46270 */
[----:B------:R-:W-:Y:S02]  /*38b0*/  FSEL R32, R21, -INF , !P0 ;  /* 0xff80000015207808 */ /* 0x000fe40004000000 */
[----:B------:R-:W-:Y:S01]  /*38c0*/  ISETP.GT.AND P0, PT, R67, 0x21, !P2 ;  /* 0x000000214300780c */ /* 0x000fe20005704270 */
[----:B------:R-:W1:Y:S01]  /*38d0*/  MUFU.TANH R151, R34 ;  /* 0x0000002200977308 */ /* 0x000e620000002400 */
[----:B------:R-:W-:-:S02]  /*38e0*/  P2R R52, PR, RZ, 0x4 ;  /* 0x00000004ff347803 */ /* 0x000fc40000000000 */
[----:B------:R-:W-:Y:S02]  /*38f0*/  ISETP.LT.OR P0, PT, R68, 0x22, P0 ;  /* 0x000000224400780c */ /* 0x000fe40000701670 */
[----:B------:R-:W-:Y:S02]  /*3900*/  ISETP.GE.AND P2, PT, R37, 0x29, PT ;  /* 0x000000292500780c */ /* 0x000fe40003f46270 */
[----:B------:R-:W-:Y:S01]  /*3910*/  FSEL R126, R126, -INF , !P0 ;  /* 0xff8000007e7e7808 */ /* 0x000fe20004000000 */
[----:B------:R-:W1:Y:S01]  /*3920*/  MUFU.TANH R143, R35 ;  /* 0x00000023008f7308 */ /* 0x000e620000002400 */
[----:B------:R-:W-:Y:S02]  /*3930*/  ISETP.GT.AND P0, PT, R67, 0x28, !P2 ;  /* 0x000000284300780c */ /* 0x000fe40005704270 */
[----:B------:R-:W-:Y:S02]  /*3940*/  P2R R49, PR, RZ, 0x4 ;  /* 0x00000004ff317803 */ /* 0x000fe40000000000 */
[----:B------:R-:W-:-:S02]  /*3950*/  ISETP.LT.OR P0, PT, R68, 0x29, P0 ;  /* 0x000000294400780c */ /* 0x000fc40000701670 */
[----:B------:R-:W-:Y:S01]  /*3960*/  ISETP.GE.AND P2, PT, R37, 0x2a, PT ;  /* 0x0000002a2500780c */ /* 0x000fe20003f46270 */
[----:B------:R-:W1:Y:S01]  /*3970*/  MUFU.TANH R129, R54 ;  /* 0x0000003600817308 */ /* 0x000e620000002400 */
[----:B------:R-:W-:Y:S02]  /*3980*/  FSEL R28, R0, -INF , !P0 ;  /* 0xff800000001c7808 */ /* 0x000fe40004000000 */
[----:B------:R-:W-:Y:S02]  /*3990*/  ISETP.GT.AND P0, PT, R67, 0x29, !P2 ;  /* 0x000000294300780c */ /* 0x000fe40005704270 */
[----:B------:R-:W-:Y:S02]  /*39a0*/  P2R R48, PR, RZ, 0x4 ;  /* 0x00000004ff307803 */ /* 0x000fe40000000000 */
[----:B------:R-:W-:Y:S01]  /*39b0*/  ISETP.LT.OR P0, PT, R68, 0x2a, P0 ;  /* 0x0000002a4400780c */ /* 0x000fe20000701670 */
[----:B------:R-:W1:Y:S01]  /*39c0*/  MUFU.TANH R137, R55 ;  /* 0x0000003700897308 */ /* 0x000e620000002400 */
[----:B------:R-:W-:-:S02]  /*39d0*/  ISETP.GE.AND P2, PT, R37, 0x31, PT ;  /* 0x000000312500780c */ /* 0x000fc40003f46270 */
[----:B------:R-:W-:Y:S02]  /*39e0*/  FSEL R128, R128, -INF , !P0 ;  /* 0xff80000080807808 */ /* 0x000fe40004000000 */
[----:B------:R-:W-:Y:S02]  /*39f0*/  ISETP.GT.AND P0, PT, R67, 0x30, !P2 ;  /* 0x000000304300780c */ /* 0x000fe40005704270 */
[----:B------:R-:W-:Y:S01]  /*3a00*/  P2R R45, PR, RZ, 0x4 ;  /* 0x00000004ff2d7803 */ /* 0x000fe20000000000 */
[----:B------:R-:W1:Y:S01]  /*3a10*/  MUFU.TANH R133, R133 ;  /* 0x0000008500857308 */ /* 0x000e620000002400 */
[----:B------:R-:W-:Y:S02]  /*3a20*/  ISETP.LT.OR P0, PT, R68, 0x31, P0 ;  /* 0x000000314400780c */ /* 0x000fe40000701670 */
[----:B------:R-:W-:Y:S02]  /*3a30*/  ISETP.GE.AND P2, PT, R37, 0x32, PT ;  /* 0x000000322500780c */ /* 0x000fe40003f46270 */
[----:B------:R-:W-:-:S02]  /*3a40*/  FSEL R152, R152, -INF , !P0 ;  /* 0xff80000098987808 */ /* 0x000fc40004000000 */
[----:B------:R-:W-:Y:S01]  /*3a50*/  ISETP.GT.AND P0, PT, R67, 0x31, !P2 ;  /* 0x000000314300780c */ /* 0x000fe20005704270 */
[----:B------:R-:W1:Y:S01]  /*3a60*/  MUFU.TANH R131, R31 ;  /* 0x0000001f00837308 */ /* 0x000e620000002400 */
[----:B------:R-:W-:Y:S02]  /*3a70*/  P2R R44, PR, RZ, 0x4 ;  /* 0x00000004ff2c7803 */ /* 0x000fe40000000000 */
[----:B------:R-:W-:Y:S02]  /*3a80*/  ISETP.LT.OR P0, PT, R68, 0x32, P0 ;  /* 0x000000324400780c */ /* 0x000fe40000701670 */
[----:B------:R-:W-:Y:S02]  /*3a90*/  ISETP.GE.AND P2, PT, R37, 0x39, PT ;  /* 0x000000392500780c */ /* 0x000fe40003f46270 */
[----:B------:R-:W-:Y:S01]  /*3aa0*/  FSEL R142, R142, -INF , !P0 ;  /* 0xff8000008e8e7808 */ /* 0x000fe20004000000 */
[----:B------:R-:W1:Y:S01]  /*3ab0*/  MUFU.TANH R30, R30 ;  /* 0x0000001e001e7308 */ /* 0x000e620000002400 */
[----:B------:R-:W-:-:S02]  /*3ac0*/  ISETP.GT.AND P0, PT, R67, 0x38, !P2 ;  /* 0x000000384300780c */ /* 0x000fc40005704270 */
[----:B------:R-:W-:Y:S02]  /*3ad0*/  P2R R41, PR, RZ, 0x4 ;  /* 0x00000004ff297803 */ /* 0x000fe40000000000 */
[----:B------:R-:W-:Y:S02]  /*3ae0*/  ISETP.LT.OR P0, PT, R68, 0x39, P0 ;  /* 0x000000394400780c */ /* 0x000fe40000701670 */
[----:B------:R-:W-:Y:S01]  /*3af0*/  ISETP.GE.AND P2, PT, R37, 0x3a, PT ;  /* 0x0000003a2500780c */ /* 0x000fe20003f46270 */
[----:B------:R-:W1:Y:S01]  /*3b00*/  MUFU.TANH R18, R18 ;  /* 0x0000001200127308 */ /* 0x000e620000002400 */
[----:B------:R-:W-:Y:S02]  /*3b10*/  FSEL R148, R148, -INF , !P0 ;  /* 0xff80000094947808 */ /* 0x000fe40004000000 */
[----:B------:R-:W-:Y:S02]  /*3b20*/  ISETP.GT.AND P0, PT, R67, 0x39, !P2 ;  /* 0x000000394300780c */ /* 0x000fe40005704270 */
[----:B------:R-:W-:-:S02]  /*3b30*/  P2R R40, PR, RZ, 0x4 ;  /* 0x00000004ff287803 */ /* 0x000fc40000000000 */
[----:B------:R-:W-:Y:S01]  /*3b40*/  ISETP.LT.OR P0, PT, R68, 0x3a, P0 ;  /* 0x0000003a4400780c */ /* 0x000fe20000701670 */
[----:B------:R-:W1:Y:S01]  /*3b50*/  MUFU.TANH R125, R27 ;  /* 0x0000001b007d7308 */ /* 0x000e620000002400 */
[----:B------:R-:W-:Y:S02]  /*3b60*/  ISETP.GE.AND P2, PT, R37, 0x41, PT ;  /* 0x000000412500780c */ /* 0x000fe40003f46270 */
[----:B------:R-:W-:Y:S02]  /*3b70*/  FSEL R150, R150, -INF , !P0 ;  /* 0xff80000096967808 */ /* 0x000fe40004000000 */
[----:B------:R-:W-:Y:S02]  /*3b80*/  ISETP.GT.AND P0, PT, R67, 0x40, !P2 ;  /* 0x000000404300780c */ /* 0x000fe40005704270 */
[----:B------:R-:W-:Y:S01]  /*3b90*/  P2R R39, PR, RZ, 0x4 ;  /* 0x00000004ff277803 */ /* 0x000fe20000000000 */
[----:B------:R-:W1:Y:S01]  /*3ba0*/  MUFU.TANH R141, R50 ;  /* 0x00000032008d7308 */ /* 0x000e620000002400 */
[----:B------:R-:W-:-:S02]  /*3bb0*/  ISETP.LT.OR P0, PT, R68, 0x41, P0 ;  /* 0x000000414400780c */ /* 0x000fc40000701670 */
[----:B------:R-:W-:Y:S02]  /*3bc0*/  ISETP.GE.AND P2, PT, R37, 0x42, PT ;  /* 0x000000422500780c */ /* 0x000fe40003f46270 */
[----:B------:R-:W-:Y:S02]  /*3bd0*/  FSEL R160, R160, -INF , !P0 ;  /* 0xff800000a0a07808 */ /* 0x000fe40004000000 */
[----:B------:R-:W-:Y:S01]  /*3be0*/  ISETP.GT.AND P0, PT, R67, 0x41, !P2 ;  /* 0x000000414300780c */ /* 0x000fe20005704270 */
[----:B------:R-:W1:Y:S01]  /*3bf0*/  MUFU.TANH R159, R51 ;  /* 0x00000033009f7308 */ /* 0x000e620000002400 */
[----:B------:R-:W-:Y:S02]  /*3c00*/  P2R R33, PR, RZ, 0x4 ;  /* 0x00000004ff217803 */ /* 0x000fe40000000000 */
[----:B------:R-:W-:Y:S02]  /*3c10*/  ISETP.LT.OR P0, PT, R68, 0x42, P0 ;  /* 0x000000424400780c */ /* 0x000fe40000701670 */
[----:B------:R-:W-:-:S02]  /*3c20*/  ISETP.GE.AND P2, PT, R37, 0x49, PT ;  /* 0x000000492500780c */ /* 0x000fc40003f46270 */
[----:B------:R-:W-:Y:S01]  /*3c30*/  FSEL R158, R158, -INF , !P0 ;  /* 0xff8000009e9e7808 */ /* 0x000fe20004000000 */
[----:B------:R-:W1:Y:S01]  /*3c40*/  MUFU.TANH R149, R46 ;  /* 0x0000002e00957308 */ /* 0x000e620000002400 */
[----:B------:R-:W-:Y:S02]  /*3c50*/  ISETP.GT.AND P0, PT, R67, 0x48, !P2 ;  /* 0x000000484300780c */ /* 0x000fe40005704270 */
[----:B------:R-:W-:Y:S02]  /*3c60*/  P2R R29, PR, RZ, 0x4 ;  /* 0x00000004ff1d7803 */ /* 0x000fe40000000000 */
[----:B------:R-:W-:Y:S02]  /*3c70*/  ISETP.LT.OR P0, PT, R68, 0x49, P0 ;  /* 0x000000494400780c */ /* 0x000fe40000701670 */
[----:B------:R-:W-:Y:S01]  /*3c80*/  ISETP.GE.AND P2, PT, R37, 0x4a, PT ;  /* 0x0000004a2500780c */ /* 0x000fe20003f46270 */
[----:B------:R-:W1:Y:S01]  /*3c90*/  MUFU.TANH R10, R10 ;  /* 0x0000000a000a7308 */ /* 0x000e620000002400 */
[----:B------:R-:W-:-:S02]  /*3ca0*/  FSEL R156, R156, -INF , !P0 ;  /* 0xff8000009c9c7808 */ /* 0x000fc40004000000 */
[----:B------:R-:W-:Y:S02]  /*3cb0*/  ISETP.GT.AND P0, PT, R67, 0x49, !P2 ;  /* 0x000000494300780c */ /* 0x000fe40005704270 */
[----:B------:R-:W-:Y:S02]  /*3cc0*/  P2R R25, PR, RZ, 0x4 ;  /* 0x00000004ff197803 */ /* 0x000fe40000000000 */
[----:B------:R-:W-:Y:S01]  /*3cd0*/  ISETP.LT.OR P0, PT, R68, 0x4a, P0 ;  /* 0x0000004a4400780c */ /* 0x000fe20000701670 */
[----:B------:R5:W1:Y:S01]  /*3ce0*/  MUFU.TANH R127, R26 ;  /* 0x0000001a007f7308 */ /* 0x000a620000002400 */
[----:B------:R-:W-:Y:S02]  /*3cf0*/  ISETP.GE.AND P2, PT, R37, 0x51, PT ;  /* 0x000000512500780c */ /* 0x000fe40003f46270 */
[----:B------:R-:W-:Y:S02]  /*3d00*/  FSEL R154, R154, -INF , !P0 ;  /* 0xff8000009a9a7808 */ /* 0x000fe40004000000 */
[----:B------:R-:W-:-:S02]  /*3d10*/  ISETP.GT.AND P0, PT, R67, 0x50, !P2 ;  /* 0x000000504300780c */ /* 0x000fc40005704270 */
[----:B------:R-:W-:Y:S02]  /*3d20*/  ISETP.GE.AND P6, PT, R37, 0x52, PT ;  /* 0x000000522500780c */ /* 0x000fe40003fc6270 */
[----:B------:R-:W-:Y:S02]  /*3d30*/  ISETP.LT.OR P0, PT, R68, 0x51, P0 ;  /* 0x000000514400780c */ /* 0x000fe40000701670 */
[----:B------:R-:W-:Y:S02]  /*3d40*/  P2R R60, PR, RZ, 0x20 ;  /* 0x00000020ff3c7803 */ /* 0x000fe40000000000 */
[----:B------:R-:W-:Y:S02]  /*3d50*/  FSEL R140, R140, -INF , !P0 ;  /* 0xff8000008c8c7808 */ /* 0x000fe40004000000 */
[----:B------:R-:W-:Y:S01]  /*3d60*/  ISETP.GT.AND P0, PT, R67, 0x51, !P6 ;  /* 0x000000514300780c */ /* 0x000fe20007704270 */
[----:B-----5:R-:W-:Y:S01]  /*3d70*/  IMAD.IADD R26, R65, 0x1, R17 ;  /* 0x00000001411a7824 */ /* 0x020fe200078e0211 */
[----:B------:R-:W-:-:S02]  /*3d80*/  ISETP.GE.AND P5, PT, R37, 0x59, PT ;  /* 0x000000592500780c */ /* 0x000fc40003fa6270 */
[----:B------:R-:W-:Y:S02]  /*3d90*/  ISETP.LT.OR P0, PT, R68, 0x52, P0 ;  /* 0x000000524400780c */ /* 0x000fe40000701670 */
[----:B------:R-:W-:Y:S02]  /*3da0*/  P2R R0, PR, RZ, 0x4 ;  /* 0x00000004ff007803 */ /* 0x000fe40000000000 */
[----:B------:R-:W-:Y:S02]  /*3db0*/  FSEL R138, R138, -INF , !P0 ;  /* 0xff8000008a8a7808 */ /* 0x000fe40004000000 */
[----:B------:R-:W-:Y:S02]  /*3dc0*/  ISETP.GT.AND P0, PT, R67, 0x58, !P5 ;  /* 0x000000584300780c */ /* 0x000fe40006f04270 */
[----:B------:R-:W-:Y:S02]  /*3dd0*/  ISETP.GE.AND P2, PT, R37, 0x1, PT ;  /* 0x000000012500780c */ /* 0x000fe40003f46270 */
[----:B------:R-:W-:-:S02]  /*3de0*/  ISETP.LT.OR P0, PT, R68, 0x59, P0 ;  /* 0x000000594400780c */ /* 0x000fc40000701670 */
[----:B------:R-:W-:Y:S02]  /*3df0*/  P2R R21, PR, RZ, 0x4 ;  /* 0x00000004ff157803 */ /* 0x000fe40000000000 */
[----:B------:R-:W-:Y:S02]  /*3e00*/  FSEL R136, R136, -INF , !P0 ;  /* 0xff80000088887808 */ /* 0x000fe40004000000 */
[----:B------:R-:W-:Y:S02]  /*3e10*/  ISETP.GT.AND P0, PT, R67, RZ, !P2 ;  /* 0x000000ff4300720c */ /* 0x000fe40005704270 */
[----:B------:R-:W-:Y:S01]  /*3e20*/  ISETP.GE.AND P2, PT, R37, 0x5a, PT ;  /* 0x0000005a2500780c */ /* 0x000fe20003f46270 */
[----:B------:R-:W-:Y:S01]  /*3e30*/  FMUL.FTZ R37, R14, c[0x0][0x320] ;  /* 0x0000c8000e257a20 */ /* 0x000fe20000410000 */
[----:B------:R-:W-:Y:S01]  /*3e40*/  ISETP.LT.OR P0, PT, R68, 0x1, P0 ;  /* 0x000000014400780c */ /* 0x000fe20000701670 */
[----:B------:R-:W-:Y:S01]  /*3e50*/  FMUL.FTZ R14, R15, c[0x0][0x320] ;  /* 0x0000c8000f0e7a20 */ /* 0x000fe20000410000 */
[----:B------:R-:W-:Y:S01]  /*3e60*/  IMNMX R63, R26, R63, PT ;  /* 0x0000003f1a3f7217 */ /* 0x000fe20003800200 */
[----:B------:R-:W-:Y:S01]  /*3e70*/  FMUL.FTZ R15, R22, c[0x0][0x320] ;  /* 0x0000c800160f7a20 */ /* 0x000fe20000410000 */
[----:B------:R-:W-:Y:S01]  /*3e80*/  FSEL R7, R7, -INF , !P0 ;  /* 0xff80000007077808 */ /* 0x000fe20004000000 */
[----:B------:R-:W-:Y:S01]  /*3e90*/  FMUL.FTZ R22, R23, c[0x0][0x320] ;  /* 0x0000c80017167a20 */ /* 0x000fe20000410000 */
[----:B------:R-:W-:Y:S01]  /*3ea0*/  ISETP.GT.AND P0, PT, R67, 0x59, !P2 ;  /* 0x000000594300780c */ /* 0x000fe20005704270 */
[----:B------:R-:W1:Y:S03]  /*3eb0*/  MUFU.TANH R37, R37 ;  /* 0x0000002500257308 */ /* 0x000e660000002400 */
[----:B------:R-:W-:-:S04]  /*3ec0*/  ISETP.LT.OR P0, PT, R68, 0x5a, P0 ;  /* 0x0000005a4400780c */ /* 0x000fc80000701670 */
[----:B------:R-:W-:Y:S01]  /*3ed0*/  FSEL R134, R134, -INF , !P0 ;  /* 0xff80000086867808 */ /* 0x000fe20004000000 */
[----:B------:R-:W1:Y:S01]  /*3ee0*/  MUFU.TANH R14, R14 ;  /* 0x0000000e000e7308 */ /* 0x000e620000002400 */
[----:B------:R-:W-:-:S07]  /*3ef0*/  PLOP3.LUT P0, PT, PT, PT, UP1, 0x40, 0x0 ;  /* 0x000000000000781c */ /* 0x000fce0003f0e818 */
[----:B------:R-:W1:Y:S08]  /*3f00*/  MUFU.TANH R15, R15 ;  /* 0x0000000f000f7308 */ /* 0x000e700000002400 */
[----:B------:R-:W1:Y:S08]  /*3f10*/  MUFU.TANH R22, R22 ;  /* 0x0000001600167308 */ /* 0x000e700000002400 */
[----:B------:R1:W1:Y:S01]  /*3f20*/  MUFU.TANH R23, R11 ;  /* 0x0000000b00177308 */ /* 0x0002620000002400 */
[----:B------:R-:W-:Y:S05]  /*3f30*/  @P0 BRA `(.L_x_28) ;  /* 0x0000015000000947 */ /* 0x000fea0003800000 */
[----:B--234-:R-:W-:Y:S01]  /*3f40*/  IMAD.U32 R26, RZ, RZ, UR8 ;  /* 0x00000008ff1a7e24 */ /* 0x01cfe2000f8e00ff */
[----:B------:R-:W-:Y:S04]  /*3f50*/  BSSY B0, `(.L_x_29) ;  /* 0x000000f000007945 */ /* 0x000fe80003800000 */
[----:B------:R-:W-:-:S04]  /*3f60*/  IADD3 R17, R26, -c[0x0][0x168], R17 ;  /* 0x80005a001a117a10 */ /* 0x000fc80007ffe011 */
[----:B------:R-:W-:-:S13]  /*3f70*/  ISETP.GT.AND P0, PT, R17, -0x1, PT ;  /* 0xffffffff1100780c */ /* 0x000fda0003f04270 */
[----:B------:R-:W-:Y:S05]  /*3f80*/  @P0 BRA `(.L_x_30) ;  /* 0x0000007000000947 */ /* 0x000fea0003800000 */
[----:B-1----:R-:W-:Y:S01]  /*3f90*/  IMAD.MOV.U32 R11, RZ, RZ, c[0x0][0x32c] ;  /* 0x0000cb00ff0b7624 */ /* 0x002fe200078e00ff */
[----:B------:R-:W-:-:S04]  /*3fa0*/  LOP3.LUT R17, RZ, R17, RZ, 0x33, !PT ;  /* 0x00000011ff117212 */ /* 0x000fc800078e33ff */
[----:B------:R-:W-:-:S13]  /*3fb0*/  ISETP.NE.AND P0, PT, R11, 0x1, PT ;  /* 0x000000010b00780c */ /* 0x000fda0003f05270 */
[----:B------:R-:W-:-:S05]  /*3fc0*/  @P0 IMAD.HI.U32 R11, R17, c[0x0][0x330], RZ ;  /* 0x0000cc00110b0a27 */ /* 0x000fca00078e00ff */
[----:B------:R-:W-:-:S04]  /*3fd0*/  @P0 SHF.R.U32.HI R17, RZ, c[0x0][0x334], R11 ;  /* 0x0000cd00ff110a19 */ /* 0x000fc8000001160b */
[----:B------:R-:W-:Y:S01]  /*3fe0*/  LOP3.LUT R17, RZ, R17, RZ, 0x33, !PT ;  /* 0x00000011ff117212 */ /* 0x000fe200078e33ff */
[----:B------:R-:W-:Y:S05]  /*3ff0*/  BRA `(.L_x_31) ;  /* 0x0000004000007947 */ /* 0x000fea0003800000 */
.L_x_30:
[----:B-1----:R-:W-:-:S04]  /*4000*/  MOV R11, c[0x0][0x32c] ;  /* 0x0000cb00000b7a02 */ /* 0x002fc80000000f00 */
[----:B------:R-:W-:-:S13]  /*4010*/  ISETP.NE.AND P0, PT, R11, 0x1, PT ;  /* 0x000000010b00780c */ /* 0x000fda0003f05270 */
[----:B------:R-:W-:-:S05]  /*4020*/  @P0 IMAD.HI.U32 R11, R17, c[0x0][0x330], RZ ;  /* 0x0000cc00110b0a27 */ /* 0x000fca00078e00ff */
[----:B------:R-:W-:Y:S02]  /*4030*/  @P0 SHF.R.U32.HI R17, RZ, c[0x0][0x334], R11 ;  /* 0x0000cd00ff110a19 */ /* 0x000fe4000001160b */
.L_x_31:
[----:B------:R-:W-:Y:S05]  /*4040*/  BSYNC B0 ;  /* 0x0000000000007941 */ /* 0x000fea0003800000 */
.L_x_29:
[----:B------:R-:W-:-:S05]  /*4050*/  IMAD R17, R17, c[0x0][0x32c], R62 ;  /* 0x0000cb0011117a24 */ /* 0x000fca00078e023e */
[----:B------:R-:W-:Y:S02]  /*4060*/  IADD3 R26, R17, c[0x0][0x32c], RZ ;  /* 0x0000cb00111a7a10 */ /* 0x000fe40007ffe0ff */
[----:B------:R-:W-:Y:S02]  /*4070*/  IMNMX R64, R64, R17, !PT ;  /* 0x0000001140407217 */ /* 0x000fe40007800200 */
[----:B------:R-:W-:Y:S02]  /*4080*/  IMNMX R63, R63, R26, PT ;  /* 0x0000001a3f3f7217 */ /* 0x000fe40003800200 */
.L_x_28:
[----:B--234-:R-:W-:Y:S01]  /*4090*/  ISETP.NE.AND P0, PT, R66, RZ, PT ;  /* 0x000000ff4200720c */ /* 0x01cfe20003f05270 */
[----:B------:R-:W-:Y:S01]  /*40a0*/  IMAD.SHL.U32 R212, R2, 0x2, RZ ;  /* 0x0000000202d47824 */ /* 0x000fe200078e00ff */
[C---:B------:R-:W-:Y:S01]  /*40b0*/  ISETP.GT.AND P6, PT, R64.reuse, 0x51, !P6 ;  /* 0x000000514000780c */ /* 0x040fe200077c4270 */
[----:B------:R-:W-:Y:S01]  /*40c0*/  ULDC.64 UR4, c[0x0][0x2c8] ;  /* 0x0000b20000047ab9 */ /* 0x000fe20000000a00 */
[C---:B------:R-:W-:Y:S01]  /*40d0*/  ISETP.GT.AND P0, PT, R64.reuse, 0x1, !P0 ;  /* 0x000000014000780c */ /* 0x040fe20004704270 */
[----:B------:R-:W-:Y:S01]  /*40e0*/  IMAD R210, R5, 0x2, R212 ;  /* 0x0000000205d27824 */ /* 0x000fe200078e02d4 */
[C---:B------:R-:W-:Y:S01]  /*40f0*/  ISETP.GT.AND P5, PT, R64.reuse, 0x58, !P5 ;  /* 0x000000584000780c */ /* 0x040fe20006fa4270 */
[----:B------:R-:W-:Y:S01]  /*4100*/  LDSM.16.MT88.4 R76, [R212+0x3100] ;  /* 0x00310000d44c783b */ /* 0x000fe20000004200 */
[----:B------:R-:W-:Y:S01]  /*4110*/  ISETP.LT.OR P0, PT, R63, 0x2, P0 ;  /* 0x000000023f00780c */ /* 0x000fe20000701670 */
[----:B------:R-:W-:Y:S01]  /*4120*/  IMAD R208, R3, 0x2, R210 ;  /* 0x0000000203d07824 */ /* 0x000fe200078e02d2 */
[----:B------:R-:W-:Y:S01]  /*4130*/  ISETP.LT.OR P6, PT, R63, 0x52, P6 ;  /* 0x000000523f00780c */ /* 0x000fe200037c1670 */
[----:B------:R-:W-:Y:S01]  /*4140*/  IMAD R209, R3, 0x2, R212 ;  /* 0x0000000203d17824 */ /* 0x000fe200078e02d4 */
[----:B-1----:R-:W-:Y:S01]  /*4150*/  FSEL R23, R23, -INF , !P0 ;  /* 0xff80000017177808 */ /* 0x002fe20004000000 */
[----:B------:R-:W-:Y:S01]  /*4160*/  LDSM.16.MT88.4 R108, [R212+0x100] ;  /* 0x00010000d46c783b */ /* 0x000fe20000004200 */
[----:B------:R-:W-:Y:S01]  /*4170*/  ISETP.NE.AND P0, PT, R61, RZ, PT ;  /* 0x000000ff3d00720c */ /* 0x000fe20003f05270 */
[----:B------:R-:W-:Y:S01]  /*4180*/  UIMAD.WIDE.U32 UR22, UR21, UR4, URZ ;  /* 0x00000004151672a5 */ /* 0x000fe2000f8e003f */
[C---:B------:R-:W-:Y:S01]  /*4190*/  ISETP.GT.AND P2, PT, R64.reuse, 0x59, !P2 ;  /* 0x000000594000780c */ /* 0x040fe20005744270 */
[----:B------:R-:W-:Y:S01]  /*41a0*/  LDSM.16.MT88.4 R84, [R208+0x100] ;  /* 0x00010000d054783b */ /* 0x000fe20000004200 */
[----:B------:R-:W-:Y:S01]  /*41b0*/  ISETP.GT.AND P0, PT, R64, 0x8, !P0 ;  /* 0x000000084000780c */ /* 0x000fe20004704270 */
[----:B------:R-:W-:Y:S01]  /*41c0*/  @UP2 USHF.R.U32.HI UR21, URZ, UR5, UR23 ;  /* 0x000000053f152299 */ /* 0x000fe20008011617 */
[C---:B------:R-:W-:Y:S01]  /*41d0*/  ISETP.LT.OR P5, PT, R63.reuse, 0x59, P5 ;  /* 0x000000593f00780c */ /* 0x040fe20002fa1670 */
[----:B------:R-:W-:Y:S01]  /*41e0*/  LDSM.16.MT88.4 R100, [R210+0x100] ;  /* 0x00010000d264783b */ /* 0x000fe20000004200 */
[----:B------:R-:W-:Y:S01]  /*41f0*/  ISETP.LT.OR P0, PT, R63, 0x9, P0 ;  /* 0x000000093f00780c */ /* 0x000fe20000701670 */
[----:B------:R-:W-:Y:S01]  /*4200*/  UIADD3 UR4, UR20, UR21, URZ ;  /* 0x0000001514047290 */ /* 0x000fe2000fffe03f */
[----:B------:R-:W-:Y:S01]  /*4210*/  FSEL R131, R131, -INF , !P6 ;  /* 0xff80000083837808 */ /* 0x000fe20007000000 */
[----:B------:R-:W-:Y:S01]  /*4220*/  LDSM.16.MT88.4 R92, [R209+0x100] ;  /* 0x00010000d15c783b */ /* 0x000fe20000004200 */
[----:B------:R-:W-:Y:S01]  /*4230*/  FSEL R19, R37, -INF , !P0 ;  /* 0xff80000025137808 */ /* 0x000fe20004000000 */
[----:B------:R-:W-:Y:S01]  /*4240*/  ULDC UR20, c[0x0][0x328] ;  /* 0x0000ca0000147ab9 */ /* 0x000fe20000000800 */
[----:B------:R-:W-:Y:S01]  /*4250*/  ISETP.NE.AND P0, PT, R60, RZ, PT ;  /* 0x000000ff3c00720c */ /* 0x000fe20003f05270 */
[----:B------:R-:W-:Y:S01]  /*4260*/  LDSM.16.MT88.4 R68, [R210+0x3100] ;  /* 0x00310000d244783b */ /* 0x000fe20000004200 */
[----:B------:R-:W-:Y:S01]  /*4270*/  ISETP.LT.OR P2, PT, R63, 0x5a, P2 ;  /* 0x0000005a3f00780c */ /* 0x000fe20001741670 */
[----:B------:R-:W-:Y:S01]  /*4280*/  UIADD3 UR20, UR4, UR20, URZ ;  /* 0x0000001404147290 */ /* 0x000fe2000fffe03f */
[----:B------:R-:W-:-:S02]  /*4290*/  ISETP.GT.AND P0, PT, R64, 0x9, !P0 ;  /* 0x000000094000780c */ /* 0x000fc40004704270 */
[----:B------:R-:W-:Y:S02]  /*42a0*/  FSEL R127, R127, -INF , !P5 ;  /* 0xff8000007f7f7808 */ /* 0x000fe40006800000 */
[----:B------:R-:W-:Y:S02]  /*42b0*/  ISETP.LT.OR P0, PT, R63, 0xa, P0 ;  /* 0x0000000a3f00780c */ /* 0x000fe40000701670 */
[----:B------:R-:W-:Y:S02]  /*42c0*/  FSEL R125, R125, -INF , !P2 ;  /* 0xff8000007d7d7808 */ /* 0x000fe40005000000 */
[----:B------:R-:W-:Y:S02]  /*42d0*/  FSEL R17, R14, -INF , !P0 ;  /* 0xff8000000e117808 */ /* 0x000fe40004000000 */
[----:B------:R-:W-:Y:S02]  /*42e0*/  ISETP.NE.AND P0, PT, R57, RZ, PT ;  /* 0x000000ff3900720c */ /* 0x000fe40003f05270 */
[----:B------:R-:W-:-:S02]  /*42f0*/  IADD3 R168, R36, -0x2, RZ ;  /* 0xfffffffe24a87810 */ /* 0x000fc40007ffe0ff */
[----:B------:R-:W-:-:S04]  /*4300*/  ISETP.GT.AND P0, PT, R64, 0x10, !P0 ;  /* 0x000000104000780c */ /* 0x000fc80004704270 */
[----:B------:R-:W-:-:S04]  /*4310*/  ISETP.LT.OR P0, PT, R63, 0x11, P0 ;  /* 0x000000113f00780c */ /* 0x000fc80000701670 */
[----:B------:R-:W-:Y:S02]  /*4320*/  FSEL R15, R15, -INF , !P0 ;  /* 0xff8000000f0f7808 */ /* 0x000fe40004000000 */
[----:B------:R-:W-:-:S04]  /*4330*/  ISETP.NE.AND P0, PT, R13, RZ, PT ;  /* 0x000000ff0d00720c */ /* 0x000fc80003f05270 */
[----:B------:R-:W-:-:S04]  /*4340*/  ISETP.GT.AND P0, PT, R64, 0x11, !P0 ;  /* 0x000000114000780c */ /* 0x000fc80004704270 */
[----:B------:R-:W-:-:S04]  /*4350*/  ISETP.LT.OR P0, PT, R63, 0x12, P0 ;  /* 0x000000123f00780c */ /* 0x000fc80000701670 */
[----:B------:R-:W-:Y:S02]  /*4360*/  FSEL R13, R22, -INF , !P0 ;  /* 0xff800000160d7808 */ /* 0x000fe40004000000 */
[----:B------:R-:W-:Y:S02]  /*4370*/  ISETP.NE.AND P0, PT, R56, RZ, PT ;  /* 0x000000ff3800720c */ /* 0x000fe40003f05270 */
[----:B------:R-:W-:Y:S02]  /*4380*/  LDSM.16.MT88.4 R56, [R209+0x3100] ;  /* 0x00310000d138783b */ /* 0x000fe40000004200 */
[----:B------:R-:W-:-:S04]  /*4390*/  ISETP.GT.AND P0, PT, R64, 0x18, !P0 ;  /* 0x000000184000780c */ /* 0x000fc80004704270 */
[----:B------:R-:W-:-:S04]  /*43a0*/  ISETP.LT.OR P0, PT, R63, 0x19, P0 ;  /* 0x000000193f00780c */ /* 0x000fc80000701670 */
[----:B------:R-:W-:Y:S02]  /*43b0*/  FSEL R11, R30, -INF , !P0 ;  /* 0xff8000001e0b7808 */ /* 0x000fe40004000000 */
[----:B------:R-:W-:-:S04]  /*43c0*/  ISETP.NE.AND P0, PT, R9, RZ, PT ;  /* 0x000000ff0900720c */ /* 0x000fc80003f05270 */
        /* <DEDUP_REMOVED lines=52> */
[----:B------:R-:W-:Y:S02]  /*4710*/  FMNMX.FTZ R21, R7, R24, !PT ;  /* 0x0000001807157209 */ /* 0x000fe40007810000 */
[----:B------:R-:W-:Y:S02]  /*4720*/  ISETP.GT.AND P0, PT, R64, RZ, !P0 ;  /* 0x000000ff4000720c */ /* 0x000fe40004704270 */
[----:B------:R-:W-:Y:S02]  /*4730*/  FMNMX.FTZ R21, R20, R21, !PT ;  /* 0x0000001514157209 */ /* 0x000fe40007810000 */
[----:B------:R-:W-:-:S02]  /*4740*/  ISETP.LT.OR P0, PT, R63, 0x1, P0 ;  /* 0x000000013f00780c */ /* 0x000fc40000701670 */
[----:B------:R-:W-:Y:S02]  /*4750*/  FMNMX.FTZ R21, R16, R21, !PT ;  /* 0x0000001510157209 */ /* 0x000fe40007810000 */
[----:B------:R-:W-:Y:S02]  /*4760*/  FSEL R10, R10, -INF , !P0 ;  /* 0xff8000000a0a7808 */ /* 0x000fe40004000000 */
[----:B------:R-:W-:Y:S02]  /*4770*/  FMNMX.FTZ R21, R12, R21, !PT ;  /* 0x000000150c157209 */ /* 0x000fe40007810000 */
[----:B------:R-:W-:Y:S02]  /*4780*/  FMNMX.FTZ R14, R10, R23, !PT ;  /* 0x000000170a0e7209 */ /* 0x000fe40007810000 */
[----:B------:R-:W-:Y:S02]  /*4790*/  FMNMX.FTZ R21, R6, R21, !PT ;  /* 0x0000001506157209 */ /* 0x000fe40007810000 */
[----:B------:R-:W-:-:S02]  /*47a0*/  FMNMX.FTZ R14, R19, R14, !PT ;  /* 0x0000000e130e7209 */ /* 0x000fc40007810000 */
[----:B------:R-:W-:Y:S02]  /*47b0*/  FMNMX.FTZ R21, R4, R21, !PT ;  /* 0x0000001504157209 */ /* 0x000fe40007810000 */
[----:B------:R-:W-:Y:S02]  /*47c0*/  FMNMX.FTZ R14, R17, R14, !PT ;  /* 0x0000000e110e7209 */ /* 0x000fe40007810000 */
        /* <DEDUP_REMOVED lines=25> */
[----:B------:R-:W-:Y:S02]  /*4960*/  ISETP.NE.AND P0, PT, R0, RZ, PT ;  /* 0x000000ff0000720c */ /* 0x000fe40003f05270 */
[----:B------:R-:W-:Y:S02]  /*4970*/  FMNMX.FTZ R21, R140, R21, !PT ;  /* 0x000000158c157209 */ /* 0x000fe40007810000 */
[----:B------:R-:W-:-:S02]  /*4980*/  FMNMX.FTZ R14, R155, R14, !PT ;  /* 0x0000000e9b0e7209 */ /* 0x000fc40007810000 */
[----:B------:R-:W-:Y:S02]  /*4990*/  FMNMX.FTZ R21, R138, R21, !PT ;  /* 0x000000158a157209 */ /* 0x000fe40007810000 */
[----:B------:R-:W-:Y:S02]  /*49a0*/  ISETP.GT.AND P0, PT, R64, 0x50, !P0 ;  /* 0x000000504000780c */ /* 0x000fe40004704270 */
[----:B------:R-:W-:Y:S02]  /*49b0*/  FMNMX.FTZ R21, R136, R21, !PT ;  /* 0x0000001588157209 */ /* 0x000fe40007810000 */
[----:B------:R-:W-:Y:S02]  /*49c0*/  FMNMX.FTZ R14, R153, R14, !PT ;  /* 0x0000000e990e7209 */ /* 0x000fe40007810000 */
[----:B------:R-:W-:Y:S02]  /*49d0*/  FMNMX.FTZ R0, R134, R21, !PT ;  /* 0x0000001586007209 */ /* 0x000fe40007810000 */
[----:B------:R-:W-:-:S02]  /*49e0*/  ISETP.LT.OR P0, PT, R63, 0x51, P0 ;  /* 0x000000513f00780c */ /* 0x000fc40000701670 */
[----:B------:R-:W-:Y:S01]  /*49f0*/  FMNMX.FTZ R14, R151, R14, !PT ;  /* 0x0000000e970e7209 */ /* 0x000fe20007810000 */
[----:B------:R-:W1:Y:S01]  /*4a00*/  SHFL.BFLY PT, R21, R0, 0x2, 0x1f ;  /* 0x0c401f0000157f89 */ /* 0x000e6200000e0000 */
[----:B------:R-:W-:Y:S02]  /*4a10*/  FSEL R133, R133, -INF , !P0 ;  /* 0xff80000085857808 */ /* 0x000fe40004000000 */
[----:B------:R-:W-:-:S04]  /*4a20*/  FMNMX.FTZ R14, R143, R14, !PT ;  /* 0x0000000e8f0e7209 */ /* 0x000fc80007810000 */
[----:B------:R-:W-:-:S04]  /*4a30*/  FMNMX.FTZ R14, R133, R14, !PT ;  /* 0x0000000e850e7209 */ /* 0x000fc80007810000 */
[----:B------:R-:W-:-:S04]  /*4a40*/  FMNMX.FTZ R14, R131, R14, !PT ;  /* 0x0000000e830e7209 */ /* 0x000fc80007810000 */
[----:B------:R-:W-:-:S04]  /*4a50*/  FMNMX.FTZ R14, R127, R14, !PT ;  /* 0x0000000e7f0e7209 */ /* 0x000fc80007810000 */
[----:B------:R-:W-:Y:S02]  /*4a60*/  FMNMX.FTZ R14, R125, R14, !PT ;  /* 0x0000000e7d0e7209 */ /* 0x000fe40007810000 */
[----:B-1----:R-:W-:-:S03]  /*4a70*/  FMNMX.FTZ R18, R0, R21, !PT ;  /* 0x0000001500127209 */ /* 0x002fc60007810000 */
[----:B------:R-:W1:Y:S04]  /*4a80*/  SHFL.BFLY PT, R21, R14, 0x2, 0x1f ;  /* 0x0c401f000e157f89 */ /* 0x000e6800000e0000 */
[----:B------:R-:W2:Y:S01]  /*4a90*/  SHFL.BFLY PT, R25, R18, 0x1, 0x1f ;  /* 0x0c201f0012197f89 */ /* 0x000ea200000e0000 */
[----:B-1----:R-:W-:Y:S02]  /*4aa0*/  FMNMX.FTZ R21, R14, R21, !PT ;  /* 0x000000150e157209 */ /* 0x002fe40007810000 */
[----:B--2---:R-:W-:-:S03]  /*4ab0*/  FMNMX.FTZ R0, R18, R25, !PT ;  /* 0x0000001912007209 */ /* 0x004fc60007810000 */
[----:B------:R-:W1:Y:S01]  /*4ac0*/  SHFL.BFLY PT, R116, R21, 0x1, 0x1f ;  /* 0x0c201f0015747f89 */ /* 0x000e6200000e0000 */
[C---:B------:R-:W-:Y:S01]  /*4ad0*/  FSETP.NEU.FTZ.AND P0, PT, R0.reuse, -INF , PT ;  /* 0xff8000000000780b */ /* 0x040fe20003f1d000 */
[----:B------:R-:W-:-:S05]  /*4ae0*/  FMUL.FTZ R135, R0, c[0x0][0x2d0] ;  /* 0x0000b40000877a20 */ /* 0x000fca0000410000 */
[----:B------:R-:W-:-:S05]  /*4af0*/  FSEL R135, R135, RZ, P0 ;  /* 0x000000ff87877208 */ /* 0x000fca0000000000 */
[--C-:B------:R-:W-:Y:S02]  /*4b00*/  FFMA.FTZ R50, R7, c[0x0][0x2d0], -R135.reuse ;  /* 0x0000b40007327a23 */ /* 0x100fe40000010887 */
[--C-:B------:R-:W-:Y:S02]  /*4b10*/  FFMA.FTZ R47, R24, c[0x0][0x2d0], -R135.reuse ;  /* 0x0000b400182f7a23 */ /* 0x100fe40000010887 */
[--C-:B------:R-:W-:Y:S01]  /*4b20*/  FFMA.FTZ R48, R20, c[0x0][0x2d0], -R135.reuse ;  /* 0x0000b40014307a23 */ /* 0x100fe20000010887 */
[----:B------:R-:W-:Y:S01]  /*4b30*/  LDSM.16.MT88.4 R24, [R212+0x900] ;  /* 0x00090000d418783b */ /* 0x000fe20000004200 */
[--C-:B------:R-:W-:Y:S01]  /*4b40*/  FFMA.FTZ R43, R16, c[0x0][0x2d0], -R135.reuse ;  /* 0x0000b400102b7a23 */ /* 0x100fe20000010887 */
[----:B------:R-:W-:Y:S01]  /*4b50*/  MUFU.EX2 R50, R50 ;  /* 0x0000003200327308 */ /* 0x000fe20000000800 */
[--C-:B------:R-:W-:Y:S01]  /*4b60*/  FFMA.FTZ R41, R6, c[0x0][0x2d0], -R135.reuse ;  /* 0x0000b40006297a23 */ /* 0x100fe20000010887 */
[----:B-1----:R-:W-:Y:S01]  /*4b70*/  FMNMX.FTZ R116, R116, R21, !PT ;  /* 0x0000001574747209 */ /* 0x002fe20007810000 */
[----:B------:R-:W-:-:S02]  /*4b80*/  FFMA.FTZ R42, R4, c[0x0][0x2d0], -R135 ;  /* 0x0000b400042a7a23 */ /* 0x000fc40000010887 */
[----:B------:R-:W1:Y:S01]  /*4b90*/  LDSM.16.MT88.4 R4, [R208+0x3100] ;  /* 0x00310000d004783b */ /* 0x000e620000004200 */
[C---:B------:R-:W-:Y:S01]  /*4ba0*/  FSETP.NEU.FTZ.AND P0, PT, R116.reuse, -INF , PT ;  /* 0xff8000007400780b */ /* 0x040fe20003f1d000 */
[----:B------:R-:W-:Y:S01]  /*4bb0*/  FMUL.FTZ R130, R116, c[0x0][0x2d0] ;  /* 0x0000b40074827a20 */ /* 0x000fe20000410000 */
[----:B------:R-:W2:Y:S01]  /*4bc0*/  MUFU.EX2 R47, R47 ;  /* 0x0000002f002f7308 */ /* 0x000ea20000000800 */
[--C-:B------:R-:W-:Y:S02]  /*4bd0*/  FFMA.FTZ R46, R12, c[0x0][0x2d0], -R135.reuse ;  /* 0x0000b4000c2e7a23 */ /* 0x100fe40000010887 */
[--C-:B------:R-:W-:Y:S01]  /*4be0*/  FFMA.FTZ R37, R8, c[0x0][0x2d0], -R135.reuse ;  /* 0x0000b40008257a23 */ /* 0x100fe20000010887 */
[----:B------:R-:W-:Y:S01]  /*4bf0*/  FSEL R130, R130, RZ, P0 ;  /* 0x000000ff82827208 */ /* 0x000fe20000000000 */
[--C-:B------:R-:W-:Y:S01]  /*4c00*/  FFMA.FTZ R51, R126, c[0x0][0x2d0], -R135.reuse ;  /* 0x0000b4007e337a23 */ /* 0x100fe20000010887 */
[----:B------:R-:W-:Y:S01]  /*4c10*/  PLOP3.LUT P0, PT, PT, PT, UP1, 0x40, 0x0 ;  /* 0x000000000000781c */ /* 0x000fe20003f0e818 */
[----:B------:R-:W-:Y:S01]  /*4c20*/  FFMA.FTZ R124, R32, c[0x0][0x2d0], -R135 ;  /* 0x0000b400207c7a23 */ /* 0x000fe20000010887 */
[----:B------:R-:W-:Y:S01]  /*4c30*/  MUFU.EX2 R48, R48 ;  /* 0x0000003000307308 */ /* 0x000fe20000000800 */
[--C-:B------:R-:W-:Y:S01]  /*4c40*/  FFMA.FTZ R49, R10, c[0x0][0x2d0], -R130.reuse ;  /* 0x0000b4000a317a23 */ /* 0x100fe20000010882 */
[----:B------:R-:W-:Y:S01]  /*4c50*/  LDSM.16.MT88.4 R32, [R210+0x3900] ;  /* 0x00390000d220783b */ /* 0x000fe20000004200 */
[----:B------:R-:W-:-:S02]  /*4c60*/  FFMA.FTZ R118, R23, c[0x0][0x2d0], -R130 ;  /* 0x0000b40017767a23 */ /* 0x000fc40000010882 */
[--C-:B------:R-:W-:Y:S01]  /*4c70*/  FFMA.FTZ R45, R19, c[0x0][0x2d0], -R130.reuse ;  /* 0x0000b400132d7a23 */ /* 0x100fe20000010882 */
[----:B------:R-:W-:Y:S01]  /*4c80*/  LDSM.16.MT88.4 R20, [R210+0x900] ;  /* 0x00090000d214783b */ /* 0x000fe20000004200 */
[--C-:B------:R-:W-:Y:S01]  /*4c90*/  FFMA.FTZ R44, R17, c[0x0][0x2d0], -R130.reuse ;  /* 0x0000b400112c7a23 */ /* 0x100fe20000010882 */
[----:B------:R-:W3:Y:S01]  /*4ca0*/  MUFU.EX2 R43, R43 ;  /* 0x0000002b002b7308 */ /* 0x000ee20000000800 */
[--C-:B------:R-:W-:Y:S01]  /*4cb0*/  FFMA.FTZ R40, R15, c[0x0][0x2d0], -R130.reuse ;  /* 0x0000b4000f287a23 */ /* 0x100fe20000010882 */
[----:B--2---:R-:W-:Y:S01]  /*4cc0*/  F2FP.BF16.PACK_AB R64, R47, R50 ;  /* 0x000000322f40723e */ /* 0x004fe200000010ff */
[--C-:B------:R-:W-:Y:S01]  /*4cd0*/  FFMA.FTZ R39, R13, c[0x0][0x2d0], -R130.reuse ;  /* 0x0000b4000d277a23 */ /* 0x100fe20000010882 */
[----:B------:R-:W-:Y:S01]  /*4ce0*/  LDSM.16.MT88.4 R16, [R209+0x900] ;  /* 0x00090000d110783b */ /* 0x000fe20000004200 */
[--C-:B------:R-:W-:Y:S02]  /*4cf0*/  FFMA.FTZ R3, R11, c[0x0][0x2d0], -R130.reuse ;  /* 0x0000b4000b037a23 */ /* 0x100fe40000010882 */
[----:B------:R-:W-:Y:S01]  /*4d00*/  FFMA.FTZ R2, R9, c[0x0][0x2d0], -R130 ;  /* 0x0000b40009027a23 */ /* 0x000fe20000010882 */
[----:B------:R-:W-:Y:S01]  /*4d10*/  MUFU.EX2 R49, R49 ;  /* 0x0000003100317308 */ /* 0x000fe20000000800 */
[----:B------:R-:W2:Y:S01]  /*4d20*/  LDSM.16.MT88.4 R12, [R208+0x900] ;  /* 0x00090000d00c783b */ /* 0x000ea20000004200 */
[----:B------:R-:W-:-:S02]  /*4d30*/  FFMA.FTZ R126, R28, c[0x0][0x2d0], -R135 ;  /* 0x0000b4001c7e7a23 */ /* 0x000fc40000010887 */
[--C-:B------:R-:W-:Y:S01]  /*4d40*/  FFMA.FTZ R117, R128, c[0x0][0x2d0], -R135.reuse ;  /* 0x0000b40080757a23 */ /* 0x100fe20000010887 */
[----:B------:R-:W4:Y:S01]  /*4d50*/  LDSM.16.MT88.4 R8, [R212+0x3900] ;  /* 0x00390000d408783b */ /* 0x000f220000004200 */
[--C-:B------:R-:W-:Y:S02]  /*4d60*/  FFMA.FTZ R119, R119, c[0x0][0x2d0], -R130.reuse ;  /* 0x0000b40077777a23 */ /* 0x100fe40000010882 */
[----:B------:R-:W5:Y:S01]  /*4d70*/  MUFU.EX2 R118, R118 ;  /* 0x0000007600767308 */ /* 0x000f620000000800 */
[----:B---3--:R-:W-:Y:S01]  /*4d80*/  F2FP.BF16.PACK_AB R66, R43, R48 ;  /* 0x000000302b42723e */ /* 0x008fe200000010ff */
[----:B------:R-:W3:Y:S01]  /*4d90*/  LDSM.16.MT88.4 R28, [R209+0x3900] ;  /* 0x00390000d11c783b */ /* 0x000ee20000004200 */
[--C-:B------:R-:W-:Y:S02]  /*4da0*/  FFMA.FTZ R128, R139, c[0x0][0x2d0], -R130.reuse ;  /* 0x0000b4008b807a23 */ /* 0x100fe40000010882 */
[--C-:B------:R-:W-:Y:S02]  /*4db0*/  FFMA.FTZ R129, R129, c[0x0][0x2d0], -R130.reuse ;  /* 0x0000b40081817a23 */ /* 0x100fe40000010882 */
[----:B------:R-:W-:Y:S01]  /*4dc0*/  FFMA.FTZ R132, R137, c[0x0][0x2d0], -R130 ;  /* 0x0000b40089847a23 */ /* 0x000fe20000010882 */
[----:B------:R-:W-:Y:S01]  /*4dd0*/  MUFU.EX2 R45, R45 ;  /* 0x0000002d002d7308 */ /* 0x000fe20000000800 */
[----:B------:R-:W-:-:S02]  /*4de0*/  FFMA.FTZ R137, R152, c[0x0][0x2d0], -R135 ;  /* 0x0000b40098897a23 */ /* 0x000fc40000010887 */
[--C-:B------:R-:W-:Y:S02]  /*4df0*/  FFMA.FTZ R139, R150, c[0x0][0x2d0], -R135.reuse ;  /* 0x0000b400968b7a23 */ /* 0x100fe40000010887 */
[--C-:B------:R-:W-:Y:S02]  /*4e00*/  FFMA.FTZ R142, R142, c[0x0][0x2d0], -R135.reuse ;  /* 0x0000b4008e8e7a23 */ /* 0x100fe40000010887 */
[----:B------:R-:W-:Y:S01]  /*4e10*/  FFMA.FTZ R148, R148, c[0x0][0x2d0], -R135 ;  /* 0x0000b40094947a23 */ /* 0x000fe20000010887 */
[----:B------:R-:W1:Y:S01]  /*4e20*/  MUFU.EX2 R44, R44 ;  /* 0x0000002c002c7308 */ /* 0x000e620000000800 */
[----:B-----5:R-:W-:Y:S01]  /*4e30*/  F2FP.BF16.PACK_AB R65, R118, R49 ;  /* 0x000000317641723e */ /* 0x020fe200000010ff */
[--C-:B------:R-:W-:Y:S02]  /*4e40*/  FFMA.FTZ R141, R141, c[0x0][0x2d0], -R130.reuse ;  /* 0x0000b4008d8d7a23 */ /* 0x100fe40000010882 */
[--C-:B------:R-:W-:Y:S02]  /*4e50*/  FFMA.FTZ R150, R159, c[0x0][0x2d0], -R130.reuse ;  /* 0x0000b4009f967a23 */ /* 0x100fe40000010882 */
[----:B------:R-:W-:-:S02]  /*4e60*/  FFMA.FTZ R149, R149, c[0x0][0x2d0], -R130 ;  /* 0x0000b40095957a23 */ /* 0x000fc40000010882 */
[----:B------:R-:W-:Y:S01]  /*4e70*/  MUFU.EX2 R46, R46 ;  /* 0x0000002e002e7308 */ /* 0x000fe20000000800 */
[----:B------:R-:W-:Y:S02]  /*4e80*/  FFMA.FTZ R152, R157, c[0x0][0x2d0], -R130 ;  /* 0x0000b4009d987a23 */ /* 0x000fe40000010882 */
[--C-:B------:R-:W-:Y:S02]  /*4e90*/  FFMA.FTZ R157, R160, c[0x0][0x2d0], -R135.reuse ;  /* 0x0000b400a09d7a23 */ /* 0x100fe40000010887 */
[--C-:B------:R-:W-:Y:S02]  /*4ea0*/  FFMA.FTZ R159, R156, c[0x0][0x2d0], -R135.reuse ;  /* 0x0000b4009c9f7a23 */ /* 0x100fe40000010887 */
[--C-:B------:R-:W-:Y:S01]  /*4eb0*/  FFMA.FTZ R158, R158, c[0x0][0x2d0], -R135.reuse ;  /* 0x0000b4009e9e7a23 */ /* 0x100fe20000010887 */
[----:B-1----:R-:W-:Y:S01]  /*4ec0*/  F2FP.BF16.PACK_AB R67, R44, R45 ;  /* 0x0000002d2c43723e */ /* 0x002fe200000010ff */
[----:B------:R-:W1:Y:S01]  /*4ed0*/  MUFU.EX2 R41, R41 ;  /* 0x0000002900297308 */ /* 0x000e620000000800 */
[----:B------:R-:W-:-:S02]  /*4ee0*/  FFMA.FTZ R154, R154, c[0x0][0x2d0], -R135 ;  /* 0x0000b4009a9a7a23 */ /* 0x000fc40000010887 */
[--C-:B------:R-:W-:Y:S02]  /*4ef0*/  FFMA.FTZ R155, R155, c[0x0][0x2d0], -R130.reuse ;  /* 0x0000b4009b9b7a23 */ /* 0x100fe40000010882 */
[--C-:B------:R-:W-:Y:S01]  /*4f00*/  FFMA.FTZ R156, R153, c[0x0][0x2d0], -R130.reuse ;  /* 0x0000b400999c7a23 */ /* 0x100fe20000010882 */
[C---:B------:R-:W-:Y:S01]  /*4f10*/  HMMA.16816.F32.BF16 R88, R64.reuse, R84, RZ ;  /* 0x000000544058723c */ /* 0x040fe200000418ff */
[--C-:B------:R-:W-:Y:S01]  /*4f20*/  FFMA.FTZ R151, R151, c[0x0][0x2d0], -R130.reuse ;  /* 0x0000b40097977a23 */ /* 0x100fe20000010882 */
[----:B------:R-:W-:Y:S01]  /*4f30*/  MUFU.EX2 R42, R42 ;  /* 0x0000002a002a7308 */ /* 0x000fe20000000800 */
[----:B------:R-:W-:Y:S02]  /*4f40*/  FFMA.FTZ R160, R143, c[0x0][0x2d0], -R130 ;  /* 0x0000b4008fa07a23 */ /* 0x000fe40000010882 */
[--C-:B------:R-:W-:Y:S02]  /*4f50*/  FFMA.FTZ R140, R140, c[0x0][0x2d0], -R135.reuse ;  /* 0x0000b4008c8c7a23 */ /* 0x100fe40000010887 */
[--C-:B------:R-:W-:Y:S01]  /*4f60*/  FFMA.FTZ R143, R138, c[0x0][0x2d0], -R135.reuse ;  /* 0x0000b4008a8f7a23 */ /* 0x100fe20000010887 */
[----:B------:R-:W-:Y:S01]  /*4f70*/  HMMA.16816.F32.BF16 R84, R64, R86, RZ ;  /* 0x000000564054723c */ /* 0x000fe200000418ff */
[--C-:B------:R-:W-:Y:S01]  /*4f80*/  FFMA.FTZ R136, R136, c[0x0][0x2d0], -R135.reuse ;  /* 0x0000b40088887a23 */ /* 0x100fe20000010887 */
[----:B------:R-:W-:Y:S01]  /*4f90*/  MUFU.EX2 R37, R37 ;  /* 0x0000002500257308 */ /* 0x000fe20000000800 */
[----:B------:R-:W-:-:S02]  /*4fa0*/  FFMA.FTZ R135, R134, c[0x0][0x2d0], -R135 ;  /* 0x0000b40086877a23 */ /* 0x000fc40000010887 */
[--C-:B------:R-:W-:Y:S02]  /*4fb0*/  FFMA.FTZ R133, R133, c[0x0][0x2d0], -R130.reuse ;  /* 0x0000b40085857a23 */ /* 0x100fe40000010882 */
[--C-:B------:R-:W-:Y:S01]  /*4fc0*/  FFMA.FTZ R134, R131, c[0x0][0x2d0], -R130.reuse ;  /* 0x0000b40083867a23 */ /* 0x100fe20000010882 */
[C---:B------:R-:W-:Y:S01]  /*4fd0*/  HMMA.16816.F32.BF16 R80, R64.reuse, R76, RZ ;  /* 0x0000004c4050723c */ /* 0x040fe200000418ff */
[----:B------:R-:W-:Y:S01]  /*4fe0*/  FFMA.FTZ R229, R125, c[0x0][0x2d0], -R130 ;  /* 0x0000b4007de57a23 */ /* 0x000fe20000010882 */
[----:B------:R-:W-:Y:S01]  /*4ff0*/  MUFU.EX2 R40, R40 ;  /* 0x0000002800287308 */ /* 0x000fe20000000800 */
[----:B------:R-:W-:Y:S02]  /*5000*/  FADD.FTZ R47, R50, R47 ;  /* 0x0000002f322f7221 */ /* 0x000fe40000010000 */
[----:B------:R-:W-:Y:S02]  /*5010*/  FADD.FTZ R118, R49, R118 ;  /* 0x0000007631767221 */ /* 0x000fe40000010000 */
[----:B------:R-:W-:Y:S01]  /*5020*/  FADD.FTZ R48, R48, R47 ;  /* 0x0000002f30307221 */ /* 0x000fe20000010000 */
[----:B------:R-:W-:Y:S02]  /*5030*/  HMMA.16816.F32.BF16 R76, R64, R78, RZ ;  /* 0x0000004e404c723c */ /* 0x000fe400000418ff */
[----:B------:R-:W5:Y:S01]  /*5040*/  MUFU.EX2 R39, R39 ;  /* 0x0000002700277308 */ /* 0x000f620000000800 */
[----:B------:R-:W-:-:S05]  /*5050*/  FADD.FTZ R43, R43, R48 ;  /* 0x000000302b2b7221 */ /* 0x000fca0000010000 */
        /* <DEDUP_REMOVED lines=19> */
[----:B------:R-:W2:Y:S06]  /*5190*/  MUFU.EX2 R132, R132 ;  /* 0x0000008400847308 */ /* 0x000eac0000000800 */
[C---:B------:R-:W-:Y:S02]  /*51a0*/  HMMA.16816.F32.BF16 R60, R64.reuse, R4, RZ ;  /* 0x00000004403c723c */ /* 0x040fe400000418ff */
[----:B------:R-:W-:Y:S05]  /*51b0*/  MUFU.EX2 R137, R137 ;  /* 0x0000008900897308 */ /* 0x000fea0000000800 */
[----:B-1----:R-:W-:Y:S01]  /*51c0*/  F2FP.BF16.PACK_AB R4, R41, R46 ;  /* 0x0000002e2904723e */ /* 0x002fe200000010ff */
[----:B------:R-:W-:Y:S01]  /*51d0*/  HMMA.16816.F32.BF16 R64, R64, R6, RZ ;  /* 0x000000064040723c */ /* 0x000fe200000418ff */
[----:B-----5:R-:W-:Y:S01]  /*51e0*/  F2FP.BF16.PACK_AB R5, R39, R40 ;  /* 0x000000282705723e */ /* 0x020fe200000010ff */
[----:B------:R-:W1:Y:S01]  /*51f0*/  MUFU.EX2 R142, R142 ;  /* 0x0000008e008e7308 */ /* 0x000e620000000800 */
[----:B------:R-:W-:-:S04]  /*5200*/  FADD.FTZ R46, R46, R43 ;  /* 0x0000002b2e2e7221 */ /* 0x000fc80000010000 */
[----:B------:R-:W-:Y:S01]  /*5210*/  F2FP.BF16.PACK_AB R6, R37, R42 ;  /* 0x0000002a2506723e */ /* 0x000fe200000010ff */
[----:B------:R-:W-:Y:S01]  /*5220*/  FADD.FTZ R41, R41, R46 ;  /* 0x0000002e29297221 */ /* 0x000fe20000010000 */
[----:B------:R-:W-:Y:S01]  /*5230*/  F2FP.BF16.PACK_AB R7, R2, R3 ;  /* 0x000000030207723e */ /* 0x000fe200000010ff */
[----:B------:R-:W-:Y:S02]  /*5240*/  MUFU.EX2 R148, R148 ;  /* 0x0000009400947308 */ /* 0x000fe40000000800 */
[----:B------:R-:W-:-:S04]  /*5250*/  FADD.FTZ R42, R42, R41 ;  /* 0x000000292a2a7221 */ /* 0x000fc80000010000 */
[C---:B--2---:R-:W-:Y:S01]  /*5260*/  HMMA.16816.F32.BF16 R88, R4.reuse, R12, R88 ;  /* 0x0000000c0458723c */ /* 0x044fe20000041858 */
[----:B------:R-:W-:Y:S01]  /*5270*/  FADD.FTZ R37, R37, R42 ;  /* 0x0000002a25257221 */ /* 0x000fe20000010000 */
[----:B------:R-:W2:Y:S06]  /*5280*/  MUFU.EX2 R139, R139 ;  /* 0x0000008b008b7308 */ /* 0x000eac0000000800 */
[C---:B------:R-:W-:Y:S01]  /*5290*/  HMMA.16816.F32.BF16 R84, R4.reuse, R14, R84 ;  /* 0x0000000e0454723c */ /* 0x040fe20000041854 */
[----:B------:R-:W5:Y:S01]  /*52a0*/  LDSM.16.MT88.4 R12, [R208+0x3900] ;  /* 0x00390000d00c783b */ /* 0x000f620000004200 */
[----:B------:R-:W-:Y:S06]  /*52b0*/  MUFU.EX2 R141, R141 ;  /* 0x0000008d008d7308 */ /* 0x000fec0000000800 */
[C---:B----4-:R-:W-:Y:S02]  /*52c0*/  HMMA.16816.F32.BF16 R80, R4.reuse, R8, R80 ;  /* 0x000000080450723c */ /* 0x050fe40000041850 */
        /* <DEDUP_REMOVED lines=24> */
[C---:B---3--:R-:W-:Y:S02]  /*5450*/  HMMA.16816.F32.BF16 R52, R4.reuse, R28, R52 ;  /* 0x0000001c0434723c */ /* 0x048fe40000041834 */
[----:B------:R-:W3:Y:S06]  /*5460*/  MUFU.EX2 R160, R160 ;  /* 0x000000a000a07308 */ /* 0x000eec0000000800 */
[C---:B------:R-:W-:Y:S01]  /*5470*/  HMMA.16816.F32.BF16 R56, R4.reuse, R30, R56 ;  /* 0x0000001e0438723c */ /* 0x040fe20000041838 */
[----:B------:R-:W-:Y:S01]  /*5480*/  LDSM.16.MT88.4 R28, [R209+0x4100] ;  /* 0x00410000d11c783b */ /* 0x000fe20000004200 */
[----:B------:R-:W-:Y:S06]  /*5490*/  MUFU.EX2 R140, R140 ;  /* 0x0000008c008c7308 */ /* 0x000fec0000000800 */
[C---:B-----5:R-:W-:Y:S02]  /*54a0*/  HMMA.16816.F32.BF16 R60, R4.reuse, R12, R60 ;  /* 0x0000000c043c723c */ /* 0x060fe4000004183c */
[----:B------:R-:W5:Y:S06]  /*54b0*/  MUFU.EX2 R143, R143 ;  /* 0x0000008f008f7308 */ /* 0x000f6c0000000800 */
        /* <DEDUP_REMOVED lines=9> */
[----:B------:R-:W-:-:S03]  /*5550*/  F2FP.BF16.PACK_AB R7, R132, R129 ;  /* 0x000000818407723e */ /* 0x000fc600000010ff */
[----:B------:R-:W-:Y:S02]  /*5560*/  FADD.FTZ R126, R126, R51 ;  /* 0x000000337e7e7221 */ /* 0x000fe40000010000 */
[----:B------:R-:W-:Y:S02]  /*5570*/  MUFU.EX2 R133, R133 ;  /* 0x0000008500857308 */ /* 0x000fe40000000800 */
[----:B-1----:R-:W-:Y:S01]  /*5580*/  HMMA.16816.F32.BF16 R88, R4, R8, R88 ;  /* 0x000000080458723c */ /* 0x002fe20000041858 */
[----:B------:R-:W-:-:S05]  /*5590*/  FADD.FTZ R126, R117, R126 ;  /* 0x0000007e757e7221 */ /* 0x000fca0000010000 */
[----:B------:R-:W1:Y:S02]  /*55a0*/  MUFU.EX2 R134, R134 ;  /* 0x0000008600867308 */ /* 0x000e640000000800 */
[C---:B------:R-:W-:Y:S01]  /*55b0*/  HMMA.16816.F32.BF16 R84, R4.reuse, R10, R84 ;  /* 0x0000000a0454723c */ /* 0x040fe20000041854 */
[----:B------:R-:W1:Y:S05]  /*55c0*/  LDSM.16.MT88.4 R8, [R208+0x4100] ;  /* 0x00410000d008783b */ /* 0x000e6a0000004200 */
[----:B------:R-:W-:Y:S02]  /*55d0*/  MUFU.EX2 R229, R229 ;  /* 0x000000e500e57308 */ /* 0x000fe40000000800 */
[C---:B------:R-:W-:Y:S08]  /*55e0*/  HMMA.16816.F32.BF16 R104, R4.reuse, R20, R104 ;  /* 0x000000140468723c */ /* 0x040ff00000041868 */
[C---:B--2---:R-:W-:Y:S08]  /*55f0*/  HMMA.16816.F32.BF16 R80, R4.reuse, R12, R80 ;  /* 0x0000000c0450723c */ /* 0x044ff00000041850 */
[C---:B------:R-:W-:Y:S01]  /*5600*/  HMMA.16816.F32.BF16 R76, R4.reuse, R14, R76 ;  /* 0x0000000e044c723c */ /* 0x040fe2000004184c */
[----:B------:R-:W2:Y:S07]  /*5610*/  LDSM.16.MT88.4 R12, [R208+0x1900] ;  /* 0x00190000d00c783b */ /* 0x000eae0000004200 */
[C---:B------:R-:W-:Y:S01]  /*5620*/  HMMA.16816.F32.BF16 R100, R4.reuse, R22, R100 ;  /* 0x000000160464723c */ /* 0x040fe20000041864 */
[----:B------:R-:W-:Y:S07]  /*5630*/  LDSM.16.MT88.4 R20, [R210+0x1900] ;  /* 0x00190000d214783b */ /* 0x000fee0000004200 */
[C---:B------:R-:W-:Y:S08]  /*5640*/  HMMA.16816.F32.BF16 R72, R4.reuse, R32, R72 ;  /* 0x000000200448723c */ /* 0x040ff00000041848 */
[C---:B-1----:R-:W-:Y:S08]  /*5650*/  HMMA.16816.F32.BF16 R60, R4.reuse, R8, R60 ;  /* 0x00000008043c723c */ /* 0x042ff0000004183c */
[C---:B------:R-:W-:Y:S01]  /*5660*/  HMMA.16816.F32.BF16 R64, R4.reuse, R10, R64 ;  /* 0x0000000a0440723c */ /* 0x040fe20000041840 */
[----:B------:R-:W1:Y:S07]  /*5670*/  LDSM.16.MT88.4 R8, [R212+0x4900] ;  /* 0x00490000d408783b */ /* 0x000e6e0000004200 */
[C---:B------:R-:W-:Y:S01]  /*5680*/  HMMA.16816.F32.BF16 R68, R4.reuse, R34, R68 ;  /* 0x000000220444723c */ /* 0x040fe20000041844 */
[----:B------:R-:W1:Y:S07]  /*5690*/  LDSM.16.MT88.4 R32, [R210+0x4900] ;  /* 0x00490000d220783b */ /* 0x000e6e0000004200 */
[C---:B------:R-:W-:Y:S08]  /*56a0*/  HMMA.16816.F32.BF16 R112, R4.reuse, R24, R112 ;  /* 0x000000180470723c */ /* 0x040ff00000041870 */
[C---:B------:R-:W-:Y:S01]  /*56b0*/  HMMA.16816.F32.BF16 R108, R4.reuse, R26, R108 ;  /* 0x0000001a046c723c */ /* 0x040fe2000004186c */
[----:B------:R-:W1:Y:S07]  /*56c0*/  LDSM.16.MT88.4 R24, [R212+0x1900] ;  /* 0x00190000d418783b */ /* 0x000e6e0000004200 */
[C---:B------:R-:W-:Y:S08]  /*56d0*/  HMMA.16816.F32.BF16 R96, R4.reuse, R16, R96 ;  /* 0x000000100460723c */ /* 0x040ff00000041860 */
[C---:B------:R-:W-:Y:S01]  /*56e0*/  HMMA.16816.F32.BF16 R92, R4.reuse, R18, R92 ;  /* 0x00000012045c723c */ /* 0x040fe2000004185c */
[----:B------:R-:W1:Y:S07]  /*56f0*/  LDSM.16.MT88.4 R16, [R209+0x1900] ;  /* 0x00190000d110783b */ /* 0x000e6e0000004200 */
[C---:B------:R-:W-:Y:S08]  /*5700*/  HMMA.16816.F32.BF16 R52, R4.reuse, R28, R52 ;  /* 0x0000001c0434723c */ /* 0x040ff00000041834 */
[----:B------:R-:W-:Y:S01]  /*5710*/  HMMA.16816.F32.BF16 R56, R4, R30, R56 ;  /* 0x0000001e0438723c */ /* 0x000fe20000041838 */
[----:B------:R-:W3:Y:S06]  /*5720*/  LDSM.16.MT88.4 R28, [R209+0x4900] ;  /* 0x00490000d11c783b */ /* 0x000eec0000004200 */
[----:B------:R-:W-:Y:S01]  /*5730*/  F2FP.BF16.PACK_AB R4, R142, R137 ;  /* 0x000000898e04723e */ /* 0x000fe200000010ff */
[----:B------:R-:W-:Y:S01]  /*5740*/  FADD.FTZ R137, R137, R126 ;  /* 0x0000007e89897221 */ /* 0x000fe20000010000 */
[----:B------:R-:W-:-:S02]  /*5750*/  F2FP.BF16.PACK_AB R6, R139, R148 ;  /* 0x000000948b06723e */ /* 0x000fc400000010ff */
[----:B----4-:R-:W-:Y:S01]  /*5760*/  F2FP.BF16.PACK_AB R5, R150, R141 ;  /* 0x0000008d9605723e */ /* 0x010fe200000010ff */
[----:B------:R-:W-:Y:S01]  /*5770*/  FADD.FTZ R137, R142, R137 ;  /* 0x000000898e897221 */ /* 0x000fe20000010000 */
[----:B------:R-:W-:-:S03]  /*5780*/  F2FP.BF16.PACK_AB R7, R152, R149 ;  /* 0x000000959807723e */ /* 0x000fc600000010ff */
[----:B------:R-:W-:-:S04]  /*5790*/  FADD.FTZ R148, R148, R137 ;  /* 0x0000008994947221 */ /* 0x000fc80000010000 */
[----:B--2---:R-:W-:Y:S01]  /*57a0*/  HMMA.16816.F32.BF16 R88, R4, R12, R88 ;  /* 0x0000000c0458723c */ /* 0x004fe20000041858 */
[----:B------:R-:W-:-:S07]  /*57b0*/  FADD.FTZ R148, R139, R148 ;  /* 0x000000948b947221 */ /* 0x000fce0000010000 */
[C---:B------:R-:W-:Y:S01]  /*57c0*/  HMMA.16816.F32.BF16 R84, R4.reuse, R14, R84 ;  /* 0x0000000e0454723c */ /* 0x040fe20000041854 */
[----:B------:R-:W2:Y:S07]  /*57d0*/  LDSM.16.MT88.4 R12, [R208+0x4900] ;  /* 0x00490000d00c783b */ /* 0x000eae0000004200 */
[C---:B-1----:R-:W-:Y:S08]  /*57e0*/  HMMA.16816.F32.BF16 R80, R4.reuse, R8, R80 ;  /* 0x000000080450723c */ /* 0x042ff00000041850 */
[C---:B------:R-:W-:Y:S01]  /*57f0*/  HMMA.16816.F32.BF16 R76, R4.reuse, R10, R76 ;  /* 0x0000000a044c723c */ /* 0x040fe2000004184c */
[----:B------:R-:W1:Y:S07]  /*5800*/  LDSM.16.MT88.4 R8, [R208+0x2100] ;  /* 0x00210000d008783b */ /* 0x000e6e0000004200 */
[C---:B------:R-:W-:Y:S08]  /*5810*/  HMMA.16816.F32.BF16 R104, R4.reuse, R20, R104 ;  /* 0x000000140468723c */ /* 0x040ff00000041868 */
[C---:B------:R-:W-:Y:S01]  /*5820*/  HMMA.16816.F32.BF16 R100, R4.reuse, R22, R100 ;  /* 0x000000160464723c */ /* 0x040fe20000041864 */
[----:B------:R-:W4:Y:S07]  /*5830*/  LDSM.16.MT88.4 R20, [R210+0x2100] ;  /* 0x00210000d214783b */ /* 0x000f2e0000004200 */
[C---:B------:R-:W-:Y:S08]  /*5840*/  HMMA.16816.F32.BF16 R72, R4.reuse, R32, R72 ;  /* 0x000000200448723c */ /* 0x040ff00000041848 */
        /* <DEDUP_REMOVED lines=8> */
[C---:B---3--:R-:W-:Y:S08]  /*58d0*/  HMMA.16816.F32.BF16 R52, R4.reuse, R28, R52 ;  /* 0x0000001c0434723c */ /* 0x048ff00000041834 */
        /* <DEDUP_REMOVED lines=8> */
[----:B------:R-:W-:Y:S01]  /*5960*/  F2FP.BF16.PACK_AB R5, R156, R155 ;  /* 0x0000009b9c05723e */ /* 0x000fe200000010ff */
[----:B------:R-:W-:Y:S01]  /*5970*/  FADD.FTZ R158, R158, R157 ;  /* 0x0000009d9e9e7221 */ /* 0x000fe20000010000 */
[----:B------:R-:W-:-:S03]  /*5980*/  F2FP.BF16.PACK_AB R7, R160, R151 ;  /* 0x00000097a007723e */ /* 0x000fc600000010ff */
[----:B------:R-:W-:-:S04]  /*5990*/  FADD.FTZ R159, R159, R158 ;  /* 0x0000009e9f9f7221 */ /* 0x000fc80000010000 */
[----:B-1----:R-:W-:Y:S01]  /*59a0*/  HMMA.16816.F32.BF16 R88, R4, R8, R88 ;  /* 0x000000080458723c */ /* 0x002fe20000041858 */
[----:B------:R-:W-:-:S07]  /*59b0*/  FADD.FTZ R159, R154, R159 ;  /* 0x0000009f9a9f7221 */ /* 0x000fce0000010000 */
[C---:B------:R-:W-:Y:S01]  /*59c0*/  HMMA.16816.F32.BF16 R84, R4.reuse, R10, R84 ;  /* 0x0000000a0454723c */ /* 0x040fe20000041854 */
[----:B------:R-:W1:Y:S07]  /*59d0*/  LDSM.16.MT88.4 R8, [R208+0x5100] ;  /* 0x00510000d008783b */ /* 0x000e6e0000004200 */
[C---:B----4-:R-:W-:Y:S08]  /*59e0*/  HMMA.16816.F32.BF16 R104, R4.reuse, R20, R104 ;  /* 0x000000140468723c */ /* 0x050ff00000041868 */
[C---:B------:R-:W-:Y:S01]  /*59f0*/  HMMA.16816.F32.BF16 R100, R4.reuse, R22, R100 ;  /* 0x000000160464723c */ /* 0x040fe20000041864 */
[----:B------:R-:W3:Y:S07]  /*5a00*/  LDSM.16.MT88.4 R20, [R210+0x2900] ;  /* 0x00290000d214783b */ /* 0x000eee0000004200 */
[C---:B------:R-:W-:Y:S07]  /*5a10*/  HMMA.16816.F32.BF16 R72, R4.reuse, R32, R72 ;  /* 0x000000200448723c */ /* 0x040fee0000041848 */
[----:B------:R-:W-:Y:S01]  /*5a20*/  FFMA.FTZ R32, R127, c[0x0][0x2d0], -R130 ;  /* 0x0000b4007f207a23 */ /* 0x000fe20000010882 */
[C---:B------:R-:W-:Y:S05]  /*5a30*/  HMMA.16816.F32.BF16 R112, R4.reuse, R24, R112 ;  /* 0x000000180470723c */ /* 0x040fea0000041870 */
[----:B------:R-:W4:Y:S03]  /*5a40*/  MUFU.EX2 R32, R32 ;  /* 0x0000002000207308 */ /* 0x000f260000000800 */
[C---:B------:R-:W-:Y:S01]  /*5a50*/  HMMA.16816.F32.BF16 R108, R4.reuse, R26, R108 ;  /* 0x0000001a046c723c */ /* 0x040fe2000004186c */
[----:B------:R-:W-:Y:S07]  /*5a60*/  LDSM.16.MT88.4 R24, [R212+0x2900] ;  /* 0x00290000d418783b */ /* 0x000fee0000004200 */
[C---:B------:R-:W-:Y:S08]  /*5a70*/  HMMA.16816.F32.BF16 R96, R4.reuse, R16, R96 ;  /* 0x000000100460723c */ /* 0x040ff00000041860 */
[C---:B------:R-:W-:Y:S01]  /*5a80*/  HMMA.16816.F32.BF16 R92, R4.reuse, R18, R92 ;  /* 0x00000012045c723c */ /* 0x040fe2000004185c */
[----:B------:R-:W1:Y:S07]  /*5a90*/  LDSM.16.MT88.4 R16, [R209+0x2900] ;  /* 0x00290000d110783b */ /* 0x000e6e0000004200 */
[C---:B--2---:R-:W-:Y:S08]  /*5aa0*/  HMMA.16816.F32.BF16 R80, R4.reuse, R12, R80 ;  /* 0x0000000c0450723c */ /* 0x044ff00000041850 */
[C---:B------:R-:W-:Y:S01]  /*5ab0*/  HMMA.16816.F32.BF16 R76, R4.reuse, R14, R76 ;  /* 0x0000000e044c723c */ /* 0x040fe2000004184c */
[----:B------:R-:W2:Y:S07]  /*5ac0*/  LDSM.16.MT88.4 R12, [R208+0x2900] ;  /* 0x00290000d00c783b */ /* 0x000eae0000004200 */
[C---:B------:R-:W-:Y:S08]  /*5ad0*/  HMMA.16816.F32.BF16 R68, R4.reuse, R34, R68 ;  /* 0x000000220444723c */ /* 0x040ff00000041844 */
[C---:B------:R-:W-:Y:S08]  /*5ae0*/  HMMA.16816.F32.BF16 R52, R4.reuse, R28, R52 ;  /* 0x0000001c0434723c */ /* 0x040ff00000041834 */
[C---:B------:R-:W-:Y:S08]  /*5af0*/  HMMA.16816.F32.BF16 R56, R4.reuse, R30, R56 ;  /* 0x0000001e0438723c */ /* 0x040ff00000041838 */
[C---:B-1----:R-:W-:Y:S08]  /*5b00*/  HMMA.16816.F32.BF16 R60, R4.reuse, R8, R60 ;  /* 0x00000008043c723c */ /* 0x042ff0000004183c */
[----:B------:R-:W-:Y:S01]  /*5b10*/  HMMA.16816.F32.BF16 R64, R4, R10, R64 ;  /* 0x0000000a0440723c */ /* 0x000fe20000041840 */
[----:B------:R-:W1:Y:S06]  /*5b20*/  LDSM.16.MT88.4 R8, [R212+0x5900] ;  /* 0x00590000d408783b */ /* 0x000e6c0000004200 */
[----:B-----5:R-:W-:Y:S01]  /*5b30*/  F2FP.BF16.PACK_AB R4, R143, R140 ;  /* 0x0000008c8f04723e */ /* 0x020fe200000010ff */
[----:B------:R-:W-:Y:S01]  /*5b40*/  FADD.FTZ R140, R140, R159 ;  /* 0x0000009f8c8c7221 */ /* 0x000fe20000010000 */
[----:B------:R-:W-:-:S02]  /*5b50*/  F2FP.BF16.PACK_AB R6, R135, R136 ;  /* 0x000000888706723e */ /* 0x000fc400000010ff */
[----:B------:R-:W-:Y:S01]  /*5b60*/  F2FP.BF16.PACK_AB R5, R134, R133 ;  /* 0x000000858605723e */ /* 0x000fe200000010ff */
[----:B------:R-:W-:Y:S01]  /*5b70*/  FADD.FTZ R143, R143, R140 ;  /* 0x0000008c8f8f7221 */ /* 0x000fe20000010000 */
[----:B----4-:R-:W-:-:S03]  /*5b80*/  F2FP.BF16.PACK_AB R7, R229, R32 ;  /* 0x00000020e507723e */ /* 0x010fc600000010ff */
[----:B------:R-:W-:-:S04]  /*5b90*/  FADD.FTZ R136, R136, R143 ;  /* 0x0000008f88887221 */ /* 0x000fc80000010000 */
[----:B---3--:R-:W-:Y:S01]  /*5ba0*/  HMMA.16816.F32.BF16 R104, R4, R20, R104 ;  /* 0x000000140468723c */ /* 0x008fe20000041868 */
[----:B------:R-:W-:-:S06]  /*5bb0*/  FADD.FTZ R228, R135, R136 ;  /* 0x0000008887e47221 */ /* 0x000fcc0000010000 */
[----:B------:R-:W-:Y:S01]  /*5bc0*/  FADD.FTZ R21, R45, R118 ;  /* 0x000000762d157221 */ /* 0x000fe20000010000 */
[----:B------:R-:W-:Y:S03]  /*5bd0*/  HMMA.16816.F32.BF16 R96, R4, R16, R96 ;  /* 0x000000100460723c */ /* 0x000fe60000041860 */
[----:B------:R-:W-:-:S04]  /*5be0*/  FADD.FTZ R21, R44, R21 ;  /* 0x000000152c157221 */ /* 0x000fc80000010000 */
[----:B------:R-:W-:Y:S01]  /*5bf0*/  FADD.FTZ R20, R40, R21 ;  /* 0x0000001528147221 */ /* 0x000fe20000010000 */
[----:B------:R-:W-:Y:S01]  /*5c00*/  HMMA.16816.F32.BF16 R92, R4, R18, R92 ;  /* 0x00000012045c723c */ /* 0x000fe2000004185c */
[----:B------:R-:W3:Y:S02]  /*5c10*/  LDSM.16.MT88.4 R16, [R210+0x5900] ;  /* 0x00590000d210783b */ /* 0x000ee40000004200 */
[----:B------:R-:W-:-:S04]  /*5c20*/  FADD.FTZ R20, R39, R20 ;  /* 0x0000001427147221 */ /* 0x000fc80000010000 */
[----:B------:R-:W-:Y:S01]  /*5c30*/  FADD.FTZ R3, R3, R20 ;  /* 0x0000001403037221 */ /* 0x000fe20000010000 */
[----:B--2---:R-:W-:Y:S03]  /*5c40*/  HMMA.16816.F32.BF16 R88, R4, R12, R88 ;  /* 0x0000000c0458723c */ /* 0x004fe60000041858 */
[----:B------:R-:W-:-:S04]  /*5c50*/  FADD.FTZ R2, R2, R3 ;  /* 0x0000000302027221 */ /* 0x000fc80000010000 */
[----:B------:R-:W-:Y:S01]  /*5c60*/  FADD.FTZ R119, R119, R2 ;  /* 0x0000000277777221 */ /* 0x000fe20000010000 */
[----:B------:R-:W-:Y:S01]  /*5c70*/  HMMA.16816.F32.BF16 R84, R4, R14, R84 ;  /* 0x0000000e0454723c */ /* 0x000fe20000041854 */
[----:B------:R-:W2:Y:S02]  /*5c80*/  LDSM.16.MT88.4 R12, [R209+0x5900] ;  /* 0x00590000d10c783b */ /* 0x000ea40000004200 */
[----:B------:R-:W-:-:S04]  /*5c90*/  FADD.FTZ R128, R128, R119 ;  /* 0x0000007780807221 */ /* 0x000fc80000010000 */
[----:B------:R-:W-:Y:S01]  /*5ca0*/  FADD.FTZ R129, R129, R128 ;  /* 0x0000008081817221 */ /* 0x000fe20000010000 */
[----:B-1----:R-:W-:Y:S03]  /*5cb0*/  HMMA.16816.F32.BF16 R80, R4, R8, R80 ;  /* 0x000000080450723c */ /* 0x002fe60000041850 */
[----:B------:R-:W-:-:S04]  /*5cc0*/  FADD.FTZ R132, R132, R129 ;  /* 0x0000008184847221 */ /* 0x000fc80000010000 */
[----:B------:R-:W-:Y:S01]  /*5cd0*/  FADD.FTZ R141, R141, R132 ;  /* 0x000000848d8d7221 */ /* 0x000fe20000010000 */
[----:B------:R-:W-:Y:S01]  /*5ce0*/  HMMA.16816.F32.BF16 R76, R4, R10, R76 ;  /* 0x0000000a044c723c */ /* 0x000fe2000004184c */
[----:B------:R-:W1:Y:S02]  /*5cf0*/  LDSM.16.MT88.4 R8, [R208+0x5900] ;  /* 0x00590000d008783b */ /* 0x000e640000004200 */
[----:B------:R-:W-:-:S04]  /*5d00*/  FADD.FTZ R150, R150, R141 ;  /* 0x0000008d96967221 */ /* 0x000fc80000010000 */
[----:B------:R-:W-:Y:S01]  /*5d10*/  FADD.FTZ R149, R149, R150 ;  /* 0x0000009695957221 */ /* 0x000fe20000010000 */
[----:B------:R-:W-:Y:S03]  /*5d20*/  HMMA.16816.F32.BF16 R112, R4, R24, R112 ;  /* 0x000000180470723c */ /* 0x000fe60000041870 */
        /* <DEDUP_REMOVED lines=8> */
[----:B---3--:R-:W-:Y:S03]  /*5db0*/  HMMA.16816.F32.BF16 R72, R4, R16, R72 ;  /* 0x000000100448723c */ /* 0x008fe60000041848 */
[----:B------:R-:W-:-:S04]  /*5dc0*/  FADD.FTZ R133, R134, R133 ;  /* 0x0000008586857221 */ /* 0x000fc80000010000 */
[----:B------:R-:W-:Y:S01]  /*5dd0*/  FADD.FTZ R32, R32, R133 ;  /* 0x0000008520207221 */ /* 0x000fe20000010000 */
[----:B------:R-:W-:Y:S03]  /*5de0*/  HMMA.16816.F32.BF16 R68, R4, R18, R68 ;  /* 0x000000120444723c */ /* 0x000fe60000041844 */
[----:B------:R-:W-:-:S05]  /*5df0*/  FADD.FTZ R229, R229, R32 ;  /* 0x00000020e5e57221 */ /* 0x000fca0000010000 */
[C---:B--2---:R-:W-:Y:S08]  /*5e00*/  HMMA.16816.F32.BF16 R52, R4.reuse, R12, R52 ;  /* 0x0000000c0434723c */ /* 0x044ff00000041834 */
[C---:B------:R-:W-:Y:S08]  /*5e10*/  HMMA.16816.F32.BF16 R56, R4.reuse, R14, R56 ;  /* 0x0000000e0438723c */ /* 0x040ff00000041838 */
[C---:B-1----:R-:W-:Y:S08]  /*5e20*/  HMMA.16816.F32.BF16 R60, R4.reuse, R8, R60 ;  /* 0x00000008043c723c */ /* 0x042ff0000004183c */
[----:B------:R-:W-:Y:S01]  /*5e30*/  HMMA.16816.F32.BF16 R64, R4, R10, R64 ;  /* 0x0000000a0440723c */ /* 0x000fe20000041840 */
[----:B------:R-:W-:Y:S07]  /*5e40*/  @P0 BRA `(.L_x_32) ;  /* 0x0000016000000947 */ /* 0x000fee0003800000 */
[----:B------:R-:W-:Y:S01]  /*5e50*/  ISETP.LT.AND P0, PT, RZ, UR4, PT ;  /* 0x00000004ff007c0c */ /* 0x000fe2000bf01270 */
[----:B------:R-:W-:-:S12]  /*5e60*/  UIADD3 UR21, UR4, -0x1, URZ ;  /* 0xffffffff04157890 */ /* 0x000fd8000fffe03f */
[----:B------:R-:W-:Y:S05]  /*5e70*/  @P0 BRA `(.L_x_33) ;  /* 0x0000009000000947 */ /* 0x000fea0003800000 */
[----:B------:R-:W-:Y:S02]  /*5e80*/  UMOV UR21, 0x1 ;  /* 0x0000000100157882 */ /* 0x000fe40000000000 */
        /* <DEDUP_REMOVED lines=8> */
.L_x_33:
[----:B------:R-:W-:Y:S02]  /*5f10*/  UMOV UR5, 0x1 ;  /* 0x0000000100057882 */ /* 0x000fe40000000000 */
[----:B------:R-:W-:Y:S02]  /*5f20*/  ULDC UR4, c[0x0][0x32c] ;  /* 0x0000cb0000047ab9 */ /* 0x000fe40000000800 */
[----:B------:R-:W-:-:S03]  /*5f30*/  UISETP.NE.AND UP0, UPT, UR5, UR4, UPT ;  /* 0x000000040500728c */ /* 0x000fc6000bf05270 */
[----:B------:R-:W-:Y:S02]  /*5f40*/  ULDC.64 UR4, c[0x0][0x330] ;  /* 0x0000cc0000047ab9 */ /* 0x000fe40000000a00 */
[----:B------:R-:W-:-:S06]  /*5f50*/  UIMAD.WIDE.U32 UR22, UR21, UR4, URZ ;  /* 0x00000004151672a5 */ /* 0x000fcc000f8e003f */
[----:B------:R-:W-:Y:S02]  /*5f60*/  @UP0 USHF.R.U32.HI UR21, URZ, UR5, UR23 ;  /* 0x000000053f150299 */ /* 0x000fe40008011617 */
.L_x_34:
[----:B------:R-:W-:Y:S02]  /*5f70*/  ULDC UR4, c[0x0][0x32c] ;  /* 0x0000cb0000047ab9 */ /* 0x000fe40000000800 */
[----:B------:R-:W-:-:S04]  /*5f80*/  UIMAD UR4, UR21, UR4, UR4 ;  /* 0x00000004150472a4 */ /* 0x000fc8000f8e0204 */
[----:B------:R-:W-:-:S04]  /*5f90*/  UISETP.LT.AND UP0, UPT, UR20, UR4, UPT ;  /* 0x000000041400728c */ /* 0x000fc8000bf01270 */
[----:B------:R-:W-:-:S03]  /*5fa0*/  USEL UR20, UR20, UR4, UP0 ;  /* 0x0000000414147287 */ /* 0x000fc60008000000 */
.L_x_32:
[----:B------:R-:W1:Y:S01]  /*5fb0*/  R2UR UR4, R215 ;  /* 0x00000000d70473c2 */ /* 0x000e6200000e0000 */
[----:B------:R-:W-:-:S04]  /*5fc0*/  UIMAD.WIDE UR20, UR20, 0x2aaaaaab, URZ ;  /* 0x2aaaaaab141478a5 */ /* 0x000fc8000f8e023f */
[----:B------:R-:W-:-:S04]  /*5fd0*/  USHF.R.U32.HI UR5, URZ, 0x1f, UR21 ;  /* 0x0000001f3f057899 */ /* 0x000fc80008011615 */
[----:B------:R-:W-:-:S04]  /*5fe0*/  ULEA.HI.SX32 UR5, UR21, UR5, 0x1c ;  /* 0x0000000515057291 */ /* 0x000fc8000f8fe23f */
[----:B-1----:R-:W-:-:S04]  /*5ff0*/  UISETP.LT.AND UP0, UPT, UR4, UR5, UPT ;  /* 0x000000050400728c */ /* 0x002fc8000bf01270 */
[----:B------:R-:W-:-:S06]  /*6000*/  USEL UR4, UR4, UR5, !UP0 ;  /* 0x0000000504047287 */ /* 0x000fcc000c000000 */
[----:B------:R-:W-:-:S13]  /*6010*/  ISETP.GE.AND P0, PT, R168, UR4, PT ;  /* 0x00000004a8007c0c */ /* 0x000fda000bf06270 */
[----:B------:R-:W-:Y:S05]  /*6020*/  @!P0 BRA `(.L_x_35) ;  /* 0x0000456000008947 */ /* 0x000fea0003800000 */
[C---:B------:R-:W-:Y:S01]  /*6030*/  SHF.L.U64.HI R237, R231.reuse, 0x1, R38 ;  /* 0x00000001e7ed7819 */ /* 0x040fe20000010226 */
[----:B------:R-:W-:Y:S01]  /*6040*/  IMAD.MOV.U32 R2, RZ, RZ, R116 ;  /* 0x000000ffff027224 */ /* 0x000fe200078e0074 */
[----:B------:R-:W-:Y:S01]  /*6050*/  MOV R3, R0 ;  /* 0x0000000000037202 */ /* 0x000fe20000000f00 */
[----:B------:R-:W-:Y:S01]  /*6060*/  IMAD.MOV.U32 R238, RZ, RZ, R168 ;  /* 0x000000ffffee7224 */ /* 0x000fe200078e00a8 */
[----:B------:R-:W-:Y:S01]  /*6070*/  SHF.L.U32 R236, R231, 0x1, RZ ;  /* 0x00000001e7ec7819 */ /* 0x000fe200000006ff */
[C---:B------:R-:W-:Y:S01]  /*6080*/  IMAD.SHL.U32 R234, R230.reuse, 0x2, RZ ;  /* 0x00000002e6ea7824 */ /* 0x040fe200078e00ff */
[----:B------:R-:W-:Y:S02]  /*6090*/  SHF.L.U64.HI R235, R230, 0x1, R233 ;  /* 0x00000001e6eb7819 */ /* 0x000fe400000102e9 */
.L_x_46:
[----:B------:R-:W-:Y:S04]  /*60a0*/  DEPBAR.LE SB0, 0x0 ;  /* 0x000080000000791a */ /* 0x000fe80000000000 */
[----:B------:R-:W-:Y:S01]  /*60b0*/  BAR.SYNC.DEFER_BLOCKING 0x0 ;  /* 0x0000000000007b1d */ /* 0x000fe20000010000 */
[----:B------:R-:W-:Y:S05]  /*60c0*/  ISETP.GT.AND P0, PT, R215, R238, PT ;  /* 0x000000eed700720c */ /* 0x000fea0003f04270 */
[----:B------:R1:W2:Y:S04]  /*60d0*/  LDSM.16.M88.4 R116, [R214+0x8100] ;  /* 0x00810000d674783b */ /* 0x0002a80000000200 */
[----:B------:R1:W3:Y:S04]  /*60e0*/  LDSM.16.M88.4 R124, [R214+0x8900] ;  /* 0x00890000d67c783b */ /* 0x0002e80000000200 */
[----:B------:R1:W4:Y:S04]  /*60f0*/  LDSM.16.M88.4 R128, [R214+0x9100] ;  /* 0x00910000d680783b */ /* 0x0003280000000200 */
[----:B------:R1:W1:Y:S04]  /*6100*/  LDSM.16.M88.4 R132, [R214+0x9900] ;  /* 0x00990000d684783b */ /* 0x0002680000000200 */
[----:B------:R1:W1:Y:S04]  /*6110*/  LDSM.16.M88.4 R136, [R214+0xa100] ;  /* 0x00a10000d688783b */ /* 0x0002680000000200 */
[----:B------:R1:W1:Y:S04]  /*6120*/  LDSM.16.M88.4 R140, [R214+0xa900] ;  /* 0x00a90000d68c783b */ /* 0x0002680000000200 */
[----:B------:R1:W1:Y:S04]  /*6130*/  LDSM.16.M88.4 R148, [R213] ;  /* 0x00000000d594783b */ /* 0x0002680000000200 */
[----:B------:R1:W1:Y:S04]  /*6140*/  LDSM.16.M88.4 R152, [R207] ;  /* 0x00000000cf98783b */ /* 0x0002680000000200 */
[----:B------:R1:W1:Y:S04]  /*6150*/  LDSM.16.M88.4 R156, [R206] ;  /* 0x00000000ce9c783b */ /* 0x0002680000000200 */
[----:B------:R1:W1:Y:S04]  /*6160*/  LDSM.16.M88.4 R160, [R205] ;  /* 0x00000000cda0783b */ /* 0x0002680000000200 */
[----:B------:R1:W1:Y:S04]  /*6170*/  LDSM.16.M88.4 R164, [R204] ;  /* 0x00000000cca4783b */ /* 0x0002680000000200 */
[----:B------:R1:W1:Y:S01]  /*6180*/  LDSM.16.M88.4 R168, [R203] ;  /* 0x00000000cba8783b */ /* 0x0002620000000200 */
[----:B------:R-:W-:-:S05]  /*6190*/  @P0 BRA `(.L_x_36) ;  /* 0x0000028000000947 */ /* 0x000fca0003800000 */
[----:B--23--:R-:W-:Y:S01]  /*61a0*/  SHF.R.S32.HI R5, RZ, 0x1f, R217 ;  /* 0x0000001fff057819 */ /* 0x00cfe200000114d9 */
[----:B------:R-:W-:Y:S01]  /*61b0*/  IMAD.WIDE.U32 R6, R217, c[0x0][0x208], RZ ;  /* 0x00008200d9067a25 */ /* 0x000fe200078e00ff */
[----:B------:R-:W-:Y:S02]  /*61c0*/  SHF.R.S32.HI R4, RZ, 0x1f, R216 ;  /* 0x0000001fff047819 */ /* 0x000fe400000114d8 */
[----:B------:R-:W-:Y:S01]  /*61d0*/  ISETP.NE.U32.AND P6, PT, R232, RZ, PT ;  /* 0x000000ffe800720c */ /* 0x000fe20003fc5070 */
[----:B------:R-:W-:Y:S02]  /*61e0*/  IMAD R5, R5, c[0x0][0x208], RZ ;  /* 0x0000820005057a24 */ /* 0x000fe400078e02ff */
[----:B------:R-:W-:Y:S02]  /*61f0*/  IMAD R4, R4, c[0x0][0x218], RZ ;  /* 0x0000860004047a24 */ /* 0x000fe400078e02ff */
[----:B------:R-:W-:Y:S02]  /*6200*/  IMAD R5, R217, c[0x0][0x20c], R5 ;  /* 0x00008300d9057a24 */ /* 0x000fe400078e0205 */
[----:B------:R-:W-:Y:S02]  /*6210*/  IMAD R4, R216, c[0x0][0x21c], R4 ;  /* 0x00008700d8047a24 */ /* 0x000fe400078e0204 */
[----:B------:R-:W-:Y:S01]  /*6220*/  IMAD.IADD R7, R7, 0x1, R5 ;  /* 0x0000000107077824 */ /* 0x000fe200078e0205 */
[----:B------:R-:W-:Y:S03]  /*6230*/  IADD3 R5, -R232, 0x10, RZ ;  /* 0x00000010e8057810 */ /* 0x000fe60007ffe1ff */
[----:B------:R-:W-:Y:S01]  /*6240*/  IMAD.WIDE.U32 R6, R216, c[0x0][0x218], R6 ;  /* 0x00008600d8067a25 */ /* 0x000fe200078e0006 */
[----:B------:R-:W-:Y:S04]  /*6250*/  LOP3.LUT R5, R5, 0xf, RZ, 0xc0, !PT ;  /* 0x0000000f05057812 */ /* 0x000fe800078ec0ff */
[----:B------:R-:W-:Y:S04]  /*6260*/  IADD3 R0, P0, R6, UR18, RZ ;  /* 0x0000001206007c10 */ /* 0x000fe8000ff1e0ff */
[----:B------:R-:W-:Y:S02]  /*6270*/  IADD3.X R7, R7, UR16, R4, P0, !PT ;  /* 0x0000001007077c10 */ /* 0x000fe400087fe404 */
[C---:B------:R-:W-:Y:S04]  /*6280*/  LEA R17, P0, R0.reuse, c[0x0][0x1f8], 0x1 ;  /* 0x00007e0000117a11 */ /* 0x040fe800078008ff */
[----:B------:R-:W-:Y:S01]  /*6290*/  LEA.HI.X R16, R0, c[0x0][0x1fc], R7, 0x1, P0 ;  /* 0x00007f0000107a11 */ /* 0x000fe200000f0c07 */
[----:B------:R-:W2:Y:S04]  /*62a0*/  SHFL.IDX PT, R11, R17, RZ, 0x181f ;  /* 0x00181fff110b7589 */ /* 0x000ea800000e0000 */
[----:B------:R-:W3:Y:S04]  /*62b0*/  SHFL.IDX PT, R6, R16, RZ, 0x181f ;  /* 0x00181fff10067589 */ /* 0x000ee800000e0000 */
[----:B------:R-:W5:Y:S04]  /*62c0*/  SHFL.IDX PT, R9, R17, 0x1, 0x181f ;  /* 0x00381f0011097f89 */ /* 0x000f6800000e0000 */
[----:B------:R-:W4:Y:S04]  /*62d0*/  SHFL.IDX PT, R4, R16, 0x1, 0x181f ;  /* 0x00381f0010047f89 */ /* 0x000f2800000e0000 */
[----:B------:R-:W1:Y:S04]  /*62e0*/  SHFL.IDX PT, R7, R17, 0x2, 0x181f ;  /* 0x00581f0011077f89 */ /* 0x000e6800000e0000 */
[----:B------:R-:W1:Y:S01]  /*62f0*/  SHFL.IDX PT, R0, R16, 0x2, 0x181f ;  /* 0x00581f0010007f89 */ /* 0x000e6200000e0000 */
[C---:B--2---:R-:W-:Y:S02]  /*6300*/  IADD3 R12, P5, R11.reuse, R236, RZ ;  /* 0x000000ec0b0c7210 */ /* 0x044fe40007fbe0ff */
[----:B------:R-:W-:Y:S03]  /*6310*/  IADD3 R10, P2, R11, R234, RZ ;  /* 0x000000ea0b0a7210 */ /* 0x000fe60007f5e0ff */
[C---:B---3--:R-:W-:Y:S02]  /*6320*/  IMAD.X R13, R6.reuse, 0x1, R237, P5 ;  /* 0x00000001060d7824 */ /* 0x048fe400028e06ed */
[----:B------:R-:W-:Y:S01]  /*6330*/  IMAD.X R11, R6, 0x1, R235, P2 ;  /* 0x00000001060b7824 */ /* 0x000fe200010e06eb */
[C---:B-----5:R-:W-:Y:S02]  /*6340*/  IADD3 R8, P0, R9.reuse, R236, RZ ;  /* 0x000000ec09087210 */ /* 0x060fe40007f1e0ff */
[----:B------:R2:W-:Y:S01]  /*6350*/  LDGSTS.E.BYPASS.LTC128B.128 [R226], [R12.64], !P4 ;  /* 0x000000000ce27fae */ /* 0x0005e2000e101d4e */
[----:B------:R-:W-:Y:S02]  /*6360*/  IADD3 R14, P5, R9, R234, RZ ;  /* 0x000000ea090e7210 */ /* 0x000fe40007fbe0ff */
[C---:B----4-:R-:W-:Y:S01]  /*6370*/  IMAD.X R9, R4.reuse, 0x1, R237, P0 ;  /* 0x0000000104097824 */ /* 0x050fe200000e06ed */
[----:B------:R2:W-:Y:S02]  /*6380*/  LDGSTS.E.BYPASS.LTC128B.128 [R225], [R10.64], !P3 ;  /* 0x000000000ae17fae */ /* 0x0005e4000d901d4e */
[----:B------:R-:W-:Y:S01]  /*6390*/  IMAD.X R15, R4, 0x1, R235, P5 ;  /* 0x00000001040f7824 */ /* 0x000fe200028e06eb */
[----:B-1----:R-:W-:Y:S01]  /*63a0*/  IADD3 R4, P5, R7, R236, RZ ;  /* 0x000000ec07047210 */ /* 0x002fe20007fbe0ff */
[----:B------:R2:W-:Y:S01]  /*63b0*/  LDGSTS.E.BYPASS.LTC128B.128 [R224], [R8.64], !P4 ;  /* 0x0000000008e07fae */ /* 0x0005e2000e101d4e */
[----:B------:R-:W-:Y:S03]  /*63c0*/  IADD3 R6, P2, P0, R5, R7, R234 ;  /* 0x0000000705067210 */ /* 0x000fe6000785e0ea */
[----:B------:R2:W-:Y:S01]  /*63d0*/  LDGSTS.E.BYPASS.LTC128B.128 [R223], [R14.64], !P3 ;  /* 0x000000000edf7fae */ /* 0x0005e2000d901d4e */
[----:B------:R-:W-:Y:S01]  /*63e0*/  IMAD.X R5, R0, 0x1, R237, P5 ;  /* 0x0000000100057824 */ /* 0x000fe200028e06ed */
[----:B------:R-:W-:Y:S04]  /*63f0*/  IADD3.X R7, RZ, R0, R235, P2, P0 ;  /* 0x00000000ff077210 */ /* 0x000fe800017e04eb */
[----:B------:R2:W-:Y:S04]  /*6400*/  LDGSTS.E.BYPASS.LTC128B.128 [R226+0x2000], [R4.64], !P4 ;  /* 0x0200000004e27fae */ /* 0x0005e8000e101d4e */
[----:B------:R2:W-:Y:S02]  /*6410*/  LDGSTS.E.BYPASS.LTC128B.128.ZFILL [R226+0x5000], [R6.64], P6 ;  /* 0x0500000006e27fae */ /* 0x0005e4000b141d4e */
.L_x_36:
[C---:B--23--:R-:W-:Y:S01]  /*6420*/  HMMA.16816.F32.BF16 R4, R120.reuse, R116, RZ ;  /* 0x000000747804723c */ /* 0x04cfe200000418ff */
[----:B------:R-:W0:Y:S02]  /*6430*/  LDGDEPBAR ;  /* 0x00000000000079af */ /* 0x000e240000000000 */
[----:B------:R-:W-:Y:S05]  /*6440*/  ISETP.GT.AND P0, PT, R238, R215, PT ;  /* 0x000000d7ee00720c */ /* 0x000fea0003f04270 */
[C---:B------:R-:W-:Y:S01]  /*6450*/  HMMA.16816.F32.BF16 R8, R120.reuse, R118, RZ ;  /* 0x000000767808723c */ /* 0x040fe200000418ff */
[----:B------:R-:W2:Y:S07]  /*6460*/  LDSM.16.M88.4 R116, [R211+0x8100] ;  /* 0x00810000d374783b */ /* 0x000eae0000000200 */
[C---:B------:R-:W-:Y:S08]  /*6470*/  HMMA.16816.F32.BF16 R12, R120.reuse, R124, RZ ;  /* 0x0000007c780c723c */ /* 0x040ff000000418ff */
[C---:B------:R-:W-:Y:S01]  /*6480*/  HMMA.16816.F32.BF16 R16, R120.reuse, R126, RZ ;  /* 0x0000007e7810723c */ /* 0x040fe200000418ff */
[----:B------:R-:W3:Y:S07]  /*6490*/  LDSM.16.M88.4 R124, [R211+0x8900] ;  /* 0x00890000d37c783b */ /* 0x000eee0000000200 */
[C---:B----4-:R-:W-:Y:S08]  /*64a0*/  HMMA.16816.F32.BF16 R20, R120.reuse, R128, RZ ;  /* 0x000000807814723c */ /* 0x050ff000000418ff */
[C---:B------:R-:W-:Y:S01]  /*64b0*/  HMMA.16816.F32.BF16 R24, R120.reuse, R130, RZ ;  /* 0x000000827818723c */ /* 0x040fe200000418ff */
[----:B------:R-:W4:Y:S07]  /*64c0*/  LDSM.16.M88.4 R128, [R211+0x9100] ;  /* 0x00910000d380783b */ /* 0x000f2e0000000200 */
[C---:B-1----:R-:W-:Y:S08]  /*64d0*/  HMMA.16816.F32.BF16 R28, R120.reuse, R132, RZ ;  /* 0x00000084781c723c */ /* 0x042ff000000418ff */
[C---:B------:R-:W-:Y:S01]  /*64e0*/  HMMA.16816.F32.BF16 R32, R120.reuse, R134, RZ ;  /* 0x000000867820723c */ /* 0x040fe200000418ff */
[----:B------:R-:W1:Y:S07]  /*64f0*/  LDSM.16.M88.4 R132, [R211+0x9900] ;  /* 0x00990000d384783b */ /* 0x000e6e0000000200 */
[C---:B------:R-:W-:Y:S08]  /*6500*/  HMMA.16816.F32.BF16 R36, R120.reuse, R136, RZ ;  /* 0x000000887824723c */ /* 0x040ff000000418ff */
[C---:B------:R-:W-:Y:S01]  /*6510*/  HMMA.16816.F32.BF16 R40, R120.reuse, R138, RZ ;  /* 0x0000008a7828723c */ /* 0x040fe200000418ff */
[----:B------:R-:W5:Y:S07]  /*6520*/  LDSM.16.M88.4 R136, [R211+0xa100] ;  /* 0x00a10000d388783b */ /* 0x000f6e0000000200 */
[C---:B------:R-:W-:Y:S08]  /*6530*/  HMMA.16816.F32.BF16 R44, R120.reuse, R140, RZ ;  /* 0x0000008c782c723c */ /* 0x040ff000000418ff */
[----:B------:R-:W-:Y:S01]  /*6540*/  HMMA.16816.F32.BF16 R48, R120, R142, RZ ;  /* 0x0000008e7830723c */ /* 0x000fe200000418ff */
[----:B------:R-:W1:Y:S07]  /*6550*/  LDSM.16.M88.4 R140, [R211+0xa900] ;  /* 0x00a90000d38c783b */ /* 0x000e6e0000000200 */
[C---:B------:R-:W-:Y:S08]  /*6560*/  HMMA.16816.F32.BF16 R4, R144.reuse, R148, R4 ;  /* 0x000000949004723c */ /* 0x040ff00000041804 */
[C---:B------:R-:W-:Y:S01]  /*6570*/  HMMA.16816.F32.BF16 R8, R144.reuse, R150, R8 ;  /* 0x000000969008723c */ /* 0x040fe20000041808 */
[----:B------:R-:W-:Y:S07]  /*6580*/  LDSM.16.M88.4 R148, [R202+0x800] ;  /* 0x00080000ca94783b */ /* 0x000fee0000000200 */
        /* <DEDUP_REMOVED lines=13> */
[----:B------:R-:W-:Y:S08]  /*6660*/  HMMA.16816.F32.BF16 R48, R144, R170, R48 ;  /* 0x000000aa9030723c */ /* 0x000ff00000041830 */
[C---:B--2---:R-:W-:Y:S08]  /*6670*/  HMMA.16816.F32.BF16 R4, R172.reuse, R116, R4 ;  /* 0x00000074ac04723c */ /* 0x044ff00000041804 */
[C---:B------:R-:W-:Y:S01]  /*6680*/  HMMA.16816.F32.BF16 R8, R172.reuse, R118, R8 ;  /* 0x00000076ac08723c */ /* 0x040fe20000041808 */
[----:B------:R-:W2:Y:S07]  /*6690*/  LDSM.16.M88.4 R116, [R202] ;  /* 0x00000000ca74783b */ /* 0x000eae0000000200 */
[C---:B---3--:R-:W-:Y:S08]  /*66a0*/  HMMA.16816.F32.BF16 R12, R172.reuse, R124, R12 ;  /* 0x0000007cac0c723c */ /* 0x048ff0000004180c */
[C---:B------:R-:W-:Y:S01]  /*66b0*/  HMMA.16816.F32.BF16 R16, R172.reuse, R126, R16 ;  /* 0x0000007eac10723c */ /* 0x040fe20000041810 */
[----:B------:R-:W3:Y:S07]  /*66c0*/  LDSM.16.M88.4 R124, [R202+0x2800] ;  /* 0x00280000ca7c783b */ /* 0x000eee0000000200 */
[C---:B----4-:R-:W-:Y:S08]  /*66d0*/  HMMA.16816.F32.BF16 R20, R172.reuse, R128, R20 ;  /* 0x00000080ac14723c */ /* 0x050ff00000041814 */
[C---:B------:R-:W-:Y:S01]  /*66e0*/  HMMA.16816.F32.BF16 R24, R172.reuse, R130, R24 ;  /* 0x00000082ac18723c */ /* 0x040fe20000041818 */
[----:B------:R-:W4:Y:S07]  /*66f0*/  LDSM.16.M88.4 R128, [R214+0xb100] ;  /* 0x00b10000d680783b */ /* 0x000f2e0000000200 */
[C---:B-1----:R-:W-:Y:S08]  /*6700*/  HMMA.16816.F32.BF16 R28, R172.reuse, R132, R28 ;  /* 0x00000084ac1c723c */ /* 0x042ff0000004181c */
[C---:B------:R-:W-:Y:S01]  /*6710*/  HMMA.16816.F32.BF16 R32, R172.reuse, R134, R32 ;  /* 0x00000086ac20723c */ /* 0x040fe20000041820 */
[----:B------:R-:W1:Y:S07]  /*6720*/  LDSM.16.M88.4 R132, [R214+0xb900] ;  /* 0x00b90000d684783b */ /* 0x000e6e0000000200 */
[C---:B-----5:R-:W-:Y:S08]  /*6730*/  HMMA.16816.F32.BF16 R36, R172.reuse, R136, R36 ;  /* 0x00000088ac24723c */ /* 0x060ff00000041824 */
[C---:B------:R-:W-:Y:S01]  /*6740*/  HMMA.16816.F32.BF16 R40, R172.reuse, R138, R40 ;  /* 0x0000008aac28723c */ /* 0x040fe20000041828 */
[----:B------:R-:W5:Y:S07]  /*6750*/  LDSM.16.M88.4 R136, [R214+0xc100] ;  /* 0x00c10000d688783b */ /* 0x000f6e0000000200 */
[C---:B------:R-:W-:Y:S08]  /*6760*/  HMMA.16816.F32.BF16 R44, R172.reuse, R140, R44 ;  /* 0x0000008cac2c723c */ /* 0x040ff0000004182c */
[----:B------:R-:W-:Y:S01]  /*6770*/  HMMA.16816.F32.BF16 R48, R172, R142, R48 ;  /* 0x0000008eac30723c */ /* 0x000fe20000041830 */
[----:B------:R-:W1:Y:S07]  /*6780*/  LDSM.16.M88.4 R140, [R214+0xc900] ;  /* 0x00c90000d68c783b */ /* 0x000e6e0000000200 */
[C---:B--2---:R-:W-:Y:S08]  /*6790*/  HMMA.16816.F32.BF16 R4, R176.reuse, R116, R4 ;  /* 0x00000074b004723c */ /* 0x044ff00000041804 */
[C---:B------:R-:W-:Y:S01]  /*67a0*/  HMMA.16816.F32.BF16 R8, R176.reuse, R118, R8 ;  /* 0x00000076b008723c */ /* 0x040fe20000041808 */
[----:B------:R-:W2:Y:S07]  /*67b0*/  LDSM.16.M88.4 R116, [R214+0xd100] ;  /* 0x00d10000d674783b */ /* 0x000eae0000000200 */
[C---:B------:R-:W-:Y:S08]  /*67c0*/  HMMA.16816.F32.BF16 R12, R176.reuse, R148, R12 ;  /* 0x00000094b00c723c */ /* 0x040ff0000004180c */
[C---:B------:R-:W-:Y:S01]  /*67d0*/  HMMA.16816.F32.BF16 R16, R176.reuse, R150, R16 ;  /* 0x00000096b010723c */ /* 0x040fe20000041810 */
[----:B------:R-:W1:Y:S07]  /*67e0*/  LDSM.16.M88.4 R148, [R214+0xd900] ;  /* 0x00d90000d694783b */ /* 0x000e6e0000000200 */
[C---:B------:R-:W-:Y:S08]  /*67f0*/  HMMA.16816.F32.BF16 R20, R176.reuse, R152, R20 ;  /* 0x00000098b014723c */ /* 0x040ff00000041814 */
[C---:B------:R-:W-:Y:S01]  /*6800*/  HMMA.16816.F32.BF16 R24, R176.reuse, R154, R24 ;  /* 0x0000009ab018723c */ /* 0x040fe20000041818 */
[----:B------:R-:W1:Y:S07]  /*6810*/  LDSM.16.M88.4 R152, [R201] ;  /* 0x00000000c998783b */ /* 0x000e6e0000000200 */
[C---:B------:R-:W-:Y:S08]  /*6820*/  HMMA.16816.F32.BF16 R28, R176.reuse, R156, R28 ;  /* 0x0000009cb01c723c */ /* 0x040ff0000004181c */
[C---:B------:R-:W-:Y:S01]  /*6830*/  HMMA.16816.F32.BF16 R32, R176.reuse, R158, R32 ;  /* 0x0000009eb020723c */ /* 0x040fe20000041820 */
[----:B------:R-:W1:Y:S07]  /*6840*/  LDSM.16.M88.4 R156, [R200] ;  /* 0x00000000c89c783b */ /* 0x000e6e0000000200 */
[C---:B------:R-:W-:Y:S08]  /*6850*/  HMMA.16816.F32.BF16 R36, R176.reuse, R160, R36 ;  /* 0x000000a0b024723c */ /* 0x040ff00000041824 */
[C---:B------:R-:W-:Y:S01]  /*6860*/  HMMA.16816.F32.BF16 R40, R176.reuse, R162, R40 ;  /* 0x000000a2b028723c */ /* 0x040fe20000041828 */
[----:B------:R-:W-:Y:S07]  /*6870*/  LDSM.16.M88.4 R160, [R211+0xd100] ;  /* 0x00d10000d3a0783b */ /* 0x000fee0000000200 */
[C---:B---3--:R-:W-:Y:S08]  /*6880*/  HMMA.16816.F32.BF16 R44, R176.reuse, R124, R44 ;  /* 0x0000007cb02c723c */ /* 0x048ff0000004182c */
[----:B------:R-:W-:Y:S01]  /*6890*/  HMMA.16816.F32.BF16 R48, R176, R126, R48 ;  /* 0x0000007eb030723c */ /* 0x000fe20000041830 */
[----:B------:R-:W3:Y:S07]  /*68a0*/  LDSM.16.M88.4 R124, [R199] ;  /* 0x00000000c77c783b */ /* 0x000eee0000000200 */
[C---:B----4-:R-:W-:Y:S08]  /*68b0*/  HMMA.16816.F32.BF16 R4, R180.reuse, R128, R4 ;  /* 0x00000080b404723c */ /* 0x050ff00000041804 */
[C---:B------:R-:W-:Y:S01]  /*68c0*/  HMMA.16816.F32.BF16 R8, R180.reuse, R130, R8 ;  /* 0x00000082b408723c */ /* 0x040fe20000041808 */
[----:B------:R-:W4:Y:S07]  /*68d0*/  LDSM.16.M88.4 R128, [R198] ;  /* 0x00000000c680783b */ /* 0x000f2e0000000200 */
[C---:B-1----:R-:W-:Y:S08]  /*68e0*/  HMMA.16816.F32.BF16 R12, R180.reuse, R132, R12 ;  /* 0x00000084b40c723c */ /* 0x042ff0000004180c */
[C---:B------:R-:W-:Y:S01]  /*68f0*/  HMMA.16816.F32.BF16 R16, R180.reuse, R134, R16 ;  /* 0x00000086b410723c */ /* 0x040fe20000041810 */
[----:B------:R-:W1:Y:S07]  /*6900*/  LDSM.16.M88.4 R132, [R197] ;  /* 0x00000000c584783b */ /* 0x000e6e0000000200 */
[C---:B-----5:R-:W-:Y:S08]  /*6910*/  HMMA.16816.F32.BF16 R20, R180.reuse, R136, R20 ;  /* 0x00000088b414723c */ /* 0x060ff00000041814 */
[C---:B------:R-:W-:Y:S01]  /*6920*/  HMMA.16816.F32.BF16 R24, R180.reuse, R138, R24 ;  /* 0x0000008ab418723c */ /* 0x040fe20000041818 */
[----:B------:R-:W5:Y:S07]  /*6930*/  LDSM.16.M88.4 R136, [R196] ;  /* 0x00000000c488783b */ /* 0x000f6e0000000200 */
        /* <DEDUP_REMOVED lines=15> */
[C---:B---3--:R-:W-:Y:S08]  /*6a30*/  HMMA.16816.F32.BF16 R20, R184.reuse, R124, R20 ;  /* 0x0000007cb814723c */ /* 0x048ff00000041814 */
[C---:B------:R-:W-:Y:S01]  /*6a40*/  HMMA.16816.F32.BF16 R24, R184.reuse, R126, R24 ;  /* 0x0000007eb818723c */ /* 0x040fe20000041818 */
[----:B------:R-:W-:Y:S07]  /*6a50*/  LDSM.16.M88.4 R124, [R202+0x4000] ;  /* 0x00400000ca7c783b */ /* 0x000fee0000000200 */
[C---:B----4-:R-:W-:Y:S08]  /*6a60*/  HMMA.16816.F32.BF16 R28, R184.reuse, R128, R28 ;  /* 0x00000080b81c723c */ /* 0x050ff0000004181c */
[C---:B------:R-:W-:Y:S08]  /*6a70*/  HMMA.16816.F32.BF16 R32, R184.reuse, R130, R32 ;  /* 0x00000082b820723c */ /* 0x040ff00000041820 */
[C---:B-1----:R-:W-:Y:S08]  /*6a80*/  HMMA.16816.F32.BF16 R36, R184.reuse, R132, R36 ;  /* 0x00000084b824723c */ /* 0x042ff00000041824 */
[C---:B------:R-:W-:Y:S08]  /*6a90*/  HMMA.16816.F32.BF16 R40, R184.reuse, R134, R40 ;  /* 0x00000086b828723c */ /* 0x040ff00000041828 */
[C---:B-----5:R-:W-:Y:S08]  /*6aa0*/  HMMA.16816.F32.BF16 R44, R184.reuse, R136, R44 ;  /* 0x00000088b82c723c */ /* 0x060ff0000004182c */
[----:B------:R-:W-:Y:S08]  /*6ab0*/  HMMA.16816.F32.BF16 R48, R184, R138, R48 ;  /* 0x0000008ab830723c */ /* 0x000ff00000041830 */
[C---:B------:R-:W-:Y:S08]  /*6ac0*/  HMMA.16816.F32.BF16 R4, R188.reuse, R140, R4 ;  /* 0x0000008cbc04723c */ /* 0x040ff00000041804 */
[C---:B------:R-:W-:Y:S08]  /*6ad0*/  HMMA.16816.F32.BF16 R8, R188.reuse, R142, R8 ;  /* 0x0000008ebc08723c */ /* 0x040ff00000041808 */
[C---:B--2---:R-:W-:Y:S08]  /*6ae0*/  HMMA.16816.F32.BF16 R12, R188.reuse, R116, R12 ;  /* 0x00000074bc0c723c */ /* 0x044ff0000004180c */
        /* <DEDUP_REMOVED lines=14> */
[----:B------:R-:W1:Y:S03]  /*6bd0*/  LDSM.16.M88.4 R116, [R202+0x4800] ;  /* 0x00480000ca74783b */ /* 0x000e660000000200 */
[----:B------:R-:W-:Y:S02]  /*6be0*/  FMUL.FTZ R158, R4, c[0x0][0x320] ;  /* 0x0000c800049e7a20 */ /* 0x000fe40000410000 */
[----:B------:R-:W-:Y:S02]  /*6bf0*/  FMUL.FTZ R160, R5, c[0x0][0x320] ;  /* 0x0000c80005a07a20 */ /* 0x000fe40000410000 */
[C---:B------:R-:W-:Y:S02]  /*6c00*/  HMMA.16816.F32.BF16 R20, R192.reuse, R124, R20 ;  /* 0x0000007cc014723c */ /* 0x040fe40000041814 */
[----:B------:R-:W2:Y:S02]  /*6c10*/  MUFU.TANH R158, R158 ;  /* 0x0000009e009e7308 */ /* 0x000ea40000002400 */
[----:B------:R-:W-:Y:S02]  /*6c20*/  FMUL.FTZ R0, R6, c[0x0][0x320] ;  /* 0x0000c80006007a20 */ /* 0x000fe40000410000 */
[----:B------:R-:W-:Y:S02]  /*6c30*/  FMUL.FTZ R159, R7, c[0x0][0x320] ;  /* 0x0000c800079f7a20 */ /* 0x000fe40000410000 */
[C---:B------:R-:W-:Y:S01]  /*6c40*/  HMMA.16816.F32.BF16 R24, R192.reuse, R126, R24 ;  /* 0x0000007ec018723c */ /* 0x040fe20000041818 */
[----:B------:R-:W3:Y:S03]  /*6c50*/  LDSM.16.M88.4 R124, [R202+0x5000] ;  /* 0x00500000ca7c783b */ /* 0x000ee60000000200 */
[----:B------:R-:W4:Y:S01]  /*6c60*/  MUFU.TANH R160, R160 ;  /* 0x000000a000a07308 */ /* 0x000f220000002400 */
[----:B------:R-:W-:Y:S02]  /*6c70*/  FMUL.FTZ R162, R8, c[0x0][0x320] ;  /* 0x0000c80008a27a20 */ /* 0x000fe40000410000 */
[----:B------:R-:W-:Y:S02]  /*6c80*/  FMUL.FTZ R164, R9, c[0x0][0x320] ;  /* 0x0000c80009a47a20 */ /* 0x000fe40000410000 */
[----:B------:R-:W-:Y:S03]  /*6c90*/  FMUL.FTZ R161, R10, c[0x0][0x320] ;  /* 0x0000c8000aa17a20 */ /* 0x000fe60000410000 */
[----:B------:R-:W-:Y:S02]  /*6ca0*/  FMUL.FTZ R163, R11, c[0x0][0x320] ;  /* 0x0000c8000ba37a20 */ /* 0x000fe40000410000 */
[----:B------:R-:W2:Y:S01]  /*6cb0*/  MUFU.TANH R0, R0 ;  /* 0x0000000000007308 */ /* 0x000ea20000002400 */
[----:B------:R-:W-:Y:S02]  /*6cc0*/  FMUL.FTZ R168, R12, c[0x0][0x320] ;  /* 0x0000c8000ca87a20 */ /* 0x000fe40000410000 */
[----:B------:R-:W-:Y:S02]  /*6cd0*/  FMUL.FTZ R166, R13, c[0x0][0x320] ;  /* 0x0000c8000da67a20 */ /* 0x000fe40000410000 */
[----:B------:R-:W-:Y:S02]  /*6ce0*/  FMUL.FTZ R167, R14, c[0x0][0x320] ;  /* 0x0000c8000ea77a20 */ /* 0x000fe40000410000 */
[----:B------:R-:W-:Y:S02]  /*6cf0*/  FMUL.FTZ R165, R15, c[0x0][0x320] ;  /* 0x0000c8000fa57a20 */ /* 0x000fe40000410000 */
[----:B------:R-:W-:Y:S01]  /*6d00*/  FMUL.FTZ R170, R16, c[0x0][0x320] ;  /* 0x0000c80010aa7a20 */ /* 0x000fe20000410000 */
[----:B------:R-:W2:Y:S01]  /*6d10*/  MUFU.TANH R159, R159 ;  /* 0x0000009f009f7308 */ /* 0x000ea20000002400 */
[C---:B-1----:R-:W-:Y:S03]  /*6d20*/  HMMA.16816.F32.BF16 R28, R192.reuse, R116, R28 ;  /* 0x00000074c01c723c */ /* 0x042fe6000004181c */
[----:B------:R-:W-:Y:S02]  /*6d30*/  FMUL.FTZ R245, R26, c[0x0][0x320] ;  /* 0x0000c8001af57a20 */ /* 0x000fe40000410000 */
[----:B------:R-:W-:Y:S02]  /*6d40*/  FMUL.FTZ R243, R27, c[0x0][0x320] ;  /* 0x0000c8001bf37a20 */ /* 0x000fe40000410000 */
[----:B------:R-:W-:Y:S01]  /*6d50*/  FMUL.FTZ R240, R17, c[0x0][0x320] ;  /* 0x0000c80011f07a20 */ /* 0x000fe20000410000 */
[C---:B------:R-:W-:Y:S01]  /*6d60*/  HMMA.16816.F32.BF16 R32, R192.reuse, R118, R32 ;  /* 0x00000076c020723c */ /* 0x040fe20000041820 */
[----:B------:R-:W1:Y:S01]  /*6d70*/  MUFU.TANH R162, R162 ;  /* 0x000000a200a27308 */ /* 0x000e620000002400 */
[----:B------:R-:W5:Y:S01]  /*6d80*/  LDSM.16.M88.4 R116, [R202+0x5800] ;  /* 0x00580000ca74783b */ /* 0x000f620000000200 */
[----:B------:R-:W-:Y:S04]  /*6d90*/  DEPBAR.LE SB0, 0x0 ;  /* 0x000080000000791a */ /* 0x000fe80000000000 */
[----:B------:R-:W-:Y:S01]  /*6da0*/  FMUL.FTZ R171, R18, c[0x0][0x320] ;  /* 0x0000c80012ab7a20 */ /* 0x000fe20000410000 */
[C---:B---3--:R-:W-:Y:S03]  /*6db0*/  HMMA.16816.F32.BF16 R36, R192.reuse, R124, R36 ;  /* 0x0000007cc024723c */ /* 0x048fe60000041824 */
[----:B------:R-:W3:Y:S01]  /*6dc0*/  MUFU.TANH R164, R164 ;  /* 0x000000a400a47308 */ /* 0x000ee20000002400 */
[----:B------:R-:W-:Y:S01]  /*6dd0*/  BAR.SYNC.DEFER_BLOCKING 0x0 ;  /* 0x0000000000007b1d */ /* 0x000fe20000010000 */
[----:B------:R-:W-:Y:S02]  /*6de0*/  FMUL.FTZ R169, R19, c[0x0][0x320] ;  /* 0x0000c80013a97a20 */ /* 0x000fe40000410000 */
[----:B------:R-:W-:Y:S01]  /*6df0*/  FMUL.FTZ R244, R20, c[0x0][0x320] ;  /* 0x0000c80014f47a20 */ /* 0x000fe20000410000 */
[C---:B------:R-:W-:Y:S04]  /*6e00*/  HMMA.16816.F32.BF16 R40, R192.reuse, R126, R40 ;  /* 0x0000007ec028723c */ /* 0x040fe80000041828 */
[----:B------:R-:W-:Y:S01]  /*6e10*/  FMUL.FTZ R250, R28, c[0x0][0x320] ;  /* 0x0000c8001cfa7a20 */ /* 0x000fe20000410000 */
[----:B------:R-:W1:Y:S01]  /*6e20*/  MUFU.TANH R161, R161 ;  /* 0x000000a100a17308 */ /* 0x000e620000002400 */
[----:B------:R-:W-:Y:S02]  /*6e30*/  FMUL.FTZ R249, R29, c[0x0][0x320] ;  /* 0x0000c8001df97a20 */ /* 0x000fe40000410000 */
[----:B------:R-:W-:Y:S04]  /*6e40*/  FMUL.FTZ R252, R32, c[0x0][0x320] ;  /* 0x0000c80020fc7a20 */ /* 0x000fe80000410000 */
[----:B------:R-:W-:Y:S02]  /*6e50*/  FMUL.FTZ R242, R21, c[0x0][0x320] ;  /* 0x0000c80015f27a20 */ /* 0x000fe40000410000 */
[----:B------:R-:W-:Y:S01]  /*6e60*/  FMUL.FTZ R239, R22, c[0x0][0x320] ;  /* 0x0000c80016ef7a20 */ /* 0x000fe20000410000 */
[----:B------:R1:W1:Y:S01]  /*6e70*/  MUFU.TANH R27, R250 ;  /* 0x000000fa001b7308 */ /* 0x0002620000002400 */
[----:B------:R-:W-:Y:S02]  /*6e80*/  FMUL.FTZ R241, R23, c[0x0][0x320] ;  /* 0x0000c80017f17a20 */ /* 0x000fe40000410000 */
[----:B------:R-:W-:Y:S02]  /*6e90*/  FMUL.FTZ R246, R24, c[0x0][0x320] ;  /* 0x0000c80018f67a20 */ /* 0x000fe40000410000 */
[----:B------:R-:W-:Y:S02]  /*6ea0*/  FMUL.FTZ R251, R25, c[0x0][0x320] ;  /* 0x0000c80019fb7a20 */ /* 0x000fe40000410000 */
[----:B------:R-:W-:Y:S02]  /*6eb0*/  FMUL.FTZ R248, R30, c[0x0][0x320] ;  /* 0x0000c8001ef87a20 */ /* 0x000fe40000410000 */
[----:B------:R-:W-:Y:S01]  /*6ec0*/  FMUL.FTZ R43, R43, c[0x0][0x320] ;  /* 0x0000c8002b2b7a20 */ /* 0x000fe20000410000 */
[----:B------:R2:W2:Y:S01]  /*6ed0*/  MUFU.TANH R26, R249 ;  /* 0x000000f9001a7308 */ /* 0x0004a20000002400 */
[C---:B-----5:R-:W-:Y:S03]  /*6ee0*/  HMMA.16816.F32.BF16 R44, R192.reuse, R116, R44 ;  /* 0x00000074c02c723c */ /* 0x060fe6000004182c */
[----:B------:R-:W-:Y:S02]  /*6ef0*/  FMUL.FTZ R247, R31, c[0x0][0x320] ;  /* 0x0000c8001ff77a20 */ /* 0x000fe40000410000 */
[----:B------:R-:W-:Y:S02]  /*6f00*/  FMUL.FTZ R30, R33, c[0x0][0x320] ;  /* 0x0000c800211e7a20 */ /* 0x000fe40000410000 */
[----:B------:R-:W-:Y:S01]  /*6f10*/  FMUL.FTZ R31, R36, c[0x0][0x320] ;  /* 0x0000c800241f7a20 */ /* 0x000fe20000410000 */
[----:B------:R-:W-:Y:S01]  /*6f20*/  HMMA.16816.F32.BF16 R48, R192, R118, R48 ;  /* 0x00000076c030723c */ /* 0x000fe20000041830 */
[----:B------:R5:W3:Y:S03]  /*6f30*/  MUFU.TANH R29, R252 ;  /* 0x000000fc001d7308 */ /* 0x000ae60000002400 */
[----:B------:R-:W-:Y:S02]  /*6f40*/  FMUL.FTZ R37, R37, c[0x0][0x320] ;  /* 0x0000c80025257a20 */ /* 0x000fe40000410000 */
[----:B-1----:R-:W-:Y:S02]  /*6f50*/  FMUL.FTZ R250, R34, c[0x0][0x320] ;  /* 0x0000c80022fa7a20 */ /* 0x002fe40000410000 */
[----:B------:R-:W-:Y:S03]  /*6f60*/  FMUL.FTZ R25, R38, c[0x0][0x320] ;  /* 0x0000c80026197a20 */ /* 0x000fe60000410000 */
[----:B------:R1:W1:Y:S01]  /*6f70*/  MUFU.TANH R155, R43 ;  /* 0x0000002b009b7308 */ /* 0x0002620000002400 */
[----:B------:R-:W-:Y:S02]  /*6f80*/  FMUL.FTZ R38, R41, c[0x0][0x320] ;  /* 0x0000c80029267a20 */ /* 0x000fe40000410000 */
[----:B------:R-:W-:Y:S02]  /*6f90*/  FMUL.FTZ R42, R42, c[0x0][0x320] ;  /* 0x0000c8002a2a7a20 */ /* 0x000fe40000410000 */
[----:B--2---:R-:W-:Y:S02]  /*6fa0*/  FMUL.FTZ R249, R35, c[0x0][0x320] ;  /* 0x0000c80023f97a20 */ /* 0x004fe40000410000 */
[----:B------:R-:W-:Y:S02]  /*6fb0*/  FMUL.FTZ R41, R44, c[0x0][0x320] ;  /* 0x0000c8002c297a20 */ /* 0x000fe40000410000 */
[----:B------:R-:W-:Y:S01]  /*6fc0*/  FMUL.FTZ R33, R47, c[0x0][0x320] ;  /* 0x0000c8002f217a20 */ /* 0x000fe20000410000 */
[----:B------:R-:W2:Y:S01]  /*6fd0*/  MUFU.TANH R163, R163 ;  /* 0x000000a300a37308 */ /* 0x000ea20000002400 */
[----:B------:R-:W-:Y:S02]  /*6fe0*/  FMUL.FTZ R45, R45, c[0x0][0x320] ;  /* 0x0000c8002d2d7a20 */ /* 0x000fe40000410000 */
[----:B------:R-:W-:Y:S02]  /*6ff0*/  FMUL.FTZ R142, R48, c[0x0][0x320] ;  /* 0x0000c800308e7a20 */ /* 0x000fe40000410000 */
[----:B-----5:R-:W-:Y:S02]  /*7000*/  FMUL.FTZ R252, R39, c[0x0][0x320] ;  /* 0x0000c80027fc7a20 */ /* 0x020fe40000410000 */
[----:B------:R-:W-:Y:S02]  /*7010*/  FMUL.FTZ R39, R40, c[0x0][0x320] ;  /* 0x0000c80028277a20 */ /* 0x000fe40000410000 */
[----:B------:R-:W-:Y:S01]  /*7020*/  FMUL.FTZ R35, R50, c[0x0][0x320] ;  /* 0x0000c80032237a20 */ /* 0x000fe20000410000 */
[----:B------:R-:W2:Y:S01]  /*7030*/  MUFU.TANH R168, R168 ;  /* 0x000000a800a87308 */ /* 0x000ea20000002400 */
[----:B------:R-:W-:Y:S02]  /*7040*/  FMUL.FTZ R34, R51, c[0x0][0x320] ;  /* 0x0000c80033227a20 */ /* 0x000fe40000410000 */
[----:B------:R-:W-:Y:S02]  /*7050*/  FMUL.FTZ R46, R46, c[0x0][0x320] ;  /* 0x0000c8002e2e7a20 */ /* 0x000fe40000410000 */
[----:B-1----:R-:W-:Y:S05]  /*7060*/  FMUL.FTZ R43, R49, c[0x0][0x320] ;  /* 0x0000c800312b7a20 */ /* 0x002fea0000410000 */
[----:B------:R-:W1:Y:S10]  /*7070*/  MUFU.TANH R166, R166 ;  /* 0x000000a600a67308 */ /* 0x000e740000002400 */
        /* <DEDUP_REMOVED lines=25> */
[----:B------:R1:W1:Y:S10]  /*7210*/  MUFU.TANH R157, R42 ;  /* 0x0000002a009d7308 */ /* 0x0002740000002400 */
[----:B------:R-:W1:Y:S10]  /*7220*/  MUFU.TANH R41, R41 ;  /* 0x0000002900297308 */ /* 0x000e740000002400 */
[----:B------:R1:W1:Y:S10]  /*7230*/  MUFU.TANH R150, R45 ;  /* 0x0000002d00967308 */ /* 0x0002740000002400 */
[----:B------:R1:W1:Y:S10]  /*7240*/  MUFU.TANH R143, R46 ;  /* 0x0000002e008f7308 */ /* 0x0002740000002400 */
[----:B------:R-:W1:Y:S10]  /*7250*/  MUFU.TANH R33, R33 ;  /* 0x0000002100217308 */ /* 0x000e740000002400 */
[----:B------:R-:W1:Y:S10]  /*7260*/  MUFU.TANH R142, R142 ;  /* 0x0000008e008e7308 */ /* 0x000e740000002400 */
[----:B------:R-:W1:Y:S10]  /*7270*/  MUFU.TANH R43, R43 ;  /* 0x0000002b002b7308 */ /* 0x000e740000002400 */
[----:B------:R-:W1:Y:S10]  /*7280*/  MUFU.TANH R35, R35 ;  /* 0x0000002300237308 */ /* 0x000e740000002400 */
[----:B------:R-:W1:Y:S01]  /*7290*/  MUFU.TANH R34, R34 ;  /* 0x0000002200227308 */ /* 0x000e620000002400 */
[----:B------:R-:W-:-:S05]  /*72a0*/  @!P0 BRA `(.L_x_37) ;  /* 0x0000037000008947 */ /* 0x000fca0003800000 */
[----:B--234-:R-:W-:Y:S01]  /*72b0*/  PLOP3.LUT P2, PT, PT, PT, UP3, 0x80, 0x0 ;  /* 0x000000000000781c */ /* 0x01cfe20003f4f038 */
[----:B------:R-:W-:Y:S01]  /*72c0*/  IMAD R4, R238, 0x60, R220 ;  /* 0x00000060ee047824 */ /* 0x000fe200078e02dc */
[----:B------:R-:W-:Y:S01]  /*72d0*/  PLOP3.LUT P0, PT, PT, PT, UP3, 0x80, 0x0 ;  /* 0x000000000000781c */ /* 0x000fe20003f0f038 */
[----:B------:R-:W-:Y:S01]  /*72e0*/  IMAD.MOV.U32 R216, RZ, RZ, RZ ;  /* 0x000000ffffd87224 */ /* 0x000fe200078e00ff */
[----:B------:R-:W-:Y:S02]  /*72f0*/  ISETP.NE.U32.AND P6, PT, R232, RZ, PT ;  /* 0x000000ffe800720c */ /* 0x000fe40003fc5070 */
[----:B------:R-:W-:Y:S05]  /*7300*/  IADD3 R217, R4, -0x60, R219 ;  /* 0xffffffa004d97810 */ /* 0x000fea0007ffe0db */
[----:B------:R-:W-:Y:S02]  /*7310*/  IMAD.MOV.U32 R4, RZ, RZ, R217 ;  /* 0x000000ffff047224 */ /* 0x000fe400078e00d9 */
[----:B------:R-:W-:Y:S05]  /*7320*/  @P2 IMAD.HI.U32 R5, R217, c[0x0][0x2bc], RZ ;  /* 0x0000af00d9052a27 */ /* 0x000fea00078e00ff */
[----:B------:R-:W-:Y:S04]  /*7330*/  @P0 SHF.R.U32.HI R4, RZ, c[0x0][0x2c0], R5 ;  /* 0x0000b000ff040a19 */ /* 0x000fe80000011605 */
[C---:B------:R-:W-:Y:S04]  /*7340*/  @!P1 IADD3 R8, P0, R4.reuse, UR12, RZ ;  /* 0x0000000c04089c10 */ /* 0x040fe8000ff1e0ff */
[----:B------:R-:W-:Y:S01]  /*7350*/  @!P1 LEA.HI.X.SX32 R5, R4, UR7, 0x1, P0 ;  /* 0x0000000704059c11 */ /* 0x000fe200080f0eff */
[----:B------:R-:W-:Y:S01]  /*7360*/  IMAD.MOV R4, RZ, RZ, -R4 ;  /* 0x000000ffff047224 */ /* 0x000fe200078e0a04 */
[----:B------:R-:W-:Y:S03]  /*7370*/  @!P1 LEA R6, P0, R8, c[0x0][0x2a0], 0x2 ;  /* 0x0000a80008069a11 */ /* 0x000fe600078010ff */
[----:B------:R-:W-:Y:S01]  /*7380*/  IMAD R217, R4, c[0x0][0x2b8], R217 ;  /* 0x0000ae0004d97a24 */ /* 0x000fe200078e02d9 */
[----:B------:R-:W-:Y:S04]  /*7390*/  @!P1 LEA.HI.X R7, R8, c[0x0][0x2a4], R5, 0x2, P0 ;  /* 0x0000a90008079a11 */ /* 0x000fe800000f1405 */
[----:B------:R-:W-:Y:S01]  /*73a0*/  SHF.R.S32.HI R5, RZ, 0x1f, R217 ;  /* 0x0000001fff057819 */ /* 0x000fe200000114d9 */
[----:B------:R2:W3:Y:S04]  /*73b0*/  @!P1 LDG.E R216, [R6.64] ;  /* 0x0000000e06d89981 */ /* 0x0004e8000c1e1900 */
[----:B------:R-:W-:Y:S04]  /*73c0*/  IMAD R5, R5, c[0x0][0x1e0], RZ ;  /* 0x0000780005057a24 */ /* 0x000fe800078e02ff */
[C---:B------:R-:W-:Y:S02]  /*73d0*/  IMAD R5, R217.reuse, c[0x0][0x1e4], R5 ;  /* 0x00007900d9057a24 */ /* 0x040fe400078e0205 */
[----:B--2---:R-:W-:Y:S04]  /*73e0*/  IMAD.WIDE.U32 R6, R217, c[0x0][0x1e0], RZ ;  /* 0x00007800d9067a25 */ /* 0x004fe800078e00ff */
[----:B------:R-:W-:Y:S01]  /*73f0*/  IMAD.IADD R7, R7, 0x1, R5 ;  /* 0x0000000107077824 */ /* 0x000fe200078e0205 */
[----:B---3--:R-:W-:Y:S03]  /*7400*/  SHF.R.S32.HI R4, RZ, 0x1f, R216 ;  /* 0x0000001fff047819 */ /* 0x008fe600000114d8 */
[----:B------:R-:W-:Y:S04]  /*7410*/  IMAD.WIDE.U32 R6, R216, c[0x0][0x1f0], R6 ;  /* 0x00007c00d8067a25 */ /* 0x000fe800078e0006 */
[----:B------:R-:W-:Y:S01]  /*7420*/  IMAD R4, R4, c[0x0][0x1f0], RZ ;  /* 0x00007c0004047a24 */ /* 0x000fe200078e02ff */
[----:B------:R-:W-:Y:S03]  /*7430*/  IADD3 R5, P0, R6, UR10, RZ ;  /* 0x0000000a06057c10 */ /* 0x000fe6000ff1e0ff */
[----:B------:R-:W-:Y:S05]  /*7440*/  IMAD R4, R216, c[0x0][0x1f4], R4 ;  /* 0x00007d00d8047a24 */ /* 0x000fea00078e0204 */
[----:B------:R-:W-:Y:S02]  /*7450*/  IADD3.X R4, R7, UR6, R4, P0, !PT ;  /* 0x0000000607047c10 */ /* 0x000fe400087fe404 */
[C---:B------:R-:W-:Y:S04]  /*7460*/  LEA R19, P0, R5.reuse, c[0x0][0x1c8], 0x1 ;  /* 0x0000720005137a11 */ /* 0x040fe800078008ff */
[----:B------:R-:W-:Y:S01]  /*7470*/  LEA.HI.X R18, R5, c[0x0][0x1cc], R4, 0x1, P0 ;  /* 0x0000730005127a11 */ /* 0x000fe200000f0c04 */
[----:B------:R-:W2:Y:S01]  /*7480*/  SHFL.IDX PT, R13, R19, RZ, 0x181f ;  /* 0x00181fff130d7589 */ /* 0x000ea200000e0000 */
[----:B------:R-:W-:Y:S03]  /*7490*/  IADD3 R5, -R232, 0x10, RZ ;  /* 0x00000010e8057810 */ /* 0x000fe60007ffe1ff */
[----:B------:R-:W3:Y:S01]  /*74a0*/  SHFL.IDX PT, R8, R18, RZ, 0x181f ;  /* 0x00181fff12087589 */ /* 0x000ee200000e0000 */
[----:B------:R-:W-:Y:S03]  /*74b0*/  LOP3.LUT R5, R5, 0xf, RZ, 0xc0, !PT ;  /* 0x0000000f05057812 */ /* 0x000fe600078ec0ff */
[----:B------:R-:W4:Y:S04]  /*74c0*/  SHFL.IDX PT, R9, R19, 0x1, 0x181f ;  /* 0x00381f0013097f89 */ /* 0x000f2800000e0000 */
[----:B------:R-:W5:Y:S04]  /*74d0*/  SHFL.IDX PT, R6, R18, 0x1, 0x181f ;  /* 0x00381f0012067f89 */ /* 0x000f6800000e0000 */
[----:B------:R-:W1:Y:S04]  /*74e0*/  SHFL.IDX PT, R7, R19, 0x2, 0x181f ;  /* 0x00581f0013077f89 */ /* 0x000e6800000e0000 */
[----:B------:R-:W1:Y:S01]  /*74f0*/  SHFL.IDX PT, R4, R18, 0x2, 0x181f ;  /* 0x00581f0012047f89 */ /* 0x000e6200000e0000 */
[C---:B--2---:R-:W-:Y:S02]  /*7500*/  IADD3 R14, P5, R13.reuse, R236, RZ ;  /* 0x000000ec0d0e7210 */ /* 0x044fe40007fbe0ff */
[----:B------:R-:W-:Y:S03]  /*7510*/  IADD3 R12, P2, R13, R234, RZ ;  /* 0x000000ea0d0c7210 */ /* 0x000fe60007f5e0ff */
[C---:B---3--:R-:W-:Y:S02]  /*7520*/  IMAD.X R15, R8.reuse, 0x1, R237, P5 ;  /* 0x00000001080f7824 */ /* 0x048fe400028e06ed */
[----:B------:R-:W-:Y:S01]  /*7530*/  IMAD.X R13, R8, 0x1, R235, P2 ;  /* 0x00000001080d7824 */ /* 0x000fe200010e06eb */
[C---:B----4-:R-:W-:Y:S02]  /*7540*/  IADD3 R10, P0, R9.reuse, R236, RZ ;  /* 0x000000ec090a7210 */ /* 0x050fe40007f1e0ff */
[----:B------:R2:W-:Y:S01]  /*7550*/  LDGSTS.E.BYPASS.LTC128B.128 [R218+0x8100], [R14.64], !P4 ;  /* 0x081000000eda7fae */ /* 0x0005e2000e101d4e */
[----:B------:R-:W-:Y:S02]  /*7560*/  IADD3 R16, P5, R9, R234, RZ ;  /* 0x000000ea09107210 */ /* 0x000fe40007fbe0ff */
[C---:B-----5:R-:W-:Y:S01]  /*7570*/  IMAD.X R11, R6.reuse, 0x1, R237, P0 ;  /* 0x00000001060b7824 */ /* 0x060fe200000e06ed */
[----:B------:R2:W-:Y:S02]  /*7580*/  LDGSTS.E.BYPASS.LTC128B.128 [R218+0xb100], [R12.64], !P3 ;  /* 0x0b1000000cda7fae */ /* 0x0005e4000d901d4e */
[----:B------:R-:W-:Y:S01]  /*7590*/  IMAD.X R17, R6, 0x1, R235, P5 ;  /* 0x0000000106117824 */ /* 0x000fe200028e06eb */
[----:B-1----:R-:W-:Y:S01]  /*75a0*/  IADD3 R6, P5, R7, R236, RZ ;  /* 0x000000ec07067210 */ /* 0x002fe20007fbe0ff */
[----:B------:R2:W-:Y:S01]  /*75b0*/  LDGSTS.E.BYPASS.LTC128B.128 [R218+0x9100], [R10.64], !P4 ;  /* 0x091000000ada7fae */ /* 0x0005e2000e101d4e */
[----:B------:R-:W-:Y:S03]  /*75c0*/  IADD3 R8, P2, P0, R5, R7, R234 ;  /* 0x0000000705087210 */ /* 0x000fe6000785e0ea */
[----:B------:R2:W-:Y:S01]  /*75d0*/  LDGSTS.E.BYPASS.LTC128B.128 [R218+0xc100], [R16.64], !P3 ;  /* 0x0c10000010da7fae */ /* 0x0005e2000d901d4e */
[----:B------:R-:W-:Y:S01]  /*75e0*/  IMAD.X R7, R4, 0x1, R237, P5 ;  /* 0x0000000104077824 */ /* 0x000fe200028e06ed */
[----:B------:R-:W-:Y:S04]  /*75f0*/  IADD3.X R9, RZ, R4, R235, P2, P0 ;  /* 0x00000004ff097210 */ /* 0x000fe800017e04eb */
[----:B------:R2:W-:Y:S04]  /*7600*/  LDGSTS.E.BYPASS.LTC128B.128 [R218+0xa100], [R6.64], !P4 ;  /* 0x0a10000006da7fae */ /* 0x0005e8000e101d4e */
[----:B------:R2:W-:Y:S02]  /*7610*/  LDGSTS.E.BYPASS.LTC128B.128.ZFILL [R218+0xd100], [R8.64], P6 ;  /* 0x0d10000008da7fae */ /* 0x0005e4000b141d4e */
.L_x_37:
[----:B--234-:R-:W-:Y:S01]  /*7620*/  IMAD.MOV.U32 R6, RZ, RZ, R221 ;  /* 0x000000ffff067224 */ /* 0x01cfe200078e00dd */
[----:B------:R-:W-:Y:S01]  /*7630*/  PLOP3.LUT P2, PT, PT, PT, UP2, 0x80, 0x0 ;  /* 0x000000000000781c */ /* 0x000fe20003f4f028 */
[----:B------:R-:W0:Y:S01]  /*7640*/  LDGDEPBAR ;  /* 0x00000000000079af */ /* 0x000e220000000000 */
[----:B------:R-:W-:Y:S01]  /*7650*/  PLOP3.LUT P0, PT, PT, PT, UP2, 0x80, 0x0 ;  /* 0x000000000000781c */ /* 0x000fe20003f0f028 */
[----:B------:R-:W-:Y:S05]  /*7660*/  IMAD R7, R238, -0x60, RZ ;  /* 0xffffffa0ee077824 */ /* 0x000fea00078e02ff */
[----:B------:R-:W-:Y:S05]  /*7670*/  IADD3 R5, -R222, 0x1, R7 ;  /* 0x00000001de057810 */ /* 0x000fea0007ffe107 */
[----:B------:R-:W-:Y:S05]  /*7680*/  @P2 IMAD.HI.U32 R4, R221, c[0x0][0x2c8], RZ ;  /* 0x0000b200dd042a27 */ /* 0x000fea00078e00ff */
[----:B------:R-:W-:Y:S01]  /*7690*/  @P0 SHF.R.U32.HI R6, RZ, c[0x0][0x2cc], R4 ;  /* 0x0000b300ff060a19 */ /* 0x000fe20000011604 */
[----:B------:R-:W-:Y:S01]  /*76a0*/  IMAD.MOV.U32 R4, RZ, RZ, c[0x0][0x2ac] ;  /* 0x0000ab00ff047624 */ /* 0x000fe200078e00ff */
[----:B------:R-:W-:Y:S03]  /*76b0*/  PLOP3.LUT P0, PT, PT, PT, UP1, 0x40, 0x0 ;  /* 0x000000000000781c */ /* 0x000fe60003f0e818 */
[----:B------:R-:W2:Y:S01]  /*76c0*/  SHFL.IDX PT, R13, R6, RZ, 0x1c1f ;  /* 0x001c1fff060d7589 */ /* 0x000ea200000e0000 */
[----:B------:R-:W-:Y:S05]  /*76d0*/  IMAD R5, R4, c[0x0][0x1d0], R5 ;  /* 0x0000740004057a24 */ /* 0x000fea00078e0205 */
[----:B------:R-:W-:Y:S04]  /*76e0*/  IADD3 R4, R5, -c[0x0][0x168], RZ ;  /* 0x80005a0005047a10 */ /* 0x000fe80007ffe0ff */
[C---:B------:R-:W-:Y:S02]  /*76f0*/  IADD3 R5, R4.reuse, c[0x0][0x328], RZ ;  /* 0x0000ca0004057a10 */ /* 0x040fe40007ffe0ff */
[----:B------:R-:W-:Y:S03]  /*7700*/  IADD3 R4, R4, UR17, RZ ;  /* 0x0000001104047c10 */ /* 0x000fe6000fffe0ff */
[--C-:B--2---:R-:W-:Y:S02]  /*7710*/  IMAD.IADD R11, R5, 0x1, R13.reuse ;  /* 0x00000001050b7824 */ /* 0x104fe400078e020d */
[----:B------:R-:W-:Y:S01]  /*7720*/  IMAD.IADD R9, R4, 0x1, R13 ;  /* 0x0000000104097824 */ /* 0x000fe200078e020d */
[----:B------:R-:W-:-:S05]  /*7730*/  @P0 BRA `(.L_x_38) ;  /* 0x000001a000000947 */ /* 0x000fca0003800000 */
[----:B------:R-:W-:Y:S01]  /*7740*/  MOV R8, c[0x0][0x2ac] ;  /* 0x0000ab0000087a02 */ /* 0x000fe20000000f00 */
[----:B------:R-:W-:Y:S04]  /*7750*/  BSSY B0, `(.L_x_39) ;  /* 0x0000013000007945 */ /* 0x000fe80003800000 */
[----:B------:R-:W-:Y:S05]  /*7760*/  IMAD R13, R8, c[0x0][0x1d0], R13 ;  /* 0x00007400080d7a24 */ /* 0x000fea00078e020d */
[----:B------:R-:W-:Y:S04]  /*7770*/  IADD3 R10, R13, -c[0x0][0x168], RZ ;  /* 0x80005a000d0a7a10 */ /* 0x000fe80007ffe0ff */
[----:B------:R-:W-:Y:S11]  /*7780*/  ISETP.GT.AND P0, PT, R10, -0x1, PT ;  /* 0xffffffff0a00780c */ /* 0x000ff60003f04270 */
[----:B------:R-:W-:Y:S02]  /*7790*/  @!UPT UIADD3 URZ, URZ, URZ, URZ ;  /* 0x0000003f3f3ff290 */ /* 0x000fe4000fffe03f */
[----:B------:R-:W-:-:S05]  /*77a0*/  @P0 BRA `(.L_x_40) ;  /* 0x0000008000000947 */ /* 0x000fca0003800000 */
[----:B------:R-:W-:Y:S01]  /*77b0*/  LOP3.LUT R10, RZ, R10, RZ, 0x33, !PT ;  /* 0x0000000aff0a7212 */ /* 0x000fe200078e33ff */
[----:B------:R-:W-:Y:S05]  /*77c0*/  IMAD.MOV.U32 R8, RZ, RZ, c[0x0][0x32c] ;  /* 0x0000cb00ff087624 */ /* 0x000fea00078e00ff */
[----:B------:R-:W-:Y:S11]  /*77d0*/  ISETP.NE.AND P0, PT, R8, 0x1, PT ;  /* 0x000000010800780c */ /* 0x000ff60003f05270 */
[----:B------:R-:W-:Y:S02]  /*77e0*/  @!UPT UIADD3 URZ, URZ, URZ, URZ ;  /* 0x0000003f3f3ff290 */ /* 0x000fe4000fffe03f */
[----:B------:R-:W-:Y:S05]  /*77f0*/  @P0 IMAD.HI.U32 R8, R10, c[0x0][0x330], RZ ;  /* 0x0000cc000a080a27 */ /* 0x000fea00078e00ff */
[----:B------:R-:W-:Y:S04]  /*7800*/  @P0 SHF.R.U32.HI R10, RZ, c[0x0][0x334], R8 ;  /* 0x0000cd00ff0a0a19 */ /* 0x000fe80000011608 */
[----:B------:R-:W-:Y:S01]  /*7810*/  LOP3.LUT R10, RZ, R10, RZ, 0x33, !PT ;  /* 0x0000000aff0a7212 */ /* 0x000fe200078e33ff */
[----:B------:R-:W-:-:S05]  /*7820*/  BRA `(.L_x_41) ;  /* 0x0000005000007947 */ /* 0x000fca0003800000 */
.L_x_40:
[----:B------:R-:W-:Y:S04]  /*7830*/  MOV R8, c[0x0][0x32c] ;  /* 0x0000cb0000087a02 */ /* 0x000fe80000000f00 */
[----:B------:R-:W-:Y:S11]  /*7840*/  ISETP.NE.AND P0, PT, R8, 0x1, PT ;  /* 0x000000010800780c */ /* 0x000ff60003f05270 */
[----:B------:R-:W-:Y:S02]  /*7850*/  @!UPT UIADD3 URZ, URZ, URZ, URZ ;  /* 0x0000003f3f3ff290 */ /* 0x000fe4000fffe03f */
[----:B------:R-:W-:Y:S05]  /*7860*/  @P0 IMAD.HI.U32 R8, R10, c[0x0][0x330], RZ ;  /* 0x0000cc000a080a27 */ /* 0x000fea00078e00ff */
[----:B------:R-:W-:Y:S02]  /*7870*/  @P0 SHF.R.U32.HI R10, RZ, c[0x0][0x334], R8 ;  /* 0x0000cd00ff0a0a19 */ /* 0x000fe40000011608 */
.L_x_41:
[----:B------:R-:W-:Y:S05]  /*7880*/  BSYNC B0 ;  /* 0x0000000000007941 */ /* 0x000fea0003800000 */
.L_x_39:
[----:B------:R-:W-:Y:S04]  /*7890*/  IMAD.IADD R13, R7, 0x1, -R222 ;  /* 0x00000001070d7824 */ /* 0x000fe800078e0ade */
[----:B------:R-:W-:Y:S05]  /*78a0*/  IMAD R10, R10, c[0x0][0x32c], R13 ;  /* 0x0000cb000a0a7a24 */ /* 0x000fea00078e020d */
[----:B------:R-:W-:Y:S02]  /*78b0*/  IADD3 R8, R10, c[0x0][0x32c], RZ ;  /* 0x0000cb000a087a10 */ /* 0x000fe40007ffe0ff */
[----:B------:R-:W-:Y:S02]  /*78c0*/  IMNMX R9, R9, R10, !PT ;  /* 0x0000000a09097217 */ /* 0x000fe40007800200 */
[----:B------:R-:W-:Y:S02]  /*78d0*/  IMNMX R11, R11, R8, PT ;  /* 0x000000080b0b7217 */ /* 0x000fe40003800200 */
.L_x_38:
[C---:B------:R-:W-:Y:S01]  /*78e0*/  ISETP.GE.AND P2, PT, R7.reuse, 0x1, PT ;  /* 0x000000010700780c */ /* 0x040fe20003f46270 */
[----:B------:R-:W2:Y:S01]  /*78f0*/  SHFL.IDX PT, R6, R6, 0x1, 0x1c1f ;  /* 0x003c1f0006067f89 */ /* 0x000ea200000e0000 */
[----:B------:R-:W-:Y:S02]  /*7900*/  ISETP.GE.AND P0, PT, R7, 0x2, PT ;  /* 0x000000020700780c */ /* 0x000fe40003f06270 */
[----:B------:R-:W-:Y:S02]  /*7910*/  LOP3.LUT R227, R227, 0xffefffff, RZ, 0xc0, !PT ;  /* 0xffefffffe3e37812 */ /* 0x000fe400078ec0ff */
[C---:B------:R-:W-:Y:S02]  /*7920*/  ISETP.GE.AND P5, PT, R7.reuse, 0x9, PT ;  /* 0x000000090700780c */ /* 0x040fe40003fa6270 */
[----:B------:R-:W-:Y:S05]  /*7930*/  ISETP.GE.AND P6, PT, R7, 0x52, PT ;  /* 0x000000520700780c */ /* 0x000fea0003fc6270 */
[----:B------:R-:W-:Y:S02]  /*7940*/  @P2 LOP3.LUT R227, R227, 0x100000, RZ, 0xfc, !PT ;  /* 0x00100000e3e32812 */ /* 0x000fe400078efcff */
[----:B------:R-:W-:Y:S02]  /*7950*/  ISETP.GT.AND P2, PT, R9, RZ, !P2 ;  /* 0x000000ff0900720c */ /* 0x000fe40005744270 */
[----:B------:R-:W-:Y:S02]  /*7960*/  LOP3.LUT R227, R227, 0xfff7ffff, RZ, 0xc0, !PT ;  /* 0xfff7ffffe3e37812 */ /* 0x000fe400078ec0ff */
[----:B------:R-:W-:Y:S02]  /*7970*/  ISETP.LT.OR P2, PT, R11, 0x1, P2 ;  /* 0x000000010b00780c */ /* 0x000fe40001741670 */
[----:B------:R-:W-:Y:S02]  /*7980*/  @P0 LOP3.LUT R227, R227, 0x80000, RZ, 0xfc, !PT ;  /* 0x00080000e3e30812 */ /* 0x000fe400078efcff */
[----:B------:R-:W-:Y:S02]  /*7990*/  ISETP.GT.AND P0, PT, R9, 0x1, !P0 ;  /* 0x000000010900780c */ /* 0x000fe40004704270 */
[----:B------:R-:W-:Y:S01]  /*79a0*/  FSEL R14, R158, -INF , !P2 ;  /* 0xff8000009e0e7808 */ /* 0x000fe20005000000 */
[--C-:B--2---:R-:W-:Y:S01]  /*79b0*/  IMAD.IADD R5, R5, 0x1, R6.reuse ;  /* 0x0000000105057824 */ /* 0x104fe200078e0206 */
[----:B------:R-:W-:Y:S01]  /*79c0*/  ISETP.GE.AND P2, PT, R7, 0xa, PT ;  /* 0x0000000a0700780c */ /* 0x000fe20003f46270 */
[----:B------:R-:W-:Y:S01]  /*79d0*/  IMAD.IADD R4, R4, 0x1, R6 ;  /* 0x0000000104047824 */ /* 0x000fe200078e0206 */
[----:B------:R-:W-:Y:S02]  /*79e0*/  ISETP.LT.OR P0, PT, R11, 0x2, P0 ;  /* 0x000000020b00780c */ /* 0x000fe40000701670 */
[----:B------:R-:W-:Y:S02]  /*79f0*/  LOP3.LUT R227, R227, 0xfffbffff, RZ, 0xc0, !PT ;  /* 0xfffbffffe3e37812 */ /* 0x000fe400078ec0ff */
[----:B------:R-:W-:Y:S02]  /*7a00*/  FSEL R12, R160, -INF , !P0 ;  /* 0xff800000a00c7808 */ /* 0x000fe40004000000 */
[----:B------:R-:W-:Y:S02]  /*7a10*/  @P5 LOP3.LUT R227, R227, 0x40000, RZ, 0xfc, !PT ;  /* 0x00040000e3e35812 */ /* 0x000fe400078efcff */
[----:B------:R-:W-:Y:S02]  /*7a20*/  ISETP.GT.AND P0, PT, R9, 0x8, !P5 ;  /* 0x000000080900780c */ /* 0x000fe40006f04270 */
[----:B------:R-:W-:Y:S02]  /*7a30*/  LOP3.LUT R227, R227, 0xfffdffff, RZ, 0xc0, !PT ;  /* 0xfffdffffe3e37812 */ /* 0x000fe400078ec0ff */
[----:B------:R-:W-:Y:S02]  /*7a40*/  ISETP.LT.OR P0, PT, R11, 0x9, P0 ;  /* 0x000000090b00780c */ /* 0x000fe40000701670 */
[----:B------:R-:W-:Y:S02]  /*7a50*/  @P2 LOP3.LUT R227, R227, 0x20000, RZ, 0xfc, !PT ;  /* 0x00020000e3e32812 */ /* 0x000fe400078efcff */
[----:B------:R-:W-:Y:S02]  /*7a60*/  FSEL R10, R162, -INF , !P0 ;  /* 0xff800000a20a7808 */ /* 0x000fe40004000000 */
[----:B------:R-:W-:Y:S02]  /*7a70*/  ISETP.GT.AND P0, PT, R9, 0x9, !P2 ;  /* 0x000000090900780c */ /* 0x000fe40005704270 */
[----:B------:R-:W-:Y:S02]  /*7a80*/  ISETP.GE.AND P2, PT, R7, 0x11, PT ;  /* 0x000000110700780c */ /* 0x000fe40003f46270 */
[----:B------:R-:W-:Y:S02]  /*7a90*/  ISETP.LT.OR P0, PT, R11, 0xa, P0 ;  /* 0x0000000a0b00780c */ /* 0x000fe40000701670 */
[----:B------:R-:W-:Y:S02]  /*7aa0*/  LOP3.LUT R227, R227, 0xfffeffff, RZ, 0xc0, !PT ;  /* 0xfffeffffe3e37812 */ /* 0x000fe400078ec0ff */
[----:B------:R-:W-:Y:S02]  /*7ab0*/  FSEL R8, R164, -INF , !P0 ;  /* 0xff800000a4087808 */ /* 0x000fe40004000000 */
[----:B------:R-:W-:Y:S02]  /*7ac0*/  ISETP.GT.AND P0, PT, R9, 0x10, !P2 ;  /* 0x000000100900780c */ /* 0x000fe40005704270 */
[----:B------:R-:W-:Y:S02]  /*7ad0*/  ISETP.GE.AND P5, PT, R7, 0x59, PT ;  /* 0x000000590700780c */ /* 0x000fe40003fa6270 */
[----:B------:R-:W-:Y:S02]  /*7ae0*/  ISETP.LT.OR P0, PT, R11, 0x11, P0 ;  /* 0x000000110b00780c */ /* 0x000fe40000701670 */
[----:B------:R-:W-:Y:S02]  /*7af0*/  @P2 LOP3.LUT R227, R227, 0x10000, RZ, 0xfc, !PT ;  /* 0x00010000e3e32812 */ /* 0x000fe400078efcff */
[----:B------:R-:W-:Y:S02]  /*7b00*/  ISETP.GE.AND P2, PT, R7, 0x12, PT ;  /* 0x000000120700780c */ /* 0x000fe40003f46270 */
[----:B------:R-:W-:Y:S02]  /*7b10*/  LOP3.LUT R227, R227, 0xffff7fff, RZ, 0xc0, !PT ;  /* 0xffff7fffe3e37812 */ /* 0x000fe400078ec0ff */
[----:B-1----:R-:W-:Y:S02]  /*7b20*/  FSEL R42, R168, -INF , !P0 ;  /* 0xff800000a82a7808 */ /* 0x002fe40004000000 */
[----:B------:R-:W-:Y:S04]  /*7b30*/  ISETP.GT.AND P0, PT, R9, 0x11, !P2 ;  /* 0x000000110900780c */ /* 0x000fe80005704270 */
[----:B------:R-:W-:Y:S03]  /*7b40*/  ISETP.LT.OR P0, PT, R11, 0x12, P0 ;  /* 0x000000120b00780c */ /* 0x000fe60000701670 */
[----:B------:R-:W-:Y:S02]  /*7b50*/  @P2 LOP3.LUT R227, R227, 0x8000, RZ, 0xfc, !PT ;  /* 0x00008000e3e32812 */ /* 0x000fe400078efcff */
[----:B------:R-:W-:Y:S02]  /*7b60*/  ISETP.GE.AND P2, PT, R7, 0x19, PT ;  /* 0x000000190700780c */ /* 0x000fe40003f46270 */
[----:B------:R-:W-:Y:S02]  /*7b70*/  LOP3.LUT R227, R227, 0xffffbfff, RZ, 0xc0, !PT ;  /* 0xffffbfffe3e37812 */ /* 0x000fe400078ec0ff */
[----:B------:R-:W-:Y:S02]  /*7b80*/  FSEL R40, R166, -INF , !P0 ;  /* 0xff800000a6287808 */ /* 0x000fe40004000000 */
        /* <DEDUP_REMOVED lines=76> */
[----:B------:R-:W-:Y:S02]  /*8050*/  FSEL R164, R39, -INF , !P0 ;  /* 0xff80000027a47808 */ /* 0x000fe40004000000 */
[----:B------:R-:W-:Y:S02]  /*8060*/  LOP3.LUT R227, R227, 0xfffffffd, RZ, 0xc0, !PT ;  /* 0xfffffffde3e37812 */ /* 0x000fe400078ec0ff */
[----:B------:R-:W-:Y:S04]  /*8070*/  ISETP.GT.AND P0, PT, R9, 0x49, !P2 ;  /* 0x000000490900780c */ /* 0x000fe80005704270 */
[----:B------:R-:W-:Y:S03]  /*8080*/  ISETP.LT.OR P0, PT, R11, 0x4a, P0 ;  /* 0x0000004a0b00780c */ /* 0x000fe60000701670 */
[----:B------:R-:W-:Y:S02]  /*8090*/  @P2 LOP3.LUT R227, R227, 0x2, RZ, 0xfc, !PT ;  /* 0x00000002e3e32812 */ /* 0x000fe400078efcff */
[----:B------:R-:W-:Y:S02]  /*80a0*/  ISETP.GE.AND P2, PT, R7, 0x51, PT ;  /* 0x000000510700780c */ /* 0x000fe40003f46270 */
[----:B------:R-:W-:Y:S02]  /*80b0*/  FSEL R162, R38, -INF , !P0 ;  /* 0xff80000026a27808 */ /* 0x000fe40004000000 */
[----:B------:R-:W-:Y:S02]  /*80c0*/  ISETP.GT.AND P0, PT, R9, 0x50, !P2 ;  /* 0x000000500900780c */ /* 0x000fe40005704270 */
[----:B------:R-:W-:Y:S02]  /*80d0*/  LOP3.LUT R227, R227, 0xfffffffe, RZ, 0xc0, !PT ;  /* 0xfffffffee3e37812 */ /* 0x000fe400078ec0ff */
[----:B------:R-:W-:Y:S04]  /*80e0*/  ISETP.LT.OR P0, PT, R11, 0x51, P0 ;  /* 0x000000510b00780c */ /* 0x000fe80000701670 */
[----:B------:R-:W-:Y:S02]  /*80f0*/  FSEL R152, R41, -INF , !P0 ;  /* 0xff80000029987808 */ /* 0x000fe40004000000 */
[----:B------:R-:W-:Y:S02]  /*8100*/  ISETP.GT.AND P0, PT, R9, 0x51, !P6 ;  /* 0x000000510900780c */ /* 0x000fe40007704270 */
[----:B------:R-:W-:Y:S02]  /*8110*/  @P2 LOP3.LUT R227, R227, 0x1, RZ, 0xfc, !PT ;  /* 0x00000001e3e32812 */ /* 0x000fe400078efcff */
[----:B------:R-:W-:Y:S02]  /*8120*/  ISETP.LT.OR P0, PT, R11, 0x52, P0 ;  /* 0x000000520b00780c */ /* 0x000fe40000701670 */
[----:B------:R-:W-:Y:S02]  /*8130*/  ISETP.GE.AND P2, PT, R7, 0x5a, PT ;  /* 0x0000005a0700780c */ /* 0x000fe40003f46270 */
[----:B------:R-:W-:Y:S02]  /*8140*/  FSEL R150, R150, -INF , !P0 ;  /* 0xff80000096967808 */ /* 0x000fe40004000000 */
[----:B------:R-:W-:Y:S04]  /*8150*/  ISETP.GT.AND P0, PT, R9, 0x58, !P5 ;  /* 0x000000580900780c */ /* 0x000fe80006f04270 */
[----:B------:R-:W-:Y:S04]  /*8160*/  ISETP.LT.OR P0, PT, R11, 0x59, P0 ;  /* 0x000000590b00780c */ /* 0x000fe80000701670 */
[----:B------:R-:W-:Y:S02]  /*8170*/  FSEL R142, R142, -INF , !P0 ;  /* 0xff8000008e8e7808 */ /* 0x000fe40004000000 */
[----:B------:R-:W-:Y:S04]  /*8180*/  ISETP.GT.AND P0, PT, R9, 0x59, !P2 ;  /* 0x000000590900780c */ /* 0x000fe80005704270 */
[----:B------:R-:W-:Y:S04]  /*8190*/  ISETP.LT.OR P0, PT, R11, 0x5a, P0 ;  /* 0x0000005a0b00780c */ /* 0x000fe80000701670 */
[----:B------:R-:W-:Y:S02]  /*81a0*/  FSEL R140, R43, -INF , !P0 ;  /* 0xff8000002b8c7808 */ /* 0x000fe40004000000 */
[----:B------:R-:W-:Y:S11]  /*81b0*/  PLOP3.LUT P0, PT, PT, PT, UP1, 0x40, 0x0 ;  /* 0x000000000000781c */ /* 0x000ff60003f0e818 */
[----:B------:R-:W-:Y:S02]  /*81c0*/  @!UPT UIADD3 URZ, URZ, URZ, URZ ;  /* 0x0000003f3f3ff290 */ /* 0x000fe4000fffe03f */
        /* <DEDUP_REMOVED lines=9> */
[----:B------:R-:W-:Y:S05]  /*8260*/  IMAD.MOV.U32 R6, RZ, RZ, 0x1 ;  /* 0x00000001ff067424 */ /* 0x000fea00078e00ff */
[----:B------:R-:W-:Y:S11]  /*8270*/  ISETP.NE.AND P0, PT, R6, c[0x0][0x32c], PT ;  /* 0x0000cb0006007a0c */ /* 0x000ff60003f05270 */
[----:B------:R-:W-:Y:S02]  /*8280*/  @!UPT UIADD3 URZ, URZ, URZ, URZ ;  /* 0x0000003f3f3ff290 */ /* 0x000fe4000fffe03f */
[----:B------:R-:W-:Y:S05]  /*8290*/  @P0 IMAD.HI.U32 R6, R9, c[0x0][0x330], RZ ;  /* 0x0000cc0009060a27 */ /* 0x000fea00078e00ff */
[----:B------:R-:W-:Y:S04]  /*82a0*/  @P0 SHF.R.U32.HI R9, RZ, c[0x0][0x334], R6 ;  /* 0x0000cd00ff090a19 */ /* 0x000fe80000011606 */
[----:B------:R-:W-:Y:S01]  /*82b0*/  LOP3.LUT R9, RZ, R9, RZ, 0x33, !PT ;  /* 0x00000009ff097212 */ /* 0x000fe200078e33ff */
[----:B------:R-:W-:-:S05]  /*82c0*/  BRA `(.L_x_45) ;  /* 0x0000005000007947 */ /* 0x000fca0003800000 */
.L_x_44:
[----:B------:R-:W-:Y:S04]  /*82d0*/  MOV R6, 0x1 ;  /* 0x0000000100067802 */ /* 0x000fe80000000f00 */
[----:B------:R-:W-:Y:S11]  /*82e0*/  ISETP.NE.AND P0, PT, R6, c[0x0][0x32c], PT ;  /* 0x0000cb0006007a0c */ /* 0x000ff60003f05270 */
[----:B------:R-:W-:Y:S02]  /*82f0*/  @!UPT UIADD3 URZ, URZ, URZ, URZ ;  /* 0x0000003f3f3ff290 */ /* 0x000fe4000fffe03f */
[----:B------:R-:W-:Y:S05]  /*8300*/  @P0 IMAD.HI.U32 R6, R9, c[0x0][0x330], RZ ;  /* 0x0000cc0009060a27 */ /* 0x000fea00078e00ff */
[----:B------:R-:W-:Y:S02]  /*8310*/  @P0 SHF.R.U32.HI R9, RZ, c[0x0][0x334], R6 ;  /* 0x0000cd00ff090a19 */ /* 0x000fe40000011606 */
.L_x_45:
[----:B------:R-:W-:Y:S05]  /*8320*/  BSYNC B0 ;  /* 0x0000000000007941 */ /* 0x000fea0003800000 */
.L_x_43:
[----:B------:R-:W-:Y:S04]  /*8330*/  IMAD.IADD R6, R7, 0x1, -R222 ;  /* 0x0000000107067824 */ /* 0x000fe800078e0ade */
[----:B------:R-:W-:Y:S05]  /*8340*/  IMAD R6, R9, c[0x0][0x32c], R6 ;  /* 0x0000cb0009067a24 */ /* 0x000fea00078e0206 */
[----:B------:R-:W-:Y:S02]  /*8350*/  IADD3 R16, R6, c[0x0][0x32c], RZ ;  /* 0x0000cb0006107a10 */ /* 0x000fe40007ffe0ff */
[----:B------:R-:W-:Y:S02]  /*8360*/  IMNMX R4, R4, R6, !PT ;  /* 0x0000000604047217 */ /* 0x000fe40007800200 */
[----:B------:R-:W-:Y:S02]  /*8370*/  IMNMX R5, R5, R16, PT ;  /* 0x0000001005057217 */ /* 0x000fe40003800200 */
.L_x_42:
[----:B------:R-:W-:Y:S01]  /*8380*/  LOP3.LUT P0, RZ, R227, 0x100000, RZ, 0xc0, !PT ;  /* 0x00100000e3ff7812 */ /* 0x000fe2000780c0ff */
[----:B------:R-:W-:Y:S01]  /*8390*/  LDSM.16.MT88.4 R20, [R210+0x100] ;  /* 0x00010000d214783b */ /* 0x000fe20000004200 */
[----:B------:R-:W-:Y:S02]  /*83a0*/  FMNMX.FTZ R7, R14, R3, !PT ;  /* 0x000000030e077209 */ /* 0x000fe40007810000 */
[----:B------:R-:W-:Y:S02]  /*83b0*/  ISETP.GT.AND P0, PT, R4, RZ, !P0 ;  /* 0x000000ff0400720c */ /* 0x000fe40004704270 */
[----:B------:R-:W-:Y:S02]  /*83c0*/  FMNMX.FTZ R7, R12, R7, !PT ;  /* 0x000000070c077209 */ /* 0x000fe40007810000 */
[----:B------:R-:W-:Y:S01]  /*83d0*/  ISETP.LT.OR P0, PT, R5, 0x1, P0 ;  /* 0x000000010500780c */ /* 0x000fe20000701670 */
[----:B------:R-:W-:Y:S01]  /*83e0*/  LDSM.16.MT88.4 R28, [R209+0x100] ;  /* 0x00010000d11c783b */ /* 0x000fe20000004200 */
[----:B------:R-:W-:Y:S02]  /*83f0*/  FMNMX.FTZ R7, R10, R7, !PT ;  /* 0x000000070a077209 */ /* 0x000fe40007810000 */
[----:B------:R-:W-:Y:S02]  /*8400*/  FSEL R15, R0, -INF , !P0 ;  /* 0xff800000000f7808 */ /* 0x000fe40004000000 */
[----:B------:R-:W-:Y:S02]  /*8410*/  LOP3.LUT P0, RZ, R227, 0x80000, RZ, 0xc0, !PT ;  /* 0x00080000e3ff7812 */ /* 0x000fe4000780c0ff */
[----:B------:R-:W-:Y:S01]  /*8420*/  FMNMX.FTZ R7, R8, R7, !PT ;  /* 0x0000000708077209 */ /* 0x000fe20007810000 */
[----:B------:R-:W-:Y:S01]  /*8430*/  LDSM.16.MT88.4 R36, [R208+0x100] ;  /* 0x00010000d024783b */ /* 0x000fe20000004200 */
[----:B------:R-:W-:Y:S02]  /*8440*/  ISETP.GT.AND P0, PT, R4, 0x1, !P0 ;  /* 0x000000010400780c */ /* 0x000fe40004704270 */
[----:B------:R-:W-:Y:S02]  /*8450*/  FMNMX.FTZ R7, R42, R7, !PT ;  /* 0x000000072a077209 */ /* 0x000fe40007810000 */
[----:B------:R-:W-:Y:S02]  /*8460*/  ISETP.LT.OR P0, PT, R5, 0x2, P0 ;  /* 0x000000020500780c */ /* 0x000fe40000701670 */
[----:B------:R-:W-:Y:S01]  /*8470*/  FMNMX.FTZ R7, R40, R7, !PT ;  /* 0x0000000728077209 */ /* 0x000fe20007810000 */
[----:B------:R-:W-:Y:S01]  /*8480*/  LDSM.16.MT88.4 R44, [R212+0x3100] ;  /* 0x00310000d42c783b */ /* 0x000fe20000004200 */
[----:B------:R-:W-:Y:S02]  /*8490*/  FSEL R13, R159, -INF , !P0 ;  /* 0xff8000009f0d7808 */ /* 0x000fe40004000000 */
[----:B------:R-:W-:Y:S02]  /*84a0*/  LOP3.LUT P0, RZ, R227, 0x40000, RZ, 0xc0, !PT ;  /* 0x00040000e3ff7812 */ /* 0x000fe4000780c0ff */
[----:B------:R-:W-:Y:S02]  /*84b0*/  FMNMX.FTZ R7, R50, R7, !PT ;  /* 0x0000000732077209 */ /* 0x000fe40007810000 */
[----:B------:R-:W-:Y:S02]  /*84c0*/  ISETP.GT.AND P0, PT, R4, 0x8, !P0 ;  /* 0x000000080400780c */ /* 0x000fe40004704270 */
[----:B------:R-:W-:Y:S02]  /*84d0*/  FMNMX.FTZ R0, R15, R2, !PT ;  /* 0x000000020f007209 */ /* 0x000fe40007810000 */
[----:B------:R-:W-:Y:S02]  /*84e0*/  ISETP.LT.OR P0, PT, R5, 0x9, P0 ;  /* 0x000000090500780c */ /* 0x000fe40000701670 */
[----:B------:R-:W-:Y:S02]  /*84f0*/  FMNMX.FTZ R7, R48, R7, !PT ;  /* 0x0000000730077209 */ /* 0x000fe40007810000 */
        /* <DEDUP_REMOVED lines=62> */
[C---:B------:R-:W-:Y:S01]  /*88e0*/  ISETP.GT.AND P6, PT, R4.reuse, 0x51, !P6 ;  /* 0x000000510400780c */ /* 0x040fe200077c4270 */
[----:B------:R-:W1:Y:S01]  /*88f0*/  SHFL.BFLY PT, R7, R16, 0x2, 0x1f ;  /* 0x0c401f0010077f89 */ /* 0x000e6200000e0000 */
[----:B------:R-:W-:Y:S02]  /*8900*/  FSEL R169, R243, -INF , !P0 ;  /* 0xff800000f3a97808 */ /* 0x000fe40004000000 */
[----:B------:R-:W-:Y:S02]  /*8910*/  LOP3.LUT P0, RZ, R227, 0x100, RZ, 0xc0, !PT ;  /* 0x00000100e3ff7812 */ /* 0x000fe4000780c0ff */
[----:B------:R-:W-:Y:S02]  /*8920*/  FMNMX.FTZ R0, R169, R0, !PT ;  /* 0x00000000a9007209 */ /* 0x000fe40007810000 */
[C---:B------:R-:W-:Y:S02]  /*8930*/  ISETP.GT.AND P0, PT, R4.reuse, 0x30, !P0 ;  /* 0x000000300400780c */ /* 0x040fe40004704270 */
[C---:B------:R-:W-:Y:S02]  /*8940*/  ISETP.LT.OR P6, PT, R5.reuse, 0x52, P6 ;  /* 0x000000520500780c */ /* 0x040fe400037c1670 */
[----:B------:R-:W-:Y:S02]  /*8950*/  ISETP.LT.OR P0, PT, R5, 0x31, P0 ;  /* 0x000000310500780c */ /* 0x000fe40000701670 */
[----:B------:R-:W-:Y:S02]  /*8960*/  ISETP.GT.AND P5, PT, R4, 0x58, !P5 ;  /* 0x000000580400780c */ /* 0x000fe40006fa4270 */
[----:B------:R-:W-:Y:S02]  /*8970*/  FSEL R243, R248, -INF , !P0 ;  /* 0xff800000f8f37808 */ /* 0x000fe40004000000 */
[----:B------:R-:W-:Y:S02]  /*8980*/  LOP3.LUT P0, RZ, R227, 0x80, RZ, 0xc0, !PT ;  /* 0x00000080e3ff7812 */ /* 0x000fe4000780c0ff */
[----:B------:R-:W-:Y:S02]  /*8990*/  FMNMX.FTZ R0, R243, R0, !PT ;  /* 0x00000000f3007209 */ /* 0x000fe40007810000 */
[C---:B------:R-:W-:Y:S02]  /*89a0*/  ISETP.GT.AND P0, PT, R4.reuse, 0x31, !P0 ;  /* 0x000000310400780c */ /* 0x040fe40004704270 */
[----:B------:R-:W-:Y:S02]  /*89b0*/  FSEL R139, R33, -INF , !P6 ;  /* 0xff800000218b7808 */ /* 0x000fe40007000000 */
[C---:B------:R-:W-:Y:S02]  /*89c0*/  ISETP.LT.OR P0, PT, R5.reuse, 0x32, P0 ;  /* 0x000000320500780c */ /* 0x040fe40000701670 */
[----:B------:R-:W-:Y:S02]  /*89d0*/  ISETP.LT.OR P5, PT, R5, 0x59, P5 ;  /* 0x000000590500780c */ /* 0x000fe40002fa1670 */
[----:B------:R-:W-:Y:S02]  /*89e0*/  FSEL R247, R247, -INF , !P0 ;  /* 0xff800000f7f77808 */ /* 0x000fe40004000000 */
[----:B------:R-:W-:Y:S02]  /*89f0*/  LOP3.LUT P0, RZ, R227, 0x40, RZ, 0xc0, !PT ;  /* 0x00000040e3ff7812 */ /* 0x000fe4000780c0ff */
[----:B------:R-:W-:Y:S02]  /*8a00*/  FMNMX.FTZ R0, R247, R0, !PT ;  /* 0x00000000f7007209 */ /* 0x000fe40007810000 */
[C---:B------:R-:W-:Y:S02]  /*8a10*/  ISETP.GT.AND P0, PT, R4.reuse, 0x38, !P0 ;  /* 0x000000380400780c */ /* 0x040fe40004704270 */
[----:B------:R-:W-:Y:S02]  /*8a20*/  ISETP.GT.AND P2, PT, R4, 0x59, !P2 ;  /* 0x000000590400780c */ /* 0x000fe40005744270 */
[----:B------:R-:W-:Y:S02]  /*8a30*/  ISETP.LT.OR P0, PT, R5, 0x39, P0 ;  /* 0x000000390500780c */ /* 0x000fe40000701670 */
[----:B------:R-:W-:Y:S02]  /*8a40*/  FSEL R135, R35, -INF , !P5 ;  /* 0xff80000023877808 */ /* 0x000fe40006800000 */
[----:B------:R-:W-:Y:S02]  /*8a50*/  FSEL R245, R250, -INF , !P0 ;  /* 0xff800000faf57808 */ /* 0x000fe40004000000 */
[----:B------:R-:W-:Y:S02]  /*8a60*/  LOP3.LUT P0, RZ, R227, 0x20, RZ, 0xc0, !PT ;  /* 0x00000020e3ff7812 */ /* 0x000fe4000780c0ff */
[----:B------:R-:W-:Y:S02]  /*8a70*/  FMNMX.FTZ R0, R245, R0, !PT ;  /* 0x00000000f5007209 */ /* 0x000fe40007810000 */
[----:B------:R-:W-:Y:S02]  /*8a80*/  ISETP.GT.AND P0, PT, R4, 0x39, !P0 ;  /* 0x000000390400780c */ /* 0x000fe40004704270 */
[C---:B------:R-:W-:Y:S02]  /*8a90*/  ISETP.LT.OR P2, PT, R5.reuse, 0x5a, P2 ;  /* 0x0000005a0500780c */ /* 0x040fe40001741670 */
[----:B------:R-:W-:Y:S02]  /*8aa0*/  ISETP.LT.OR P0, PT, R5, 0x3a, P0 ;  /* 0x0000003a0500780c */ /* 0x000fe40000701670 */
[----:B------:R-:W-:Y:S02]  /*8ab0*/  FSEL R117, R34, -INF , !P2 ;  /* 0xff80000022757808 */ /* 0x000fe40005000000 */
[----:B------:R-:W-:Y:S02]  /*8ac0*/  FSEL R241, R249, -INF , !P0 ;  /* 0xff800000f9f17808 */ /* 0x000fe40004000000 */
[----:B------:R-:W-:Y:S02]  /*8ad0*/  LOP3.LUT P0, RZ, R227, 0x10, RZ, 0xc0, !PT ;  /* 0x00000010e3ff7812 */ /* 0x000fe4000780c0ff */
[----:B------:R-:W-:Y:S02]  /*8ae0*/  FMNMX.FTZ R0, R241, R0, !PT ;  /* 0x00000000f1007209 */ /* 0x000fe40007810000 */
[----:B------:R-:W-:Y:S02]  /*8af0*/  ISETP.GT.AND P0, PT, R4, 0x40, !P0 ;  /* 0x000000400400780c */ /* 0x000fe40004704270 */
[----:B-1----:R-:W-:Y:S02]  /*8b00*/  FMNMX.FTZ R16, R16, R7, !PT ;  /* 0x0000000710107209 */ /* 0x002fe40007810000 */
[----:B------:R-:W-:Y:S03]  /*8b10*/  ISETP.LT.OR P0, PT, R5, 0x41, P0 ;  /* 0x000000410500780c */ /* 0x000fe60000701670 */
[----:B------:R-:W1:Y:S01]  /*8b20*/  SHFL.BFLY PT, R17, R16, 0x1, 0x1f ;  /* 0x0c201f0010117f89 */ /* 0x000e6200000e0000 */
[----:B------:R-:W-:Y:S02]  /*8b30*/  FSEL R165, R25, -INF , !P0 ;  /* 0xff80000019a57808 */ /* 0x000fe40004000000 */
[----:B------:R-:W-:Y:S02]  /*8b40*/  LOP3.LUT P0, RZ, R227, 0x8, RZ, 0xc0, !PT ;  /* 0x00000008e3ff7812 */ /* 0x000fe4000780c0ff */
[----:B------:R-:W-:Y:S02]  /*8b50*/  FMNMX.FTZ R0, R165, R0, !PT ;  /* 0x00000000a5007209 */ /* 0x000fe40007810000 */
[----:B------:R-:W-:Y:S04]  /*8b60*/  ISETP.GT.AND P0, PT, R4, 0x41, !P0 ;  /* 0x000000410400780c */ /* 0x000fe80004704270 */
[----:B------:R-:W-:Y:S04]  /*8b70*/  ISETP.LT.OR P0, PT, R5, 0x42, P0 ;  /* 0x000000420500780c */ /* 0x000fe80000701670 */
[----:B------:R-:W-:Y:S02]  /*8b80*/  FSEL R161, R252, -INF , !P0 ;  /* 0xff800000fca17808 */ /* 0x000fe40004000000 */
[----:B------:R-:W-:Y:S02]  /*8b90*/  LOP3.LUT P0, RZ, R227, 0x4, RZ, 0xc0, !PT ;  /* 0x00000004e3ff7812 */ /* 0x000fe4000780c0ff */
[----:B------:R-:W-:Y:S02]  /*8ba0*/  FMNMX.FTZ R0, R161, R0, !PT ;  /* 0x00000000a1007209 */ /* 0x000fe40007810000 */
[C---:B------:R-:W-:Y:S04]  /*8bb0*/  ISETP.GT.AND P0, PT, R4.reuse, 0x48, !P0 ;  /* 0x000000480400780c */ /* 0x040fe80004704270 */
        /* <DEDUP_REMOVED lines=9> */
[----:B------:R-:W-:Y:S04]  /*8c50*/  ISETP.GT.AND P0, PT, R4, 0x50, !P0 ;  /* 0x000000500400780c */ /* 0x000fe80004704270 */
[----:B------:R-:W-:Y:S04]  /*8c60*/  ISETP.LT.OR P0, PT, R5, 0x51, P0 ;  /* 0x000000510500780c */ /* 0x000fe80000701670 */
[----:B------:R-:W-:Y:S04]  /*8c70*/  FSEL R143, R143, -INF , !P0 ;  /* 0xff8000008f8f7808 */ /* 0x000fe80004000000 */
[----:B------:R-:W-:Y:S04]  /*8c80*/  FMNMX.FTZ R0, R143, R0, !PT ;  /* 0x000000008f007209 */ /* 0x000fe80007810000 */
[----:B------:R-:W-:Y:S04]  /*8c90*/  FMNMX.FTZ R0, R139, R0, !PT ;  /* 0x000000008b007209 */ /* 0x000fe80007810000 */
[----:B------:R-:W-:Y:S04]  /*8ca0*/  FMNMX.FTZ R0, R135, R0, !PT ;  /* 0x0000000087007209 */ /* 0x000fe80007810000 */
[----:B------:R-:W-:Y:S02]  /*8cb0*/  FMNMX.FTZ R6, R117, R0, !PT ;  /* 0x0000000075067209 */ /* 0x000fe40007810000 */
[----:B-1----:R-:W-:Y:S03]  /*8cc0*/  FMNMX.FTZ R0, R16, R17, !PT ;  /* 0x0000001110007209 */ /* 0x002fe60007810000 */
[----:B------:R-:W1:Y:S01]  /*8cd0*/  SHFL.BFLY PT, R7, R6, 0x2, 0x1f ;  /* 0x0c401f0006077f89 */ /* 0x000e6200000e0000 */
[C---:B------:R-:W-:Y:S01]  /*8ce0*/  FSETP.NEU.FTZ.AND P0, PT, R0.reuse, -INF , PT ;  /* 0xff8000000000780b */ /* 0x040fe20003f1d000 */
[----:B------:R-:W-:Y:S05]  /*8cf0*/  FMUL.FTZ R149, R0, c[0x0][0x2d0] ;  /* 0x0000b40000957a20 */ /* 0x000fea0000410000 */
[----:B------:R-:W-:Y:S05]  /*8d00*/  FSEL R149, R149, RZ, P0 ;  /* 0x000000ff95957208 */ /* 0x000fea0000000000 */
[--C-:B------:R-:W-:Y:S02]  /*8d10*/  FFMA.FTZ R128, R14, c[0x0][0x2d0], -R149.reuse ;  /* 0x0000b4000e807a23 */ /* 0x100fe40000010895 */
[--C-:B------:R-:W-:Y:S02]  /*8d20*/  FFMA.FTZ R119, R12, c[0x0][0x2d0], -R149.reuse ;  /* 0x0000b4000c777a23 */ /* 0x100fe40000010895 */
[--C-:B------:R-:W-:Y:S02]  /*8d30*/  FFMA.FTZ R118, R10, c[0x0][0x2d0], -R149.reuse ;  /* 0x0000b4000a767a23 */ /* 0x100fe40000010895 */
[--C-:B------:R-:W-:Y:S01]  /*8d40*/  FFMA.FTZ R129, R8, c[0x0][0x2d0], -R149.reuse ;  /* 0x0000b40008817a23 */ /* 0x100fe20000010895 */
[----:B------:R-:W-:Y:S01]  /*8d50*/  MUFU.EX2 R128, R128 ;  /* 0x0000008000807308 */ /* 0x000fe20000000800 */
[--C-:B------:R-:W-:Y:S02]  /*8d60*/  FFMA.FTZ R136, R42, c[0x0][0x2d0], -R149.reuse ;  /* 0x0000b4002a887a23 */ /* 0x100fe40000010895 */
[--C-:B------:R-:W-:Y:S01]  /*8d70*/  FFMA.FTZ R137, R40, c[0x0][0x2d0], -R149.reuse ;  /* 0x0000b40028897a23 */ /* 0x100fe20000010895 */
[----:B-1----:R-:W-:Y:S01]  /*8d80*/  FMNMX.FTZ R5, R6, R7, !PT ;  /* 0x0000000706057209 */ /* 0x002fe20007810000 */
[--C-:B------:R-:W-:Y:S01]  /*8d90*/  FFMA.FTZ R138, R50, c[0x0][0x2d0], -R149.reuse ;  /* 0x0000b400328a7a23 */ /* 0x100fe20000010895 */
[----:B------:R-:W-:Y:S01]  /*8da0*/  FSEL R6, R0, RZ, P0 ;  /* 0x000000ff00067208 */ /* 0x000fe20000000000 */
[----:B------:R-:W-:Y:S02]  /*8db0*/  FFMA.FTZ R141, R48, c[0x0][0x2d0], -R149 ;  /* 0x0000b400308d7a23 */ /* 0x000fe40000010895 */
[----:B------:R-:W1:Y:S01]  /*8dc0*/  SHFL.BFLY PT, R4, R5, 0x1, 0x1f ;  /* 0x0c201f0005047f89 */ /* 0x000e6200000e0000 */
[----:B------:R-:W2:Y:S01]  /*8dd0*/  MUFU.EX2 R119, R119 ;  /* 0x0000007700777308 */ /* 0x000ea20000000800 */
[----:B------:R-:W-:Y:S02]  /*8de0*/  FADD.FTZ R3, -R6, R3 ;  /* 0x0000000306037221 */ /* 0x000fe40000010100 */
[--C-:B------:R-:W-:Y:S02]  /*8df0*/  FFMA.FTZ R170, R170, c[0x0][0x2d0], -R149.reuse ;  /* 0x0000b400aaaa7a23 */ /* 0x100fe40000010895 */
[--C-:B------:R-:W-:Y:S02]  /*8e00*/  FFMA.FTZ R164, R164, c[0x0][0x2d0], -R149.reuse ;  /* 0x0000b400a4a47a23 */ /* 0x100fe40000010895 */
[--C-:B------:R-:W-:Y:S02]  /*8e10*/  FFMA.FTZ R156, R156, c[0x0][0x2d0], -R149.reuse ;  /* 0x0000b4009c9c7a23 */ /* 0x100fe40000010895 */
[--C-:B------:R-:W-:Y:S01]  /*8e20*/  FFMA.FTZ R158, R158, c[0x0][0x2d0], -R149.reuse ;  /* 0x0000b4009e9e7a23 */ /* 0x100fe20000010895 */
[----:B------:R-:W-:Y:S01]  /*8e30*/  MUFU.EX2 R118, R118 ;  /* 0x0000007600767308 */ /* 0x000fe20000000800 */
[--C-:B------:R-:W-:Y:S02]  /*8e40*/  FFMA.FTZ R240, R240, c[0x0][0x2d0], -R149.reuse ;  /* 0x0000b400f0f07a23 */ /* 0x100fe40000010895 */
[--C-:B------:R-:W-:Y:S02]  /*8e50*/  FFMA.FTZ R242, R242, c[0x0][0x2d0], -R149.reuse ;  /* 0x0000b400f2f27a23 */ /* 0x100fe40000010895 */
[--C-:B------:R-:W-:Y:S02]  /*8e60*/  FFMA.FTZ R152, R152, c[0x0][0x2d0], -R149.reuse ;  /* 0x0000b40098987a23 */ /* 0x100fe40000010895 */
[--C-:B------:R-:W-:Y:S03]  /*8e70*/  FFMA.FTZ R142, R142, c[0x0][0x2d0], -R149.reuse ;  /* 0x0000b4008e8e7a23 */ /* 0x100fe60000010895 */
[----:B------:R-:W3:Y:S01]  /*8e80*/  MUFU.EX2 R129, R129 ;  /* 0x0000008100817308 */ /* 0x000ee20000000800 */
[----:B-1----:R-:W-:Y:S01]  /*8e90*/  FMNMX.FTZ R116, R4, R5, !PT ;  /* 0x0000000504747209 */ /* 0x002fe20007810000 */
[----:B------:R-:W-:Y:S01]  /*8ea0*/  FMUL.FTZ R4, R3, c[0x0][0x2d0] ;  /* 0x0000b40003047a20 */ /* 0x000fe20000410000 */
[----:B--2---:R-:W-:Y:S02]  /*8eb0*/  F2FP.BF16.PACK_AB R124, R119, R128 ;  /* 0x00000080777c723e */ /* 0x004fe400000010ff */
[C---:B------:R-:W-:Y:S01]  /*8ec0*/  FSETP.NEU.FTZ.AND P0, PT, R116.reuse, -INF , PT ;  /* 0xff8000007400780b */ /* 0x040fe20003f1d000 */
[C---:B------:R-:W-:Y:S04]  /*8ed0*/  FMUL.FTZ R134, R116.reuse, c[0x0][0x2d0] ;  /* 0x0000b40074867a20 */ /* 0x040fe80000410000 */
[----:B------:R-:W1:Y:S01]  /*8ee0*/  MUFU.EX2 R3, R4 ;  /* 0x0000000400037308 */ /* 0x000e620000000800 */
[----:B------:R-:W-:Y:S02]  /*8ef0*/  FSEL R5, R116, RZ, P0 ;  /* 0x000000ff74057208 */ /* 0x000fe40000000000 */
[----:B------:R-:W-:Y:S02]  /*8f00*/  FSEL R134, R134, RZ, P0 ;  /* 0x000000ff86867208 */ /* 0x000fe40000000000 */
[----:B------:R-:W-:Y:S01]  /*8f10*/  ISETP.GT.AND P0, PT, R238, UR4, PT ;  /* 0x00000004ee007c0c */ /* 0x000fe2000bf04270 */
[----:B------:R-:W-:Y:S02]  /*8f20*/  FADD.FTZ R5, -R5, R2 ;  /* 0x0000000205057221 */ /* 0x000fe40000010100 */
[--C-:B------:R-:W-:Y:S02]  /*8f30*/  FFMA.FTZ R133, R15, c[0x0][0x2d0], -R134.reuse ;  /* 0x0000b4000f857a23 */ /* 0x100fe40000010886 */
[--C-:B------:R-:W-:Y:S01]  /*8f40*/  FFMA.FTZ R132, R13, c[0x0][0x2d0], -R134.reuse ;  /* 0x0000b4000d847a23 */ /* 0x100fe20000010886 */
[----:B------:R-:W-:Y:S01]  /*8f50*/  MUFU.EX2 R170, R170 ;  /* 0x000000aa00aa7308 */ /* 0x000fe20000000800 */
[----:B------:R-:W2:Y:S01]  /*8f60*/  LDSM.16.MT88.4 R12, [R212+0x100] ;  /* 0x00010000d40c783b */ /* 0x000ea20000004200 */
[--C-:B------:R-:W-:Y:S01]  /*8f70*/  FFMA.FTZ R131, R11, c[0x0][0x2d0], -R134.reuse ;  /* 0x0000b4000b837a23 */ /* 0x100fe20000010886 */
[----:B---3--:R-:W-:Y:S01]  /*8f80*/  F2FP.BF16.PACK_AB R126, R129, R118 ;  /* 0x00000076817e723e */ /* 0x008fe200000010ff */
[--C-:B------:R-:W-:Y:S02]  /*8f90*/  FFMA.FTZ R130, R9, c[0x0][0x2d0], -R134.reuse ;  /* 0x0000b40009827a23 */ /* 0x100fe40000010886 */
[----:B------:R-:W-:Y:S02]  /*8fa0*/  FMUL.FTZ R2, R5, c[0x0][0x2d0] ;  /* 0x0000b40005027a20 */ /* 0x000fe40000410000 */
[--C-:B------:R-:W-:Y:S02]  /*8fb0*/  FFMA.FTZ R161, R161, c[0x0][0x2d0], -R134.reuse ;  /* 0x0000b400a1a17a23 */ /* 0x100fe40000010886 */
[----:B------:R-:W-:Y:S01]  /*8fc0*/  MUFU.EX2 R133, R133 ;  /* 0x0000008500857308 */ /* 0x000fe20000000800 */
[--C-:B------:R-:W-:Y:S02]  /*8fd0*/  FFMA.FTZ R157, R157, c[0x0][0x2d0], -R134.reuse ;  /* 0x0000b4009d9d7a23 */ /* 0x100fe40000010886 */
[C---:B-1----:R-:W-:Y:S02]  /*8fe0*/  FMUL.FTZ R4, R3.reuse, R112 ;  /* 0x0000007003047220 */ /* 0x042fe40000410000 */
[C---:B------:R-:W-:Y:S02]  /*8ff0*/  FMUL.FTZ R5, R3.reuse, R113 ;  /* 0x0000007103057220 */ /* 0x040fe40000410000 */
[C---:B------:R-:W-:Y:S02]  /*9000*/  FMUL.FTZ R8, R3.reuse, R108 ;  /* 0x0000006c03087220 */ /* 0x040fe40000410000 */
[C---:B------:R-:W-:Y:S01]  /*9010*/  FMUL.FTZ R9, R3.reuse, R109 ;  /* 0x0000006d03097220 */ /* 0x040fe20000410000 */
[----:B------:R-:W1:Y:S01]  /*9020*/  MUFU.EX2 R2, R2 ;  /* 0x0000000200027308 */ /* 0x000e620000000800 */
[C---:B------:R-:W-:Y:S02]  /*9030*/  FMUL.FTZ R16, R3.reuse, R100 ;  /* 0x0000006403107220 */ /* 0x040fe40000410000 */
[C---:B------:R-:W-:Y:S02]  /*9040*/  FMUL.FTZ R17, R3.reuse, R101 ;  /* 0x0000006503117220 */ /* 0x040fe40000410000 */
[C---:B------:R-:W-:Y:S02]  /*9050*/  FMUL.FTZ R24, R3.reuse, R92 ;  /* 0x0000005c03187220 */ /* 0x040fe40000410000 */
[C---:B------:R-:W-:Y:S02]  /*9060*/  FMUL.FTZ R25, R3.reuse, R93 ;  /* 0x0000005d03197220 */ /* 0x040fe40000410000 */
[C---:B------:R-:W-:Y:S01]  /*9070*/  FMUL.FTZ R32, R3.reuse, R84 ;  /* 0x0000005403207220 */ /* 0x040fe20000410000 */
[----:B------:R-:W3:Y:S01]  /*9080*/  MUFU.EX2 R132, R132 ;  /* 0x0000008400847308 */ /* 0x000ee20000000800 */
[C---:B------:R-:W-:Y:S02]  /*9090*/  FMUL.FTZ R33, R3.reuse, R85 ;  /* 0x0000005503217220 */ /* 0x040fe40000410000 */
[C---:B------:R-:W-:Y:S02]  /*90a0*/  FMUL.FTZ R40, R3.reuse, R76 ;  /* 0x0000004c03287220 */ /* 0x040fe40000410000 */
[C---:B------:R-:W-:Y:S02]  /*90b0*/  FMUL.FTZ R41, R3.reuse, R77 ;  /* 0x0000004d03297220 */ /* 0x040fe40000410000 */
[C---:B------:R-:W-:Y:S02]  /*90c0*/  FMUL.FTZ R48, R3.reuse, R68 ;  /* 0x0000004403307220 */ /* 0x040fe40000410000 */
[C---:B------:R-:W-:Y:S01]  /*90d0*/  FMUL.FTZ R49, R3.reuse, R69 ;  /* 0x0000004503317220 */ /* 0x040fe20000410000 */
[----:B------:R-:W-:Y:S01]  /*90e0*/  MUFU.EX2 R131, R131 ;  /* 0x0000008300837308 */ /* 0x000fe20000000800 */
[C---:B------:R-:W-:Y:S02]  /*90f0*/  FMUL.FTZ R52, R3.reuse, R52 ;  /* 0x0000003403347220 */ /* 0x040fe40000410000 */
[C---:B------:R-:W-:Y:S02]  /*9100*/  FMUL.FTZ R53, R3.reuse, R53 ;  /* 0x0000003503357220 */ /* 0x040fe40000410000 */
[C---:B-1----:R-:W-:Y:S02]  /*9110*/  FMUL.FTZ R6, R2.reuse, R114 ;  /* 0x0000007202067220 */ /* 0x042fe40000410000 */
[C---:B------:R-:W-:Y:S02]  /*9120*/  FMUL.FTZ R7, R2.reuse, R115 ;  /* 0x0000007302077220 */ /* 0x040fe40000410000 */
[C---:B------:R-:W-:Y:S01]  /*9130*/  FMUL.FTZ R10, R2.reuse, R110 ;  /* 0x0000006e020a7220 */ /* 0x040fe20000410000 */
[----:B------:R-:W1:Y:S01]  /*9140*/  MUFU.EX2 R130, R130 ;  /* 0x0000008200827308 */ /* 0x000e620000000800 */
[C---:B------:R-:W-:Y:S02]  /*9150*/  FMUL.FTZ R11, R2.reuse, R111 ;  /* 0x0000006f020b7220 */ /* 0x040fe40000410000 */
[----:B------:R-:W-:Y:S01]  /*9160*/  FMUL.FTZ R18, R2, R102 ;  /* 0x0000006602127220 */ /* 0x000fe20000410000 */
[----:B---3--:R-:W-:Y:S01]  /*9170*/  F2FP.BF16.PACK_AB R125, R132, R133 ;  /* 0x00000085847d723e */ /* 0x008fe200000010ff */
[C---:B------:R-:W-:Y:S01]  /*9180*/  FMUL.FTZ R19, R2.reuse, R103 ;  /* 0x0000006702137220 */ /* 0x040fe20000410000 */
[----:B------:R-:W-:Y:S01]  /*9190*/  LDSM.16.MT88.4 R108, [R212+0x2900] ;  /* 0x00290000d46c783b */ /* 0x000fe20000004200 */
[C---:B------:R-:W-:Y:S02]  /*91a0*/  FMUL.FTZ R26, R2.reuse, R94 ;  /* 0x0000005e021a7220 */ /* 0x040fe40000410000 */
[C---:B------:R-:W-:Y:S01]  /*91b0*/  FMUL.FTZ R27, R2.reuse, R95 ;  /* 0x0000005f021b7220 */ /* 0x040fe20000410000 */
[----:B------:R-:W-:Y:S01]  /*91c0*/  MUFU.EX2 R164, R164 ;  /* 0x000000a400a47308 */ /* 0x000fe20000000800 */
[C---:B------:R-:W-:Y:S02]  /*91d0*/  FMUL.FTZ R34, R2.reuse, R86 ;  /* 0x0000005602227220 */ /* 0x040fe40000410000 */
[C---:B------:R-:W-:Y:S01]  /*91e0*/  FMUL.FTZ R35, R2.reuse, R87 ;  /* 0x0000005702237220 */ /* 0x040fe20000410000 */
[----:B------:R-:W-:Y:S01]  /*91f0*/  LDSM.16.MT88.4 R92, [R208+0x4900] ;  /* 0x00490000d05c783b */ /* 0x000fe20000004200 */
[C---:B------:R-:W-:Y:S02]  /*9200*/  FMUL.FTZ R42, R2.reuse, R78 ;  /* 0x0000004e022a7220 */ /* 0x040fe40000410000 */
[C---:B------:R-:W-:Y:S02]  /*9210*/  FMUL.FTZ R43, R2.reuse, R79 ;  /* 0x0000004f022b7220 */ /* 0x040fe40000410000 */
[C---:B------:R-:W-:Y:S01]  /*9220*/  FMUL.FTZ R50, R2.reuse, R70 ;  /* 0x0000004602327220 */ /* 0x040fe20000410000 */
[----:B------:R-:W-:Y:S01]  /*9230*/  MUFU.EX2 R161, R161 ;  /* 0x000000a100a17308 */ /* 0x000fe20000000800 */
[C---:B------:R-:W-:Y:S01]  /*9240*/  FMUL.FTZ R51, R2.reuse, R71 ;  /* 0x0000004702337220 */ /* 0x040fe20000410000 */
[----:B------:R-:W3:Y:S01]  /*9250*/  LDSM.16.MT88.4 R84, [R210+0x3100] ;  /* 0x00310000d254783b */ /* 0x000ee20000004200 */
[----:B------:R-:W-:Y:S01]  /*9260*/  FMUL.FTZ R54, R2, R54 ;  /* 0x0000003602367220 */ /* 0x000fe20000410000 */
[----:B-1----:R-:W-:Y:S01]  /*9270*/  F2FP.BF16.PACK_AB R127, R130, R131 ;  /* 0x00000083827f723e */ /* 0x002fe200000010ff */
[C---:B------:R-:W-:Y:S02]  /*9280*/  FMUL.FTZ R55, R2.reuse, R55 ;  /* 0x0000003702377220 */ /* 0x040fe40000410000 */
[C---:B------:R-:W-:Y:S02]  /*9290*/  FMUL.FTZ R56, R3.reuse, R56 ;  /* 0x0000003803387220 */ /* 0x040fe40000410000 */
[C---:B------:R-:W-:Y:S01]  /*92a0*/  FMUL.FTZ R57, R3.reuse, R57 ;  /* 0x0000003903397220 */ /* 0x040fe20000410000 */
[----:B------:R-:W1:Y:S01]  /*92b0*/  LDSM.16.MT88.4 R76, [R209+0x3100] ;  /* 0x00310000d14c783b */ /* 0x000e620000004200 */
[C---:B--2---:R-:W-:Y:S01]  /*92c0*/  HMMA.16816.F32.BF16 R4, R124.reuse, R12, R4 ;  /* 0x0000000c7c04723c */ /* 0x044fe20000041804 */
[----:B------:R-:W-:Y:S04]  /*92d0*/  MUFU.EX2 R157, R157 ;  /* 0x0000009d009d7308 */ /* 0x000fe80000000800 */
[C---:B------:R-:W-:Y:S02]  /*92e0*/  FMUL.FTZ R58, R2.reuse, R58 ;  /* 0x0000003a023a7220 */ /* 0x040fe40000410000 */
[----:B------:R-:W2:Y:S01]  /*92f0*/  LDSM.16.MT88.4 R68, [R208+0x3100] ;  /* 0x00310000d044783b */ /* 0x000ea20000004200 */
[C---:B------:R-:W-:Y:S03]  /*9300*/  HMMA.16816.F32.BF16 R8, R124.reuse, R14, R8 ;  /* 0x0000000e7c08723c */ /* 0x040fe60000041808 */
[----:B------:R-:W-:Y:S01]  /*9310*/  MUFU.EX2 R136, R136 ;  /* 0x0000008800887308 */ /* 0x000fe20000000800 */
[C---:B------:R-:W-:Y:S02]  /*9320*/  FMUL.FTZ R12, R3.reuse, R104 ;  /* 0x00000068030c7220 */ /* 0x040fe40000410000 */
[C---:B------:R-:W-:Y:S01]  /*9330*/  FMUL.FTZ R13, R3.reuse, R105 ;  /* 0x00000069030d7220 */ /* 0x040fe20000410000 */
[----:B------:R-:W-:Y:S01]  /*9340*/  LDSM.16.MT88.4 R100, [R210+0x2900] ;  /* 0x00290000d264783b */ /* 0x000fe20000004200 */
[C---:B------:R-:W-:Y:S04]  /*9350*/  FMUL.FTZ R14, R2.reuse, R106 ;  /* 0x0000006a020e7220 */ /* 0x040fe80000410000 */
[C---:B------:R-:W-:Y:S01]  /*9360*/  FMUL.FTZ R15, R2.reuse, R107 ;  /* 0x0000006b020f7220 */ /* 0x040fe20000410000 */
[----:B------:R-:W4:Y:S01]  /*9370*/  MUFU.EX2 R137, R137 ;  /* 0x0000008900897308 */ /* 0x000f220000000800 */
[C---:B------:R-:W-:Y:S02]  /*9380*/  FMUL.FTZ R59, R2.reuse, R59 ;  /* 0x0000003b023b7220 */ /* 0x040fe40000410000 */
[C---:B------:R-:W-:Y:S02]  /*9390*/  FMUL.FTZ R60, R3.reuse, R60 ;  /* 0x0000003c033c7220 */ /* 0x040fe40000410000 */
[C---:B------:R-:W-:Y:S01]  /*93a0*/  FMUL.FTZ R61, R3.reuse, R61 ;  /* 0x0000003d033d7220 */ /* 0x040fe20000410000 */
[C---:B------:R-:W-:Y:S03]  /*93b0*/  HMMA.16816.F32.BF16 R12, R124.reuse, R20, R12 ;  /* 0x000000147c0c723c */ /* 0x040fe6000004180c */
[C---:B------:R-:W-:Y:S01]  /*93c0*/  FMUL.FTZ R62, R2.reuse, R62 ;  /* 0x0000003e023e7220 */ /* 0x040fe20000410000 */
[----:B------:R-:W-:Y:S01]  /*93d0*/  MUFU.EX2 R138, R138 ;  /* 0x0000008a008a7308 */ /* 0x000fe20000000800 */
[C---:B------:R-:W-:Y:S02]  /*93e0*/  FMUL.FTZ R63, R2.reuse, R63 ;  /* 0x0000003f023f7220 */ /* 0x040fe40000410000 */
[C---:B------:R-:W-:Y:S01]  /*93f0*/  FMUL.FTZ R20, R3.reuse, R96 ;  /* 0x0000006003147220 */ /* 0x040fe20000410000 */
[C---:B------:R-:W-:Y:S04]  /*9400*/  HMMA.16816.F32.BF16 R16, R124.reuse, R22, R16 ;  /* 0x000000167c10723c */ /* 0x040fe80000041810 */
[C---:B------:R-:W-:Y:S02]  /*9410*/  FMUL.FTZ R21, R3.reuse, R97 ;  /* 0x0000006103157220 */ /* 0x040fe40000410000 */
[----:B------:R-:W-:Y:S01]  /*9420*/  MUFU.EX2 R141, R141 ;  /* 0x0000008d008d7308 */ /* 0x000fe20000000800 */
[C---:B------:R-:W-:Y:S02]  /*9430*/  FMUL.FTZ R22, R2.reuse, R98 ;  /* 0x0000006202167220 */ /* 0x040fe40000410000 */
[C---:B------:R-:W-:Y:S03]  /*9440*/  FMUL.FTZ R23, R2.reuse, R99 ;  /* 0x0000006302177220 */ /* 0x040fe60000410000 */
[C---:B------:R-:W-:Y:S02]  /*9450*/  FMUL.FTZ R64, R3.reuse, R64 ;  /* 0x0000004003407220 */ /* 0x040fe40000410000 */
[C---:B------:R-:W-:Y:S02]  /*9460*/  FMUL.FTZ R65, R3.reuse, R65 ;  /* 0x0000004103417220 */ /* 0x040fe40000410000 */
[C---:B------:R-:W-:Y:S01]  /*9470*/  HMMA.16816.F32.BF16 R20, R124.reuse, R28, R20 ;  /* 0x0000001c7c14723c */ /* 0x040fe20000041814 */
[----:B------:R-:W-:Y:S02]  /*9480*/  MUFU.EX2 R156, R156 ;  /* 0x0000009c009c7308 */ /* 0x000fe40000000800 */
[C---:B------:R-:W-:Y:S02]  /*9490*/  FMUL.FTZ R66, R2.reuse, R66 ;  /* 0x0000004202427220 */ /* 0x040fe40000410000 */
[C---:B------:R-:W-:Y:S02]  /*94a0*/  FMUL.FTZ R67, R2.reuse, R67 ;  /* 0x0000004302437220 */ /* 0x040fe40000410000 */
[C---:B------:R-:W-:Y:S01]  /*94b0*/  FMUL.FTZ R28, R3.reuse, R88 ;  /* 0x00000058031c7220 */ /* 0x040fe20000410000 */
[C---:B------:R-:W-:Y:S03]  /*94c0*/  HMMA.16816.F32.BF16 R24, R124.reuse, R30, R24 ;  /* 0x0000001e7c18723c */ /* 0x040fe60000041818 */
[----:B------:R-:W-:Y:S01]  /*94d0*/  MUFU.EX2 R158, R158 ;  /* 0x0000009e009e7308 */ /* 0x000fe20000000800 */
        /* <DEDUP_REMOVED lines=10> */
[----:B------:R-:W5:Y:S01]  /*9580*/  MUFU.EX2 R151, R151 ;  /* 0x0000009700977308 */ /* 0x000f620000000800 */
[--C-:B------:R-:W-:Y:S02]  /*9590*/  FFMA.FTZ R159, R166, c[0x0][0x2d0], -R149.reuse ;  /* 0x0000b400a69f7a23 */ /* 0x100fe40000010895 */
[C---:B------:R-:W-:Y:S01]  /*95a0*/  FMUL.FTZ R36, R3.reuse, R80 ;  /* 0x0000005003247220 */ /* 0x040fe20000410000 */
[C---:B------:R-:W-:Y:S04]  /*95b0*/  HMMA.16816.F32.BF16 R32, R124.reuse, R38, R32 ;  /* 0x000000267c20723c */ /* 0x040fe80000041820 */
[----:B------:R-:W-:Y:S02]  /*95c0*/  FMUL.FTZ R37, R3, R81 ;  /* 0x0000005103257220 */ /* 0x000fe40000410000 */
[----:B------:R-:W-:Y:S01]  /*95d0*/  MUFU.EX2 R153, R153 ;  /* 0x0000009900997308 */ /* 0x000fe20000000800 */
[C---:B------:R-:W-:Y:S02]  /*95e0*/  FMUL.FTZ R38, R2.reuse, R82 ;  /* 0x0000005202267220 */ /* 0x040fe40000410000 */
[----:B------:R-:W-:Y:S02]  /*95f0*/  FMUL.FTZ R39, R2, R83 ;  /* 0x0000005302277220 */ /* 0x000fe40000410000 */
[----:B------:R-:W-:Y:S01]  /*9600*/  LDSM.16.MT88.4 R80, [R209+0x900] ;  /* 0x00090000d150783b */ /* 0x000fe20000004200 */
[--C-:B------:R-:W-:Y:S02]  /*9610*/  FFMA.FTZ R163, R160, c[0x0][0x2d0], -R149.reuse ;  /* 0x0000b400a0a37a23 */ /* 0x100fe40000010895 */
[--C-:B------:R-:W-:Y:S02]  /*9620*/  FFMA.FTZ R160, R239, c[0x0][0x2d0], -R134.reuse ;  /* 0x0000b400efa07a23 */ /* 0x100fe40000010886 */
[C---:B------:R-:W-:Y:S01]  /*9630*/  HMMA.16816.F32.BF16 R36, R124.reuse, R44, R36 ;  /* 0x0000002c7c24723c */ /* 0x040fe20000041824 */
[----:B------:R-:W1:Y:S02]  /*9640*/  MUFU.EX2 R154, R154 ;  /* 0x0000009a009a7308 */ /* 0x000e640000000800 */
[--C-:B------:R-:W-:Y:S02]  /*9650*/  FFMA.FTZ R167, R167, c[0x0][0x2d0], -R134.reuse ;  /* 0x0000b400a7a77a23 */ /* 0x100fe40000010886 */
[--C-:B------:R-:W-:Y:S02]  /*9660*/  FFMA.FTZ R166, R171, c[0x0][0x2d0], -R134.reuse ;  /* 0x0000b400aba67a23 */ /* 0x100fe40000010886 */
[C---:B------:R-:W-:Y:S01]  /*9670*/  FMUL.FTZ R44, R3.reuse, R72 ;  /* 0x00000048032c7220 */ /* 0x040fe20000410000 */
[C---:B------:R-:W-:Y:S03]  /*9680*/  HMMA.16816.F32.BF16 R40, R124.reuse, R46, R40 ;  /* 0x0000002e7c28723c */ /* 0x040fe60000041828 */
[----:B------:R-:W1:Y:S01]  /*9690*/  MUFU.EX2 R159, R159 ;  /* 0x0000009f009f7308 */ /* 0x000e620000000800 */
[----:B------:R-:W-:Y:S02]  /*96a0*/  FMUL.FTZ R45, R3, R73 ;  /* 0x00000049032d7220 */ /* 0x000fe40000410000 */
[--C-:B------:R-:W-:Y:S02]  /*96b0*/  FFMA.FTZ R169, R169, c[0x0][0x2d0], -R134.reuse ;  /* 0x0000b400a9a97a23 */ /* 0x100fe40000010886 */
[C---:B------:R-:W-:Y:S04]  /*96c0*/  FMUL.FTZ R46, R2.reuse, R74 ;  /* 0x0000004a022e7220 */ /* 0x040fe80000410000 */
[----:B------:R-:W-:Y:S01]  /*96d0*/  FMUL.FTZ R47, R2, R75 ;  /* 0x0000004b022f7220 */ /* 0x000fe20000410000 */
[----:B------:R-:W2:Y:S01]  /*96e0*/  MUFU.EX2 R163, R163 ;  /* 0x000000a300a37308 */ /* 0x000ea20000000800 */
[----:B------:R-:W4:Y:S01]  /*96f0*/  LDSM.16.MT88.4 R72, [R212+0x900] ;  /* 0x00090000d448783b */ /* 0x000f220000004200 */
[--C-:B------:R-:W-:Y:S02]  /*9700*/  FFMA.FTZ R171, R246, c[0x0][0x2d0], -R149.reuse ;  /* 0x0000b400f6ab7a23 */ /* 0x100fe40000010895 */
[--C-:B------:R-:W-:Y:S02]  /*9710*/  FFMA.FTZ R239, R244, c[0x0][0x2d0], -R149.reuse ;  /* 0x0000b400f4ef7a23 */ /* 0x100fe40000010895 */
[C---:B---3--:R-:W-:Y:S03]  /*9720*/  HMMA.16816.F32.BF16 R44, R124.reuse, R84, R44 ;  /* 0x000000547c2c723c */ /* 0x048fe6000004182c */
[--C-:B------:R-:W-:Y:S01]  /*9730*/  FFMA.FTZ R243, R243, c[0x0][0x2d0], -R134.reuse ;  /* 0x0000b400f3f37a23 */ /* 0x100fe20000010886 */
[----:B------:R-:W-:Y:S01]  /*9740*/  MUFU.EX2 R160, R160 ;  /* 0x000000a000a07308 */ /* 0x000fe20000000800 */
[--C-:B------:R-:W-:Y:S02]  /*9750*/  FFMA.FTZ R244, R247, c[0x0][0x2d0], -R134.reuse ;  /* 0x0000b400f7f47a23 */ /* 0x100fe40000010886 */
[--C-:B------:R-:W-:Y:S01]  /*9760*/  FFMA.FTZ R247, R162, c[0x0][0x2d0], -R149.reuse ;  /* 0x0000b400a2f77a23 */ /* 0x100fe20000010895 */
[C---:B------:R-:W-:Y:S01]  /*9770*/  HMMA.16816.F32.BF16 R48, R124.reuse, R86, R48 ;  /* 0x000000567c30723c */ /* 0x040fe20000041830 */
[----:B------:R-:W-:Y:S03]  /*9780*/  LDSM.16.MT88.4 R84, [R208+0x900] ;  /* 0x00090000d054783b */ /* 0x000fe60000004200 */
[--C-:B------:R-:W-:Y:S02]  /*9790*/  FFMA.FTZ R162, R165, c[0x0][0x2d0], -R134.reuse ;  /* 0x0000b400a5a27a23 */ /* 0x100fe40000010886 */
[----:B------:R-:W-:Y:S01]  /*97a0*/  MUFU.EX2 R247, R247 ;  /* 0x000000f700f77308 */ /* 0x000fe20000000800 */
[--C-:B------:R-:W-:Y:S01]  /*97b0*/  FFMA.FTZ R245, R245, c[0x0][0x2d0], -R134.reuse ;  /* 0x0000b400f5f57a23 */ /* 0x100fe20000010886 */
[C---:B-1----:R-:W-:Y:S04]  /*97c0*/  HMMA.16816.F32.BF16 R52, R124.reuse, R76, R52 ;  /* 0x0000004c7c34723c */ /* 0x042fe80000041834 */
[--C-:B------:R-:W-:Y:S02]  /*97d0*/  FFMA.FTZ R246, R241, c[0x0][0x2d0], -R134.reuse ;  /* 0x0000b400f1f67a23 */ /* 0x100fe40000010886 */
[--C-:B------:R-:W-:Y:S02]  /*97e0*/  FFMA.FTZ R241, R168, c[0x0][0x2d0], -R149.reuse ;  /* 0x0000b400a8f17a23 */ /* 0x100fe40000010895 */
[C---:B------:R-:W-:Y:S01]  /*97f0*/  HMMA.16816.F32.BF16 R56, R124.reuse, R78, R56 ;  /* 0x0000004e7c38723c */ /* 0x040fe20000041838 */
[----:B------:R-:W1:Y:S01]  /*9800*/  LDSM.16.MT88.4 R76, [R210+0x900] ;  /* 0x00090000d24c783b */ /* 0x000e620000004200 */
[----:B------:R-:W-:Y:S02]  /*9810*/  MUFU.EX2 R162, R162 ;  /* 0x000000a200a27308 */ /* 0x000fe40000000800 */
[--C-:B------:R-:W-:Y:S02]  /*9820*/  FFMA.FTZ R168, R155, c[0x0][0x2d0], -R134.reuse ;  /* 0x0000b4009ba87a23 */ /* 0x100fe40000010886 */
[--C-:B------:R-:W-:Y:S02]  /*9830*/  FFMA.FTZ R155, R150, c[0x0][0x2d0], -R149.reuse ;  /* 0x0000b400969b7a23 */ /* 0x100fe40000010895 */
[C---:B--2---:R-:W-:Y:S04]  /*9840*/  HMMA.16816.F32.BF16 R60, R124.reuse, R68, R60 ;  /* 0x000000447c3c723c */ /* 0x044fe8000004183c */
[----:B------:R-:W-:Y:S01]  /*9850*/  MUFU.EX2 R241, R241 ;  /* 0x000000f100f17308 */ /* 0x000fe20000000800 */
[----:B------:R-:W-:Y:S02]  /*9860*/  FFMA.FTZ R149, R140, c[0x0][0x2d0], -R149 ;  /* 0x0000b4008c957a23 */ /* 0x000fe40000010895 */
[----:B----4-:R-:W-:Y:S01]  /*9870*/  F2FP.BF16.PACK_AB R68, R137, R136 ;  /* 0x000000888944723e */ /* 0x010fe200000010ff */
[----:B------:R-:W-:Y:S04]  /*9880*/  HMMA.16816.F32.BF16 R64, R124, R70, R64 ;  /* 0x000000467c40723c */ /* 0x000fe80000041840 */
[----:B-----5:R-:W-:Y:S01]  /*9890*/  F2FP.BF16.PACK_AB R69, R151, R148 ;  /* 0x000000949745723e */ /* 0x020fe200000010ff */
[--C-:B------:R-:W-:Y:S01]  /*98a0*/  FFMA.FTZ R140, R143, c[0x0][0x2d0], -R134.reuse ;  /* 0x0000b4008f8c7a23 */ /* 0x100fe20000010886 */
[----:B------:R-:W-:Y:S01]  /*98b0*/  MUFU.EX2 R168, R168 ;  /* 0x000000a800a87308 */ /* 0x000fe20000000800 */
[----:B------:R-:W-:Y:S01]  /*98c0*/  F2FP.BF16.PACK_AB R70, R141, R138 ;  /* 0x0000008a8d46723e */ /* 0x000fe200000010ff */
[--C-:B------:R-:W-:Y:S01]  /*98d0*/  FFMA.FTZ R139, R139, c[0x0][0x2d0], -R134.reuse ;  /* 0x0000b4008b8b7a23 */ /* 0x100fe20000010886 */
[----:B------:R-:W-:Y:S03]  /*98e0*/  F2FP.BF16.PACK_AB R71, R154, R153 ;  /* 0x000000999a47723e */ /* 0x000fe600000010ff */
[--C-:B------:R-:W-:Y:S02]  /*98f0*/  FFMA.FTZ R135, R135, c[0x0][0x2d0], -R134.reuse ;  /* 0x0000b40087877a23 */ /* 0x100fe40000010886 */
[----:B------:R-:W-:Y:S02]  /*9900*/  FFMA.FTZ R134, R117, c[0x0][0x2d0], -R134 ;  /* 0x0000b40075867a23 */ /* 0x000fe40000010886 */
[C---:B------:R-:W-:Y:S01]  /*9910*/  HMMA.16816.F32.BF16 R4, R68.reuse, R72, R4 ;  /* 0x000000484404723c */ /* 0x040fe20000041804 */
[----:B------:R-:W2:Y:S04]  /*9920*/  MUFU.EX2 R167, R167 ;  /* 0x000000a700a77308 */ /* 0x000ea80000000800 */
[----:B------:R-:W-:Y:S02]  /*9930*/  FFMA.FTZ R128, R3, R228, R128 ;  /* 0x000000e403807223 */ /* 0x000fe40000010080 */
[----:B------:R-:W-:Y:S01]  /*9940*/  FFMA.FTZ R133, R2, R229, R133 ;  /* 0x000000e502857223 */ /* 0x000fe20000010085 */
[C---:B------:R-:W-:Y:S01]  /*9950*/  HMMA.16816.F32.BF16 R8, R68.reuse, R74, R8 ;  /* 0x0000004a4408723c */ /* 0x040fe20000041808 */
[----:B------:R-:W3:Y:S02]  /*9960*/  LDSM.16.MT88.4 R72, [R210+0x3900] ;  /* 0x00390000d248783b */ /* 0x000ee40000004200 */
[----:B------:R-:W-:Y:S01]  /*9970*/  MUFU.EX2 R166, R166 ;  /* 0x000000a600a67308 */ /* 0x000fe20000000800 */
[----:B------:R-:W-:Y:S02]  /*9980*/  FADD.FTZ R119, R119, R128 ;  /* 0x0000008077777221 */ /* 0x000fe40000010000 */
[----:B------:R-:W-:Y:S02]  /*9990*/  FADD.FTZ R132, R132, R133 ;  /* 0x0000008584847221 */ /* 0x000fe40000010000 */
[C---:B-1----:R-:W-:Y:S04]  /*99a0*/  HMMA.16816.F32.BF16 R12, R68.reuse, R76, R12 ;  /* 0x0000004c440c723c */ /* 0x042fe8000004180c */
[----:B------:R-:W-:Y:S01]  /*99b0*/  FADD.FTZ R118, R118, R119 ;  /* 0x0000007776767221 */ /* 0x000fe20000010000 */
[----:B------:R-:W1:Y:S01]  /*99c0*/  MUFU.EX2 R169, R169 ;  /* 0x000000a900a97308 */ /* 0x000e620000000800 */
[----:B------:R-:W-:Y:S02]  /*99d0*/  FADD.FTZ R3, R131, R132 ;  /* 0x0000008483037221 */ /* 0x000fe40000010000 */
[C---:B------:R-:W-:Y:S01]  /*99e0*/  HMMA.16816.F32.BF16 R16, R68.reuse, R78, R16 ;  /* 0x0000004e4410723c */ /* 0x040fe20000041810 */
[----:B------:R-:W4:Y:S03]  /*99f0*/  LDSM.16.MT88.4 R76, [R209+0x3900] ;  /* 0x00390000d14c783b */ /* 0x000f260000004200 */
[----:B------:R-:W-:Y:S02]  /*9a00*/  FADD.FTZ R129, R129, R118 ;  /* 0x0000007681817221 */ /* 0x000fe40000010000 */
[----:B------:R-:W-:Y:S01]  /*9a10*/  FADD.FTZ R3, R130, R3 ;  /* 0x0000000382037221 */ /* 0x000fe20000010000 */
[----:B------:R-:W-:Y:S01]  /*9a20*/  MUFU.EX2 R171, R171 ;  /* 0x000000ab00ab7308 */ /* 0x000fe20000000800 */
[C---:B------:R-:W-:Y:S04]  /*9a30*/  HMMA.16816.F32.BF16 R20, R68.reuse, R80, R20 ;  /* 0x000000504414723c */ /* 0x040fe80000041814 */
[----:B------:R-:W-:Y:S02]  /*9a40*/  FADD.FTZ R136, R136, R129 ;  /* 0x0000008188887221 */ /* 0x000fe40000010000 */
[----:B------:R-:W-:Y:S02]  /*9a50*/  FADD.FTZ R2, R148, R3 ;  /* 0x0000000394027221 */ /* 0x000fe40000010000 */
[C---:B------:R-:W-:Y:S01]  /*9a60*/  HMMA.16816.F32.BF16 R24, R68.reuse, R82, R24 ;  /* 0x000000524418723c */ /* 0x040fe20000041818 */
[----:B------:R-:W5:Y:S01]  /*9a70*/  LDSM.16.MT88.4 R80, [R208+0x3900] ;  /* 0x00390000d050783b */ /* 0x000f620000004200 */
[----:B------:R-:W-:Y:S02]  /*9a80*/  MUFU.EX2 R240, R240 ;  /* 0x000000f000f07308 */ /* 0x000fe40000000800 */
[----:B------:R-:W-:Y:S02]  /*9a90*/  FADD.FTZ R137, R137, R136 ;  /* 0x0000008889897221 */ /* 0x000fe40000010000 */
[----:B------:R-:W-:Y:S02]  /*9aa0*/  FADD.FTZ R2, R151, R2 ;  /* 0x0000000297027221 */ /* 0x000fe40000010000 */
[C---:B------:R-:W-:Y:S04]  /*9ab0*/  HMMA.16816.F32.BF16 R28, R68.reuse, R84, R28 ;  /* 0x00000054441c723c */ /* 0x040fe8000004181c */
[----:B------:R-:W-:Y:S01]  /*9ac0*/  MUFU.EX2 R239, R239 ;  /* 0x000000ef00ef7308 */ /* 0x000fe20000000800 */
[----:B------:R-:W-:Y:S02]  /*9ad0*/  FADD.FTZ R138, R138, R137 ;  /* 0x000000898a8a7221 */ /* 0x000fe40000010000 */
[----:B------:R-:W-:Y:S01]  /*9ae0*/  FADD.FTZ R3, R153, R2 ;  /* 0x0000000299037221 */ /* 0x000fe20000010000 */
[C---:B------:R-:W-:Y:S01]  /*9af0*/  HMMA.16816.F32.BF16 R32, R68.reuse, R86, R32 ;  /* 0x000000564420723c */ /* 0x040fe20000041820 */
[----:B------:R-:W-:Y:S03]  /*9b00*/  LDSM.16.MT88.4 R84, [R210+0x1100] ;  /* 0x00110000d254783b */ /* 0x000fe60000004200 */
[----:B------:R-:W-:Y:S02]  /*9b10*/  FADD.FTZ R138, R141, R138 ;  /* 0x0000008a8d8a7221 */ /* 0x000fe40000010000 */
[----:B------:R-:W-:Y:S01]  /*9b20*/  MUFU.EX2 R242, R242 ;  /* 0x000000f200f27308 */ /* 0x000fe20000000800 */
[----:B------:R-:W-:Y:S01]  /*9b30*/  FADD.FTZ R3, R154, R3 ;  /* 0x000000039a037221 */ /* 0x000fe20000010000 */
[C---:B------:R-:W-:Y:S08]  /*9b40*/  HMMA.16816.F32.BF16 R36, R68.reuse, R88, R36 ;  /* 0x000000584424723c */ /* 0x040ff00000041824 */
[C---:B------:R-:W-:Y:S01]  /*9b50*/  HMMA.16816.F32.BF16 R40, R68.reuse, R90, R40 ;  /* 0x0000005a4428723c */ /* 0x040fe20000041828 */
[----:B------:R-:W-:Y:S01]  /*9b60*/  LDSM.16.MT88.4 R88, [R208+0x4100] ;  /* 0x00410000d058783b */ /* 0x000fe20000004200 */
[----:B------:R-:W-:Y:S06]  /*9b70*/  MUFU.EX2 R243, R243 ;  /* 0x000000f300f37308 */ /* 0x000fec0000000800 */
[C---:B---3--:R-:W-:Y:S04]  /*9b80*/  HMMA.16816.F32.BF16 R44, R68.reuse, R72, R44 ;  /* 0x00000048442c723c */ /* 0x048fe8000004182c */
[----:B------:R-:W-:Y:S04]  /*9b90*/  MUFU.EX2 R244, R244 ;  /* 0x000000f400f47308 */ /* 0x000fe80000000800 */
[C---:B------:R-:W-:Y:S01]  /*9ba0*/  HMMA.16816.F32.BF16 R48, R68.reuse, R74, R48 ;  /* 0x0000004a4430723c */ /* 0x040fe20000041830 */
[----:B------:R-:W3:Y:S05]  /*9bb0*/  LDSM.16.MT88.4 R72, [R212+0x1100] ;  /* 0x00110000d448783b */ /* 0x000eea0000004200 */
[----:B------:R-:W-:Y:S02]  /*9bc0*/  MUFU.EX2 R245, R245 ;  /* 0x000000f500f57308 */ /* 0x000fe40000000800 */
[C---:B----4-:R-:W-:Y:S08]  /*9bd0*/  HMMA.16816.F32.BF16 R52, R68.reuse, R76, R52 ;  /* 0x0000004c4434723c */ /* 0x050ff00000041834 */
[C---:B------:R-:W-:Y:S01]  /*9be0*/  HMMA.16816.F32.BF16 R56, R68.reuse, R78, R56 ;  /* 0x0000004e4438723c */ /* 0x040fe20000041838 */
[----:B------:R-:W4:Y:S01]  /*9bf0*/  LDSM.16.MT88.4 R76, [R209+0x1100] ;  /* 0x00110000d14c783b */ /* 0x000f220000004200 */
[----:B------:R-:W-:Y:S06]  /*9c00*/  MUFU.EX2 R246, R246 ;  /* 0x000000f600f67308 */ /* 0x000fec0000000800 */
[C---:B-----5:R-:W-:Y:S04]  /*9c10*/  HMMA.16816.F32.BF16 R60, R68.reuse, R80, R60 ;  /* 0x00000050443c723c */ /* 0x060fe8000004183c */
[----:B------:R-:W-:Y:S04]  /*9c20*/  MUFU.EX2 R152, R152 ;  /* 0x0000009800987308 */ /* 0x000fe80000000800 */
[----:B------:R-:W-:Y:S01]  /*9c30*/  HMMA.16816.F32.BF16 R64, R68, R82, R64 ;  /* 0x000000524440723c */ /* 0x000fe20000041840 */
[----:B------:R-:W5:Y:S05]  /*9c40*/  LDSM.16.MT88.4 R80, [R208+0x1100] ;  /* 0x00110000d050783b */ /* 0x000f6a0000004200 */
[----:B------:R-:W4:Y:S01]  /*9c50*/  MUFU.EX2 R155, R155 ;  /* 0x0000009b009b7308 */ /* 0x000f220000000800 */
[----:B------:R-:W-:Y:S01]  /*9c60*/  F2FP.BF16.PACK_AB R68, R156, R159 ;  /* 0x0000009f9c44723e */ /* 0x000fe200000010ff */
[----:B------:R-:W-:Y:S01]  /*9c70*/  FADD.FTZ R159, R159, R138 ;  /* 0x0000008a9f9f7221 */ /* 0x000fe20000010000 */
[----:B------:R-:W-:Y:S03]  /*9c80*/  F2FP.BF16.PACK_AB R70, R163, R158 ;  /* 0x0000009ea346723e */ /* 0x000fe600000010ff */
[----:B--2---:R-:W-:Y:S01]  /*9c90*/  F2FP.BF16.PACK_AB R69, R167, R160 ;  /* 0x000000a0a745723e */ /* 0x004fe200000010ff */
[----:B------:R-:W-:Y:S01]  /*9ca0*/  FADD.FTZ R160, R160, R3 ;  /* 0x00000003a0a07221 */ /* 0x000fe20000010000 */
[----:B-1----:R-:W-:Y:S01]  /*9cb0*/  F2FP.BF16.PACK_AB R71, R169, R166 ;  /* 0x000000a6a947723e */ /* 0x002fe200000010ff */
[----:B------:R-:W-:Y:S01]  /*9cc0*/  FADD.FTZ R159, R156, R159 ;  /* 0x0000009f9c9f7221 */ /* 0x000fe20000010000 */
[----:B------:R-:W-:Y:S01]  /*9cd0*/  MUFU.EX2 R142, R142 ;  /* 0x0000008e008e7308 */ /* 0x000fe20000000800 */
[----:B------:R-:W-:Y:S02]  /*9ce0*/  FADD.FTZ R167, R167, R160 ;  /* 0x000000a0a7a77221 */ /* 0x000fe40000010000 */
[----:B------:R-:W-:Y:S02]  /*9cf0*/  FADD.FTZ R158, R158, R159 ;  /* 0x0000009f9e9e7221 */ /* 0x000fe40000010000 */
[C---:B---3--:R-:W-:Y:S03]  /*9d00*/  HMMA.16816.F32.BF16 R4, R68.reuse, R72, R4 ;  /* 0x000000484404723c */ /* 0x048fe60000041804 */
[----:B------:R-:W-:Y:S02]  /*9d10*/  FADD.FTZ R2, R166, R167 ;  /* 0x000000a7a6027221 */ /* 0x000fe40000010000 */
[----:B------:R-:W1:Y:S01]  /*9d20*/  MUFU.EX2 R149, R149 ;  /* 0x0000009500957308 */ /* 0x000e620000000800 */
[----:B------:R-:W-:Y:S02]  /*9d30*/  FADD.FTZ R158, R163, R158 ;  /* 0x0000009ea39e7221 */ /* 0x000fe40000010000 */
[C---:B------:R-:W-:Y:S01]  /*9d40*/  HMMA.16816.F32.BF16 R8, R68.reuse, R74, R8 ;  /* 0x0000004a4408723c */ /* 0x040fe20000041808 */
[----:B------:R-:W2:Y:S03]  /*9d50*/  LDSM.16.MT88.4 R72, [R212+0x4100] ;  /* 0x00410000d448783b */ /* 0x000ea60000004200 */
[----:B----4-:R-:W-:Y:S01]  /*9d60*/  F2FP.BF16.PACK_AB R124, R155, R152 ;  /* 0x000000989b7c723e */ /* 0x010fe200000010ff */
[----:B------:R-:W-:Y:S02]  /*9d70*/  FADD.FTZ R2, R169, R2 ;  /* 0x00000002a9027221 */ /* 0x000fe40000010000 */
[----:B------:R-:W-:Y:S01]  /*9d80*/  MUFU.EX2 R140, R140 ;  /* 0x0000008c008c7308 */ /* 0x000fe20000000800 */
[C---:B------:R-:W-:Y:S08]  /*9d90*/  HMMA.16816.F32.BF16 R12, R68.reuse, R84, R12 ;  /* 0x00000054440c723c */ /* 0x040ff0000004180c */
[C---:B------:R-:W-:Y:S01]  /*9da0*/  HMMA.16816.F32.BF16 R16, R68.reuse, R86, R16 ;  /* 0x000000564410723c */ /* 0x040fe20000041810 */
[----:B------:R-:W3:Y:S01]  /*9db0*/  LDSM.16.MT88.4 R84, [R210+0x4100] ;  /* 0x00410000d254783b */ /* 0x000ee20000004200 */
[----:B------:R-:W4:Y:S02]  /*9dc0*/  MUFU.EX2 R139, R139 ;  /* 0x0000008b008b7308 */ /* 0x000f240000000800 */
[----:B-1----:R-:W-:Y:S04]  /*9dd0*/  F2FP.BF16.PACK_AB R126, R149, R142 ;  /* 0x0000008e957e723e */ /* 0x002fe800000010ff */
[C---:B------:R-:W-:Y:S04]  /*9de0*/  HMMA.16816.F32.BF16 R20, R68.reuse, R76, R20 ;  /* 0x0000004c4414723c */ /* 0x040fe80000041814 */
[----:B------:R-:W-:Y:S04]  /*9df0*/  MUFU.EX2 R135, R135 ;  /* 0x0000008700877308 */ /* 0x000fe80000000800 */
[C---:B------:R-:W-:Y:S01]  /*9e00*/  HMMA.16816.F32.BF16 R24, R68.reuse, R78, R24 ;  /* 0x0000004e4418723c */ /* 0x040fe20000041818 */
[----:B------:R-:W1:Y:S05]  /*9e10*/  LDSM.16.MT88.4 R76, [R209+0x4100] ;  /* 0x00410000d14c783b */ /* 0x000e6a0000004200 */
[----:B------:R-:W3:Y:S02]  /*9e20*/  MUFU.EX2 R134, R134 ;  /* 0x0000008600867308 */ /* 0x000ee40000000800 */
[C---:B-----5:R-:W-:Y:S04]  /*9e30*/  HMMA.16816.F32.BF16 R28, R68.reuse, R80, R28 ;  /* 0x00000050441c723c */ /* 0x060fe8000004181c */
[----:B----4-:R-:W-:Y:S04]  /*9e40*/  F2FP.BF16.PACK_AB R125, R139, R140 ;  /* 0x0000008c8b7d723e */ /* 0x010fe800000010ff */
[C---:B------:R-:W-:Y:S01]  /*9e50*/  HMMA.16816.F32.BF16 R32, R68.reuse, R82, R32 ;  /* 0x000000524420723c */ /* 0x040fe20000041820 */
[----:B------:R-:W4:Y:S07]  /*9e60*/  LDSM.16.MT88.4 R80, [R212+0x1900] ;  /* 0x00190000d450783b */ /* 0x000f2e0000004200 */
[C---:B--2---:R-:W-:Y:S04]  /*9e70*/  HMMA.16816.F32.BF16 R36, R68.reuse, R72, R36 ;  /* 0x000000484424723c */ /* 0x044fe80000041824 */
[----:B---3--:R-:W-:Y:S04]  /*9e80*/  F2FP.BF16.PACK_AB R127, R134, R135 ;  /* 0x00000087867f723e */ /* 0x008fe800000010ff */
[C---:B------:R-:W-:Y:S01]  /*9e90*/  HMMA.16816.F32.BF16 R40, R68.reuse, R74, R40 ;  /* 0x0000004a4428723c */ /* 0x040fe20000041828 */
[----:B------:R-:W2:Y:S07]  /*9ea0*/  LDSM.16.MT88.4 R72, [R210+0x1900] ;  /* 0x00190000d248783b */ /* 0x000eae0000004200 */
[C---:B------:R-:W-:Y:S08]  /*9eb0*/  HMMA.16816.F32.BF16 R44, R68.reuse, R84, R44 ;  /* 0x00000054442c723c */ /* 0x040ff0000004182c */
[C---:B------:R-:W-:Y:S01]  /*9ec0*/  HMMA.16816.F32.BF16 R48, R68.reuse, R86, R48 ;  /* 0x000000564430723c */ /* 0x040fe20000041830 */
[----:B------:R-:W-:Y:S07]  /*9ed0*/  LDSM.16.MT88.4 R84, [R208+0x1900] ;  /* 0x00190000d054783b */ /* 0x000fee0000004200 */
[C---:B-1----:R-:W-:Y:S08]  /*9ee0*/  HMMA.16816.F32.BF16 R52, R68.reuse, R76, R52 ;  /* 0x0000004c4434723c */ /* 0x042ff00000041834 */
[C---:B------:R-:W-:Y:S01]  /*9ef0*/  HMMA.16816.F32.BF16 R56, R68.reuse, R78, R56 ;  /* 0x0000004e4438723c */ /* 0x040fe20000041838 */
[----:B------:R-:W1:Y:S07]  /*9f00*/  LDSM.16.MT88.4 R76, [R209+0x1900] ;  /* 0x00190000d14c783b */ /* 0x000e6e0000004200 */
[C---:B------:R-:W-:Y:S08]  /*9f10*/  HMMA.16816.F32.BF16 R60, R68.reuse, R88, R60 ;  /* 0x00000058443c723c */ /* 0x040ff0000004183c */
[----:B------:R-:W-:Y:S01]  /*9f20*/  HMMA.16816.F32.BF16 R64, R68, R90, R64 ;  /* 0x0000005a4440723c */ /* 0x000fe20000041840 */
[----:B------:R-:W-:Y:S06]  /*9f30*/  LDSM.16.MT88.4 R88, [R209+0x4900] ;  /* 0x00490000d158783b */ /* 0x000fec0000004200 */
        /* <DEDUP_REMOVED lines=9> */
[C---:B----4-:R-:W-:Y:S03]  /*9fd0*/  HMMA.16816.F32.BF16 R4, R68.reuse, R80, R4 ;  /* 0x000000504404723c */ /* 0x050fe60000041804 */
[----:B------:R-:W-:Y:S02]  /*9fe0*/  FADD.FTZ R3, R245, R244 ;  /* 0x000000f4f5037221 */ /* 0x000fe40000010000 */
[----:B------:R-:W-:Y:S02]  /*9ff0*/  FADD.FTZ R239, R242, R239 ;  /* 0x000000eff2ef7221 */ /* 0x000fe40000010000 */
[----:B------:R-:W-:Y:S01]  /*a000*/  FADD.FTZ R3, R246, R3 ;  /* 0x00000003f6037221 */ /* 0x000fe20000010000 */
[C---:B------:R-:W-:Y:S01]  /*a010*/  HMMA.16816.F32.BF16 R8, R68.reuse, R82, R8 ;  /* 0x000000524408723c */ /* 0x040fe20000041808 */
[----:B------:R-:W3:Y:S03]  /*a020*/  LDSM.16.MT88.4 R80, [R212+0x4900] ;  /* 0x00490000d450783b */ /* 0x000ee60000004200 */
[----:B------:R-:W-:Y:S04]  /*a030*/  FADD.FTZ R2, R162, R3 ;  /* 0x00000003a2027221 */ /* 0x000fe80000010000 */
[C---:B--2---:R-:W-:Y:S04]  /*a040*/  HMMA.16816.F32.BF16 R12, R68.reuse, R72, R12 ;  /* 0x00000048440c723c */ /* 0x044fe8000004180c */
[----:B------:R-:W-:Y:S04]  /*a050*/  FADD.FTZ R2, R161, R2 ;  /* 0x00000002a1027221 */ /* 0x000fe80000010000 */
[C---:B------:R-:W-:Y:S01]  /*a060*/  HMMA.16816.F32.BF16 R16, R68.reuse, R74, R16 ;  /* 0x0000004a4410723c */ /* 0x040fe20000041810 */
[----:B------:R-:W2:Y:S03]  /*a070*/  LDSM.16.MT88.4 R72, [R210+0x4900] ;  /* 0x00490000d248783b */ /* 0x000ea60000004200 */
[----:B------:R-:W-:Y:S02]  /*a080*/  FADD.FTZ R3, R157, R2 ;  /* 0x000000029d037221 */ /* 0x000fe40000010000 */
[----:B------:R-:W-:Y:S02]  /*a090*/  IMAD.MOV.U32 R2, RZ, RZ, R116 ;  /* 0x000000ffff027224 */ /* 0x000fe400078e0074 */
[C---:B-1----:R-:W-:Y:S04]  /*a0a0*/  HMMA.16816.F32.BF16 R20, R68.reuse, R76, R20 ;  /* 0x0000004c4414723c */ /* 0x042fe80000041814 */
[----:B------:R-:W-:Y:S04]  /*a0b0*/  FADD.FTZ R3, R168, R3 ;  /* 0x00000003a8037221 */ /* 0x000fe80000010000 */
[C---:B------:R-:W-:Y:S01]  /*a0c0*/  HMMA.16816.F32.BF16 R24, R68.reuse, R78, R24 ;  /* 0x0000004e4418723c */ /* 0x040fe20000041818 */
[----:B------:R-:W1:Y:S03]  /*a0d0*/  LDSM.16.MT88.4 R76, [R212+0x2100] ;  /* 0x00210000d44c783b */ /* 0x000e660000004200 */
[----:B------:R-:W-:Y:S02]  /*a0e0*/  FADD.FTZ R140, R140, R3 ;  /* 0x000000038c8c7221 */ /* 0x000fe40000010000 */
[----:B------:R-:W-:Y:S02]  /*a0f0*/  IMAD.MOV.U32 R3, RZ, RZ, R0 ;  /* 0x000000ffff037224 */ /* 0x000fe400078e0000 */
[C---:B------:R-:W-:Y:S04]  /*a100*/  HMMA.16816.F32.BF16 R28, R68.reuse, R84, R28 ;  /* 0x00000054441c723c */ /* 0x040fe8000004181c */
[----:B------:R-:W-:Y:S04]  /*a110*/  FADD.FTZ R140, R139, R140 ;  /* 0x0000008c8b8c7221 */ /* 0x000fe80000010000 */
[C---:B------:R-:W-:Y:S01]  /*a120*/  HMMA.16816.F32.BF16 R32, R68.reuse, R86, R32 ;  /* 0x000000564420723c */ /* 0x040fe20000041820 */
[----:B------:R-:W-:Y:S03]  /*a130*/  LDSM.16.MT88.4 R84, [R208+0x2100] ;  /* 0x00210000d054783b */ /* 0x000fe60000004200 */
[----:B------:R-:W-:Y:S04]  /*a140*/  FADD.FTZ R135, R135, R140 ;  /* 0x0000008c87877221 */ /* 0x000fe80000010000 */
[C---:B---3--:R-:W-:Y:S04]  /*a150*/  HMMA.16816.F32.BF16 R36, R68.reuse, R80, R36 ;  /* 0x000000504424723c */ /* 0x048fe80000041824 */
[----:B------:R-:W-:Y:S04]  /*a160*/  FADD.FTZ R229, R134, R135 ;  /* 0x0000008786e57221 */ /* 0x000fe80000010000 */
[C---:B------:R-:W-:Y:S01]  /*a170*/  HMMA.16816.F32.BF16 R40, R68.reuse, R82, R40 ;  /* 0x000000524428723c */ /* 0x040fe20000041828 */
[----:B------:R-:W3:Y:S07]  /*a180*/  LDSM.16.MT88.4 R80, [R210+0x2100] ;  /* 0x00210000d250783b */ /* 0x000eee0000004200 */
[C---:B--2---:R-:W-:Y:S08]  /*a190*/  HMMA.16816.F32.BF16 R44, R68.reuse, R72, R44 ;  /* 0x00000048442c723c */ /* 0x044ff0000004182c */
[C---:B------:R-:W-:Y:S01]  /*a1a0*/  HMMA.16816.F32.BF16 R48, R68.reuse, R74, R48 ;  /* 0x0000004a4430723c */ /* 0x040fe20000041830 */
[----:B------:R-:W2:Y:S07]  /*a1b0*/  LDSM.16.MT88.4 R72, [R209+0x2100] ;  /* 0x00210000d148783b */ /* 0x000eae0000004200 */
        /* <DEDUP_REMOVED lines=11> */
[----:B------:R-:W-:Y:S02]  /*a270*/  F2FP.BF16.PACK_AB R71, R168, R157 ;  /* 0x0000009da847723e */ /* 0x000fe400000010ff */
[----:B------:R-:W-:Y:S01]  /*a280*/  IADD3 R168, R238, -0x1, RZ ;  /* 0xffffffffeea87810 */ /* 0x000fe20007ffe0ff */
[----:B------:R-:W-:Y:S04]  /*a290*/  FADD.FTZ R164, R164, R241 ;  /* 0x000000f1a4a47221 */ /* 0x000fe80000010000 */
[C---:B-1----:R-:W-:Y:S03]  /*a2a0*/  HMMA.16816.F32.BF16 R4, R68.reuse, R76, R4 ;  /* 0x0000004c4404723c */ /* 0x042fe60000041804 */
[----:B------:R-:W-:Y:S02]  /*a2b0*/  FADD.FTZ R247, R247, R164 ;  /* 0x000000a4f7f77221 */ /* 0x000fe40000010000 */
[----:B------:R-:W-:Y:S02]  /*a2c0*/  IMAD.MOV.U32 R238, RZ, RZ, R168 ;  /* 0x000000ffffee7224 */ /* 0x000fe400078e00a8 */
[----:B------:R-:W-:Y:S01]  /*a2d0*/  FADD.FTZ R152, R152, R247 ;  /* 0x000000f798987221 */ /* 0x000fe20000010000 */
[C---:B------:R-:W-:Y:S01]  /*a2e0*/  HMMA.16816.F32.BF16 R8, R68.reuse, R78, R8 ;  /* 0x0000004e4408723c */ /* 0x040fe20000041808 */
[----:B------:R-:W1:Y:S03]  /*a2f0*/  LDSM.16.MT88.4 R76, [R212+0x5100] ;  /* 0x00510000d44c783b */ /* 0x000e660000004200 */
[----:B------:R-:W-:Y:S04]  /*a300*/  FADD.FTZ R155, R155, R152 ;  /* 0x000000989b9b7221 */ /* 0x000fe80000010000 */
[C---:B---3--:R-:W-:Y:S04]  /*a310*/  HMMA.16816.F32.BF16 R12, R68.reuse, R80, R12 ;  /* 0x00000050440c723c */ /* 0x048fe8000004180c */
[----:B------:R-:W-:Y:S04]  /*a320*/  FADD.FTZ R142, R142, R155 ;  /* 0x0000009b8e8e7221 */ /* 0x000fe80000010000 */
[C---:B------:R-:W-:Y:S01]  /*a330*/  HMMA.16816.F32.BF16 R16, R68.reuse, R82, R16 ;  /* 0x000000524410723c */ /* 0x040fe20000041810 */
[----:B------:R-:W3:Y:S03]  /*a340*/  LDSM.16.MT88.4 R80, [R210+0x5100] ;  /* 0x00510000d250783b */ /* 0x000ee60000004200 */
[----:B------:R-:W-:Y:S04]  /*a350*/  FADD.FTZ R228, R149, R142 ;  /* 0x0000008e95e47221 */ /* 0x000fe80000010000 */
[C---:B--2---:R-:W-:Y:S08]  /*a360*/  HMMA.16816.F32.BF16 R20, R68.reuse, R72, R20 ;  /* 0x000000484414723c */ /* 0x044ff00000041814 */
[C---:B------:R-:W-:Y:S01]  /*a370*/  HMMA.16816.F32.BF16 R24, R68.reuse, R74, R24 ;  /* 0x0000004a4418723c */ /* 0x040fe20000041818 */
[----:B------:R-:W2:Y:S07]  /*a380*/  LDSM.16.MT88.4 R72, [R208+0x5100] ;  /* 0x00510000d048783b */ /* 0x000eae0000004200 */
[C---:B------:R-:W-:Y:S08]  /*a390*/  HMMA.16816.F32.BF16 R28, R68.reuse, R84, R28 ;  /* 0x00000054441c723c */ /* 0x040ff0000004181c */
[C---:B------:R-:W-:Y:S01]  /*a3a0*/  HMMA.16816.F32.BF16 R32, R68.reuse, R86, R32 ;  /* 0x000000564420723c */ /* 0x040fe20000041820 */
[----:B------:R-:W4:Y:S07]  /*a3b0*/  LDSM.16.MT88.4 R84, [R208+0x2900] ;  /* 0x00290000d054783b */ /* 0x000f2e0000004200 */
[C---:B-1----:R-:W-:Y:S08]  /*a3c0*/  HMMA.16816.F32.BF16 R36, R68.reuse, R76, R36 ;  /* 0x0000004c4424723c */ /* 0x042ff00000041824 */
[C---:B------:R-:W-:Y:S01]  /*a3d0*/  HMMA.16816.F32.BF16 R40, R68.reuse, R78, R40 ;  /* 0x0000004e4428723c */ /* 0x040fe20000041828 */
[----:B------:R-:W1:Y:S07]  /*a3e0*/  LDSM.16.MT88.4 R76, [R212+0x5900] ;  /* 0x00590000d44c783b */ /* 0x000e6e0000004200 */
[C---:B---3--:R-:W-:Y:S08]  /*a3f0*/  HMMA.16816.F32.BF16 R44, R68.reuse, R80, R44 ;  /* 0x00000050442c723c */ /* 0x048ff0000004182c */
[C---:B------:R-:W-:Y:S08]  /*a400*/  HMMA.16816.F32.BF16 R48, R68.reuse, R82, R48 ;  /* 0x000000524430723c */ /* 0x040ff00000041830 */
[C---:B------:R-:W-:Y:S08]  /*a410*/  HMMA.16816.F32.BF16 R52, R68.reuse, R88, R52 ;  /* 0x000000584434723c */ /* 0x040ff00000041834 */
[C---:B------:R-:W-:Y:S08]  /*a420*/  HMMA.16816.F32.BF16 R56, R68.reuse, R90, R56 ;  /* 0x0000005a4438723c */ /* 0x040ff00000041838 */
[C---:B--2---:R-:W-:Y:S08]  /*a430*/  HMMA.16816.F32.BF16 R60, R68.reuse, R72, R60 ;  /* 0x00000048443c723c */ /* 0x044ff0000004183c */
[----:B------:R-:W-:Y:S01]  /*a440*/  HMMA.16816.F32.BF16 R64, R68, R74, R64 ;  /* 0x0000004a4440723c */ /* 0x000fe20000041840 */
[----:B------:R-:W2:Y:S07]  /*a450*/  LDSM.16.MT88.4 R68, [R210+0x5900] ;  /* 0x00590000d244783b */ /* 0x000eae0000004200 */
[C---:B------:R-:W-:Y:S01]  /*a460*/  HMMA.16816.F32.BF16 R112, R124.reuse, R108, R4 ;  /* 0x0000006c7c70723c */ /* 0x040fe20000041804 */
[----:B------:R-:W3:Y:S07]  /*a470*/  LDSM.16.MT88.4 R4, [R209+0x5900] ;  /* 0x00590000d104783b */ /* 0x000eee0000004200 */
[C---:B------:R-:W-:Y:S01]  /*a480*/  HMMA.16816.F32.BF16 R108, R124.reuse, R110, R8 ;  /* 0x0000006e7c6c723c */ /* 0x040fe20000041808 */
[----:B------:R-:W5:Y:S07]  /*a490*/  LDSM.16.MT88.4 R8, [R208+0x5900] ;  /* 0x00590000d008783b */ /* 0x000f6e0000004200 */
[C---:B------:R-:W-:Y:S08]  /*a4a0*/  HMMA.16816.F32.BF16 R104, R124.reuse, R100, R12 ;  /* 0x000000647c68723c */ /* 0x040ff0000004180c */
[C---:B------:R-:W-:Y:S08]  /*a4b0*/  HMMA.16816.F32.BF16 R100, R124.reuse, R102, R16 ;  /* 0x000000667c64723c */ /* 0x040ff00000041810 */
[C---:B------:R-:W-:Y:S08]  /*a4c0*/  HMMA.16816.F32.BF16 R96, R124.reuse, R92, R20 ;  /* 0x0000005c7c60723c */ /* 0x040ff00000041814 */
[C---:B------:R-:W-:Y:S08]  /*a4d0*/  HMMA.16816.F32.BF16 R92, R124.reuse, R94, R24 ;  /* 0x0000005e7c5c723c */ /* 0x040ff00000041818 */
[C---:B----4-:R-:W-:Y:S08]  /*a4e0*/  HMMA.16816.F32.BF16 R88, R124.reuse, R84, R28 ;  /* 0x000000547c58723c */ /* 0x050ff0000004181c */
[C---:B------:R-:W-:Y:S08]  /*a4f0*/  HMMA.16816.F32.BF16 R84, R124.reuse, R86, R32 ;  /* 0x000000567c54723c */ /* 0x040ff00000041820 */
[C---:B-1----:R-:W-:Y:S08]  /*a500*/  HMMA.16816.F32.BF16 R80, R124.reuse, R76, R36 ;  /* 0x0000004c7c50723c */ /* 0x042ff00000041824 */
[C---:B------:R-:W-:Y:S08]  /*a510*/  HMMA.16816.F32.BF16 R76, R124.reuse, R78, R40 ;  /* 0x0000004e7c4c723c */ /* 0x040ff00000041828 */
[C---:B--2---:R-:W-:Y:S08]  /*a520*/  HMMA.16816.F32.BF16 R72, R124.reuse, R68, R44 ;  /* 0x000000447c48723c */ /* 0x044ff0000004182c */
[C---:B------:R-:W-:Y:S08]  /*a530*/  HMMA.16816.F32.BF16 R68, R124.reuse, R70, R48 ;  /* 0x000000467c44723c */ /* 0x040ff00000041830 */
[C---:B---3--:R-:W-:Y:S08]  /*a540*/  HMMA.16816.F32.BF16 R52, R124.reuse, R4, R52 ;  /* 0x000000047c34723c */ /* 0x048ff00000041834 */
[C---:B------:R-:W-:Y:S08]  /*a550*/  HMMA.16816.F32.BF16 R56, R124.reuse, R6, R56 ;  /* 0x000000067c38723c */ /* 0x040ff00000041838 */
[C---:B-----5:R-:W-:Y:S08]  /*a560*/  HMMA.16816.F32.BF16 R60, R124.reuse, R8, R60 ;  /* 0x000000087c3c723c */ /* 0x060ff0000004183c */
[----:B------:R-:W-:Y:S01]  /*a570*/  HMMA.16816.F32.BF16 R64, R124, R10, R64 ;  /* 0x0000000a7c40723c */ /* 0x000fe20000041840 */
[----:B------:R-:W-:-:S07]  /*a580*/  @P0 BRA `(.L_x_46) ;  /* 0xffffbb1000000947 */ /* 0x000fce000383ffff */
.L_x_35:
[----:B------:R-:W1:Y:S01]  /*a590*/  S2UR UR20, SR_CTAID.X ;  /* 0x00000000001479c3 */ /* 0x000e620000002500 */
[----:B------:R-:W-:Y:S01]  /*a5a0*/  ULDC.64 UR4, c[0x0][0x2c8] ;  /* 0x0000b20000047ab9 */ /* 0x000fe20000000a00 */
[----:B------:R-:W-:Y:S01]  /*a5b0*/  IMAD.MOV.U32 R2, RZ, RZ, 0x1 ;  /* 0x00000001ff027424 */ /* 0x000fe200078e00ff */
[----:B------:R-:W-:Y:S01]  /*a5c0*/  PLOP3.LUT P0, PT, PT, PT, UP1, 0x40, 0x0 ;  /* 0x000000000000781c */ /* 0x000fe20003f0e818 */
[----:B------:R-:W-:-:S03]  /*a5d0*/  IMAD.MOV.U32 R3, RZ, RZ, c[0x0][0x2ac] ;  /* 0x0000ab00ff037624 */ /* 0x000fc600078e00ff */
[----:B------:R-:W-:-:S05]  /*a5e0*/  IADD3 R4, R2, -c[0x0][0x168], RZ ;  /* 0x80005a0002047a10 */ /* 0x000fca0007ffe0ff */
[----:B------:R-:W-:Y:S01]  /*a5f0*/  IMAD R3, R3, c[0x0][0x1d0], R4 ;  /* 0x0000740003037a24 */ /* 0x000fe200078e0204 */
[----:B-1----:R-:W-:-:S04]  /*a600*/  ULEA UR20, UR20, 0x7f, 0x7 ;  /* 0x0000007f14147891 */ /* 0x002fc8000f8e383f */
[----:B------:R-:W-:-:S07]  /*a610*/  UIMAD.WIDE.U32 UR22, UR20, UR4, URZ ;  /* 0x00000004141672a5 */ /* 0x000fce000f8e003f */
[----:B------:R-:W-:Y:S02]  /*a620*/  @UP2 UMOV UR21, UR23 ;  /* 0x0000001700152c82 */ /* 0x000fe40008000000 */
[----:B------:R-:W-:-:S06]  /*a630*/  @UP2 USHF.R.U32.HI UR20, URZ, UR5, UR21 ;  /* 0x000000053f142299 */ /* 0x000fcc0008011615 */
[----:B------:R-:W-:-:S04]  /*a640*/  IADD3 R3, R3, UR20, RZ ;  /* 0x0000001403037c10 */ /* 0x000fc8000fffe0ff */
[----:B------:R-:W-:Y:S01]  /*a650*/  IADD3 R4, R3, -c[0x0][0x324], RZ ;  /* 0x8000c90003047a10 */ /* 0x000fe20007ffe0ff */
[----:B------:R-:W-:Y:S05]  /*a660*/  @P0 BRA `(.L_x_47) ;  /* 0x000000d000000947 */ /* 0x000fea0003800000 */
[----:B------:R-:W-:-:S13]  /*a670*/  ISETP.GT.AND P0, PT, R3, -0x1, PT ;  /* 0xffffffff0300780c */ /* 0x000fda0003f04270 */
[----:B------:R-:W-:Y:S05]  /*a680*/  @P0 BRA `(.L_x_48) ;  /* 0x0000006000000947 */ /* 0x000fea0003800000 */
[----:B------:R-:W-:Y:S02]  /*a690*/  ISETP.NE.AND P0, PT, R2, c[0x0][0x32c], PT ;  /* 0x0000cb0002007a0c */ /* 0x000fe40003f05270 */
[----:B------:R-:W-:-:S11]  /*a6a0*/  LOP3.LUT R3, RZ, R3, RZ, 0x33, !PT ;  /* 0x00000003ff037212 */ /* 0x000fd600078e33ff */
[----:B------:R-:W-:-:S05]  /*a6b0*/  @P0 IMAD.HI.U32 R2, R3, c[0x0][0x330], RZ ;  /* 0x0000cc0003020a27 */ /* 0x000fca00078e00ff */
[----:B------:R-:W-:-:S04]  /*a6c0*/  @P0 SHF.R.U32.HI R3, RZ, c[0x0][0x334], R2 ;  /* 0x0000cd00ff030a19 */ /* 0x000fc80000011602 */
[----:B------:R-:W-:Y:S01]  /*a6d0*/  LOP3.LUT R3, RZ, R3, RZ, 0x33, !PT ;  /* 0x00000003ff037212 */ /* 0x000fe200078e33ff */
[----:B------:R-:W-:Y:S05]  /*a6e0*/  BRA `(.L_x_49) ;  /* 0x0000003000007947 */ /* 0x000fea0003800000 */
.L_x_48:
[----:B------:R-:W-:-:S13]  /*a6f0*/  ISETP.NE.AND P0, PT, R2, c[0x0][0x32c], PT ;  /* 0x0000cb0002007a0c */ /* 0x000fda0003f05270 */
[----:B------:R-:W-:-:S05]  /*a700*/  @P0 IMAD.HI.U32 R2, R3, c[0x0][0x330], RZ ;  /* 0x0000cc0003020a27 */ /* 0x000fca00078e00ff */
[----:B------:R-:W-:-:S05]  /*a710*/  @P0 SHF.R.U32.HI R3, RZ, c[0x0][0x334], R2 ;  /* 0x0000cd00ff030a19 */ /* 0x000fca0000011602 */
.L_x_49:
[----:B------:R-:W-:-:S05]  /*a720*/  IMAD R3, R3, c[0x0][0x32c], RZ ;  /* 0x0000cb0003037a24 */ /* 0x000fca00078e02ff */
[----:B------:R-:W-:-:S04]  /*a730*/  IMNMX R4, R4, R3, !PT ;  /* 0x0000000304047217 */ /* 0x000fc80007800200 */
.L_x_47:
[----:B------:R-:W-:-:S05]  /*a740*/  IADD3 R3, R4, 0x5f, RZ ;  /* 0x0000005f04037810 */ /* 0x000fca0007ffe0ff */
[----:B------:R-:W-:-:S05]  /*a750*/  IMAD.HI R3, R3, 0x2aaaaaab, RZ ;  /* 0x2aaaaaab03037827 */ /* 0x000fca00078e02ff */
[----:B------:R-:W-:-:S04]  /*a760*/  SHF.R.U32.HI R2, RZ, 0x1f, R3 ;  /* 0x0000001fff027819 */ /* 0x000fc80000011603 */
[----:B------:R-:W-:-:S04]  /*a770*/  LEA.HI.SX32 R2, R3, R2, 0x1c ;  /* 0x0000000203027211 */ /* 0x000fc800078fe2ff */
[----:B------:R-:W-:-:S04]  /*a780*/  IMNMX R239, R215, R2, !PT ;  /* 0x00000002d7ef7217 */ /* 0x000fc80007800200 */
[----:B------:R-:W-:-:S13]  /*a790*/  ISETP.GE.AND P0, PT, R168, R239, PT ;  /* 0x000000efa800720c */ /* 0x000fda0003f06270 */
[----:B------:R-:W-:Y:S05]  /*a7a0*/  @!P0 BRA `(.L_x_50) ;  /* 0x000031f000008947 */ /* 0x000fea0003800000 */
[----:B------:R-:W-:Y:S01]  /*a7b0*/  IMAD.MOV.U32 R3, RZ, RZ, R0 ;  /* 0x000000ffff037224 */ /* 0x000fe200078e0000 */
[----:B------:R-:W-:Y:S01]  /*a7c0*/  SHF.R.S32.HI R0, RZ, 0x1f, R231 ;  /* 0x0000001fff007819 */ /* 0x000fe200000114e7 */
[----:B------:R-:W-:Y:S01]  /*a7d0*/  IMAD.MOV.U32 R119, RZ, RZ, R116 ;  /* 0x000000ffff777224 */ /* 0x000fe200078e0074 */
[----:B------:R-:W-:Y:S01]  /*a7e0*/  MOV R238, R168 ;  /* 0x000000a800ee7202 */ /* 0x000fe20000000f00 */
[C---:B------:R-:W-:Y:S01]  /*a7f0*/  IMAD.SHL.U32 R236, R231.reuse, 0x2, RZ ;  /* 0x00000002e7ec7824 */ /* 0x040fe200078e00ff */
[C---:B------:R-:W-:Y:S02]  /*a800*/  SHF.L.U64.HI R235, R230.reuse, 0x1, R233 ;  /* 0x00000001e6eb7819 */ /* 0x040fe400000102e9 */
[----:B------:R-:W-:Y:S02]  /*a810*/  SHF.L.U32 R234, R230, 0x1, RZ ;  /* 0x00000001e6ea7819 */ /* 0x000fe400000006ff */
[----:B------:R-:W-:Y:S02]  /*a820*/  SHF.L.U64.HI R237, R231, 0x1, R0 ;  /* 0x00000001e7ed7819 */ /* 0x000fe40000010200 */
.L_x_53:
        /* <DEDUP_REMOVED lines=23> */
[C---:B------:R-:W-:Y:S02]  /*a9a0*/  IMAD R2, R216.reuse, c[0x0][0x21c], R2 ;  /* 0x00008700d8027a24 */ /* 0x040fe400078e0202 */
[----:B------:R-:W-:Y:S04]  /*a9b0*/  IMAD.IADD R5, R5, 0x1, R7 ;  /* 0x0000000105057824 */ /* 0x000fe800078e0207 */
[----:B------:R-:W-:Y:S05]  /*a9c0*/  IMAD.WIDE.U32 R4, R216, c[0x0][0x218], R4 ;  /* 0x00008600d8047a25 */ /* 0x000fea00078e0004 */
[----:B------:R-:W-:Y:S04]  /*a9d0*/  IADD3 R0, P0, R4, UR18, RZ ;  /* 0x0000001204007c10 */ /* 0x000fe8000ff1e0ff */
[----:B------:R-:W-:Y:S02]  /*a9e0*/  IADD3.X R5, R5, UR16, R2, P0, !PT ;  /* 0x0000001005057c10 */ /* 0x000fe400087fe402 */
[C---:B------:R-:W-:Y:S04]  /*a9f0*/  LEA R20, P0, R0.reuse, c[0x0][0x1f8], 0x1 ;  /* 0x00007e0000147a11 */ /* 0x040fe800078008ff */
[----:B------:R-:W-:Y:S01]  /*aa00*/  LEA.HI.X R6, R0, c[0x0][0x1fc], R5, 0x1, P0 ;  /* 0x00007f0000067a11 */ /* 0x000fe200000f0c05 */
[----:B------:R-:W2:Y:S01]  /*aa10*/  SHFL.IDX PT, R11, R20, RZ, 0x181f ;  /* 0x00181fff140b7589 */ /* 0x000ea200000e0000 */
[----:B------:R-:W-:Y:S03]  /*aa20*/  IADD3 R5, -R232, 0x10, RZ ;  /* 0x00000010e8057810 */ /* 0x000fe60007ffe1ff */
[----:B------:R-:W3:Y:S01]  /*aa30*/  SHFL.IDX PT, R4, R6, RZ, 0x181f ;  /* 0x00181fff06047589 */ /* 0x000ee200000e0000 */
[----:B------:R-:W-:Y:S03]  /*aa40*/  LOP3.LUT R5, R5, 0xf, RZ, 0xc0, !PT ;  /* 0x0000000f05057812 */ /* 0x000fe600078ec0ff */
[----:B------:R-:W5:Y:S04]  /*aa50*/  SHFL.IDX PT, R9, R20, 0x1, 0x181f ;  /* 0x00381f0014097f89 */ /* 0x000f6800000e0000 */
[----:B------:R-:W4:Y:S04]  /*aa60*/  SHFL.IDX PT, R2, R6, 0x1, 0x181f ;  /* 0x00381f0006027f89 */ /* 0x000f2800000e0000 */
[----:B------:R-:W1:Y:S04]  /*aa70*/  SHFL.IDX PT, R7, R20, 0x2, 0x181f ;  /* 0x00581f0014077f89 */ /* 0x000e6800000e0000 */
[----:B------:R1:W1:Y:S01]  /*aa80*/  SHFL.IDX PT, R0, R6, 0x2, 0x181f ;  /* 0x00581f0006007f89 */ /* 0x00026200000e0000 */
        /* <DEDUP_REMOVED lines=9> */
[--C-:B------:R-:W-:Y:S01]  /*ab20*/  IMAD.X R15, R2, 0x1, R235.reuse, P5 ;  /* 0x00000001020f7824 */ /* 0x100fe200028e06eb */
[----:B-1----:R-:W-:Y:S01]  /*ab30*/  IADD3 R4, P2, P0, R5, R7, R234 ;  /* 0x0000000705047210 */ /* 0x002fe2000785e0ea */
[----:B------:R2:W-:Y:S01]  /*ab40*/  LDGSTS.E.BYPASS.LTC128B.128 [R224], [R8.64], !P4 ;  /* 0x0000000008e07fae */ /* 0x0005e2000e101d4e */
[----:B------:R-:W-:Y:S02]  /*ab50*/  IADD3 R6, P5, R7, R236, RZ ;  /* 0x000000ec07067210 */ /* 0x000fe40007fbe0ff */
[----:B------:R-:W-:Y:S01]  /*ab60*/  IADD3.X R5, RZ, R0, R235, P2, P0 ;  /* 0x00000000ff057210 */ /* 0x000fe200017e04eb */
[----:B------:R2:W-:Y:S02]  /*ab70*/  LDGSTS.E.BYPASS.LTC128B.128 [R223], [R14.64], !P3 ;  /* 0x000000000edf7fae */ /* 0x0005e4000d901d4e */
[----:B------:R-:W-:Y:S05]  /*ab80*/  IMAD.X R7, R0, 0x1, R237, P5 ;  /* 0x0000000100077824 */ /* 0x000fea00028e06ed */
[----:B------:R2:W-:Y:S04]  /*ab90*/  LDGSTS.E.BYPASS.LTC128B.128 [R226+0x2000], [R6.64], !P4 ;  /* 0x0200000006e27fae */ /* 0x0005e8000e101d4e */
[----:B------:R2:W-:Y:S02]  /*aba0*/  LDGSTS.E.BYPASS.LTC128B.128.ZFILL [R226+0x5000], [R4.64], P6 ;  /* 0x0500000004e27fae */ /* 0x0005e4000b141d4e */
.L_x_51:
[C---:B--23--:R-:W-:Y:S01]  /*abb0*/  HMMA.16816.F32.BF16 R4, R120.reuse, R124, RZ ;  /* 0x0000007c7804723c */ /* 0x04cfe200000418ff */
[----:B------:R-:W-:Y:S02]  /*abc0*/  LDSM.16.M88.4 R156, [R211+0x8900] ;  /* 0x00890000d39c783b */ /* 0x000fe40000000200 */
[----:B------:R-:W-:Y:S05]  /*abd0*/  ISETP.GT.AND P0, PT, R238, R215, PT ;  /* 0x000000d7ee00720c */ /* 0x000fea0003f04270 */
[C---:B------:R-:W-:Y:S01]  /*abe0*/  HMMA.16816.F32.BF16 R8, R120.reuse, R126, RZ ;  /* 0x0000007e7808723c */ /* 0x040fe200000418ff */
[----:B------:R-:W0:Y:S07]  /*abf0*/  LDGDEPBAR ;  /* 0x00000000000079af */ /* 0x000e2e0000000000 */
[C---:B------:R-:W-:Y:S01]  /*ac00*/  HMMA.16816.F32.BF16 R12, R120.reuse, R16, RZ ;  /* 0x00000010780c723c */ /* 0x040fe200000418ff */
[----:B------:R-:W2:Y:S07]  /*ac10*/  LDSM.16.M88.4 R124, [R211+0x8100] ;  /* 0x00810000d37c783b */ /* 0x000eae0000000200 */
[C---:B------:R-:W-:Y:S01]  /*ac20*/  HMMA.16816.F32.BF16 R16, R120.reuse, R18, RZ ;  /* 0x000000127810723c */ /* 0x040fe200000418ff */
[----:B------:R-:W-:Y:S07]  /*ac30*/  LDSM.16.M88.4 R160, [R211+0xa100] ;  /* 0x00a10000d3a0783b */ /* 0x000fee0000000200 */
[C---:B----4-:R-:W-:Y:S01]  /*ac40*/  HMMA.16816.F32.BF16 R20, R120.reuse, R24, RZ ;  /* 0x000000187814723c */ /* 0x050fe200000418ff */
[----:B------:R-:W-:Y:S07]  /*ac50*/  LDSM.16.M88.4 R164, [R211+0xa900] ;  /* 0x00a90000d3a4783b */ /* 0x000fee0000000200 */
[C---:B------:R-:W-:Y:S01]  /*ac60*/  HMMA.16816.F32.BF16 R24, R120.reuse, R26, RZ ;  /* 0x0000001a7818723c */ /* 0x040fe200000418ff */
[----:B------:R-:W-:Y:S07]  /*ac70*/  LDSM.16.M88.4 R168, [R211+0xd900] ;  /* 0x00d90000d3a8783b */ /* 0x000fee0000000200 */
[C---:B-1----:R-:W-:Y:S08]  /*ac80*/  HMMA.16816.F32.BF16 R28, R120.reuse, R32, RZ ;  /* 0x00000020781c723c */ /* 0x042ff000000418ff */
[C---:B------:R-:W-:Y:S08]  /*ac90*/  HMMA.16816.F32.BF16 R32, R120.reuse, R34, RZ ;  /* 0x000000227820723c */ /* 0x040ff000000418ff */
[C---:B------:R-:W-:Y:S08]  /*aca0*/  HMMA.16816.F32.BF16 R36, R120.reuse, R40, RZ ;  /* 0x000000287824723c */ /* 0x040ff000000418ff */
[C---:B------:R-:W-:Y:S08]  /*acb0*/  HMMA.16816.F32.BF16 R40, R120.reuse, R42, RZ ;  /* 0x0000002a7828723c */ /* 0x040ff000000418ff */
[C---:B------:R-:W-:Y:S08]  /*acc0*/  HMMA.16816.F32.BF16 R44, R120.reuse, R48, RZ ;  /* 0x00000030782c723c */ /* 0x040ff000000418ff */
[----:B------:R-:W-:Y:S08]  /*acd0*/  HMMA.16816.F32.BF16 R48, R120, R50, RZ ;  /* 0x000000327830723c */ /* 0x000ff000000418ff */
[C---:B------:R-:W-:Y:S08]  /*ace0*/  HMMA.16816.F32.BF16 R4, R144.reuse, R128, R4 ;  /* 0x000000809004723c */ /* 0x040ff00000041804 */
[C---:B------:R-:W-:Y:S01]  /*acf0*/  HMMA.16816.F32.BF16 R8, R144.reuse, R130, R8 ;  /* 0x000000829008723c */ /* 0x040fe20000041808 */
[----:B------:R-:W1:Y:S07]  /*ad00*/  LDSM.16.M88.4 R128, [R211+0x9100] ;  /* 0x00910000d380783b */ /* 0x000e6e0000000200 */
[C---:B------:R-:W-:Y:S08]  /*ad10*/  HMMA.16816.F32.BF16 R12, R144.reuse, R132, R12 ;  /* 0x00000084900c723c */ /* 0x040ff0000004180c */
[C---:B------:R-:W-:Y:S01]  /*ad20*/  HMMA.16816.F32.BF16 R16, R144.reuse, R134, R16 ;  /* 0x000000869010723c */ /* 0x040fe20000041810 */
[----:B------:R-:W3:Y:S07]  /*ad30*/  LDSM.16.M88.4 R132, [R211+0x9900] ;  /* 0x00990000d384783b */ /* 0x000eee0000000200 */
        /* <DEDUP_REMOVED lines=10> */
[----:B------:R-:W-:Y:S01]  /*ade0*/  HMMA.16816.F32.BF16 R48, R144, R154, R48 ;  /* 0x0000009a9030723c */ /* 0x000fe20000041830 */
[----:B------:R-:W-:Y:S07]  /*adf0*/  LDSM.16.M88.4 R152, [R202+0x2000] ;  /* 0x00200000ca98783b */ /* 0x000fee0000000200 */
[C---:B--2---:R-:W-:Y:S08]  /*ae00*/  HMMA.16816.F32.BF16 R4, R172.reuse, R124, R4 ;  /* 0x0000007cac04723c */ /* 0x044ff00000041804 */
[C---:B------:R-:W-:Y:S01]  /*ae10*/  HMMA.16816.F32.BF16 R8, R172.reuse, R126, R8 ;  /* 0x0000007eac08723c */ /* 0x040fe20000041808 */
[----:B------:R-:W2:Y:S07]  /*ae20*/  LDSM.16.M88.4 R124, [R202] ;  /* 0x00000000ca7c783b */ /* 0x000eae0000000200 */
[C---:B------:R-:W-:Y:S08]  /*ae30*/  HMMA.16816.F32.BF16 R12, R172.reuse, R156, R12 ;  /* 0x0000009cac0c723c */ /* 0x040ff0000004180c */
[C---:B------:R-:W-:Y:S01]  /*ae40*/  HMMA.16816.F32.BF16 R16, R172.reuse, R158, R16 ;  /* 0x0000009eac10723c */ /* 0x040fe20000041810 */
[----:B------:R-:W-:Y:S07]  /*ae50*/  LDSM.16.M88.4 R156, [R214+0xb900] ;  /* 0x00b90000d69c783b */ /* 0x000fee0000000200 */
[C---:B-1----:R-:W-:Y:S08]  /*ae60*/  HMMA.16816.F32.BF16 R20, R172.reuse, R128, R20 ;  /* 0x00000080ac14723c */ /* 0x042ff00000041814 */
[C---:B------:R-:W-:Y:S01]  /*ae70*/  HMMA.16816.F32.BF16 R24, R172.reuse, R130, R24 ;  /* 0x00000082ac18723c */ /* 0x040fe20000041818 */
[----:B------:R-:W1:Y:S07]  /*ae80*/  LDSM.16.M88.4 R128, [R202+0x2800] ;  /* 0x00280000ca80783b */ /* 0x000e6e0000000200 */
[C---:B---3--:R-:W-:Y:S08]  /*ae90*/  HMMA.16816.F32.BF16 R28, R172.reuse, R132, R28 ;  /* 0x00000084ac1c723c */ /* 0x048ff0000004181c */
[C---:B------:R-:W-:Y:S01]  /*aea0*/  HMMA.16816.F32.BF16 R32, R172.reuse, R134, R32 ;  /* 0x00000086ac20723c */ /* 0x040fe20000041820 */
[----:B------:R-:W3:Y:S07]  /*aeb0*/  LDSM.16.M88.4 R132, [R214+0xb100] ;  /* 0x00b10000d684783b */ /* 0x000eee0000000200 */
[C---:B------:R-:W-:Y:S08]  /*aec0*/  HMMA.16816.F32.BF16 R36, R172.reuse, R160, R36 ;  /* 0x000000a0ac24723c */ /* 0x040ff00000041824 */
[C---:B------:R-:W-:Y:S01]  /*aed0*/  HMMA.16816.F32.BF16 R40, R172.reuse, R162, R40 ;  /* 0x000000a2ac28723c */ /* 0x040fe20000041828 */
[----:B------:R-:W4:Y:S07]  /*aee0*/  LDSM.16.M88.4 R160, [R214+0xc100] ;  /* 0x00c10000d6a0783b */ /* 0x000f2e0000000200 */
[C---:B------:R-:W-:Y:S08]  /*aef0*/  HMMA.16816.F32.BF16 R44, R172.reuse, R164, R44 ;  /* 0x000000a4ac2c723c */ /* 0x040ff0000004182c */
[----:B------:R-:W-:Y:S01]  /*af00*/  HMMA.16816.F32.BF16 R48, R172, R166, R48 ;  /* 0x000000a6ac30723c */ /* 0x000fe20000041830 */
[----:B------:R-:W5:Y:S07]  /*af10*/  LDSM.16.M88.4 R164, [R214+0xc900] ;  /* 0x00c90000d6a4783b */ /* 0x000f6e0000000200 */
        /* <DEDUP_REMOVED lines=8> */
[----:B------:R-:W2:Y:S07]  /*afa0*/  LDSM.16.M88.4 R140, [R201] ;  /* 0x00000000c98c783b */ /* 0x000eae0000000200 */
[C---:B------:R-:W-:Y:S08]  /*afb0*/  HMMA.16816.F32.BF16 R28, R176.reuse, R148, R28 ;  /* 0x00000094b01c723c */ /* 0x040ff0000004181c */
[C---:B------:R-:W-:Y:S01]  /*afc0*/  HMMA.16816.F32.BF16 R32, R176.reuse, R150, R32 ;  /* 0x00000096b020723c */ /* 0x040fe20000041820 */
[----:B------:R-:W2:Y:S07]  /*afd0*/  LDSM.16.M88.4 R148, [R200] ;  /* 0x00000000c894783b */ /* 0x000eae0000000200 */
[C---:B------:R-:W-:Y:S08]  /*afe0*/  HMMA.16816.F32.BF16 R36, R176.reuse, R152, R36 ;  /* 0x00000098b024723c */ /* 0x040ff00000041824 */
[C---:B------:R-:W-:Y:S01]  /*aff0*/  HMMA.16816.F32.BF16 R40, R176.reuse, R154, R40 ;  /* 0x0000009ab028723c */ /* 0x040fe20000041828 */
[----:B------:R-:W-:Y:S07]  /*b000*/  LDSM.16.M88.4 R152, [R197] ;  /* 0x00000000c598783b */ /* 0x000fee0000000200 */
[C---:B-1----:R-:W-:Y:S08]  /*b010*/  HMMA.16816.F32.BF16 R44, R176.reuse, R128, R44 ;  /* 0x00000080b02c723c */ /* 0x042ff0000004182c */
[----:B------:R-:W-:Y:S01]  /*b020*/  HMMA.16816.F32.BF16 R48, R176, R130, R48 ;  /* 0x00000082b030723c */ /* 0x000fe20000041830 */
[----:B------:R-:W1:Y:S07]  /*b030*/  LDSM.16.M88.4 R128, [R199] ;  /* 0x00000000c780783b */ /* 0x000e6e0000000200 */
[C---:B---3--:R-:W-:Y:S08]  /*b040*/  HMMA.16816.F32.BF16 R4, R180.reuse, R132, R4 ;  /* 0x00000084b404723c */ /* 0x048ff00000041804 */
[C---:B------:R-:W-:Y:S01]  /*b050*/  HMMA.16816.F32.BF16 R8, R180.reuse, R134, R8 ;  /* 0x00000086b408723c */ /* 0x040fe20000041808 */
[----:B------:R-:W3:Y:S07]  /*b060*/  LDSM.16.M88.4 R132, [R198] ;  /* 0x00000000c684783b */ /* 0x000eee0000000200 */
[C---:B------:R-:W-:Y:S08]  /*b070*/  HMMA.16816.F32.BF16 R12, R180.reuse, R156, R12 ;  /* 0x0000009cb40c723c */ /* 0x040ff0000004180c */
[C---:B------:R-:W-:Y:S01]  /*b080*/  HMMA.16816.F32.BF16 R16, R180.reuse, R158, R16 ;  /* 0x0000009eb410723c */ /* 0x040fe20000041810 */
[----:B------:R-:W1:Y:S07]  /*b090*/  LDSM.16.M88.4 R156, [R196] ;  /* 0x00000000c49c783b */ /* 0x000e6e0000000200 */
[C---:B----4-:R-:W-:Y:S08]  /*b0a0*/  HMMA.16816.F32.BF16 R20, R180.reuse, R160, R20 ;  /* 0x000000a0b414723c */ /* 0x050ff00000041814 */
[C---:B------:R-:W-:Y:S01]  /*b0b0*/  HMMA.16816.F32.BF16 R24, R180.reuse, R162, R24 ;  /* 0x000000a2b418723c */ /* 0x040fe20000041818 */
[----:B------:R-:W4:Y:S07]  /*b0c0*/  LDSM.16.M88.4 R160, [R211+0xb100] ;  /* 0x00b10000d3a0783b */ /* 0x000f2e0000000200 */
[C---:B-----5:R-:W-:Y:S08]  /*b0d0*/  HMMA.16816.F32.BF16 R28, R180.reuse, R164, R28 ;  /* 0x000000a4b41c723c */ /* 0x060ff0000004181c */
[C---:B------:R-:W-:Y:S01]  /*b0e0*/  HMMA.16816.F32.BF16 R32, R180.reuse, R166, R32 ;  /* 0x000000a6b420723c */ /* 0x040fe20000041820 */
[----:B------:R-:W-:Y:S07]  /*b0f0*/  LDSM.16.M88.4 R164, [R211+0xd100] ;  /* 0x00d10000d3a4783b */ /* 0x000fee0000000200 */
[C---:B--2---:R-:W-:Y:S08]  /*b100*/  HMMA.16816.F32.BF16 R36, R180.reuse, R124, R36 ;  /* 0x0000007cb424723c */ /* 0x044ff00000041824 */
[C---:B------:R-:W-:Y:S01]  /*b110*/  HMMA.16816.F32.BF16 R40, R180.reuse, R126, R40 ;  /* 0x0000007eb428723c */ /* 0x040fe20000041828 */
[----:B------:R-:W2:Y:S07]  /*b120*/  LDSM.16.M88.4 R124, [R211+0xb900] ;  /* 0x00b90000d37c783b */ /* 0x000eae0000000200 */
[C---:B------:R-:W-:Y:S08]  /*b130*/  HMMA.16816.F32.BF16 R44, R180.reuse, R136, R44 ;  /* 0x00000088b42c723c */ /* 0x040ff0000004182c */
[----:B------:R-:W-:Y:S01]  /*b140*/  HMMA.16816.F32.BF16 R48, R180, R138, R48 ;  /* 0x0000008ab430723c */ /* 0x000fe20000041830 */
[----:B------:R-:W5:Y:S07]  /*b150*/  LDSM.16.M88.4 R136, [R211+0xc100] ;  /* 0x00c10000d388783b */ /* 0x000f6e0000000200 */
[C---:B------:R-:W-:Y:S08]  /*b160*/  HMMA.16816.F32.BF16 R4, R184.reuse, R140, R4 ;  /* 0x0000008cb804723c */ /* 0x040ff00000041804 */
[C---:B------:R-:W-:Y:S01]  /*b170*/  HMMA.16816.F32.BF16 R8, R184.reuse, R142, R8 ;  /* 0x0000008eb808723c */ /* 0x040fe20000041808 */
[----:B------:R-:W2:Y:S07]  /*b180*/  LDSM.16.M88.4 R140, [R211+0xc900] ;  /* 0x00c90000d38c783b */ /* 0x000eae0000000200 */
[C---:B------:R-:W-:Y:S08]  /*b190*/  HMMA.16816.F32.BF16 R12, R184.reuse, R148, R12 ;  /* 0x00000094b80c723c */ /* 0x040ff0000004180c */
[C---:B------:R-:W-:Y:S01]  /*b1a0*/  HMMA.16816.F32.BF16 R16, R184.reuse, R150, R16 ;  /* 0x00000096b810723c */ /* 0x040fe20000041810 */
[----:B------:R-:W2:Y:S07]  /*b1b0*/  LDSM.16.M88.4 R148, [R202+0x3000] ;  /* 0x00300000ca94783b */ /* 0x000eae0000000200 */
[C---:B-1----:R-:W-:Y:S08]  /*b1c0*/  HMMA.16816.F32.BF16 R20, R184.reuse, R128, R20 ;  /* 0x00000080b814723c */ /* 0x042ff00000041814 */
[C---:B------:R-:W-:Y:S01]  /*b1d0*/  HMMA.16816.F32.BF16 R24, R184.reuse, R130, R24 ;  /* 0x00000082b818723c */ /* 0x040fe20000041818 */
[----:B------:R-:W-:Y:S07]  /*b1e0*/  LDSM.16.M88.4 R128, [R202+0x4000] ;  /* 0x00400000ca80783b */ /* 0x000fee0000000200 */
[C---:B---3--:R-:W-:Y:S08]  /*b1f0*/  HMMA.16816.F32.BF16 R28, R184.reuse, R132, R28 ;  /* 0x00000084b81c723c */ /* 0x048ff0000004181c */
[C---:B------:R-:W-:Y:S08]  /*b200*/  HMMA.16816.F32.BF16 R32, R184.reuse, R134, R32 ;  /* 0x00000086b820723c */ /* 0x040ff00000041820 */
[C---:B------:R-:W-:Y:S08]  /*b210*/  HMMA.16816.F32.BF16 R36, R184.reuse, R152, R36 ;  /* 0x00000098b824723c */ /* 0x040ff00000041824 */
[C---:B------:R-:W-:Y:S08]  /*b220*/  HMMA.16816.F32.BF16 R40, R184.reuse, R154, R40 ;  /* 0x0000009ab828723c */ /* 0x040ff00000041828 */
[C---:B------:R-:W-:Y:S08]  /*b230*/  HMMA.16816.F32.BF16 R44, R184.reuse, R156, R44 ;  /* 0x0000009cb82c723c */ /* 0x040ff0000004182c */
[----:B------:R-:W-:Y:S08]  /*b240*/  HMMA.16816.F32.BF16 R48, R184, R158, R48 ;  /* 0x0000009eb830723c */ /* 0x000ff00000041830 */
[C---:B----4-:R-:W-:Y:S08]  /*b250*/  HMMA.16816.F32.BF16 R4, R188.reuse, R160, R4 ;  /* 0x000000a0bc04723c */ /* 0x050ff00000041804 */
[C---:B------:R-:W-:Y:S08]  /*b260*/  HMMA.16816.F32.BF16 R8, R188.reuse, R162, R8 ;  /* 0x000000a2bc08723c */ /* 0x040ff00000041808 */
[C---:B--2---:R-:W-:Y:S08]  /*b270*/  HMMA.16816.F32.BF16 R12, R188.reuse, R124, R12 ;  /* 0x0000007cbc0c723c */ /* 0x044ff0000004180c */
[C---:B------:R-:W-:Y:S01]  /*b280*/  HMMA.16816.F32.BF16 R16, R188.reuse, R126, R16 ;  /* 0x0000007ebc10723c */ /* 0x040fe20000041810 */
[----:B------:R-:W1:Y:S07]  /*b290*/  LDSM.16.M88.4 R124, [R202+0x3800] ;  /* 0x00380000ca7c783b */ /* 0x000e6e0000000200 */
[C---:B-----5:R-:W-:Y:S08]  /*b2a0*/  HMMA.16816.F32.BF16 R20, R188.reuse, R136, R20 ;  /* 0x00000088bc14723c */ /* 0x060ff00000041814 */
        /* <DEDUP_REMOVED lines=10> */
[C---:B------:R-:W-:Y:S04]  /*b350*/  HMMA.16816.F32.BF16 R16, R192.reuse, R126, R16 ;  /* 0x0000007ec010723c */ /* 0x040fe80000041810 */
[----:B------:R-:W-:Y:S02]  /*b360*/  FMUL.FTZ R134, R4, c[0x0][0x320] ;  /* 0x0000c80004867a20 */ /* 0x000fe40000410000 */
[----:B------:R-:W-:Y:S02]  /*b370*/  FMUL.FTZ R132, R5, c[0x0][0x320] ;  /* 0x0000c80005847a20 */ /* 0x000fe40000410000 */
[----:B------:R-:W-:Y:S01]  /*b380*/  FMUL.FTZ R9, R9, c[0x0][0x320] ;  /* 0x0000c80009097a20 */ /* 0x000fe20000410000 */
[C---:B------:R-:W-:Y:S01]  /*b390*/  HMMA.16816.F32.BF16 R20, R192.reuse, R128, R20 ;  /* 0x00000080c014723c */ /* 0x040fe20000041814 */
[----:B------:R-:W1:Y:S02]  /*b3a0*/  MUFU.TANH R134, R134 ;  /* 0x0000008600867308 */ /* 0x000e640000002400 */
[----:B------:R-:W-:Y:S02]  /*b3b0*/  FMUL.FTZ R10, R10, c[0x0][0x320] ;  /* 0x0000c8000a0a7a20 */ /* 0x000fe40000410000 */
[----:B------:R-:W-:Y:S02]  /*b3c0*/  FMUL.FTZ R11, R11, c[0x0][0x320] ;  /* 0x0000c8000b0b7a20 */ /* 0x000fe40000410000 */
[----:B------:R-:W-:Y:S01]  /*b3d0*/  FMUL.FTZ R246, R8, c[0x0][0x320] ;  /* 0x0000c80008f67a20 */ /* 0x000fe20000410000 */
[C---:B------:R-:W-:Y:S03]  /*b3e0*/  HMMA.16816.F32.BF16 R24, R192.reuse, R130, R24 ;  /* 0x00000082c018723c */ /* 0x040fe60000041818 */
[----:B------:R-:W2:Y:S01]  /*b3f0*/  MUFU.TANH R248, R9 ;  /* 0x0000000900f87308 */ /* 0x000ea20000002400 */
[----:B------:R-:W-:Y:S02]  /*b400*/  FMUL.FTZ R13, R13, c[0x0][0x320] ;  /* 0x0000c8000d0d7a20 */ /* 0x000fe40000410000 */
[----:B------:R-:W-:Y:S02]  /*b410*/  FMUL.FTZ R14, R14, c[0x0][0x320] ;  /* 0x0000c8000e0e7a20 */ /* 0x000fe40000410000 */
[----:B------:R-:W-:Y:S04]  /*b420*/  FMUL.FTZ R15, R15, c[0x0][0x320] ;  /* 0x0000c8000f0f7a20 */ /* 0x000fe80000410000 */
[----:B------:R-:W-:Y:S01]  /*b430*/  FMUL.FTZ R138, R12, c[0x0][0x320] ;  /* 0x0000c8000c8a7a20 */ /* 0x000fe20000410000 */
[----:B------:R-:W3:Y:S01]  /*b440*/  MUFU.TANH R247, R10 ;  /* 0x0000000a00f77308 */ /* 0x000ee20000002400 */
        /* <DEDUP_REMOVED lines=11> */
[----:B------:R-:W1:Y:S01]  /*b500*/  MUFU.TANH R136, R13 ;  /* 0x0000000d00887308 */ /* 0x000e620000002400 */
[----:B------:R-:W-:Y:S02]  /*b510*/  FMUL.FTZ R23, R23, c[0x0][0x320] ;  /* 0x0000c80017177a20 */ /* 0x000fe40000410000 */
[----:B------:R-:W-:Y:S02]  /*b520*/  FMUL.FTZ R25, R25, c[0x0][0x320] ;  /* 0x0000c80019197a20 */ /* 0x000fe40000410000 */
[----:B------:R-:W-:Y:S02]  /*b530*/  FMUL.FTZ R26, R26, c[0x0][0x320] ;  /* 0x0000c8001a1a7a20 */ /* 0x000fe40000410000 */
[----:B------:R-:W-:Y:S03]  /*b540*/  FMUL.FTZ R27, R27, c[0x0][0x320] ;  /* 0x0000c8001b1b7a20 */ /* 0x000fe60000410000 */
[----:B------:R-:W1:Y:S01]  /*b550*/  MUFU.TANH R137, R14 ;  /* 0x0000000e00897308 */ /* 0x000e620000002400 */
[----:B----4-:R-:W4:Y:S09]  /*b560*/  LDSM.16.M88.4 R8, [R202+0x4800] ;  /* 0x00480000ca08783b */ /* 0x010f320000000200 */
[----:B------:R5:W1:Y:S10]  /*b570*/  MUFU.TANH R141, R15 ;  /* 0x0000000f008d7308 */ /* 0x000a740000002400 */
[----:B------:R-:W1:Y:S10]  /*b580*/  MUFU.TANH R132, R132 ;  /* 0x0000008400847308 */ /* 0x000e740000002400 */
[----:B------:R-:W1:Y:S01]  /*b590*/  MUFU.TANH R243, R243 ;  /* 0x000000f300f37308 */ /* 0x000e620000002400 */
[----:B-----5:R-:W5:Y:S09]  /*b5a0*/  LDSM.16.M88.4 R12, [R202+0x5000] ;  /* 0x00500000ca0c783b */ /* 0x020f720000000200 */
[----:B------:R-:W1:Y:S01]  /*b5b0*/  MUFU.TANH R135, R135 ;  /* 0x0000008700877308 */ /* 0x000e620000002400 */
[C---:B----4-:R-:W-:Y:S09]  /*b5c0*/  HMMA.16816.F32.BF16 R28, R192.reuse, R8, R28 ;  /* 0x00000008c01c723c */ /* 0x050ff2000004181c */
[----:B------:R-:W4:Y:S01]  /*b5d0*/  MUFU.TANH R246, R246 ;  /* 0x000000f600f67308 */ /* 0x000f220000002400 */
[C---:B------:R-:W-:Y:S01]  /*b5e0*/  HMMA.16816.F32.BF16 R32, R192.reuse, R10, R32 ;  /* 0x0000000ac020723c */ /* 0x040fe20000041820 */
[----:B------:R-:W1:Y:S01]  /*b5f0*/  LDSM.16.M88.4 R8, [R202+0x5800] ;  /* 0x00580000ca08783b */ /* 0x000e620000000200 */
[----:B------:R-:W-:Y:S07]  /*b600*/  DEPBAR.LE SB0, 0x0 ;  /* 0x000080000000791a */ /* 0x000fee0000000000 */
[----:B------:R-:W1:Y:S01]  /*b610*/  MUFU.TANH R138, R138 ;  /* 0x0000008a008a7308 */ /* 0x000e620000002400 */
[----:B------:R-:W-:Y:S04]  /*b620*/  BAR.SYNC.DEFER_BLOCKING 0x0 ;  /* 0x0000000000007b1d */ /* 0x000fe80000010000 */
[----:B------:R-:W-:Y:S05]  /*b630*/  FMUL.FTZ R244, R28, c[0x0][0x320] ;  /* 0x0000c8001cf47a20 */ /* 0x000fea0000410000 */
[----:B------:R-:W2:Y:S01]  /*b640*/  MUFU.TANH R152, R152 ;  /* 0x0000009800987308 */ /* 0x000ea20000002400 */
[----:B------:R-:W-:Y:S02]  /*b650*/  FMUL.FTZ R29, R29, c[0x0][0x320] ;  /* 0x0000c8001d1d7a20 */ /* 0x000fe40000410000 */
[----:B------:R-:W-:Y:S01]  /*b660*/  FMUL.FTZ R30, R30, c[0x0][0x320] ;  /* 0x0000c8001e1e7a20 */ /* 0x000fe20000410000 */
[C---:B-----5:R-:W-:Y:S05]  /*b670*/  HMMA.16816.F32.BF16 R36, R192.reuse, R12, R36 ;  /* 0x0000000cc024723c */ /* 0x060fea0000041824 */
[----:B------:R-:W-:Y:S01]  /*b680*/  FMUL.FTZ R240, R32, c[0x0][0x320] ;  /* 0x0000c80020f07a20 */ /* 0x000fe20000410000 */
[----:B------:R2:W2:Y:S01]  /*b690*/  MUFU.TANH R148, R17 ;  /* 0x0000001100947308 */ /* 0x0004a20000002400 */
[----:B------:R-:W-:Y:S01]  /*b6a0*/  FMUL.FTZ R31, R31, c[0x0][0x320] ;  /* 0x0000c8001f1f7a20 */ /* 0x000fe20000410000 */
[C---:B------:R-:W-:Y:S04]  /*b6b0*/  HMMA.16816.F32.BF16 R40, R192.reuse, R14, R40 ;  /* 0x0000000ec028723c */ /* 0x040fe80000041828 */
[----:B------:R-:W-:Y:S02]  /*b6c0*/  FMUL.FTZ R33, R33, c[0x0][0x320] ;  /* 0x0000c80021217a20 */ /* 0x000fe40000410000 */
[----:B------:R-:W-:Y:S02]  /*b6d0*/  FMUL.FTZ R34, R34, c[0x0][0x320] ;  /* 0x0000c80022227a20 */ /* 0x000fe40000410000 */
[----:B------:R2:W2:Y:S01]  /*b6e0*/  MUFU.TANH R143, R18 ;  /* 0x00000012008f7308 */ /* 0x0004a20000002400 */
[----:B------:R-:W-:Y:S01]  /*b6f0*/  FMUL.FTZ R35, R35, c[0x0][0x320] ;  /* 0x0000c80023237a20 */ /* 0x000fe20000410000 */
[C---:B-1----:R-:W-:Y:S06]  /*b700*/  HMMA.16816.F32.BF16 R44, R192.reuse, R8, R44 ;  /* 0x00000008c02c723c */ /* 0x042fec000004182c */
[----:B------:R-:W-:Y:S02]  /*b710*/  FMUL.FTZ R164, R36, c[0x0][0x320] ;  /* 0x0000c80024a47a20 */ /* 0x000fe40000410000 */
[----:B------:R1:W1:Y:S01]  /*b720*/  MUFU.TANH R155, R19 ;  /* 0x00000013009b7308 */ /* 0x0002620000002400 */
[----:B------:R-:W-:Y:S03]  /*b730*/  HMMA.16816.F32.BF16 R48, R192, R10, R48 ;  /* 0x0000000ac030723c */ /* 0x000fe60000041830 */
[----:B------:R-:W-:Y:S02]  /*b740*/  FMUL.FTZ R37, R37, c[0x0][0x320] ;  /* 0x0000c80025257a20 */ /* 0x000fe40000410000 */
[----:B------:R-:W-:Y:S02]  /*b750*/  FMUL.FTZ R156, R40, c[0x0][0x320] ;  /* 0x0000c800289c7a20 */ /* 0x000fe40000410000 */
[----:B------:R-:W-:Y:S02]  /*b760*/  FMUL.FTZ R38, R38, c[0x0][0x320] ;  /* 0x0000c80026267a20 */ /* 0x000fe40000410000 */
[----:B------:R-:W1:Y:S03]  /*b770*/  MUFU.TANH R158, R158 ;  /* 0x0000009e009e7308 */ /* 0x000e660000002400 */
        /* <DEDUP_REMOVED lines=13> */
[----:B------:R-:W-:Y:S05]  /*b850*/  FMUL.FTZ R0, R51, c[0x0][0x320] ;  /* 0x0000c80033007a20 */ /* 0x000fea0000410000 */
[----:B------:R1:W1:Y:S10]  /*b860*/  MUFU.TANH R161, R23 ;  /* 0x0000001700a17308 */ /* 0x0002740000002400 */
[----:B------:R-:W1:Y:S10]  /*b870*/  MUFU.TANH R166, R166 ;  /* 0x000000a600a67308 */ /* 0x000e740000002400 */
[----:B------:R1:W1:Y:S10]  /*b880*/  MUFU.TANH R168, R25 ;  /* 0x0000001900a87308 */ /* 0x0002740000002400 */
[----:B------:R1:W1:Y:S10]  /*b890*/  MUFU.TANH R163, R26 ;  /* 0x0000001a00a37308 */ /* 0x0002740000002400 */
        /* <DEDUP_REMOVED lines=24> */
[----:B------:R1:W1:Y:S01]  /*ba20*/  MUFU.TANH R117, R0 ;  /* 0x0000000000757308 */ /* 0x0002620000002400 */
[----:B------:R-:W-:-:S05]  /*ba30*/  @!P0 BRA `(.L_x_52) ;  /* 0x0000037000008947 */ /* 0x000fca0003800000 */
[----:B--234-:R-:W-:Y:S01]  /*ba40*/  PLOP3.LUT P2, PT, PT, PT, UP3, 0x80, 0x0 ;  /* 0x000000000000781c */ /* 0x01cfe20003f4f038 */
[----:B-1----:R-:W-:Y:S01]  /*ba50*/  IMAD R0, R238, 0x60, R220 ;  /* 0x00000060ee007824 */ /* 0x002fe200078e02dc */
[----:B------:R-:W-:Y:S01]  /*ba60*/  PLOP3.LUT P0, PT, PT, PT, UP3, 0x80, 0x0 ;  /* 0x000000000000781c */ /* 0x000fe20003f0f038 */
[----:B------:R-:W-:Y:S01]  /*ba70*/  IMAD.MOV.U32 R216, RZ, RZ, RZ ;  /* 0x000000ffffd87224 */ /* 0x000fe200078e00ff */
[----:B------:R-:W-:Y:S02]  /*ba80*/  ISETP.NE.U32.AND P6, PT, R232, RZ, PT ;  /* 0x000000ffe800720c */ /* 0x000fe40003fc5070 */
[----:B------:R-:W-:Y:S05]  /*ba90*/  IADD3 R217, R0, -0x60, R219 ;  /* 0xffffffa000d97810 */ /* 0x000fea0007ffe0db */
[--C-:B------:R-:W-:Y:S02]  /*baa0*/  IMAD.MOV.U32 R0, RZ, RZ, R217.reuse ;  /* 0x000000ffff007224 */ /* 0x100fe400078e00d9 */
[----:B------:R-:W-:Y:S05]  /*bab0*/  @P2 IMAD.HI.U32 R2, R217, c[0x0][0x2bc], RZ ;  /* 0x0000af00d9022a27 */ /* 0x000fea00078e00ff */
[----:B------:R-:W-:Y:S04]  /*bac0*/  @P0 SHF.R.U32.HI R0, RZ, c[0x0][0x2c0], R2 ;  /* 0x0000b000ff000a19 */ /* 0x000fe80000011602 */
[C---:B------:R-:W-:Y:S04]  /*bad0*/  @!P1 IADD3 R7, P0, R0.reuse, UR12, RZ ;  /* 0x0000000c00079c10 */ /* 0x040fe8000ff1e0ff */
[----:B------:R-:W-:Y:S01]  /*bae0*/  @!P1 LEA.HI.X.SX32 R2, R0, UR7, 0x1, P0 ;  /* 0x0000000700029c11 */ /* 0x000fe200080f0eff */
[----:B------:R-:W-:Y:S01]  /*baf0*/  IMAD.MOV R0, RZ, RZ, -R0 ;  /* 0x000000ffff007224 */ /* 0x000fe200078e0a00 */
[C---:B------:R-:W-:Y:S03]  /*bb00*/  @!P1 LEA R4, P0, R7.reuse, c[0x0][0x2a0], 0x2 ;  /* 0x0000a80007049a11 */ /* 0x040fe600078010ff */
[----:B------:R-:W-:Y:S01]  /*bb10*/  IMAD R217, R0, c[0x0][0x2b8], R217 ;  /* 0x0000ae0000d97a24 */ /* 0x000fe200078e02d9 */
[----:B------:R-:W-:Y:S03]  /*bb20*/  @!P1 LEA.HI.X R5, R7, c[0x0][0x2a4], R2, 0x2, P0 ;  /* 0x0000a90007059a11 */ /* 0x000fe600000f1402 */
[----:B------:R-:W-:Y:S01]  /*bb30*/  IMAD.WIDE.U32 R8, R217, c[0x0][0x1e0], RZ ;  /* 0x00007800d9087a25 */ /* 0x000fe200078e00ff */
        /* <DEDUP_REMOVED lines=13> */
[----:B------:R-:W1:Y:S01]  /*bc10*/  SHFL.IDX PT, R11, R16, RZ, 0x181f ;  /* 0x00181fff100b7589 */ /* 0x000e6200000e0000 */
[----:B------:R-:W-:Y:S03]  /*bc20*/  IADD3 R5, -R232, 0x10, RZ ;  /* 0x00000010e8057810 */ /* 0x000fe60007ffe1ff */
[----:B------:R-:W2:Y:S01]  /*bc30*/  SHFL.IDX PT, R4, R6, RZ, 0x181f ;  /* 0x00181fff06047589 */ /* 0x000ea200000e0000 */
[----:B------:R-:W-:Y:S03]  /*bc40*/  LOP3.LUT R5, R5, 0xf, RZ, 0xc0, !PT ;  /* 0x0000000f05057812 */ /* 0x000fe600078ec0ff */
[----:B------:R-:W3:Y:S04]  /*bc50*/  SHFL.IDX PT, R9, R16, 0x1, 0x181f ;  /* 0x00381f0010097f89 */ /* 0x000ee800000e0000 */
[----:B------:R-:W4:Y:S04]  /*bc60*/  SHFL.IDX PT, R2, R6, 0x1, 0x181f ;  /* 0x00381f0006027f89 */ /* 0x000f2800000e0000 */
[----:B------:R-:W5:Y:S04]  /*bc70*/  SHFL.IDX PT, R7, R16, 0x2, 0x181f ;  /* 0x00581f0010077f89 */ /* 0x000f6800000e0000 */
[----:B------:R5:W5:Y:S01]  /*bc80*/  SHFL.IDX PT, R0, R6, 0x2, 0x181f ;  /* 0x00581f0006007f89 */ /* 0x000b6200000e0000 */
[C---:B-1----:R-:W-:Y:S02]  /*bc90*/  IADD3 R12, P5, R11.reuse, R236, RZ ;  /* 0x000000ec0b0c7210 */ /* 0x042fe40007fbe0ff */
[----:B------:R-:W-:Y:S03]  /*bca0*/  IADD3 R10, P2, R11, R234, RZ ;  /* 0x000000ea0b0a7210 */ /* 0x000fe60007f5e0ff */
[C---:B--2---:R-:W-:Y:S02]  /*bcb0*/  IMAD.X R13, R4.reuse, 0x1, R237, P5 ;  /* 0x00000001040d7824 */ /* 0x044fe400028e06ed */
[----:B------:R-:W-:Y:S01]  /*bcc0*/  IMAD.X R11, R4, 0x1, R235, P2 ;  /* 0x00000001040b7824 */ /* 0x000fe200010e06eb */
[C---:B---3--:R-:W-:Y:S02]  /*bcd0*/  IADD3 R8, P0, R9.reuse, R236, RZ ;  /* 0x000000ec09087210 */ /* 0x048fe40007f1e0ff */
[----:B------:R1:W-:Y:S01]  /*bce0*/  LDGSTS.E.BYPASS.LTC128B.128 [R218+0x8100], [R12.64], !P4 ;  /* 0x081000000cda7fae */ /* 0x0003e2000e101d4e */
[----:B------:R-:W-:Y:S02]  /*bcf0*/  IADD3 R14, P5, R9, R234, RZ ;  /* 0x000000ea090e7210 */ /* 0x000fe40007fbe0ff */
[C---:B----4-:R-:W-:Y:S01]  /*bd00*/  IMAD.X R9, R2.reuse, 0x1, R237, P0 ;  /* 0x0000000102097824 */ /* 0x050fe200000e06ed */
[----:B------:R1:W-:Y:S02]  /*bd10*/  LDGSTS.E.BYPASS.LTC128B.128 [R218+0xb100], [R10.64], !P3 ;  /* 0x0b1000000ada7fae */ /* 0x0003e4000d901d4e */
[--C-:B------:R-:W-:Y:S01]  /*bd20*/  IMAD.X R15, R2, 0x1, R235.reuse, P5 ;  /* 0x00000001020f7824 */ /* 0x100fe200028e06eb */
[----:B-----5:R-:W-:Y:S01]  /*bd30*/  IADD3 R4, P2, P0, R5, R7, R234 ;  /* 0x0000000705047210 */ /* 0x020fe2000785e0ea */
[----:B------:R1:W-:Y:S01]  /*bd40*/  LDGSTS.E.BYPASS.LTC128B.128 [R218+0x9100], [R8.64], !P4 ;  /* 0x0910000008da7fae */ /* 0x0003e2000e101d4e */
[----:B------:R-:W-:Y:S02]  /*bd50*/  IADD3 R6, P5, R7, R236, RZ ;  /* 0x000000ec07067210 */ /* 0x000fe40007fbe0ff */
[----:B------:R-:W-:Y:S01]  /*bd60*/  IADD3.X R5, RZ, R0, R235, P2, P0 ;  /* 0x00000000ff057210 */ /* 0x000fe200017e04eb */
[----:B------:R1:W-:Y:S02]  /*bd70*/  LDGSTS.E.BYPASS.LTC128B.128 [R218+0xc100], [R14.64], !P3 ;  /* 0x0c1000000eda7fae */ /* 0x0003e4000d901d4e */
[----:B------:R-:W-:Y:S05]  /*bd80*/  IMAD.X R7, R0, 0x1, R237, P5 ;  /* 0x0000000100077824 */ /* 0x000fea00028e06ed */
[----:B------:R1:W-:Y:S04]  /*bd90*/  LDGSTS.E.BYPASS.LTC128B.128 [R218+0xa100], [R6.64], !P4 ;  /* 0x0a10000006da7fae */ /* 0x0003e8000e101d4e */
[----:B------:R1:W-:Y:S02]  /*bda0*/  LDGSTS.E.BYPASS.LTC128B.128.ZFILL [R218+0xd100], [R4.64], P6 ;  /* 0x0d10000004da7fae */ /* 0x0003e4000b141d4e */
.L_x_52:
[----:B-1234-:R-:W-:Y:S01]  /*bdb0*/  FMNMX.FTZ R9, R134, R3, !PT ;  /* 0x0000000386097209 */ /* 0x01efe20007810000 */
[----:B------:R-:W-:Y:S01]  /*bdc0*/  LDSM.16.MT88.4 R12, [R212+0x100] ;  /* 0x00010000d40c783b */ /* 0x000fe20000004200 */
[----:B------:R-:W-:Y:S02]  /*bdd0*/  FMNMX.FTZ R0, R243, R119, !PT ;  /* 0x00000077f3007209 */ /* 0x000fe40007810000 */
[----:B------:R-:W-:Y:S02]  /*bde0*/  FMNMX.FTZ R9, R132, R9, !PT ;  /* 0x0000000984097209 */ /* 0x000fe40007810000 */
[----:B------:R-:W-:Y:S02]  /*bdf0*/  FMNMX.FTZ R0, R135, R0, !PT ;  /* 0x0000000087007209 */ /* 0x000fe40007810000 */
[----:B------:R-:W-:Y:S01]  /*be00*/  FMNMX.FTZ R9, R246, R9, !PT ;  /* 0x00000009f6097209 */ /* 0x000fe20007810000 */
        /* <DEDUP_REMOVED lines=20> */
[----:B------:R-:W0:Y:S01]  /*bf50*/  LDGDEPBAR ;  /* 0x00000000000079af */ /* 0x000e220000000000 */
        /* <DEDUP_REMOVED lines=27> */
[----:B------:R-:W-:Y:S01]  /*c110*/  ISETP.GT.AND P0, PT, R238, R239, PT ;  /* 0x000000efee00720c */ /* 0x000fe20003f04270 */
[----:B------:R-:W-:Y:S08]  /*c120*/  SHFL.BFLY PT, R9, R10, 0x2, 0x1f ;  /* 0x0c401f000a097f89 */ /* 0x000ff000000e0000 */
[----:B------:R-:W1:Y:S02]  /*c130*/  SHFL.BFLY PT, R7, R6, 0x2, 0x1f ;  /* 0x0c401f0006077f89 */ /* 0x000e6400000e0000 */
[----:B-1----:R-:W-:Y:S02]  /*c140*/  FMNMX.FTZ R5, R6, R7, !PT ;  /* 0x0000000706057209 */ /* 0x002fe40007810000 */
[----:B------:R-:W-:Y:S04]  /*c150*/  FMNMX.FTZ R8, R10, R9, !PT ;  /* 0x000000090a087209 */ /* 0x000fe80007810000 */
[----:B------:R-:W1:Y:S08]  /*c160*/  SHFL.BFLY PT, R4, R5, 0x1, 0x1f ;  /* 0x0c201f0005047f89 */ /* 0x000e7000000e0000 */
[----:B------:R-:W2:Y:S01]  /*c170*/  SHFL.BFLY PT, R9, R8, 0x1, 0x1f ;  /* 0x0c201f0008097f89 */ /* 0x000ea200000e0000 */
[----:B-1----:R-:W-:Y:S05]  /*c180*/  FMNMX.FTZ R116, R4, R5, !PT ;  /* 0x0000000504747209 */ /* 0x002fea0007810000 */
[----:B------:R-:W-:Y:S01]  /*c190*/  FMUL.FTZ R124, R116, c[0x0][0x2d0] ;  /* 0x0000b400747c7a20 */ /* 0x000fe20000410000 */
[----:B--2---:R-:W-:Y:S03]  /*c1a0*/  FMNMX.FTZ R0, R8, R9, !PT ;  /* 0x0000000908007209 */ /* 0x004fe60007810000 */
[--C-:B------:R-:W-:Y:S02]  /*c1b0*/  FFMA.FTZ R130, R243, c[0x0][0x2d0], -R124.reuse ;  /* 0x0000b400f3827a23 */ /* 0x100fe4000001087c */
[--C-:B------:R-:W-:Y:S02]  /*c1c0*/  FFMA.FTZ R129, R135, c[0x0][0x2d0], -R124.reuse ;  /* 0x0000b40087817a23 */ /* 0x100fe4000001087c */
[C---:B------:R-:W-:Y:S02]  /*c1d0*/  FADD.FTZ R2, -R0.reuse, R3 ;  /* 0x0000000300027221 */ /* 0x040fe40000010100 */
[----:B------:R-:W-:Y:S01]  /*c1e0*/  FMUL.FTZ R125, R0, c[0x0][0x2d0] ;  /* 0x0000b400007d7a20 */ /* 0x000fe20000410000 */
[----:B------:R-:W-:Y:S01]  /*c1f0*/  MUFU.EX2 R130, R130 ;  /* 0x0000008200827308 */ /* 0x000fe20000000800 */
[----:B------:R-:W-:Y:S02]  /*c200*/  FMUL.FTZ R3, R2, c[0x0][0x2d0] ;  /* 0x0000b40002037a20 */ /* 0x000fe40000410000 */
[----:B------:R-:W-:Y:S02]  /*c210*/  FADD.FTZ R2, -R116, R119 ;  /* 0x0000007774027221 */ /* 0x000fe40000010100 */
[--C-:B------:R-:W-:Y:S02]  /*c220*/  FFMA.FTZ R134, R134, c[0x0][0x2d0], -R125.reuse ;  /* 0x0000b40086867a23 */ /* 0x100fe4000001087d */
[--C-:B------:R-:W-:Y:S02]  /*c230*/  FFMA.FTZ R133, R132, c[0x0][0x2d0], -R125.reuse ;  /* 0x0000b40084857a23 */ /* 0x100fe4000001087d */
[--C-:B------:R-:W-:Y:S01]  /*c240*/  FFMA.FTZ R132, R246, c[0x0][0x2d0], -R125.reuse ;  /* 0x0000b400f6847a23 */ /* 0x100fe2000001087d */
[----:B------:R-:W1:Y:S01]  /*c250*/  MUFU.EX2 R3, R3 ;  /* 0x0000000300037308 */ /* 0x000e620000000800 */
[--C-:B------:R-:W-:Y:S02]  /*c260*/  FFMA.FTZ R131, R248, c[0x0][0x2d0], -R125.reuse ;  /* 0x0000b400f8837a23 */ /* 0x100fe4000001087d */
[--C-:B------:R-:W-:Y:S02]  /*c270*/  FFMA.FTZ R128, R247, c[0x0][0x2d0], -R124.reuse ;  /* 0x0000b400f7807a23 */ /* 0x100fe4000001087c */
[--C-:B------:R-:W-:Y:S02]  /*c280*/  FFMA.FTZ R119, R245, c[0x0][0x2d0], -R124.reuse ;  /* 0x0000b400f5777a23 */ /* 0x100fe4000001087c */
[----:B------:R-:W-:Y:S02]  /*c290*/  FMUL.FTZ R6, R2, c[0x0][0x2d0] ;  /* 0x0000b40002067a20 */ /* 0x000fe40000410000 */
[--C-:B------:R-:W-:Y:S01]  /*c2a0*/  FFMA.FTZ R164, R164, c[0x0][0x2d0], -R125.reuse ;  /* 0x0000b400a4a47a23 */ /* 0x100fe2000001087d */
[----:B------:R-:W-:Y:S01]  /*c2b0*/  MUFU.EX2 R134, R134 ;  /* 0x0000008600867308 */ /* 0x000fe20000000800 */
[--C-:B------:R-:W-:Y:S02]  /*c2c0*/  FFMA.FTZ R157, R157, c[0x0][0x2d0], -R124.reuse ;  /* 0x0000b4009d9d7a23 */ /* 0x100fe4000001087c */
[--C-:B------:R-:W-:Y:S02]  /*c2d0*/  FFMA.FTZ R154, R154, c[0x0][0x2d0], -R125.reuse ;  /* 0x0000b4009a9a7a23 */ /* 0x100fe4000001087d */
[--C-:B------:R-:W-:Y:S02]  /*c2e0*/  FFMA.FTZ R151, R151, c[0x0][0x2d0], -R124.reuse ;  /* 0x0000b40097977a23 */ /* 0x100fe4000001087c */
[--C-:B------:R-:W-:Y:S02]  /*c2f0*/  FFMA.FTZ R135, R138, c[0x0][0x2d0], -R125.reuse ;  /* 0x0000b4008a877a23 */ /* 0x100fe4000001087d */
[--C-:B------:R-:W-:Y:S01]  /*c300*/  FFMA.FTZ R136, R136, c[0x0][0x2d0], -R125.reuse ;  /* 0x0000b40088887a23 */ /* 0x100fe2000001087d */
[----:B------:R-:W2:Y:S01]  /*c310*/  MUFU.EX2 R2, R6 ;  /* 0x0000000600027308 */ /* 0x000ea20000000800 */
[--C-:B------:R-:W-:Y:S02]  /*c320*/  FFMA.FTZ R137, R137, c[0x0][0x2d0], -R124.reuse ;  /* 0x0000b40089897a23 */ /* 0x100fe4000001087c */
[--C-:B------:R-:W-:Y:S02]  /*c330*/  FFMA.FTZ R138, R141, c[0x0][0x2d0], -R124.reuse ;  /* 0x0000b4008d8a7a23 */ /* 0x100fe4000001087c */
[C---:B-1----:R-:W-:Y:S02]  /*c340*/  FMUL.FTZ R4, R3.reuse, R112 ;  /* 0x0000007003047220 */ /* 0x042fe40000410000 */
        /* <DEDUP_REMOVED lines=8> */
[----:B------:R-:W-:Y:S01]  /*c3d0*/  MUFU.EX2 R132, R132 ;  /* 0x0000008400847308 */ /* 0x000fe20000000800 */
[C---:B------:R-:W-:Y:S02]  /*c3e0*/  FMUL.FTZ R32, R3.reuse, R84 ;  /* 0x0000005403207220 */ /* 0x040fe40000410000 */
[----:B------:R-:W-:Y:S02]  /*c3f0*/  FMUL.FTZ R33, R3, R85 ;  /* 0x0000005503217220 */ /* 0x000fe40000410000 */
[C---:B--2---:R-:W-:Y:S02]  /*c400*/  FMUL.FTZ R6, R2.reuse, R114 ;  /* 0x0000007202067220 */ /* 0x044fe40000410000 */
[C---:B------:R-:W-:Y:S02]  /*c410*/  FMUL.FTZ R7, R2.reuse, R115 ;  /* 0x0000007302077220 */ /* 0x040fe40000410000 */
[C---:B------:R-:W-:Y:S01]  /*c420*/  FMUL.FTZ R10, R2.reuse, R110 ;  /* 0x0000006e020a7220 */ /* 0x040fe20000410000 */
[----:B------:R-:W2:Y:S01]  /*c430*/  MUFU.EX2 R131, R131 ;  /* 0x0000008300837308 */ /* 0x000ea20000000800 */
[C---:B------:R-:W-:Y:S02]  /*c440*/  FMUL.FTZ R11, R2.reuse, R111 ;  /* 0x0000006f020b7220 */ /* 0x040fe40000410000 */
[C---:B------:R-:W-:Y:S01]  /*c450*/  FMUL.FTZ R18, R2.reuse, R102 ;  /* 0x0000006602127220 */ /* 0x040fe20000410000 */
[----:B-1----:R-:W-:Y:S01]  /*c460*/  F2FP.BF16.PACK_AB R112, R133, R134 ;  /* 0x000000868570723e */ /* 0x002fe200000010ff */
[C---:B------:R-:W-:Y:S01]  /*c470*/  FMUL.FTZ R19, R2.reuse, R103 ;  /* 0x0000006702137220 */ /* 0x040fe20000410000 */
[----:B------:R-:W-:Y:S01]  /*c480*/  LDSM.16.MT88.4 R108, [R212+0x2900] ;  /* 0x00290000d46c783b */ /* 0x000fe20000004200 */
[C---:B------:R-:W-:Y:S02]  /*c490*/  FMUL.FTZ R26, R2.reuse, R94 ;  /* 0x0000005e021a7220 */ /* 0x040fe40000410000 */
[C---:B------:R-:W-:Y:S01]  /*c4a0*/  FMUL.FTZ R27, R2.reuse, R95 ;  /* 0x0000005f021b7220 */ /* 0x040fe20000410000 */
[----:B------:R-:W1:Y:S01]  /*c4b0*/  MUFU.EX2 R129, R129 ;  /* 0x0000008100817308 */ /* 0x000e620000000800 */
        /* <DEDUP_REMOVED lines=10> */
[----:B--2---:R-:W-:Y:S01]  /*c560*/  F2FP.BF16.PACK_AB R114, R131, R132 ;  /* 0x000000848372723e */ /* 0x004fe200000010ff */
[C---:B------:R-:W-:Y:S02]  /*c570*/  FMUL.FTZ R49, R3.reuse, R69 ;  /* 0x0000004503317220 */ /* 0x040fe40000410000 */
[C---:B------:R-:W-:Y:S02]  /*c580*/  FMUL.FTZ R50, R2.reuse, R70 ;  /* 0x0000004602327220 */ /* 0x040fe40000410000 */
[C---:B------:R-:W-:Y:S01]  /*c590*/  FMUL.FTZ R51, R2.reuse, R71 ;  /* 0x0000004702337220 */ /* 0x040fe20000410000 */
[----:B------:R-:W2:Y:S01]  /*c5a0*/  MUFU.EX2 R119, R119 ;  /* 0x0000007700777308 */ /* 0x000ea20000000800 */
[----:B------:R-:W4:Y:S01]  /*c5b0*/  LDSM.16.MT88.4 R76, [R209+0x3100] ;  /* 0x00310000d14c783b */ /* 0x000f220000004200 */
[----:B------:R-:W-:Y:S01]  /*c5c0*/  FMUL.FTZ R52, R3, R52 ;  /* 0x0000003403347220 */ /* 0x000fe20000410000 */
[----:B-1----:R-:W-:Y:S01]  /*c5d0*/  F2FP.BF16.PACK_AB R113, R129, R130 ;  /* 0x000000828171723e */ /* 0x002fe200000010ff */
[C---:B------:R-:W-:Y:S02]  /*c5e0*/  FMUL.FTZ R53, R3.reuse, R53 ;  /* 0x0000003503357220 */ /* 0x040fe40000410000 */
[C---:B------:R-:W-:Y:S03]  /*c5f0*/  FMUL.FTZ R54, R2.reuse, R54 ;  /* 0x0000003602367220 */ /* 0x040fe60000410000 */
[----:B------:R-:W1:Y:S01]  /*c600*/  LDSM.16.MT88.4 R68, [R208+0x3100] ;  /* 0x00310000d044783b */ /* 0x000e620000004200 */
[C---:B------:R-:W-:Y:S01]  /*c610*/  FMUL.FTZ R55, R2.reuse, R55 ;  /* 0x0000003702377220 */ /* 0x040fe20000410000 */
[----:B------:R-:W-:Y:S01]  /*c620*/  MUFU.EX2 R164, R164 ;  /* 0x000000a400a47308 */ /* 0x000fe20000000800 */
[C---:B------:R-:W-:Y:S02]  /*c630*/  FMUL.FTZ R56, R3.reuse, R56 ;  /* 0x0000003803387220 */ /* 0x040fe40000410000 */
[C---:B------:R-:W-:Y:S02]  /*c640*/  FMUL.FTZ R57, R3.reuse, R57 ;  /* 0x0000003903397220 */ /* 0x040fe40000410000 */
[C---:B------:R-:W-:Y:S01]  /*c650*/  FMUL.FTZ R58, R2.reuse, R58 ;  /* 0x0000003a023a7220 */ /* 0x040fe20000410000 */
[----:B------:R-:W-:Y:S01]  /*c660*/  LDSM.16.MT88.4 R100, [R210+0x2900] ;  /* 0x00290000d264783b */ /* 0x000fe20000004200 */
[C---:B------:R-:W-:Y:S02]  /*c670*/  FMUL.FTZ R59, R2.reuse, R59 ;  /* 0x0000003b023b7220 */ /* 0x040fe40000410000 */
[C---:B------:R-:W-:Y:S01]  /*c680*/  FMUL.FTZ R60, R3.reuse, R60 ;  /* 0x0000003c033c7220 */ /* 0x040fe20000410000 */
[----:B------:R-:W-:Y:S01]  /*c690*/  MUFU.EX2 R157, R157 ;  /* 0x0000009d009d7308 */ /* 0x000fe20000000800 */
[----:B------:R-:W-:Y:S01]  /*c6a0*/  FMUL.FTZ R61, R3, R61 ;  /* 0x0000003d033d7220 */ /* 0x000fe20000410000 */
[----:B--2---:R-:W-:Y:S01]  /*c6b0*/  F2FP.BF16.PACK_AB R115, R119, R128 ;  /* 0x000000807773723e */ /* 0x004fe200000010ff */
[C---:B------:R-:W-:Y:S02]  /*c6c0*/  FMUL.FTZ R62, R2.reuse, R62 ;  /* 0x0000003e023e7220 */ /* 0x040fe40000410000 */
[C---:B------:R-:W-:Y:S02]  /*c6d0*/  FMUL.FTZ R63, R2.reuse, R63 ;  /* 0x0000003f023f7220 */ /* 0x040fe40000410000 */
[C---:B------:R-:W-:Y:S02]  /*c6e0*/  FMUL.FTZ R64, R3.reuse, R64 ;  /* 0x0000004003407220 */ /* 0x040fe40000410000 */
[C---:B------:R-:W-:Y:S01]  /*c6f0*/  HMMA.16816.F32.BF16 R4, R112.reuse, R12, R4 ;  /* 0x0000000c7004723c */ /* 0x040fe20000041804 */
[----:B------:R-:W-:Y:S04]  /*c700*/  MUFU.EX2 R154, R154 ;  /* 0x0000009a009a7308 */ /* 0x000fe80000000800 */
[C---:B------:R-:W-:Y:S02]  /*c710*/  FMUL.FTZ R65, R3.reuse, R65 ;  /* 0x0000004103417220 */ /* 0x040fe40000410000 */
[C---:B------:R-:W-:Y:S01]  /*c720*/  FMUL.FTZ R12, R3.reuse, R104 ;  /* 0x00000068030c7220 */ /* 0x040fe20000410000 */
[C---:B------:R-:W-:Y:S03]  /*c730*/  HMMA.16816.F32.BF16 R8, R112.reuse, R14, R8 ;  /* 0x0000000e7008723c */ /* 0x040fe60000041808 */
[----:B------:R-:W-:Y:S01]  /*c740*/  MUFU.EX2 R151, R151 ;  /* 0x0000009700977308 */ /* 0x000fe20000000800 */
[----:B------:R-:W-:Y:S02]  /*c750*/  FMUL.FTZ R13, R3, R105 ;  /* 0x00000069030d7220 */ /* 0x000fe40000410000 */
[C---:B------:R-:W-:Y:S02]  /*c760*/  FMUL.FTZ R66, R2.reuse, R66 ;  /* 0x0000004202427220 */ /* 0x040fe40000410000 */
[C---:B------:R-:W-:Y:S04]  /*c770*/  FMUL.FTZ R14, R2.reuse, R106 ;  /* 0x0000006a020e7220 */ /* 0x040fe80000410000 */
[C---:B------:R-:W-:Y:S01]  /*c780*/  FMUL.FTZ R15, R2.reuse, R107 ;  /* 0x0000006b020f7220 */ /* 0x040fe20000410000 */
[----:B------:R-:W-:Y:S01]  /*c790*/  MUFU.EX2 R135, R135 ;  /* 0x0000008700877308 */ /* 0x000fe20000000800 */
[----:B------:R-:W-:Y:S02]  /*c7a0*/  FMUL.FTZ R67, R2, R67 ;  /* 0x0000004302437220 */ /* 0x000fe40000410000 */
[--C-:B------:R-:W-:Y:S02]  /*c7b0*/  FFMA.FTZ R141, R152, c[0x0][0x2d0], -R125.reuse ;  /* 0x0000b400988d7a23 */ /* 0x100fe4000001087d */
[--C-:B------:R-:W-:Y:S01]  /*c7c0*/  FFMA.FTZ R148, R148, c[0x0][0x2d0], -R125.reuse ;  /* 0x0000b40094947a23 */ /* 0x100fe2000001087d */
[C---:B------:R-:W-:Y:S03]  /*c7d0*/  HMMA.16816.F32.BF16 R12, R112.reuse, R20, R12 ;  /* 0x00000014700c723c */ /* 0x040fe6000004180c */
[--C-:B------:R-:W-:Y:S01]  /*c7e0*/  FFMA.FTZ R143, R143, c[0x0][0x2d0], -R124.reuse ;  /* 0x0000b4008f8f7a23 */ /* 0x100fe2000001087c */
[----:B------:R-:W2:Y:S01]  /*c7f0*/  MUFU.EX2 R136, R136 ;  /* 0x0000008800887308 */ /* 0x000ea20000000800 */
[--C-:B------:R-:W-:Y:S02]  /*c800*/  FFMA.FTZ R152, R155, c[0x0][0x2d0], -R124.reuse ;  /* 0x0000b4009b987a23 */ /* 0x100fe4000001087c */
[C---:B------:R-:W-:Y:S01]  /*c810*/  FMUL.FTZ R20, R3.reuse, R96 ;  /* 0x0000006003147220 */ /* 0x040fe20000410000 */
[C---:B------:R-:W-:Y:S04]  /*c820*/  HMMA.16816.F32.BF16 R16, R112.reuse, R22, R16 ;  /* 0x000000167010723c */ /* 0x040fe80000041810 */
[----:B------:R-:W-:Y:S02]  /*c830*/  FMUL.FTZ R21, R3, R97 ;  /* 0x0000006103157220 */ /* 0x000fe40000410000 */
[----:B------:R-:W-:Y:S01]  /*c840*/  MUFU.EX2 R137, R137 ;  /* 0x0000008900897308 */ /* 0x000fe20000000800 */
[C---:B------:R-:W-:Y:S02]  /*c850*/  FMUL.FTZ R22, R2.reuse, R98 ;  /* 0x0000006202167220 */ /* 0x040fe40000410000 */
[----:B------:R-:W-:Y:S03]  /*c860*/  FMUL.FTZ R23, R2, R99 ;  /* 0x0000006302177220 */ /* 0x000fe60000410000 */
[--C-:B------:R-:W-:Y:S02]  /*c870*/  FFMA.FTZ R158, R158, c[0x0][0x2d0], -R125.reuse ;  /* 0x0000b4009e9e7a23 */ /* 0x100fe4000001087d */
[--C-:B------:R-:W-:Y:S02]  /*c880*/  FFMA.FTZ R155, R162, c[0x0][0x2d0], -R125.reuse ;  /* 0x0000b400a29b7a23 */ /* 0x100fe4000001087d */
[C---:B------:R-:W-:Y:S01]  /*c890*/  HMMA.16816.F32.BF16 R20, R112.reuse, R28, R20 ;  /* 0x0000001c7014723c */ /* 0x040fe20000041814 */
[----:B------:R-:W5:Y:S02]  /*c8a0*/  MUFU.EX2 R138, R138 ;  /* 0x0000008a008a7308 */ /* 0x000f640000000800 */
[--C-:B------:R-:W-:Y:S02]  /*c8b0*/  FFMA.FTZ R159, R159, c[0x0][0x2d0], -R124.reuse ;  /* 0x0000b4009f9f7a23 */ /* 0x100fe4000001087c */
[--C-:B------:R-:W-:Y:S02]  /*c8c0*/  FFMA.FTZ R162, R161, c[0x0][0x2d0], -R124.reuse ;  /* 0x0000b400a1a27a23 */ /* 0x100fe4000001087c */
[C---:B------:R-:W-:Y:S01]  /*c8d0*/  FMUL.FTZ R28, R3.reuse, R88 ;  /* 0x00000058031c7220 */ /* 0x040fe20000410000 */
[C---:B------:R-:W-:Y:S03]  /*c8e0*/  HMMA.16816.F32.BF16 R24, R112.reuse, R30, R24 ;  /* 0x0000001e7018723c */ /* 0x040fe60000041818 */
[----:B------:R-:W-:Y:S01]  /*c8f0*/  MUFU.EX2 R141, R141 ;  /* 0x0000008d008d7308 */ /* 0x000fe20000000800 */
[----:B------:R-:W-:Y:S02]  /*c900*/  FMUL.FTZ R29, R3, R89 ;  /* 0x00000059031d7220 */ /* 0x000fe40000410000 */
[--C-:B------:R-:W-:Y:S02]  /*c910*/  FFMA.FTZ R161, R166, c[0x0][0x2d0], -R125.reuse ;  /* 0x0000b400a6a17a23 */ /* 0x100fe4000001087d */
[C---:B------:R-:W-:Y:S04]  /*c920*/  FMUL.FTZ R30, R2.reuse, R90 ;  /* 0x0000005a021e7220 */ /* 0x040fe80000410000 */
[----:B------:R-:W-:Y:S01]  /*c930*/  FMUL.FTZ R31, R2, R91 ;  /* 0x0000005b021f7220 */ /* 0x000fe20000410000 */
[----:B------:R-:W1:Y:S01]  /*c940*/  MUFU.EX2 R148, R148 ;  /* 0x0000009400947308 */ /* 0x000e620000000800 */
[----:B------:R-:W-:Y:S01]  /*c950*/  LDSM.16.MT88.4 R88, [R212+0x3900] ;  /* 0x00390000d458783b */ /* 0x000fe20000004200 */
[--C-:B------:R-:W-:Y:S02]  /*c960*/  FFMA.FTZ R166, R168, c[0x0][0x2d0], -R125.reuse ;  /* 0x0000b400a8a67a23 */ /* 0x100fe4000001087d */
[--C-:B------:R-:W-:Y:S02]  /*c970*/  FFMA.FTZ R163, R163, c[0x0][0x2d0], -R124.reuse ;  /* 0x0000b400a3a37a23 */ /* 0x100fe4000001087c */
[C---:B------:R-:W-:Y:S03]  /*c980*/  HMMA.16816.F32.BF16 R28, R112.reuse, R36, R28 ;  /* 0x00000024701c723c */ /* 0x040fe6000004181c */
[--C-:B------:R-:W-:Y:S01]  /*c990*/  FFMA.FTZ R168, R169, c[0x0][0x2d0], -R124.reuse ;  /* 0x0000b400a9a87a23 */ /* 0x100fe2000001087c */
[----:B------:R-:W-:Y:S01]  /*c9a0*/  MUFU.EX2 R143, R143 ;  /* 0x0000008f008f7308 */ /* 0x000fe20000000800 */
[--C-:B------:R-:W-:Y:S02]  /*c9b0*/  FFMA.FTZ R169, R244, c[0x0][0x2d0], -R125.reuse ;  /* 0x0000b400f4a97a23 */ /* 0x100fe4000001087d */
[C---:B------:R-:W-:Y:S01]  /*c9c0*/  FMUL.FTZ R36, R3.reuse, R80 ;  /* 0x0000005003247220 */ /* 0x040fe20000410000 */
[C---:B------:R-:W-:Y:S04]  /*c9d0*/  HMMA.16816.F32.BF16 R32, R112.reuse, R38, R32 ;  /* 0x000000267020723c */ /* 0x040fe80000041820 */
[----:B------:R-:W-:Y:S02]  /*c9e0*/  FMUL.FTZ R37, R3, R81 ;  /* 0x0000005103257220 */ /* 0x000fe40000410000 */
        /* <DEDUP_REMOVED lines=17> */
[----:B------:R-:W-:Y:S01]  /*cb00*/  MUFU.EX2 R159, R159 ;  /* 0x0000009f009f7308 */ /* 0x000fe20000000800 */
[----:B------:R-:W2:Y:S01]  /*cb10*/  LDSM.16.MT88.4 R72, [R212+0x900] ;  /* 0x00090000d448783b */ /* 0x000ea20000004200 */
[--C-:B------:R-:W-:Y:S02]  /*cb20*/  FFMA.FTZ R167, R167, c[0x0][0x2d0], -R124.reuse ;  /* 0x0000b400a7a77a23 */ /* 0x100fe4000001087c */
[--C-:B------:R-:W-:Y:S02]  /*cb30*/  FFMA.FTZ R170, R165, c[0x0][0x2d0], -R124.reuse ;  /* 0x0000b400a5aa7a23 */ /* 0x100fe4000001087c */
[C---:B---3--:R-:W-:Y:S03]  /*cb40*/  HMMA.16816.F32.BF16 R44, R112.reuse, R84, R44 ;  /* 0x00000054702c723c */ /* 0x048fe6000004182c */
[--C-:B------:R-:W-:Y:S01]  /*cb50*/  FFMA.FTZ R165, R160, c[0x0][0x2d0], -R125.reuse ;  /* 0x0000b400a0a57a23 */ /* 0x100fe2000001087d */
[----:B------:R-:W3:Y:S01]  /*cb60*/  MUFU.EX2 R162, R162 ;  /* 0x000000a200a27308 */ /* 0x000ee20000000800 */
[--C-:B------:R-:W-:Y:S02]  /*cb70*/  FFMA.FTZ R160, R153, c[0x0][0x2d0], -R124.reuse ;  /* 0x0000b40099a07a23 */ /* 0x100fe4000001087c */
[--C-:B------:R-:W-:Y:S01]  /*cb80*/  FFMA.FTZ R153, R156, c[0x0][0x2d0], -R125.reuse ;  /* 0x0000b4009c997a23 */ /* 0x100fe2000001087d */
[C---:B------:R-:W-:Y:S01]  /*cb90*/  HMMA.16816.F32.BF16 R48, R112.reuse, R86, R48 ;  /* 0x000000567030723c */ /* 0x040fe20000041830 */
[----:B------:R-:W-:Y:S03]  /*cba0*/  LDSM.16.MT88.4 R84, [R208+0x900] ;  /* 0x00090000d054783b */ /* 0x000fe60000004200 */
[--C-:B------:R-:W-:Y:S02]  /*cbb0*/  FFMA.FTZ R156, R149, c[0x0][0x2d0], -R124.reuse ;  /* 0x0000b400959c7a23 */ /* 0x100fe4000001087c */
[----:B------:R-:W-:Y:S01]  /*cbc0*/  MUFU.EX2 R165, R165 ;  /* 0x000000a500a57308 */ /* 0x000fe20000000800 */
[--C-:B------:R-:W-:Y:S01]  /*cbd0*/  FFMA.FTZ R142, R142, c[0x0][0x2d0], -R125.reuse ;  /* 0x0000b4008e8e7a23 */ /* 0x100fe2000001087d */
[C---:B----4-:R-:W-:Y:S04]  /*cbe0*/  HMMA.16816.F32.BF16 R52, R112.reuse, R76, R52 ;  /* 0x0000004c7034723c */ /* 0x050fe80000041834 */
[--C-:B------:R-:W-:Y:S02]  /*cbf0*/  FFMA.FTZ R149, R150, c[0x0][0x2d0], -R125.reuse ;  /* 0x0000b40096957a23 */ /* 0x100fe4000001087d */
[--C-:B------:R-:W-:Y:S02]  /*cc00*/  FFMA.FTZ R150, R127, c[0x0][0x2d0], -R124.reuse ;  /* 0x0000b4007f967a23 */ /* 0x100fe4000001087c */
[C---:B------:R-:W-:Y:S01]  /*cc10*/  HMMA.16816.F32.BF16 R56, R112.reuse, R78, R56 ;  /* 0x0000004e7038723c */ /* 0x040fe20000041838 */
[----:B------:R-:W4:Y:S01]  /*cc20*/  LDSM.16.MT88.4 R76, [R210+0x900] ;  /* 0x00090000d24c783b */ /* 0x000f220000004200 */
[----:B------:R-:W-:Y:S02]  /*cc30*/  MUFU.EX2 R160, R160 ;  /* 0x000000a000a07308 */ /* 0x000fe40000000800 */
[--C-:B------:R-:W-:Y:S02]  /*cc40*/  FFMA.FTZ R139, R139, c[0x0][0x2d0], -R124.reuse ;  /* 0x0000b4008b8b7a23 */ /* 0x100fe4000001087c */
[--C-:B------:R-:W-:Y:S02]  /*cc50*/  FFMA.FTZ R140, R140, c[0x0][0x2d0], -R125.reuse ;  /* 0x0000b4008c8c7a23 */ /* 0x100fe4000001087d */
[C---:B-1----:R-:W-:Y:S04]  /*cc60*/  HMMA.16816.F32.BF16 R60, R112.reuse, R68, R60 ;  /* 0x00000044703c723c */ /* 0x042fe8000004183c */
[----:B------:R-:W-:Y:S01]  /*cc70*/  MUFU.EX2 R153, R153 ;  /* 0x0000009900997308 */ /* 0x000fe20000000800 */
[----:B------:R-:W-:Y:S02]  /*cc80*/  FFMA.FTZ R125, R126, c[0x0][0x2d0], -R125 ;  /* 0x0000b4007e7d7a23 */ /* 0x000fe4000001087d */
[----:B--2---:R-:W-:Y:S01]  /*cc90*/  F2FP.BF16.PACK_AB R68, R136, R135 ;  /* 0x000000878844723e */ /* 0x004fe200000010ff */
[----:B------:R-:W-:Y:S04]  /*cca0*/  HMMA.16816.F32.BF16 R64, R112, R70, R64 ;  /* 0x000000467040723c */ /* 0x000fe80000041840 */
[----:B-----5:R-:W-:Y:S01]  /*ccb0*/  F2FP.BF16.PACK_AB R69, R138, R137 ;  /* 0x000000898a45723e */ /* 0x020fe200000010ff */
[--C-:B------:R-:W-:Y:S01]  /*ccc0*/  FFMA.FTZ R118, R118, c[0x0][0x2d0], -R124.reuse ;  /* 0x0000b40076767a23 */ /* 0x100fe2000001087c */
[----:B------:R-:W-:Y:S01]  /*ccd0*/  MUFU.EX2 R156, R156 ;  /* 0x0000009c009c7308 */ /* 0x000fe20000000800 */
[----:B------:R-:W-:Y:S01]  /*cce0*/  F2FP.BF16.PACK_AB R70, R148, R141 ;  /* 0x0000008d9446723e */ /* 0x000fe200000010ff */
[----:B------:R-:W-:Y:S01]  /*ccf0*/  FFMA.FTZ R124, R117, c[0x0][0x2d0], -R124 ;  /* 0x0000b400757c7a23 */ /* 0x000fe2000001087c */
[----:B------:R-:W-:Y:S03]  /*cd00*/  F2FP.BF16.PACK_AB R71, R152, R143 ;  /* 0x0000008f9847723e */ /* 0x000fe600000010ff */
[----:B------:R-:W-:Y:S01]  /*cd10*/  FFMA.FTZ R134, R3, R228, R134 ;  /* 0x000000e403867223 */ /* 0x000fe20000010086 */
[----:B------:R-:W-:Y:S01]  /*cd20*/  MOV R3, R0 ;  /* 0x0000000000037202 */ /* 0x000fe20000000f00 */
[----:B------:R-:W-:Y:S02]  /*cd30*/  FFMA.FTZ R130, R2, R229, R130 ;  /* 0x000000e502827223 */ /* 0x000fe40000010082 */
[C---:B------:R-:W-:Y:S01]  /*cd40*/  HMMA.16816.F32.BF16 R4, R68.reuse, R72, R4 ;  /* 0x000000484404723c */ /* 0x040fe20000041804 */
[----:B------:R-:W-:Y:S04]  /*cd50*/  MUFU.EX2 R161, R161 ;  /* 0x000000a100a17308 */ /* 0x000fe80000000800 */
[----:B------:R-:W-:Y:S02]  /*cd60*/  FADD.FTZ R133, R133, R134 ;  /* 0x0000008685857221 */ /* 0x000fe40000010000 */
[----:B------:R-:W-:Y:S01]  /*cd70*/  FADD.FTZ R129, R129, R130 ;  /* 0x0000008281817221 */ /* 0x000fe20000010000 */
[C---:B------:R-:W-:Y:S01]  /*cd80*/  HMMA.16816.F32.BF16 R8, R68.reuse, R74, R8 ;  /* 0x0000004a4408723c */ /* 0x040fe20000041808 */
[----:B------:R-:W1:Y:S02]  /*cd90*/  LDSM.16.MT88.4 R72, [R210+0x3900] ;  /* 0x00390000d248783b */ /* 0x000e640000004200 */
[----:B------:R-:W2:Y:S01]  /*cda0*/  MUFU.EX2 R166, R166 ;  /* 0x000000a600a67308 */ /* 0x000ea20000000800 */
[----:B------:R-:W-:Y:S02]  /*cdb0*/  FADD.FTZ R132, R132, R133 ;  /* 0x0000008584847221 */ /* 0x000fe40000010000 */
[----:B------:R-:W-:Y:S02]  /*cdc0*/  FADD.FTZ R2, R128, R129 ;  /* 0x0000008180027221 */ /* 0x000fe40000010000 */
[C---:B----4-:R-:W-:Y:S04]  /*cdd0*/  HMMA.16816.F32.BF16 R12, R68.reuse, R76, R12 ;  /* 0x0000004c440c723c */ /* 0x050fe8000004180c */
[----:B------:R-:W-:Y:S01]  /*cde0*/  FADD.FTZ R132, R131, R132 ;  /* 0x0000008483847221 */ /* 0x000fe20000010000 */
[----:B------:R-:W-:Y:S01]  /*cdf0*/  MUFU.EX2 R163, R163 ;  /* 0x000000a300a37308 */ /* 0x000fe20000000800 */
[----:B------:R-:W-:Y:S01]  /*ce00*/  FADD.FTZ R2, R119, R2 ;  /* 0x0000000277027221 */ /* 0x000fe20000010000 */
[----:B------:R-:W-:Y:S01]  /*ce10*/  MOV R119, R116 ;  /* 0x0000007400777202 */ /* 0x000fe20000000f00 */
[C---:B------:R-:W-:Y:S01]  /*ce20*/  HMMA.16816.F32.BF16 R16, R68.reuse, R78, R16 ;  /* 0x0000004e4410723c */ /* 0x040fe20000041810 */
[----:B------:R-:W4:Y:S03]  /*ce30*/  LDSM.16.MT88.4 R76, [R209+0x3900] ;  /* 0x00390000d14c783b */ /* 0x000f260000004200 */
[----:B------:R-:W-:Y:S02]  /*ce40*/  FADD.FTZ R135, R135, R132 ;  /* 0x0000008487877221 */ /* 0x000fe40000010000 */
[----:B------:R-:W-:Y:S01]  /*ce50*/  FADD.FTZ R137, R137, R2 ;  /* 0x0000000289897221 */ /* 0x000fe20000010000 */
[----:B------:R-:W5:Y:S01]  /*ce60*/  MUFU.EX2 R168, R168 ;  /* 0x000000a800a87308 */ /* 0x000f620000000800 */
[C---:B------:R-:W-:Y:S04]  /*ce70*/  HMMA.16816.F32.BF16 R20, R68.reuse, R80, R20 ;  /* 0x000000504414723c */ /* 0x040fe80000041814 */
[----:B------:R-:W-:Y:S02]  /*ce80*/  FADD.FTZ R136, R136, R135 ;  /* 0x0000008788887221 */ /* 0x000fe40000010000 */
[----:B------:R-:W-:Y:S02]  /*ce90*/  FADD.FTZ R138, R138, R137 ;  /* 0x000000898a8a7221 */ /* 0x000fe40000010000 */
[C---:B------:R-:W-:Y:S01]  /*cea0*/  HMMA.16816.F32.BF16 R24, R68.reuse, R82, R24 ;  /* 0x000000524418723c */ /* 0x040fe20000041818 */
[----:B------:R-:W2:Y:S01]  /*ceb0*/  LDSM.16.MT88.4 R80, [R208+0x3900] ;  /* 0x00390000d050783b */ /* 0x000ea20000004200 */
        /* <DEDUP_REMOVED lines=8> */
[----:B------:R-:W-:Y:S05]  /*cf40*/  LDSM.16.MT88.4 R84, [R210+0x1100] ;  /* 0x00110000d254783b */ /* 0x000fea0000004200 */
[----:B------:R-:W-:Y:S02]  /*cf50*/  MUFU.EX2 R171, R171 ;  /* 0x000000ab00ab7308 */ /* 0x000fe40000000800 */
[C---:B------:R-:W-:Y:S08]  /*cf60*/  HMMA.16816.F32.BF16 R36, R68.reuse, R88, R36 ;  /* 0x000000584424723c */ /* 0x040ff00000041824 */
[C---:B------:R-:W-:Y:S01]  /*cf70*/  HMMA.16816.F32.BF16 R40, R68.reuse, R90, R40 ;  /* 0x0000005a4428723c */ /* 0x040fe20000041828 */
[----:B------:R-:W-:Y:S01]  /*cf80*/  LDSM.16.MT88.4 R88, [R208+0x4100] ;  /* 0x00410000d058783b */ /* 0x000fe20000004200 */
[----:B------:R-:W-:Y:S06]  /*cf90*/  MUFU.EX2 R244, R244 ;  /* 0x000000f400f47308 */ /* 0x000fec0000000800 */
[C---:B-1----:R-:W-:Y:S04]  /*cfa0*/  HMMA.16816.F32.BF16 R44, R68.reuse, R72, R44 ;  /* 0x00000048442c723c */ /* 0x042fe8000004182c */
[----:B------:R-:W-:Y:S04]  /*cfb0*/  MUFU.EX2 R240, R240 ;  /* 0x000000f000f07308 */ /* 0x000fe80000000800 */
[C---:B------:R-:W-:Y:S01]  /*cfc0*/  HMMA.16816.F32.BF16 R48, R68.reuse, R74, R48 ;  /* 0x0000004a4430723c */ /* 0x040fe20000041830 */
[----:B------:R-:W1:Y:S05]  /*cfd0*/  LDSM.16.MT88.4 R72, [R212+0x1100] ;  /* 0x00110000d448783b */ /* 0x000e6a0000004200 */
[----:B------:R-:W-:Y:S02]  /*cfe0*/  MUFU.EX2 R241, R241 ;  /* 0x000000f100f17308 */ /* 0x000fe40000000800 */
[C---:B----4-:R-:W-:Y:S08]  /*cff0*/  HMMA.16816.F32.BF16 R52, R68.reuse, R76, R52 ;  /* 0x0000004c4434723c */ /* 0x050ff00000041834 */
[C---:B------:R-:W-:Y:S01]  /*d000*/  HMMA.16816.F32.BF16 R56, R68.reuse, R78, R56 ;  /* 0x0000004e4438723c */ /* 0x040fe20000041838 */
[----:B------:R-:W4:Y:S01]  /*d010*/  LDSM.16.MT88.4 R76, [R209+0x1100] ;  /* 0x00110000d14c783b */ /* 0x000f220000004200 */
[----:B------:R-:W-:Y:S06]  /*d020*/  MUFU.EX2 R167, R167 ;  /* 0x000000a700a77308 */ /* 0x000fec0000000800 */
[C---:B--2---:R-:W-:Y:S04]  /*d030*/  HMMA.16816.F32.BF16 R60, R68.reuse, R80, R60 ;  /* 0x00000050443c723c */ /* 0x044fe8000004183c */
[----:B------:R-:W-:Y:S04]  /*d040*/  MUFU.EX2 R170, R170 ;  /* 0x000000aa00aa7308 */ /* 0x000fe80000000800 */
[----:B------:R-:W-:Y:S01]  /*d050*/  HMMA.16816.F32.BF16 R64, R68, R82, R64 ;  /* 0x000000524440723c */ /* 0x000fe20000041840 */
[----:B------:R-:W2:Y:S05]  /*d060*/  LDSM.16.MT88.4 R80, [R208+0x1100] ;  /* 0x00110000d050783b */ /* 0x000eaa0000004200 */
[----:B------:R-:W-:Y:S01]  /*d070*/  MUFU.EX2 R142, R142 ;  /* 0x0000008e008e7308 */ /* 0x000fe20000000800 */
[----:B------:R-:W-:Y:S01]  /*d080*/  F2FP.BF16.PACK_AB R68, R155, R158 ;  /* 0x0000009e9b44723e */ /* 0x000fe200000010ff */
[----:B------:R-:W-:Y:S01]  /*d090*/  FADD.FTZ R158, R158, R141 ;  /* 0x0000008d9e9e7221 */ /* 0x000fe20000010000 */
[----:B---3--:R-:W-:Y:S03]  /*d0a0*/  F2FP.BF16.PACK_AB R69, R162, R159 ;  /* 0x0000009fa245723e */ /* 0x008fe600000010ff */
[----:B------:R-:W-:Y:S01]  /*d0b0*/  F2FP.BF16.PACK_AB R70, R166, R161 ;  /* 0x000000a1a646723e */ /* 0x000fe200000010ff */
[----:B------:R-:W-:Y:S01]  /*d0c0*/  FADD.FTZ R159, R159, R152 ;  /* 0x000000989f9f7221 */ /* 0x000fe20000010000 */
[----:B-----5:R-:W-:Y:S01]  /*d0d0*/  F2FP.BF16.PACK_AB R71, R168, R163 ;  /* 0x000000a3a847723e */ /* 0x020fe200000010ff */
[----:B------:R-:W-:Y:S01]  /*d0e0*/  FADD.FTZ R158, R155, R158 ;  /* 0x0000009e9b9e7221 */ /* 0x000fe20000010000 */
[----:B------:R-:W-:Y:S01]  /*d0f0*/  MUFU.EX2 R149, R149 ;  /* 0x0000009500957308 */ /* 0x000fe20000000800 */
[----:B------:R-:W-:Y:S02]  /*d100*/  FADD.FTZ R162, R162, R159 ;  /* 0x0000009fa2a27221 */ /* 0x000fe40000010000 */
[----:B------:R-:W-:Y:S02]  /*d110*/  FADD.FTZ R161, R161, R158 ;  /* 0x0000009ea1a17221 */ /* 0x000fe40000010000 */
[C---:B-1----:R-:W-:Y:S03]  /*d120*/  HMMA.16816.F32.BF16 R4, R68.reuse, R72, R4 ;  /* 0x000000484404723c */ /* 0x042fe60000041804 */
[----:B------:R-:W-:Y:S02]  /*d130*/  FADD.FTZ R163, R163, R162 ;  /* 0x000000a2a3a37221 */ /* 0x000fe40000010000 */
[----:B------:R-:W-:Y:S01]  /*d140*/  MUFU.EX2 R139, R139 ;  /* 0x0000008b008b7308 */ /* 0x000fe20000000800 */
[----:B------:R-:W-:Y:S02]  /*d150*/  FADD.FTZ R166, R166, R161 ;  /* 0x000000a1a6a67221 */ /* 0x000fe40000010000 */
[C---:B------:R-:W-:Y:S01]  /*d160*/  HMMA.16816.F32.BF16 R8, R68.reuse, R74, R8 ;  /* 0x0000004a4408723c */ /* 0x040fe20000041808 */
[----:B------:R-:W1:Y:S03]  /*d170*/  LDSM.16.MT88.4 R72, [R212+0x4100] ;  /* 0x00410000d448783b */ /* 0x000e660000004200 */
[----:B------:R-:W-:Y:S03]  /*d180*/  FADD.FTZ R168, R168, R163 ;  /* 0x000000a3a8a87221 */ /* 0x000fe60000010000 */
[----:B------:R-:W3:Y:S01]  /*d190*/  MUFU.EX2 R150, R150 ;  /* 0x0000009600967308 */ /* 0x000ee20000000800 */
[C---:B------:R-:W-:Y:S08]  /*d1a0*/  HMMA.16816.F32.BF16 R12, R68.reuse, R84, R12 ;  /* 0x00000054440c723c */ /* 0x040ff0000004180c */
[C---:B------:R-:W-:Y:S01]  /*d1b0*/  HMMA.16816.F32.BF16 R16, R68.reuse, R86, R16 ;  /* 0x000000564410723c */ /* 0x040fe20000041810 */
[----:B------:R-:W5:Y:S01]  /*d1c0*/  LDSM.16.MT88.4 R84, [R210+0x4100] ;  /* 0x00410000d254783b */ /* 0x000f620000004200 */
[----:B------:R-:W-:Y:S06]  /*d1d0*/  MUFU.EX2 R140, R140 ;  /* 0x0000008c008c7308 */ /* 0x000fec0000000800 */
[C---:B----4-:R-:W-:Y:S04]  /*d1e0*/  HMMA.16816.F32.BF16 R20, R68.reuse, R76, R20 ;  /* 0x0000004c4414723c */ /* 0x050fe80000041814 */
[----:B------:R3:W4:Y:S04]  /*d1f0*/  MUFU.EX2 R243, R125 ;  /* 0x0000007d00f37308 */ /* 0x0007280000000800 */
[C---:B------:R-:W-:Y:S01]  /*d200*/  HMMA.16816.F32.BF16 R24, R68.reuse, R78, R24 ;  /* 0x0000004e4418723c */ /* 0x040fe20000041818 */
[----:B------:R-:W5:Y:S05]  /*d210*/  LDSM.16.MT88.4 R76, [R209+0x4100] ;  /* 0x00410000d14c783b */ /* 0x000f6a0000004200 */
[----:B------:R-:W-:Y:S02]  /*d220*/  MUFU.EX2 R118, R118 ;  /* 0x0000007600767308 */ /* 0x000fe40000000800 */
[C---:B--2---:R-:W-:Y:S08]  /*d230*/  HMMA.16816.F32.BF16 R28, R68.reuse, R80, R28 ;  /* 0x00000050441c723c */ /* 0x044ff0000004181c */
[C---:B------:R-:W-:Y:S01]  /*d240*/  HMMA.16816.F32.BF16 R32, R68.reuse, R82, R32 ;  /* 0x000000524420723c */ /* 0x040fe20000041820 */
[----:B------:R-:W2:Y:S01]  /*d250*/  LDSM.16.MT88.4 R80, [R212+0x1900] ;  /* 0x00190000d450783b */ /* 0x000ea20000004200 */
[----:B------:R5:W5:Y:S02]  /*d260*/  MUFU.EX2 R117, R124 ;  /* 0x0000007c00757308 */ /* 0x000b640000000800 */
[----:B---3--:R-:W-:Y:S02]  /*d270*/  F2FP.BF16.PACK_AB R125, R150, R139 ;  /* 0x0000008b967d723e */ /* 0x008fe400000010ff */
[----:B----4-:R-:W-:Y:S02]  /*d280*/  F2FP.BF16.PACK_AB R126, R243, R140 ;  /* 0x0000008cf37e723e */ /* 0x010fe400000010ff */
[C---:B-1----:R-:W-:Y:S08]  /*d290*/  HMMA.16816.F32.BF16 R36, R68.reuse, R72, R36 ;  /* 0x000000484424723c */ /* 0x042ff00000041824 */
[C---:B------:R-:W-:Y:S01]  /*d2a0*/  HMMA.16816.F32.BF16 R40, R68.reuse, R74, R40 ;  /* 0x0000004a4428723c */ /* 0x040fe20000041828 */
[----:B------:R-:W1:Y:S07]  /*d2b0*/  LDSM.16.MT88.4 R72, [R210+0x1900] ;  /* 0x00190000d248783b */ /* 0x000e6e0000004200 */
[C---:B-----5:R-:W-:Y:S04]  /*d2c0*/  HMMA.16816.F32.BF16 R44, R68.reuse, R84, R44 ;  /* 0x00000054442c723c */ /* 0x060fe8000004182c */
[----:B------:R-:W-:Y:S02]  /*d2d0*/  F2FP.BF16.PACK_AB R124, R149, R142 ;  /* 0x0000008e957c723e */ /* 0x000fe400000010ff */
[----:B------:R-:W-:Y:S02]  /*d2e0*/  F2FP.BF16.PACK_AB R127, R117, R118 ;  /* 0x00000076757f723e */ /* 0x000fe400000010ff */
[C---:B------:R-:W-:Y:S01]  /*d2f0*/  HMMA.16816.F32.BF16 R48, R68.reuse, R86, R48 ;  /* 0x000000564430723c */ /* 0x040fe20000041830 */
[----:B------:R-:W-:Y:S07]  /*d300*/  LDSM.16.MT88.4 R84, [R208+0x1900] ;  /* 0x00190000d054783b */ /* 0x000fee0000004200 */
[C---:B------:R-:W-:Y:S08]  /*d310*/  HMMA.16816.F32.BF16 R52, R68.reuse, R76, R52 ;  /* 0x0000004c4434723c */ /* 0x040ff00000041834 */
[C---:B------:R-:W-:Y:S01]  /*d320*/  HMMA.16816.F32.BF16 R56, R68.reuse, R78, R56 ;  /* 0x0000004e4438723c */ /* 0x040fe20000041838 */
[----:B------:R-:W3:Y:S07]  /*d330*/  LDSM.16.MT88.4 R76, [R209+0x1900] ;  /* 0x00190000d14c783b */ /* 0x000eee0000004200 */
        /* <DEDUP_REMOVED lines=9> */
[----:B------:R-:W-:Y:S01]  /*d3d0*/  FADD.FTZ R169, R242, R169 ;  /* 0x000000a9f2a97221 */ /* 0x000fe20000010000 */
[----:B------:R-:W-:Y:S01]  /*d3e0*/  IADD3 R168, R238, -0x1, RZ ;  /* 0xffffffffeea87810 */ /* 0x000fe20007ffe0ff */
[----:B------:R-:W-:Y:S02]  /*d3f0*/  FADD.FTZ R244, R244, R171 ;  /* 0x000000abf4f47221 */ /* 0x000fe40000010000 */
[----:B------:R-:W-:Y:S01]  /*d400*/  FADD.FTZ R240, R240, R169 ;  /* 0x000000a9f0f07221 */ /* 0x000fe20000010000 */
[----:B------:R-:W-:Y:S01]  /*d410*/  MOV R238, R168 ;  /* 0x000000a800ee7202 */ /* 0x000fe20000000f00 */
[C---:B--2---:R-:W-:Y:S03]  /*d420*/  HMMA.16816.F32.BF16 R4, R68.reuse, R80, R4 ;  /* 0x000000504404723c */ /* 0x044fe60000041804 */
[----:B------:R-:W-:Y:S02]  /*d430*/  FADD.FTZ R167, R167, R244 ;  /* 0x000000f4a7a77221 */ /* 0x000fe40000010000 */
[----:B------:R-:W-:Y:S02]  /*d440*/  FADD.FTZ R241, R241, R240 ;  /* 0x000000f0f1f17221 */ /* 0x000fe40000010000 */
[----:B------:R-:W-:Y:S01]  /*d450*/  FADD.FTZ R170, R170, R167 ;  /* 0x000000a7aaaa7221 */ /* 0x000fe20000010000 */
[C---:B------:R-:W-:Y:S01]  /*d460*/  HMMA.16816.F32.BF16 R8, R68.reuse, R82, R8 ;  /* 0x000000524408723c */ /* 0x040fe20000041808 */
[----:B------:R-:W2:Y:S07]  /*d470*/  LDSM.16.MT88.4 R80, [R212+0x4900] ;  /* 0x00490000d450783b */ /* 0x000eae0000004200 */
        /* <DEDUP_REMOVED lines=8> */
[----:B------:R-:W-:Y:S07]  /*d500*/  LDSM.16.MT88.4 R84, [R208+0x2100] ;  /* 0x00210000d054783b */ /* 0x000fee0000004200 */
        /* <DEDUP_REMOVED lines=21> */
[C---:B---3--:R-:W-:Y:S03]  /*d660*/  HMMA.16816.F32.BF16 R4, R68.reuse, R76, R4 ;  /* 0x0000004c4404723c */ /* 0x048fe60000041804 */
[----:B------:R-:W-:Y:S02]  /*d670*/  FADD.FTZ R151, R151, R160 ;  /* 0x000000a097977221 */ /* 0x000fe40000010000 */
[----:B------:R-:W-:Y:S02]  /*d680*/  FADD.FTZ R153, R154, R153 ;  /* 0x000000999a997221 */ /* 0x000fe40000010000 */
[----:B------:R-:W-:Y:S01]  /*d690*/  FADD.FTZ R156, R156, R151 ;  /* 0x000000979c9c7221 */ /* 0x000fe20000010000 */
[C---:B------:R-:W-:Y:S01]  /*d6a0*/  HMMA.16816.F32.BF16 R8, R68.reuse, R78, R8 ;  /* 0x0000004e4408723c */ /* 0x040fe20000041808 */
[----:B------:R-:W3:Y:S03]  /*d6b0*/  LDSM.16.MT88.4 R76, [R212+0x5100] ;  /* 0x00510000d44c783b */ /* 0x000ee60000004200 */
[----:B------:R-:W-:Y:S02]  /*d6c0*/  FADD.FTZ R142, R142, R153 ;  /* 0x000000998e8e7221 */ /* 0x000fe40000010000 */
[----:B------:R-:W-:Y:S02]  /*d6d0*/  FADD.FTZ R139, R139, R156 ;  /* 0x0000009c8b8b7221 */ /* 0x000fe40000010000 */
[C---:B--2---:R-:W-:Y:S04]  /*d6e0*/  HMMA.16816.F32.BF16 R12, R68.reuse, R80, R12 ;  /* 0x00000050440c723c */ /* 0x044fe8000004180c */
[----:B------:R-:W-:Y:S02]  /*d6f0*/  FADD.FTZ R149, R149, R142 ;  /* 0x0000008e95957221 */ /* 0x000fe40000010000 */
[----:B------:R-:W-:Y:S02]  /*d700*/  FADD.FTZ R139, R150, R139 ;  /* 0x0000008b968b7221 */ /* 0x000fe40000010000 */
[C---:B------:R-:W-:Y:S01]  /*d710*/  HMMA.16816.F32.BF16 R16, R68.reuse, R82, R16 ;  /* 0x000000524410723c */ /* 0x040fe20000041810 */
[----:B------:R-:W2:Y:S03]  /*d720*/  LDSM.16.MT88.4 R80, [R210+0x5100] ;  /* 0x00510000d250783b */ /* 0x000ea60000004200 */
[----:B------:R-:W-:Y:S02]  /*d730*/  FADD.FTZ R140, R140, R149 ;  /* 0x000000958c8c7221 */ /* 0x000fe40000010000 */
[----:B------:R-:W-:Y:S02]  /*d740*/  FADD.FTZ R118, R118, R139 ;  /* 0x0000008b76767221 */ /* 0x000fe40000010000 */
[C---:B-1----:R-:W-:Y:S04]  /*d750*/  HMMA.16816.F32.BF16 R20, R68.reuse, R72, R20 ;  /* 0x000000484414723c */ /* 0x042fe80000041814 */
[----:B------:R-:W-:Y:S02]  /*d760*/  FADD.FTZ R228, R243, R140 ;  /* 0x0000008cf3e47221 */ /* 0x000fe40000010000 */
[----:B------:R-:W-:Y:S02]  /*d770*/  FADD.FTZ R229, R117, R118 ;  /* 0x0000007675e57221 */ /* 0x000fe40000010000 */
[C---:B------:R-:W-:Y:S01]  /*d780*/  HMMA.16816.F32.BF16 R24, R68.reuse, R74, R24 ;  /* 0x0000004a4418723c */ /* 0x040fe20000041818 */
[----:B------:R-:W1:Y:S07]  /*d790*/  LDSM.16.MT88.4 R72, [R208+0x5100] ;  /* 0x00510000d048783b */ /* 0x000e6e0000004200 */
[C---:B------:R-:W-:Y:S08]  /*d7a0*/  HMMA.16816.F32.BF16 R28, R68.reuse, R84, R28 ;  /* 0x00000054441c723c */ /* 0x040ff0000004181c */
[C---:B------:R-:W-:Y:S01]  /*d7b0*/  HMMA.16816.F32.BF16 R32, R68.reuse, R86, R32 ;  /* 0x000000564420723c */ /* 0x040fe20000041820 */
[----:B------:R-:W4:Y:S07]  /*d7c0*/  LDSM.16.MT88.4 R84, [R208+0x2900] ;  /* 0x00290000d054783b */ /* 0x000f2e0000004200 */
[C---:B---3--:R-:W-:Y:S08]  /*d7d0*/  HMMA.16816.F32.BF16 R36, R68.reuse, R76, R36 ;  /* 0x0000004c4424723c */ /* 0x048ff00000041824 */
[C---:B------:R-:W-:Y:S01]  /*d7e0*/  HMMA.16816.F32.BF16 R40, R68.reuse, R78, R40 ;  /* 0x0000004e4428723c */ /* 0x040fe20000041828 */
[----:B------:R-:W3:Y:S07]  /*d7f0*/  LDSM.16.MT88.4 R76, [R212+0x5900] ;  /* 0x00590000d44c783b */ /* 0x000eee0000004200 */
[C---:B--2---:R-:W-:Y:S08]  /*d800*/  HMMA.16816.F32.BF16 R44, R68.reuse, R80, R44 ;  /* 0x00000050442c723c */ /* 0x044ff0000004182c */
[C---:B------:R-:W-:Y:S08]  /*d810*/  HMMA.16816.F32.BF16 R48, R68.reuse, R82, R48 ;  /* 0x000000524430723c */ /* 0x040ff00000041830 */
[C---:B------:R-:W-:Y:S08]  /*d820*/  HMMA.16816.F32.BF16 R52, R68.reuse, R88, R52 ;  /* 0x000000584434723c */ /* 0x040ff00000041834 */
[C---:B------:R-:W-:Y:S08]  /*d830*/  HMMA.16816.F32.BF16 R56, R68.reuse, R90, R56 ;  /* 0x0000005a4438723c */ /* 0x040ff00000041838 */
[C---:B-1----:R-:W-:Y:S08]  /*d840*/  HMMA.16816.F32.BF16 R60, R68.reuse, R72, R60 ;  /* 0x00000048443c723c */ /* 0x042ff0000004183c */
[----:B------:R-:W-:Y:S01]  /*d850*/  HMMA.16816.F32.BF16 R64, R68, R74, R64 ;  /* 0x0000004a4440723c */ /* 0x000fe20000041840 */
[----:B------:R-:W1:Y:S07]  /*d860*/  LDSM.16.MT88.4 R68, [R210+0x5900] ;  /* 0x00590000d244783b */ /* 0x000e6e0000004200 */
[C---:B------:R-:W-:Y:S01]  /*d870*/  HMMA.16816.F32.BF16 R112, R124.reuse, R108, R4 ;  /* 0x0000006c7c70723c */ /* 0x040fe20000041804 */
[----:B------:R-:W2:Y:S07]  /*d880*/  LDSM.16.MT88.4 R4, [R209+0x5900] ;  /* 0x00590000d104783b */ /* 0x000eae0000004200 */
        /* <DEDUP_REMOVED lines=8> */
[C---:B---3--:R-:W-:Y:S08]  /*d910*/  HMMA.16816.F32.BF16 R80, R124.reuse, R76, R36 ;  /* 0x0000004c7c50723c */ /* 0x048ff00000041824 */
[C---:B------:R-:W-:Y:S08]  /*d920*/  HMMA.16816.F32.BF16 R76, R124.reuse, R78, R40 ;  /* 0x0000004e7c4c723c */ /* 0x040ff00000041828 */
[C---:B-1----:R-:W-:Y:S08]  /*d930*/  HMMA.16816.F32.BF16 R72, R124.reuse, R68, R44 ;  /* 0x000000447c48723c */ /* 0x042ff0000004182c */
[C---:B------:R-:W-:Y:S08]  /*d940*/  HMMA.16816.F32.BF16 R68, R124.reuse, R70, R48 ;  /* 0x000000467c44723c */ /* 0x040ff00000041830 */
[C---:B--2---:R-:W-:Y:S08]  /*d950*/  HMMA.16816.F32.BF16 R52, R124.reuse, R4, R52 ;  /* 0x000000047c34723c */ /* 0x044ff00000041834 */
[C---:B------:R-:W-:Y:S08]  /*d960*/  HMMA.16816.F32.BF16 R56, R124.reuse, R6, R56 ;  /* 0x000000067c38723c */ /* 0x040ff00000041838 */
[C---:B-----5:R-:W-:Y:S08]  /*d970*/  HMMA.16816.F32.BF16 R60, R124.reuse, R8, R60 ;  /* 0x000000087c3c723c */ /* 0x060ff0000004183c */
[----:B------:R-:W-:Y:S01]  /*d980*/  HMMA.16816.F32.BF16 R64, R124, R10, R64 ;  /* 0x0000000a7c40723c */ /* 0x000fe20000041840 */
[----:B------:R-:W-:-:S07]  /*d990*/  @P0 BRA `(.L_x_53) ;  /* 0xffffce9000000947 */ /* 0x000fce000383ffff */
.L_x_50:
[----:B------:R-:W-:-:S13]  /*d9a0*/  ISETP.GE.AND P0, PT, R168, R215, PT ;  /* 0x000000d7a800720c */ /* 0x000fda0003f06270 */
[----:B------:R-:W-:Y:S05]  /*d9b0*/  @!P0 BRA `(.L_x_54) ;  /* 0x000044f000008947 */ /* 0x000fea0003800000 */
[----:B------:R-:W-:Y:S01]  /*d9c0*/  SHF.R.S32.HI R4, RZ, 0x1f, R231 ;  /* 0x0000001fff047819 */ /* 0x000fe200000114e7 */
[----:B------:R-:W-:Y:S01]  /*d9d0*/  IMAD.MOV.U32 R2, RZ, RZ, R116 ;  /* 0x000000ffff027224 */ /* 0x000fe200078e0074 */
[C---:B------:R-:W-:Y:S01]  /*d9e0*/  SHF.L.U64.HI R233, R230.reuse, 0x1, R233 ;  /* 0x00000001e6e97819 */ /* 0x040fe200000102e9 */
[----:B------:R-:W-:Y:S01]  /*d9f0*/  IMAD.MOV.U32 R3, RZ, RZ, R0 ;  /* 0x000000ffff037224 */ /* 0x000fe200078e0000 */
[C---:B------:R-:W-:Y:S01]  /*da00*/  SHF.L.U64.HI R169, R231.reuse, 0x1, R4 ;  /* 0x00000001e7a97819 */ /* 0x040fe20000010204 */
[----:B------:R-:W-:Y:S01]  /*da10*/  IMAD.SHL.U32 R230, R230, 0x2, RZ ;  /* 0x00000002e6e67824 */ /* 0x000fe200078e00ff */
[----:B------:R-:W-:Y:S02]  /*da20*/  SHF.L.U32 R231, R231, 0x1, RZ ;  /* 0x00000001e7e77819 */ /* 0x000fe400000006ff */
.L_x_64:
[----:B------:R-:W-:Y:S04]  /*da30*/  DEPBAR.LE SB0, 0x0 ;  /* 0x000080000000791a */ /* 0x000fe80000000000 */
[----:B------:R-:W-:Y:S01]  /*da40*/  BAR.SYNC.DEFER_BLOCKING 0x0 ;  /* 0x0000000000007b1d */ /* 0x000fe20000010000 */
[----:B------:R-:W-:Y:S01]  /*da50*/  SHF.R.S32.HI R21, RZ, 0x1f, R217 ;  /* 0x0000001fff157819 */ /* 0x000fe200000114d9 */
[----:B------:R-:W-:Y:S01]  /*da60*/  IMAD.WIDE.U32 R30, R217, c[0x0][0x208], RZ ;  /* 0x00008200d91e7a25 */ /* 0x000fe200078e00ff */
[----:B------:R-:W-:Y:S03]  /*da70*/  SHF.R.S32.HI R29, RZ, 0x1f, R216 ;  /* 0x0000001fff1d7819 */ /* 0x000fe600000114d8 */
[----:B------:R-:W-:Y:S02]  /*da80*/  IMAD R21, R21, c[0x0][0x208], RZ ;  /* 0x0000820015157a24 */ /* 0x000fe400078e02ff */
[----:B------:R-:W-:Y:S02]  /*da90*/  IMAD R29, R29, c[0x0][0x218], RZ ;  /* 0x000086001d1d7a24 */ /* 0x000fe400078e02ff */
[----:B------:R-:W-:Y:S02]  /*daa0*/  IMAD R21, R217, c[0x0][0x20c], R21 ;  /* 0x00008300d9157a24 */ /* 0x000fe400078e0215 */
[C---:B------:R-:W-:Y:S03]  /*dab0*/  IMAD R29, R216.reuse, c[0x0][0x21c], R29 ;  /* 0x00008700d81d7a24 */ /* 0x040fe600078e021d */
[----:B------:R-:W-:Y:S05]  /*dac0*/  IADD3 R31, R31, R21, RZ ;  /* 0x000000151f1f7210 */ /* 0x000fea0007ffe0ff */
[----:B------:R-:W-:Y:S01]  /*dad0*/  IMAD.WIDE.U32 R30, R216, c[0x0][0x218], R30 ;  /* 0x00008600d81e7a25 */ /* 0x000fe200078e001e */
[----:B------:R-:W1:Y:S04]  /*dae0*/  LDSM.16.M88.4 R8, [R214+0x8100] ;  /* 0x00810000d608783b */ /* 0x000e680000000200 */
[----:B------:R-:W-:Y:S04]  /*daf0*/  IADD3 R0, P0, R30, UR18, RZ ;  /* 0x000000121e007c10 */ /* 0x000fe8000ff1e0ff */
[----:B------:R-:W-:Y:S02]  /*db00*/  IADD3.X R29, R31, UR16, R29, P0, !PT ;  /* 0x000000101f1d7c10 */ /* 0x000fe400087fe41d */
[C---:B------:R-:W-:Y:S01]  /*db10*/  LEA R45, P0, R0.reuse, c[0x0][0x1f8], 0x1 ;  /* 0x00007e00002d7a11 */ /* 0x040fe200078008ff */
[----:B------:R-:W2:Y:S03]  /*db20*/  LDSM.16.M88.4 R16, [R214+0x8900] ;  /* 0x00890000d610783b */ /* 0x000ea60000000200 */
[----:B------:R-:W-:Y:S05]  /*db30*/  LEA.HI.X R149, R0, c[0x0][0x1fc], R29, 0x1, P0 ;  /* 0x00007f0000957a11 */ /* 0x000fea00000f0c1d */
[----:B------:R-:W3:Y:S08]  /*db40*/  LDSM.16.M88.4 R24, [R214+0x9100] ;  /* 0x00910000d618783b */ /* 0x000ef00000000200 */
[----:B------:R-:W4:Y:S08]  /*db50*/  LDSM.16.M88.4 R32, [R214+0x9900] ;  /* 0x00990000d620783b */ /* 0x000f300000000200 */
[----:B------:R-:W5:Y:S01]  /*db60*/  LDSM.16.M88.4 R40, [R214+0xa100] ;  /* 0x00a10000d628783b */ /* 0x000f620000000200 */
[C---:B-1----:R-:W-:Y:S07]  /*db70*/  HMMA.16816.F32.BF16 R4, R120.reuse, R8, RZ ;  /* 0x000000087804723c */ /* 0x042fee00000418ff */
[----:B------:R-:W-:Y:S01]  /*db80*/  LDSM.16.M88.4 R48, [R214+0xa900] ;  /* 0x00a90000d630783b */ /* 0x000fe20000000200 */
[C---:B------:R-:W-:Y:S07]  /*db90*/  HMMA.16816.F32.BF16 R8, R120.reuse, R10, RZ ;  /* 0x0000000a7808723c */ /* 0x040fee00000418ff */
[----:B------:R-:W-:Y:S01]  /*dba0*/  LDSM.16.M88.4 R116, [R213] ;  /* 0x00000000d574783b */ /* 0x000fe20000000200 */
[C---:B--2---:R-:W-:Y:S07]  /*dbb0*/  HMMA.16816.F32.BF16 R12, R120.reuse, R16, RZ ;  /* 0x00000010780c723c */ /* 0x044fee00000418ff */
[----:B------:R-:W-:Y:S01]  /*dbc0*/  LDSM.16.M88.4 R124, [R207] ;  /* 0x00000000cf7c783b */ /* 0x000fe20000000200 */
[C---:B------:R-:W-:Y:S07]  /*dbd0*/  HMMA.16816.F32.BF16 R16, R120.reuse, R18, RZ ;  /* 0x000000127810723c */ /* 0x040fee00000418ff */
[----:B------:R-:W-:Y:S01]  /*dbe0*/  LDSM.16.M88.4 R128, [R206] ;  /* 0x00000000ce80783b */ /* 0x000fe20000000200 */
[C---:B---3--:R-:W-:Y:S07]  /*dbf0*/  HMMA.16816.F32.BF16 R20, R120.reuse, R24, RZ ;  /* 0x000000187814723c */ /* 0x048fee00000418ff */
[----:B------:R-:W-:Y:S01]  /*dc00*/  LDSM.16.M88.4 R132, [R205] ;  /* 0x00000000cd84783b */ /* 0x000fe20000000200 */
[C---:B------:R-:W-:Y:S07]  /*dc10*/  HMMA.16816.F32.BF16 R24, R120.reuse, R26, RZ ;  /* 0x0000001a7818723c */ /* 0x040fee00000418ff */
[----:B------:R-:W-:Y:S01]  /*dc20*/  LDSM.16.M88.4 R136, [R204] ;  /* 0x00000000cc88783b */ /* 0x000fe20000000200 */
[C---:B----4-:R-:W-:Y:S07]  /*dc30*/  HMMA.16816.F32.BF16 R28, R120.reuse, R32, RZ ;  /* 0x00000020781c723c */ /* 0x050fee00000418ff */
[----:B------:R-:W1:Y:S01]  /*dc40*/  SHFL.IDX PT, R156, R45, RZ, 0x181f ;  /* 0x00181fff2d9c7589 */ /* 0x000e6200000e0000 */
[C---:B------:R-:W-:Y:S07]  /*dc50*/  HMMA.16816.F32.BF16 R32, R120.reuse, R34, RZ ;  /* 0x000000227820723c */ /* 0x040fee00000418ff */
[----:B------:R-:W2:Y:S01]  /*dc60*/  SHFL.IDX PT, R44, R149, RZ, 0x181f ;  /* 0x00181fff952c7589 */ /* 0x000ea200000e0000 */
[C---:B-----5:R-:W-:Y:S07]  /*dc70*/  HMMA.16816.F32.BF16 R36, R120.reuse, R40, RZ ;  /* 0x000000287824723c */ /* 0x060fee00000418ff */
[----:B------:R-:W3:Y:S01]  /*dc80*/  SHFL.IDX PT, R148, R45, 0x2, 0x181f ;  /* 0x00581f002d947f89 */ /* 0x000ee200000e0000 */
[C---:B------:R-:W-:Y:S07]  /*dc90*/  HMMA.16816.F32.BF16 R40, R120.reuse, R42, RZ ;  /* 0x0000002a7828723c */ /* 0x040fee00000418ff */
[----:B------:R4:W5:Y:S01]  /*dca0*/  SHFL.IDX PT, R160, R45, 0x1, 0x181f ;  /* 0x00381f002da07f89 */ /* 0x00096200000e0000 */
[C---:B-1----:R-:W-:Y:S04]  /*dcb0*/  IADD3 R154, P2, R156.reuse, R231, RZ ;  /* 0x000000e79c9a7210 */ /* 0x042fe80007f5e0ff */
[-C--:B------:R-:W-:Y:S02]  /*dcc0*/  IADD3 R156, P0, R156, R230.reuse, RZ ;  /* 0x000000e69c9c7210 */ /* 0x080fe40007f1e0ff */
[C---:B--2---:R-:W-:Y:S01]  /*dcd0*/  IADD3.X R155, R44.reuse, R169, RZ, P2, !PT ;  /* 0x000000a92c9b7210 */ /* 0x044fe200017fe4ff */
[----:B------:R-:W1:Y:S01]  /*dce0*/  SHFL.IDX PT, R0, R149, 0x1, 0x181f ;  /* 0x00381f0095007f89 */ /* 0x000e6200000e0000 */
[----:B------:R-:W-:Y:S02]  /*dcf0*/  IADD3.X R157, R44, R233, RZ, P0, !PT ;  /* 0x000000e92c9d7210 */ /* 0x000fe400007fe4ff */
[-C--:B---3--:R-:W-:Y:S05]  /*dd00*/  IADD3 R162, P2, R148, R231.reuse, RZ ;  /* 0x000000e794a27210 */ /* 0x088fea0007f5e0ff */
[----:B------:R-:W-:Y:S01]  /*dd10*/  LDSM.16.M88.4 R140, [R203] ;  /* 0x00000000cb8c783b */ /* 0x000fe20000000200 */
[C---:B----4-:R-:W-:Y:S01]  /*dd20*/  HMMA.16816.F32.BF16 R44, R120.reuse, R48, RZ ;  /* 0x00000030782c723c */ /* 0x050fe200000418ff */
[C---:B-----5:R-:W-:Y:S06]  /*dd30*/  IADD3 R152, P0, R160.reuse, R231, RZ ;  /* 0x000000e7a0987210 */ /* 0x060fec0007f1e0ff */
[----:B------:R-:W-:Y:S01]  /*dd40*/  @!PT LDS RZ, [RZ] ;  /* 0x00000000fffff984 */ /* 0x000fe20000000800 */
[----:B------:R-:W-:Y:S01]  /*dd50*/  @!PT LDS RZ, [RZ] ;  /* 0x00000000fffff984 */ /* 0x000fe20000000800 */
[----:B------:R-:W-:Y:S01]  /*dd60*/  @!PT LDS RZ, [RZ] ;  /* 0x00000000fffff984 */ /* 0x000fe20000000800 */
[----:B------:R2:W-:Y:S01]  /*dd70*/  LDGSTS.E.BYPASS.LTC128B.128 [R226], [R154.64], !P4 ;  /* 0x000000009ae27fae */ /* 0x0005e2000e101d4e */
[-C--:B------:R-:W-:Y:S01]  /*dd80*/  IADD3 R160, P5, R160, R230.reuse, RZ ;  /* 0x000000e6a0a07210 */ /* 0x080fe20007fbe0ff */
[----:B------:R-:W-:Y:S06]  /*dd90*/  HMMA.16816.F32.BF16 R48, R120, R50, RZ ;  /* 0x000000327830723c */ /* 0x000fec00000418ff */
[----:B------:R3:W-:Y:S01]  /*dda0*/  LDGSTS.E.BYPASS.LTC128B.128 [R225], [R156.64], !P3 ;  /* 0x000000009ce17fae */ /* 0x0007e2000d901d4e */
[C---:B-1----:R-:W-:Y:S02]  /*ddb0*/  IADD3.X R153, R0.reuse, R169, RZ, P0, !PT ;  /* 0x000000a900997210 */ /* 0x042fe400007fe4ff */
[----:B------:R-:W-:Y:S01]  /*ddc0*/  IADD3.X R161, R0, R233, RZ, P5, !PT ;  /* 0x000000e900a17210 */ /* 0x000fe20002ffe4ff */
[C---:B------:R-:W-:Y:S04]  /*ddd0*/  HMMA.16816.F32.BF16 R4, R144.reuse, R116, R4 ;  /* 0x000000749004723c */ /* 0x040fe80000041804 */
[----:B------:R2:W-:Y:S01]  /*dde0*/  LDGSTS.E.BYPASS.LTC128B.128 [R224], [R152.64], !P4 ;  /* 0x0000000098e07fae */ /* 0x0005e2000e101d4e */
[----:B------:R-:W-:Y:S03]  /*ddf0*/  IADD3 R164, P0, R148, R230, RZ ;  /* 0x000000e694a47210 */ /* 0x000fe60007f1e0ff */
[C---:B------:R-:W-:Y:S04]  /*de00*/  HMMA.16816.F32.BF16 R8, R144.reuse, R118, R8 ;  /* 0x000000769008723c */ /* 0x040fe80000041808 */
[----:B------:R-:W1:Y:S04]  /*de10*/  SHFL.IDX PT, R150, R149, 0x2, 0x181f ;  /* 0x00581f0095967f89 */ /* 0x000e6800000e0000 */
[C---:B------:R-:W-:Y:S04]  /*de20*/  HMMA.16816.F32.BF16 R12, R144.reuse, R124, R12 ;  /* 0x0000007c900c723c */ /* 0x040fe8000004180c */
[----:B------:R4:W-:Y:S04]  /*de30*/  LDGSTS.E.BYPASS.LTC128B.128 [R223], [R160.64], !P3 ;  /* 0x00000000a0df7fae */ /* 0x0009e8000d901d4e */
[C---:B------:R-:W-:Y:S08]  /*de40*/  HMMA.16816.F32.BF16 R16, R144.reuse, R126, R16 ;  /* 0x0000007e9010723c */ /* 0x040ff00000041810 */
[C---:B------:R-:W-:Y:S04]  /*de50*/  HMMA.16816.F32.BF16 R20, R144.reuse, R128, R20 ;  /* 0x000000809014723c */ /* 0x040fe80000041814 */
[C---:B-1----:R-:W-:Y:S02]  /*de60*/  IADD3.X R163, R150.reuse, R169, RZ, P2, !PT ;  /* 0x000000a996a37210 */ /* 0x042fe400017fe4ff */
[----:B------:R-:W-:Y:S02]  /*de70*/  IADD3.X R165, R150, R233, RZ, P0, !PT ;  /* 0x000000e996a57210 */ /* 0x000fe400007fe4ff */
[C---:B------:R-:W-:Y:S01]  /*de80*/  HMMA.16816.F32.BF16 R24, R144.reuse, R130, R24 ;  /* 0x000000829018723c */ /* 0x040fe20000041818 */
[----:B------:R4:W-:Y:S02]  /*de90*/  LDGSTS.E.BYPASS.LTC128B.128 [R226+0x2000], [R162.64], !P4 ;  /* 0x02000000a2e27fae */ /* 0x0009e4000e101d4e */
[----:B------:R-:W-:Y:S05]  /*dea0*/  ISETP.GT.AND P0, PT, R168, R215, PT ;  /* 0x000000d7a800720c */ /* 0x000fea0003f04270 */
[C---:B------:R-:W-:Y:S01]  /*deb0*/  HMMA.16816.F32.BF16 R28, R144.reuse, R132, R28 ;  /* 0x00000084901c723c */ /* 0x040fe2000004181c */
[----:B------:R1:W-:Y:S07]  /*dec0*/  LDGSTS.E.BYPASS.LTC128B.128 [R226+0x5000], [R164.64], !P3 ;  /* 0x05000000a4e27fae */ /* 0x0003ee000d901d4e */
[C---:B------:R-:W-:Y:S01]  /*ded0*/  HMMA.16816.F32.BF16 R32, R144.reuse, R134, R32 ;  /* 0x000000869020723c */ /* 0x040fe20000041820 */
[----:B------:R-:W5:Y:S07]  /*dee0*/  LDSM.16.M88.4 R148, [R211+0x8100] ;  /* 0x00810000d394783b */ /* 0x000f6e0000000200 */
[C---:B------:R-:W-:Y:S01]  /*def0*/  HMMA.16816.F32.BF16 R36, R144.reuse, R136, R36 ;  /* 0x000000889024723c */ /* 0x040fe20000041824 */
[----:B------:R-:W0:Y:S07]  /*df00*/  LDGDEPBAR ;  /* 0x00000000000079af */ /* 0x000e2e0000000000 */
[C---:B------:R-:W-:Y:S01]  /*df10*/  HMMA.16816.F32.BF16 R40, R144.reuse, R138, R40 ;  /* 0x0000008a9028723c */ /* 0x040fe20000041828 */
[----:B------:R-:W1:Y:S07]  /*df20*/  LDSM.16.M88.4 R116, [R211+0x8900] ;  /* 0x00890000d374783b */ /* 0x000e6e0000000200 */
[C---:B------:R-:W-:Y:S01]  /*df30*/  HMMA.16816.F32.BF16 R44, R144.reuse, R140, R44 ;  /* 0x0000008c902c723c */ /* 0x040fe2000004182c */
[----:B------:R-:W1:Y:S07]  /*df40*/  LDSM.16.M88.4 R124, [R211+0x9100] ;  /* 0x00910000d37c783b */ /* 0x000e6e0000000200 */
[----:B------:R-:W-:Y:S01]  /*df50*/  HMMA.16816.F32.BF16 R48, R144, R142, R48 ;  /* 0x0000008e9030723c */ /* 0x000fe20000041830 */
[----:B--2---:R-:W2:Y:S07]  /*df60*/  LDSM.16.M88.4 R152, [R211+0x9900] ;  /* 0x00990000d398783b */ /* 0x004eae0000000200 */
[C---:B-----5:R-:W-:Y:S01]  /*df70*/  HMMA.16816.F32.BF16 R4, R172.reuse, R148, R4 ;  /* 0x00000094ac04723c */ /* 0x060fe20000041804 */
[----:B---3--:R-:W3:Y:S07]  /*df80*/  LDSM.16.M88.4 R156, [R211+0xa100] ;  /* 0x00a10000d39c783b */ /* 0x008eee0000000200 */
[C---:B------:R-:W-:Y:S01]  /*df90*/  HMMA.16816.F32.BF16 R8, R172.reuse, R150, R8 ;  /* 0x00000096ac08723c */ /* 0x040fe20000041808 */
[----:B----4-:R-:W4:Y:S07]  /*dfa0*/  LDSM.16.M88.4 R160, [R211+0xa900] ;  /* 0x00a90000d3a0783b */ /* 0x010f2e0000000200 */
[C---:B-1----:R-:W-:Y:S01]  /*dfb0*/  HMMA.16816.F32.BF16 R12, R172.reuse, R116, R12 ;  /* 0x00000074ac0c723c */ /* 0x042fe2000004180c */
[----:B------:R-:W1:Y:S07]  /*dfc0*/  LDSM.16.M88.4 R128, [R202] ;  /* 0x00000000ca80783b */ /* 0x000e6e0000000200 */
[C---:B------:R-:W-:Y:S01]  /*dfd0*/  HMMA.16816.F32.BF16 R16, R172.reuse, R118, R16 ;  /* 0x00000076ac10723c */ /* 0x040fe20000041810 */
[----:B------:R-:W5:Y:S07]  /*dfe0*/  LDSM.16.M88.4 R132, [R202+0x800] ;  /* 0x00080000ca84783b */ /* 0x000f6e0000000200 */
[C---:B------:R-:W-:Y:S01]  /*dff0*/  HMMA.16816.F32.BF16 R20, R172.reuse, R124, R20 ;  /* 0x0000007cac14723c */ /* 0x040fe20000041814 */
[----:B------:R-:W1:Y:S07]  /*e000*/  LDSM.16.M88.4 R136, [R202+0x1000] ;  /* 0x00100000ca88783b */ /* 0x000e6e0000000200 */
[C---:B------:R-:W-:Y:S01]  /*e010*/  HMMA.16816.F32.BF16 R24, R172.reuse, R126, R24 ;  /* 0x0000007eac18723c */ /* 0x040fe20000041818 */
[----:B------:R-:W1:Y:S07]  /*e020*/  LDSM.16.M88.4 R140, [R202+0x1800] ;  /* 0x00180000ca8c783b */ /* 0x000e6e0000000200 */
[C---:B--2---:R-:W-:Y:S01]  /*e030*/  HMMA.16816.F32.BF16 R28, R172.reuse, R152, R28 ;  /* 0x00000098ac1c723c */ /* 0x044fe2000004181c */
[----:B------:R-:W2:Y:S07]  /*e040*/  LDSM.16.M88.4 R148, [R202+0x2000] ;  /* 0x00200000ca94783b */ /* 0x000eae0000000200 */
[C---:B------:R-:W-:Y:S01]  /*e050*/  HMMA.16816.F32.BF16 R32, R172.reuse, R154, R32 ;  /* 0x0000009aac20723c */ /* 0x040fe20000041820 */
[----:B------:R-:W2:Y:S07]  /*e060*/  LDSM.16.M88.4 R116, [R202+0x2800] ;  /* 0x00280000ca74783b */ /* 0x000eae0000000200 */
[C---:B---3--:R-:W-:Y:S01]  /*e070*/  HMMA.16816.F32.BF16 R36, R172.reuse, R156, R36 ;  /* 0x0000009cac24723c */ /* 0x048fe20000041824 */
[----:B------:R-:W3:Y:S07]  /*e080*/  LDSM.16.M88.4 R124, [R214+0xb100] ;  /* 0x00b10000d67c783b */ /* 0x000eee0000000200 */
[C---:B------:R-:W-:Y:S01]  /*e090*/  HMMA.16816.F32.BF16 R40, R172.reuse, R158, R40 ;  /* 0x0000009eac28723c */ /* 0x040fe20000041828 */
[----:B------:R-:W2:Y:S07]  /*e0a0*/  LDSM.16.M88.4 R152, [R214+0xb900] ;  /* 0x00b90000d698783b */ /* 0x000eae0000000200 */
[C---:B----4-:R-:W-:Y:S01]  /*e0b0*/  HMMA.16816.F32.BF16 R44, R172.reuse, R160, R44 ;  /* 0x000000a0ac2c723c */ /* 0x050fe2000004182c */
[----:B------:R-:W4:Y:S07]  /*e0c0*/  LDSM.16.M88.4 R156, [R214+0xc100] ;  /* 0x00c10000d69c783b */ /* 0x000f2e0000000200 */
[----:B------:R-:W-:Y:S01]  /*e0d0*/  HMMA.16816.F32.BF16 R48, R172, R162, R48 ;  /* 0x000000a2ac30723c */ /* 0x000fe20000041830 */
[----:B------:R-:W2:Y:S07]  /*e0e0*/  LDSM.16.M88.4 R160, [R214+0xc900] ;  /* 0x00c90000d6a0783b */ /* 0x000eae0000000200 */
[C---:B-1----:R-:W-:Y:S01]  /*e0f0*/  HMMA.16816.F32.BF16 R4, R176.reuse, R128, R4 ;  /* 0x00000080b004723c */ /* 0x042fe20000041804 */
[----:B------:R-:W-:Y:S07]  /*e100*/  LDSM.16.M88.4 R164, [R211+0xd900] ;  /* 0x00d90000d3a4783b */ /* 0x000fee0000000200 */
[C---:B------:R-:W-:Y:S01]  /*e110*/  HMMA.16816.F32.BF16 R8, R176.reuse, R130, R8 ;  /* 0x00000082b008723c */ /* 0x040fe20000041808 */
[----:B------:R-:W1:Y:S07]  /*e120*/  LDSM.16.M88.4 R128, [R214+0xd100] ;  /* 0x00d10000d680783b */ /* 0x000e6e0000000200 */
[C---:B-----5:R-:W-:Y:S08]  /*e130*/  HMMA.16816.F32.BF16 R12, R176.reuse, R132, R12 ;  /* 0x00000084b00c723c */ /* 0x060ff0000004180c */
[C---:B------:R-:W-:Y:S01]  /*e140*/  HMMA.16816.F32.BF16 R16, R176.reuse, R134, R16 ;  /* 0x00000086b010723c */ /* 0x040fe20000041810 */
[----:B------:R-:W5:Y:S07]  /*e150*/  LDSM.16.M88.4 R132, [R214+0xd900] ;  /* 0x00d90000d684783b */ /* 0x000f6e0000000200 */
[C---:B------:R-:W-:Y:S08]  /*e160*/  HMMA.16816.F32.BF16 R20, R176.reuse, R136, R20 ;  /* 0x00000088b014723c */ /* 0x040ff00000041814 */
[C---:B------:R-:W-:Y:S01]  /*e170*/  HMMA.16816.F32.BF16 R24, R176.reuse, R138, R24 ;  /* 0x0000008ab018723c */ /* 0x040fe20000041818 */
[----:B------:R-:W1:Y:S07]  /*e180*/  LDSM.16.M88.4 R136, [R201] ;  /* 0x00000000c988783b */ /* 0x000e6e0000000200 */
[C---:B------:R-:W-:Y:S08]  /*e190*/  HMMA.16816.F32.BF16 R28, R176.reuse, R140, R28 ;  /* 0x0000008cb01c723c */ /* 0x040ff0000004181c */
[C---:B------:R-:W-:Y:S01]  /*e1a0*/  HMMA.16816.F32.BF16 R32, R176.reuse, R142, R32 ;  /* 0x0000008eb020723c */ /* 0x040fe20000041820 */
[----:B------:R-:W1:Y:S07]  /*e1b0*/  LDSM.16.M88.4 R140, [R200] ;  /* 0x00000000c88c783b */ /* 0x000e6e0000000200 */
[C---:B--2---:R-:W-:Y:S08]  /*e1c0*/  HMMA.16816.F32.BF16 R36, R176.reuse, R148, R36 ;  /* 0x00000094b024723c */ /* 0x044ff00000041824 */
[C---:B------:R-:W-:Y:S01]  /*e1d0*/  HMMA.16816.F32.BF16 R40, R176.reuse, R150, R40 ;  /* 0x00000096b028723c */ /* 0x040fe20000041828 */
[----:B------:R-:W-:Y:S07]  /*e1e0*/  LDSM.16.M88.4 R148, [R197] ;  /* 0x00000000c594783b */ /* 0x000fee0000000200 */
[C---:B------:R-:W-:Y:S08]  /*e1f0*/  HMMA.16816.F32.BF16 R44, R176.reuse, R116, R44 ;  /* 0x00000074b02c723c */ /* 0x040ff0000004182c */
[----:B------:R-:W-:Y:S01]  /*e200*/  HMMA.16816.F32.BF16 R48, R176, R118, R48 ;  /* 0x00000076b030723c */ /* 0x000fe20000041830 */
[----:B------:R-:W2:Y:S07]  /*e210*/  LDSM.16.M88.4 R116, [R199] ;  /* 0x00000000c774783b */ /* 0x000eae0000000200 */
[C---:B---3--:R-:W-:Y:S08]  /*e220*/  HMMA.16816.F32.BF16 R4, R180.reuse, R124, R4 ;  /* 0x0000007cb404723c */ /* 0x048ff00000041804 */
[C---:B------:R-:W-:Y:S01]  /*e230*/  HMMA.16816.F32.BF16 R8, R180.reuse, R126, R8 ;  /* 0x0000007eb408723c */ /* 0x040fe20000041808 */
[----:B------:R-:W3:Y:S07]  /*e240*/  LDSM.16.M88.4 R124, [R198] ;  /* 0x00000000c67c783b */ /* 0x000eee0000000200 */
[C---:B------:R-:W-:Y:S08]  /*e250*/  HMMA.16816.F32.BF16 R12, R180.reuse, R152, R12 ;  /* 0x00000098b40c723c */ /* 0x040ff0000004180c */
[C---:B------:R-:W-:Y:S01]  /*e260*/  HMMA.16816.F32.BF16 R16, R180.reuse, R154, R16 ;  /* 0x0000009ab410723c */ /* 0x040fe20000041810 */
[----:B------:R-:W2:Y:S07]  /*e270*/  LDSM.16.M88.4 R152, [R196] ;  /* 0x00000000c498783b */ /* 0x000eae0000000200 */
[C---:B----4-:R-:W-:Y:S08]  /*e280*/  HMMA.16816.F32.BF16 R20, R180.reuse, R156, R20 ;  /* 0x0000009cb414723c */ /* 0x050ff00000041814 */
[C---:B------:R-:W-:Y:S01]  /*e290*/  HMMA.16816.F32.BF16 R24, R180.reuse, R158, R24 ;  /* 0x0000009eb418723c */ /* 0x040fe20000041818 */
[----:B------:R-:W4:Y:S07]  /*e2a0*/  LDSM.16.M88.4 R156, [R211+0xb100] ;  /* 0x00b10000d39c783b */ /* 0x000f2e0000000200 */
[C---:B------:R-:W-:Y:S08]  /*e2b0*/  HMMA.16816.F32.BF16 R28, R180.reuse, R160, R28 ;  /* 0x000000a0b41c723c */ /* 0x040ff0000004181c */
[C---:B------:R-:W-:Y:S01]  /*e2c0*/  HMMA.16816.F32.BF16 R32, R180.reuse, R162, R32 ;  /* 0x000000a2b420723c */ /* 0x040fe20000041820 */
[----:B------:R-:W-:Y:S07]  /*e2d0*/  LDSM.16.M88.4 R160, [R211+0xd100] ;  /* 0x00d10000d3a0783b */ /* 0x000fee0000000200 */
[C---:B-1----:R-:W-:Y:S08]  /*e2e0*/  HMMA.16816.F32.BF16 R36, R180.reuse, R128, R36 ;  /* 0x00000080b424723c */ /* 0x042ff00000041824 */
[C---:B------:R-:W-:Y:S01]  /*e2f0*/  HMMA.16816.F32.BF16 R40, R180.reuse, R130, R40 ;  /* 0x00000082b428723c */ /* 0x040fe20000041828 */
[----:B------:R-:W1:Y:S07]  /*e300*/  LDSM.16.M88.4 R128, [R211+0xb900] ;  /* 0x00b90000d380783b */ /* 0x000e6e0000000200 */
[C---:B-----5:R-:W-:Y:S08]  /*e310*/  HMMA.16816.F32.BF16 R44, R180.reuse, R132, R44 ;  /* 0x00000084b42c723c */ /* 0x060ff0000004182c */
[----:B------:R-:W-:Y:S01]  /*e320*/  HMMA.16816.F32.BF16 R48, R180, R134, R48 ;  /* 0x00000086b430723c */ /* 0x000fe20000041830 */
[----:B------:R-:W5:Y:S07]  /*e330*/  LDSM.16.M88.4 R132, [R211+0xc100] ;  /* 0x00c10000d384783b */ /* 0x000f6e0000000200 */
[C---:B------:R-:W-:Y:S08]  /*e340*/  HMMA.16816.F32.BF16 R4, R184.reuse, R136, R4 ;  /* 0x00000088b804723c */ /* 0x040ff00000041804 */
[C---:B------:R-:W-:Y:S01]  /*e350*/  HMMA.16816.F32.BF16 R8, R184.reuse, R138, R8 ;  /* 0x0000008ab808723c */ /* 0x040fe20000041808 */
[----:B------:R-:W1:Y:S07]  /*e360*/  LDSM.16.M88.4 R136, [R211+0xc900] ;  /* 0x00c90000d388783b */ /* 0x000e6e0000000200 */
[C---:B------:R-:W-:Y:S08]  /*e370*/  HMMA.16816.F32.BF16 R12, R184.reuse, R140, R12 ;  /* 0x0000008cb80c723c */ /* 0x040ff0000004180c */
[C---:B------:R-:W-:Y:S01]  /*e380*/  HMMA.16816.F32.BF16 R16, R184.reuse, R142, R16 ;  /* 0x0000008eb810723c */ /* 0x040fe20000041810 */
[----:B------:R-:W1:Y:S07]  /*e390*/  LDSM.16.M88.4 R140, [R202+0x3000] ;  /* 0x00300000ca8c783b */ /* 0x000e6e0000000200 */
[C---:B--2---:R-:W-:Y:S08]  /*e3a0*/  HMMA.16816.F32.BF16 R20, R184.reuse, R116, R20 ;  /* 0x00000074b814723c */ /* 0x044ff00000041814 */
[C---:B------:R-:W-:Y:S01]  /*e3b0*/  HMMA.16816.F32.BF16 R24, R184.reuse, R118, R24 ;  /* 0x00000076b818723c */ /* 0x040fe20000041818 */
[----:B------:R-:W2:Y:S07]  /*e3c0*/  LDSM.16.M88.4 R116, [R202+0x3800] ;  /* 0x00380000ca74783b */ /* 0x000eae0000000200 */
        /* <DEDUP_REMOVED lines=8> */
[C---:B-1----:R-:W-:Y:S08]  /*e450*/  HMMA.16816.F32.BF16 R12, R188.reuse, R128, R12 ;  /* 0x00000080bc0c723c */ /* 0x042ff0000004180c */
[C---:B------:R-:W-:Y:S08]  /*e460*/  HMMA.16816.F32.BF16 R16, R188.reuse, R130, R16 ;  /* 0x00000082bc10723c */ /* 0x040ff00000041810 */
        /* <DEDUP_REMOVED lines=10> */
[C---:B--2---:R-:W-:Y:S08]  /*e510*/  HMMA.16816.F32.BF16 R12, R192.reuse, R116, R12 ;  /* 0x00000074c00c723c */ /* 0x044ff0000004180c */
[----:B------:R-:W-:Y:S01]  /*e520*/  FMUL.FTZ R0, R4, c[0x0][0x320] ;  /* 0x0000c80004007a20 */ /* 0x000fe20000410000 */
[C---:B------:R-:W-:Y:S03]  /*e530*/  HMMA.16816.F32.BF16 R16, R192.reuse, R118, R16 ;  /* 0x00000076c010723c */ /* 0x040fe60000041810 */
[----:B------:R-:W-:Y:S02]  /*e540*/  FMUL.FTZ R126, R5, c[0x0][0x320] ;  /* 0x0000c800057e7a20 */ /* 0x000fe40000410000 */
[----:B------:R-:W1:Y:S01]  /*e550*/  MUFU.TANH R0, R0 ;  /* 0x0000000000007308 */ /* 0x000e620000002400 */
[----:B------:R-:W-:Y:S02]  /*e560*/  FMUL.FTZ R124, R6, c[0x0][0x320] ;  /* 0x0000c800067c7a20 */ /* 0x000fe40000410000 */
[----:B------:R-:W-:Y:S04]  /*e570*/  FMUL.FTZ R9, R9, c[0x0][0x320] ;  /* 0x0000c80009097a20 */ /* 0x000fe80000410000 */
[----:B------:R-:W-:Y:S02]  /*e580*/  FMUL.FTZ R10, R10, c[0x0][0x320] ;  /* 0x0000c8000a0a7a20 */ /* 0x000fe40000410000 */
[----:B------:R-:W-:Y:S01]  /*e590*/  FMUL.FTZ R11, R11, c[0x0][0x320] ;  /* 0x0000c8000b0b7a20 */ /* 0x000fe20000410000 */
[----:B------:R-:W2:Y:S01]  /*e5a0*/  MUFU.TANH R128, R9 ;  /* 0x0000000900807308 */ /* 0x000ea20000002400 */
[----:B------:R-:W-:Y:S02]  /*e5b0*/  FMUL.FTZ R125, R7, c[0x0][0x320] ;  /* 0x0000c800077d7a20 */ /* 0x000fe40000410000 */
[----:B------:R-:W3:Y:S01]  /*e5c0*/  LDSM.16.M88.4 R4, [R202+0x4000] ;  /* 0x00400000ca04783b */ /* 0x000ee20000000200 */
[----:B------:R-:W-:Y:S02]  /*e5d0*/  FMUL.FTZ R127, R8, c[0x0][0x320] ;  /* 0x0000c800087f7a20 */ /* 0x000fe40000410000 */
[----:B------:R-:W-:Y:S02]  /*e5e0*/  FMUL.FTZ R118, R12, c[0x0][0x320] ;  /* 0x0000c8000c767a20 */ /* 0x000fe40000410000 */
[----:B------:R-:W-:Y:S02]  /*e5f0*/  FMUL.FTZ R12, R13, c[0x0][0x320] ;  /* 0x0000c8000d0c7a20 */ /* 0x000fe40000410000 */
[----:B------:R-:W4:Y:S01]  /*e600*/  MUFU.TANH R116, R10 ;  /* 0x0000000a00747308 */ /* 0x000f220000002400 */
[----:B------:R-:W-:Y:S02]  /*e610*/  FMUL.FTZ R163, R14, c[0x0][0x320] ;  /* 0x0000c8000ea37a20 */ /* 0x000fe40000410000 */
[----:B------:R-:W-:Y:S02]  /*e620*/  FMUL.FTZ R13, R16, c[0x0][0x320] ;  /* 0x0000c800100d7a20 */ /* 0x000fe40000410000 */
[----:B------:R-:W-:Y:S02]  /*e630*/  FMUL.FTZ R14, R17, c[0x0][0x320] ;  /* 0x0000c800110e7a20 */ /* 0x000fe40000410000 */
[----:B------:R-:W-:Y:S02]  /*e640*/  FMUL.FTZ R15, R15, c[0x0][0x320] ;  /* 0x0000c8000f0f7a20 */ /* 0x000fe40000410000 */
[----:B------:R-:W-:Y:S01]  /*e650*/  FMUL.FTZ R18, R18, c[0x0][0x320] ;  /* 0x0000c80012127a20 */ /* 0x000fe20000410000 */
[----:B------:R5:W1:Y:S01]  /*e660*/  MUFU.TANH R117, R11 ;  /* 0x0000000b00757308 */ /* 0x000a620000002400 */
[----:B------:R-:W-:Y:S09]  /*e670*/  FMUL.FTZ R19, R19, c[0x0][0x320] ;  /* 0x0000c80013137a20 */ /* 0x000ff20000410000 */
[----:B------:R-:W1:Y:S10]  /*e680*/  MUFU.TANH R126, R126 ;  /* 0x0000007e007e7308 */ /* 0x000e740000002400 */
[----:B------:R-:W1:Y:S01]  /*e690*/  MUFU.TANH R124, R124 ;  /* 0x0000007c007c7308 */ /* 0x000e620000002400 */
[C---:B---3--:R-:W-:Y:S01]  /*e6a0*/  HMMA.16816.F32.BF16 R20, R192.reuse, R4, R20 ;  /* 0x00000004c014723c */ /* 0x048fe20000041814 */
[----:B-----5:R-:W3:Y:S08]  /*e6b0*/  LDSM.16.M88.4 R8, [R202+0x4800] ;  /* 0x00480000ca08783b */ /* 0x020ef00000000200 */
[----:B------:R-:W1:Y:S01]  /*e6c0*/  MUFU.TANH R125, R125 ;  /* 0x0000007d007d7308 */ /* 0x000e620000002400 */
[C---:B------:R-:W-:Y:S01]  /*e6d0*/  HMMA.16816.F32.BF16 R24, R192.reuse, R6, R24 ;  /* 0x00000006c018723c */ /* 0x040fe20000041818 */
[----:B------:R-:W5:Y:S08]  /*e6e0*/  LDSM.16.M88.4 R4, [R202+0x5000] ;  /* 0x00500000ca04783b */ /* 0x000f700000000200 */
[----:B------:R-:W1:Y:S05]  /*e6f0*/  MUFU.TANH R127, R127 ;  /* 0x0000007f007f7308 */ /* 0x000e6a0000002400 */
[----:B------:R-:W-:Y:S02]  /*e700*/  FMUL.FTZ R166, R20, c[0x0][0x320] ;  /* 0x0000c80014a67a20 */ /* 0x000fe40000410000 */
[----:B------:R-:W-:Y:S03]  /*e710*/  FMUL.FTZ R21, R21, c[0x0][0x320] ;  /* 0x0000c80015157a20 */ /* 0x000fe60000410000 */
[----:B------:R-:W1:Y:S01]  /*e720*/  MUFU.TANH R118, R118 ;  /* 0x0000007600767308 */ /* 0x000e620000002400 */
[----:B------:R-:W-:Y:S02]  /*e730*/  FMUL.FTZ R22, R22, c[0x0][0x320] ;  /* 0x0000c80016167a20 */ /* 0x000fe40000410000 */
[----:B------:R-:W-:Y:S02]  /*e740*/  FMUL.FTZ R23, R23, c[0x0][0x320] ;  /* 0x0000c80017177a20 */ /* 0x000fe40000410000 */
[----:B------:R-:W-:Y:S02]  /*e750*/  FMUL.FTZ R158, R24, c[0x0][0x320] ;  /* 0x0000c800189e7a20 */ /* 0x000fe40000410000 */
[----:B------:R-:W-:Y:S02]  /*e760*/  FMUL.FTZ R25, R25, c[0x0][0x320] ;  /* 0x0000c80019197a20 */ /* 0x000fe40000410000 */
[----:B------:R-:W-:Y:S01]  /*e770*/  FMUL.FTZ R26, R26, c[0x0][0x320] ;  /* 0x0000c8001a1a7a20 */ /* 0x000fe20000410000 */
[----:B------:R-:W1:Y:S01]  /*e780*/  MUFU.TANH R12, R12 ;  /* 0x0000000c000c7308 */ /* 0x000e620000002400 */
[----:B------:R-:W-:Y:S01]  /*e790*/  FMUL.FTZ R27, R27, c[0x0][0x320] ;  /* 0x0000c8001b1b7a20 */ /* 0x000fe20000410000 */
[C---:B---3--:R-:W-:Y:S08]  /*e7a0*/  HMMA.16816.F32.BF16 R28, R192.reuse, R8, R28 ;  /* 0x00000008c01c723c */ /* 0x048ff0000004181c */
[----:B------:R-:W3:Y:S01]  /*e7b0*/  MUFU.TANH R163, R163 ;  /* 0x000000a300a37308 */ /* 0x000ee20000002400 */
[C---:B------:R-:W-:Y:S01]  /*e7c0*/  HMMA.16816.F32.BF16 R32, R192.reuse, R10, R32 ;  /* 0x0000000ac020723c */ /* 0x040fe20000041820 */
[----:B------:R-:W1:Y:S01]  /*e7d0*/  LDSM.16.M88.4 R8, [R202+0x5800] ;  /* 0x00580000ca08783b */ /* 0x000e620000000200 */
[----:B------:R-:W-:Y:S07]  /*e7e0*/  DEPBAR.LE SB0, 0x0 ;  /* 0x000080000000791a */ /* 0x000fee0000000000 */
[----:B------:R1:W1:Y:S01]  /*e7f0*/  MUFU.TANH R151, R15 ;  /* 0x0000000f00977308 */ /* 0x0002620000002400 */
[----:B------:R-:W-:Y:S01]  /*e800*/  BAR.SYNC.DEFER_BLOCKING 0x0 ;  /* 0x0000000000007b1d */ /* 0x000fe20000010000 */
[C---:B-----5:R-:W-:Y:S05]  /*e810*/  HMMA.16816.F32.BF16 R36, R192.reuse, R4, R36 ;  /* 0x00000004c024723c */ /* 0x060fea0000041824 */
[----:B------:R-:W-:Y:S03]  /*e820*/  FMUL.FTZ R234, R28, c[0x0][0x320] ;  /* 0x0000c8001cea7a20 */ /* 0x000fe60000410000 */
[----:B------:R-:W2:Y:S01]  /*e830*/  MUFU.TANH R13, R13 ;  /* 0x0000000d000d7308 */ /* 0x000ea20000002400 */
[C---:B------:R-:W-:Y:S03]  /*e840*/  HMMA.16816.F32.BF16 R40, R192.reuse, R6, R40 ;  /* 0x00000006c028723c */ /* 0x040fe60000041828 */
[----:B------:R-:W-:Y:S02]  /*e850*/  FMUL.FTZ R29, R29, c[0x0][0x320] ;  /* 0x0000c8001d1d7a20 */ /* 0x000fe40000410000 */
[----:B------:R-:W-:Y:S02]  /*e860*/  FMUL.FTZ R236, R32, c[0x0][0x320] ;  /* 0x0000c80020ec7a20 */ /* 0x000fe40000410000 */
[----:B------:R-:W-:Y:S02]  /*e870*/  FMUL.FTZ R30, R30, c[0x0][0x320] ;  /* 0x0000c8001e1e7a20 */ /* 0x000fe40000410000 */
[----:B------:R-:W2:Y:S03]  /*e880*/  MUFU.TANH R14, R14 ;  /* 0x0000000e000e7308 */ /* 0x000ea60000002400 */
[----:B------:R-:W-:Y:S02]  /*e890*/  FMUL.FTZ R31, R31, c[0x0][0x320] ;  /* 0x0000c8001f1f7a20 */ /* 0x000fe40000410000 */
[----:B------:R-:W-:Y:S02]  /*e8a0*/  FMUL.FTZ R33, R33, c[0x0][0x320] ;  /* 0x0000c80021217a20 */ /* 0x000fe40000410000 */
[----:B------:R-:W-:Y:S02]  /*e8b0*/  FMUL.FTZ R232, R36, c[0x0][0x320] ;  /* 0x0000c80024e87a20 */ /* 0x000fe40000410000 */
[----:B------:R-:W-:Y:S01]  /*e8c0*/  FMUL.FTZ R34, R34, c[0x0][0x320] ;  /* 0x0000c80022227a20 */ /* 0x000fe20000410000 */
[----:B------:R2:W2:Y:S01]  /*e8d0*/  MUFU.TANH R153, R18 ;  /* 0x0000001200997308 */ /* 0x0004a20000002400 */
[----:B------:R-:W-:Y:S01]  /*e8e0*/  FMUL.FTZ R35, R35, c[0x0][0x320] ;  /* 0x0000c80023237a20 */ /* 0x000fe20000410000 */
[C---:B-1----:R-:W-:Y:S03]  /*e8f0*/  HMMA.16816.F32.BF16 R44, R192.reuse, R8, R44 ;  /* 0x00000008c02c723c */ /* 0x042fe6000004182c */
[----:B------:R-:W-:Y:S02]  /*e900*/  FMUL.FTZ R164, R40, c[0x0][0x320] ;  /* 0x0000c80028a47a20 */ /* 0x000fe40000410000 */
[----:B------:R-:W-:Y:S03]  /*e910*/  FMUL.FTZ R37, R37, c[0x0][0x320] ;  /* 0x0000c80025257a20 */ /* 0x000fe60000410000 */
        /* <DEDUP_REMOVED lines=17> */
[----:B------:R-:W-:Y:S09]  /*ea30*/  FMUL.FTZ R50, R50, c[0x0][0x320] ;  /* 0x0000c80032327a20 */ /* 0x000ff20000410000 */
        /* <DEDUP_REMOVED lines=28> */
[----:B------:R-:W1:Y:S01]  /*ec00*/  MUFU.TANH R4, R4 ;  /* 0x0000000400047308 */ /* 0x000e620000002400 */
[----:B------:R-:W-:-:S05]  /*ec10*/  @!P0 BRA `(.L_x_55) ;  /* 0x0000034000008947 */ /* 0x000fca0003800000 */
[----:B--234-:R-:W-:Y:S01]  /*ec20*/  PLOP3.LUT P2, PT, PT, PT, UP3, 0x80, 0x0 ;  /* 0x000000000000781c */ /* 0x01cfe20003f4f038 */
[----:B------:R-:W-:Y:S01]  /*ec30*/  IMAD R6, R168, 0x60, R220 ;  /* 0x00000060a8067824 */ /* 0x000fe200078e02dc */
[----:B------:R-:W-:Y:S01]  /*ec40*/  PLOP3.LUT P0, PT, PT, PT, UP3, 0x80, 0x0 ;  /* 0x000000000000781c */ /* 0x000fe20003f0f038 */
[----:B------:R-:W-:Y:S03]  /*ec50*/  IMAD.MOV.U32 R216, RZ, RZ, RZ ;  /* 0x000000ffffd87224 */ /* 0x000fe600078e00ff */
[----:B------:R-:W-:Y:S05]  /*ec60*/  IADD3 R217, R6, -0x60, R219 ;  /* 0xffffffa006d97810 */ /* 0x000fea0007ffe0db */
[----:B------:R-:W-:Y:S02]  /*ec70*/  IMAD.MOV.U32 R5, RZ, RZ, R217 ;  /* 0x000000ffff057224 */ /* 0x000fe400078e00d9 */
[----:B------:R-:W-:Y:S05]  /*ec80*/  @P2 IMAD.HI.U32 R8, R217, c[0x0][0x2bc], RZ ;  /* 0x0000af00d9082a27 */ /* 0x000fea00078e00ff */
[----:B------:R-:W-:Y:S04]  /*ec90*/  @P0 SHF.R.U32.HI R5, RZ, c[0x0][0x2c0], R8 ;  /* 0x0000b000ff050a19 */ /* 0x000fe80000011608 */
[C---:B------:R-:W-:Y:S04]  /*eca0*/  @!P1 IADD3 R9, P0, R5.reuse, UR12, RZ ;  /* 0x0000000c05099c10 */ /* 0x040fe8000ff1e0ff */
[----:B------:R-:W-:Y:S02]  /*ecb0*/  @!P1 LEA.HI.X.SX32 R8, R5, UR7, 0x1, P0 ;  /* 0x0000000705089c11 */ /* 0x000fe400080f0eff */
[C---:B------:R-:W-:Y:S04]  /*ecc0*/  @!P1 LEA R6, P0, R9.reuse, c[0x0][0x2a0], 0x2 ;  /* 0x0000a80009069a11 */ /* 0x040fe800078010ff */
[----:B------:R-:W-:Y:S01]  /*ecd0*/  @!P1 LEA.HI.X R7, R9, c[0x0][0x2a4], R8, 0x2, P0 ;  /* 0x0000a90009079a11 */ /* 0x000fe200000f1408 */
[----:B------:R-:W-:Y:S04]  /*ece0*/  IMAD.MOV R8, RZ, RZ, -R5 ;  /* 0x000000ffff087224 */ /* 0x000fe800078e0a05 */
[----:B------:R2:W3:Y:S01]  /*ecf0*/  @!P1 LDG.E R216, [R6.64] ;  /* 0x0000000e06d89981 */ /* 0x0004e2000c1e1900 */
[----:B------:R-:W-:Y:S05]  /*ed00*/  IMAD R217, R8, c[0x0][0x2b8], R217 ;  /* 0x0000ae0008d97a24 */ /* 0x000fea00078e02d9 */
[----:B------:R-:W-:Y:S05]  /*ed10*/  SHF.R.S32.HI R5, RZ, 0x1f, R217 ;  /* 0x0000001fff057819 */ /* 0x000fea00000114d9 */
        /* <DEDUP_REMOVED lines=12> */
[----:B------:R-:W2:Y:S04]  /*ede0*/  SHFL.IDX PT, R9, R24, RZ, 0x181f ;  /* 0x00181fff18097589 */ /* 0x000ea800000e0000 */
[----:B------:R-:W3:Y:S04]  /*edf0*/  SHFL.IDX PT, R10, R15, RZ, 0x181f ;  /* 0x00181fff0f0a7589 */ /* 0x000ee800000e0000 */
[----:B------:R-:W4:Y:S04]  /*ee00*/  SHFL.IDX PT, R7, R24, 0x1, 0x181f ;  /* 0x00381f0018077f89 */ /* 0x000f2800000e0000 */
[----:B------:R-:W5:Y:S04]  /*ee10*/  SHFL.IDX PT, R8, R15, 0x1, 0x181f ;  /* 0x00381f000f087f89 */ /* 0x000f6800000e0000 */
[----:B------:R-:W1:Y:S04]  /*ee20*/  SHFL.IDX PT, R5, R24, 0x2, 0x181f ;  /* 0x00581f0018057f89 */ /* 0x000e6800000e0000 */
[----:B------:R-:W1:Y:S01]  /*ee30*/  SHFL.IDX PT, R6, R15, 0x2, 0x181f ;  /* 0x00581f000f067f89 */ /* 0x000e6200000e0000 */
[CC--:B--2---:R-:W-:Y:S05]  /*ee40*/  IADD3 R16, P0, R9.reuse, R231.reuse, RZ ;  /* 0x000000e709107210 */ /* 0x0c4fea0007f1e0ff */
[C---:B---3--:R-:W-:Y:S01]  /*ee50*/  IMAD.X R17, R10.reuse, 0x1, R169, P0 ;  /* 0x000000010a117824 */ /* 0x048fe200000e06a9 */
[-C--:B------:R-:W-:Y:S02]  /*ee60*/  IADD3 R18, P0, R9, R230.reuse, RZ ;  /* 0x000000e609127210 */ /* 0x080fe40007f1e0ff */
[CC--:B----4-:R-:W-:Y:S02]  /*ee70*/  IADD3 R20, P6, R7.reuse, R231.reuse, RZ ;  /* 0x000000e707147210 */ /* 0x0d0fe40007fde0ff */
[----:B------:R2:W-:Y:S01]  /*ee80*/  LDGSTS.E.BYPASS.LTC128B.128 [R218+0x8100], [R16.64], !P4 ;  /* 0x0810000010da7fae */ /* 0x0005e2000e101d4e */
[----:B-1----:R-:W-:Y:S01]  /*ee90*/  IMAD.X R19, R10, 0x1, R233, P0 ;  /* 0x000000010a137824 */ /* 0x002fe200000e06e9 */
[-C--:B------:R-:W-:Y:S01]  /*eea0*/  IADD3 R22, P5, R7, R230.reuse, RZ ;  /* 0x000000e607167210 */ /* 0x080fe20007fbe0ff */
[C---:B-----5:R-:W-:Y:S03]  /*eeb0*/  IMAD.X R21, R8.reuse, 0x1, R169, P6 ;  /* 0x0000000108157824 */ /* 0x060fe600030e06a9 */
[----:B------:R2:W-:Y:S01]  /*eec0*/  LDGSTS.E.BYPASS.LTC128B.128 [R218+0xb100], [R18.64], !P3 ;  /* 0x0b10000012da7fae */ /* 0x0005e2000d901d4e */
[C---:B------:R-:W-:Y:S01]  /*eed0*/  IADD3 R10, P2, R5.reuse, R231, RZ ;  /* 0x000000e7050a7210 */ /* 0x040fe20007f5e0ff */
[----:B------:R-:W-:Y:S01]  /*eee0*/  IMAD.X R23, R8, 0x1, R233, P5 ;  /* 0x0000000108177824 */ /* 0x000fe200028e06e9 */
[----:B------:R-:W-:Y:S01]  /*eef0*/  IADD3 R24, P0, R5, R230, RZ ;  /* 0x000000e605187210 */ /* 0x000fe20007f1e0ff */
[----:B------:R2:W-:Y:S02]  /*ef00*/  LDGSTS.E.BYPASS.LTC128B.128 [R218+0x9100], [R20.64], !P4 ;  /* 0x0910000014da7fae */ /* 0x0005e4000e101d4e */
[C---:B------:R-:W-:Y:S02]  /*ef10*/  IMAD.X R11, R6.reuse, 0x1, R169, P2 ;  /* 0x00000001060b7824 */ /* 0x040fe400010e06a9 */
[----:B------:R2:W-:Y:S01]  /*ef20*/  LDGSTS.E.BYPASS.LTC128B.128 [R218+0xc100], [R22.64], !P3 ;  /* 0x0c10000016da7fae */ /* 0x0005e2000d901d4e */
[----:B------:R-:W-:Y:S03]  /*ef30*/  IMAD.X R25, R6, 0x1, R233, P0 ;  /* 0x0000000106197824 */ /* 0x000fe600000e06e9 */
[----:B------:R2:W-:Y:S04]  /*ef40*/  LDGSTS.E.BYPASS.LTC128B.128 [R218+0xa100], [R10.64], !P4 ;  /* 0x0a1000000ada7fae */ /* 0x0005e8000e101d4e */
[----:B------:R2:W-:Y:S02]  /*ef50*/  LDGSTS.E.BYPASS.LTC128B.128 [R218+0xd100], [R24.64], !P3 ;  /* 0x0d10000018da7fae */ /* 0x0005e4000d901d4e */
.L_x_55:
[----:B--234-:R-:W-:Y:S01]  /*ef60*/  IMAD.MOV.U32 R9, RZ, RZ, R221 ;  /* 0x000000ffff097224 */ /* 0x01cfe200078e00dd */
[----:B------:R-:W-:Y:S01]  /*ef70*/  PLOP3.LUT P2, PT, PT, PT, UP2, 0x80, 0x0 ;  /* 0x000000000000781c */ /* 0x000fe20003f4f028 */
[----:B------:R-:W0:Y:S01]  /*ef80*/  LDGDEPBAR ;  /* 0x00000000000079af */ /* 0x000e220000000000 */
[----:B------:R-:W-:Y:S01]  /*ef90*/  PLOP3.LUT P0, PT, PT, PT, UP2, 0x80, 0x0 ;  /* 0x000000000000781c */ /* 0x000fe20003f0f028 */
[----:B------:R-:W-:Y:S02]  /*efa0*/  IMAD R11, R168, -0x60, RZ ;  /* 0xffffffa0a80b7824 */ /* 0x000fe400078e02ff */
[----:B------:R-:W-:Y:S08]  /*efb0*/  IMAD.U32 R6, RZ, RZ, UR8 ;  /* 0x00000008ff067e24 */ /* 0x000ff0000f8e00ff */
[----:B------:R-:W-:Y:S05]  /*efc0*/  @P2 IMAD.HI.U32 R5, R221, c[0x0][0x2c8], RZ ;  /* 0x0000b200dd052a27 */ /* 0x000fea00078e00ff */
[----:B------:R-:W-:Y:S02]  /*efd0*/  @P0 SHF.R.U32.HI R9, RZ, c[0x0][0x2cc], R5 ;  /* 0x0000b300ff090a19 */ /* 0x000fe40000011605 */
[----:B------:R-:W-:Y:S02]  /*efe0*/  PLOP3.LUT P0, PT, PT, PT, UP1, 0x40, 0x0 ;  /* 0x000000000000781c */ /* 0x000fe40003f0e818 */
[----:B------:R-:W-:Y:S01]  /*eff0*/  IADD3 R5, -R222, 0x1, R11 ;  /* 0x00000001de057810 */ /* 0x000fe20007ffe10b */
[----:B------:R-:W2:Y:S03]  /*f000*/  SHFL.IDX PT, R17, R9, RZ, 0x1c1f ;  /* 0x001c1fff09117589 */ /* 0x000ea600000e0000 */
[----:B------:R-:W-:Y:S01]  /*f010*/  IADD3 R6, R5, -c[0x0][0x168], R6 ;  /* 0x80005a0005067a10 */ /* 0x000fe20007ffe006 */
[----:B------:R-:W-:Y:S03]  /*f020*/  IMAD.IADD R5, R11, 0x1, -R222 ;  /* 0x000000010b057824 */ /* 0x000fe600078e0ade */
        /* <DEDUP_REMOVED lines=20> */
.L_x_58:
[----:B------:R-:W-:Y:S04]  /*f170*/  MOV R8, c[0x0][0x32c] ;  /* 0x0000cb0000087a02 */ /* 0x000fe80000000f00 */
[----:B------:R-:W-:Y:S11]  /*f180*/  ISETP.NE.AND P0, PT, R8, 0x1, PT ;  /* 0x000000010800780c */ /* 0x000ff60003f05270 */
[----:B------:R-:W-:Y:S02]  /*f190*/  @!UPT UIADD3 URZ, URZ, URZ, URZ ;  /* 0x0000003f3f3ff290 */ /* 0x000fe4000fffe03f */
[----:B------:R-:W-:Y:S05]  /*f1a0*/  @P0 IMAD.HI.U32 R8, R10, c[0x0][0x330], RZ ;  /* 0x0000cc000a080a27 */ /* 0x000fea00078e00ff */
[----:B------:R-:W-:Y:S02]  /*f1b0*/  @P0 SHF.R.U32.HI R10, RZ, c[0x0][0x334], R8 ;  /* 0x0000cd00ff0a0a19 */ /* 0x000fe40000011608 */
.L_x_59:
[----:B------:R-:W-:Y:S05]  /*f1c0*/  BSYNC B0 ;  /* 0x0000000000007941 */ /* 0x000fea0003800000 */
.L_x_57:
[----:B------:R-:W-:Y:S05]  /*f1d0*/  IMAD R10, R10, c[0x0][0x32c], R5 ;  /* 0x0000cb000a0a7a24 */ /* 0x000fea00078e0205 */
[----:B------:R-:W-:Y:S02]  /*f1e0*/  IADD3 R17, R10, c[0x0][0x32c], RZ ;  /* 0x0000cb000a117a10 */ /* 0x000fe40007ffe0ff */
[----:B------:R-:W-:Y:S02]  /*f1f0*/  IMNMX R15, R15, R10, !PT ;  /* 0x0000000a0f0f7217 */ /* 0x000fe40007800200 */
[----:B------:R-:W-:Y:S02]  /*f200*/  IMNMX R16, R16, R17, PT ;  /* 0x0000001110107217 */ /* 0x000fe40003800200 */
.L_x_56:
[C---:B------:R-:W-:Y:S01]  /*f210*/  ISETP.GE.AND P2, PT, R11.reuse, 0x2, PT ;  /* 0x000000020b00780c */ /* 0x040fe20003f46270 */
[----:B------:R-:W2:Y:S01]  /*f220*/  SHFL.IDX PT, R9, R9, 0x1, 0x1c1f ;  /* 0x003c1f0009097f89 */ /* 0x000ea200000e0000 */
[----:B------:R-:W-:Y:S02]  /*f230*/  ISETP.GE.AND P0, PT, R11, 0x9, PT ;  /* 0x000000090b00780c */ /* 0x000fe40003f06270 */
[----:B------:R-:W-:Y:S02]  /*f240*/  LOP3.LUT R227, R227, 0xfff7ffff, RZ, 0xc0, !PT ;  /* 0xfff7ffffe3e37812 */ /* 0x000fe400078ec0ff */
[C---:B------:R-:W-:Y:S02]  /*f250*/  ISETP.GE.AND P5, PT, R11.reuse, 0xa, PT ;  /* 0x0000000a0b00780c */ /* 0x040fe40003fa6270 */
[----:B------:R-:W-:Y:S05]  /*f260*/  ISETP.GE.AND P6, PT, R11, 0x52, PT ;  /* 0x000000520b00780c */ /* 0x000fea0003fc6270 */
[----:B------:R-:W-:Y:S02]  /*f270*/  @P2 LOP3.LUT R227, R227, 0x80000, RZ, 0xfc, !PT ;  /* 0x00080000e3e32812 */ /* 0x000fe400078efcff */
[----:B------:R-:W-:Y:S02]  /*f280*/  ISETP.GT.AND P2, PT, R15, 0x1, !P2 ;  /* 0x000000010f00780c */ /* 0x000fe40005744270 */
[----:B------:R-:W-:Y:S02]  /*f290*/  LOP3.LUT R227, R227, 0xfffbffff, RZ, 0xc0, !PT ;  /* 0xfffbffffe3e37812 */ /* 0x000fe400078ec0ff */
[----:B------:R-:W-:Y:S02]  /*f2a0*/  ISETP.LT.OR P2, PT, R16, 0x2, P2 ;  /* 0x000000021000780c */ /* 0x000fe40001741670 */
[----:B------:R-:W-:Y:S02]  /*f2b0*/  @P0 LOP3.LUT R227, R227, 0x40000, RZ, 0xfc, !PT ;  /* 0x00040000e3e30812 */ /* 0x000fe400078efcff */
[----:B------:R-:W-:Y:S02]  /*f2c0*/  ISETP.GT.AND P0, PT, R15, 0x8, !P0 ;  /* 0x000000080f00780c */ /* 0x000fe40004704270 */
[----:B------:R-:W-:Y:S01]  /*f2d0*/  FSEL R126, R126, -INF , !P2 ;  /* 0xff8000007e7e7808 */ /* 0x000fe20005000000 */
[--C-:B--2---:R-:W-:Y:S01]  /*f2e0*/  IMAD.IADD R6, R6, 0x1, R9.reuse ;  /* 0x0000000106067824 */ /* 0x104fe200078e0209 */
[----:B------:R-:W-:Y:S02]  /*f2f0*/  ISETP.GE.AND P2, PT, R11, 0x11, PT ;  /* 0x000000110b00780c */ /* 0x000fe40003f46270 */
[C---:B------:R-:W-:Y:S02]  /*f300*/  ISETP.LT.OR P0, PT, R16.reuse, 0x9, P0 ;  /* 0x000000091000780c */ /* 0x040fe40000701670 */
        /* <DEDUP_REMOVED lines=12> */
[----:B-1----:R-:W-:Y:S02]  /*f3d0*/  FSEL R42, R118, -INF , !P0 ;  /* 0xff800000762a7808 */ /* 0x002fe40004000000 */
[----:B------:R-:W-:Y:S02]  /*f3e0*/  ISETP.GT.AND P0, PT, R15, 0x11, !P2 ;  /* 0x000000110f00780c */ /* 0x000fe40005704270 */
[----:B------:R-:W-:Y:S02]  /*f3f0*/  ISETP.GE.AND P5, PT, R11, 0x59, PT ;  /* 0x000000590b00780c */ /* 0x000fe40003fa6270 */
[----:B------:R-:W-:Y:S02]  /*f400*/  ISETP.LT.OR P0, PT, R16, 0x12, P0 ;  /* 0x000000121000780c */ /* 0x000fe40000701670 */
[----:B------:R-:W-:Y:S02]  /*f410*/  @P2 LOP3.LUT R227, R227, 0x8000, RZ, 0xfc, !PT ;  /* 0x00008000e3e32812 */ /* 0x000fe400078efcff */
[----:B------:R-:W-:Y:S02]  /*f420*/  ISETP.GE.AND P2, PT, R11, 0x19, PT ;  /* 0x000000190b00780c */ /* 0x000fe40003f46270 */
[----:B------:R-:W-:Y:S02]  /*f430*/  LOP3.LUT R227, R227, 0xffffbfff, RZ, 0xc0, !PT ;  /* 0xffffbfffe3e37812 */ /* 0x000fe400078ec0ff */
[----:B------:R-:W-:Y:S02]  /*f440*/  FSEL R40, R12, -INF , !P0 ;  /* 0xff8000000c287808 */ /* 0x000fe40004000000 */
[----:B------:R-:W-:Y:S04]  /*f450*/  ISETP.GT.AND P0, PT, R15, 0x18, !P2 ;  /* 0x000000180f00780c */ /* 0x000fe80005704270 */
[C---:B------:R-:W-:Y:S03]  /*f460*/  ISETP.LT.OR P0, PT, R16.reuse, 0x19, P0 ;  /* 0x000000191000780c */ /* 0x040fe60000701670 */
        /* <DEDUP_REMOVED lines=90> */
[----:B------:R-:W-:Y:S02]  /*fa10*/  ISETP.GT.AND P0, PT, R15, 0x58, !P5 ;  /* 0x000000580f00780c */ /* 0x000fe40006f04270 */
[----:B------:R-:W-:Y:S02]  /*fa20*/  LOP3.LUT R227, R227, 0xffefffff, RZ, 0xc0, !PT ;  /* 0xffefffffe3e37812 */ /* 0x000fe400078ec0ff */
[----:B------:R-:W-:Y:S04]  /*fa30*/  ISETP.LT.OR P0, PT, R16, 0x59, P0 ;  /* 0x000000591000780c */ /* 0x000fe80000701670 */
[----:B------:R-:W-:Y:S02]  /*fa40*/  FSEL R142, R142, -INF , !P0 ;  /* 0xff8000008e8e7808 */ /* 0x000fe40004000000 */
[----:B------:R-:W-:Y:S02]  /*fa50*/  ISETP.GT.AND P0, PT, R15, RZ, !P2 ;  /* 0x000000ff0f00720c */ /* 0x000fe40005704270 */
[----:B------:R-:W-:Y:S02]  /*fa60*/  @P2 LOP3.LUT R227, R227, 0x100000, RZ, 0xfc, !PT ;  /* 0x00100000e3e32812 */ /* 0x000fe400078efcff */
[----:B------:R-:W-:Y:S02]  /*fa70*/  ISETP.LT.OR P0, PT, R16, 0x1, P0 ;  /* 0x000000011000780c */ /* 0x000fe40000701670 */
[----:B------:R-:W-:Y:S02]  /*fa80*/  ISETP.GE.AND P2, PT, R11, 0x5a, PT ;  /* 0x0000005a0b00780c */ /* 0x000fe40003f46270 */
[----:B------:R-:W-:Y:S01]  /*fa90*/  FSEL R12, R0, -INF , !P0 ;  /* 0xff800000000c7808 */ /* 0x000fe20004000000 */
[----:B------:R-:W-:Y:S01]  /*faa0*/  IMAD.IADD R0, R7, 0x1, R9 ;  /* 0x0000000107007824 */ /* 0x000fe200078e0209 */
        /* <DEDUP_REMOVED lines=21> */
.L_x_62:
[----:B------:R-:W-:Y:S04]  /*fc00*/  MOV R7, 0x1 ;  /* 0x0000000100077802 */ /* 0x000fe80000000f00 */
[----:B------:R-:W-:Y:S11]  /*fc10*/  ISETP.NE.AND P0, PT, R7, c[0x0][0x32c], PT ;  /* 0x0000cb0007007a0c */ /* 0x000ff60003f05270 */
[----:B------:R-:W-:Y:S02]  /*fc20*/  @!UPT UIADD3 URZ, URZ, URZ, URZ ;  /* 0x0000003f3f3ff290 */ /* 0x000fe4000fffe03f */
[----:B------:R-:W-:Y:S05]  /*fc30*/  @P0 IMAD.HI.U32 R7, R14, c[0x0][0x330], RZ ;  /* 0x0000cc000e070a27 */ /* 0x000fea00078e00ff */
[----:B------:R-:W-:Y:S02]  /*fc40*/  @P0 SHF.R.U32.HI R14, RZ, c[0x0][0x334], R7 ;  /* 0x0000cd00ff0e0a19 */ /* 0x000fe40000011607 */
.L_x_63:
[----:B------:R-:W-:Y:S05]  /*fc50*/  BSYNC B0 ;  /* 0x0000000000007941 */ /* 0x000fea0003800000 */
.L_x_61:
[----:B------:R-:W-:Y:S05]  /*fc60*/  IMAD R5, R14, c[0x0][0x32c], R5 ;  /* 0x0000cb000e057a24 */ /* 0x000fea00078e0205 */
[----:B------:R-:W-:Y:S02]  /*fc70*/  IADD3 R7, R5, c[0x0][0x32c], RZ ;  /* 0x0000cb0005077a10 */ /* 0x000fe40007ffe0ff */
[----:B------:R-:W-:Y:S02]  /*fc80*/  IMNMX R6, R6, R5, !PT ;  /* 0x0000000506067217 */ /* 0x000fe40007800200 */
[----:B------:R-:W-:Y:S02]  /*fc90*/  IMNMX R0, R0, R7, PT ;  /* 0x0000000700007217 */ /* 0x000fe40003800200 */
.L_x_60:
[C---:B------:R-:W-:Y:S01]  /*fca0*/  LOP3.LUT P0, RZ, R227.reuse, 0x100000, RZ, 0xc0, !PT ;  /* 0x00100000e3ff7812 */ /* 0x040fe2000780c0ff */
        /* <DEDUP_REMOVED lines=71> */
[C---:B------:R-:W-:Y:S02]  /*10120*/  ISETP.GT.AND P6, PT, R6.reuse, 0x51, !P6 ;  /* 0x000000510600780c */ /* 0x040fe400077c4270 */
        /* <DEDUP_REMOVED lines=11> */
[C---:B------:R-:W-:Y:S02]  /*101e0*/  ISETP.LT.OR P6, PT, R0.reuse, 0x52, P6 ;  /* 0x000000520000780c */ /* 0x040fe400037c1670 */
[----:B------:R-:W-:Y:S02]  /*101f0*/  ISETP.LT.OR P0, PT, R0, 0x2a, P0 ;  /* 0x0000002a0000780c */ /* 0x000fe40000701670 */
[----:B------:R-:W-:Y:S02]  /*10200*/  FMNMX.FTZ R5, R150, R5, !PT ;  /* 0x0000000596057209 */ /* 0x000fe40007810000 */
[----:B------:R-:W-:Y:S02]  /*10210*/  FSEL R171, R171, -INF , !P0 ;  /* 0xff800000abab7808 */ /* 0x000fe40004000000 */
[----:B------:R-:W-:Y:S02]  /*10220*/  LOP3.LUT P0, RZ, R227, 0x100, RZ, 0xc0, !PT ;  /* 0x00000100e3ff7812 */ /* 0x000fe4000780c0ff */
[----:B------:R-:W-:Y:S02]  /*10230*/  FMNMX.FTZ R16, R171, R16, !PT ;  /* 0x00000010ab107209 */ /* 0x000fe40007810000 */
[C---:B------:R-:W-:Y:S02]  /*10240*/  ISETP.GT.AND P0, PT, R6.reuse, 0x30, !P0 ;  /* 0x000000300600780c */ /* 0x040fe40004704270 */
[----:B------:R-:W-:Y:S02]  /*10250*/  ISETP.GT.AND P2, PT, R6, 0x59, !P2 ;  /* 0x000000590600780c */ /* 0x000fe40005744270 */
[C---:B------:R-:W-:Y:S02]  /*10260*/  ISETP.LT.OR P0, PT, R0.reuse, 0x31, P0 ;  /* 0x000000310000780c */ /* 0x040fe40000701670 */
[----:B------:R-:W-:Y:S02]  /*10270*/  ISETP.LT.OR P5, PT, R0, 0x59, P5 ;  /* 0x000000590000780c */ /* 0x000fe40002fa1670 */
[----:B------:R-:W-:Y:S02]  /*10280*/  FSEL R245, R245, -INF , !P0 ;  /* 0xff800000f5f57808 */ /* 0x000fe40004000000 */
[----:B------:R-:W-:Y:S02]  /*10290*/  LOP3.LUT P0, RZ, R227, 0x80, RZ, 0xc0, !PT ;  /* 0x00000080e3ff7812 */ /* 0x000fe4000780c0ff */
[----:B------:R-:W-:Y:S02]  /*102a0*/  FMNMX.FTZ R16, R245, R16, !PT ;  /* 0x00000010f5107209 */ /* 0x000fe40007810000 */
[----:B------:R-:W-:Y:S02]  /*102b0*/  ISETP.GT.AND P0, PT, R6, 0x31, !P0 ;  /* 0x000000310600780c */ /* 0x000fe40004704270 */
[----:B------:R-:W-:Y:S02]  /*102c0*/  FSEL R139, R139, -INF , !P6 ;  /* 0xff8000008b8b7808 */ /* 0x000fe40007000000 */
[----:B------:R-:W-:Y:S02]  /*102d0*/  ISETP.LT.OR P0, PT, R0, 0x32, P0 ;  /* 0x000000320000780c */ /* 0x000fe40000701670 */
[----:B------:R-:W-:Y:S02]  /*102e0*/  FMNMX.FTZ R5, R142, R5, !PT ;  /* 0x000000058e057209 */ /* 0x000fe40007810000 */
[----:B------:R-:W-:Y:S02]  /*102f0*/  FSEL R243, R243, -INF , !P0 ;  /* 0xff800000f3f37808 */ /* 0x000fe40004000000 */
[----:B------:R-:W-:Y:S02]  /*10300*/  LOP3.LUT P0, RZ, R227, 0x40, RZ, 0xc0, !PT ;  /* 0x00000040e3ff7812 */ /* 0x000fe4000780c0ff */
[----:B------:R-:W-:Y:S02]  /*10310*/  FMNMX.FTZ R16, R243, R16, !PT ;  /* 0x00000010f3107209 */ /* 0x000fe40007810000 */
[----:B------:R-:W-:Y:S02]  /*10320*/  ISETP.GT.AND P0, PT, R6, 0x38, !P0 ;  /* 0x000000380600780c */ /* 0x000fe40004704270 */
[----:B------:R-:W-:Y:S02]  /*10330*/  FSEL R135, R135, -INF , !P5 ;  /* 0xff80000087877808 */ /* 0x000fe40006800000 */
[C---:B------:R-:W-:Y:S02]  /*10340*/  ISETP.LT.OR P0, PT, R0.reuse, 0x39, P0 ;  /* 0x000000390000780c */ /* 0x040fe40000701670 */
[----:B------:R-:W-:Y:S02]  /*10350*/  ISETP.LT.OR P2, PT, R0, 0x5a, P2 ;  /* 0x0000005a0000780c */ /* 0x000fe40001741670 */
[----:B------:R-:W-:Y:S02]  /*10360*/  FSEL R241, R241, -INF , !P0 ;  /* 0xff800000f1f17808 */ /* 0x000fe40004000000 */
[----:B------:R-:W-:Y:S02]  /*10370*/  LOP3.LUT P0, RZ, R227, 0x20, RZ, 0xc0, !PT ;  /* 0x00000020e3ff7812 */ /* 0x000fe4000780c0ff */
[----:B------:R-:W-:Y:S02]  /*10380*/  FMNMX.FTZ R16, R241, R16, !PT ;  /* 0x00000010f1107209 */ /* 0x000fe40007810000 */
[----:B------:R-:W-:Y:S02]  /*10390*/  ISETP.GT.AND P0, PT, R6, 0x39, !P0 ;  /* 0x000000390600780c */ /* 0x000fe40004704270 */
[----:B------:R-:W-:Y:S02]  /*103a0*/  FMNMX.FTZ R13, R140, R5, !PT ;  /* 0x000000058c0d7209 */ /* 0x000fe40007810000 */
[----:B------:R-:W-:Y:S02]  /*103b0*/  ISETP.LT.OR P0, PT, R0, 0x3a, P0 ;  /* 0x0000003a0000780c */ /* 0x000fe40000701670 */
[----:B------:R-:W-:Y:S01]  /*103c0*/  FSEL R117, R4, -INF , !P2 ;  /* 0xff80000004757808 */ /* 0x000fe20005000000 */
        /* <DEDUP_REMOVED lines=39> */
[----:B------:R-:W-:Y:S01]  /*10640*/  LDSM.16.MT88.4 R12, [R212+0x100] ;  /* 0x00010000d40c783b */ /* 0x000fe20000004200 */
[--C-:B------:R-:W-:Y:S02]  /*10650*/  FFMA.FTZ R118, R10, c[0x0][0x2d0], -R149.reuse ;  /* 0x0000b4000a767a23 */ /* 0x100fe40000010895 */
[--C-:B------:R-:W-:Y:S01]  /*10660*/  FFMA.FTZ R129, R8, c[0x0][0x2d0], -R149.reuse ;  /* 0x0000b40008817a23 */ /* 0x100fe20000010895 */
[----:B------:R-:W-:Y:S01]  /*10670*/  MUFU.EX2 R128, R128 ;  /* 0x0000008000807308 */ /* 0x000fe20000000800 */
[--C-:B------:R-:W-:Y:S02]  /*10680*/  FFMA.FTZ R119, R126, c[0x0][0x2d0], -R149.reuse ;  /* 0x0000b4007e777a23 */ /* 0x100fe40000010895 */
[--C-:B------:R-:W-:Y:S02]  /*10690*/  FFMA.FTZ R136, R42, c[0x0][0x2d0], -R149.reuse ;  /* 0x0000b4002a887a23 */ /* 0x100fe40000010895 */
[--C-:B------:R-:W-:Y:S01]  /*106a0*/  FFMA.FTZ R137, R40, c[0x0][0x2d0], -R149.reuse ;  /* 0x0000b40028897a23 */ /* 0x100fe20000010895 */
[----:B-1----:R-:W-:Y:S01]  /*106b0*/  FMNMX.FTZ R6, R4, R5, !PT ;  /* 0x0000000504067209 */ /* 0x002fe20007810000 */
[--C-:B------:R-:W-:Y:S01]  /*106c0*/  FFMA.FTZ R138, R50, c[0x0][0x2d0], -R149.reuse ;  /* 0x0000b400328a7a23 */ /* 0x100fe20000010895 */
[----:B------:R-:W-:Y:S01]  /*106d0*/  FSEL R4, R0, RZ, P0 ;  /* 0x000000ff00047208 */ /* 0x000fe20000000000 */
[--C-:B------:R-:W-:Y:S01]  /*106e0*/  FFMA.FTZ R141, R48, c[0x0][0x2d0], -R149.reuse ;  /* 0x0000b400308d7a23 */ /* 0x100fe20000010895 */
[----:B------:R-:W1:Y:S01]  /*106f0*/  MUFU.EX2 R119, R119 ;  /* 0x0000007700777308 */ /* 0x000e620000000800 */
[----:B------:R-:W2:Y:S01]  /*10700*/  SHFL.BFLY PT, R5, R6, 0x1, 0x1f ;  /* 0x0c201f0006057f89 */ /* 0x000ea200000e0000 */
[----:B------:R-:W-:Y:S02]  /*10710*/  FFMA.FTZ R232, R232, c[0x0][0x2d0], -R149 ;  /* 0x0000b400e8e87a23 */ /* 0x000fe40000010895 */
[----:B------:R-:W-:Y:S02]  /*10720*/  FADD.FTZ R3, -R4, R3 ;  /* 0x0000000304037221 */ /* 0x000fe40000010100 */
[--C-:B------:R-:W-:Y:S02]  /*10730*/  FFMA.FTZ R164, R164, c[0x0][0x2d0], -R149.reuse ;  /* 0x0000b400a4a47a23 */ /* 0x100fe40000010895 */
[--C-:B------:R-:W-:Y:S02]  /*10740*/  FFMA.FTZ R156, R156, c[0x0][0x2d0], -R149.reuse ;  /* 0x0000b4009c9c7a23 */ /* 0x100fe40000010895 */
[----:B------:R-:W-:Y:S01]  /*10750*/  MUFU.EX2 R118, R118 ;  /* 0x0000007600767308 */ /* 0x000fe20000000800 */
[--C-:B------:R-:W-:Y:S02]  /*10760*/  FFMA.FTZ R158, R158, c[0x0][0x2d0], -R149.reuse ;  /* 0x0000b4009e9e7a23 */ /* 0x100fe40000010895 */
[--C-:B------:R-:W-:Y:S02]  /*10770*/  FFMA.FTZ R234, R234, c[0x0][0x2d0], -R149.reuse ;  /* 0x0000b400eaea7a23 */ /* 0x100fe40000010895 */
[--C-:B------:R-:W-:Y:S02]  /*10780*/  FFMA.FTZ R236, R236, c[0x0][0x2d0], -R149.reuse ;  /* 0x0000b400ecec7a23 */ /* 0x100fe40000010895 */
[--C-:B------:R-:W-:Y:S02]  /*10790*/  FFMA.FTZ R152, R152, c[0x0][0x2d0], -R149.reuse ;  /* 0x0000b40098987a23 */ /* 0x100fe40000010895 */
[--C-:B------:R-:W-:Y:S01]  /*107a0*/  FFMA.FTZ R142, R142, c[0x0][0x2d0], -R149.reuse ;  /* 0x0000b4008e8e7a23 */ /* 0x100fe20000010895 */
[----:B------:R-:W3:Y:S01]  /*107b0*/  MUFU.EX2 R129, R129 ;  /* 0x0000008100817308 */ /* 0x000ee20000000800 */
[----:B-1----:R-:W-:Y:S02]  /*107c0*/  F2FP.BF16.PACK_AB R124, R119, R128 ;  /* 0x00000080777c723e */ /* 0x002fe400000010ff */
[----:B--2---:R-:W-:Y:S01]  /*107d0*/  FMNMX.FTZ R116, R5, R6, !PT ;  /* 0x0000000605747209 */ /* 0x004fe20007810000 */
[----:B------:R-:W-:Y:S03]  /*107e0*/  FMUL.FTZ R6, R3, c[0x0][0x2d0] ;  /* 0x0000b40003067a20 */ /* 0x000fe60000410000 */
[C---:B------:R-:W-:Y:S01]  /*107f0*/  FSETP.NEU.FTZ.AND P0, PT, R116.reuse, -INF , PT ;  /* 0xff8000007400780b */ /* 0x040fe20003f1d000 */
[C---:B------:R-:W-:Y:S02]  /*10800*/  FMUL.FTZ R134, R116.reuse, c[0x0][0x2d0] ;  /* 0x0000b40074867a20 */ /* 0x040fe40000410000 */
[----:B------:R-:W1:Y:S01]  /*10810*/  MUFU.EX2 R3, R6 ;  /* 0x0000000600037308 */ /* 0x000e620000000800 */
[----:B------:R-:W-:Y:S02]  /*10820*/  FSEL R5, R116, RZ, P0 ;  /* 0x000000ff74057208 */ /* 0x000fe40000000000 */
[----:B------:R-:W-:Y:S02]  /*10830*/  FSEL R134, R134, RZ, P0 ;  /* 0x000000ff86867208 */ /* 0x000fe40000000000 */
[----:B------:R-:W-:Y:S01]  /*10840*/  ISETP.GT.AND P0, PT, R168, R215, PT ;  /* 0x000000d7a800720c */ /* 0x000fe20003f04270 */
[----:B------:R-:W-:Y:S02]  /*10850*/  FADD.FTZ R5, -R5, R2 ;  /* 0x0000000205057221 */ /* 0x000fe40000010100 */
[--C-:B------:R-:W-:Y:S02]  /*10860*/  FFMA.FTZ R133, R11, c[0x0][0x2d0], -R134.reuse ;  /* 0x0000b4000b857a23 */ /* 0x100fe40000010886 */
[----:B------:R-:W-:Y:S01]  /*10870*/  MUFU.EX2 R232, R232 ;  /* 0x000000e800e87308 */ /* 0x000fe20000000800 */
[--C-:B------:R-:W-:Y:S01]  /*10880*/  FFMA.FTZ R131, R9, c[0x0][0x2d0], -R134.reuse ;  /* 0x0000b40009837a23 */ /* 0x100fe20000010886 */
[----:B---3--:R-:W-:Y:S01]  /*10890*/  F2FP.BF16.PACK_AB R126, R129, R118 ;  /* 0x00000076817e723e */ /* 0x008fe200000010ff */
[--C-:B------:R-:W-:Y:S02]  /*108a0*/  FFMA.FTZ R132, R125, c[0x0][0x2d0], -R134.reuse ;  /* 0x0000b4007d847a23 */ /* 0x100fe40000010886 */
[--C-:B------:R-:W-:Y:S02]  /*108b0*/  FFMA.FTZ R130, R7, c[0x0][0x2d0], -R134.reuse ;  /* 0x0000b40007827a23 */ /* 0x100fe40000010886 */
[----:B------:R-:W-:Y:S02]  /*108c0*/  FMUL.FTZ R2, R5, c[0x0][0x2d0] ;  /* 0x0000b40005027a20 */ /* 0x000fe40000410000 */
[--C-:B------:R-:W-:Y:S01]  /*108d0*/  FFMA.FTZ R161, R161, c[0x0][0x2d0], -R134.reuse ;  /* 0x0000b400a1a17a23 */ /* 0x100fe20000010886 */
[----:B------:R-:W-:Y:S01]  /*108e0*/  MUFU.EX2 R133, R133 ;  /* 0x0000008500857308 */ /* 0x000fe20000000800 */
        /* <DEDUP_REMOVED lines=11> */
[----:B------:R-:W2:Y:S01]  /*109a0*/  MUFU.EX2 R132, R132 ;  /* 0x0000008400847308 */ /* 0x000ea20000000800 */
        /* <DEDUP_REMOVED lines=14> */
[----:B--2---:R-:W-:Y:S01]  /*10a90*/  F2FP.BF16.PACK_AB R125, R132, R133 ;  /* 0x00000085847d723e */ /* 0x004fe200000010ff */
        /* <DEDUP_REMOVED lines=12> */
[----:B------:R-:W-:Y:S01]  /*10b60*/  FMUL.FTZ R51, R2, R71 ;  /* 0x0000004702337220 */ /* 0x000fe20000410000 */
[----:B------:R-:W2:Y:S01]  /*10b70*/  LDSM.16.MT88.4 R84, [R210+0x3100] ;  /* 0x00310000d254783b */ /* 0x000ea20000004200 */
[C---:B------:R-:W-:Y:S01]  /*10b80*/  FMUL.FTZ R53, R3.reuse, R53 ;  /* 0x0000003503357220 */ /* 0x040fe20000410000 */
[----:B-1----:R-:W-:Y:S01]  /*10b90*/  F2FP.BF16.PACK_AB R127, R130, R131 ;  /* 0x00000083827f723e */ /* 0x002fe200000010ff */
[C---:B------:R-:W-:Y:S02]  /*10ba0*/  FMUL.FTZ R54, R2.reuse, R54 ;  /* 0x0000003602367220 */ /* 0x040fe40000410000 */
[C---:B------:R-:W-:Y:S02]  /*10bb0*/  FMUL.FTZ R55, R2.reuse, R55 ;  /* 0x0000003702377220 */ /* 0x040fe40000410000 */
[C---:B------:R-:W-:Y:S01]  /*10bc0*/  FMUL.FTZ R56, R3.reuse, R56 ;  /* 0x0000003803387220 */ /* 0x040fe20000410000 */
[----:B------:R-:W1:Y:S01]  /*10bd0*/  LDSM.16.MT88.4 R76, [R209+0x3100] ;  /* 0x00310000d14c783b */ /* 0x000e620000004200 */
[C---:B------:R-:W-:Y:S01]  /*10be0*/  HMMA.16816.F32.BF16 R4, R124.reuse, R12, R4 ;  /* 0x0000000c7c04723c */ /* 0x040fe20000041804 */
[----:B------:R-:W-:Y:S04]  /*10bf0*/  MUFU.EX2 R157, R157 ;  /* 0x0000009d009d7308 */ /* 0x000fe80000000800 */
[C---:B------:R-:W-:Y:S02]  /*10c00*/  FMUL.FTZ R57, R3.reuse, R57 ;  /* 0x0000003903397220 */ /* 0x040fe40000410000 */
[----:B------:R-:W3:Y:S01]  /*10c10*/  LDSM.16.MT88.4 R68, [R208+0x3100] ;  /* 0x00310000d044783b */ /* 0x000ee20000004200 */
        /* <DEDUP_REMOVED lines=31> */
[C---:B------:R-:W-:Y:S02]  /*10e10*/  FMUL.FTZ R67, R2.reuse, R67 ;  /* 0x0000004302437220 */ /* 0x040fe40000410000 */
        /* <DEDUP_REMOVED lines=30> */
[----:B------:R-:W3:Y:S01]  /*11000*/  MUFU.EX2 R163, R163 ;  /* 0x000000a300a37308 */ /* 0x000ee20000000800 */
[----:B------:R-:W4:Y:S01]  /*11010*/  LDSM.16.MT88.4 R72, [R212+0x900] ;  /* 0x00090000d448783b */ /* 0x000f220000004200 */
[--C-:B------:R-:W-:Y:S02]  /*11020*/  FFMA.FTZ R235, R240, c[0x0][0x2d0], -R149.reuse ;  /* 0x0000b400f0eb7a23 */ /* 0x100fe40000010895 */
[--C-:B------:R-:W-:Y:S02]  /*11030*/  FFMA.FTZ R237, R238, c[0x0][0x2d0], -R149.reuse ;  /* 0x0000b400eeed7a23 */ /* 0x100fe40000010895 */
[C---:B--2---:R-:W-:Y:S03]  /*11040*/  HMMA.16816.F32.BF16 R44, R124.reuse, R84, R44 ;  /* 0x000000547c2c723c */ /* 0x044fe6000004182c */
        /* <DEDUP_REMOVED lines=17> */
[C---:B---3--:R-:W-:Y:S04]  /*11160*/  HMMA.16816.F32.BF16 R60, R124.reuse, R68, R60 ;  /* 0x000000447c3c723c */ /* 0x048fe8000004183c */
        /* <DEDUP_REMOVED lines=131> */
[----:B------:R-:W-:Y:S01]  /*119a0*/  FADD.FTZ R3, R157, R2 ;  /* 0x000000029d037221 */ /* 0x000fe20000010000 */
[----:B------:R-:W-:Y:S03]  /*119b0*/  IADD3 R2, R168, -0x1, RZ ;  /* 0xffffffffa8027810 */ /* 0x000fe60007ffe0ff */
[C---:B-1----:R-:W-:Y:S04]  /*119c0*/  HMMA.16816.F32.BF16 R20, R68.reuse, R76, R20 ;  /* 0x0000004c4414723c */ /* 0x042fe80000041814 */
[----:B------:R-:W-:Y:S02]  /*119d0*/  FADD.FTZ R3, R170, R3 ;  /* 0x00000003aa037221 */ /* 0x000fe40000010000 */
[----:B------:R-:W-:Y:S02]  /*119e0*/  IMAD.MOV.U32 R168, RZ, RZ, R2 ;  /* 0x000000ffffa87224 */ /* 0x000fe400078e0002 */
[C---:B------:R-:W-:Y:S01]  /*119f0*/  HMMA.16816.F32.BF16 R24, R68.reuse, R78, R24 ;  /* 0x0000004e4418723c */ /* 0x040fe20000041818 */
[----:B------:R-:W1:Y:S03]  /*11a00*/  LDSM.16.MT88.4 R76, [R212+0x2100] ;  /* 0x00210000d44c783b */ /* 0x000e660000004200 */
[----:B------:R-:W-:Y:S02]  /*11a10*/  FADD.FTZ R140, R140, R3 ;  /* 0x000000038c8c7221 */ /* 0x000fe40000010000 */
[----:B------:R-:W-:Y:S02]  /*11a20*/  IMAD.MOV.U32 R3, RZ, RZ, R0 ;  /* 0x000000ffff037224 */ /* 0x000fe400078e0000 */
[C---:B------:R-:W-:Y:S04]  /*11a30*/  HMMA.16816.F32.BF16 R28, R68.reuse, R84, R28 ;  /* 0x00000054441c723c */ /* 0x040fe8000004181c */
[----:B------:R-:W-:Y:S02]  /*11a40*/  FADD.FTZ R140, R139, R140 ;  /* 0x0000008c8b8c7221 */ /* 0x000fe40000010000 */
[----:B------:R-:W-:Y:S02]  /*11a50*/  IMAD.MOV.U32 R2, RZ, RZ, R116 ;  /* 0x000000ffff027224 */ /* 0x000fe400078e0074 */
        /* <DEDUP_REMOVED lines=21> */
[----:B------:R-:W-:Y:S03]  /*11bb0*/  F2FP.BF16.PACK_AB R71, R170, R157 ;  /* 0x0000009daa47723e */ /* 0x000fe600000010ff */
[----:B------:R-:W-:Y:S04]  /*11bc0*/  FADD.FTZ R164, R164, R241 ;  /* 0x000000f1a4a47221 */ /* 0x000fe80000010000 */
[C---:B-1----:R-:W-:Y:S03]  /*11bd0*/  HMMA.16816.F32.BF16 R4, R68.reuse, R76, R4 ;  /* 0x0000004c4404723c */ /* 0x042fe60000041804 */
[----:B------:R-:W-:Y:S04]  /*11be0*/  FADD.FTZ R245, R245, R164 ;  /* 0x000000a4f5f57221 */ /* 0x000fe80000010000 */
        /* <DEDUP_REMOVED lines=44> */
.L_x_54:
[----:B------:R-:W1:Y:S01]  /*11eb0*/  SHFL.BFLY PT, R3, R228, 0x2, 0x1f ;  /* 0x0c401f00e4037f89 */ /* 0x000e6200000e0000 */
[----:B------:R-:W-:-:S02]  /*11ec0*/  MOV R7, RZ ;  /* 0x000000ff00077202 */ /* 0x000fc40000000f00 */
[----:B------:R-:W-:Y:S01]  /*11ed0*/  MOV R4, RZ ;  /* 0x000000ff00047202 */ /* 0x000fe20000000f00 */
[----:B------:R-:W2:Y:S01]  /*11ee0*/  SHFL.BFLY PT, R2, R229, 0x2, 0x1f ;  /* 0x0c401f00e5027f89 */ /* 0x000ea200000e0000 */
[----:B------:R-:W-:Y:S01]  /*11ef0*/  PLOP3.LUT P2, PT, PT, PT, PT, 0x8, 0x0 ;  /* 0x000000000000781c */ /* 0x000fe20003f4e170 */
[----:B-1----:R-:W-:Y:S02]  /*11f00*/  FADD.FTZ R3, R3, R228 ;  /* 0x000000e403037221 */ /* 0x002fe40000010000 */
[----:B--2---:R-:W-:-:S03]  /*11f10*/  FADD.FTZ R2, R2, R229 ;  /* 0x000000e502027221 */ /* 0x004fc60000010000 */
[----:B------:R-:W1:Y:S04]  /*11f20*/  SHFL.BFLY PT, R6, R3, 0x1, 0x1f ;  /* 0x0c201f0003067f89 */ /* 0x000e6800000e0000 */
[----:B------:R-:W2:Y:S01]  /*11f30*/  SHFL.BFLY PT, R5, R2, 0x1, 0x1f ;  /* 0x0c201f0002057f89 */ /* 0x000ea200000e0000 */
[----:B-1----:R-:W-:Y:S02]  /*11f40*/  FADD.FTZ R6, R3, R6 ;  /* 0x0000000603067221 */ /* 0x002fe40000010000 */
[----:B--2---:R-:W-:-:S03]  /*11f50*/  FADD.FTZ R5, R5, R2 ;  /* 0x0000000205057221 */ /* 0x004fc60000010000 */
[----:B------:R-:W-:Y:S02]  /*11f60*/  FSETP.NE.FTZ.AND P1, PT, R6, RZ, PT ;  /* 0x000000ff0600720b */ /* 0x000fe40003f35000 */
[----:B------:R-:W-:-:S11]  /*11f70*/  FSETP.NE.FTZ.AND P0, PT, R5, RZ, PT ;  /* 0x000000ff0500720b */ /* 0x000fd60003f15000 */
[----:B------:R-:W1:Y:S01]  /*11f80*/  @P1 MUFU.RCP R7, R6 ;  /* 0x0000000600071308 */ /* 0x000e620000001000 */
[----:B------:R-:W-:Y:S02]  /*11f90*/  @P1 MOV R10, 0x3f317218 ;  /* 0x3f317218000a1802 */ /* 0x000fe40000000f00 */
[----:B------:R-:W-:-:S05]  /*11fa0*/  @P0 MOV R11, 0x3f317218 ;  /* 0x3f317218000b0802 */ /* 0x000fca0000000f00 */
[----:B------:R-:W2:Y:S01]  /*11fb0*/  @P1 MUFU.LG2 R6, R6 ;  /* 0x0000000600061308 */ /* 0x000ea20000000c00 */
[----:B------:R-:W-:-:S07]  /*11fc0*/  @P0 FMUL.FTZ R11, R11, c[0x0][0x2d0] ;  /* 0x0000b4000b0b0a20 */ /* 0x000fce0000410000 */
[----:B------:R-:W3:Y:S01]  /*11fd0*/  @P0 MUFU.LG2 R8, R5 ;  /* 0x0000000500080308 */ /* 0x000ee20000000c00 */
[C---:B-1----:R-:W-:Y:S02]  /*11fe0*/  FMUL.FTZ R112, R7.reuse, R112 ;  /* 0x0000007007707220 */ /* 0x042fe40000410000 */
[C---:B------:R-:W-:Y:S02]  /*11ff0*/  FMUL.FTZ R113, R7.reuse, R113 ;  /* 0x0000007107717220 */ /* 0x040fe40000410000 */
[C---:B------:R-:W-:Y:S02]  /*12000*/  FMUL.FTZ R108, R7.reuse, R108 ;  /* 0x0000006c076c7220 */ /* 0x040fe40000410000 */
[----:B------:R-:W-:Y:S01]  /*12010*/  FMUL.FTZ R109, R7, R109 ;  /* 0x0000006d076d7220 */ /* 0x000fe20000410000 */
[----:B------:R1:W4:Y:S01]  /*12020*/  @P0 MUFU.RCP R4, R5 ;  /* 0x0000000500040308 */ /* 0x0003220000001000 */
[----:B--2---:R-:W-:Y:S02]  /*12030*/  @P1 FMUL.FTZ R9, R6, 0.69314718246459960938 ;  /* 0x3f31721806091820 */ /* 0x004fe40000410000 */
[----:B------:R-:W-:-:S02]  /*12040*/  @P1 FMUL.FTZ R6, R10, c[0x0][0x2d0] ;  /* 0x0000b4000a061a20 */ /* 0x000fc40000410000 */
[C---:B------:R-:W-:Y:S02]  /*12050*/  FMUL.FTZ R104, R7.reuse, R104 ;  /* 0x0000006807687220 */ /* 0x040fe40000410000 */
[C---:B------:R-:W-:Y:S02]  /*12060*/  FMUL.FTZ R105, R7.reuse, R105 ;  /* 0x0000006907697220 */ /* 0x040fe40000410000 */
[----:B---3--:R-:W-:Y:S02]  /*12070*/  @P0 FMUL.FTZ R8, R8, 0.69314718246459960938 ;  /* 0x3f31721808080820 */ /* 0x008fe40000410000 */
[C---:B------:R-:W-:Y:S02]  /*12080*/  FMUL.FTZ R2, R7.reuse, R100 ;  /* 0x0000006407027220 */ /* 0x040fe40000410000 */
[C---:B------:R-:W-:Y:S02]  /*12090*/  FMUL.FTZ R3, R7.reuse, R101 ;  /* 0x0000006507037220 */ /* 0x040fe40000410000 */
[C---:B------:R-:W-:Y:S01]  /*120a0*/  FMUL.FTZ R96, R7.reuse, R96 ;  /* 0x0000006007607220 */ /* 0x040fe20000410000 */
[----:B-1----:R-:W-:Y:S01]  /*120b0*/  MOV R5, 0xff800000 ;  /* 0xff80000000057802 */ /* 0x002fe20000000f00 */
        /* <DEDUP_REMOVED lines=22> */
[----:B------:R-:W-:Y:S01]  /*12220*/  FMUL.FTZ R65, R7, R65 ;  /* 0x0000004107417220 */ /* 0x000fe20000410000 */
[----:B------:R-:W-:Y:S01]  /*12230*/  MOV R7, 0xff800000 ;  /* 0xff80000000077802 */ /* 0x000fe20000000f00 */
[C---:B----4-:R-:W-:Y:S02]  /*12240*/  FMUL.FTZ R114, R4.reuse, R114 ;  /* 0x0000007204727220 */ /* 0x050fe40000410000 */
        /* <DEDUP_REMOVED lines=33> */
.L_x_22:
[----:B------:R-:W-:Y:S05]  /*12460*/  @P2 BRA `(.L_x_65) ;  /* 0x0000137000002947 */ /* 0x000fea0003800000 */
[----:B------:R-:W1:Y:S01]  /*12470*/  S2R R9, SR_CTAID.Y ;  /* 0x0000000000097919 */ /* 0x000e620000002600 */
[----:B------:R-:W-:Y:S01]  /*12480*/  IMAD R8, RZ, RZ, -UR9 ;  /* 0x80000009ff087e24 */ /* 0x000fe2000f8e02ff */
[----:B------:R-:W-:Y:S01]  /*12490*/  USHF.R.S32.HI UR6, URZ, 0x1f, UR9 ;  /* 0x0000001f3f067899 */ /* 0x000fe20008011409 */
[----:B------:R-:W-:Y:S01]  /*124a0*/  BSSY B0, `(.L_x_66) ;  /* 0x00000d1000007945 */ /* 0x000fe20003800000 */
[----:B------:R-:W2:Y:S01]  /*124b0*/  S2R R4, SR_TID.X ;  /* 0x0000000000047919 */ /* 0x000ea20000002100 */
[----:B------:R-:W-:Y:S02]  /*124c0*/  ULDC.64 UR4, c[0x0][0x4d0] ;  /* 0x0001340000047ab9 */ /* 0x000fe40000000a00 */
[----:B------:R-:W-:Y:S01]  /*124d0*/  UIMAD UR7, UR6, UR4, URZ ;  /* 0x00000004060772a4 */ /* 0x000fe2000f8e023f */
[----:B------:R-:W3:Y:S01]  /*124e0*/  S2R R11, SR_CTAID.Z ;  /* 0x00000000000b7919 */ /* 0x000ee20000002700 */
[----:B------:R-:W-:-:S02]  /*124f0*/  UIMAD.WIDE.U32 UR10, UR9, UR4, URZ ;  /* 0x00000004090a72a5 */ /* 0x000fc4000f8e003f */
[----:B------:R-:W-:Y:S01]  /*12500*/  UIMAD UR7, UR9, UR5, UR7 ;  /* 0x00000005090772a4 */ /* 0x000fe2000f8e0207 */
[----:B------:R-:W4:Y:S02]  /*12510*/  S2R R12, SR_CTAID.X ;  /* 0x00000000000c7919 */ /* 0x000f240000002500 */
[----:B------:R-:W-:Y:S01]  /*12520*/  ULDC.64 UR4, c[0x0][0x438] ;  /* 0x00010e0000047ab9 */ /* 0x000fe20000000a00 */
[----:B------:R-:W-:Y:S01]  /*12530*/  MOV R19, UR11 ;  /* 0x0000000b00137c02 */ /* 0x000fe20008000f00 */
[----:B------:R-:W-:Y:S01]  /*12540*/  UIMAD.WIDE.U32 UR12, UR9, UR4, URZ ;  /* 0x00000004090c72a5 */ /* 0x000fe2000f8e003f */
[----:B------:R-:W-:Y:S01]  /*12550*/  IMAD.U32 R18, RZ, RZ, UR10 ;  /* 0x0000000aff127e24 */ /* 0x000fe2000f8e00ff */
[----:B------:R-:W-:Y:S02]  /*12560*/  UIMAD UR4, UR6, UR4, URZ ;  /* 0x00000004060472a4 */ /* 0x000fe4000f8e023f */
[----:B------:R-:W-:Y:S02]  /*12570*/  UIADD3 UR7, UR11, UR7, URZ ;  /* 0x000000070b077290 */ /* 0x000fe4000fffe03f */
[----:B------:R-:W-:Y:S01]  /*12580*/  UIMAD UR4, UR9, UR5, UR4 ;  /* 0x00000005090472a4 */ /* 0x000fe2000f8e0204 */
[----:B------:R-:W-:Y:S01]  /*12590*/  MOV R16, UR12 ;  /* 0x0000000c00107c02 */ /* 0x000fe20008000f00 */
[----:B-1----:R-:W-:-:S02]  /*125a0*/  IMAD R8, R8, c[0x0][0x550], R9 ;  /* 0x0001540008087a24 */ /* 0x002fc400078e0209 */
[----:B------:R-:W-:Y:S01]  /*125b0*/  UIADD3 UR4, UR13, UR4, URZ ;  /* 0x000000040d047290 */ /* 0x000fe2000fffe03f */
[----:B------:R-:W-:Y:S01]  /*125c0*/  IMAD.U32 R17, RZ, RZ, UR13 ;  /* 0x0000000dff117e24 */ /* 0x000fe2000f8e00ff */
[----:B--2---:R-:W-:Y:S01]  /*125d0*/  SHF.R.S32.HI R9, RZ, 0x1f, R4 ;  /* 0x0000001fff097819 */ /* 0x004fe20000011404 */
[----:B------:R-:W-:-:S03]  /*125e0*/  IMAD.U32 R19, RZ, RZ, UR7 ;  /* 0x00000007ff137e24 */ /* 0x000fc6000f8e00ff */
[CC--:B------:R-:W-:Y:S01]  /*125f0*/  LEA.HI R0, R9.reuse, R4.reuse, RZ, 0x5 ;  /* 0x0000000409007211 */ /* 0x0c0fe200078f28ff */
[----:B------:R-:W-:Y:S01]  /*12600*/  IMAD.U32 R17, RZ, RZ, UR4 ;  /* 0x00000004ff117e24 */ /* 0x000fe2000f8e00ff */
[-C--:B------:R-:W-:Y:S01]  /*12610*/  LEA.HI R9, R9, R4.reuse, RZ, 0x2 ;  /* 0x0000000409097211 */ /* 0x080fe200078f10ff */
[C---:B---3--:R-:W-:Y:S01]  /*12620*/  IMAD.WIDE.U32 R18, R11.reuse, c[0x0][0x4d8], R18 ;  /* 0x000136000b127a25 */ /* 0x048fe200078e0012 */
[----:B------:R-:W-:Y:S02]  /*12630*/  LOP3.LUT R13, R0, 0xffffffe0, RZ, 0xc0, !PT ;  /* 0xffffffe0000d7812 */ /* 0x000fe400078ec0ff */
[----:B------:R-:W-:Y:S01]  /*12640*/  SHF.R.S32.HI R15, RZ, 0x5, R0 ;  /* 0x00000005ff0f7819 */ /* 0x000fe20000011400 */
[----:B------:R-:W-:Y:S01]  /*12650*/  IMAD.WIDE.U32 R16, R11, c[0x0][0x440], R16 ;  /* 0x000110000b107a25 */ /* 0x000fe200078e0010 */
[----:B------:R-:W-:Y:S02]  /*12660*/  SHF.R.S32.HI R0, RZ, 0x1f, R0 ;  /* 0x0000001fff007819 */ /* 0x000fe40000011400 */
[----:B------:R-:W-:Y:S01]  /*12670*/  LOP3.LUT R9, R9, 0xfffffffc, RZ, 0xc0, !PT ;  /* 0xfffffffc09097812 */ /* 0x000fe200078ec0ff */
[----:B------:R-:W-:Y:S01]  /*12680*/  IMAD.IADD R6, R4, 0x1, -R13 ;  /* 0x0000000104067824 */ /* 0x000fe200078e0a0d */
[----:B------:R-:W-:Y:S01]  /*12690*/  LEA.HI R0, R0, R15, RZ, 0x3 ;  /* 0x0000000f00007211 */ /* 0x000fe200078f18ff */
[----:B------:R-:W-:Y:S01]  /*126a0*/  IMAD.MOV.U32 R20, RZ, RZ, R18 ;  /* 0x000000ffff147224 */ /* 0x000fe200078e0012 */
[----:B------:R-:W-:-:S02]  /*126b0*/  IADD3 R9, -R9, R4, RZ ;  /* 0x0000000409097210 */ /* 0x000fc40007ffe1ff */
[----:B------:R-:W-:Y:S02]  /*126c0*/  LOP3.LUT R0, R0, 0xffffff8, RZ, 0xc0, !PT ;  /* 0x0ffffff800007812 */ /* 0x000fe400078ec0ff */
[----:B------:R-:W-:Y:S02]  /*126d0*/  SHF.R.S32.HI R13, RZ, 0x1f, R6 ;  /* 0x0000001fff0d7819 */ /* 0x000fe40000011406 */
[----:B------:R-:W-:Y:S01]  /*126e0*/  SHF.R.S32.HI R10, RZ, 0x1f, R11 ;  /* 0x0000001fff0a7819 */ /* 0x000fe2000001140b */
[----:B------:R-:W-:Y:S01]  /*126f0*/  IMAD.IADD R15, R15, 0x1, -R0 ;  /* 0x000000010f0f7824 */ /* 0x000fe200078e0a00 */
[----:B------:R-:W-:Y:S02]  /*12700*/  LEA.HI R0, R9, R9, RZ, 0x1 ;  /* 0x0000000909007211 */ /* 0x000fe400078f08ff */
[----:B------:R-:W-:Y:S01]  /*12710*/  LEA.HI R4, R13, R6, RZ, 0x2 ;  /* 0x000000060d047211 */ /* 0x000fe200078f10ff */
[----:B------:R-:W-:Y:S01]  /*12720*/  IMAD.MOV.U32 R13, RZ, RZ, c[0x0][0x4e8] ;  /* 0x00013a00ff0d7624 */ /* 0x000fe200078e00ff */
[----:B------:R-:W-:-:S02]  /*12730*/  LOP3.LUT R0, R0, 0x1ffffffe, RZ, 0xc0, !PT ;  /* 0x1ffffffe00007812 */ /* 0x000fc400078ec0ff */
[----:B------:R-:W-:Y:S02]  /*12740*/  SHF.R.S32.HI R14, RZ, 0x2, R4 ;  /* 0x00000002ff0e7819 */ /* 0x000fe40000011404 */
[----:B------:R-:W-:Y:S01]  /*12750*/  IADD3 R0, R9, -R0, RZ ;  /* 0x8000000009007210 */ /* 0x000fe20007ffe0ff */
[----:B------:R-:W-:Y:S01]  /*12760*/  BAR.SYNC.DEFER_BLOCKING 0x1, 0x100 ;  /* 0x0044000000007b1d */ /* 0x000fe20000010000 */
[----:B------:R-:W-:Y:S01]  /*12770*/  ISETP.NE.AND P1, PT, R13, 0x1, PT ;  /* 0x000000010d00780c */ /* 0x000fe20003f25270 */
[----:B------:R-:W-:Y:S01]  /*12780*/  IMAD R15, R15, 0x10, R14 ;  /* 0x000000100f0f7824 */ /* 0x000fe200078e020e */
[----:B------:R-:W-:Y:S01]  /*12790*/  MOV R22, R16 ;  /* 0x0000001000167202 */ /* 0x000fe20000000f00 */
[----:B------:R-:W-:Y:S02]  /*127a0*/  IMAD R14, R10, c[0x0][0x4d8], RZ ;  /* 0x000136000a0e7a24 */ /* 0x000fe400078e02ff */
[----:B------:R-:W-:Y:S01]  /*127b0*/  IMAD R9, R0, 0x8, R15 ;  /* 0x0000000800097824 */ /* 0x000fe200078e020f */
[----:B------:R-:W-:Y:S01]  /*127c0*/  SHF.R.S32.HI R0, RZ, 0x1f, R8 ;  /* 0x0000001fff007819 */ /* 0x000fe20000011408 */
[----:B------:R-:W-:-:S02]  /*127d0*/  IMAD R10, R10, c[0x0][0x440], RZ ;  /* 0x000110000a0a7a24 */ /* 0x000fc400078e02ff */
[C---:B------:R-:W-:Y:S01]  /*127e0*/  IMAD R14, R11.reuse, c[0x0][0x4dc], R14 ;  /* 0x000137000b0e7a24 */ /* 0x040fe200078e020e */
[C---:B----4-:R-:W-:Y:S01]  /*127f0*/  LEA R9, R12.reuse, R9, 0x7 ;  /* 0x000000090c097211 */ /* 0x050fe200078e38ff */
[----:B------:R-:W-:Y:S01]  /*12800*/  IMAD R10, R11, c[0x0][0x444], R10 ;  /* 0x000111000b0a7a24 */ /* 0x000fe200078e020a */
[----:B------:R-:W-:Y:S01]  /*12810*/  LEA R12, R12, R15, 0x7 ;  /* 0x0000000f0c0c7211 */ /* 0x000fe200078e38ff */
[----:B------:R-:W-:Y:S01]  /*12820*/  IMAD.IADD R21, R19, 0x1, R14 ;  /* 0x0000000113157824 */ /* 0x000fe200078e020e */
[----:B------:R-:W-:Y:S01]  /*12830*/  MOV R11, R9 ;  /* 0x00000009000b7202 */ /* 0x000fe20000000f00 */
[----:B------:R-:W-:Y:S02]  /*12840*/  IMAD.IADD R23, R17, 0x1, R10 ;  /* 0x0000000111177824 */ /* 0x000fe400078e020a */
[----:B------:R-:W-:-:S04]  /*12850*/  @P1 IMAD.HI.U32 R10, R9, c[0x0][0x4ec], RZ ;  /* 0x00013b00090a1a27 */ /* 0x000fc800078e00ff */
[C---:B------:R-:W-:Y:S01]  /*12860*/  IMAD R17, R0.reuse, c[0x0][0x4e0], RZ ;  /* 0x0001380000117a24 */ /* 0x040fe200078e02ff */
[----:B------:R-:W-:Y:S01]  /*12870*/  @P1 SHF.R.U32.HI R11, RZ, c[0x0][0x4f0], R10 ;  /* 0x00013c00ff0b1a19 */ /* 0x000fe2000001160a */
[----:B------:R-:W-:Y:S01]  /*12880*/  IMAD R19, R0, c[0x0][0x448], RZ ;  /* 0x0001120000137a24 */ /* 0x000fe200078e02ff */
[----:B------:R-:W-:Y:S01]  /*12890*/  MOV R10, R9 ;  /* 0x00000009000a7202 */ /* 0x000fe20000000f00 */
[C---:B------:R-:W-:Y:S01]  /*128a0*/  IMAD R17, R8.reuse, c[0x0][0x4e4], R17 ;  /* 0x0001390008117a24 */ /* 0x040fe200078e0211 */
[--C-:B------:R-:W-:Y:S01]  /*128b0*/  SHF.R.S32.HI R14, RZ, 0x1f, R11.reuse ;  /* 0x0000001fff0e7819 */ /* 0x100fe2000001140b */
[----:B------:R-:W-:Y:S02]  /*128c0*/  IMAD.MOV R0, RZ, RZ, -R11 ;  /* 0x000000ffff007224 */ /* 0x000fe400078e0a0b */
[C---:B------:R-:W-:Y:S02]  /*128d0*/  IMAD R19, R8.reuse, c[0x0][0x44c], R19 ;  /* 0x0001130008137a24 */ /* 0x040fe400078e0213 */
[----:B------:R-:W-:-:S04]  /*128e0*/  IMAD.WIDE.U32 R22, R8, c[0x0][0x448], R22 ;  /* 0x0001120008167a25 */ /* 0x000fc800078e0016 */
[----:B------:R-:W-:-:S04]  /*128f0*/  IMAD.WIDE.U32 R20, R8, c[0x0][0x4e0], R20 ;  /* 0x0001380008147a25 */ /* 0x000fc800078e0014 */
[----:B------:R-:W-:Y:S01]  /*12900*/  @P1 IMAD.HI.U32 R8, R9, c[0x0][0x4ec], RZ ;  /* 0x00013b0009081a27 */ /* 0x000fe200078e00ff */
[----:B------:R-:W-:-:S03]  /*12910*/  IADD3 R16, P0, R11, R20, RZ ;  /* 0x000000140b107210 */ /* 0x000fc60007f1e0ff */
[----:B------:R-:W-:Y:S01]  /*12920*/  IMAD R0, R0, c[0x0][0x4e8], R9 ;  /* 0x00013a0000007a24 */ /* 0x000fe200078e0209 */
[----:B------:R-:W-:Y:S01]  /*12930*/  @P1 SHF.R.U32.HI R10, RZ, c[0x0][0x4f0], R8 ;  /* 0x00013c00ff0a1a19 */ /* 0x000fe20000011608 */
[----:B------:R-:W-:Y:S01]  /*12940*/  IMAD.IADD R23, R23, 0x1, R19 ;  /* 0x0000000117177824 */ /* 0x000fe200078e0213 */
[----:B------:R-:W-:Y:S01]  /*12950*/  IADD3.X R17, R14, R21, R17, P0, !PT ;  /* 0x000000150e117210 */ /* 0x000fe200007fe411 */
[----:B------:R-:W-:Y:S01]  /*12960*/  IMAD R13, R13, c[0x0][0x388], RZ ;  /* 0x0000e2000d0d7a24 */ /* 0x000fe200078e02ff */
[----:B------:R-:W-:Y:S01]  /*12970*/  SHF.R.S32.HI R8, RZ, 0x1f, R0 ;  /* 0x0000001fff087819 */ /* 0x000fe20000011400 */
[C---:B------:R-:W-:Y:S01]  /*12980*/  IMAD.WIDE.U32 R22, R10.reuse, c[0x0][0x430], R22 ;  /* 0x00010c000a167a25 */ /* 0x040fe200078e0016 */
[----:B------:R-:W-:Y:S02]  /*12990*/  IADD3 R14, -R10, RZ, RZ ;  /* 0x000000ff0a0e7210 */ /* 0x000fe40007ffe1ff */
[----:B------:R-:W-:Y:S01]  /*129a0*/  LOP3.LUT P1, RZ, R6, 0x3, RZ, 0xc0, !PT ;  /* 0x0000000306ff7812 */ /* 0x000fe2000782c0ff */
[----:B------:R-:W-:Y:S01]  /*129b0*/  IMAD R11, R8, c[0x0][0x4c8], RZ ;  /* 0x00013200080b7a24 */ /* 0x000fe200078e02ff */
[----:B------:R-:W-:Y:S01]  /*129c0*/  SHF.R.S32.HI R8, RZ, 0x1f, R10 ;  /* 0x0000001fff087819 */ /* 0x000fe2000001140a */
[----:B------:R-:W-:Y:S01]  /*129d0*/  IMAD.WIDE.U32 R16, R0, c[0x0][0x4c8], R16 ;  /* 0x0001320000107a25 */ /* 0x000fe200078e0010 */
[----:B------:R-:W-:-:S03]  /*129e0*/  ISETP.GE.OR P2, PT, R12, R13, P1 ;  /* 0x0000000d0c00720c */ /* 0x000fc60000f46670 */
[----:B------:R-:W-:Y:S01]  /*129f0*/  IMAD R11, R0, c[0x0][0x4cc], R11 ;  /* 0x00013300000b7a24 */ /* 0x000fe200078e020b */
[----:B------:R-:W-:Y:S01]  /*12a00*/  LEA R0, P0, R16, c[0x0][0x4a8], 0x2 ;  /* 0x00012a0010007a11 */ /* 0x000fe200078010ff */
[----:B------:R-:W-:Y:S02]  /*12a10*/  IMAD R14, R14, c[0x0][0x4e8], R9 ;  /* 0x00013a000e0e7a24 */ /* 0x000fe400078e0209 */
[----:B------:R-:W-:Y:S02]  /*12a20*/  IMAD.IADD R11, R17, 0x1, R11 ;  /* 0x00000001110b7824 */ /* 0x000fe400078e020b */
[----:B------:R-:W-:Y:S01]  /*12a30*/  IMAD R9, R8, c[0x0][0x430], RZ ;  /* 0x00010c0008097a24 */ /* 0x000fe200078e02ff */
[----:B------:R-:W-:Y:S01]  /*12a40*/  SHFL.IDX PT, R18, R0, 0x1, 0x1c1f ;  /* 0x003c1f0000127f89 */ /* 0x000fe200000e0000 */
[----:B------:R-:W-:Y:S02]  /*12a50*/  SHF.R.S32.HI R8, RZ, 0x1f, R14 ;  /* 0x0000001fff087819 */ /* 0x000fe4000001140e */
[----:B------:R-:W-:Y:S01]  /*12a60*/  LEA.HI.X R11, R16, c[0x0][0x4ac], R11, 0x2, P0 ;  /* 0x00012b00100b7a11 */ /* 0x000fe200000f140b */
[----:B------:R-:W-:Y:S01]  /*12a70*/  IMAD R9, R10, c[0x0][0x434], R9 ;  /* 0x00010d000a097a24 */ /* 0x000fe200078e0209 */
[----:B------:R-:W-:Y:S03]  /*12a80*/  SHFL.IDX PT, R16, R0, RZ, 0x1c1f ;  /* 0x001c1fff00107589 */ /* 0x000fe600000e0000 */
[----:B------:R-:W-:Y:S01]  /*12a90*/  IMAD.IADD R23, R23, 0x1, R9 ;  /* 0x0000000117177824 */ /* 0x000fe200078e0209 */
[----:B------:R-:W1:Y:S01]  /*12aa0*/  SHFL.IDX PT, R17, R11, RZ, 0x1c1f ;  /* 0x001c1fff0b117589 */ /* 0x000e6200000e0000 */
[----:B------:R-:W-:Y:S01]  /*12ab0*/  IMAD R9, R8, c[0x0][0x428], RZ ;  /* 0x00010a0008097a24 */ /* 0x000fe200078e02ff */
[----:B------:R-:W-:-:S02]  /*12ac0*/  IADD3 R8, R12, 0x8, RZ ;  /* 0x000000080c087810 */ /* 0x000fc40007ffe0ff */
[----:B------:R2:W3:Y:S01]  /*12ad0*/  SHFL.IDX PT, R19, R11, 0x1, 0x1c1f ;  /* 0x003c1f000b137f89 */ /* 0x0004e200000e0000 */
[----:B------:R-:W-:Y:S01]  /*12ae0*/  IMAD R9, R14, c[0x0][0x42c], R9 ;  /* 0x00010b000e097a24 */ /* 0x000fe200078e0209 */
[----:B------:R-:W-:Y:S01]  /*12af0*/  ISETP.GE.OR P1, PT, R8, R13, P1 ;  /* 0x0000000d0800720c */ /* 0x000fe20000f26670 */
[----:B------:R-:W-:-:S05]  /*12b00*/  IMAD.WIDE.U32 R14, R14, c[0x0][0x428], R22 ;  /* 0x00010a000e0e7a25 */ /* 0x000fca00078e0016 */
[----:B------:R-:W-:Y:S02]  /*12b10*/  IADD3 R10, R15, R9, RZ ;  /* 0x000000090f0a7210 */ /* 0x000fe40007ffe0ff */
[----:B------:R-:W-:-:S04]  /*12b20*/  LEA R9, P0, R14, c[0x0][0x400], 0x2 ;  /* 0x000100000e097a11 */ /* 0x000fc800078010ff */
[----:B------:R-:W-:Y:S02]  /*12b30*/  LEA.HI.X R10, R14, c[0x0][0x404], R10, 0x2, P0 ;  /* 0x000101000e0a7a11 */ /* 0x000fe400000f140a */
[----:B------:R4:W4:Y:S01]  /*12b40*/  SHFL.IDX PT, R14, R9, RZ, 0x1c1f ;  /* 0x001c1fff090e7589 */ /* 0x00092200000e0000 */
[----:B------:R-:W-:-:S03]  /*12b50*/  ISETP.GE.AND P0, PT, R8, R13, PT ;  /* 0x0000000d0800720c */ /* 0x000fc60003f06270 */
[----:B-1----:R1:W-:Y:S01]  /*12b60*/  @!P2 ST.E [R16.64], R5 ;  /* 0x000000051000a985 */ /* 0x0023e2000c10190e */
[----:B--2---:R-:W-:-:S03]  /*12b70*/  LOP3.LUT R11, R4, 0x7ffffffc, RZ, 0xc0, !PT ;  /* 0x7ffffffc040b7812 */ /* 0x004fc600078ec0ff */
[----:B---3--:R1:W-:Y:S01]  /*12b80*/  @!P1 ST.E [R18.64], R7 ;  /* 0x0000000712009985 */ /* 0x0083e2000c10190e */
[----:B------:R-:W-:Y:S01]  /*12b90*/  ISETP.GE.AND P1, PT, R12, R13, PT ;  /* 0x0000000d0c00720c */ /* 0x000fe20003f26270 */
[----:B------:R-:W-:Y:S02]  /*12ba0*/  IMAD.IADD R11, R6, 0x1, -R11 ;  /* 0x00000001060b7824 */ /* 0x000fe400078e0a0b */
[----:B------:R1:W2:Y:S03]  /*12bb0*/  SHFL.IDX PT, R15, R10, RZ, 0x1c1f ;  /* 0x001c1fff0a0f7589 */ /* 0x0002a600000e0000 */
[----:B------:R-:W-:-:S07]  /*12bc0*/  SHF.L.U32 R11, R11, 0x1, RZ ;  /* 0x000000010b0b7819 */ /* 0x000fce00000006ff */
[----:B------:R-:W-:Y:S05]  /*12bd0*/  @P1 BRA `(.L_x_67) ;  /* 0x000005d000001947 */ /* 0x000fea0003800000 */
[C---:B-1----:R-:W-:Y:S02]  /*12be0*/  IADD3 R7, R11.reuse, 0x8, RZ ;  /* 0x000000080b077810 */ /* 0x042fe40007ffe0ff */
[C---:B------:R-:W-:Y:S02]  /*12bf0*/  IADD3 R5, R11.reuse, 0x10, RZ ;  /* 0x000000100b057810 */ /* 0x040fe40007ffe0ff */
[----:B------:R-:W-:Y:S02]  /*12c00*/  IADD3 R4, R11, 0x18, RZ ;  /* 0x000000180b047810 */ /* 0x000fe40007ffe0ff */
[----:B------:R-:W-:Y:S02]  /*12c10*/  ISETP.GE.AND P3, PT, R7, c[0x0][0x3c8], PT ;  /* 0x0000f20007007a0c */ /* 0x000fe40003f66270 */
[----:B------:R-:W-:Y:S02]  /*12c20*/  ISETP.GE.AND P2, PT, R5, c[0x0][0x3c8], PT ;  /* 0x0000f20005007a0c */ /* 0x000fe40003f46270 */
[----:B------:R-:W-:-:S02]  /*12c30*/  ISETP.GE.AND P1, PT, R4, c[0x0][0x3c8], PT ;  /* 0x0000f20004007a0c */ /* 0x000fc40003f26270 */
[C---:B------:R-:W-:Y:S02]  /*12c40*/  ISETP.GE.AND P4, PT, R11.reuse, c[0x0][0x3c8], PT ;  /* 0x0000f2000b007a0c */ /* 0x040fe40003f86270 */
[C---:B------:R-:W-:Y:S02]  /*12c50*/  IADD3 R0, R11.reuse, 0x20, RZ ;  /* 0x000000200b007810 */ /* 0x040fe40007ffe0ff */
[----:B------:R-:W-:Y:S02]  /*12c60*/  IADD3 R18, R11, 0x28, RZ ;  /* 0x000000280b127810 */ /* 0x000fe40007ffe0ff */
[----:B------:R-:W-:Y:S02]  /*12c70*/  ISETP.GE.AND P6, PT, R0, c[0x0][0x3c8], PT ;  /* 0x0000f20000007a0c */ /* 0x000fe40003fc6270 */
[----:B------:R-:W-:Y:S02]  /*12c80*/  @!P3 LEA.HI R7, R7, R7, RZ, 0x1 ;  /* 0x000000070707b211 */ /* 0x000fe400078f08ff */
[----:B------:R-:W-:-:S02]  /*12c90*/  @!P2 LEA.HI R5, R5, R5, RZ, 0x1 ;  /* 0x000000050505a211 */ /* 0x000fc400078f08ff */
[----:B------:R-:W-:Y:S01]  /*12ca0*/  @!P1 LEA.HI R4, R4, R4, RZ, 0x1 ;  /* 0x0000000404049211 */ /* 0x000fe200078f08ff */
[--C-:B--2-4-:R-:W-:Y:S01]  /*12cb0*/  @!P4 IMAD.WIDE R12, R11, 0x4, R14.reuse ;  /* 0x000000040b0cc825 */ /* 0x114fe200078e020e */
[----:B------:R-:W-:Y:S02]  /*12cc0*/  @!P3 LOP3.LUT R7, R7, 0xfffffffe, RZ, 0xc0, !PT ;  /* 0xfffffffe0707b812 */ /* 0x000fe400078ec0ff */
[----:B------:R-:W-:Y:S02]  /*12cd0*/  @!P2 LOP3.LUT R5, R5, 0xfffffffe, RZ, 0xc0, !PT ;  /* 0xfffffffe0505a812 */ /* 0x000fe400078ec0ff */
[----:B------:R-:W-:Y:S01]  /*12ce0*/  @!P1 LOP3.LUT R21, R4, 0xfffffffe, RZ, 0xc0, !PT ;  /* 0xfffffffe04159812 */ /* 0x000fe200078ec0ff */
[--C-:B------:R-:W-:Y:S01]  /*12cf0*/  @!P3 IMAD.WIDE R6, R7, 0x4, R14.reuse ;  /* 0x000000040706b825 */ /* 0x100fe200078e020e */
[----:B------:R1:W-:Y:S01]  /*12d00*/  @!P4 ST.E.64 [R12.64], R112 ;  /* 0x000000700c00c985 */ /* 0x0003e2000c101b0e */
[----:B------:R-:W-:Y:S02]  /*12d10*/  IADD3 R8, R11, 0x30, RZ ;  /* 0x000000300b087810 */ /* 0x000fe40007ffe0ff */
[----:B------:R-:W-:Y:S01]  /*12d20*/  @!P2 IMAD.WIDE R16, R5, 0x4, R14 ;  /* 0x000000040510a825 */ /* 0x000fe200078e020e */
[C---:B------:R-:W-:Y:S01]  /*12d30*/  IADD3 R5, R11.reuse, 0x38, RZ ;  /* 0x000000380b057810 */ /* 0x040fe20007ffe0ff */
[----:B------:R2:W-:Y:S01]  /*12d40*/  @!P3 ST.E.64 [R6.64], R108 ;  /* 0x0000006c0600b985 */ /* 0x0005e2000c101b0e */
[----:B------:R-:W-:-:S02]  /*12d50*/  IADD3 R19, R11, 0x40, RZ ;  /* 0x000000400b137810 */ /* 0x000fc40007ffe0ff */
[----:B------:R-:W-:Y:S01]  /*12d60*/  ISETP.GE.AND P5, PT, R18, c[0x0][0x3c8], PT ;  /* 0x0000f20012007a0c */ /* 0x000fe20003fa6270 */
[----:B------:R3:W-:Y:S01]  /*12d70*/  @!P2 ST.E.64 [R16.64], R104 ;  /* 0x000000681000a985 */ /* 0x0007e2000c101b0e */
[----:B------:R-:W-:Y:S02]  /*12d80*/  IADD3 R4, R11, 0x48, RZ ;  /* 0x000000480b047810 */ /* 0x000fe40007ffe0ff */
[----:B------:R-:W-:Y:S02]  /*12d90*/  ISETP.GE.AND P4, PT, R8, c[0x0][0x3c8], PT ;  /* 0x0000f20008007a0c */ /* 0x000fe40003f86270 */
[----:B------:R-:W-:Y:S02]  /*12da0*/  ISETP.GE.AND P3, PT, R5, c[0x0][0x3c8], PT ;  /* 0x0000f20005007a0c */ /* 0x000fe40003f66270 */
[----:B------:R-:W-:Y:S02]  /*12db0*/  ISETP.GE.AND P2, PT, R19, c[0x0][0x3c8], PT ;  /* 0x0000f20013007a0c */ /* 0x000fe40003f46270 */
[----:B------:R-:W-:-:S03]  /*12dc0*/  @!P6 LEA.HI R0, R0, R0, RZ, 0x1 ;  /* 0x000000000000e211 */ /* 0x000fc600078f08ff */
[----:B------:R-:W-:-:S04]  /*12dd0*/  @!P5 LEA.HI R18, R18, R18, RZ, 0x1 ;  /* 0x000000121212d211 */ /* 0x000fc800078f08ff */
[----:B------:R-:W-:Y:S02]  /*12de0*/  @!P4 LEA.HI R8, R8, R8, RZ, 0x1 ;  /* 0x000000080808c211 */ /* 0x000fe400078f08ff */
[----:B------:R-:W-:Y:S01]  /*12df0*/  @!P3 LEA.HI R5, R5, R5, RZ, 0x1 ;  /* 0x000000050505b211 */ /* 0x000fe200078f08ff */
[----:B-1----:R-:W-:Y:S01]  /*12e00*/  @!P1 IMAD.WIDE R12, R21, 0x4, R14 ;  /* 0x00000004150c9825 */ /* 0x002fe200078e020e */
[----:B------:R-:W-:Y:S02]  /*12e10*/  @!P2 LEA.HI R19, R19, R19, RZ, 0x1 ;  /* 0x000000131313a211 */ /* 0x000fe400078f08ff */
[----:B------:R-:W-:Y:S02]  /*12e20*/  @!P4 LOP3.LUT R21, R8, 0xfffffffe, RZ, 0xc0, !PT ;  /* 0xfffffffe0815c812 */ /* 0x000fe400078ec0ff */
[----:B------:R1:W-:Y:S01]  /*12e30*/  @!P1 ST.E.64 [R12.64], R2 ;  /* 0x000000020c009985 */ /* 0x0003e2000c101b0e */
[----:B------:R-:W-:Y:S02]  /*12e40*/  ISETP.GE.AND P1, PT, R4, c[0x0][0x3c8], PT ;  /* 0x0000f20004007a0c */ /* 0x000fe40003f26270 */
[----:B--2---:R-:W-:-:S02]  /*12e50*/  @!P6 LOP3.LUT R7, R0, 0xfffffffe, RZ, 0xc0, !PT ;  /* 0xfffffffe0007e812 */ /* 0x004fc400078ec0ff */
[----:B---3--:R-:W-:Y:S02]  /*12e60*/  @!P5 LOP3.LUT R17, R18, 0xfffffffe, RZ, 0xc0, !PT ;  /* 0xfffffffe1211d812 */ /* 0x008fe400078ec0ff */
[----:B------:R-:W-:Y:S01]  /*12e70*/  @!P3 LOP3.LUT R5, R5, 0xfffffffe, RZ, 0xc0, !PT ;  /* 0xfffffffe0505b812 */ /* 0x000fe200078ec0ff */
[----:B------:R-:W-:Y:S01]  /*12e80*/  @!P6 IMAD.WIDE R6, R7, 0x4, R14 ;  /* 0x000000040706e825 */ /* 0x000fe200078e020e */
[----:B------:R-:W-:Y:S02]  /*12e90*/  @!P2 LOP3.LUT R19, R19, 0xfffffffe, RZ, 0xc0, !PT ;  /* 0xfffffffe1313a812 */ /* 0x000fe400078ec0ff */
[C---:B------:R-:W-:Y:S02]  /*12ea0*/  IADD3 R0, R11.reuse, 0x50, RZ ;  /* 0x000000500b007810 */ /* 0x040fe40007ffe0ff */
[----:B------:R2:W-:Y:S01]  /*12eb0*/  @!P6 ST.E.64 [R6.64], R96 ;  /* 0x000000600600e985 */ /* 0x0005e2000c101b0e */
[----:B------:R-:W-:Y:S02]  /*12ec0*/  @!P1 LEA.HI R4, R4, R4, RZ, 0x1 ;  /* 0x0000000404049211 */ /* 0x000fe400078f08ff */
[----:B------:R-:W-:-:S02]  /*12ed0*/  IADD3 R8, R11, 0x58, RZ ;  /* 0x000000580b087810 */ /* 0x000fc40007ffe0ff */
[----:B------:R-:W-:Y:S02]  /*12ee0*/  IADD3 R18, R11, 0x68, RZ ;  /* 0x000000680b127810 */ /* 0x000fe40007ffe0ff */
[----:B------:R-:W-:Y:S01]  /*12ef0*/  ISETP.GE.AND P6, PT, R0, c[0x0][0x3c8], PT ;  /* 0x0000f20000007a0c */ /* 0x000fe20003fc6270 */
[----:B-1----:R-:W-:-:S04]  /*12f00*/  @!P5 IMAD.WIDE R2, R17, 0x4, R14 ;  /* 0x000000041102d825 */ /* 0x002fc800078e020e */
[--C-:B------:R-:W-:Y:S01]  /*12f10*/  @!P4 IMAD.WIDE R12, R21, 0x4, R14.reuse ;  /* 0x00000004150cc825 */ /* 0x100fe200078e020e */
[----:B------:R1:W-:Y:S01]  /*12f20*/  @!P5 ST.E.64 [R2.64], R92 ;  /* 0x0000005c0200d985 */ /* 0x0003e2000c101b0e */
[----:B------:R-:W-:Y:S02]  /*12f30*/  ISETP.GE.AND P5, PT, R8, c[0x0][0x3c8], PT ;  /* 0x0000f20008007a0c */ /* 0x000fe40003fa6270 */
[--C-:B------:R-:W-:Y:S01]  /*12f40*/  @!P2 IMAD.WIDE R16, R19, 0x4, R14.reuse ;  /* 0x000000041310a825 */ /* 0x100fe200078e020e */
[----:B------:R-:W-:Y:S01]  /*12f50*/  IADD3 R19, R11, 0x60, RZ ;  /* 0x000000600b137810 */ /* 0x000fe20007ffe0ff */
[----:B------:R3:W-:Y:S02]  /*12f60*/  @!P4 ST.E.64 [R12.64], R88 ;  /* 0x000000580c00c985 */ /* 0x0007e4000c101b0e */
[----:B------:R-:W-:Y:S02]  /*12f70*/  @!P6 LEA.HI R0, R0, R0, RZ, 0x1 ;  /* 0x000000000000e211 */ /* 0x000fe400078f08ff */
[----:B--2---:R-:W-:Y:S01]  /*12f80*/  @!P1 LOP3.LUT R7, R4, 0xfffffffe, RZ, 0xc0, !PT ;  /* 0xfffffffe04079812 */ /* 0x004fe200078ec0ff */
[----:B------:R-:W-:Y:S01]  /*12f90*/  @!P3 IMAD.WIDE R4, R5, 0x4, R14 ;  /* 0x000000040504b825 */ /* 0x000fe200078e020e */
[----:B------:R-:W-:-:S03]  /*12fa0*/  ISETP.GE.AND P4, PT, R19, c[0x0][0x3c8], PT ;  /* 0x0000f20013007a0c */ /* 0x000fc60003f86270 */
[----:B------:R-:W-:Y:S01]  /*12fb0*/  @!P1 IMAD.WIDE R6, R7, 0x4, R14 ;  /* 0x0000000407069825 */ /* 0x000fe200078e020e */
[----:B------:R2:W-:Y:S01]  /*12fc0*/  @!P3 ST.E.64 [R4.64], R84 ;  /* 0x000000540400b985 */ /* 0x0005e2000c101b0e */
[----:B------:R-:W-:Y:S02]  /*12fd0*/  ISETP.GE.AND P3, PT, R18, c[0x0][0x3c8], PT ;  /* 0x0000f20012007a0c */ /* 0x000fe40003f66270 */
[----:B------:R-:W-:Y:S01]  /*12fe0*/  @!P5 LEA.HI R8, R8, R8, RZ, 0x1 ;  /* 0x000000080808d211 */ /* 0x000fe200078f08ff */
[----:B------:R-:W-:Y:S04]  /*12ff0*/  @!P2 ST.E.64 [R16.64], R80 ;  /* 0x000000501000a985 */ /* 0x000fe8000c101b0e */
[----:B------:R4:W-:Y:S01]  /*13000*/  @!P1 ST.E.64 [R6.64], R76 ;  /* 0x0000004c06009985 */ /* 0x0009e2000c101b0e */
[----:B------:R-:W-:-:S04]  /*13010*/  @!P4 LEA.HI R19, R19, R19, RZ, 0x1 ;  /* 0x000000131313c211 */ /* 0x000fc800078f08ff */
[----:B------:R-:W-:Y:S02]  /*13020*/  @!P4 LOP3.LUT R19, R19, 0xfffffffe, RZ, 0xc0, !PT ;  /* 0xfffffffe1313c812 */ /* 0x000fe400078ec0ff */
[C---:B-1----:R-:W-:Y:S02]  /*13030*/  IADD3 R3, R11.reuse, 0x70, RZ ;  /* 0x000000700b037810 */ /* 0x042fe40007ffe0ff */
[----:B------:R-:W-:Y:S02]  /*13040*/  IADD3 R2, R11, 0x78, RZ ;  /* 0x000000780b027810 */ /* 0x000fe40007ffe0ff */
[----:B------:R-:W-:Y:S02]  /*13050*/  ISETP.GE.AND P2, PT, R3, c[0x0][0x3c8], PT ;  /* 0x0000f20003007a0c */ /* 0x000fe40003f46270 */
[----:B------:R-:W-:Y:S02]  /*13060*/  ISETP.GE.AND P1, PT, R2, c[0x0][0x3c8], PT ;  /* 0x0000f20002007a0c */ /* 0x000fe40003f26270 */
[----:B------:R-:W-:-:S04]  /*13070*/  @!P3 LEA.HI R18, R18, R18, RZ, 0x1 ;  /* 0x000000121212b211 */ /* 0x000fc800078f08ff */
[----:B---3--:R-:W-:Y:S01]  /*13080*/  @!P3 LOP3.LUT R13, R18, 0xfffffffe, RZ, 0xc0, !PT ;  /* 0xfffffffe120db812 */ /* 0x008fe200078ec0ff */
[----:B------:R-:W-:Y:S01]  /*13090*/  @!P4 IMAD.WIDE R18, R19, 0x4, R14 ;  /* 0x000000041312c825 */ /* 0x000fe200078e020e */
[----:B--2---:R-:W-:-:S03]  /*130a0*/  @!P6 LOP3.LUT R5, R0, 0xfffffffe, RZ, 0xc0, !PT ;  /* 0xfffffffe0005e812 */ /* 0x004fc600078ec0ff */
[----:B------:R-:W-:Y:S01]  /*130b0*/  @!P2 LEA.HI R3, R3, R3, RZ, 0x1 ;  /* 0x000000030303a211 */ /* 0x000fe200078f08ff */
[--C-:B------:R-:W-:Y:S01]  /*130c0*/  @!P3 IMAD.WIDE R12, R13, 0x4, R14.reuse ;  /* 0x000000040d0cb825 */ /* 0x100fe200078e020e */
[----:B------:R-:W-:Y:S02]  /*130d0*/  @!P1 LEA.HI R2, R2, R2, RZ, 0x1 ;  /* 0x0000000202029211 */ /* 0x000fe400078f08ff */
[----:B------:R-:W-:Y:S01]  /*130e0*/  @!P2 LOP3.LUT R3, R3, 0xfffffffe, RZ, 0xc0, !PT ;  /* 0xfffffffe0303a812 */ /* 0x000fe200078ec0ff */
[--C-:B------:R-:W-:Y:S01]  /*130f0*/  @!P6 IMAD.WIDE R4, R5, 0x4, R14.reuse ;  /* 0x000000040504e825 */ /* 0x100fe200078e020e */
[----:B----4-:R-:W-:Y:S02]  /*13100*/  @!P5 LOP3.LUT R7, R8, 0xfffffffe, RZ, 0xc0, !PT ;  /* 0xfffffffe0807d812 */ /* 0x010fe400078ec0ff */
[----:B------:R-:W-:Y:S01]  /*13110*/  @!P1 LOP3.LUT R17, R2, 0xfffffffe, RZ, 0xc0, !PT ;  /* 0xfffffffe02119812 */ /* 0x000fe200078ec0ff */
[--C-:B------:R-:W-:Y:S01]  /*13120*/  @!P2 IMAD.WIDE R2, R3, 0x4, R14.reuse ;  /* 0x000000040302a825 */ /* 0x100fe200078e020e */
[----:B------:R1:W-:Y:S03]  /*13130*/  @!P6 ST.E.64 [R4.64], R72 ;  /* 0x000000480400e985 */ /* 0x0003e6000c101b0e */
[----:B------:R-:W-:-:S04]  /*13140*/  @!P5 IMAD.WIDE R6, R7, 0x4, R14 ;  /* 0x000000040706d825 */ /* 0x000fc800078e020e */
[----:B------:R-:W-:Y:S01]  /*13150*/  @!P1 IMAD.WIDE R14, R17, 0x4, R14 ;  /* 0x00000004110e9825 */ /* 0x000fe200078e020e */
[----:B------:R1:W-:Y:S04]  /*13160*/  @!P5 ST.E.64 [R6.64], R68 ;  /* 0x000000440600d985 */ /* 0x0003e8000c101b0e */
[----:B------:R1:W-:Y:S04]  /*13170*/  @!P4 ST.E.64 [R18.64], R52 ;  /* 0x000000341200c985 */ /* 0x0003e8000c101b0e */
[----:B------:R1:W-:Y:S04]  /*13180*/  @!P3 ST.E.64 [R12.64], R56 ;  /* 0x000000380c00b985 */ /* 0x0003e8000c101b0e */
[----:B------:R1:W-:Y:S04]  /*13190*/  @!P2 ST.E.64 [R2.64], R60 ;  /* 0x0000003c0200a985 */ /* 0x0003e8000c101b0e */
[----:B------:R1:W-:Y:S02]  /*131a0*/  @!P1 ST.E.64 [R14.64], R64 ;  /* 0x000000400e009985 */ /* 0x0003e4000c101b0e */
.L_x_67:
[----:B------:R-:W-:Y:S05]  /*131b0*/  BSYNC B0 ;  /* 0x0000000000007941 */ /* 0x000fea0003800000 */
.L_x_66:
[----:B-1----:R1:W3:Y:S04]  /*131c0*/  SHFL.IDX PT, R5, R10, 0x1, 0x1c1f ;  /* 0x003c1f000a057f89 */ /* 0x0022e800000e0000 */
[----:B------:R1:W4:Y:S01]  /*131d0*/  SHFL.IDX PT, R4, R9, 0x1, 0x1c1f ;  /* 0x003c1f0009047f89 */ /* 0x00032200000e0000 */
[----:B------:R-:W-:Y:S05]  /*131e0*/  @P0 EXIT ;  /* 0x000000000000094d */ /* 0x000fea0003800000 */
[C---:B------:R-:W-:Y:S02]  /*131f0*/  ISETP.GE.AND P0, PT, R11.reuse, c[0x0][0x3c8], PT ;  /* 0x0000f2000b007a0c */ /* 0x040fe40003f06270 */
[----:B------:R-:W-:-:S02]  /*13200*/  IADD3 R2, R11, 0x8, RZ ;  /* 0x000000080b027810 */ /* 0x000fc40007ffe0ff */
[C---:B------:R-:W-:Y:S02]  /*13210*/  IADD3 R0, R11.reuse, 0x10, RZ ;  /* 0x000000100b007810 */ /* 0x040fe40007ffe0ff */
[----:B------:R-:W-:Y:S02]  /*13220*/  ISETP.GE.AND P6, PT, R2, c[0x0][0x3c8], PT ;  /* 0x0000f20002007a0c */ /* 0x000fe40003fc6270 */
[----:B------:R-:W-:Y:S02]  /*13230*/  ISETP.GE.AND P5, PT, R0, c[0x0][0x3c8], PT ;  /* 0x0000f20000007a0c */ /* 0x000fe40003fa6270 */
[C---:B-1--4-:R-:W-:Y:S02]  /*13240*/  IADD3 R9, R11.reuse, 0x18, RZ ;  /* 0x000000180b097810 */ /* 0x052fe40007ffe0ff */
[C---:B------:R-:W-:Y:S01]  /*13250*/  IADD3 R8, R11.reuse, 0x20, RZ ;  /* 0x000000200b087810 */ /* 0x040fe20007ffe0ff */
[C---:B--23--:R-:W-:Y:S01]  /*13260*/  @!P0 IMAD.WIDE R14, R11.reuse, 0x4, R4 ;  /* 0x000000040b0e8825 */ /* 0x04cfe200078e0204 */
[----:B------:R-:W-:-:S02]  /*13270*/  IADD3 R7, R11, 0x28, RZ ;  /* 0x000000280b077810 */ /* 0x000fc40007ffe0ff */
[C---:B------:R-:W-:Y:S02]  /*13280*/  IADD3 R6, R11.reuse, 0x30, RZ ;  /* 0x000000300b067810 */ /* 0x040fe40007ffe0ff */
[----:B------:R-:W-:Y:S01]  /*13290*/  IADD3 R3, R11, 0x38, RZ ;  /* 0x000000380b037810 */ /* 0x000fe20007ffe0ff */
[----:B------:R1:W-:Y:S01]  /*132a0*/  @!P0 ST.E.64 [R14.64], R114 ;  /* 0x000000720e008985 */ /* 0x0003e2000c101b0e */
[----:B------:R-:W-:Y:S02]  /*132b0*/  ISETP.GE.AND P4, PT, R9, c[0x0][0x3c8], PT ;  /* 0x0000f20009007a0c */ /* 0x000fe40003f86270 */
[----:B------:R-:W-:Y:S02]  /*132c0*/  ISETP.GE.AND P3, PT, R8, c[0x0][0x3c8], PT ;  /* 0x0000f20008007a0c */ /* 0x000fe40003f66270 */
[----:B------:R-:W-:Y:S02]  /*132d0*/  ISETP.GE.AND P2, PT, R7, c[0x0][0x3c8], PT ;  /* 0x0000f20007007a0c */ /* 0x000fe40003f46270 */
[----:B------:R-:W-:-:S02]  /*132e0*/  ISETP.GE.AND P1, PT, R6, c[0x0][0x3c8], PT ;  /* 0x0000f20006007a0c */ /* 0x000fc40003f26270 */
[----:B------:R-:W-:Y:S02]  /*132f0*/  ISETP.GE.AND P0, PT, R3, c[0x0][0x3c8], PT ;  /* 0x0000f20003007a0c */ /* 0x000fe40003f06270 */
[----:B------:R-:W-:Y:S02]  /*13300*/  @!P6 LEA.HI R2, R2, R2, RZ, 0x1 ;  /* 0x000000020202e211 */ /* 0x000fe400078f08ff */
[----:B------:R-:W-:Y:S02]  /*13310*/  @!P5 LEA.HI R0, R0, R0, RZ, 0x1 ;  /* 0x000000000000d211 */ /* 0x000fe400078f08ff */
[----:B------:R-:W-:Y:S02]  /*13320*/  @!P6 LOP3.LUT R13, R2, 0xfffffffe, RZ, 0xc0, !PT ;  /* 0xfffffffe020de812 */ /* 0x000fe400078ec0ff */
[----:B------:R-:W-:Y:S02]  /*13330*/  @!P4 LEA.HI R9, R9, R9, RZ, 0x1 ;  /* 0x000000090909c211 */ /* 0x000fe400078f08ff */
[----:B------:R-:W-:Y:S01]  /*13340*/  @!P3 LEA.HI R8, R8, R8, RZ, 0x1 ;  /* 0x000000080808b211 */ /* 0x000fe200078f08ff */
[----:B------:R-:W-:Y:S01]  /*13350*/  @!P6 IMAD.WIDE R12, R13, 0x4, R4 ;  /* 0x000000040d0ce825 */ /* 0x000fe200078e0204 */
[----:B------:R-:W-:-:S02]  /*13360*/  @!P2 LEA.HI R7, R7, R7, RZ, 0x1 ;  /* 0x000000070707a211 */ /* 0x000fc400078f08ff */
[----:B------:R-:W-:Y:S02]  /*13370*/  @!P1 LEA.HI R6, R6, R6, RZ, 0x1 ;  /* 0x0000000606069211 */ /* 0x000fe400078f08ff */
[----:B------:R-:W-:Y:S01]  /*13380*/  @!P0 LEA.HI R3, R3, R3, RZ, 0x1 ;  /* 0x0000000303038211 */ /* 0x000fe200078f08ff */
[----:B------:R2:W-:Y:S01]  /*13390*/  @!P6 ST.E.64 [R12.64], R110 ;  /* 0x0000006e0c00e985 */ /* 0x0005e2000c101b0e */
[----:B------:R-:W-:Y:S02]  /*133a0*/  @!P4 LOP3.LUT R9, R9, 0xfffffffe, RZ, 0xc0, !PT ;  /* 0xfffffffe0909c812 */ /* 0x000fe400078ec0ff */
[----:B-1----:R-:W-:Y:S02]  /*133b0*/  @!P5 LOP3.LUT R15, R0, 0xfffffffe, RZ, 0xc0, !PT ;  /* 0xfffffffe000fd812 */ /* 0x002fe400078ec0ff */
[----:B------:R-:W-:Y:S02]  /*133c0*/  IADD3 R2, R11, 0x40, RZ ;  /* 0x000000400b027810 */ /* 0x000fe40007ffe0ff */
[----:B------:R-:W-:Y:S01]  /*133d0*/  @!P3 LOP3.LUT R17, R8, 0xfffffffe, RZ, 0xc0, !PT ;  /* 0xfffffffe0811b812 */ /* 0x000fe200078ec0ff */
[----:B------:R-:W-:Y:S01]  /*133e0*/  @!P5 IMAD.WIDE R14, R15, 0x4, R4 ;  /* 0x000000040f0ed825 */ /* 0x000fe200078e0204 */
[----:B------:R-:W-:-:S02]  /*133f0*/  IADD3 R0, R11, 0x48, RZ ;  /* 0x000000480b007810 */ /* 0x000fc40007ffe0ff */
[----:B------:R-:W-:Y:S01]  /*13400*/  @!P2 LOP3.LUT R7, R7, 0xfffffffe, RZ, 0xc0, !PT ;  /* 0xfffffffe0707a812 */ /* 0x000fe200078ec0ff */
[----:B------:R-:W-:Y:S01]  /*13410*/  @!P4 IMAD.WIDE R8, R9, 0x4, R4 ;  /* 0x000000040908c825 */ /* 0x000fe200078e0204 */
[----:B------:R-:W-:Y:S01]  /*13420*/  @!P0 LOP3.LUT R3, R3, 0xfffffffe, RZ, 0xc0, !PT ;  /* 0xfffffffe03038812 */ /* 0x000fe200078ec0ff */
[----:B------:R1:W-:Y:S01]  /*13430*/  @!P5 ST.E.64 [R14.64], R106 ;  /* 0x0000006a0e00d985 */ /* 0x0003e2000c101b0e */
[----:B------:R-:W-:Y:S02]  /*13440*/  ISETP.GE.AND P6, PT, R2, c[0x0][0x3c8], PT ;  /* 0x0000f20002007a0c */ /* 0x000fe40003fc6270 */
[----:B------:R-:W-:Y:S01]  /*13450*/  ISETP.GE.AND P5, PT, R0, c[0x0][0x3c8], PT ;  /* 0x0000f20000007a0c */ /* 0x000fe20003fa6270 */
[----:B------:R3:W-:Y:S01]  /*13460*/  @!P4 ST.E.64 [R8.64], R102 ;  /* 0x000000660800c985 */ /* 0x0007e2000c101b0e */
[C---:B------:R-:W-:Y:S02]  /*13470*/  IADD3 R20, R11.reuse, 0x50, RZ ;  /* 0x000000500b147810 */ /* 0x040fe40007ffe0ff */
[----:B------:R-:W-:-:S02]  /*13480*/  IADD3 R19, R11, 0x58, RZ ;  /* 0x000000580b137810 */ /* 0x000fc40007ffe0ff */
[C---:B------:R-:W-:Y:S02]  /*13490*/  IADD3 R18, R11.reuse, 0x60, RZ ;  /* 0x000000600b127810 */ /* 0x040fe40007ffe0ff */
[----:B------:R-:W-:Y:S02]  /*134a0*/  IADD3 R10, R11, 0x68, RZ ;  /* 0x000000680b0a7810 */ /* 0x000fe40007ffe0ff */
[----:B------:R-:W-:Y:S02]  /*134b0*/  ISETP.GE.AND P4, PT, R20, c[0x0][0x3c8], PT ;  /* 0x0000f20014007a0c */ /* 0x000fe40003f86270 */
[----:B--2---:R-:W-:Y:S01]  /*134c0*/  @!P1 LOP3.LUT R13, R6, 0xfffffffe, RZ, 0xc0, !PT ;  /* 0xfffffffe060d9812 */ /* 0x004fe200078ec0ff */
[--C-:B------:R-:W-:Y:S01]  /*134d0*/  @!P2 IMAD.WIDE R6, R7, 0x4, R4.reuse ;  /* 0x000000040706a825 */ /* 0x100fe200078e0204 */
[----:B------:R-:W-:Y:S02]  /*134e0*/  @!P6 LEA.HI R2, R2, R2, RZ, 0x1 ;  /* 0x000000020202e211 */ /* 0x000fe400078f08ff */
[----:B------:R-:W-:Y:S01]  /*134f0*/  @!P5 LEA.HI R0, R0, R0, RZ, 0x1 ;  /* 0x000000000000d211 */ /* 0x000fe200078f08ff */
[----:B------:R-:W-:-:S06]  /*13500*/  @!P1 IMAD.WIDE R12, R13, 0x4, R4 ;  /* 0x000000040d0c9825 */ /* 0x000fcc00078e0204 */
[----:B------:R-:W-:Y:S01]  /*13510*/  @!P4 LEA.HI R20, R20, R20, RZ, 0x1 ;  /* 0x000000141414c211 */ /* 0x000fe200078f08ff */
[----:B-1----:R-:W-:-:S04]  /*13520*/  @!P3 IMAD.WIDE R14, R17, 0x4, R4 ;  /* 0x00000004110eb825 */ /* 0x002fc800078e0204 */
[----:B------:R-:W-:Y:S01]  /*13530*/  @!P0 IMAD.WIDE R16, R3, 0x4, R4 ;  /* 0x0000000403108825 */ /* 0x000fe200078e0204 */
[----:B------:R1:W-:Y:S01]  /*13540*/  @!P3 ST.E.64 [R14.64], R98 ;  /* 0x000000620e00b985 */ /* 0x0003e2000c101b0e */
[----:B------:R-:W-:Y:S02]  /*13550*/  IADD3 R3, R11, 0x70, RZ ;  /* 0x000000700b037810 */ /* 0x000fe40007ffe0ff */
[----:B------:R-:W-:Y:S01]  /*13560*/  ISETP.GE.AND P3, PT, R19, c[0x0][0x3c8], PT ;  /* 0x0000f20013007a0c */ /* 0x000fe20003f66270 */
[----:B------:R2:W-:Y:S01]  /*13570*/  @!P2 ST.E.64 [R6.64], R94 ;  /* 0x0000005e0600a985 */ /* 0x0005e2000c101b0e */
[----:B------:R-:W-:Y:S02]  /*13580*/  ISETP.GE.AND P2, PT, R18, c[0x0][0x3c8], PT ;  /* 0x0000f20012007a0c */ /* 0x000fe40003f46270 */
[----:B---3--:R-:W-:Y:S01]  /*13590*/  @!P5 LOP3.LUT R9, R0, 0xfffffffe, RZ, 0xc0, !PT ;  /* 0xfffffffe0009d812 */ /* 0x008fe200078ec0ff */
[----:B------:R3:W-:Y:S01]  /*135a0*/  @!P1 ST.E.64 [R12.64], R90 ;  /* 0x0000005a0c009985 */ /* 0x0007e2000c101b0e */
[----:B------:R-:W-:-:S02]  /*135b0*/  ISETP.GE.AND P1, PT, R10, c[0x0][0x3c8], PT ;  /* 0x0000f2000a007a0c */ /* 0x000fc40003f26270 */
[----:B------:R-:W-:Y:S01]  /*135c0*/  IADD3 R11, R11, 0x78, RZ ;  /* 0x000000780b0b7810 */ /* 0x000fe20007ffe0ff */
[----:B------:R4:W-:Y:S01]  /*135d0*/  @!P0 ST.E.64 [R16.64], R86 ;  /* 0x0000005610008985 */ /* 0x0009e2000c101b0e */
[----:B------:R-:W-:Y:S01]  /*135e0*/  ISETP.GE.AND P0, PT, R3, c[0x0][0x3c8], PT ;  /* 0x0000f20003007a0c */ /* 0x000fe20003f06270 */
[----:B------:R-:W-:Y:S02]  /*135f0*/  @!P5 IMAD.WIDE R8, R9, 0x4, R4 ;  /* 0x000000040908d825 */ /* 0x000fe400078e0204 */
[----:B------:R-:W-:Y:S02]  /*13600*/  @!P3 LEA.HI R19, R19, R19, RZ, 0x1 ;  /* 0x000000131313b211 */ /* 0x000fe400078f08ff */
[----:B------:R-:W-:Y:S02]  /*13610*/  @!P2 LEA.HI R18, R18, R18, RZ, 0x1 ;  /* 0x000000121212a211 */ /* 0x000fe400078f08ff */
[----:B------:R-:W-:Y:S02]  /*13620*/  @!P3 LOP3.LUT R19, R19, 0xfffffffe, RZ, 0xc0, !PT ;  /* 0xfffffffe1313b812 */ /* 0x000fe400078ec0ff */
[----:B------:R-:W-:-:S04]  /*13630*/  @!P1 LEA.HI R10, R10, R10, RZ, 0x1 ;  /* 0x0000000a0a0a9211 */ /* 0x000fc800078f08ff */
[----:B------:R-:W-:Y:S02]  /*13640*/  @!P0 LEA.HI R3, R3, R3, RZ, 0x1 ;  /* 0x0000000303038211 */ /* 0x000fe400078f08ff */
[----:B-1----:R-:W-:Y:S02]  /*13650*/  @!P2 LOP3.LUT R15, R18, 0xfffffffe, RZ, 0xc0, !PT ;  /* 0xfffffffe120fa812 */ /* 0x002fe400078ec0ff */
[----:B------:R-:W-:Y:S02]  /*13660*/  @!P0 LOP3.LUT R3, R3, 0xfffffffe, RZ, 0xc0, !PT ;  /* 0xfffffffe03038812 */ /* 0x000fe400078ec0ff */
[----:B--2---:R-:W-:-:S03]  /*13670*/  @!P6 LOP3.LUT R7, R2, 0xfffffffe, RZ, 0xc0, !PT ;  /* 0xfffffffe0207e812 */ /* 0x004fc600078ec0ff */
[----:B------:R-:W-:Y:S01]  /*13680*/  @!P0 IMAD.WIDE R2, R3, 0x4, R4 ;  /* 0x0000000403028825 */ /* 0x000fe200078e0204 */
[----:B---3--:R-:W-:-:S03]  /*13690*/  @!P4 LOP3.LUT R13, R20, 0xfffffffe, RZ, 0xc0, !PT ;  /* 0xfffffffe140dc812 */ /* 0x008fc600078ec0ff */
[----:B------:R-:W-:Y:S01]  /*136a0*/  @!P6 IMAD.WIDE R6, R7, 0x4, R4 ;  /* 0x000000040706e825 */ /* 0x000fe200078e0204 */
[----:B----4-:R-:W-:-:S04]  /*136b0*/  @!P1 LOP3.LUT R17, R10, 0xfffffffe, RZ, 0xc0, !PT ;  /* 0xfffffffe0a119812 */ /* 0x010fc800078ec0ff */
[----:B------:R1:W-:Y:S04]  /*136c0*/  @!P6 ST.E.64 [R6.64], R82 ;  /* 0x000000520600e985 */ /* 0x0003e8000c101b0e */
[----:B------:R2:W-:Y:S01]  /*136d0*/  @!P5 ST.E.64 [R8.64], R78 ;  /* 0x0000004e0800d985 */ /* 0x0005e2000c101b0e */
[----:B-1----:R-:W-:-:S04]  /*136e0*/  @!P4 IMAD.WIDE R6, R13, 0x4, R4 ;  /* 0x000000040d06c825 */ /* 0x002fc800078e0204 */
[--C-:B--2---:R-:W-:Y:S01]  /*136f0*/  @!P3 IMAD.WIDE R8, R19, 0x4, R4.reuse ;  /* 0x000000041308b825 */ /* 0x104fe200078e0204 */
[----:B------:R1:W-:Y:S03]  /*13700*/  @!P4 ST.E.64 [R6.64], R74 ;  /* 0x0000004a0600c985 */ /* 0x0003e6000c101b0e */
[--C-:B------:R-:W-:Y:S01]  /*13710*/  @!P2 IMAD.WIDE R12, R15, 0x4, R4.reuse ;  /* 0x000000040f0ca825 */ /* 0x100fe200078e0204 */
[----:B------:R1:W-:Y:S03]  /*13720*/  @!P3 ST.E.64 [R8.64], R70 ;  /* 0x000000460800b985 */ /* 0x0003e6000c101b0e */
[----:B------:R-:W-:Y:S01]  /*13730*/  @!P1 IMAD.WIDE R14, R17, 0x4, R4 ;  /* 0x00000004110e9825 */ /* 0x000fe200078e0204 */
[----:B------:R1:W-:Y:S04]  /*13740*/  @!P2 ST.E.64 [R12.64], R54 ;  /* 0x000000360c00a985 */ /* 0x0003e8000c101b0e */
[----:B------:R1:W-:Y:S04]  /*13750*/  @!P1 ST.E.64 [R14.64], R58 ;  /* 0x0000003a0e009985 */ /* 0x0003e8000c101b0e */
[----:B------:R1:W-:Y:S01]  /*13760*/  @!P0 ST.E.64 [R2.64], R62 ;  /* 0x0000003e02008985 */ /* 0x0003e2000c101b0e */
[----:B------:R-:W-:-:S13]  /*13770*/  ISETP.GE.AND P0, PT, R11, c[0x0][0x3c8], PT ;  /* 0x0000f2000b007a0c */ /* 0x000fda0003f06270 */
[----:B------:R-:W-:Y:S05]  /*13780*/  @P0 EXIT ;  /* 0x000000000000094d */ /* 0x000fea0003800000 */
[----:B-1----:R-:W-:-:S04]  /*13790*/  LEA.HI R3, R11, R11, RZ, 0x1 ;  /* 0x0000000b0b037211 */ /* 0x002fc800078f08ff */
[----:B------:R-:W-:-:S05]  /*137a0*/  LOP3.LUT R3, R3, 0xfffffffe, RZ, 0xc0, !PT ;  /* 0xfffffffe03037812 */ /* 0x000fca00078ec0ff */
[----:B------:R-:W-:-:S05]  /*137b0*/  IMAD.WIDE R4, R3, 0x4, R4 ;  /* 0x0000000403047825 */ /* 0x000fca00078e0204 */
[----:B------:R-:W-:Y:S01]  /*137c0*/  ST.E.64 [R4.64], R66 ;  /* 0x0000004204007985 */ /* 0x000fe2000c101b0e */
[----:B------:R-:W-:Y:S05]  /*137d0*/  EXIT ;  /* 0x000000000000794d */ /* 0x000fea0003800000 */
.L_x_65:
        /* <DEDUP_REMOVED lines=26> */
[----:B------:R-:W-:Y:S01]  /*13980*/  IMAD.WIDE.U32 R8, R5, c[0x0][0x4d8], R8 ;  /* 0x0001360005087a25 */ /* 0x000fe200078e0008 */
[----:B------:R-:W-:-:S03]  /*13990*/  IADD3 R4, -R6, RZ, RZ ;  /* 0x000000ff06047210 */ /* 0x000fc60007ffe1ff */
[----:B------:R-:W-:Y:S02]  /*139a0*/  IMAD R0, R0, c[0x0][0x4d8], RZ ;  /* 0x0001360000007a24 */ /* 0x000fe400078e02ff */
[----:B--2---:R-:W-:Y:S02]  /*139b0*/  IMAD R2, R2, c[0x0][0x550], R3 ;  /* 0x0001540002027a24 */ /* 0x004fe400078e0203 */
[----:B------:R-:W-:Y:S02]  /*139c0*/  IMAD R0, R5, c[0x0][0x4dc], R0 ;  /* 0x0001370005007a24 */ /* 0x000fe400078e0200 */
[----:B------:R-:W-:Y:S01]  /*139d0*/  IMAD R4, R4, c[0x0][0x4e8], R7 ;  /* 0x00013a0004047a24 */ /* 0x000fe200078e0207 */
[----:B------:R-:W-:Y:S01]  /*139e0*/  SHF.R.S32.HI R3, RZ, 0x1f, R2 ;  /* 0x0000001fff037819 */ /* 0x000fe20000011402 */
[----:B------:R-:W-:Y:S01]  /*139f0*/  IMAD.IADD R9, R0, 0x1, R9 ;  /* 0x0000000100097824 */ /* 0x000fe200078e0209 */
[----:B------:R-:W-:-:S03]  /*13a00*/  SHF.R.S32.HI R0, RZ, 0x1f, R6 ;  /* 0x0000001fff007819 */ /* 0x000fc60000011406 */
[----:B------:R-:W-:Y:S02]  /*13a10*/  IMAD R3, R3, c[0x0][0x4e0], RZ ;  /* 0x0001380003037a24 */ /* 0x000fe400078e02ff */
[----:B------:R-:W-:-:S04]  /*13a20*/  IMAD.WIDE.U32 R8, R2, c[0x0][0x4e0], R8 ;  /* 0x0001380002087a25 */ /* 0x000fc800078e0008 */
[----:B------:R-:W-:Y:S01]  /*13a30*/  IMAD R3, R2, c[0x0][0x4e4], R3 ;  /* 0x0001390002037a24 */ /* 0x000fe200078e0203 */
[----:B------:R-:W-:Y:S02]  /*13a40*/  SHF.R.S32.HI R2, RZ, 0x1f, R4 ;  /* 0x0000001fff027819 */ /* 0x000fe40000011404 */
[----:B------:R-:W-:-:S03]  /*13a50*/  IADD3 R6, P0, R6, R8, RZ ;  /* 0x0000000806067210 */ /* 0x000fc60007f1e0ff */
[----:B------:R-:W-:Y:S01]  /*13a60*/  IMAD R5, R2, c[0x0][0x4c8], RZ ;  /* 0x0001320002057a24 */ /* 0x000fe200078e02ff */
[----:B------:R-:W-:-:S03]  /*13a70*/  IADD3.X R7, R0, R9, R3, P0, !PT ;  /* 0x0000000900077210 */ /* 0x000fc600007fe403 */
[C---:B------:R-:W-:Y:S02]  /*13a80*/  IMAD R5, R4.reuse, c[0x0][0x4cc], R5 ;  /* 0x0001330004057a24 */ /* 0x040fe400078e0205 */
[----:B------:R-:W-:-:S05]  /*13a90*/  IMAD.WIDE.U32 R6, R4, c[0x0][0x4c8], R6 ;  /* 0x0001320004067a25 */ /* 0x000fca00078e0006 */
[----:B------:R-:W-:Y:S02]  /*13aa0*/  IADD3 R5, R7, R5, RZ ;  /* 0x0000000507057210 */ /* 0x000fe40007ffe0ff */
[----:B------:R-:W-:-:S04]  /*13ab0*/  LEA R2, P0, R6, c[0x0][0x4a8], 0x2 ;  /* 0x00012a0006027a11 */ /* 0x000fc800078010ff */
[----:B------:R-:W-:Y:S02]  /*13ac0*/  LEA.HI.X R3, R6, c[0x0][0x4ac], R5, 0x2, P0 ;  /* 0x00012b0006037a11 */ /* 0x000fe400000f1405 */
[----:B------:R-:W-:-:S05]  /*13ad0*/  MOV R5, 0xff800000 ;  /* 0xff80000000057802 */ /* 0x000fca0000000f00 */
[----:B------:R-:W-:Y:S01]  /*13ae0*/  STG.E [R2.64], R5 ;  /* 0x0000000502007986 */ /* 0x000fe2000c10190e */
[----:B------:R-:W-:Y:S05]  /*13af0*/  EXIT ;  /* 0x000000000000794d */ /* 0x000fea0003800000 */
.L_x_68:
        /* <DEDUP_REMOVED lines=16> */
.L_x_3569:


//--------------------- .text._ZN7cutlass13device_kernelIN5flash19enable_sm80_to_sm89INS1_16FlashAttnFwdSm80INS1_25CollectiveMainloopFwdSm80ILi8ELi1ELb1EN4cute5tupleIJNS5_1CILi128EEES8_S8_EEELi128ENS_10bfloat16_tEfNS_4arch4Sm80ELb1ELb0ELb1ELb0ELb1ELb0ELb1ELb1EEENS1_21CollectiveEpilogueFwdIS9_NS6_IJNS7_ILi1EEESF_SF_EEESA_SC_Li256ELb0ELb1ELb1ELb0EEENS1_30DynamicPersistentTileSchedulerILi256ELi256ELb1ELb1ELb0EEEEEEEEEvNT_6ParamsE --------------------------
	.section	.text._ZN7cutlass13device_kernelIN5flash19enable_sm80_to_sm89INS1_16FlashAttnFwdSm80INS1_25CollectiveMainloopFwdSm80ILi8ELi1ELb1EN4cute5tupleIJNS5_1CILi128EEES8_S8_EEELi128ENS_10bfloat16_tEfNS_4arch4Sm80ELb1ELb0ELb1ELb0ELb1ELb0ELb1ELb1EEENS1_21CollectiveEpilogueFwdIS9_NS6_IJNS7_ILi1EEESF_SF_EEESA_SC_Li256ELb0ELb1ELb1ELb0EEENS1_30DynamicPersistentTileSchedulerILi256ELi256ELb1ELb1ELb0EEEEEEEEEvNT_6ParamsE,"ax",@progbits
	.sectioninfo	@"SHI_REGISTERS=255"
	.align	128
.text._ZN7cutlass13device_kernelIN5flash19enable_sm80_to_sm89INS1_16FlashAttnFwdSm80INS1_25CollectiveMainloopFwdSm80ILi8ELi1ELb1EN4cute5tupleIJNS5_1CILi128EEES8_S8_EEELi128ENS_10bfloat16_tEfNS_4arch4Sm80ELb1ELb0ELb1ELb0ELb1ELb0ELb1ELb1EEENS1_21CollectiveEpilogueFwdIS9_NS6_IJNS7_ILi1EEESF_SF_EEESA_SC_Li256ELb0ELb1ELb1ELb0EEENS1_30DynamicPersistentTileSchedulerILi256ELi256ELb1ELb1ELb0EEEEEEEEEvNT_6ParamsE:
        .type           _ZN7cutlass13device_kernelIN5flash19enable_sm80_to_sm89INS1_16FlashAttnFwdSm80INS1_25CollectiveMainloopFwdSm80ILi8ELi1ELb1EN4cute5tupleIJNS5_1CILi128EEES8_S8_EEELi128ENS_10bfloat16_tEfNS_4arch4Sm80ELb1ELb0ELb1ELb0ELb1ELb0ELb1ELb1EEENS1_21CollectiveEpilogueFwdIS9_NS6_IJNS7_ILi1EEESF_SF_EEESA_SC_Li256ELb0ELb1ELb1ELb0EEENS1_30DynamicPersistentTileSchedulerILi256ELi256ELb1ELb1ELb0EEEEEEEEEvNT_6ParamsE,@function
        .size           _ZN7cutlass13device_kernelIN5flash19enable_sm80_to_sm89INS1_16FlashAttnFwdSm80INS1_25CollectiveMainloopFwdSm80ILi8ELi1ELb1EN4cute5tupleIJNS5_1CILi128EEES8_S8_EEELi128ENS_10bfloat16_tEfNS_4arch4Sm80ELb1ELb0ELb1ELb0ELb1ELb0ELb1ELb1EEENS1_21CollectiveEpilogueFwdIS9_NS6_IJNS7_ILi1EEESF_SF_EEESA_SC_Li256ELb0ELb1ELb1ELb0EEENS1_30DynamicPersistentTileSchedulerILi256ELi256ELb1ELb1ELb0EEEEEEEEEvNT_6ParamsE,(.L_x_3570 - _ZN7cutlass13device_kernelIN5flash19enable_sm80_to_sm89INS1_16FlashAttnFwdSm80INS1_25CollectiveMainloopFwdSm80ILi8ELi1ELb1EN4cute5tupleIJNS5_1CILi128EEES8_S8_EEELi128ENS_10bfloat16_tEfNS_4arch4Sm80ELb1ELb0ELb1ELb0ELb1ELb0ELb1ELb1EEENS1_21CollectiveEpilogueFwdIS9_NS6_IJNS7_ILi1EEESF_SF_EEESA_SC_Li256ELb0ELb1ELb1ELb0EEENS1_30DynamicPersistentTileSchedulerILi256ELi256ELb1ELb1ELb0EEEEEEEEEvNT_6ParamsE)
        .other          _ZN7cutlass13device_kernelIN5flash19enable_sm80_to_sm89INS1_16FlashAttnFwdSm80INS1_25CollectiveMainloopFwdSm80ILi8ELi1ELb1EN4cute5tupleIJNS5_1CILi128EEES8_S8_EEELi128ENS_10bfloat16_tEfNS_4arch4Sm80ELb1ELb0ELb1ELb0ELb1ELb0ELb1ELb1EEENS1_21CollectiveEpilogueFwdIS9_NS6_IJNS7_ILi1EEESF_SF_EEESA_SC_Li256ELb0ELb1ELb1ELb0EEENS1_30DynamicPersistentTileSchedulerILi256ELi256ELb1ELb1ELb0EEEEEEEEEvNT_6ParamsE,@"STO_CUDA_ENTRY STV_DEFAULT"
_ZN7cutlass13device_kernelIN5flash19enable_sm80_to_sm89INS1_16FlashAttnFwdSm80INS1_25CollectiveMainloopFwdSm80ILi8ELi1ELb1EN4cute5tupleIJNS5_1CILi128EEES8_S8_EEELi128ENS_10bfloat16_tEfNS_4arch4Sm80ELb1ELb0ELb1ELb0ELb1ELb0ELb1ELb1EEENS1_21CollectiveEpilogueFwdIS9_NS6_IJNS7_ILi1EEESF_SF_EEESA_SC_Li256ELb0ELb1ELb1ELb0EEENS1_30DynamicPersistentTileSchedulerILi256ELi256ELb1ELb1ELb0EEEEEEEEEvNT_6ParamsE:
[----:B------:R-:W-:-:S03]  /*0000*/  MOV R1, c[0x0][0x28] ;  /* 0x00000a0000017a02 */ /* 0x000fc60000000f00 */
[----:B------:R-:W1:Y:S01]  /*0010*/  S2R R16, SR_TID.X ;  /* 0x0000000000107919 */ /* 0x000e620000002100 */
[----:B------:R-:W-:-:S03]  /*0020*/  IADD3 R1, R1, -0xd8, RZ ;  /* 0xffffff2801017810 */ /* 0x000fc60007ffe0ff */
[----:B------:R-:W2:Y:S01]  /*0030*/  S2R R13, SR_CTAID.X ;  /* 0x00000000000d7919 */ /* 0x000ea20000002500 */
[----:B-1----:R-:W-:-:S05]  /*0040*/  SHF.R.U32.HI R2, RZ, 0x5, R16 ;  /* 0x00000005ff027819 */ /* 0x002fca0000011610 */
[----:B------:R-:W1:Y:S02]  /*0050*/  SHFL.IDX PT, R0, R2, RZ, 0x1f ;  /* 0x00001fff02007589 */ /* 0x000e6400000e0000 */
[----:B-1----:R-:W-:Y:S02]  /*0060*/  ISETP.GE.AND P0, PT, R0, 0x1, PT ;  /* 0x000000010000780c */ /* 0x002fe40003f06270 */
[----:B------:R1:W-:Y:S11]  /*0070*/  STL [R1+0xd0], R0 ;  /* 0x0000d00001007387 */ /* 0x0003f60000100800 */
[----:B------:R-:W-:Y:S06]  /*0080*/  @P0 BAR.ARV 0x4, 0x100 ;  /* 0x0104000000000b1d */ /* 0x000fec0000002000 */
[----:B--2---:R-:W-:-:S13]  /*0090*/  ISETP.GE.AND P0, PT, R13, c[0x0][0x538], PT ;  /* 0x00014e000d007a0c */ /* 0x004fda0003f06270 */
[----:B------:R-:W-:Y:S05]  /*00a0*/  @P0 EXIT ;  /* 0x000000000000094d */ /* 0x000fea0003800000 */
[----:B-1----:R-:W-:Y:S01]  /*00b0*/  SHF.R.S32.HI R12, RZ, 0x1f, R16 ;  /* 0x0000001fff0c7819 */ /* 0x002fe20000011410 */
[----:B------:R-:W-:Y:S01]  /*00c0*/  IMAD.MOV.U32 R205, RZ, RZ, 0x20 ;  /* 0x00000020ffcd7424 */ /* 0x000fe200078e00ff */
[----:B------:R-:W-:Y:S02]  /*00d0*/  ULDC.64 UR6, c[0x0][0x118] ;  /* 0x0000460000067ab9 */ /* 0x000fe40000000a00 */
[CC--:B------:R-:W-:Y:S02]  /*00e0*/  LEA.HI R2, R12.reuse, R16.reuse, RZ, 0x4 ;  /* 0x000000100c027211 */ /* 0x0c0fe400078f20ff */
[CC--:B------:R-:W-:Y:S02]  /*00f0*/  LEA.HI R10, R12.reuse, R16.reuse, RZ, 0x3 ;  /* 0x000000100c0a7211 */ /* 0x0c0fe400078f18ff */
[----:B------:R-:W-:Y:S02]  /*0100*/  SHF.R.S32.HI R3, RZ, 0x4, R2 ;  /* 0x00000004ff037819 */ /* 0x000fe40000011402 */
[----:B------:R-:W-:-:S02]  /*0110*/  LEA.HI R4, R12, R16, RZ, 0x2 ;  /* 0x000000100c047211 */ /* 0x000fc400078f10ff */
[----:B------:R-:W-:Y:S02]  /*0120*/  LEA.HI R0, R2, R3, RZ, 0x1 ;  /* 0x0000000302007211 */ /* 0x000fe400078f08ff */
[----:B------:R-:W-:Y:S02]  /*0130*/  SHF.R.S32.HI R6, RZ, 0x3, R10 ;  /* 0x00000003ff067819 */ /* 0x000fe4000001140a */
[----:B------:R-:W-:Y:S02]  /*0140*/  LOP3.LUT R0, R0, 0xfffffffe, RZ, 0xc0, !PT ;  /* 0xfffffffe00007812 */ /* 0x000fe400078ec0ff */
[----:B------:R-:W-:Y:S02]  /*0150*/  LOP3.LUT R5, R10, 0xfffffff8, RZ, 0xc0, !PT ;  /* 0xfffffff80a057812 */ /* 0x000fe400078ec0ff */
[----:B------:R-:W-:Y:S01]  /*0160*/  LEA.HI R8, R12, R16, RZ, 0x6 ;  /* 0x000000100c087211 */ /* 0x000fe200078f30ff */
[----:B------:R-:W-:Y:S01]  /*0170*/  IMAD.IADD R9, R3, 0x1, -R0 ;  /* 0x0000000103097824 */ /* 0x000fe200078e0a00 */
[----:B------:R-:W-:Y:S01]  /*0180*/  LOP3.LUT R0, R4, 0xfffffffc, RZ, 0xc0, !PT ;  /* 0xfffffffc04007812 */ /* 0x000fe200078ec0ff */
[----:B------:R-:W-:Y:S01]  /*0190*/  IMAD.IADD R5, R16, 0x1, -R5 ;  /* 0x0000000110057824 */ /* 0x000fe200078e0a05 */
[----:B------:R-:W-:Y:S01]  /*01a0*/  LOP3.LUT R3, R2, 0xfffffff0, RZ, 0xc0, !PT ;  /* 0xfffffff002037812 */ /* 0x000fe200078ec0ff */
[----:B------:R-:W-:-:S02]  /*01b0*/  IMAD.SHL.U32 R2, R6, 0x40, RZ ;  /* 0x0000004006027824 */ /* 0x000fc400078e00ff */
[C---:B------:R-:W-:Y:S02]  /*01c0*/  IMAD.IADD R4, R16.reuse, 0x1, -R0 ;  /* 0x0000000110047824 */ /* 0x040fe400078e0a00 */
[----:B------:R-:W-:Y:S01]  /*01d0*/  IMAD.IADD R3, R16, 0x1, -R3 ;  /* 0x0000000110037824 */ /* 0x000fe200078e0a03 */
[----:B------:R-:W-:Y:S01]  /*01e0*/  LOP3.LUT R0, R2, 0x1c0, RZ, 0xc0, !PT ;  /* 0x000001c002007812 */ /* 0x000fe200078ec0ff */
[C---:B------:R-:W-:Y:S01]  /*01f0*/  IMAD.SHL.U32 R241, R5.reuse, 0x8, RZ ;  /* 0x0000000805f17824 */ /* 0x040fe200078e00ff */
[----:B------:R-:W-:Y:S01]  /*0200*/  LEA.HI R2, R4, R4, RZ, 0x1 ;  /* 0x0000000404027211 */ /* 0x000fe200078f08ff */
[----:B------:R-:W-:Y:S01]  /*0210*/  IMAD.SHL.U32 R5, R5, 0x40, RZ ;  /* 0x0000004005057824 */ /* 0x000fe200078e00ff */
[----:B------:R-:W-:Y:S02]  /*0220*/  SHF.R.S32.HI R7, RZ, 0x1f, R3 ;  /* 0x0000001fff077819 */ /* 0x000fe40000011403 */
[----:B------:R-:W-:Y:S02]  /*0230*/  SHF.R.U32.HI R6, RZ, 0x3, R0 ;  /* 0x00000003ff067819 */ /* 0x000fe40000011600 */
[----:B------:R-:W-:-:S02]  /*0240*/  LOP3.LUT R2, R2, 0x1ffffffe, RZ, 0xc0, !PT ;  /* 0x1ffffffe02027812 */ /* 0x000fc400078ec0ff */
[----:B------:R-:W-:Y:S02]  /*0250*/  LOP3.LUT R0, R0, 0x38, R241, 0xf8, !PT ;  /* 0x0000003800007812 */ /* 0x000fe400078ef8f1 */
[----:B------:R-:W-:Y:S01]  /*0260*/  LEA.HI R202, R7, R3, RZ, 0x3 ;  /* 0x0000000307ca7211 */ /* 0x000fe200078f18ff */
[----:B------:R-:W-:Y:S01]  /*0270*/  IMAD.IADD R11, R4, 0x1, -R2 ;  /* 0x00000001040b7824 */ /* 0x000fe200078e0a02 */
[----:B------:R-:W-:Y:S02]  /*0280*/  LOP3.LUT R7, R0, R6, RZ, 0x3c, !PT ;  /* 0x0000000600077212 */ /* 0x000fe400078e3cff */
[----:B------:R-:W-:Y:S02]  /*0290*/  LOP3.LUT R0, R5, 0x1c0, RZ, 0xc0, !PT ;  /* 0x000001c005007812 */ /* 0x000fe400078ec0ff */
[C---:B------:R-:W-:Y:S01]  /*02a0*/  LOP3.LUT R2, R202.reuse, 0xfffffff8, RZ, 0xc0, !PT ;  /* 0xfffffff8ca027812 */ /* 0x040fe200078ec0ff */
[----:B------:R-:W-:Y:S01]  /*02b0*/  IMAD.SHL.U32 R202, R202, 0x40, RZ ;  /* 0x00000040caca7824 */ /* 0x000fe200078e00ff */
[----:B------:R-:W-:-:S02]  /*02c0*/  LOP3.LUT R5, R0, 0x8, R10, 0xf8, !PT ;  /* 0x0000000800057812 */ /* 0x000fc400078ef80a */
[----:B------:R-:W-:Y:S01]  /*02d0*/  SHF.R.U32.HI R4, RZ, 0x3, R0 ;  /* 0x00000003ff047819 */ /* 0x000fe20000011600 */
[----:B------:R-:W-:Y:S01]  /*02e0*/  IMAD.IADD R6, R3, 0x1, -R2 ;  /* 0x0000000103067824 */ /* 0x000fe200078e0a02 */
[----:B------:R-:W-:Y:S01]  /*02f0*/  IADD3 R242, R241, 0x40, RZ ;  /* 0x00000040f1f27810 */ /* 0x000fe20007ffe0ff */
[----:B------:R-:W-:Y:S01]  /*0300*/  IMAD.SHL.U32 R0, R8, 0x8, RZ ;  /* 0x0000000808007824 */ /* 0x000fe200078e00ff */
[----:B------:R-:W-:Y:S01]  /*0310*/  LEA.HI R8, R12, R16, RZ, 0x5 ;  /* 0x000000100c087211 */ /* 0x000fe200078f28ff */
[----:B------:R-:W-:Y:S01]  /*0320*/  IMAD.SHL.U32 R3, R9, 0x8, RZ ;  /* 0x0000000809037824 */ /* 0x000fe200078e00ff */
[----:B------:R-:W-:Y:S01]  /*0330*/  LOP3.LUT R71, R5, R4, RZ, 0x3c, !PT ;  /* 0x0000000405477212 */ /* 0x000fe200078e3cff */
[----:B------:R-:W-:Y:S01]  /*0340*/  IMAD.SHL.U32 R4, R6, 0x40, RZ ;  /* 0x0000004006047824 */ /* 0x000fe200078e00ff */
[----:B------:R-:W-:Y:S01]  /*0350*/  LOP3.LUT R2, R8, 0xffffffe0, RZ, 0xc0, !PT ;  /* 0xffffffe008027812 */ /* 0x000fe200078ec0ff */
[----:B------:R-:W-:Y:S01]  /*0360*/  IMAD.MOV.U32 R5, RZ, RZ, 0x10 ;  /* 0x00000010ff057424 */ /* 0x000fe200078e00ff */
[----:B------:R-:W-:Y:S01]  /*0370*/  LOP3.LUT R7, R7, 0x7ffffe00, R0, 0xf8, !PT ;  /* 0x7ffffe0007077812 */ /* 0x000fe200078ef800 */
[----:B------:R-:W-:Y:S01]  /*0380*/  IMAD R71, R9, 0x200, R71 ;  /* 0x0000020009477824 */ /* 0x000fe200078e0247 */
[----:B------:R-:W-:Y:S01]  /*0390*/  LOP3.LUT R0, R4, 0x1c0, RZ, 0xc0, !PT ;  /* 0x000001c004007812 */ /* 0x000fe200078ec0ff */
[----:B------:R-:W-:Y:S01]  /*03a0*/  IMAD.IADD R15, R16, 0x1, -R2 ;  /* 0x00000001100f7824 */ /* 0x000fe200078e0a02 */
[--C-:B------:R-:W-:Y:S01]  /*03b0*/  SHF.R.S32.HI R223, RZ, 0x5, R8.reuse ;  /* 0x00000005ffdf7819 */ /* 0x100fe20000011408 */
[----:B------:R-:W-:Y:S01]  /*03c0*/  IMAD.SHL.U32 R227, R7, 0x2, RZ ;  /* 0x0000000207e37824 */ /* 0x000fe200078e00ff */
[----:B------:R-:W-:-:S02]  /*03d0*/  SHF.R.S32.HI R4, RZ, 0x1f, R8 ;  /* 0x0000001fff047819 */ /* 0x000fc40000011408 */
[----:B------:R-:W-:Y:S02]  /*03e0*/  LOP3.LUT R3, R0, 0x8, R3, 0xf8, !PT ;  /* 0x0000000800037812 */ /* 0x000fe400078ef803 */
[----:B------:R-:W-:Y:S02]  /*03f0*/  SHF.R.U32.HI R2, RZ, 0x3, R0 ;  /* 0x00000003ff027819 */ /* 0x000fe40000011600 */
[----:B------:R-:W-:Y:S02]  /*0400*/  LEA.HI R0, R4, R223, RZ, 0x3 ;  /* 0x000000df04007211 */ /* 0x000fe400078f18ff */
[----:B------:R-:W-:Y:S02]  /*0410*/  SHF.R.S32.HI R4, RZ, 0x1f, R15 ;  /* 0x0000001fff047819 */ /* 0x000fe4000001140f */
[----:B------:R-:W-:Y:S02]  /*0420*/  R2P PR, R6, 0x6 ;  /* 0x0000000606007804 */ /* 0x000fe40000000000 */
[----:B------:R-:W-:-:S02]  /*0430*/  LOP3.LUT R0, R0, 0xffffff8, RZ, 0xc0, !PT ;  /* 0x0ffffff800007812 */ /* 0x000fc400078ec0ff */
[----:B------:R-:W-:Y:S02]  /*0440*/  LOP3.LUT R6, R3, R2, RZ, 0x3c, !PT ;  /* 0x0000000203067212 */ /* 0x000fe400078e3cff */
[----:B------:R-:W-:Y:S01]  /*0450*/  LEA.HI R3, R4, R15, RZ, 0x2 ;  /* 0x0000000f04037211 */ /* 0x000fe200078f10ff */
[----:B------:R-:W-:Y:S01]  /*0460*/  IMAD.IADD R2, R223, 0x1, -R0 ;  /* 0x00000001df027824 */ /* 0x000fe200078e0a00 */
[----:B------:R-:W-:Y:S02]  /*0470*/  SEL R5, R5, 0xfffffff0, !P1 ;  /* 0xfffffff005057807 */ /* 0x000fe40004800000 */
[----:B------:R-:W-:Y:S02]  /*0480*/  SHF.R.S32.HI R0, RZ, 0x2, R3 ;  /* 0x00000002ff007819 */ /* 0x000fe40000011403 */
[----:B------:R-:W-:Y:S02]  /*0490*/  LOP3.LUT R3, R3, 0x7ffffffc, RZ, 0xc0, !PT ;  /* 0x7ffffffc03037812 */ /* 0x000fe400078ec0ff */
[----:B------:R-:W-:Y:S01]  /*04a0*/  SEL R4, R205, 0xffffffe0, !P2 ;  /* 0xffffffe0cd047807 */ /* 0x000fe20005000000 */
[----:B------:R-:W-:Y:S01]  /*04b0*/  IMAD R14, R2, 0x10, R0 ;  /* 0x00000010020e7824 */ /* 0x000fe200078e0200 */
[----:B------:R-:W-:Y:S01]  /*04c0*/  LEA.HI R0, R12, R16, RZ, 0x7 ;  /* 0x000000100c007211 */ /* 0x000fe200078f38ff */
[----:B------:R-:W-:Y:S01]  /*04d0*/  IMAD.IADD R3, R15, 0x1, -R3 ;  /* 0x000000010f037824 */ /* 0x000fe200078e0a03 */
[----:B------:R-:W-:Y:S01]  /*04e0*/  LOP3.LUT R202, R6, 0x7ffffe00, R202, 0xf8, !PT ;  /* 0x7ffffe0006ca7812 */ /* 0x000fe200078ef8ca */
[----:B------:R-:W-:Y:S01]  /*04f0*/  IMAD.IADD R2, R5, 0x1, R4 ;  /* 0x0000000105027824 */ /* 0x000fe200078e0204 */
[----:B------:R-:W-:Y:S01]  /*0500*/  SHF.R.S32.HI R0, RZ, 0x7, R0 ;  /* 0x00000007ff007819 */ /* 0x000fe20000011400 */
[----:B------:R-:W-:Y:S01]  /*0510*/  IMAD.SHL.U32 R3, R3, 0x2, RZ ;  /* 0x0000000203037824 */ /* 0x000fe200078e00ff */
[----:B------:R-:W-:Y:S01]  /*0520*/  SHF.R.S32.HI R0, RZ, 0x1f, R242 ;  /* 0x0000001fff007819 */ /* 0x000fe200000114f2 */
[----:B------:R-:W-:Y:S01]  /*0530*/  IMAD R0, R11, 0x8, R14 ;  /* 0x000000080b007824 */ /* 0x000fe200078e020e */
[----:B------:R1:W-:Y:S01]  /*0540*/  STL [R1+0xd4], R14 ;  /* 0x0000d40e01007387 */ /* 0x0003e20000100800 */
[----:B------:R-:W-:Y:S01]  /*0550*/  IMAD.MOV.U32 R4, RZ, RZ, 0x40 ;  /* 0x00000040ff047424 */ /* 0x000fe200078e00ff */
[----:B------:R-:W-:-:S02]  /*0560*/  IADD3 R19, R3, 0x8, RZ ;  /* 0x0000000803137810 */ /* 0x000fc40007ffe0ff */
[C---:B------:R-:W-:Y:S01]  /*0570*/  IADD3 R18, R3.reuse, 0x10, RZ ;  /* 0x0000001003127810 */ /* 0x040fe20007ffe0ff */
[----:B------:R2:W-:Y:S01]  /*0580*/  STL [R1+0x50], R13 ;  /* 0x0000500d01007387 */ /* 0x0005e20000100800 */
[C---:B------:R-:W-:Y:S02]  /*0590*/  IADD3 R17, R3.reuse, 0x18, RZ ;  /* 0x0000001803117810 */ /* 0x040fe40007ffe0ff */
[C---:B------:R-:W-:Y:S01]  /*05a0*/  IADD3 R16, R3.reuse, 0x20, RZ ;  /* 0x0000002003107810 */ /* 0x040fe20007ffe0ff */
[----:B------:R3:W-:Y:S01]  /*05b0*/  STL [R1+0xcc], R0 ;  /* 0x0000cc0001007387 */ /* 0x0007e20000100800 */
[C---:B------:R-:W-:Y:S02]  /*05c0*/  IADD3 R15, R3.reuse, 0x28, RZ ;  /* 0x00000028030f7810 */ /* 0x040fe40007ffe0ff */
[C---:B------:R-:W-:Y:S01]  /*05d0*/  IADD3 R12, R3.reuse, 0x40, RZ ;  /* 0x00000040030c7810 */ /* 0x040fe20007ffe0ff */
[----:B------:R4:W-:Y:S01]  /*05e0*/  STL [R1+0x3c], R3 ;  /* 0x00003c0301007387 */ /* 0x0009e20000100800 */
[----:B------:R-:W-:-:S02]  /*05f0*/  IADD3 R10, R3, 0x48, RZ ;  /* 0x00000048030a7810 */ /* 0x000fc40007ffe0ff */
[C---:B------:R-:W-:Y:S01]  /*0600*/  IADD3 R9, R3.reuse, 0x50, RZ ;  /* 0x0000005003097810 */ /* 0x040fe20007ffe0ff */
[----:B------:R-:W-:Y:S01]  /*0610*/  STL [R1+0x8c], R19 ;  /* 0x00008c1301007387 */ /* 0x000fe20000100800 */
[C---:B------:R-:W-:Y:S02]  /*0620*/  IADD3 R8, R3.reuse, 0x58, RZ ;  /* 0x0000005803087810 */ /* 0x040fe40007ffe0ff */
[C---:B------:R-:W-:Y:S01]  /*0630*/  IADD3 R7, R3.reuse, 0x60, RZ ;  /* 0x0000006003077810 */ /* 0x040fe20007ffe0ff */
[----:B------:R-:W-:Y:S01]  /*0640*/  STL [R1+0x88], R18 ;  /* 0x0000881201007387 */ /* 0x000fe20000100800 */
[C---:B------:R-:W-:Y:S02]  /*0650*/  IADD3 R6, R3.reuse, 0x68, RZ ;  /* 0x0000006803067810 */ /* 0x040fe40007ffe0ff */
[----:B------:R-:W-:Y:S01]  /*0660*/  SHF.R.S32.HI R5, RZ, 0x1f, R241 ;  /* 0x0000001fff057819 */ /* 0x000fe200000114f1 */
[----:B------:R-:W-:Y:S01]  /*0670*/  STL [R1+0x84], R17 ;  /* 0x0000841101007387 */ /* 0x000fe20000100800 */
[----:B-1----:R-:W-:-:S02]  /*0680*/  IADD3 R14, R3, 0x30, RZ ;  /* 0x00000030030e7810 */ /* 0x002fc40007ffe0ff */
[C---:B------:R-:W-:Y:S01]  /*0690*/  IADD3 R5, R3.reuse, 0x70, RZ ;  /* 0x0000007003057810 */ /* 0x040fe20007ffe0ff */
[----:B------:R-:W-:Y:S01]  /*06a0*/  STL [R1+0x80], R16 ;  /* 0x0000801001007387 */ /* 0x000fe20000100800 */
[C---:B--2---:R-:W-:Y:S02]  /*06b0*/  IADD3 R13, R3.reuse, 0x38, RZ ;  /* 0x00000038030d7810 */ /* 0x044fe40007ffe0ff */
[----:B------:R-:W-:Y:S01]  /*06c0*/  SHF.R.S32.HI R11, RZ, 0x1f, R18 ;  /* 0x0000001fff0b7819 */ /* 0x000fe20000011412 */
[----:B------:R-:W-:Y:S01]  /*06d0*/  STL [R1+0x7c], R15 ;  /* 0x00007c0f01007387 */ /* 0x000fe20000100800 */
[----:B---3--:R-:W-:Y:S02]  /*06e0*/  SEL R0, R4, 0xffffffc0, !P2 ;  /* 0xffffffc004007807 */ /* 0x008fe40005000000 */
[----:B------:R-:W-:Y:S01]  /*06f0*/  SHF.R.S32.HI R4, RZ, 0x1f, R19 ;  /* 0x0000001fff047819 */ /* 0x000fe20000011413 */
[----:B------:R1:W-:Y:S01]  /*0700*/  STL [R1+0x78], R14 ;  /* 0x0000780e01007387 */ /* 0x0003e20000100800 */
[----:B----4-:R-:W-:-:S02]  /*0710*/  IADD3 R3, R3, 0x78, RZ ;  /* 0x0000007803037810 */ /* 0x010fc40007ffe0ff */
[----:B------:R-:W-:Y:S01]  /*0720*/  LEA R202, R202, 0x100, 0x1 ;  /* 0x00000100caca7811 */ /* 0x000fe200078e08ff */
[----:B------:R-:W-:Y:S01]  /*0730*/  STL [R1+0x74], R13 ;  /* 0x0000740d01007387 */ /* 0x000fe20000100800 */
[----:B------:R-:W-:Y:S02]  /*0740*/  SEL R205, R205, 0xffffffe0, !P1 ;  /* 0xffffffe0cdcd7807 */ /* 0x000fe40004800000 */
[----:B------:R-:W-:Y:S01]  /*0750*/  LEA R71, R71, 0x8100, 0x1 ;  /* 0x0000810047477811 */ /* 0x000fe200078e08ff */
[----:B------:R-:W-:Y:S01]  /*0760*/  STL [R1+0x70], R12 ;  /* 0x0000700c01007387 */ /* 0x000fe20000100800 */
[--C-:B------:R-:W-:Y:S02]  /*0770*/  IMAD R223, R223, 0x800, R202.reuse ;  /* 0x00000800dfdf7824 */ /* 0x100fe400078e02ca */
[----:B------:R-:W-:Y:S01]  /*0780*/  IMAD.IADD R204, R202, 0x1, R205 ;  /* 0x00000001cacc7824 */ /* 0x000fe200078e02cd */
[----:B------:R2:W-:Y:S01]  /*0790*/  STL [R1+0x6c], R10 ;  /* 0x00006c0a01007387 */ /* 0x0005e20000100800 */
[----:B------:R-:W-:Y:S01]  /*07a0*/  IMAD.IADD R224, R205, 0x1, R223 ;  /* 0x00000001cde07824 */ /* 0x000fe200078e02df */
[----:B------:R-:W-:Y:S01]  /*07b0*/  IADD3 R205, R0, R202, R205 ;  /* 0x000000ca00cd7210 */ /* 0x000fe20007ffe0cd */
[----:B------:R-:W-:Y:S01]  /*07c0*/  IMAD R215, R2, 0x2, R202 ;  /* 0x0000000202d77824 */ /* 0x000fe200078e02ca */
[----:B------:R3:W-:Y:S01]  /*07d0*/  STL [R1+0x68], R9 ;  /* 0x0000680901007387 */ /* 0x0007e20000100800 */
[----:B------:R-:W-:-:S02]  /*07e0*/  IMAD.IADD R203, R202, 0x1, R0 ;  /* 0x00000001cacb7824 */ /* 0x000fc400078e0200 */
[C---:B------:R-:W-:Y:S01]  /*07f0*/  IMAD.IADD R226, R0.reuse, 0x1, R223 ;  /* 0x0000000100e27824 */ /* 0x040fe200078e02df */
[----:B------:R-:W-:Y:S01]  /*0800*/  STL [R1+0x64], R8 ;  /* 0x0000640801007387 */ /* 0x000fe20000100800 */
[----:B------:R-:W-:-:S03]  /*0810*/  IMAD.IADD R225, R0, 0x1, R224 ;  /* 0x0000000100e17824 */ /* 0x000fc600078e02e0 */
[----:B------:R4:W-:Y:S01]  /*0820*/  STL [R1+0x60], R7 ;  /* 0x0000600701007387 */ /* 0x0009e20000100800 */
[----:B-1----:R-:W-:-:S03]  /*0830*/  SHF.R.S32.HI R14, RZ, 0x1f, R14 ;  /* 0x0000001fff0e7819 */ /* 0x002fc6000001140e */
[----:B------:R1:W-:Y:S04]  /*0840*/  STL [R1+0x5c], R6 ;  /* 0x00005c0601007387 */ /* 0x0003e80000100800 */
[----:B------:R5:W-:Y:S04]  /*0850*/  STL [R1+0xc8], R4 ;  /* 0x0000c80401007387 */ /* 0x000be80000100800 */
[----:B------:R-:W-:Y:S01]  /*0860*/  STL [R1+0x58], R5 ;  /* 0x0000580501007387 */ /* 0x000fe20000100800 */
[----:B--2---:R-:W-:-:S03]  /*0870*/  SHF.R.S32.HI R10, RZ, 0x1f, R10 ;  /* 0x0000001fff0a7819 */ /* 0x004fc6000001140a */
[----:B------:R2:W-:Y:S01]  /*0880*/  STL [R1+0xc4], R11 ;  /* 0x0000c40b01007387 */ /* 0x0005e20000100800 */
[----:B---3--:R-:W-:-:S03]  /*0890*/  SHF.R.S32.HI R9, RZ, 0x1f, R9 ;  /* 0x0000001fff097819 */ /* 0x008fc60000011409 */
[----:B------:R3:W-:Y:S01]  /*08a0*/  STL [R1+0x54], R3 ;  /* 0x0000540301007387 */ /* 0x0007e20000100800 */
[----:B----4-:R-:W-:Y:S02]  /*08b0*/  SHF.R.S32.HI R7, RZ, 0x1f, R7 ;  /* 0x0000001fff077819 */ /* 0x010fe40000011407 */
[----:B-1----:R-:W-:Y:S02]  /*08c0*/  SHF.R.S32.HI R6, RZ, 0x1f, R6 ;  /* 0x0000001fff067819 */ /* 0x002fe40000011406 */
[----:B-----5:R-:W-:-:S05]  /*08d0*/  SHF.R.S32.HI R4, RZ, 0x1f, R17 ;  /* 0x0000001fff047819 */ /* 0x020fca0000011411 */
[----:B------:R1:W-:Y:S01]  /*08e0*/  STL [R1+0xc0], R4 ;  /* 0x0000c00401007387 */ /* 0x0003e20000100800 */
[----:B--2---:R-:W-:Y:S02]  /*08f0*/  SHF.R.S32.HI R11, RZ, 0x1f, R16 ;  /* 0x0000001fff0b7819 */ /* 0x004fe40000011410 */
[----:B---3--:R-:W-:-:S03]  /*0900*/  SHF.R.S32.HI R3, RZ, 0x1f, R3 ;  /* 0x0000001fff037819 */ /* 0x008fc60000011403 */
[----:B------:R2:W-:Y:S01]  /*0910*/  STL [R1+0xbc], R11 ;  /* 0x0000bc0b01007387 */ /* 0x0005e20000100800 */
[----:B-1----:R-:W-:-:S05]  /*0920*/  SHF.R.S32.HI R4, RZ, 0x1f, R15 ;  /* 0x0000001fff047819 */ /* 0x002fca000001140f */
[----:B------:R1:W-:Y:S01]  /*0930*/  STL [R1+0xb8], R4 ;  /* 0x0000b80401007387 */ /* 0x0003e20000100800 */
[----:B--2---:R-:W-:-:S03]  /*0940*/  SHF.R.S32.HI R11, RZ, 0x1f, R13 ;  /* 0x0000001fff0b7819 */ /* 0x004fc6000001140d */
[----:B------:R-:W-:Y:S04]  /*0950*/  STL [R1+0xb4], R14 ;  /* 0x0000b40e01007387 */ /* 0x000fe80000100800 */
[----:B------:R-:W-:Y:S01]  /*0960*/  STL [R1+0xb0], R11 ;  /* 0x0000b00b01007387 */ /* 0x000fe20000100800 */
[----:B-1----:R-:W-:-:S05]  /*0970*/  SHF.R.S32.HI R4, RZ, 0x1f, R12 ;  /* 0x0000001fff047819 */ /* 0x002fca000001140c */
[----:B------:R1:W-:Y:S04]  /*0980*/  STL [R1+0xac], R4 ;  /* 0x0000ac0401007387 */ /* 0x0003e80000100800 */
[----:B------:R-:W-:Y:S04]  /*0990*/  STL [R1+0xa8], R10 ;  /* 0x0000a80a01007387 */ /* 0x000fe80000100800 */
[----:B------:R-:W-:Y:S01]  /*09a0*/  STL [R1+0xa4], R9 ;  /* 0x0000a40901007387 */ /* 0x000fe20000100800 */
[----:B-1----:R-:W-:-:S05]  /*09b0*/  SHF.R.S32.HI R4, RZ, 0x1f, R8 ;  /* 0x0000001fff047819 */ /* 0x002fca0000011408 */
[----:B------:R1:W-:Y:S04]  /*09c0*/  STL [R1+0xa0], R4 ;  /* 0x0000a00401007387 */ /* 0x0003e80000100800 */
[----:B------:R2:W-:Y:S04]  /*09d0*/  STL [R1+0x9c], R7 ;  /* 0x00009c0701007387 */ /* 0x0005e80000100800 */
[----:B------:R2:W-:Y:S01]  /*09e0*/  STL [R1+0x98], R6 ;  /* 0x0000980601007387 */ /* 0x0005e20000100800 */
[----:B-1----:R-:W-:-:S05]  /*09f0*/  SHF.R.S32.HI R4, RZ, 0x1f, R5 ;  /* 0x0000001fff047819 */ /* 0x002fca0000011405 */
[----:B------:R2:W-:Y:S04]  /*0a00*/  STL [R1+0x94], R4 ;  /* 0x0000940401007387 */ /* 0x0005e80000100800 */
[----:B------:R2:W-:Y:S02]  /*0a10*/  STL [R1+0x90], R3 ;  /* 0x0000900301007387 */ /* 0x0005e40000100800 */
.L_x_114:
[----:B--2---:R-:W2:Y:S01]  /*0a20*/  LDL R4, [R1+0x50] ;  /* 0x0000500001047983 */ /* 0x004ea20000100800 */
[----:B------:R-:W-:Y:S01]  /*0a30*/  IMAD.MOV.U32 R0, RZ, RZ, c[0x0][0x560] ;  /* 0x00015800ff007624 */ /* 0x000fe200078e00ff */
[----:B------:R-:W-:Y:S01]  /*0a40*/  YIELD ;  /* 0x0000000000007946 */ /* 0x000fe20003800000 */
[----:B------:R-:W-:Y:S03]  /*0a50*/  BSSY B0, `(.L_x_69) ;  /* 0x0000016000007945 */ /* 0x000fe60003800000 */
[----:B------:R-:W-:-:S13]  /*0a60*/  ISETP.NE.AND P0, PT, R0, 0x1, PT ;  /* 0x000000010000780c */ /* 0x000fda0003f05270 */
[----:B--2---:R-:W-:Y:S01]  /*0a70*/  @P0 IMAD.HI.U32 R0, R4, c[0x0][0x564], RZ ;  /* 0x0001590004000a27 */ /* 0x004fe200078e00ff */
[----:B------:R-:W-:-:S04]  /*0a80*/  MOV R3, R4 ;  /* 0x0000000400037202 */ /* 0x000fc80000000f00 */
[----:B------:R-:W-:-:S04]  /*0a90*/  @P0 SHF.R.U32.HI R3, RZ, c[0x0][0x568], R0 ;  /* 0x00015a00ff030a19 */ /* 0x000fc80000011600 */
[----:B------:R-:W-:Y:S01]  /*0aa0*/  ISETP.GE.AND P0, PT, R3, c[0x0][0x578], PT ;  /* 0x00015e0003007a0c */ /* 0x000fe20003f06270 */
[----:B------:R-:W-:-:S04]  /*0ab0*/  IMAD.MOV R2, RZ, RZ, -R3 ;  /* 0x000000ffff027224 */ /* 0x000fc800078e0a03 */
[----:B------:R-:W-:-:S08]  /*0ac0*/  IMAD R2, R2, c[0x0][0x560], R4 ;  /* 0x0001580002027a24 */ /* 0x000fd000078e0204 */
[----:B------:R-:W-:Y:S05]  /*0ad0*/  @!P0 BRA `(.L_x_70) ;  /* 0x0000007000008947 */ /* 0x000fea0003800000 */
[----:B------:R-:W-:-:S04]  /*0ae0*/  MOV R0, c[0x0][0x56c] ;  /* 0x00015b0000007a02 */ /* 0x000fc80000000f00 */
[----:B------:R-:W-:Y:S02]  /*0af0*/  ISETP.NE.AND P0, PT, R0, 0x1, PT ;  /* 0x000000010000780c */ /* 0x000fe40003f05270 */
[----:B------:R-:W-:-:S11]  /*0b00*/  MOV R0, R2 ;  /* 0x0000000200007202 */ /* 0x000fd60000000f00 */
[----:B------:R-:W-:-:S05]  /*0b10*/  @P0 IMAD.HI.U32 R4, R2, c[0x0][0x570], RZ ;  /* 0x00015c0002040a27 */ /* 0x000fca00078e00ff */
[----:B------:R-:W-:-:S05]  /*0b20*/  @P0 SHF.R.U32.HI R0, RZ, c[0x0][0x574], R4 ;  /* 0x00015d00ff000a19 */ /* 0x000fca0000011604 */
[----:B------:R-:W-:Y:S01]  /*0b30*/  IMAD R4, R0, c[0x0][0x56c], RZ ;  /* 0x00015b0000047a24 */ /* 0x000fe200078e02ff */
[----:B------:R-:W-:Y:S05]  /*0b40*/  BRA `(.L_x_71) ;  /* 0x0000006000007947 */ /* 0x000fea0003800000 */
.L_x_70:
[----:B------:R-:W-:-:S04]  /*0b50*/  MOV R0, c[0x0][0x554] ;  /* 0x0001550000007a02 */ /* 0x000fc80000000f00 */
[----:B------:R-:W-:Y:S02]  /*0b60*/  ISETP.NE.AND P0, PT, R0, 0x1, PT ;  /* 0x000000010000780c */ /* 0x000fe40003f05270 */
[----:B------:R-:W-:-:S11]  /*0b70*/  MOV R0, R2 ;  /* 0x0000000200007202 */ /* 0x000fd60000000f00 */
[----:B------:R-:W-:-:S05]  /*0b80*/  @P0 IMAD.HI.U32 R4, R2, c[0x0][0x558], RZ ;  /* 0x0001560002040a27 */ /* 0x000fca00078e00ff */
[----:B------:R-:W-:-:S05]  /*0b90*/  @P0 SHF.R.U32.HI R0, RZ, c[0x0][0x55c], R4 ;  /* 0x00015700ff000a19 */ /* 0x000fca0000011604 */
[----:B------:R-:W-:Y:S02]  /*0ba0*/  IMAD R4, R0, c[0x0][0x554], RZ ;  /* 0x0001550000047a24 */ /* 0x000fe400078e02ff */
.L_x_71:
[----:B------:R-:W-:Y:S05]  /*0bb0*/  BSYNC B0 ;  /* 0x0000000000007941 */ /* 0x000fea0003800000 */
.L_x_69:
[----:B------:R-:W-:Y:S01]  /*0bc0*/  IMAD.MOV.U32 R5, RZ, RZ, c[0x0][0x548] ;  /* 0x00015200ff057624 */ /* 0x000fe200078e00ff */
[----:B------:R-:W-:Y:S01]  /*0bd0*/  ISETP.NE.U32.AND P0, PT, RZ, c[0x0][0x370], PT ;  /* 0x0000dc00ff007a0c */ /* 0x000fe20003f05070 */
[----:B------:R-:W-:Y:S02]  /*0be0*/  IMAD.IADD R4, R2, 0x1, -R4 ;  /* 0x0000000102047824 */ /* 0x000fe400078e0a04 */
[----:B------:R-:W-:Y:S01]  /*0bf0*/  IMAD.MOV.U32 R166, RZ, RZ, RZ ;  /* 0x000000ffffa67224 */ /* 0x000fe200078e00ff */
[----:B------:R-:W-:Y:S01]  /*0c00*/  ISETP.NE.AND P1, PT, R5, 0x1, PT ;  /* 0x000000010500780c */ /* 0x000fe20003f25270 */
[----:B------:R-:W-:Y:S01]  /*0c10*/  IMAD R4, R3, c[0x0][0x554], R4 ;  /* 0x0001550003047a24 */ /* 0x000fe200078e0204 */
[----:B------:R-:W-:-:S03]  /*0c20*/  ISETP.NE.AND.EX P0, PT, RZ, c[0x0][0x374], PT, P0 ;  /* 0x0000dd00ff007a0c */ /* 0x000fc60003f05300 */
[----:B------:R-:W-:-:S08]  /*0c30*/  IMAD.MOV.U32 R14, RZ, RZ, R4 ;  /* 0x000000ffff0e7224 */ /* 0x000fd000078e0004 */
[----:B------:R-:W-:-:S04]  /*0c40*/  @P1 IMAD.HI.U32 R2, R4, c[0x0][0x54c], RZ ;  /* 0x0001530004021a27 */ /* 0x000fc800078e00ff */
[----:B------:R-:W-:Y:S01]  /*0c50*/  @P0 IMAD.MOV.U32 R3, RZ, RZ, 0x4 ;  /* 0x00000004ff030424 */ /* 0x000fe200078e00ff */
[----:B------:R-:W-:-:S05]  /*0c60*/  @P1 SHF.R.U32.HI R14, RZ, c[0x0][0x550], R2 ;  /* 0x00015400ff0e1a19 */ /* 0x000fca0000011602 */
[----:B------:R-:W-:Y:S01]  /*0c70*/  @P0 IMAD.WIDE R2, R14, R3, c[0x0][0x370] ;  /* 0x0000dc000e020625 */ /* 0x000fe200078e0203 */
[----:B------:R-:W-:Y:S01]  /*0c80*/  MOV R12, c[0x0][0x2c4] ;  /* 0x0000b100000c7a02 */ /* 0x000fe20000000f00 */
[----:B------:R1:W-:Y:S04]  /*0c90*/  STL [R1+0x40], R14 ;  /* 0x0000400e01007387 */ /* 0x0003e80000100800 */
[----:B------:R2:W3:Y:S01]  /*0ca0*/  @P0 LDG.E R166, [R2.64] ;  /* 0x0000000602a60981 */ /* 0x0004e2000c1e1900 */
[----:B------:R-:W-:Y:S01]  /*0cb0*/  IMAD.MOV.U32 R11, RZ, RZ, R0 ;  /* 0x000000ffff0b7224 */ /* 0x000fe200078e0000 */
[----:B------:R-:W-:Y:S01]  /*0cc0*/  ISETP.NE.AND P4, PT, R12, 0x1, PT ;  /* 0x000000010c00780c */ /* 0x000fe20003f85270 */
[----:B------:R-:W-:Y:S01]  /*0cd0*/  IMAD.MOV.U32 R5, RZ, RZ, 0x80 ;  /* 0x00000080ff057424 */ /* 0x000fe200078e00ff */
[----:B------:R-:W-:Y:S04]  /*0ce0*/  BSSY B0, `(.L_x_72) ;  /* 0x0000041000007945 */ /* 0x000fe80003800000 */
[----:B------:R-:W-:Y:S01]  /*0cf0*/  IADD3 R5, R5, -c[0x0][0x168], RZ ;  /* 0x80005a0005057a10 */ /* 0x000fe20007ffe0ff */
[----:B--2---:R-:W-:-:S05]  /*0d00*/  IMAD.MOV.U32 R2, RZ, RZ, c[0x0][0x53c] ;  /* 0x00014f00ff027624 */ /* 0x004fca00078e00ff */
[----:B------:R-:W-:Y:S02]  /*0d10*/  ISETP.NE.AND P0, PT, R2, 0x1, PT ;  /* 0x000000010200780c */ /* 0x000fe40003f05270 */
[----:B------:R-:W-:-:S11]  /*0d20*/  LOP3.LUT R2, R0, 0x1ffffff, RZ, 0x3c, !PT ;  /* 0x01ffffff00027812 */ /* 0x000fd600078e3cff */
[----:B------:R-:W-:Y:S01]  /*0d30*/  @P0 IMAD.HI.U32 R3, R0, c[0x0][0x540], RZ ;  /* 0x0001500000030a27 */ /* 0x000fe200078e00ff */
[----:B------:R-:W-:-:S03]  /*0d40*/  IADD3 R0, R2, c[0x0][0x53c], RZ ;  /* 0x00014f0002007a10 */ /* 0x000fc60007ffe0ff */
[----:B------:R-:W-:Y:S01]  /*0d50*/  IMAD.MOV.U32 R2, RZ, RZ, c[0x0][0x2ac] ;  /* 0x0000ab00ff027624 */ /* 0x000fe200078e00ff */
[----:B------:R-:W-:-:S03]  /*0d60*/  @P0 SHF.R.U32.HI R11, RZ, c[0x0][0x544], R3 ;  /* 0x00015100ff0b0a19 */ /* 0x000fc60000011603 */
[C---:B------:R-:W-:Y:S02]  /*0d70*/  IMAD R233, R2.reuse, c[0x0][0x1d0], RZ ;  /* 0x0000740002e97a24 */ /* 0x040fe400078e02ff */
[----:B------:R-:W-:Y:S01]  /*0d80*/  IMAD R0, R11, c[0x0][0x53c], R0 ;  /* 0x00014f000b007a24 */ /* 0x000fe200078e0200 */
[----:B------:R1:W-:Y:S01]  /*0d90*/  STL [R1+0x48], R11 ;  /* 0x0000480b01007387 */ /* 0x0003e20000100800 */
[----:B------:R-:W-:Y:S01]  /*0da0*/  IMAD R2, R2, c[0x0][0x1d0], R5 ;  /* 0x0000740002027a24 */ /* 0x000fe200078e0205 */
[----:B------:R-:W-:Y:S01]  /*0db0*/  IADD3 R5, R233, 0x7f, RZ ;  /* 0x0000007fe9057810 */ /* 0x000fe20007ffe0ff */
[----:B------:R-:W-:-:S05]  /*0dc0*/  IMAD.SHL.U32 R13, R0, 0x80, RZ ;  /* 0x00000080000d7824 */ /* 0x000fca00078e00ff */
[----:B------:R-:W-:Y:S01]  /*0dd0*/  IADD3 R0, R13, 0x7f, RZ ;  /* 0x0000007f0d007810 */ /* 0x000fe20007ffe0ff */
[----:B------:R1:W-:Y:S04]  /*0de0*/  STL [R1+0x4c], R13 ;  /* 0x00004c0d01007387 */ /* 0x0003e80000100800 */
[----:B------:R-:W-:-:S05]  /*0df0*/  @P4 IMAD.HI.U32 R3, R0, c[0x0][0x2c8], RZ ;  /* 0x0000b20000034a27 */ /* 0x000fca00078e00ff */
[----:B------:R-:W-:-:S04]  /*0e00*/  @P4 SHF.R.U32.HI R0, RZ, c[0x0][0x2cc], R3 ;  /* 0x0000b300ff004a19 */ /* 0x000fc80000011603 */
[----:B------:R-:W-:Y:S02]  /*0e10*/  IADD3 R0, R2, R0, RZ ;  /* 0x0000000002007210 */ /* 0x000fe40007ffe0ff */
[----:B------:R-:W-:Y:S02]  /*0e20*/  SHF.R.S32.HI R2, RZ, 0x1f, R5 ;  /* 0x0000001fff027819 */ /* 0x000fe40000011405 */
[----:B------:R-:W-:Y:S02]  /*0e30*/  SHF.R.S32.HI R3, RZ, 0x1f, R0 ;  /* 0x0000001fff037819 */ /* 0x000fe40000011400 */
[----:B------:R-:W-:Y:S02]  /*0e40*/  LEA.HI R2, R2, R5, RZ, 0x7 ;  /* 0x0000000502027211 */ /* 0x000fe400078f38ff */
[----:B------:R-:W-:Y:S02]  /*0e50*/  LEA.HI R3, R3, R0, RZ, 0x7 ;  /* 0x0000000003037211 */ /* 0x000fe400078f38ff */
[----:B------:R-:W-:-:S02]  /*0e60*/  SHF.R.S32.HI R0, RZ, 0x7, R2 ;  /* 0x00000007ff007819 */ /* 0x000fc40000011402 */
[----:B------:R-:W-:-:S04]  /*0e70*/  SHF.R.S32.HI R2, RZ, 0x7, R3 ;  /* 0x00000007ff027819 */ /* 0x000fc80000011403 */
[----:B------:R-:W-:Y:S01]  /*0e80*/  IMNMX R7, R0, R2, PT ;  /* 0x0000000200077217 */ /* 0x000fe20003800200 */
[----:B------:R-:W-:Y:S02]  /*0e90*/  IMAD.MOV R0, RZ, RZ, -R14 ;  /* 0x000000ffff007224 */ /* 0x000fe400078e0a0e */
[----:B------:R-:W-:Y:S01]  /*0ea0*/  IMAD.MOV.U32 R2, RZ, RZ, RZ ;  /* 0x000000ffff027224 */ /* 0x000fe200078e00ff */
[----:B------:R-:W-:Y:S01]  /*0eb0*/  ISETP.GE.AND P0, PT, R7, 0x1, PT ;  /* 0x000000010700780c */ /* 0x000fe20003f06270 */
[----:B------:R-:W-:Y:S01]  /*0ec0*/  IMAD R42, R0, c[0x0][0x548], R4 ;  /* 0x00015200002a7a24 */ /* 0x000fe200078e0204 */
[----:B---3--:R1:W-:Y:S04]  /*0ed0*/  STL [R1+0x10], R166 ;  /* 0x000010a601007387 */ /* 0x0083e80000100800 */
[----:B------:R1:W-:Y:S07]  /*0ee0*/  STL [R1+0x44], R42 ;  /* 0x0000442a01007387 */ /* 0x0003ee0000100800 */
[----:B------:R-:W-:Y:S05]  /*0ef0*/  @!P0 BRA `(.L_x_73) ;  /* 0x000001f000008947 */ /* 0x000fea0003800000 */
[----:B------:R-:W-:-:S04]  /*0f00*/  SHF.R.U32.HI R0, RZ, 0x10, R11 ;  /* 0x00000010ff007819 */ /* 0x000fc8000001160b */
[----:B------:R-:W-:-:S04]  /*0f10*/  ISETP.NE.AND P0, PT, R0, RZ, PT ;  /* 0x000000ff0000720c */ /* 0x000fc80003f05270 */
[----:B------:R-:W-:-:S04]  /*0f20*/  SEL R0, R0, c[0x0][0x338], P0 ;  /* 0x0000ce0000007a07 */ /* 0x000fc80000000000 */
[----:B------:R-:W-:Y:S02]  /*0f30*/  IABS R3, R0 ;  /* 0x0000000000037213 */ /* 0x000fe40000000000 */
[----:B------:R-:W-:Y:S02]  /*0f40*/  IADD3 R6, R0, -0x1, R7 ;  /* 0xffffffff00067810 */ /* 0x000fe40007ffe007 */
[----:B------:R-:W2:Y:S02]  /*0f50*/  I2F.RP R4, R3 ;  /* 0x0000000300047306 */ /* 0x000ea40000209400 */
[----:B------:R-:W-:Y:S02]  /*0f60*/  IABS R10, R6 ;  /* 0x00000006000a7213 */ /* 0x000fe40000000000 */
[----:B------:R-:W-:-:S04]  /*0f70*/  LOP3.LUT R6, R6, R0, RZ, 0x3c, !PT ;  /* 0x0000000006067212 */ /* 0x000fc800078e3cff */
[----:B------:R-:W-:Y:S01]  /*0f80*/  ISETP.GE.AND P0, PT, R6, RZ, PT ;  /* 0x000000ff0600720c */ /* 0x000fe20003f06270 */
[----:B--2---:R-:W2:Y:S02]  /*0f90*/  MUFU.RCP R4, R4 ;  /* 0x0000000400047308 */ /* 0x004ea40000001000 */
[----:B--2---:R-:W-:-:S06]  /*0fa0*/  IADD3 R4, R4, 0xffffffe, RZ ;  /* 0x0ffffffe04047810 */ /* 0x004fcc0007ffe0ff */
[----:B------:R-:W2:Y:S02]  /*0fb0*/  F2I.FTZ.U32.TRUNC.NTZ R5, R4 ;  /* 0x0000000400057305 */ /* 0x000ea4000021f000 */
[----:B--2---:R-:W-:Y:S02]  /*0fc0*/  IMAD.MOV R2, RZ, RZ, -R5 ;  /* 0x000000ffff027224 */ /* 0x004fe400078e0a05 */
[----:B------:R-:W-:Y:S02]  /*0fd0*/  IMAD.MOV.U32 R4, RZ, RZ, RZ ;  /* 0x000000ffff047224 */ /* 0x000fe400078e00ff */
[----:B------:R-:W-:Y:S01]  /*0fe0*/  IMAD.MOV.U32 R8, RZ, RZ, R2 ;  /* 0x000000ffff087224 */ /* 0x000fe200078e0002 */
[----:B------:R-:W-:-:S03]  /*0ff0*/  IABS R2, R0 ;  /* 0x0000000000027213 */ /* 0x000fc60000000000 */
[----:B------:R-:W-:Y:S02]  /*1000*/  IMAD R8, R8, R3, RZ ;  /* 0x0000000308087224 */ /* 0x000fe400078e02ff */
[----:B------:R-:W-:Y:S02]  /*1010*/  IMAD.MOV R9, RZ, RZ, -R2 ;  /* 0x000000ffff097224 */ /* 0x000fe400078e0a02 */
[----:B------:R-:W-:-:S04]  /*1020*/  IMAD.HI.U32 R2, R5, R8, R4 ;  /* 0x0000000805027227 */ /* 0x000fc800078e0004 */
[----:B------:R-:W-:Y:S02]  /*1030*/  IMAD.MOV.U32 R4, RZ, RZ, R10 ;  /* 0x000000ffff047224 */ /* 0x000fe400078e000a */
[----:B------:R-:W-:Y:S02]  /*1040*/  IMAD.MOV.U32 R5, RZ, RZ, R9 ;  /* 0x000000ffff057224 */ /* 0x000fe400078e0009 */
[----:B------:R-:W-:-:S04]  /*1050*/  IMAD.HI.U32 R2, R2, R4, RZ ;  /* 0x0000000402027227 */ /* 0x000fc800078e00ff */
[----:B------:R-:W-:-:S05]  /*1060*/  IMAD R4, R2, R5, R4 ;  /* 0x0000000502047224 */ /* 0x000fca00078e0204 */
[----:B------:R-:W-:-:S13]  /*1070*/  ISETP.GT.U32.AND P1, PT, R3, R4, PT ;  /* 0x000000040300720c */ /* 0x000fda0003f24070 */
[----:B------:R-:W-:Y:S01]  /*1080*/  @!P1 IMAD.IADD R4, R4, 0x1, -R3 ;  /* 0x0000000104049824 */ /* 0x000fe200078e0a03 */
[----:B------:R-:W-:Y:S02]  /*1090*/  @!P1 IADD3 R2, R2, 0x1, RZ ;  /* 0x0000000102029810 */ /* 0x000fe40007ffe0ff */
[----:B------:R-:W-:Y:S02]  /*10a0*/  ISETP.NE.AND P1, PT, R0, RZ, PT ;  /* 0x000000ff0000720c */ /* 0x000fe40003f25270 */
[----:B------:R-:W-:-:S13]  /*10b0*/  ISETP.GE.U32.AND P2, PT, R4, R3, PT ;  /* 0x000000030400720c */ /* 0x000fda0003f46070 */
[----:B------:R-:W-:-:S05]  /*10c0*/  @P2 IADD3 R2, R2, 0x1, RZ ;  /* 0x0000000102022810 */ /* 0x000fca0007ffe0ff */
[----:B------:R-:W-:Y:S01]  /*10d0*/  @!P0 IMAD.MOV R2, RZ, RZ, -R2 ;  /* 0x000000ffff028224 */ /* 0x000fe200078e0a02 */
[----:B------:R-:W-:Y:S02]  /*10e0*/  @!P1 LOP3.LUT R2, RZ, R0, RZ, 0x33, !PT ;  /* 0x00000000ff029212 */ /* 0x000fe400078e33ff */
.L_x_73:
[----:B------:R-:W-:Y:S05]  /*10f0*/  BSYNC B0 ;  /* 0x0000000000007941 */ /* 0x000fea0003800000 */
.L_x_72:
[----:B------:R-:W-:Y:S01]  /*1100*/  LOP3.LUT R0, R11, 0xffff, RZ, 0xc0, !PT ;  /* 0x0000ffff0b007812 */ /* 0x000fe200078ec0ff */
[----:B------:R-:W-:Y:S01]  /*1110*/  CS2R R16, SRZ ;  /* 0x0000000000107805 */ /* 0x000fe2000001ff00 */
[----:B------:R-:W-:Y:S01]  /*1120*/  CS2R R74, SRZ ;  /* 0x00000000004a7805 */ /* 0x000fe2000001ff00 */
[----:B------:R-:W-:Y:S01]  /*1130*/  CS2R R72, SRZ ;  /* 0x0000000000487805 */ /* 0x000fe2000001ff00 */
[----:B------:R-:W-:Y:S01]  /*1140*/  CS2R R78, SRZ ;  /* 0x00000000004e7805 */ /* 0x000fe2000001ff00 */
[----:B------:R-:W-:Y:S01]  /*1150*/  IMAD R167, R0, R2, RZ ;  /* 0x0000000200a77224 */ /* 0x000fe200078e02ff */
[----:B------:R-:W-:Y:S01]  /*1160*/  PRMT R0, RZ, 0x7610, R0 ;  /* 0x00007610ff007816 */ /* 0x000fe20000000000 */
[----:B------:R-:W-:Y:S01]  /*1170*/  CS2R R76, SRZ ;  /* 0x00000000004c7805 */ /* 0x000fe2000001ff00 */
[----:B------:R-:W-:Y:S01]  /*1180*/  CS2R R82, SRZ ;  /* 0x0000000000527805 */ /* 0x000fe2000001ff00 */
[----:B------:R-:W-:Y:S01]  /*1190*/  IMAD.IADD R2, R167, 0x1, R2 ;  /* 0x00000001a7027824 */ /* 0x000fe200078e0202 */
[----:B------:R2:W-:Y:S01]  /*11a0*/  STL [R1+0x4], R167 ;  /* 0x000004a701007387 */ /* 0x0005e20000100800 */
[----:B------:R-:W-:Y:S01]  /*11b0*/  CS2R R80, SRZ ;  /* 0x0000000000507805 */ /* 0x000fe2000001ff00 */
[----:B------:R-:W-:Y:S01]  /*11c0*/  CS2R R86, SRZ ;  /* 0x0000000000567805 */ /* 0x000fe2000001ff00 */
[----:B------:R-:W-:Y:S01]  /*11d0*/  CS2R R84, SRZ ;  /* 0x0000000000547805 */ /* 0x000fe2000001ff00 */
[----:B------:R-:W-:Y:S01]  /*11e0*/  IMNMX R232, R7, R2, PT ;  /* 0x0000000207e87217 */ /* 0x000fe20003800200 */
        /* <DEDUP_REMOVED lines=26> */
[----:B--2---:R-:W-:-:S04]  /*1390*/  ISETP.NE.U32.AND P0, PT, RZ, c[0x0][0x340], PT ;  /* 0x0000d000ff007a0c */ /* 0x004fc80003f05070 */
[----:B------:R-:W-:-:S13]  /*13a0*/  ISETP.NE.AND.EX P0, PT, RZ, c[0x0][0x344], PT, P0 ;  /* 0x0000d100ff007a0c */ /* 0x000fda0003f05300 */
[----:B------:R-:W-:-:S04]  /*13b0*/  @P0 IMAD.MOV.U32 R2, RZ, RZ, 0x4 ;  /* 0x00000004ff020424 */ /* 0x000fc800078e00ff */
[----:B------:R-:W-:-:S05]  /*13c0*/  @P0 IMAD.WIDE R2, R14, R2, c[0x0][0x340] ;  /* 0x0000d0000e020625 */ /* 0x000fca00078e0202 */
[----:B------:R2:W5:Y:S01]  /*13d0*/  @P0 LDG.E R0, [R2.64] ;  /* 0x0000000602000981 */ /* 0x000562000c1e1900 */
[----:B------:R-:W-:Y:S01]  /*13e0*/  WARPSYNC 0xffffffff ;  /* 0xffffffff00007948 */ /* 0x000fe20003800000 */
[----:B------:R-:W-:Y:S01]  /*13f0*/  IADD3 R70, R232, -0x1, RZ ;  /* 0xffffffffe8467810 */ /* 0x000fe20007ffe0ff */
[----:B------:R-:W-:-:S03]  /*1400*/  @!P0 IMAD.MOV.U32 R0, RZ, RZ, R14 ;  /* 0x000000ffff008224 */ /* 0x000fc600078e000e */
[----:B--2---:R-:W2:Y:S01]  /*1410*/  S2R R4, SR_TID.X ;  /* 0x0000000000047919 */ /* 0x004ea20000002100 */
[----:B------:R-:W-:Y:S01]  /*1420*/  IMAD.MOV.U32 R2, RZ, RZ, c[0x0][0x2b8] ;  /* 0x0000ae00ff027624 */ /* 0x000fe200078e00ff */
[----:B-----5:R-:W-:Y:S01]  /*1430*/  SHF.R.S32.HI R3, RZ, 0x1f, R0 ;  /* 0x0000001fff037819 */ /* 0x020fe20000011400 */
[----:B------:R-:W-:Y:S01]  /*1440*/  IMAD.WIDE.U32 R164, R0, c[0x0][0x2b0], RZ ;  /* 0x0000ac0000a47a25 */ /* 0x000fe200078e00ff */
[----:B------:R-:W-:Y:S02]  /*1450*/  BAR.SYNC.DEFER_BLOCKING 0x0 ;  /* 0x0000000000007b1d */ /* 0x000fe40000010000 */
[----:B------:R-:W-:Y:S01]  /*1460*/  ISETP.NE.AND P3, PT, R2, 0x1, PT ;  /* 0x000000010200780c */ /* 0x000fe20003f65270 */
[----:B------:R-:W-:Y:S01]  /*1470*/  IMAD.MOV.U32 R238, RZ, RZ, RZ ;  /* 0x000000ffffee7224 */ /* 0x000fe200078e00ff */
[----:B------:R-:W-:-:S02]  /*1480*/  SHF.R.S32.HI R37, RZ, 0x1f, R42 ;  /* 0x0000001fff257819 */ /* 0x000fc4000001142a */
[----:B------:R-:W-:Y:S01]  /*1490*/  SHF.R.S32.HI R6, RZ, 0x1f, R14 ;  /* 0x0000001fff067819 */ /* 0x000fe2000001140e */
[----:B------:R-:W-:Y:S01]  /*14a0*/  IMAD R16, R12, c[0x0][0x168], RZ ;  /* 0x00005a000c107a24 */ /* 0x000fe200078e02ff */
[----:B------:R-:W-:Y:S02]  /*14b0*/  SHF.R.S32.HI R39, RZ, 0x1f, R241 ;  /* 0x0000001fff277819 */ /* 0x000fe400000114f1 */
[----:B--2---:R-:W-:Y:S02]  /*14c0*/  SHF.R.S32.HI R18, RZ, 0x1f, R4 ;  /* 0x0000001fff127819 */ /* 0x004fe40000011404 */
[----:B------:R-:W-:Y:S02]  /*14d0*/  SHF.R.S32.HI R38, RZ, 0x1f, R242 ;  /* 0x0000001fff267819 */ /* 0x000fe400000114f2 */
[----:B------:R-:W-:Y:S02]  /*14e0*/  ISETP.GE.AND P2, PT, R241, c[0x0][0x198], PT ;  /* 0x00006600f1007a0c */ /* 0x000fe40003f46270 */
[----:B------:R-:W-:Y:S01]  /*14f0*/  ISETP.GE.AND P6, PT, R242, c[0x0][0x198], PT ;  /* 0x00006600f2007a0c */ /* 0x000fe20003fc6270 */
[----:B------:R-:W-:Y:S01]  /*1500*/  IMAD.WIDE.U32 R162, R42, c[0x0][0x1e8], RZ ;  /* 0x00007a002aa27a25 */ /* 0x000fe200078e00ff */
[----:B------:R-:W-:Y:S01]  /*1510*/  LEA.HI R18, R18, R4, RZ, 0x3 ;  /* 0x0000000412127211 */ /* 0x000fe200078f18ff */
[----:B------:R-:W-:Y:S01]  /*1520*/  STL.64 [R1+0x20], R164 ;  /* 0x000020a401007387 */ /* 0x000fe20000100a00 */
[----:B------:R-:W-:-:S02]  /*1530*/  SHF.R.S32.HI R19, RZ, 0x1f, R4 ;  /* 0x0000001fff137819 */ /* 0x000fc40000011404 */
[----:B------:R-:W-:Y:S02]  /*1540*/  LOP3.LUT R18, R18, 0xfffffff8, RZ, 0xc0, !PT ;  /* 0xfffffff812127812 */ /* 0x000fe400078ec0ff */
[----:B------:R-:W-:-:S03]  /*1550*/  LEA.HI R19, R19, R4, RZ, 0x3 ;  /* 0x0000000413137211 */ /* 0x000fc600078f18ff */
[----:B------:R-:W-:Y:S01]  /*1560*/  IMAD.IADD R18, R4, 0x1, -R18 ;  /* 0x0000000104127824 */ /* 0x000fe200078e0a12 */
[----:B------:R-:W-:-:S05]  /*1570*/  SHF.R.S32.HI R19, RZ, 0x3, R19 ;  /* 0x00000003ff137819 */ /* 0x000fca0000011413 */
[----:B------:R-:W-:-:S04]  /*1580*/  IMAD R156, R18, 0x20, R19 ;  /* 0x00000020129c7824 */ /* 0x000fc800078e0213 */
[----:B------:R-:W-:-:S04]  /*1590*/  IMAD R2, R70, 0x80, R156 ;  /* 0x0000008046027824 */ /* 0x000fc800078e029c */
[C---:B-1----:R-:W-:Y:S01]  /*15a0*/  IMAD.IADD R11, R2.reuse, 0x1, R166 ;  /* 0x00000001020b7824 */ /* 0x042fe200078e02a6 */
[----:B------:R-:W-:Y:S01]  /*15b0*/  ISETP.GE.AND P1, PT, R2, R233, PT ;  /* 0x000000e90200720c */ /* 0x000fe20003f26270 */
[----:B------:R-:W-:Y:S02]  /*15c0*/  IMAD R2, R3, c[0x0][0x2b0], RZ ;  /* 0x0000ac0003027a24 */ /* 0x000fe400078e02ff */
[----:B------:R-:W-:Y:S01]  /*15d0*/  @P3 IMAD.HI.U32 R3, R11, c[0x0][0x2bc], RZ ;  /* 0x0000af000b033a27 */ /* 0x000fe200078e00ff */
[----:B------:R-:W-:Y:S02]  /*15e0*/  ISETP.GT.OR P1, PT, R156, 0x7f, P1 ;  /* 0x0000007f9c00780c */ /* 0x000fe40000f24670 */
[----:B------:R-:W-:Y:S01]  /*15f0*/  MOV R10, R11 ;  /* 0x0000000b000a7202 */ /* 0x000fe20000000f00 */
[----:B------:R-:W-:Y:S01]  /*1600*/  IMAD R2, R0, c[0x0][0x2b4], R2 ;  /* 0x0000ad0000027a24 */ /* 0x000fe200078e0202 */
[----:B------:R-:W-:-:S03]  /*1610*/  @P3 SHF.R.U32.HI R10, RZ, c[0x0][0x2c0], R3 ;  /* 0x0000b000ff0a3a19 */ /* 0x000fc60000011603 */
[----:B------:R-:W-:Y:S02]  /*1620*/  IMAD.IADD R161, R165, 0x1, R2 ;  /* 0x00000001a5a17824 */ /* 0x000fe400078e0202 */
[----:B------:R-:W-:Y:S02]  /*1630*/  IMAD R5, R37, c[0x0][0x1b8], RZ ;  /* 0x00006e0025057a24 */ /* 0x000fe400078e02ff */
[----:B------:R-:W-:Y:S02]  /*1640*/  IMAD.IADD R4, R13, 0x1, R156 ;  /* 0x000000010d047824 */ /* 0x000fe400078e029c */
[----:B------:R-:W-:Y:S01]  /*1650*/  IMAD R157, R70, -0x80, R233 ;  /* 0xffffff80469d7824 */ /* 0x000fe200078e02e9 */
[----:B------:R-:W-:Y:S01]  /*1660*/  @!P1 IADD3 R0, P0, R10, R164, RZ ;  /* 0x000000a40a009210 */ /* 0x000fe20007f1e0ff */
[----:B------:R-:W-:Y:S01]  /*1670*/  IMAD.IADD R12, R19, 0x1, R13 ;  /* 0x00000001130c7824 */ /* 0x000fe200078e020d */
[----:B------:R-:W-:Y:S01]  /*1680*/  IADD3 R206, R71, 0x20, RZ ;  /* 0x0000002047ce7810 */ /* 0x000fe20007ffe0ff */
[----:B------:R-:W-:Y:S01]  /*1690*/  IMAD.WIDE.U32 R40, R42, c[0x0][0x210], RZ ;  /* 0x000084002a287a25 */ /* 0x000fe200078e00ff */
[----:B------:R-:W-:Y:S01]  /*16a0*/  @!P1 LEA.HI.X.SX32 R3, R10, R161, 0x1, P0 ;  /* 0x000000a10a039211 */ /* 0x000fe200000f0eff */
[----:B------:R-:W-:Y:S01]  /*16b0*/  STL [R1+0x34], R161 ;  /* 0x000034a101007387 */ /* 0x000fe20000100800 */
[----:B------:R-:W-:-:S04]  /*16c0*/  @!P1 LEA R2, P0, R0, c[0x0][0x2a0], 0x2 ;  /* 0x0000a80000029a11 */ /* 0x000fc800078010ff */
[----:B------:R-:W-:-:S05]  /*16d0*/  @!P1 LEA.HI.X R3, R0, c[0x0][0x2a4], R3, 0x2, P0 ;  /* 0x0000a90000039a11 */ /* 0x000fca00000f1403 */
[----:B------:R1:W2:Y:S01]  /*16e0*/  @!P1 LDG.E R238, [R2.64] ;  /* 0x0000000602ee9981 */ /* 0x0002a2000c1e1900 */
[----:B------:R-:W-:Y:S01]  /*16f0*/  IMAD R5, R42, c[0x0][0x1bc], R5 ;  /* 0x00006f002a057a24 */ /* 0x000fe200078e0205 */
[C---:B------:R-:W-:Y:S01]  /*1700*/  SHF.L.U64.HI R68, R241.reuse, 0x1, R39 ;  /* 0x00000001f1447819 */ /* 0x040fe20000010227 */
[----:B------:R-:W-:Y:S01]  /*1710*/  @P4 IMAD.HI.U32 R7, R4, c[0x0][0x2c8], RZ ;  /* 0x0000b20004074a27 */ /* 0x000fe200078e00ff */
[----:B------:R-:W-:Y:S01]  /*1720*/  STL.64 [R1+0x18], R162 ;  /* 0x000018a201007387 */ /* 0x000fe20000100a00 */
[C---:B------:R-:W-:Y:S01]  /*1730*/  SHF.L.U64.HI R69, R242.reuse, 0x1, R38 ;  /* 0x00000001f2457819 */ /* 0x040fe20000010226 */
[----:B------:R-:W-:Y:S01]  /*1740*/  BSSY B0, `(.L_x_75) ;  /* 0x0000272000007945 */ /* 0x000fe20003800000 */
[----:B------:R-:W-:Y:S01]  /*1750*/  IMAD.MOV.U32 R0, RZ, RZ, R4 ;  /* 0x000000ffff007224 */ /* 0x000fe200078e0004 */
[----:B------:R-:W-:Y:S01]  /*1760*/  @P4 SHF.R.U32.HI R0, RZ, c[0x0][0x2cc], R7 ;  /* 0x0000b300ff004a19 */ /* 0x000fe20000011607 */
[----:B------:R-:W-:Y:S02]  /*1770*/  IMAD.SHL.U32 R158, R241, 0x2, RZ ;  /* 0x00000002f19e7824 */ /* 0x000fe400078e00ff */
[----:B------:R-:W-:Y:S01]  /*1780*/  IMAD.SHL.U32 R159, R242, 0x2, RZ ;  /* 0x00000002f29f7824 */ /* 0x000fe200078e00ff */
[----:B------:R-:W-:Y:S01]  /*1790*/  SHF.R.S32.HI R7, RZ, 0x1f, R0 ;  /* 0x0000001fff077819 */ /* 0x000fe20000011400 */
[----:B-1----:R-:W-:-:S04]  /*17a0*/  IMAD.WIDE.U32 R2, R42, c[0x0][0x1b8], RZ ;  /* 0x00006e002a027a25 */ /* 0x002fc800078e00ff */
[----:B------:R-:W-:Y:S02]  /*17b0*/  IMAD.IADD R3, R3, 0x1, R5 ;  /* 0x0000000103037824 */ /* 0x000fe400078e0205 */
[----:B------:R-:W-:Y:S02]  /*17c0*/  IMAD R5, R6, c[0x0][0x1c0], RZ ;  /* 0x0000700006057a24 */ /* 0x000fe400078e02ff */
[----:B------:R-:W-:-:S04]  /*17d0*/  IMAD.WIDE.U32 R2, R14, c[0x0][0x1c0], R2 ;  /* 0x000070000e027a25 */ /* 0x000fc800078e0002 */
[----:B------:R-:W-:Y:S01]  /*17e0*/  IMAD R6, R14, c[0x0][0x1c4], R5 ;  /* 0x000071000e067a24 */ /* 0x000fe200078e0205 */
[----:B------:R-:W-:-:S03]  /*17f0*/  IADD3 R5, -R0, RZ, RZ ;  /* 0x000000ff00057210 */ /* 0x000fc60007ffe1ff */
[----:B------:R-:W-:Y:S02]  /*1800*/  IMAD.IADD R3, R3, 0x1, R6 ;  /* 0x0000000103037824 */ /* 0x000fe400078e0206 */
[----:B------:R-:W-:Y:S02]  /*1810*/  IMAD R4, R5, c[0x0][0x2c4], R4 ;  /* 0x0000b10005047a24 */ /* 0x000fe400078e0204 */
[----:B------:R-:W-:Y:S02]  /*1820*/  IMAD R5, R7, c[0x0][0x1b0], RZ ;  /* 0x00006c0007057a24 */ /* 0x000fe400078e02ff */
[----:B------:R-:W-:-:S04]  /*1830*/  IMAD.WIDE.U32 R2, R0, c[0x0][0x1b0], R2 ;  /* 0x00006c0000027a25 */ /* 0x000fc800078e0002 */
[----:B------:R-:W-:Y:S01]  /*1840*/  IMAD R6, R0, c[0x0][0x1b4], R5 ;  /* 0x00006d0000067a24 */ /* 0x000fe200078e0205 */
[----:B------:R-:W-:-:S03]  /*1850*/  SHF.R.S32.HI R5, RZ, 0x1f, R4 ;  /* 0x0000001fff057819 */ /* 0x000fc60000011404 */
[----:B------:R-:W-:Y:S01]  /*1860*/  IMAD.IADD R3, R3, 0x1, R6 ;  /* 0x0000000103037824 */ /* 0x000fe200078e0206 */
[----:B------:R-:W-:Y:S01]  /*1870*/  IADD3 R6, R12, 0x20, RZ ;  /* 0x000000200c067810 */ /* 0x000fe20007ffe0ff */
[----:B------:R-:W-:Y:S02]  /*1880*/  IMAD R0, R5, c[0x0][0x1a8], RZ ;  /* 0x00006a0005007a24 */ /* 0x000fe400078e02ff */
[----:B------:R-:W-:-:S04]  /*1890*/  IMAD.WIDE.U32 R2, R4, c[0x0][0x1a8], R2 ;  /* 0x00006a0004027a25 */ /* 0x000fc800078e0002 */
[----:B------:R-:W-:Y:S01]  /*18a0*/  IMAD R0, R4, c[0x0][0x1ac], R0 ;  /* 0x00006b0004007a24 */ /* 0x000fe200078e0200 */
[----:B------:R-:W-:-:S03]  /*18b0*/  LEA R9, P0, R2, c[0x0][0x160], 0x1 ;  /* 0x0000580002097a11 */ /* 0x000fc600078008ff */
[----:B------:R-:W-:Y:S02]  /*18c0*/  IMAD.IADD R8, R3, 0x1, R0 ;  /* 0x0000000103087824 */ /* 0x000fe400078e0200 */
[----:B------:R-:W1:Y:S03]  /*18d0*/  SHFL.IDX PT, R0, R9, RZ, 0x181f ;  /* 0x00181fff09007589 */ /* 0x000e6600000e0000 */
[----:B------:R-:W-:Y:S01]  /*18e0*/  LEA.HI.X R8, R2, c[0x0][0x164], R8, 0x1, P0 ;  /* 0x0000590002087a11 */ /* 0x000fe200000f0c08 */
[----:B------:R-:W-:Y:S01]  /*18f0*/  SHFL.IDX PT, R13, R9, 0x2, 0x181f ;  /* 0x00581f00090d7f89 */ /* 0x000fe200000e0000 */
[----:B------:R-:W-:Y:S02]  /*1900*/  ISETP.GE.AND P0, PT, R12, R16, PT ;  /* 0x000000100c00720c */ /* 0x000fe40003f06270 */
[----:B------:R-:W-:Y:S01]  /*1910*/  IADD3 R2, -R10, RZ, RZ ;  /* 0x000000ff0a027210 */ /* 0x000fe20007ffe1ff */
[----:B------:R-:W3:Y:S04]  /*1920*/  SHFL.IDX PT, R5, R8, RZ, 0x181f ;  /* 0x00181fff08057589 */ /* 0x000ee800000e0000 */
[----:B------:R-:W4:Y:S01]  /*1930*/  SHFL.IDX PT, R10, R9, 0x1, 0x181f ;  /* 0x00381f00090a7f89 */ /* 0x000f2200000e0000 */
[----:B------:R-:W-:-:S03]  /*1940*/  IMAD R239, R2, c[0x0][0x2b8], R11 ;  /* 0x0000ae0002ef7a24 */ /* 0x000fc600078e020b */
[----:B------:R-:W4:Y:S02]  /*1950*/  SHFL.IDX PT, R11, R8, 0x1, 0x181f ;  /* 0x00381f00080b7f89 */ /* 0x000f2400000e0000 */
[----:B------:R-:W-:Y:S02]  /*1960*/  SHF.R.S32.HI R36, RZ, 0x1f, R239 ;  /* 0x0000001fff247819 */ /* 0x000fe400000114ef */
[----:B------:R-:W4:Y:S01]  /*1970*/  SHFL.IDX PT, R14, R8, 0x2, 0x181f ;  /* 0x00581f00080e7f89 */ /* 0x000f2200000e0000 */
[----:B-1----:R-:W-:-:S03]  /*1980*/  @!P0 LEA R2, P5, R241, R0, 0x1 ;  /* 0x00000000f1028211 */ /* 0x002fc600078a08ff */
[----:B------:R-:W1:Y:S01]  /*1990*/  SHFL.IDX PT, R9, R9, 0x3, 0x181f ;  /* 0x00781f0009097f89 */ /* 0x000e6200000e0000 */
[----:B------:R-:W-:Y:S01]  /*19a0*/  @!P0 LEA R4, P1, R242, R0, 0x1 ;  /* 0x00000000f2048211 */ /* 0x000fe200078208ff */
[----:B------:R-:W-:Y:S02]  /*19b0*/  IMAD R0, R36, c[0x0][0x1e0], RZ ;  /* 0x0000780024007a24 */ /* 0x000fe400078e02ff */
[----:B------:R-:W1:Y:S02]  /*19c0*/  SHFL.IDX PT, R8, R8, 0x3, 0x181f ;  /* 0x00781f0008087f89 */ /* 0x000e6400000e0000 */
[----:B------:R-:W-:Y:S01]  /*19d0*/  IMAD R0, R239, c[0x0][0x1e4], R0 ;  /* 0x00007900ef007a24 */ /* 0x000fe200078e0200 */
[CC--:B---3--:R-:W-:Y:S02]  /*19e0*/  @!P0 LEA.HI.X R3, R241.reuse, R5.reuse, R39, 0x1, P5 ;  /* 0x00000005f1038211 */ /* 0x0c8fe400028f0c27 */
[----:B------:R-:W-:Y:S02]  /*19f0*/  @!P0 LEA.HI.X R5, R242, R5, R38, 0x1, P1 ;  /* 0x00000005f2058211 */ /* 0x000fe400008f0c26 */
[----:B------:R-:W-:Y:S01]  /*1a00*/  ISETP.GE.AND P1, PT, R6, R16, PT ;  /* 0x000000100600720c */ /* 0x000fe20003f26270 */
[----:B------:R3:W-:Y:S04]  /*1a10*/  @!P0 LDGSTS.E.BYPASS.LTC128B.128 [R227+0x100], [R2.64], !P2 ;  /* 0x0010000002e38fae */ /* 0x0007e8000d101d46 */
[----:B------:R1:W-:Y:S08]  /*1a20*/  @!P0 LDGSTS.E.BYPASS.LTC128B.128 [R227+0x4100], [R4.64], !P6 ;  /* 0x0410000004e38fae */ /* 0x0003f0000f101d46 */
[----:B----4-:R-:W-:-:S04]  /*1a30*/  @!P1 LEA R6, P0, R241, R10, 0x1 ;  /* 0x0000000af1069211 */ /* 0x010fc800078008ff */
[----:B------:R-:W-:-:S05]  /*1a40*/  @!P1 LEA.HI.X R7, R241, R11, R39, 0x1, P0 ;  /* 0x0000000bf1079211 */ /* 0x000fca00000f0c27 */
[----:B------:R4:W-:Y:S01]  /*1a50*/  @!P1 LDGSTS.E.BYPASS.LTC128B.128 [R227+0x1100], [R6.64], !P2 ;  /* 0x0110000006e39fae */ /* 0x0009e2000d101d46 */
[----:B---3--:R-:W-:Y:S01]  /*1a60*/  IMAD.WIDE.U32 R2, R239, c[0x0][0x1e0], RZ ;  /* 0x00007800ef027a25 */ /* 0x008fe200078e00ff */
[----:B-1----:R-:W-:-:S03]  /*1a70*/  IADD3 R4, R12, 0x40, RZ ;  /* 0x000000400c047810 */ /* 0x002fc60007ffe0ff */
[----:B------:R-:W-:Y:S01]  /*1a80*/  IMAD.IADD R3, R3, 0x1, R0 ;  /* 0x0000000103037824 */ /* 0x000fe200078e0200 */
[----:B------:R-:W-:Y:S01]  /*1a90*/  IADD3 R12, R12, 0x60, RZ ;  /* 0x000000600c0c7810 */ /* 0x000fe20007ffe0ff */
[----:B------:R-:W-:Y:S01]  /*1aa0*/  IMAD R0, R37, c[0x0][0x1e8], RZ ;  /* 0x00007a0025007a24 */ /* 0x000fe200078e02ff */
[----:B------:R-:W-:Y:S02]  /*1ab0*/  ISETP.GE.AND P5, PT, R4, R16, PT ;  /* 0x000000100400720c */ /* 0x000fe40003fa6270 */
[----:B------:R-:W-:Y:S01]  /*1ac0*/  @!P1 LEA R4, P0, R242, R10, 0x1 ;  /* 0x0000000af2049211 */ /* 0x000fe200078008ff */
[----:B------:R-:W-:-:S03]  /*1ad0*/  IMAD R0, R42, c[0x0][0x1ec], R0 ;  /* 0x00007b002a007a24 */ /* 0x000fc600078e0200 */
[----:B------:R-:W-:Y:S01]  /*1ae0*/  @!P1 LEA.HI.X R5, R242, R11, R38, 0x1, P0 ;  /* 0x0000000bf2059211 */ /* 0x000fe200000f0c26 */
[----:B------:R-:W-:-:S04]  /*1af0*/  IMAD.IADD R160, R163, 0x1, R0 ;  /* 0x00000001a3a07824 */ /* 0x000fc800078e0200 */
[----:B------:R1:W-:Y:S04]  /*1b00*/  @!P1 LDGSTS.E.BYPASS.LTC128B.128 [R227+0x5100], [R4.64], !P6 ;  /* 0x0510000004e39fae */ /* 0x0003e8000f101d46 */
[----:B------:R-:W-:Y:S04]  /*1b10*/  STL [R1+0x30], R160 ;  /* 0x000030a001007387 */ /* 0x000fe80000100800 */
[----:B------:R-:W-:Y:S01]  /*1b20*/  STL.64 [R1+0x28], R40 ;  /* 0x0000282801007387 */ /* 0x000fe20000100a00 */
[----:B-1----:R-:W-:-:S04]  /*1b30*/  @!P5 LEA R4, P1, R241, R13, 0x1 ;  /* 0x0000000df104d211 */ /* 0x002fc800078208ff */
[----:B------:R-:W-:-:S05]  /*1b40*/  @!P5 LEA.HI.X R5, R241, R14, R39, 0x1, P1 ;  /* 0x0000000ef105d211 */ /* 0x000fca00008f0c27 */
[----:B------:R1:W-:Y:S01]  /*1b50*/  @!P5 LDGSTS.E.BYPASS.LTC128B.128 [R227+0x2100], [R4.64], !P2 ;  /* 0x0210000004e3dfae */ /* 0x0003e2000d101d46 */
[----:B--2---:R-:W-:Y:S01]  /*1b60*/  SHF.R.S32.HI R15, RZ, 0x1f, R238 ;  /* 0x0000001fff0f7819 */ /* 0x004fe200000114ee */
[----:B------:R-:W-:-:S04]  /*1b70*/  IMAD.WIDE.U32 R2, R238, c[0x0][0x1f0], R2 ;  /* 0x00007c00ee027a25 */ /* 0x000fc800078e0002 */
[----:B----4-:R-:W-:Y:S01]  /*1b80*/  IMAD R7, R15, c[0x0][0x1f0], RZ ;  /* 0x00007c000f077a24 */ /* 0x010fe200078e02ff */
[----:B------:R-:W-:Y:S02]  /*1b90*/  IADD3 R6, P0, R2, R162, RZ ;  /* 0x000000a202067210 */ /* 0x000fe40007f1e0ff */
[----:B------:R-:W-:Y:S01]  /*1ba0*/  @!P5 LEA R2, P1, R242, R13, 0x1 ;  /* 0x0000000df202d211 */ /* 0x000fe200078208ff */
[----:B------:R-:W-:Y:S02]  /*1bb0*/  IMAD R7, R238, c[0x0][0x1f4], R7 ;  /* 0x00007d00ee077a24 */ /* 0x000fe400078e0207 */
[----:B------:R-:W-:-:S03]  /*1bc0*/  IMAD.IADD R13, R157, 0x1, -R19 ;  /* 0x000000019d0d7824 */ /* 0x000fc600078e0a13 */
[----:B------:R-:W-:Y:S02]  /*1bd0*/  IADD3.X R7, R160, R3, R7, P0, !PT ;  /* 0x00000003a0077210 */ /* 0x000fe400007fe407 */
[----:B------:R-:W-:Y:S02]  /*1be0*/  LEA R0, P0, R6, c[0x0][0x1c8], 0x1 ;  /* 0x0000720006007a11 */ /* 0x000fe400078008ff */
[----:B------:R-:W-:Y:S02]  /*1bf0*/  @!P5 LEA.HI.X R3, R242, R14, R38, 0x1, P1 ;  /* 0x0000000ef203d211 */ /* 0x000fe400008f0c26 */
[----:B------:R-:W-:Y:S01]  /*1c00*/  LEA.HI.X R14, R6, c[0x0][0x1cc], R7, 0x1, P0 ;  /* 0x00007300060e7a11 */ /* 0x000fe200000f0c07 */
[----:B------:R-:W-:Y:S01]  /*1c10*/  SHFL.IDX PT, R10, R0, 0x1, 0x181f ;  /* 0x00381f00000a7f89 */ /* 0x000fe200000e0000 */
[----:B------:R-:W-:-:S03]  /*1c20*/  ISETP.GE.AND P1, PT, R12, R16, PT ;  /* 0x000000100c00720c */ /* 0x000fc60003f26270 */
[----:B------:R-:W2:Y:S04]  /*1c30*/  SHFL.IDX PT, R6, R0, RZ, 0x181f ;  /* 0x00181fff00067589 */ /* 0x000ea800000e0000 */
[----:B------:R-:W3:Y:S04]  /*1c40*/  SHFL.IDX PT, R7, R14, RZ, 0x181f ;  /* 0x00181fff0e077589 */ /* 0x000ee800000e0000 */
[----:B------:R4:W-:Y:S01]  /*1c50*/  @!P5 LDGSTS.E.BYPASS.LTC128B.128 [R227+0x6100], [R2.64], !P6 ;  /* 0x0610000002e3dfae */ /* 0x0009e2000f101d46 */
[----:B------:R-:W-:-:S03]  /*1c60*/  ISETP.GE.AND P5, PT, R13, 0x1, PT ;  /* 0x000000010d00780c */ /* 0x000fc60003fa6270 */
[----:B------:R-:W1:Y:S04]  /*1c70*/  SHFL.IDX PT, R12, R14, 0x1, 0x181f ;  /* 0x00381f000e0c7f89 */ /* 0x000e6800000e0000 */
[----:B------:R-:W-:Y:S01]  /*1c80*/  SHFL.IDX PT, R11, R14, 0x2, 0x181f ;  /* 0x00581f000e0b7f89 */ /* 0x000fe200000e0000 */
[----:B----4-:R-:W-:-:S04]  /*1c90*/  @!P1 LEA R2, P0, R241, R9, 0x1 ;  /* 0x00000009f1029211 */ /* 0x010fc800078008ff */
[CC--:B------:R-:W-:Y:S02]  /*1ca0*/  @!P1 LEA.HI.X R3, R241.reuse, R8.reuse, R39, 0x1, P0 ;  /* 0x00000008f1039211 */ /* 0x0c0fe400000f0c27 */
[C---:B-1----:R-:W-:Y:S02]  /*1cb0*/  @!P1 LEA R4, P0, R242.reuse, R9, 0x1 ;  /* 0x00000009f2049211 */ /* 0x042fe400078008ff */
[----:B------:R-:W-:Y:S02]  /*1cc0*/  SHFL.IDX PT, R9, R14, 0x3, 0x181f ;  /* 0x00781f000e097f89 */ /* 0x000fe400000e0000 */
[----:B------:R-:W-:Y:S02]  /*1cd0*/  @!P1 LEA.HI.X R5, R242, R8, R38, 0x1, P0 ;  /* 0x00000008f2059211 */ /* 0x000fe400000f0c26 */
[----:B------:R2:W-:Y:S01]  /*1ce0*/  @!P1 LDGSTS.E.BYPASS.LTC128B.128 [R227+0x3100], [R2.64], !P2 ;  /* 0x0310000002e39fae */ /* 0x0005e2000d101d46 */
[----:B------:R-:W-:-:S03]  /*1cf0*/  @P5 ISETP.GE.AND P0, PT, R241, c[0x0][0x1d4], PT ;  /* 0x00007500f1005a0c */ /* 0x000fc60003f06270 */
[----:B------:R-:W1:Y:S04]  /*1d00*/  SHFL.IDX PT, R8, R0, 0x2, 0x181f ;  /* 0x00581f0000087f89 */ /* 0x000e6800000e0000 */
[----:B------:R4:W-:Y:S04]  /*1d10*/  @!P1 LDGSTS.E.BYPASS.LTC128B.128 [R227+0x7100], [R4.64], !P6 ;  /* 0x0710000004e39fae */ /* 0x0009e8000f101d46 */
[----:B------:R-:W0:Y:S04]  /*1d20*/  LDGDEPBAR ;  /* 0x00000000000079af */ /* 0x000e280000000000 */
[----:B------:R-:W1:Y:S01]  /*1d30*/  SHFL.IDX PT, R0, R0, 0x3, 0x181f ;  /* 0x00781f0000007f89 */ /* 0x000e6200000e0000 */
[----:B--2---:R-:W-:-:S04]  /*1d40*/  @P5 LEA R2, P2, R241, R6, 0x1 ;  /* 0x00000006f1025211 */ /* 0x004fc800078408ff */
[----:B---3--:R-:W-:Y:S02]  /*1d50*/  @P5 LEA.HI.X R3, R241, R7, R39, 0x1, P2 ;  /* 0x00000007f1035211 */ /* 0x008fe400010f0c27 */
[----:B------:R-:W-:-:S03]  /*1d60*/  ISETP.GE.AND P2, PT, R13, 0x21, PT ;  /* 0x000000210d00780c */ /* 0x000fc60003f46270 */
[----:B------:R2:W-:Y:S01]  /*1d70*/  @P5 LDGSTS.E.BYPASS.LTC128B.128 [R227+0x8100], [R2.64], !P0 ;  /* 0x0810000002e35fae */ /* 0x0005e2000c101d46 */
[C---:B------:R-:W-:Y:S02]  /*1d80*/  @P5 ISETP.GE.AND P0, PT, R242.reuse, c[0x0][0x1d4], PT ;  /* 0x00007500f2005a0c */ /* 0x040fe40003f06270 */
[----:B--2---:R-:W-:-:S07]  /*1d90*/  @P5 LEA R2, P1, R242, R6, 0x1 ;  /* 0x00000006f2025211 */ /* 0x004fce00078208ff */
[C---:B------:R-:W-:Y:S02]  /*1da0*/  @P2 LEA R6, P6, R241.reuse, R10, 0x1 ;  /* 0x0000000af1062211 */ /* 0x040fe400078c08ff */
[C---:B------:R-:W-:Y:S02]  /*1db0*/  @P5 LEA.HI.X R3, R242.reuse, R7, R38, 0x1, P1 ;  /* 0x00000007f2035211 */ /* 0x040fe400008f0c26 */
[----:B------:R-:W-:Y:S02]  /*1dc0*/  @P2 LEA.HI.X R7, R241, R12, R39, 0x1, P6 ;  /* 0x0000000cf1072211 */ /* 0x000fe400030f0c27 */
[----:B------:R-:W-:Y:S01]  /*1dd0*/  ISETP.GE.AND P6, PT, R13, 0x41, PT ;  /* 0x000000410d00780c */ /* 0x000fe20003fc6270 */
[----:B------:R1:W-:Y:S01]  /*1de0*/  @P5 LDGSTS.E.BYPASS.LTC128B.128 [R227+0xc100], [R2.64], !P0 ;  /* 0x0c10000002e35fae */ /* 0x0003e2000c101d46 */
[----:B------:R-:W-:Y:S02]  /*1df0*/  @P2 ISETP.GE.AND P1, PT, R241, c[0x0][0x1d4], PT ;  /* 0x00007500f1002a0c */ /* 0x000fe40003f26270 */
[----:B----4-:R-:W-:-:S04]  /*1e00*/  @P2 LEA R4, P0, R242, R10, 0x1 ;  /* 0x0000000af2042211 */ /* 0x010fc800078008ff */
[----:B------:R-:W-:-:S05]  /*1e10*/  @P2 LEA.HI.X R5, R242, R12, R38, 0x1, P0 ;  /* 0x0000000cf2052211 */ /* 0x000fca00000f0c26 */
[C---:B------:R-:W-:Y:S02]  /*1e20*/  @P6 ISETP.GE.AND P0, PT, R241.reuse, c[0x0][0x1d4], PT ;  /* 0x00007500f1006a0c */ /* 0x040fe40003f06270 */
[----:B------:R2:W-:Y:S01]  /*1e30*/  @P2 LDGSTS.E.BYPASS.LTC128B.128 [R227+0x9100], [R6.64], !P1 ;  /* 0x0910000006e32fae */ /* 0x0005e2000c901d46 */
[----:B------:R-:W-:Y:S02]  /*1e40*/  @P2 ISETP.GE.AND P1, PT, R242, c[0x0][0x1d4], PT ;  /* 0x00007500f2002a0c */ /* 0x000fe40003f26270 */
[----:B-1----:R-:W-:-:S11]  /*1e50*/  @P6 LEA R2, P5, R241, R8, 0x1 ;  /* 0x00000008f1026211 */ /* 0x002fd600078a08ff */
[----:B------:R1:W-:Y:S01]  /*1e60*/  @P2 LDGSTS.E.BYPASS.LTC128B.128 [R227+0xd100], [R4.64], !P1 ;  /* 0x0d10000004e32fae */ /* 0x0003e2000c901d46 */
[----:B------:R-:W-:Y:S02]  /*1e70*/  @P6 LEA.HI.X R3, R241, R11, R39, 0x1, P5 ;  /* 0x0000000bf1036211 */ /* 0x000fe400028f0c27 */
[----:B------:R-:W-:-:S03]  /*1e80*/  ISETP.GE.AND P5, PT, R13, 0x61, PT ;  /* 0x000000610d00780c */ /* 0x000fc60003fa6270 */
[----:B------:R3:W-:Y:S01]  /*1e90*/  @P6 LDGSTS.E.BYPASS.LTC128B.128 [R227+0xa100], [R2.64], !P0 ;  /* 0x0a10000002e36fae */ /* 0x0007e2000c101d46 */
[----:B--2---:R-:W-:-:S04]  /*1ea0*/  @P6 LEA R6, P2, R242, R8, 0x1 ;  /* 0x00000008f2066211 */ /* 0x004fc800078408ff */
[C---:B------:R-:W-:Y:S02]  /*1eb0*/  @P6 LEA.HI.X R7, R242.reuse, R11, R38, 0x1, P2 ;  /* 0x0000000bf2076211 */ /* 0x040fe400010f0c26 */
[----:B------:R-:W-:-:S03]  /*1ec0*/  @P6 ISETP.GE.AND P2, PT, R242, c[0x0][0x1d4], PT ;  /* 0x00007500f2006a0c */ /* 0x000fc60003f46270 */
[----:B-1----:R-:W-:-:S04]  /*1ed0*/  @P5 LEA R4, P1, R241, R0, 0x1 ;  /* 0x00000000f1045211 */ /* 0x002fc800078208ff */
[----:B------:R-:W-:-:S06]  /*1ee0*/  @P5 LEA.HI.X R5, R241, R9, R39, 0x1, P1 ;  /* 0x00000009f1055211 */ /* 0x000fcc00008f0c27 */
[----:B------:R1:W-:Y:S01]  /*1ef0*/  @P6 LDGSTS.E.BYPASS.LTC128B.128 [R227+0xe100], [R6.64], !P2 ;  /* 0x0e10000006e36fae */ /* 0x0003e2000d101d46 */
[----:B------:R-:W-:Y:S02]  /*1f00*/  @P5 ISETP.GE.AND P1, PT, R241, c[0x0][0x1d4], PT ;  /* 0x00007500f1005a0c */ /* 0x000fe40003f26270 */
[----:B---3--:R-:W-:Y:S01]  /*1f10*/  @P5 LEA R2, P0, R242, R0, 0x1 ;  /* 0x00000000f2025211 */ /* 0x008fe200078008ff */
[----:B------:R-:W-:-:S03]  /*1f20*/  IMAD R0, R36, c[0x0][0x208], RZ ;  /* 0x0000820024007a24 */ /* 0x000fc600078e02ff */
[C---:B------:R-:W-:Y:S01]  /*1f30*/  @P5 LEA.HI.X R3, R242.reuse, R9, R38, 0x1, P0 ;  /* 0x00000009f2035211 */ /* 0x040fe200000f0c26 */
[----:B------:R-:W-:Y:S01]  /*1f40*/  IMAD R0, R239, c[0x0][0x20c], R0 ;  /* 0x00008300ef007a24 */ /* 0x000fe200078e0200 */
[----:B------:R-:W-:-:S05]  /*1f50*/  @P5 ISETP.GE.AND P0, PT, R242, c[0x0][0x1d4], PT ;  /* 0x00007500f2005a0c */ /* 0x000fca0003f06270 */
[----:B------:R1:W-:Y:S08]  /*1f60*/  @P5 LDGSTS.E.BYPASS.LTC128B.128 [R227+0xb100], [R4.64], !P1 ;  /* 0x0b10000004e35fae */ /* 0x0003f0000c901d46 */
[----:B------:R2:W-:Y:S01]  /*1f70*/  @P5 LDGSTS.E.BYPASS.LTC128B.128 [R227+0xf100], [R2.64], !P0 ;  /* 0x0f10000002e35fae */ /* 0x0005e2000c101d46 */
[----:B------:R-:W-:Y:S02]  /*1f80*/  R2P PR, R18, 0x6 ;  /* 0x0000000612007804 */ /* 0x000fe40000000000 */
[----:B------:R-:W-:Y:S01]  /*1f90*/  ISETP.GE.AND P6, PT, R241, c[0x0][0x1d4], PT ;  /* 0x00007500f1007a0c */ /* 0x000fe20003fc6270 */
[----:B------:R-:W0:Y:S10]  /*1fa0*/  LDGDEPBAR ;  /* 0x00000000000079af */ /* 0x000e340000000000 */
[----:B------:R-:W-:-:S04]  /*1fb0*/  @P1 IADD3 R206, R71, -0x20, RZ ;  /* 0xffffffe047ce1810 */ /* 0x000fc80007ffe0ff */
[C---:B------:R-:W-:Y:S02]  /*1fc0*/  IADD3 R207, R206.reuse, 0x4000, RZ ;  /* 0x00004000cecf7810 */ /* 0x040fe40007ffe0ff */
[C---:B------:R-:W-:Y:S02]  /*1fd0*/  IADD3 R208, R206.reuse, 0x4800, RZ ;  /* 0x00004800ced07810 */ /* 0x040fe40007ffe0ff */
[C---:B------:R-:W-:Y:S02]  /*1fe0*/  IADD3 R209, R206.reuse, 0x5000, RZ ;  /* 0x00005000ced17810 */ /* 0x040fe40007ffe0ff */
[C---:B------:R-:W-:Y:S02]  /*1ff0*/  IADD3 R210, R206.reuse, 0x5800, RZ ;  /* 0x00005800ced27810 */ /* 0x040fe40007ffe0ff */
[----:B------:R-:W-:Y:S01]  /*2000*/  IADD3 R211, R206, 0x6000, RZ ;  /* 0x00006000ced37810 */ /* 0x000fe20007ffe0ff */
[----:B--2---:R-:W-:Y:S01]  /*2010*/  IMAD.WIDE.U32 R2, R239, c[0x0][0x208], RZ ;  /* 0x00008200ef027a25 */ /* 0x004fe200078e00ff */
[----:B------:R-:W-:-:S04]  /*2020*/  DEPBAR.LE SB0, 0x1 ;  /* 0x000080400000791a */ /* 0x000fc80000000000 */
[----:B------:R-:W-:Y:S01]  /*2030*/  BAR.SYNC.DEFER_BLOCKING 0x0 ;  /* 0x0000000000007b1d */ /* 0x000fe20000010000 */
[----:B------:R-:W-:Y:S01]  /*2040*/  IMAD.IADD R3, R3, 0x1, R0 ;  /* 0x0000000103037824 */ /* 0x000fe200078e0200 */
[C---:B------:R-:W-:Y:S01]  /*2050*/  IADD3 R212, R206.reuse, 0x6800, RZ ;  /* 0x00006800ced47810 */ /* 0x040fe20007ffe0ff */
[----:B------:R-:W-:Y:S01]  /*2060*/  IMAD R0, R37, c[0x0][0x210], RZ ;  /* 0x0000840025007a24 */ /* 0x000fe200078e02ff */
[----:B------:R-:W-:Y:S01]  /*2070*/  IADD3 R213, R206, 0x7000, RZ ;  /* 0x00007000ced57810 */ /* 0x000fe20007ffe0ff */
[----:B------:R-:W-:Y:S01]  /*2080*/  IMAD.WIDE.U32 R2, R238, c[0x0][0x218], R2 ;  /* 0x00008600ee027a25 */ /* 0x000fe200078e0002 */
[C---:B------:R-:W-:Y:S02]  /*2090*/  IADD3 R214, R206.reuse, 0x7800, RZ ;  /* 0x00007800ced67810 */ /* 0x040fe40007ffe0ff */
[----:B------:R-:W-:Y:S01]  /*20a0*/  IADD3 R222, R206, 0x3800, RZ ;  /* 0x00003800cede7810 */ /* 0x000fe20007ffe0ff */
[----:B------:R-:W-:Y:S01]  /*20b0*/  IMAD R0, R42, c[0x0][0x214], R0 ;  /* 0x000085002a007a24 */ /* 0x000fe200078e0200 */
[----:B------:R-:W-:-:S02]  /*20c0*/  IADD3 R2, P0, R2, R40, RZ ;  /* 0x0000002802027210 */ /* 0x000fc40007f1e0ff */
[C---:B------:R-:W-:Y:S02]  /*20d0*/  IADD3 R221, R206.reuse, 0x3000, RZ ;  /* 0x00003000cedd7810 */ /* 0x040fe40007ffe0ff */
[C---:B------:R-:W-:Y:S02]  /*20e0*/  IADD3 R220, R206.reuse, 0x2800, RZ ;  /* 0x00002800cedc7810 */ /* 0x040fe40007ffe0ff */
[C---:B------:R-:W-:Y:S02]  /*20f0*/  IADD3 R219, R206.reuse, 0x2000, RZ ;  /* 0x00002000cedb7810 */ /* 0x040fe40007ffe0ff */
[C---:B------:R-:W-:Y:S02]  /*2100*/  IADD3 R218, R206.reuse, 0x1800, RZ ;  /* 0x00001800ceda7810 */ /* 0x040fe40007ffe0ff */
[C---:B------:R-:W-:Y:S02]  /*2110*/  IADD3 R217, R206.reuse, 0x1000, RZ ;  /* 0x00001000ced97810 */ /* 0x040fe40007ffe0ff */
[----:B------:R-:W-:Y:S01]  /*2120*/  IADD3 R216, R206, 0x800, RZ ;  /* 0x00000800ced87810 */ /* 0x000fe20007ffe0ff */
[----:B------:R-:W-:Y:S04]  /*2130*/  LDSM.16.M88.4 R136, [R223] ;  /* 0x00000000df88783b */ /* 0x000fe80000000200 */
[----:B------:R-:W-:Y:S04]  /*2140*/  LDSM.16.M88.4 R140, [R224] ;  /* 0x00000000e08c783b */ /* 0x000fe80000000200 */
[----:B------:R-:W-:Y:S04]  /*2150*/  LDSM.16.M88.4 R176, [R226] ;  /* 0x00000000e2b0783b */ /* 0x000fe80000000200 */
[----:B------:R-:W-:Y:S04]  /*2160*/  LDSM.16.M88.4 R180, [R225] ;  /* 0x00000000e1b4783b */ /* 0x000fe80000000200 */
[----:B------:R-:W-:Y:S04]  /*2170*/  LDSM.16.M88.4 R184, [R223+0x4000] ;  /* 0x00400000dfb8783b */ /* 0x000fe80000000200 */
[----:B------:R-:W-:Y:S04]  /*2180*/  LDSM.16.M88.4 R188, [R224+0x4000] ;  /* 0x00400000e0bc783b */ /* 0x000fe80000000200 */
[----:B------:R-:W-:Y:S04]  /*2190*/  LDSM.16.M88.4 R192, [R226+0x4000] ;  /* 0x00400000e2c0783b */ /* 0x000fe80000000200 */
[----:B------:R-:W-:Y:S04]  /*21a0*/  LDSM.16.M88.4 R196, [R225+0x4000] ;  /* 0x00400000e1c4783b */ /* 0x000fe80000000200 */
[----:B------:R-:W-:Y:S06]  /*21b0*/  BAR.SYNC.DEFER_BLOCKING 0x0 ;  /* 0x0000000000007b1d */ /* 0x000fec0000010000 */
[----:B------:R-:W-:-:S04]  /*21c0*/  DEPBAR.LE SB0, 0x0 ;  /* 0x000080000000791a */ /* 0x000fc80000000000 */
[----:B------:R-:W-:Y:S06]  /*21d0*/  BAR.SYNC.DEFER_BLOCKING 0x0 ;  /* 0x0000000000007b1d */ /* 0x000fec0000010000 */
[----:B-1----:R-:W1:Y:S04]  /*21e0*/  LDSM.16.M88.4 R4, [R71] ;  /* 0x000000004704783b */ /* 0x002e680000000200 */
[----:B------:R-:W-:Y:S04]  /*21f0*/  LDSM.16.M88.4 R20, [R206] ;  /* 0x00000000ce14783b */ /* 0x000fe80000000200 */
[----:B------:R-:W2:Y:S04]  /*2200*/  LDSM.16.M88.4 R24, [R71+0x800] ;  /* 0x000800004718783b */ /* 0x000ea80000000200 */
[----:B------:R-:W3:Y:S04]  /*2210*/  LDSM.16.M88.4 R32, [R206+0x800] ;  /* 0x00080000ce20783b */ /* 0x000ee80000000200 */
[----:B------:R-:W4:Y:S04]  /*2220*/  LDSM.16.M88.4 R28, [R71+0x1000] ;  /* 0x00100000471c783b */ /* 0x000f280000000200 */
[----:B------:R-:W-:Y:S04]  /*2230*/  LDSM.16.M88.4 R52, [R206+0x2000] ;  /* 0x00200000ce34783b */ /* 0x000fe80000000200 */
[----:B------:R-:W-:Y:S04]  /*2240*/  LDSM.16.M88.4 R44, [R71+0x3000] ;  /* 0x00300000472c783b */ /* 0x000fe80000000200 */
[----:B------:R-:W-:Y:S04]  /*2250*/  LDSM.16.M88.4 R36, [R206+0x2800] ;  /* 0x00280000ce24783b */ /* 0x000fe80000000200 */
[----:B------:R-:W-:Y:S04]  /*2260*/  LDSM.16.M88.4 R48, [R206+0x3000] ;  /* 0x00300000ce30783b */ /* 0x000fe80000000200 */
[----:B------:R-:W-:Y:S01]  /*2270*/  LDSM.16.M88.4 R56, [R206+0x3800] ;  /* 0x00380000ce38783b */ /* 0x000fe20000000200 */
[C---:B-1----:R-:W-:Y:S08]  /*2280*/  HMMA.16816.F32.BF16 R8, R136.reuse, R6, RZ ;  /* 0x000000068808723c */ /* 0x042ff000000418ff */
[C---:B------:R-:W-:Y:S08]  /*2290*/  HMMA.16816.F32.BF16 R16, R136.reuse, R4, RZ ;  /* 0x000000048810723c */ /* 0x040ff000000418ff */
[----:B--2---:R-:W-:Y:S08]  /*22a0*/  HMMA.16816.F32.BF16 R4, R136, R24, RZ ;  /* 0x000000188804723c */ /* 0x004ff000000418ff */
[----:B------:R-:W-:Y:S08]  /*22b0*/  HMMA.16816.F32.BF16 R152, R140, R22, R8 ;  /* 0x000000168c98723c */ /* 0x000ff00000041808 */
[----:B------:R-:W-:Y:S01]  /*22c0*/  HMMA.16816.F32.BF16 R8, R136, R26, RZ ;  /* 0x0000001a8808723c */ /* 0x000fe200000418ff */
[----:B------:R-:W1:Y:S07]  /*22d0*/  LDSM.16.M88.4 R24, [R71+0x1800] ;  /* 0x001800004718783b */ /* 0x000e6e0000000200 */
[C---:B------:R-:W-:Y:S01]  /*22e0*/  HMMA.16816.F32.BF16 R104, R140.reuse, R20, R16 ;  /* 0x000000148c68723c */ /* 0x040fe20000041810 */
[----:B------:R-:W2:Y:S07]  /*22f0*/  LDSM.16.M88.4 R16, [R206+0x1000] ;  /* 0x00100000ce10783b */ /* 0x000eae0000000200 */
[C---:B---3--:R-:W-:Y:S08]  /*2300*/  HMMA.16816.F32.BF16 R60, R140.reuse, R32, R4 ;  /* 0x000000208c3c723c */ /* 0x048ff00000041804 */
[----:B------:R-:W-:Y:S01]  /*2310*/  HMMA.16816.F32.BF16 R148, R140, R34, R8 ;  /* 0x000000228c94723c */ /* 0x000fe20000041808 */
[----:B------:R-:W3:Y:S07]  /*2320*/  LDSM.16.M88.4 R32, [R71+0x2000] ;  /* 0x002000004720783b */ /* 0x000eee0000000200 */
[C---:B----4-:R-:W-:Y:S08]  /*2330*/  HMMA.16816.F32.BF16 R4, R136.reuse, R28, RZ ;  /* 0x0000001c8804723c */ /* 0x050ff000000418ff */
[C---:B------:R-:W-:Y:S01]  /*2340*/  HMMA.16816.F32.BF16 R20, R136.reuse, R30, RZ ;  /* 0x0000001e8814723c */ /* 0x040fe200000418ff */
[----:B------:R-:W4:Y:S07]  /*2350*/  LDSM.16.M88.4 R28, [R206+0x1800] ;  /* 0x00180000ce1c783b */ /* 0x000f2e0000000200 */
[----:B-1----:R-:W-:Y:S08]  /*2360*/  HMMA.16816.F32.BF16 R8, R136, R26, RZ ;  /* 0x0000001a8808723c */ /* 0x002ff000000418ff */
[C---:B--2---:R-:W-:Y:S07]  /*2370*/  HMMA.16816.F32.BF16 R144, R140.reuse, R16, R4 ;  /* 0x000000108c90723c */ /* 0x044fee0000041804 */
[----:B------:R-:W-:Y:S01]  /*2380*/  IMAD R4, R15, c[0x0][0x218], RZ ;  /* 0x000086000f047a24 */ /* 0x000fe200078e02ff */
[----:B------:R-:W-:Y:S01]  /*2390*/  IADD3 R5, R41, R0, RZ ;  /* 0x0000000029057210 */ /* 0x000fe20007ffe0ff */
[----:B------:R-:W-:Y:S01]  /*23a0*/  HMMA.16816.F32.BF16 R132, R140, R18, R20 ;  /* 0x000000128c84723c */ /* 0x000fe20000041814 */
[----:B------:R-:W-:Y:S01]  /*23b0*/  LDSM.16.M88.4 R40, [R71+0x3800] ;  /* 0x003800004728783b */ /* 0x000fe20000000200 */
[----:B------:R-:W-:-:S03]  /*23c0*/  IMAD R0, R238, c[0x0][0x21c], R4 ;  /* 0x00008700ee007a24 */ /* 0x000fc600078e0204 */
[----:B------:R-:W-:Y:S02]  /*23d0*/  STL [R1+0x38], R5 ;  /* 0x0000380501007387 */ /* 0x000fe40000100800 */
[----:B------:R-:W-:Y:S01]  /*23e0*/  IADD3.X R3, R5, R3, R0, P0, !PT ;  /* 0x0000000305037210 */ /* 0x000fe200007fe400 */
[----:B---3--:R-:W-:Y:S01]  /*23f0*/  HMMA.16816.F32.BF16 R16, R136, R32, RZ ;  /* 0x000000208810723c */ /* 0x008fe200000418ff */
[----:B------:R-:W-:-:S04]  /*2400*/  LEA R0, P0, R2, c[0x0][0x1f8], 0x1 ;  /* 0x00007e0002007a11 */ /* 0x000fc800078008ff */
[----:B------:R-:W-:Y:S01]  /*2410*/  LEA.HI.X R6, R2, c[0x0][0x1fc], R3, 0x1, P0 ;  /* 0x00007f0002067a11 */ /* 0x000fe200000f0c03 */
[----:B------:R-:W-:Y:S02]  /*2420*/  SHFL.IDX PT, R14, R0, 0x2, 0x181f ;  /* 0x00581f00000e7f89 */ /* 0x000fe400000e0000 */
[----:B----4-:R-:W-:Y:S02]  /*2430*/  HMMA.16816.F32.BF16 R124, R140, R30, R8 ;  /* 0x0000001e8c7c723c */ /* 0x010fe40000041808 */
[----:B------:R-:W1:Y:S04]  /*2440*/  SHFL.IDX PT, R2, R0, RZ, 0x181f ;  /* 0x00181fff00027589 */ /* 0x000e6800000e0000 */
[----:B------:R-:W-:Y:S02]  /*2450*/  SHFL.IDX PT, R3, R0, 0x1, 0x181f ;  /* 0x00381f0000037f89 */ /* 0x000fe400000e0000 */
[----:B------:R-:W-:Y:S02]  /*2460*/  HMMA.16816.F32.BF16 R20, R136, R24, RZ ;  /* 0x000000188814723c */ /* 0x000fe400000418ff */
[----:B------:R-:W2:Y:S04]  /*2470*/  SHFL.IDX PT, R4, R6, RZ, 0x181f ;  /* 0x00181fff06047589 */ /* 0x000ea800000e0000 */
[----:B------:R-:W3:Y:S02]  /*2480*/  SHFL.IDX PT, R5, R6, 0x1, 0x181f ;  /* 0x00381f0006057f89 */ /* 0x000ee400000e0000 */
[----:B------:R-:W-:Y:S02]  /*2490*/  HMMA.16816.F32.BF16 R100, R140, R52, R16 ;  /* 0x000000348c64723c */ /* 0x000fe40000041810 */
[----:B------:R-:W4:Y:S04]  /*24a0*/  SHFL.IDX PT, R12, R6, 0x2, 0x181f ;  /* 0x00581f00060c7f89 */ /* 0x000f2800000e0000 */
[----:B------:R-:W3:Y:S02]  /*24b0*/  SHFL.IDX PT, R0, R0, 0x3, 0x181f ;  /* 0x00781f0000007f89 */ /* 0x000ee400000e0000 */
[----:B------:R-:W-:Y:S02]  /*24c0*/  HMMA.16816.F32.BF16 R32, R136, R34, RZ ;  /* 0x000000228820723c */ /* 0x000fe400000418ff */
[----:B------:R3:W4:Y:S01]  /*24d0*/  SHFL.IDX PT, R18, R6, 0x3, 0x181f ;  /* 0x00781f0006127f89 */ /* 0x00072200000e0000 */
[----:B-1----:R-:W-:-:S02]  /*24e0*/  IADD3 R10, P0, R2, R158, RZ ;  /* 0x0000009e020a7210 */ /* 0x002fc40007f1e0ff */
[-C--:B------:R-:W-:Y:S01]  /*24f0*/  IADD3 R8, P1, R2, R159.reuse, RZ ;  /* 0x0000009f02087210 */ /* 0x080fe20007f3e0ff */
[----:B------:R-:W1:Y:S02]  /*2500*/  LDSM.16.M88.4 R24, [R71+0x2800] ;  /* 0x002800004718783b */ /* 0x000e640000000200 */
[----:B------:R-:W-:Y:S01]  /*2510*/  HMMA.16816.F32.BF16 R128, R140, R28, R20 ;  /* 0x0000001c8c80723c */ /* 0x000fe20000041814 */
[C---:B--2---:R-:W-:Y:S01]  /*2520*/  IMAD.X R11, R4.reuse, 0x1, R68, P0 ;  /* 0x00000001040b7824 */ /* 0x044fe200000e0644 */
[----:B------:R-:W-:Y:S01]  /*2530*/  ISETP.LT.OR P0, PT, R13, 0x1, P6 ;  /* 0x000000010d00780c */ /* 0x000fe20003701670 */
[----:B------:R-:W-:Y:S01]  /*2540*/  IMAD.X R9, R4, 0x1, R69, P1 ;  /* 0x0000000104097824 */ /* 0x000fe200008e0645 */
[----:B------:R-:W-:-:S04]  /*2550*/  IADD3 R4, P1, R3, R159, RZ ;  /* 0x0000009f03047210 */ /* 0x000fc80007f3e0ff */
[----:B------:R-:W-:Y:S07]  /*2560*/  HMMA.16816.F32.BF16 R20, R136, R44, RZ ;  /* 0x0000002c8814723c */ /* 0x000fee00000418ff */
[----:B------:R-:W-:Y:S01]  /*2570*/  @!PT LDS RZ, [RZ] ;  /* 0x00000000fffff984 */ /* 0x000fe20000000800 */
[----:B------:R-:W-:Y:S01]  /*2580*/  @!PT LDS RZ, [RZ] ;  /* 0x00000000fffff984 */ /* 0x000fe20000000800 */
[----:B------:R-:W-:Y:S01]  /*2590*/  @!PT LDS RZ, [RZ] ;  /* 0x00000000fffff984 */ /* 0x000fe20000000800 */
[----:B------:R2:W-:Y:S01]  /*25a0*/  LDGSTS.E.BYPASS.LTC128B.128 [R227+0x100], [R10.64], !P0 ;  /* 0x001000000ae37fae */ /* 0x0005e2000c101d46 */
[----:B---3--:R-:W-:Y:S01]  /*25b0*/  IADD3 R6, P5, R3, R158, RZ ;  /* 0x0000009e03067210 */ /* 0x008fe20007fbe0ff */
[----:B------:R-:W-:Y:S01]  /*25c0*/  HMMA.16816.F32.BF16 R120, R140, R54, R32 ;  /* 0x000000368c78723c */ /* 0x000fe20000041820 */
[----:B------:R-:W-:-:S02]  /*25d0*/  ISETP.LT.OR P0, PT, R13, 0x21, P6 ;  /* 0x000000210d00780c */ /* 0x000fc40003701670 */
[C---:B------:R-:W-:Y:S01]  /*25e0*/  IADD3.X R7, R5.reuse, R68, RZ, P5, !PT ;  /* 0x0000004405077210 */ /* 0x040fe20002ffe4ff */
[----:B------:R-:W-:Y:S01]  /*25f0*/  IMAD.X R5, R5, 0x1, R69, P1 ;  /* 0x0000000105057824 */ /* 0x000fe200008e0645 */
[C---:B------:R-:W-:Y:S02]  /*2600*/  IADD3 R2, P5, R14.reuse, R158, RZ ;  /* 0x0000009e0e027210 */ /* 0x040fe40007fbe0ff */
[----:B------:R-:W-:-:S03]  /*2610*/  IADD3 R14, P1, R14, R159, RZ ;  /* 0x0000009f0e0e7210 */ /* 0x000fc60007f3e0ff */
[--C-:B----4-:R-:W-:Y:S01]  /*2620*/  IMAD.X R3, R12, 0x1, R68.reuse, P5 ;  /* 0x000000010c037824 */ /* 0x110fe200028e0644 */
[----:B------:R-:W-:Y:S01]  /*2630*/  IADD3 R16, P5, R0, R158, RZ ;  /* 0x0000009e00107210 */ /* 0x000fe20007fbe0ff */
[----:B------:R-:W-:Y:S01]  /*2640*/  IMAD.X R15, R12, 0x1, R69, P1 ;  /* 0x000000010c0f7824 */ /* 0x000fe200008e0645 */
[----:B------:R-:W-:Y:S02]  /*2650*/  ISETP.GE.AND P1, PT, R242, c[0x0][0x1d4], PT ;  /* 0x00007500f2007a0c */ /* 0x000fe40003f26270 */
[----:B------:R-:W-:Y:S01]  /*2660*/  HMMA.16816.F32.BF16 R108, R140, R48, R20 ;  /* 0x000000308c6c723c */ /* 0x000fe20000041814 */
[----:B------:R-:W-:Y:S01]  /*2670*/  IMAD.X R17, R18, 0x1, R68, P5 ;  /* 0x0000000112117824 */ /* 0x000fe200028e0644 */
[----:B------:R-:W-:-:S06]  /*2680*/  ISETP.LT.OR P5, PT, R13, 0x1, P1 ;  /* 0x000000010d00780c */ /* 0x000fcc0000fa1670 */
[C---:B-1----:R-:W-:Y:S07]  /*2690*/  HMMA.16816.F32.BF16 R28, R136.reuse, R24, RZ ;  /* 0x00000018881c723c */ /* 0x042fee00000418ff */
[----:B------:R2:W-:Y:S01]  /*26a0*/  LDGSTS.E.BYPASS.LTC128B.128 [R227+0x4100], [R8.64], !P5 ;  /* 0x0410000008e37fae */ /* 0x0005e2000e901d46 */
[C---:B------:R-:W-:Y:S01]  /*26b0*/  ISETP.LT.OR P5, PT, R13.reuse, 0x21, P1 ;  /* 0x000000210d00780c */ /* 0x040fe20000fa1670 */
[----:B------:R-:W-:Y:S02]  /*26c0*/  HMMA.16816.F32.BF16 R24, R136, R26, RZ ;  /* 0x0000001a8818723c */ /* 0x000fe400000418ff */
[----:B------:R1:W-:Y:S01]  /*26d0*/  LDGSTS.E.BYPASS.LTC128B.128 [R227+0x1100], [R6.64], !P0 ;  /* 0x0110000006e37fae */ /* 0x0003e2000c101d46 */
[----:B------:R-:W-:-:S05]  /*26e0*/  ISETP.LT.OR P0, PT, R13, 0x41, P6 ;  /* 0x000000410d00780c */ /* 0x000fca0003701670 */
[----:B------:R-:W-:Y:S04]  /*26f0*/  HMMA.16816.F32.BF16 R20, R136, R46, RZ ;  /* 0x0000002e8814723c */ /* 0x000fe800000418ff */
[----:B------:R1:W-:Y:S01]  /*2700*/  LDGSTS.E.BYPASS.LTC128B.128 [R227+0x5100], [R4.64], !P5 ;  /* 0x0510000004e37fae */ /* 0x0003e2000e901d46 */
[C---:B------:R-:W-:Y:S02]  /*2710*/  ISETP.LT.OR P5, PT, R13.reuse, 0x61, P6 ;  /* 0x000000610d00780c */ /* 0x040fe400037a1670 */
[C---:B------:R-:W-:Y:S01]  /*2720*/  ISETP.LT.OR P6, PT, R13.reuse, 0x41, P1 ;  /* 0x000000410d00780c */ /* 0x040fe20000fc1670 */
[----:B------:R3:W-:Y:S01]  /*2730*/  LDGSTS.E.BYPASS.LTC128B.128 [R227+0x2100], [R2.64], !P0 ;  /* 0x0210000002e37fae */ /* 0x0007e2000c101d46 */
[----:B------:R-:W-:Y:S01]  /*2740*/  ISETP.LT.OR P1, PT, R13, 0x61, P1 ;  /* 0x000000610d00780c */ /* 0x000fe20000f21670 */
[C---:B------:R-:W-:Y:S08]  /*2750*/  HMMA.16816.F32.BF16 R116, R140.reuse, R36, R28 ;  /* 0x000000248c74723c */ /* 0x040ff0000004181c */
[C---:B------:R-:W-:Y:S02]  /*2760*/  HMMA.16816.F32.BF16 R112, R140.reuse, R38, R24 ;  /* 0x000000268c70723c */ /* 0x040fe40000041818 */
[----:B------:R4:W-:Y:S04]  /*2770*/  LDGSTS.E.BYPASS.LTC128B.128 [R227+0x6100], [R14.64], !P6 ;  /* 0x061000000ee37fae */ /* 0x0009e8000f101d46 */
[----:B------:R2:W-:Y:S02]  /*2780*/  LDGSTS.E.BYPASS.LTC128B.128 [R227+0x3100], [R16.64], !P5 ;  /* 0x0310000010e37fae */ /* 0x0005e4000e901d46 */
[----:B------:R-:W-:Y:S08]  /*2790*/  HMMA.16816.F32.BF16 R96, R140, R50, R20 ;  /* 0x000000328c60723c */ /* 0x000ff00000041814 */
[----:B-1----:R-:W-:Y:S01]  /*27a0*/  HMMA.16816.F32.BF16 R4, R136, R40, RZ ;  /* 0x000000288804723c */ /* 0x002fe200000418ff */
[----:B---3--:R-:W-:-:S02]  /*27b0*/  MOV R3, 0x40 ;  /* 0x0000004000037802 */ /* 0x008fc40000000f00 */
[----:B------:R-:W-:Y:S02]  /*27c0*/  IADD3 R2, P0, R0, R159, RZ ;  /* 0x0000009f00027210 */ /* 0x000fe40007f1e0ff */
[----:B------:R-:W-:-:S03]  /*27d0*/  SEL R0, R3, 0xffffffc0, !P2 ;  /* 0xffffffc003007807 */ /* 0x000fc60005000000 */
[----:B------:R-:W-:Y:S01]  /*27e0*/  IMAD.X R3, R18, 0x1, R69, P0 ;  /* 0x0000000112037824 */ /* 0x000fe200000e0645 */
[----:B------:R-:W-:Y:S01]  /*27f0*/  ISETP.GT.AND P0, PT, R70, R167, PT ;  /* 0x000000a74600720c */ /* 0x000fe20003f04270 */
[--C-:B------:R-:W-:Y:S02]  /*2800*/  IMAD.IADD R201, R71, 0x1, R0.reuse ;  /* 0x0000000147c97824 */ /* 0x100fe400078e0200 */
[----:B------:R-:W-:Y:S01]  /*2810*/  IMAD.IADD R200, R207, 0x1, R0 ;  /* 0x00000001cfc87824 */ /* 0x000fe200078e0200 */
[----:B------:R1:W-:Y:S01]  /*2820*/  LDGSTS.E.BYPASS.LTC128B.128 [R227+0x7100], [R2.64], !P1 ;  /* 0x0710000002e37fae */ /* 0x0003e2000c901d46 */
[----:B------:R-:W-:-:S03]  /*2830*/  ISETP.GT.AND P1, PT, R156, 0x7f, PT ;  /* 0x0000007f9c00780c */ /* 0x000fc60003f24270 */
[----:B----4-:R-:W3:Y:S01]  /*2840*/  LDSM.16.M88.4 R12, [R201] ;  /* 0x00000000c90c783b */ /* 0x010ee20000000200 */
[----:B--2---:R-:W-:Y:S03]  /*2850*/  HMMA.16816.F32.BF16 R16, R136, R42, RZ ;  /* 0x0000002a8810723c */ /* 0x004fe600000418ff */
[----:B------:R-:W2:Y:S04]  /*2860*/  LDSM.16.M88.4 R8, [R201+0x800] ;  /* 0x00080000c908783b */ /* 0x000ea80000000200 */
[----:B------:R-:W4:Y:S01]  /*2870*/  LDSM.16.M88.4 R28, [R201+0x1800] ;  /* 0x00180000c91c783b */ /* 0x000f220000000200 */
[C---:B------:R-:W-:Y:S03]  /*2880*/  HMMA.16816.F32.BF16 R80, R140.reuse, R56, R4 ;  /* 0x000000388c50723c */ /* 0x040fe60000041804 */
[----:B------:R-:W1:Y:S04]  /*2890*/  LDSM.16.M88.4 R32, [R201+0x2000] ;  /* 0x00200000c920783b */ /* 0x000e680000000200 */
[----:B------:R-:W1:Y:S04]  /*28a0*/  LDSM.16.M88.4 R24, [R201+0x1000] ;  /* 0x00100000c918783b */ /* 0x000e680000000200 */
[----:B------:R-:W1:Y:S04]  /*28b0*/  LDSM.16.M88.4 R64, [R200+-0x4000] ;  /* 0xffc00000c840783b */ /* 0x000e680000000200 */
[----:B------:R-:W1:Y:S01]  /*28c0*/  LDSM.16.M88.4 R36, [R201+0x2800] ;  /* 0x00280000c924783b */ /* 0x000e620000000200 */
[----:B------:R-:W-:Y:S03]  /*28d0*/  HMMA.16816.F32.BF16 R56, R140, R58, R16 ;  /* 0x0000003a8c38723c */ /* 0x000fe60000041810 */
[----:B------:R-:W1:Y:S04]  /*28e0*/  LDSM.16.M88.4 R76, [R201+0x3000] ;  /* 0x00300000c94c783b */ /* 0x000e680000000200 */
[----:B------:R-:W1:Y:S04]  /*28f0*/  LDSM.16.M88.4 R88, [R200+-0x2800] ;  /* 0xffd80000c858783b */ /* 0x000e680000000200 */
[----:B------:R-:W1:Y:S01]  /*2900*/  LDSM.16.M88.4 R72, [R201+0x3800] ;  /* 0x00380000c948783b */ /* 0x000e620000000200 */
[C---:B---3--:R-:W-:Y:S03]  /*2910*/  HMMA.16816.F32.BF16 R40, R176.reuse, R12, R104 ;  /* 0x0000000cb028723c */ /* 0x048fe60000041868 */
[----:B------:R-:W3:Y:S04]  /*2920*/  LDSM.16.M88.4 R104, [R200+-0x2000] ;  /* 0xffe00000c868783b */ /* 0x000ee80000000200 */
[----:B------:R-:W-:Y:S01]  /*2930*/  LDSM.16.M88.4 R84, [R200+-0x3800] ;  /* 0xffc80000c854783b */ /* 0x000fe20000000200 */
[C---:B------:R-:W-:Y:S03]  /*2940*/  HMMA.16816.F32.BF16 R48, R176.reuse, R14, R152 ;  /* 0x0000000eb030723c */ /* 0x040fe60000041898 */
[----:B------:R-:W-:Y:S04]  /*2950*/  LDSM.16.M88.4 R92, [R200+-0x3000] ;  /* 0xffd00000c85c783b */ /* 0x000fe80000000200 */
[----:B------:R-:W-:Y:S01]  /*2960*/  LDSM.16.M88.4 R52, [R200+-0x1800] ;  /* 0xffe80000c834783b */ /* 0x000fe20000000200 */
[C---:B--2---:R-:W-:Y:S03]  /*2970*/  HMMA.16816.F32.BF16 R60, R176.reuse, R8, R60 ;  /* 0x00000008b03c723c */ /* 0x044fe6000004183c */
[----:B------:R-:W0:Y:S05]  /*2980*/  LDGDEPBAR ;  /* 0x00000000000079af */ /* 0x000e2a0000000000 */
[C---:B------:R-:W-:Y:S08]  /*2990*/  HMMA.16816.F32.BF16 R44, R176.reuse, R10, R148 ;  /* 0x0000000ab02c723c */ /* 0x040ff00000041894 */
[C---:B----4-:R-:W-:Y:S08]  /*29a0*/  HMMA.16816.F32.BF16 R12, R176.reuse, R28, R128 ;  /* 0x0000001cb00c723c */ /* 0x050ff00000041880 */
[C---:B------:R-:W-:Y:S08]  /*29b0*/  HMMA.16816.F32.BF16 R8, R176.reuse, R30, R124 ;  /* 0x0000001eb008723c */ /* 0x040ff0000004187c */
[C---:B-1----:R-:W-:Y:S01]  /*29c0*/  HMMA.16816.F32.BF16 R4, R176.reuse, R32, R100 ;  /* 0x00000020b004723c */ /* 0x042fe20000041864 */
[----:B------:R-:W1:Y:S07]  /*29d0*/  LDSM.16.M88.4 R100, [R71+0x4000] ;  /* 0x004000004764783b */ /* 0x000e6e0000000200 */
[C---:B------:R-:W-:Y:S08]  /*29e0*/  HMMA.16816.F32.BF16 R20, R176.reuse, R24, R144 ;  /* 0x00000018b014723c */ /* 0x040ff00000041890 */
[----:B------:R-:W-:Y:S08]  /*29f0*/  HMMA.16816.F32.BF16 R16, R176, R26, R132 ;  /* 0x0000001ab010723c */ /* 0x000ff00000041884 */
[----:B------:R-:W-:Y:S08]  /*2a00*/  HMMA.16816.F32.BF16 R24, R180, R64, R40 ;  /* 0x00000040b418723c */ /* 0x000ff00000041828 */
[C---:B------:R-:W-:Y:S08]  /*2a10*/  HMMA.16816.F32.BF16 R28, R176.reuse, R36, R116 ;  /* 0x00000024b01c723c */ /* 0x040ff00000041874 */
[C---:B------:R-:W-:Y:S08]  /*2a20*/  HMMA.16816.F32.BF16 R36, R176.reuse, R38, R112 ;  /* 0x00000026b024723c */ /* 0x040ff00000041870 */
[C---:B------:R-:W-:Y:S08]  /*2a30*/  HMMA.16816.F32.BF16 R116, R176.reuse, R76, R108 ;  /* 0x0000004cb074723c */ /* 0x040ff0000004186c */
[----:B------:R-:W-:Y:S08]  /*2a40*/  HMMA.16816.F32.BF16 R112, R176, R78, R96 ;  /* 0x0000004eb070723c */ /* 0x000ff00000041860 */
[C---:B------:R-:W-:Y:S01]  /*2a50*/  HMMA.16816.F32.BF16 R76, R180.reuse, R88, R12 ;  /* 0x00000058b44c723c */ /* 0x040fe2000004180c */
[----:B------:R-:W-:Y:S07]  /*2a60*/  LDSM.16.M88.4 R12, [R200+-0x800] ;  /* 0xfff80000c80c783b */ /* 0x000fee0000000200 */
[C---:B------:R-:W-:Y:S01]  /*2a70*/  HMMA.16816.F32.BF16 R88, R180.reuse, R90, R8 ;  /* 0x0000005ab458723c */ /* 0x040fe20000041808 */
[----:B------:R-:W2:Y:S07]  /*2a80*/  LDSM.16.M88.4 R8, [R207] ;  /* 0x00000000cf08783b */ /* 0x000eae0000000200 */
[----:B------:R-:W-:Y:S01]  /*2a90*/  HMMA.16816.F32.BF16 R40, R180, R66, R48 ;  /* 0x00000042b428723c */ /* 0x000fe20000041830 */
[----:B------:R-:W4:Y:S07]  /*2aa0*/  LDSM.16.M88.4 R48, [R71+0x4800] ;  /* 0x004800004730783b */ /* 0x000f2e0000000200 */
[----:B------:R-:W-:Y:S08]  /*2ab0*/  HMMA.16816.F32.BF16 R108, R176, R72, R80 ;  /* 0x00000048b06c723c */ /* 0x000ff00000041850 */
[----:B---3--:R-:W-:Y:S08]  /*2ac0*/  HMMA.16816.F32.BF16 R80, R180, R104, R4 ;  /* 0x00000068b450723c */ /* 0x008ff00000041804 */
[----:B-1----:R-:W-:Y:S01]  /*2ad0*/  HMMA.16816.F32.BF16 R4, R184, R100, R24 ;  /* 0x00000064b804723c */ /* 0x002fe20000041818 */
[----:B------:R-:W-:Y:S07]  /*2ae0*/  LDSM.16.M88.4 R24, [R71+0x5800] ;  /* 0x005800004718783b */ /* 0x000fee0000000200 */
[C---:B------:R-:W-:Y:S08]  /*2af0*/  HMMA.16816.F32.BF16 R60, R180.reuse, R84, R60 ;  /* 0x00000054b43c723c */ /* 0x040ff0000004183c */
[----:B------:R-:W-:Y:S01]  /*2b00*/  HMMA.16816.F32.BF16 R84, R180, R86, R44 ;  /* 0x00000056b454723c */ /* 0x000fe2000004182c */
[----:B------:R-:W1:Y:S07]  /*2b10*/  LDSM.16.M88.4 R44, [R201+0x4000] ;  /* 0x00400000c92c783b */ /* 0x000e6e0000000200 */
[----:B------:R-:W-:Y:S01]  /*2b20*/  HMMA.16816.F32.BF16 R96, R176, R74, R56 ;  /* 0x0000004ab060723c */ /* 0x000fe20000041838 */
[----:B------:R-:W-:Y:S07]  /*2b30*/  LDSM.16.M88.4 R56, [R200] ;  /* 0x00000000c838783b */ /* 0x000fee0000000200 */
[----:B------:R-:W-:Y:S08]  /*2b40*/  HMMA.16816.F32.BF16 R72, R180, R94, R16 ;  /* 0x0000005eb448723c */ /* 0x000ff00000041810 */
[----:B------:R-:W-:Y:S08]  /*2b50*/  HMMA.16816.F32.BF16 R32, R176, R34, R120 ;  /* 0x00000022b020723c */ /* 0x000ff00000041878 */
[----:B------:R-:W-:Y:S01]  /*2b60*/  HMMA.16816.F32.BF16 R16, R184, R102, R40 ;  /* 0x00000066b810723c */ /* 0x000fe20000041828 */
[----:B------:R-:W3:Y:S07]  /*2b70*/  LDSM.16.M88.4 R40, [R208] ;  /* 0x00000000d028783b */ /* 0x000eee0000000200 */
[----:B--2---:R-:W-:Y:S08]  /*2b80*/  HMMA.16816.F32.BF16 R4, R188, R8, R4 ;  /* 0x00000008bc04723c */ /* 0x004ff00000041804 */
[C---:B------:R-:W-:Y:S08]  /*2b90*/  HMMA.16816.F32.BF16 R64, R180.reuse, R92, R20 ;  /* 0x0000005cb440723c */ /* 0x040ff00000041814 */
[C---:B------:R-:W-:Y:S01]  /*2ba0*/  HMMA.16816.F32.BF16 R120, R180.reuse, R54, R36 ;  /* 0x00000036b478723c */ /* 0x040fe20000041824 */
[----:B------:R-:W2:Y:S07]  /*2bb0*/  LDSM.16.M88.4 R36, [R200+-0x1000] ;  /* 0xfff00000c824783b */ /* 0x000eae0000000200 */
[----:B------:R-:W-:Y:S01]  /*2bc0*/  HMMA.16816.F32.BF16 R92, R180, R52, R28 ;  /* 0x00000034b45c723c */ /* 0x000fe2000004181c */
[----:B------:R-:W2:Y:S04]  /*2bd0*/  LDSM.16.M88.4 R28, [R71+0x5000] ;  /* 0x00500000471c783b */ /* 0x000ea80000000200 */
[----:B------:R-:W2:Y:S03]  /*2be0*/  LDSM.16.M88.4 R52, [R201+0x4800] ;  /* 0x00480000c934783b */ /* 0x000ea60000000200 */
[----:B----4-:R-:W-:Y:S01]  /*2bf0*/  HMMA.16816.F32.BF16 R20, R184, R48, R60 ;  /* 0x00000030b814723c */ /* 0x010fe2000004183c */
[----:B------:R-:W-:Y:S07]  /*2c00*/  LDSM.16.M88.4 R60, [R71+0x6000] ;  /* 0x00600000473c783b */ /* 0x000fee0000000200 */
[----:B------:R-:W-:Y:S08]  /*2c10*/  HMMA.16816.F32.BF16 R104, R180, R106, R32 ;  /* 0x0000006ab468723c */ /* 0x000ff00000041820 */
[----:B------:R-:W-:Y:S08]  /*2c20*/  HMMA.16816.F32.BF16 R32, R188, R10, R16 ;  /* 0x0000000abc20723c */ /* 0x000ff00000041810 */
[----:B-1----:R-:W-:Y:S08]  /*2c30*/  HMMA.16816.F32.BF16 R4, R192, R44, R4 ;  /* 0x0000002cc004723c */ /* 0x002ff00000041804 */
[----:B------:R-:W-:Y:S01]  /*2c40*/  HMMA.16816.F32.BF16 R8, R184, R50, R84 ;  /* 0x00000032b808723c */ /* 0x000fe20000041854 */
[----:B------:R-:W-:Y:S07]  /*2c50*/  LDSM.16.M88.4 R48, [R71+0x6800] ;  /* 0x006800004730783b */ /* 0x000fee0000000200 */
[----:B---3--:R-:W-:Y:S08]  /*2c60*/  HMMA.16816.F32.BF16 R16, R188, R40, R20 ;  /* 0x00000028bc10723c */ /* 0x008ff00000041814 */
[C---:B--2---:R-:W-:Y:S08]  /*2c70*/  HMMA.16816.F32.BF16 R116, R180.reuse, R36, R116 ;  /* 0x00000024b474723c */ /* 0x044ff00000041874 */
[C---:B------:R-:W-:Y:S01]  /*2c80*/  HMMA.16816.F32.BF16 R112, R180.reuse, R38, R112 ;  /* 0x00000026b470723c */ /* 0x040fe20000041870 */
[----:B------:R-:W1:Y:S07]  /*2c90*/  LDSM.16.M88.4 R36, [R200+0x800] ;  /* 0x00080000c824783b */ /* 0x000e6e0000000200 */
[C---:B------:R-:W-:Y:S08]  /*2ca0*/  HMMA.16816.F32.BF16 R108, R180.reuse, R12, R108 ;  /* 0x0000000cb46c723c */ /* 0x040ff0000004186c */
[----:B------:R-:W-:Y:S08]  /*2cb0*/  HMMA.16816.F32.BF16 R96, R180, R14, R96 ;  /* 0x0000000eb460723c */ /* 0x000ff00000041860 */
[C---:B------:R-:W-:Y:S08]  /*2cc0*/  HMMA.16816.F32.BF16 R64, R184.reuse, R28, R64 ;  /* 0x0000001cb840723c */ /* 0x040ff00000041840 */
[----:B------:R-:W-:Y:S01]  /*2cd0*/  HMMA.16816.F32.BF16 R72, R184, R30, R72 ;  /* 0x0000001eb848723c */ /* 0x000fe20000041848 */
[----:B------:R-:W2:Y:S07]  /*2ce0*/  LDSM.16.M88.4 R28, [R209] ;  /* 0x00000000d11c783b */ /* 0x000eae0000000200 */
[----:B------:R-:W-:Y:S01]  /*2cf0*/  HMMA.16816.F32.BF16 R12, R192, R46, R32 ;  /* 0x0000002ec00c723c */ /* 0x000fe20000041820 */
[----:B------:R-:W-:Y:S04]  /*2d00*/  LDSM.16.M88.4 R32, [R210] ;  /* 0x00000000d220783b */ /* 0x000fe80000000200 */
[----:B------:R-:W-:Y:S03]  /*2d10*/  LDSM.16.M88.4 R44, [R201+0x5800] ;  /* 0x00580000c92c783b */ /* 0x000fe60000000200 */
[----:B------:R-:W-:Y:S08]  /*2d20*/  HMMA.16816.F32.BF16 R20, R196, R56, R4 ;  /* 0x00000038c414723c */ /* 0x000ff00000041804 */
[----:B------:R-:W-:Y:S01]  /*2d30*/  HMMA.16816.F32.BF16 R8, R188, R42, R8 ;  /* 0x0000002abc08723c */ /* 0x000fe20000041808 */
[----:B------:R-:W-:Y:S07]  /*2d40*/  LDSM.16.M88.4 R40, [R200+0x1000] ;  /* 0x00100000c828783b */ /* 0x000fee0000000200 */
[----:B------:R-:W-:Y:S08]  /*2d50*/  HMMA.16816.F32.BF16 R4, R192, R52, R16 ;  /* 0x00000034c004723c */ /* 0x000ff00000041810 */
[----:B------:R-:W-:Y:S01]  /*2d60*/  HMMA.16816.F32.BF16 R76, R184, R24, R76 ;  /* 0x00000018b84c723c */ /* 0x000fe2000004184c */
[----:B------:R-:W-:-:S04]  /*2d70*/  FMUL.FTZ R0, R20, c[0x0][0x320] ;  /* 0x0000c80014007a20 */ /* 0x000fc80000410000 */
[----:B------:R3:W4:Y:S03]  /*2d80*/  MUFU.TANH R125, R0 ;  /* 0x00000000007d7308 */ /* 0x0007260000002400 */
[----:B------:R-:W-:Y:S01]  /*2d90*/  HMMA.16816.F32.BF16 R88, R184, R26, R88 ;  /* 0x0000001ab858723c */ /* 0x000fe20000041858 */
[----:B------:R-:W4:Y:S07]  /*2da0*/  LDSM.16.M88.4 R24, [R201+0x5000] ;  /* 0x00500000c918783b */ /* 0x000f2e0000000200 */
[----:B------:R-:W-:Y:S01]  /*2db0*/  HMMA.16816.F32.BF16 R16, R196, R58, R12 ;  /* 0x0000003ac410723c */ /* 0x000fe2000004180c */
[----:B------:R-:W-:Y:S01]  /*2dc0*/  LDSM.16.M88.4 R56, [R71+0x7800] ;  /* 0x007800004738783b */ /* 0x000fe20000000200 */
[----:B---3--:R-:W-:-:S06]  /*2dd0*/  FMUL.FTZ R0, R21, c[0x0][0x320] ;  /* 0x0000c80015007a20 */ /* 0x008fcc0000410000 */
[----:B------:R-:W-:Y:S01]  /*2de0*/  HMMA.16816.F32.BF16 R12, R192, R54, R8 ;  /* 0x00000036c00c723c */ /* 0x000fe20000041808 */
[----:B------:R3:W3:Y:S07]  /*2df0*/  MUFU.TANH R124, R0 ;  /* 0x00000000007c7308 */ /* 0x0006ee0000002400 */
[----:B-1----:R-:W-:Y:S08]  /*2e00*/  HMMA.16816.F32.BF16 R8, R196, R36, R4 ;  /* 0x00000024c408723c */ /* 0x002ff00000041804 */
[----:B--2---:R-:W-:Y:S01]  /*2e10*/  HMMA.16816.F32.BF16 R4, R188, R28, R64 ;  /* 0x0000001cbc04723c */ /* 0x004fe20000041840 */
[----:B---3--:R-:W-:-:S04]  /*2e20*/  FMUL.FTZ R0, R22, c[0x0][0x320] ;  /* 0x0000c80016007a20 */ /* 0x008fc80000410000 */
[----:B------:R1:W2:Y:S03]  /*2e30*/  MUFU.TANH R129, R0 ;  /* 0x0000000000817308 */ /* 0x0002a60000002400 */
[C---:B------:R-:W-:Y:S08]  /*2e40*/  HMMA.16816.F32.BF16 R80, R184.reuse, R60, R80 ;  /* 0x0000003cb850723c */ /* 0x040ff00000041850 */
[----:B------:R-:W-:Y:S01]  /*2e50*/  HMMA.16816.F32.BF16 R64, R184, R50, R120 ;  /* 0x00000032b840723c */ /* 0x000fe20000041878 */
[----:B-1----:R-:W-:-:S07]  /*2e60*/  FMUL.FTZ R0, R23, c[0x0][0x320] ;  /* 0x0000c80017007a20 */ /* 0x002fce0000410000 */
[----:B------:R-:W-:Y:S01]  /*2e70*/  HMMA.16816.F32.BF16 R20, R188, R30, R72 ;  /* 0x0000001ebc14723c */ /* 0x000fe20000041848 */
[----:B------:R1:W3:Y:S07]  /*2e80*/  MUFU.TANH R128, R0 ;  /* 0x0000000000807308 */ /* 0x0002ee0000002400 */
[----:B------:R-:W-:Y:S01]  /*2e90*/  HMMA.16816.F32.BF16 R28, R196, R38, R12 ;  /* 0x00000026c41c723c */ /* 0x000fe2000004180c */
[----:B------:R-:W2:Y:S07]  /*2ea0*/  LDSM.16.M88.4 R36, [R71+0x7000] ;  /* 0x007000004724783b */ /* 0x000eae0000000200 */
[----:B----4-:R-:W-:Y:S01]  /*2eb0*/  HMMA.16816.F32.BF16 R12, R192, R24, R4 ;  /* 0x00000018c00c723c */ /* 0x010fe20000041804 */
[----:B-1----:R-:W-:-:S04]  /*2ec0*/  FMUL.FTZ R0, R16, c[0x0][0x320] ;  /* 0x0000c80010007a20 */ /* 0x002fc80000410000 */
[----:B------:R1:W4:Y:S03]  /*2ed0*/  MUFU.TANH R103, R0 ;  /* 0x0000000000677308 */ /* 0x0003260000002400 */
[----:B------:R-:W-:Y:S01]  /*2ee0*/  HMMA.16816.F32.BF16 R72, R184, R48, R92 ;  /* 0x00000030b848723c */ /* 0x000fe2000004185c */
[----:B------:R-:W-:Y:S07]  /*2ef0*/  LDSM.16.M88.4 R48, [R201+0x6000] ;  /* 0x00600000c930783b */ /* 0x000fee0000000200 */
[----:B------:R-:W-:Y:S01]  /*2f00*/  HMMA.16816.F32.BF16 R4, R188, R32, R76 ;  /* 0x00000020bc04723c */ /* 0x000fe2000004184c */
[----:B-1----:R-:W-:-:S07]  /*2f10*/  FMUL.FTZ R0, R17, c[0x0][0x320] ;  /* 0x0000c80011007a20 */ /* 0x002fce0000410000 */
[C---:B------:R-:W-:Y:S01]  /*2f20*/  HMMA.16816.F32.BF16 R104, R184.reuse, R62, R104 ;  /* 0x0000003eb868723c */ /* 0x040fe20000041868 */
[----:B------:R1:W1:Y:S07]  /*2f30*/  MUFU.TANH R102, R0 ;  /* 0x0000000000667308 */ /* 0x00026e0000002400 */
[----:B--2---:R-:W-:Y:S01]  /*2f40*/  HMMA.16816.F32.BF16 R60, R184, R36, R116 ;  /* 0x00000024b83c723c */ /* 0x004fe20000041874 */
[----:B-1----:R-:W-:-:S07]  /*2f50*/  FMUL.FTZ R0, R18, c[0x0][0x320] ;  /* 0x0000c80012007a20 */ /* 0x002fce0000410000 */
[----:B------:R-:W-:Y:S01]  /*2f60*/  HMMA.16816.F32.BF16 R4, R192, R44, R4 ;  /* 0x0000002cc004723c */ /* 0x000fe20000041804 */
[----:B------:R1:W2:Y:S07]  /*2f70*/  MUFU.TANH R126, R0 ;  /* 0x00000000007e7308 */ /* 0x0002ae0000002400 */
[----:B------:R-:W-:Y:S01]  /*2f80*/  HMMA.16816.F32.BF16 R52, R184, R38, R112 ;  /* 0x00000026b834723c */ /* 0x000fe20000041870 */
[----:B------:R-:W-:Y:S01]  /*2f90*/  LDSM.16.M88.4 R36, [R213] ;  /* 0x00000000d524783b */ /* 0x000fe20000000200 */
[----:B-1----:R-:W-:-:S06]  /*2fa0*/  FMUL.FTZ R0, R19, c[0x0][0x320] ;  /* 0x0000c80013007a20 */ /* 0x002fcc0000410000 */
[----:B------:R-:W-:Y:S01]  /*2fb0*/  HMMA.16816.F32.BF16 R16, R196, R40, R12 ;  /* 0x00000028c410723c */ /* 0x000fe2000004180c */
[----:B------:R1:W1:Y:S02]  /*2fc0*/  MUFU.TANH R127, R0 ;  /* 0x00000000007f7308 */ /* 0x0002640000002400 */
[----:B-1----:R-:W-:-:S06]  /*2fd0*/  FMUL.FTZ R0, R8, c[0x0][0x320] ;  /* 0x0000c80008007a20 */ /* 0x002fcc0000410000 */
[----:B------:R1:W1:Y:S02]  /*2fe0*/  MUFU.TANH R101, R0 ;  /* 0x0000000000657308 */ /* 0x0002640000002400 */
[----:B-1----:R-:W-:-:S06]  /*2ff0*/  FMUL.FTZ R0, R9, c[0x0][0x320] ;  /* 0x0000c80009007a20 */ /* 0x002fcc0000410000 */
[----:B------:R1:W1:Y:S02]  /*3000*/  MUFU.TANH R100, R0 ;  /* 0x0000000000647308 */ /* 0x0002640000002400 */
[----:B-1----:R-:W-:-:S06]  /*3010*/  FMUL.FTZ R0, R10, c[0x0][0x320] ;  /* 0x0000c8000a007a20 */ /* 0x002fcc0000410000 */
[----:B------:R1:W1:Y:S02]  /*3020*/  MUFU.TANH R94, R0 ;  /* 0x00000000005e7308 */ /* 0x0002640000002400 */
[----:B-1----:R-:W-:Y:S02]  /*3030*/  FMUL.FTZ R0, R11, c[0x0][0x320] ;  /* 0x0000c8000b007a20 */ /* 0x002fe40000410000 */
[----:B------:R-:W-:Y:S01]  /*3040*/  HMMA.16816.F32.BF16 R8, R192, R26, R20 ;  /* 0x0000001ac008723c */ /* 0x000fe20000041814 */
[----:B------:R-:W1:Y:S03]  /*3050*/  LDSM.16.M88.4 R20, [R211] ;  /* 0x00000000d314783b */ /* 0x000e660000000200 */
[----:B------:R2:W1:Y:S04]  /*3060*/  MUFU.TANH R93, R0 ;  /* 0x00000000005d7308 */ /* 0x0004680000002400 */
[----:B------:R-:W-:Y:S01]  /*3070*/  HMMA.16816.F32.BF16 R24, R188, R34, R88 ;  /* 0x00000022bc18723c */ /* 0x000fe20000041858 */
[----:B------:R-:W3:Y:S01]  /*3080*/  LDSM.16.M88.4 R32, [R200+0x1800] ;  /* 0x00180000c820783b */ /* 0x000ee20000000200 */
[----:B--2---:R-:W-:-:S04]  /*3090*/  FMUL.FTZ R0, R28, c[0x0][0x320] ;  /* 0x0000c8001c007a20 */ /* 0x004fc80000410000 */
[----:B------:R2:W1:Y:S10]  /*30a0*/  MUFU.TANH R92, R0 ;  /* 0x00000000005c7308 */ /* 0x0004740000002400 */
[----:B------:R-:W-:Y:S01]  /*30b0*/  HMMA.16816.F32.BF16 R8, R196, R42, R8 ;  /* 0x0000002ac408723c */ /* 0x000fe20000041808 */
[----:B------:R-:W-:Y:S01]  /*30c0*/  LDSM.16.M88.4 R40, [R200+0x2000] ;  /* 0x00200000c828783b */ /* 0x000fe20000000200 */
[----:B--2---:R-:W-:-:S06]  /*30d0*/  FMUL.FTZ R0, R29, c[0x0][0x320] ;  /* 0x0000c8001d007a20 */ /* 0x004fcc0000410000 */
[C---:B-1----:R-:W-:Y:S01]  /*30e0*/  HMMA.16816.F32.BF16 R12, R188.reuse, R20, R80 ;  /* 0x00000014bc0c723c */ /* 0x042fe20000041850 */
[----:B------:R1:W2:Y:S07]  /*30f0*/  MUFU.TANH R86, R0 ;  /* 0x0000000000567308 */ /* 0x0002ae0000002400 */
[----:B------:R-:W-:Y:S01]  /*3100*/  HMMA.16816.F32.BF16 R20, R188, R22, R104 ;  /* 0x00000016bc14723c */ /* 0x000fe20000041868 */
[----:B-1----:R-:W-:-:S04]  /*3110*/  FMUL.FTZ R0, R30, c[0x0][0x320] ;  /* 0x0000c8001e007a20 */ /* 0x002fc80000410000 */
[----:B------:R1:W1:Y:S02]  /*3120*/  MUFU.TANH R89, R0 ;  /* 0x0000000000597308 */ /* 0x0002640000002400 */
[----:B-1----:R-:W-:Y:S02]  /*3130*/  FMUL.FTZ R0, R31, c[0x0][0x320] ;  /* 0x0000c8001f007a20 */ /* 0x002fe40000410000 */
[----:B------:R-:W1:Y:S04]  /*3140*/  LDSM.16.M88.4 R28, [R212] ;  /* 0x00000000d41c783b */ /* 0x000e680000000200 */
[----:B------:R2:W1:Y:S02]  /*3150*/  MUFU.TANH R88, R0 ;  /* 0x0000000000587308 */ /* 0x0004640000002400 */
[----:B--2---:R-:W-:-:S06]  /*3160*/  FMUL.FTZ R0, R16, c[0x0][0x320] ;  /* 0x0000c80010007a20 */ /* 0x004fcc0000410000 */
[----:B------:R2:W1:Y:S02]  /*3170*/  MUFU.TANH R85, R0 ;  /* 0x0000000000557308 */ /* 0x0004640000002400 */
[----:B--2---:R-:W-:-:S06]  /*3180*/  FMUL.FTZ R0, R17, c[0x0][0x320] ;  /* 0x0000c80011007a20 */ /* 0x004fcc0000410000 */
[----:B------:R2:W1:Y:S02]  /*3190*/  MUFU.TANH R84, R0 ;  /* 0x0000000000547308 */ /* 0x0004640000002400 */
[----:B--2---:R-:W-:-:S06]  /*31a0*/  FMUL.FTZ R0, R18, c[0x0][0x320] ;  /* 0x0000c80012007a20 */ /* 0x004fcc0000410000 */
[----:B------:R2:W1:Y:S02]  /*31b0*/  MUFU.TANH R87, R0 ;  /* 0x0000000000577308 */ /* 0x0004640000002400 */
[----:B--2---:R-:W-:Y:S02]  /*31c0*/  FMUL.FTZ R0, R19, c[0x0][0x320] ;  /* 0x0000c80013007a20 */ /* 0x004fe40000410000 */
[----:B---3--:R-:W-:Y:S04]  /*31d0*/  HMMA.16816.F32.BF16 R16, R196, R32, R4 ;  /* 0x00000020c410723c */ /* 0x008fe80000041804 */
[----:B------:R2:W3:Y:S04]  /*31e0*/  MUFU.TANH R83, R0 ;  /* 0x0000000000537308 */ /* 0x0004e80000002400 */
[----:B------:R-:W-:Y:S01]  /*31f0*/  HMMA.16816.F32.BF16 R4, R192, R46, R24 ;  /* 0x0000002ec004723c */ /* 0x000fe20000041818 */
[----:B------:R-:W-:Y:S01]  /*3200*/  LDSM.16.M88.4 R44, [R200+0x2800] ;  /* 0x00280000c82c783b */ /* 0x000fe20000000200 */
[----:B--2---:R-:W-:-:S04]  /*3210*/  FMUL.FTZ R0, R8, c[0x0][0x320] ;  /* 0x0000c80008007a20 */ /* 0x004fc80000410000 */
[----:B------:R2:W1:Y:S11]  /*3220*/  MUFU.TANH R80, R0 ;  /* 0x0000000000507308 */ /* 0x0004760000002400 */
[----:B------:R-:W-:Y:S07]  /*3230*/  @!UPT UIADD3 URZ, URZ, URZ, URZ ;  /* 0x0000003f3f3ff290 */ /* 0x000fee000fffe03f */
[----:B------:R-:W-:Y:S01]  /*3240*/  HMMA.16816.F32.BF16 R4, R196, R34, R4 ;  /* 0x00000022c404723c */ /* 0x000fe20000041804 */
[----:B------:R-:W1:Y:S01]  /*3250*/  LDSM.16.M88.4 R32, [R201+0x6800] ;  /* 0x00680000c920783b */ /* 0x000e620000000200 */
[----:B--2---:R-:W-:-:S04]  /*3260*/  FMUL.FTZ R0, R9, c[0x0][0x320] ;  /* 0x0000c80009007a20 */ /* 0x004fc80000410000 */
[----:B------:R2:W1:Y:S02]  /*3270*/  MUFU.TANH R78, R0 ;  /* 0x00000000004e7308 */ /* 0x0004640000002400 */
[----:B--2---:R-:W-:-:S06]  /*3280*/  FMUL.FTZ R0, R10, c[0x0][0x320] ;  /* 0x0000c8000a007a20 */ /* 0x004fcc0000410000 */
[----:B------:R2:W1:Y:S02]  /*3290*/  MUFU.TANH R82, R0 ;  /* 0x0000000000527308 */ /* 0x0004640000002400 */
[----:B--2---:R-:W-:Y:S02]  /*32a0*/  FMUL.FTZ R0, R11, c[0x0][0x320] ;  /* 0x0000c8000b007a20 */ /* 0x004fe40000410000 */
[----:B------:R-:W-:Y:S04]  /*32b0*/  HMMA.16816.F32.BF16 R8, R192, R48, R12 ;  /* 0x00000030c008723c */ /* 0x000fe8000004180c */
[----:B------:R2:W2:Y:S04]  /*32c0*/  MUFU.TANH R81, R0 ;  /* 0x0000000000517308 */ /* 0x0004a80000002400 */
[----:B-1----:R-:W-:Y:S01]  /*32d0*/  HMMA.16816.F32.BF16 R12, R188, R28, R72 ;  /* 0x0000001cbc0c723c */ /* 0x002fe20000041848 */
[----:B--2---:R-:W-:-:S04]  /*32e0*/  FMUL.FTZ R0, R16, c[0x0][0x320] ;  /* 0x0000c80010007a20 */ /* 0x004fc80000410000 */
[----:B------:R1:W2:Y:S11]  /*32f0*/  MUFU.TANH R77, R0 ;  /* 0x00000000004d7308 */ /* 0x0002b60000002400 */
[----:B------:R-:W-:Y:S08]  /*3300*/  HMMA.16816.F32.BF16 R24, R196, R40, R8 ;  /* 0x00000028c418723c */ /* 0x000ff00000041808 */
[----:B------:R-:W-:Y:S01]  /*3310*/  HMMA.16816.F32.BF16 R8, R192, R50, R20 ;  /* 0x00000032c008723c */ /* 0x000fe20000041814 */
[----:B-1----:R-:W-:-:S07]  /*3320*/  FMUL.FTZ R0, R17, c[0x0][0x320] ;  /* 0x0000c80011007a20 */ /* 0x002fce0000410000 */
[----:B------:R-:W-:Y:S01]  /*3330*/  HMMA.16816.F32.BF16 R20, R188, R30, R64 ;  /* 0x0000001ebc14723c */ /* 0x000fe20000041840 */
[----:B------:R-:W1:Y:S01]  /*3340*/  LDSM.16.M88.4 R28, [R201+0x7000] ;  /* 0x00700000c91c783b */ /* 0x000e620000000200 */
[----:B------:R2:W1:Y:S06]  /*3350*/  MUFU.TANH R76, R0 ;  /* 0x00000000004c7308 */ /* 0x00046c0000002400 */
[----:B------:R-:W-:Y:S01]  /*3360*/  HMMA.16816.F32.BF16 R48, R184, R56, R108 ;  /* 0x00000038b830723c */ /* 0x000fe2000004186c */
[----:B--2---:R-:W-:-:S04]  /*3370*/  FMUL.FTZ R0, R18, c[0x0][0x320] ;  /* 0x0000c80012007a20 */ /* 0x004fc80000410000 */
[----:B------:R2:W1:Y:S02]  /*3380*/  MUFU.TANH R79, R0 ;  /* 0x00000000004f7308 */ /* 0x0004640000002400 */
[----:B--2---:R-:W-:Y:S02]  /*3390*/  FMUL.FTZ R0, R19, c[0x0][0x320] ;  /* 0x0000c80013007a20 */ /* 0x004fe40000410000 */
[----:B------:R-:W-:Y:S04]  /*33a0*/  HMMA.16816.F32.BF16 R16, R192, R32, R12 ;  /* 0x00000020c010723c */ /* 0x000fe8000004180c */
[----:B------:R2:W1:Y:S04]  /*33b0*/  MUFU.TANH R75, R0 ;  /* 0x00000000004b7308 */ /* 0x0004680000002400 */
[----:B------:R-:W-:Y:S01]  /*33c0*/  HMMA.16816.F32.BF16 R12, R188, R36, R60 ;  /* 0x00000024bc0c723c */ /* 0x000fe2000004183c */
[----:B--2---:R-:W-:-:S04]  /*33d0*/  FMUL.FTZ R0, R4, c[0x0][0x320] ;  /* 0x0000c80004007a20 */ /* 0x004fc80000410000 */
[----:B------:R2:W1:Y:S02]  /*33e0*/  MUFU.TANH R73, R0 ;  /* 0x0000000000497308 */ /* 0x0004640000002400 */
[----:B--2---:R-:W-:-:S06]  /*33f0*/  FMUL.FTZ R0, R5, c[0x0][0x320] ;  /* 0x0000c80005007a20 */ /* 0x004fcc0000410000 */
[----:B------:R2:W1:Y:S02]  /*3400*/  MUFU.TANH R72, R0 ;  /* 0x0000000000487308 */ /* 0x0004640000002400 */
[----:B--2---:R-:W-:-:S06]  /*3410*/  FMUL.FTZ R0, R6, c[0x0][0x320] ;  /* 0x0000c80006007a20 */ /* 0x004fcc0000410000 */
[----:B------:R2:W1:Y:S02]  /*3420*/  MUFU.TANH R74, R0 ;  /* 0x00000000004a7308 */ /* 0x0004640000002400 */
[----:B--2---:R-:W-:Y:S02]  /*3430*/  FMUL.FTZ R0, R7, c[0x0][0x320] ;  /* 0x0000c80007007a20 */ /* 0x004fe40000410000 */
[----:B------:R-:W-:Y:S01]  /*3440*/  HMMA.16816.F32.BF16 R4, R196, R42, R8 ;  /* 0x0000002ac404723c */ /* 0x000fe20000041808 */
[----:B------:R-:W2:Y:S03]  /*3450*/  LDSM.16.M88.4 R40, [R214] ;  /* 0x00000000d628783b */ /* 0x000ea60000000200 */
[----:B------:R1:W1:Y:S04]  /*3460*/  MUFU.TANH R65, R0 ;  /* 0x0000000000417308 */ /* 0x0002680000002400 */
[----:B------:R-:W-:Y:S01]  /*3470*/  HMMA.16816.F32.BF16 R8, R192, R34, R20 ;  /* 0x00000022c008723c */ /* 0x000fe20000041814 */
[----:B------:R-:W3:Y:S07]  /*3480*/  LDSM.16.M88.4 R32, [R201+0x7800] ;  /* 0x00780000c920783b */ /* 0x000eee0000000200 */
[----:B------:R-:W-:Y:S01]  /*3490*/  HMMA.16816.F32.BF16 R20, R196, R44, R16 ;  /* 0x0000002cc414723c */ /* 0x000fe20000041810 */
[----:B-1----:R-:W-:-:S04]  /*34a0*/  FMUL.FTZ R0, R24, c[0x0][0x320] ;  /* 0x0000c80018007a20 */ /* 0x002fc80000410000 */
[----:B------:R1:W1:Y:S03]  /*34b0*/  MUFU.TANH R64, R0 ;  /* 0x0000000000407308 */ /* 0x0002660000002400 */
[----:B------:R-:W-:Y:S08]  /*34c0*/  HMMA.16816.F32.BF16 R16, R192, R28, R12 ;  /* 0x0000001cc010723c */ /* 0x000ff0000004180c */
[----:B------:R-:W-:Y:S01]  /*34d0*/  HMMA.16816.F32.BF16 R8, R196, R46, R8 ;  /* 0x0000002ec408723c */ /* 0x000fe20000041808 */
[----:B-1----:R-:W-:-:S07]  /*34e0*/  FMUL.FTZ R0, R25, c[0x0][0x320] ;  /* 0x0000c80019007a20 */ /* 0x002fce0000410000 */
[----:B------:R-:W-:Y:S01]  /*34f0*/  FMUL.FTZ R21, R21, c[0x0][0x320] ;  /* 0x0000c80015157a20 */ /* 0x000fe20000410000 */
[----:B--2---:R-:W-:Y:S01]  /*3500*/  HMMA.16816.F32.BF16 R12, R188, R40, R48 ;  /* 0x00000028bc0c723c */ /* 0x004fe20000041830 */
[----:B------:R1:W2:Y:S01]  /*3510*/  MUFU.TANH R57, R0 ;  /* 0x0000000000397308 */ /* 0x0002a20000002400 */
[----:B------:R-:W-:Y:S02]  /*3520*/  FMUL.FTZ R22, R22, c[0x0][0x320] ;  /* 0x0000c80016167a20 */ /* 0x000fe40000410000 */
[----:B------:R-:W-:-:S05]  /*3530*/  FMUL.FTZ R23, R23, c[0x0][0x320] ;  /* 0x0000c80017177a20 */ /* 0x000fca0000410000 */
[----:B------:R-:W2:Y:S06]  /*3540*/  MUFU.TANH R44, R21 ;  /* 0x00000015002c7308 */ /* 0x000eac0000002400 */
[----:B------:R-:W-:Y:S02]  /*3550*/  FMUL.FTZ R8, R8, c[0x0][0x320] ;  /* 0x0000c80008087a20 */ /* 0x000fe40000410000 */
[----:B-1----:R-:W-:Y:S01]  /*3560*/  FMUL.FTZ R0, R26, c[0x0][0x320] ;  /* 0x0000c8001a007a20 */ /* 0x002fe20000410000 */
[----:B------:R-:W1:Y:S01]  /*3570*/  MUFU.TANH R47, R22 ;  /* 0x00000016002f7308 */ /* 0x000e620000002400 */
[----:B------:R-:W-:-:S02]  /*3580*/  FMUL.FTZ R9, R9, c[0x0][0x320] ;  /* 0x0000c80009097a20 */ /* 0x000fc40000410000 */
[----:B------:R-:W-:Y:S02]  /*3590*/  FMUL.FTZ R10, R10, c[0x0][0x320] ;  /* 0x0000c8000a0a7a20 */ /* 0x000fe40000410000 */
[----:B------:R-:W-:Y:S01]  /*35a0*/  FMUL.FTZ R11, R11, c[0x0][0x320] ;  /* 0x0000c8000b0b7a20 */ /* 0x000fe20000410000 */
[----:B---3--:R-:W-:Y:S02]  /*35b0*/  HMMA.16816.F32.BF16 R12, R192, R32, R12 ;  /* 0x00000020c00c723c */ /* 0x008fe4000004180c */
[----:B------:R3:W1:Y:S08]  /*35c0*/  MUFU.TANH R61, R0 ;  /* 0x00000000003d7308 */ /* 0x0006700000002400 */
[----:B------:R-:W1:Y:S01]  /*35d0*/  MUFU.TANH R46, R23 ;  /* 0x00000017002e7308 */ /* 0x000e620000002400 */
[----:B---3--:R-:W-:-:S07]  /*35e0*/  FMUL.FTZ R0, R27, c[0x0][0x320] ;  /* 0x0000c8001b007a20 */ /* 0x008fce0000410000 */
[----:B------:R-:W3:Y:S01]  /*35f0*/  MUFU.TANH R40, R8 ;  /* 0x0000000800287308 */ /* 0x000ee20000002400 */
[----:B------:R-:W-:Y:S01]  /*3600*/  HMMA.16816.F32.BF16 R24, R188, R38, R52 ;  /* 0x00000026bc18723c */ /* 0x000fe20000041834 */
[----:B------:R-:W1:Y:S06]  /*3610*/  LDSM.16.M88.4 R36, [R200+0x3000] ;  /* 0x00300000c824783b */ /* 0x000e6c0000000200 */
[----:B------:R2:W1:Y:S08]  /*3620*/  MUFU.TANH R60, R0 ;  /* 0x00000000003c7308 */ /* 0x0004700000002400 */
[----:B------:R-:W1:Y:S01]  /*3630*/  MUFU.TANH R41, R11 ;  /* 0x0000000b00297308 */ /* 0x000e620000002400 */
[----:B--2---:R-:W-:-:S08]  /*3640*/  FMUL.FTZ R0, R4, c[0x0][0x320] ;  /* 0x0000c80004007a20 */ /* 0x004fd00000410000 */
[----:B------:R-:W-:Y:S01]  /*3650*/  HMMA.16816.F32.BF16 R24, R192, R30, R24 ;  /* 0x0000001ec018723c */ /* 0x000fe20000041818 */
[----:B------:R-:W2:Y:S01]  /*3660*/  LDSM.16.M88.4 R28, [R200+0x3800] ;  /* 0x00380000c81c783b */ /* 0x000ea20000000200 */
[----:B------:R-:W-:-:S04]  /*3670*/  DEPBAR.LE SB0, 0x0 ;  /* 0x000080000000791a */ /* 0x000fc80000000000 */
[----:B------:R1:W1:Y:S02]  /*3680*/  MUFU.TANH R56, R0 ;  /* 0x0000000000387308 */ /* 0x0002640000002400 */
[----:B-1----:R-:W-:-:S06]  /*3690*/  FMUL.FTZ R0, R5, c[0x0][0x320] ;  /* 0x0000c80005007a20 */ /* 0x002fcc0000410000 */
[----:B------:R1:W1:Y:S02]  /*36a0*/  MUFU.TANH R53, R0 ;  /* 0x0000000000357308 */ /* 0x0002640000002400 */
[----:B-1----:R-:W-:-:S06]  /*36b0*/  FMUL.FTZ R0, R6, c[0x0][0x320] ;  /* 0x0000c80006007a20 */ /* 0x002fcc0000410000 */
[----:B------:R1:W1:Y:S02]  /*36c0*/  MUFU.TANH R55, R0 ;  /* 0x0000000000377308 */ /* 0x0002640000002400 */
[----:B-1----:R-:W-:Y:S02]  /*36d0*/  FMUL.FTZ R0, R7, c[0x0][0x320] ;  /* 0x0000c80007007a20 */ /* 0x002fe40000410000 */
[----:B------:R-:W-:Y:S04]  /*36e0*/  HMMA.16816.F32.BF16 R4, R184, R58, R96 ;  /* 0x0000003ab804723c */ /* 0x000fe80000041860 */
[----:B------:R1:W1:Y:S02]  /*36f0*/  MUFU.TANH R54, R0 ;  /* 0x0000000000367308 */ /* 0x0002640000002400 */
[----:B-1----:R-:W-:-:S02]  /*3700*/  FMUL.FTZ R0, R20, c[0x0][0x320] ;  /* 0x0000c80014007a20 */ /* 0x002fc40000410000 */
[----:B------:R-:W-:Y:S04]  /*3710*/  HMMA.16816.F32.BF16 R20, R196, R36, R16 ;  /* 0x00000024c414723c */ /* 0x000fe80000041810 */
[----:B------:R-:W1:Y:S11]  /*3720*/  MUFU.TANH R37, R9 ;  /* 0x0000000900257308 */ /* 0x000e760000002400 */
[----:B------:R-:W-:Y:S01]  /*3730*/  @!UPT UIADD3 URZ, URZ, URZ, URZ ;  /* 0x0000003f3f3ff290 */ /* 0x000fe2000fffe03f */
[----:B------:R-:W-:Y:S01]  /*3740*/  HMMA.16816.F32.BF16 R4, R188, R42, R4 ;  /* 0x0000002abc04723c */ /* 0x000fe20000041804 */
[----:B------:R2:W1:Y:S07]  /*3750*/  MUFU.TANH R42, R10 ;  /* 0x0000000a002a7308 */ /* 0x00046e0000002400 */
[----:B------:R-:W-:Y:S01]  /*3760*/  HMMA.16816.F32.BF16 R16, R196, R38, R24 ;  /* 0x00000026c410723c */ /* 0x000fe20000041818 */
[----:B------:R1:W1:Y:S01]  /*3770*/  MUFU.TANH R45, R0 ;  /* 0x00000000002d7308 */ /* 0x0002620000002400 */
[----:B------:R-:W-:-:S06]  /*3780*/  FMUL.FTZ R20, R20, c[0x0][0x320] ;  /* 0x0000c80014147a20 */ /* 0x000fcc0000410000 */
[----:B--2---:R-:W-:Y:S01]  /*3790*/  HMMA.16816.F32.BF16 R8, R196, R28, R12 ;  /* 0x0000001cc408723c */ /* 0x004fe2000004180c */
[----:B------:R-:W-:Y:S02]  /*37a0*/  FMUL.FTZ R22, R22, c[0x0][0x320] ;  /* 0x0000c80016167a20 */ /* 0x000fe40000410000 */
[----:B------:R-:W-:Y:S01]  /*37b0*/  FMUL.FTZ R23, R23, c[0x0][0x320] ;  /* 0x0000c80017177a20 */ /* 0x000fe20000410000 */
[----:B------:R2:W1:Y:S01]  /*37c0*/  MUFU.TANH R25, R20 ;  /* 0x0000001400197308 */ /* 0x0004620000002400 */
[----:B------:R-:W-:-:S03]  /*37d0*/  FMUL.FTZ R21, R21, c[0x0][0x320] ;  /* 0x0000c80015157a20 */ /* 0x000fc60000410000 */
[----:B------:R-:W-:Y:S04]  /*37e0*/  HMMA.16816.F32.BF16 R4, R192, R34, R4 ;  /* 0x00000022c004723c */ /* 0x000fe80000041804 */
[----:B------:R2:W1:Y:S04]  /*37f0*/  MUFU.TANH R38, R22 ;  /* 0x0000001600267308 */ /* 0x0004680000002400 */
        /* <DEDUP_REMOVED lines=10> */
[----:B------:R-:W-:Y:S05]  /*38a0*/  HMMA.16816.F32.BF16 R4, R196, R30, R4 ;  /* 0x0000001ec404723c */ /* 0x000fea0000041804 */
[----:B------:R2:W1:Y:S08]  /*38b0*/  MUFU.TANH R24, R21 ;  /* 0x0000001500187308 */ /* 0x0004700000002400 */
[----:B------:R2:W1:Y:S08]  /*38c0*/  MUFU.TANH R23, R16 ;  /* 0x0000001000177308 */ /* 0x0004700000002400 */
[----:B------:R2:W1:Y:S03]  /*38d0*/  MUFU.TANH R22, R17 ;  /* 0x0000001100167308 */ /* 0x0004660000002400 */
[----:B------:R-:W-:-:S02]  /*38e0*/  FMUL.FTZ R4, R4, c[0x0][0x320] ;  /* 0x0000c80004047a20 */ /* 0x000fc40000410000 */
[----:B------:R-:W-:Y:S02]  /*38f0*/  FMUL.FTZ R5, R5, c[0x0][0x320] ;  /* 0x0000c80005057a20 */ /* 0x000fe40000410000 */
[----:B------:R-:W-:Y:S01]  /*3900*/  FMUL.FTZ R6, R6, c[0x0][0x320] ;  /* 0x0000c80006067a20 */ /* 0x000fe20000410000 */
[----:B------:R2:W1:Y:S01]  /*3910*/  MUFU.TANH R34, R18 ;  /* 0x0000001200227308 */ /* 0x0004620000002400 */
[----:B------:R-:W-:-:S07]  /*3920*/  FMUL.FTZ R7, R7, c[0x0][0x320] ;  /* 0x0000c80007077a20 */ /* 0x000fce0000410000 */
[----:B------:R2:W1:Y:S08]  /*3930*/  MUFU.TANH R20, R8 ;  /* 0x0000000800147308 */ /* 0x0004700000002400 */
[----:B------:R2:W1:Y:S08]  /*3940*/  MUFU.TANH R19, R9 ;  /* 0x0000000900137308 */ /* 0x0004700000002400 */
[----:B------:R2:W1:Y:S08]  /*3950*/  MUFU.TANH R29, R10 ;  /* 0x0000000a001d7308 */ /* 0x0004700000002400 */
[----:B------:R2:W1:Y:S08]  /*3960*/  MUFU.TANH R28, R11 ;  /* 0x0000000b001c7308 */ /* 0x0004700000002400 */
[----:B------:R2:W1:Y:S08]  /*3970*/  MUFU.TANH R15, R4 ;  /* 0x00000004000f7308 */ /* 0x0004700000002400 */
[----:B------:R2:W1:Y:S08]  /*3980*/  MUFU.TANH R14, R5 ;  /* 0x00000005000e7308 */ /* 0x0004700000002400 */
[----:B------:R2:W1:Y:S08]  /*3990*/  MUFU.TANH R27, R6 ;  /* 0x00000006001b7308 */ /* 0x0004700000002400 */
[----:B------:R2:W1:Y:S01]  /*39a0*/  MUFU.TANH R26, R7 ;  /* 0x00000007001a7308 */ /* 0x0004620000002400 */
[----:B------:R-:W-:Y:S06]  /*39b0*/  BAR.SYNC.DEFER_BLOCKING 0x0 ;  /* 0x0000000000007b1d */ /* 0x000fec0000010000 */
[----:B------:R-:W-:Y:S05]  /*39c0*/  @!P0 BRA `(.L_x_76) ;  /* 0x0000049000008947 */ /* 0x000fea0003800000 */
[----:B---34-:R-:W-:Y:S01]  /*39d0*/  IMAD R2, R70, 0x80, R166 ;  /* 0x0000008046027824 */ /* 0x018fe200078e02a6 */
[----:B------:R-:W-:-:S04]  /*39e0*/  MOV R238, RZ ;  /* 0x000000ff00ee7202 */ /* 0x000fc80000000f00 */
[----:B------:R-:W-:-:S05]  /*39f0*/  IADD3 R2, R2, -0x80, R156 ;  /* 0xffffff8002027810 */ /* 0x000fca0007ffe09c */
[----:B------:R-:W-:-:S04]  /*3a00*/  @P3 IMAD.HI.U32 R3, R2, c[0x0][0x2bc], RZ ;  /* 0x0000af0002033a27 */ /* 0x000fc800078e00ff */
[----:B-1----:R-:W-:Y:S01]  /*3a10*/  IMAD.MOV.U32 R0, RZ, RZ, R2 ;  /* 0x000000ffff007224 */ /* 0x002fe200078e0002 */
[----:B------:R-:W-:-:S04]  /*3a20*/  @P3 SHF.R.U32.HI R0, RZ, c[0x0][0x2c0], R3 ;  /* 0x0000b000ff003a19 */ /* 0x000fc80000011603 */
[----:B------:R-:W-:-:S04]  /*3a30*/  @!P1 IADD3 R3, P0, R0, R164, RZ ;  /* 0x000000a400039210 */ /* 0x000fc80007f1e0ff */
[----:B--2---:R-:W-:Y:S02]  /*3a40*/  @!P1 LEA.HI.X.SX32 R5, R0, R161, 0x1, P0 ;  /* 0x000000a100059211 */ /* 0x004fe400000f0eff */
[----:B------:R-:W-:-:S04]  /*3a50*/  @!P1 LEA R4, P0, R3, c[0x0][0x2a0], 0x2 ;  /* 0x0000a80003049a11 */ /* 0x000fc800078010ff */
[----:B------:R-:W-:-:S05]  /*3a60*/  @!P1 LEA.HI.X R5, R3, c[0x0][0x2a4], R5, 0x2, P0 ;  /* 0x0000a90003059a11 */ /* 0x000fca00000f1405 */
[----:B------:R-:W2:Y:S01]  /*3a70*/  @!P1 LDG.E R238, [R4.64] ;  /* 0x0000000604ee9981 */ /* 0x000ea2000c1e1900 */
[----:B------:R-:W-:-:S04]  /*3a80*/  IMAD.MOV R239, RZ, RZ, -R0 ;  /* 0x000000ffffef7224 */ /* 0x000fc800078e0a00 */
[----:B------:R-:W-:-:S04]  /*3a90*/  IMAD R239, R239, c[0x0][0x2b8], R2 ;  /* 0x0000ae00efef7a24 */ /* 0x000fc800078e0202 */
[----:B------:R-:W-:Y:S01]  /*3aa0*/  IMAD.WIDE.U32 R2, R239, c[0x0][0x1e0], RZ ;  /* 0x00007800ef027a25 */ /* 0x000fe200078e00ff */
[----:B------:R-:W-:-:S05]  /*3ab0*/  SHF.R.S32.HI R0, RZ, 0x1f, R239 ;  /* 0x0000001fff007819 */ /* 0x000fca00000114ef */
[----:B------:R-:W-:-:S04]  /*3ac0*/  IMAD R0, R0, c[0x0][0x1e0], RZ ;  /* 0x0000780000007a24 */ /* 0x000fc800078e02ff */
[----:B------:R-:W-:-:S05]  /*3ad0*/  IMAD R0, R239, c[0x0][0x1e4], R0 ;  /* 0x00007900ef007a24 */ /* 0x000fca00078e0200 */
[----:B------:R-:W-:Y:S02]  /*3ae0*/  IADD3 R3, R3, R0, RZ ;  /* 0x0000000003037210 */ /* 0x000fe40007ffe0ff */
[----:B--2---:R-:W-:-:S03]  /*3af0*/  SHF.R.S32.HI R4, RZ, 0x1f, R238 ;  /* 0x0000001fff047819 */ /* 0x004fc600000114ee */
[----:B------:R-:W-:-:S04]  /*3b00*/  IMAD.WIDE.U32 R2, R238, c[0x0][0x1f0], R2 ;  /* 0x00007c00ee027a25 */ /* 0x000fc800078e0002 */
[----:B------:R-:W-:Y:S01]  /*3b10*/  IMAD R4, R4, c[0x0][0x1f0], RZ ;  /* 0x00007c0004047a24 */ /* 0x000fe200078e02ff */
[----:B------:R-:W-:-:S03]  /*3b20*/  IADD3 R0, P2, R162, R2, RZ ;  /* 0x00000002a2007210 */ /* 0x000fc60007f5e0ff */
[----:B------:R-:W-:Y:S01]  /*3b30*/  IMAD R2, R238, c[0x0][0x1f4], R4 ;  /* 0x00007d00ee027a24 */ /* 0x000fe200078e0204 */
[----:B------:R-:W-:-:S04]  /*3b40*/  LEA R4, P0, R0, c[0x0][0x1c8], 0x1 ;  /* 0x0000720000047a11 */ /* 0x000fc800078008ff */
[----:B------:R-:W-:-:S04]  /*3b50*/  IADD3.X R2, R160, R3, R2, P2, !PT ;  /* 0x00000003a0027210 */ /* 0x000fc800017fe402 */
[----:B------:R-:W-:Y:S01]  /*3b60*/  LEA.HI.X R0, R0, c[0x0][0x1cc], R2, 0x1, P0 ;  /* 0x0000730000007a11 */ /* 0x000fe200000f0c02 */
[----:B------:R-:W-:Y:S05]  /*3b70*/  BRA.DIV ~URZ, `(.L_x_77) ;  /* 0x0000d9227f007947 */ /* 0x000fea000b800000 */
[----:B------:R1:W2:Y:S02]  /*3b80*/  SHFL.IDX PT, R5, R0, RZ, 0x181f ;  /* 0x00181fff00057589 */ /* 0x0002a400000e0000 */
.L_x_115:
[----:B------:R-:W-:Y:S05]  /*3b90*/  BRA.DIV ~URZ, `(.L_x_78) ;  /* 0x0000d9727f007947 */ /* 0x000fea000b800000 */
[----:B------:R-:W3:Y:S01]  /*3ba0*/  SHFL.IDX PT, R2, R4, RZ, 0x181f ;  /* 0x00181fff04027589 */ /* 0x000ee200000e0000 */
[----:B------:R-:W-:Y:S02]  /*3bb0*/  ISETP.GE.AND P2, PT, R241, c[0x0][0x1d4], PT ;  /* 0x00007500f1007a0c */ /* 0x000fe40003f46270 */
[----:B------:R-:W-:Y:S01]  /*3bc0*/  ISETP.GE.AND P0, PT, R242, c[0x0][0x1d4], PT ;  /* 0x00007500f2007a0c */ /* 0x000fe20003f06270 */
[----:B------:R-:W4:Y:S04]  /*3bd0*/  SHFL.IDX PT, R8, R4, 0x1, 0x181f ;  /* 0x00381f0004087f89 */ /* 0x000f2800000e0000 */
[----:B------:R-:W5:Y:S04]  /*3be0*/  SHFL.IDX PT, R9, R0, 0x1, 0x181f ;  /* 0x00381f0000097f89 */ /* 0x000f6800000e0000 */
[----:B------:R-:W1:Y:S04]  /*3bf0*/  SHFL.IDX PT, R12, R4, 0x2, 0x181f ;  /* 0x00581f00040c7f89 */ /* 0x000e6800000e0000 */
[----:B------:R-:W2:Y:S04]  /*3c00*/  SHFL.IDX PT, R13, R0, 0x2, 0x181f ;  /* 0x00581f00000d7f89 */ /* 0x000ea800000e0000 */
[----:B-1----:R-:W1:Y:S01]  /*3c10*/  SHFL.IDX PT, R0, R0, 0x3, 0x181f ;  /* 0x00781f0000007f89 */ /* 0x002e6200000e0000 */
[----:B---3--:R-:W-:-:S03]  /*3c20*/  IADD3 R6, P6, R2, R158, RZ ;  /* 0x0000009e02067210 */ /* 0x008fc60007fde0ff */
[----:B------:R-:W3:Y:S01]  /*3c30*/  SHFL.IDX PT, R4, R4, 0x3, 0x181f ;  /* 0x00781f0004047f89 */ /* 0x000ee200000e0000 */
[----:B------:R-:W-:Y:S01]  /*3c40*/  IADD3 R2, P5, R2, R159, RZ ;  /* 0x0000009f02027210 */ /* 0x000fe20007fbe0ff */
[----:B--2---:R-:W-:Y:S01]  /*3c50*/  IMAD.X R7, R5, 0x1, R68, P6 ;  /* 0x0000000105077824 */ /* 0x004fe200030e0644 */
[----:B----4-:R-:W-:-:S03]  /*3c60*/  IADD3 R10, P6, R8, R158, RZ ;  /* 0x0000009e080a7210 */ /* 0x010fc60007fde0ff */
[--C-:B------:R-:W-:Y:S01]  /*3c70*/  IMAD.X R3, R5, 0x1, R69.reuse, P5 ;  /* 0x0000000105037824 */ /* 0x100fe200028e0645 */
[-C--:B------:R-:W-:Y:S01]  /*3c80*/  IADD3 R8, P5, R8, R159.reuse, RZ ;  /* 0x0000009f08087210 */ /* 0x080fe20007fbe0ff */
[----:B------:R2:W-:Y:S01]  /*3c90*/  LDGSTS.E.BYPASS.LTC128B.128 [R227+0x8100], [R6.64], !P2 ;  /* 0x0810000006e37fae */ /* 0x0005e2000d101d46 */
[C---:B-----5:R-:W-:Y:S01]  /*3ca0*/  IMAD.X R11, R9.reuse, 0x1, R68, P6 ;  /* 0x00000001090b7824 */ /* 0x060fe200030e0644 */
[----:B------:R-:W-:Y:S02]  /*3cb0*/  SEL R5, RZ, 0x10, P0 ;  /* 0x00000010ff057807 */ /* 0x000fe40000000000 */
[----:B------:R-:W-:Y:S01]  /*3cc0*/  IMAD.X R9, R9, 0x1, R69, P5 ;  /* 0x0000000109097824 */ /* 0x000fe200028e0645 */
[----:B------:R4:W-:Y:S04]  /*3cd0*/  LDGSTS.E.BYPASS.LTC128B.128 [R227+0xc100], [R2.64], !P0 ;  /* 0x0c10000002e37fae */ /* 0x0009e8000c101d46 */
[----:B------:R1:W-:Y:S04]  /*3ce0*/  LDGSTS.E.BYPASS.LTC128B.128 [R227+0x9100], [R10.64], !P2 ;  /* 0x091000000ae37fae */ /* 0x0003e8000d101d46 */
[----:B------:R1:W-:Y:S01]  /*3cf0*/  LDGSTS.E.BYPASS.LTC128B.128 [R227+0xd100], [R8.64], !P0 ;  /* 0x0d10000008e37fae */ /* 0x0003e2000c101d46 */
[----:B--2---:R-:W-:-:S02]  /*3d00*/  IADD3 R6, P5, R12, R159, RZ ;  /* 0x0000009f0c067210 */ /* 0x004fc40007fbe0ff */
[----:B----4-:R-:W-:-:S03]  /*3d10*/  IADD3 R2, P6, R12, R158, RZ ;  /* 0x0000009e0c027210 */ /* 0x010fc60007fde0ff */
[C---:B------:R-:W-:Y:S02]  /*3d20*/  IMAD.X R7, R13.reuse, 0x1, R69, P5 ;  /* 0x000000010d077824 */ /* 0x040fe400028e0645 */
[----:B------:R-:W-:-:S05]  /*3d30*/  IMAD.X R3, R13, 0x1, R68, P6 ;  /* 0x000000010d037824 */ /* 0x000fca00030e0644 */
[----:B------:R2:W-:Y:S04]  /*3d40*/  LDGSTS.E.BYPASS.LTC128B.128 [R227+0xa100], [R2.64], !P2 ;  /* 0x0a10000002e37fae */ /* 0x0005e8000d101d46 */
[----:B------:R4:W-:Y:S02]  /*3d50*/  LDGSTS.E.BYPASS.LTC128B.128 [R227+0xe100], [R6.64], !P0 ;  /* 0x0e10000006e37fae */ /* 0x0009e4000c101d46 */
[----:B----4-:R-:W-:-:S04]  /*3d60*/  SEL R6, RZ, 0x10, P2 ;  /* 0x00000010ff067807 */ /* 0x010fc80001000000 */
.L_x_116:
[----:B-123--:R-:W-:Y:S02]  /*3d70*/  IADD3 R2, -R6, 0x10, RZ ;  /* 0x0000001006027810 */ /* 0x00efe40007ffe1ff */
[----:B------:R-:W-:Y:S02]  /*3d80*/  IADD3 R7, -R5, 0x10, RZ ;  /* 0x0000001005077810 */ /* 0x000fe40007ffe1ff */
[----:B------:R-:W-:-:S02]  /*3d90*/  LOP3.LUT R2, R2, 0xf, RZ, 0xc0, !PT ;  /* 0x0000000f02027812 */ /* 0x000fc400078ec0ff */
[----:B------:R-:W-:Y:S02]  /*3da0*/  ISETP.NE.U32.AND P6, PT, R6, RZ, PT ;  /* 0x000000ff0600720c */ /* 0x000fe40003fc5070 */
[----:B------:R-:W-:Y:S02]  /*3db0*/  IADD3 R2, P2, P0, R2, R4, R158 ;  /* 0x0000000402027210 */ /* 0x000fe4000785e09e */
[----:B------:R-:W-:Y:S02]  /*3dc0*/  LOP3.LUT R7, R7, 0xf, RZ, 0xc0, !PT ;  /* 0x0000000f07077812 */ /* 0x000fe400078ec0ff */
[----:B------:R-:W-:Y:S02]  /*3dd0*/  ISETP.NE.U32.AND P5, PT, R5, RZ, PT ;  /* 0x000000ff0500720c */ /* 0x000fe40003fa5070 */
[----:B------:R-:W-:Y:S02]  /*3de0*/  IADD3.X R3, RZ, R0, R68, P2, P0 ;  /* 0x00000000ff037210 */ /* 0x000fe400017e0444 */
[----:B------:R-:W-:-:S03]  /*3df0*/  IADD3 R4, P2, P0, R7, R4, R159 ;  /* 0x0000000407047210 */ /* 0x000fc6000785e09f */
[----:B------:R-:W-:Y:S01]  /*3e00*/  @!PT LDS RZ, [RZ] ;  /* 0x00000000fffff984 */ /* 0x000fe20000000800 */
[----:B------:R-:W-:Y:S01]  /*3e10*/  @!PT LDS RZ, [RZ] ;  /* 0x00000000fffff984 */ /* 0x000fe20000000800 */
[----:B------:R-:W-:Y:S01]  /*3e20*/  @!PT LDS RZ, [RZ] ;  /* 0x00000000fffff984 */ /* 0x000fe20000000800 */
[----:B------:R1:W-:Y:S01]  /*3e30*/  LDGSTS.E.BYPASS.LTC128B.128.ZFILL [R227+0xb100], [R2.64], P6 ;  /* 0x0b10000002e37fae */ /* 0x0003e2000b141d46 */
[----:B------:R-:W-:-:S05]  /*3e40*/  IADD3.X R5, RZ, R0, R69, P2, P0 ;  /* 0x00000000ff057210 */ /* 0x000fca00017e0445 */
[----:B------:R1:W-:Y:S04]  /*3e50*/  LDGSTS.E.BYPASS.LTC128B.128.ZFILL [R227+0xf100], [R4.64], P5 ;  /* 0x0f10000004e37fae */ /* 0x0003e8000a941d46 */
.L_x_76:
[----:B---34-:R-:W-:Y:S05]  /*3e60*/  BSYNC B0 ;  /* 0x0000000000007941 */ /* 0x018fea0003800000 */
.L_x_75:
[----:B-1----:R-:W3:Y:S04]  /*3e70*/  LDL R3, [R1+0x4c] ;  /* 0x00004c0001037983 */ /* 0x002ee80000100800 */
[----:B------:R-:W3:Y:S04]  /*3e80*/  LDL R2, [R1+0xcc] ;  /* 0x0000cc0001027983 */ /* 0x000ee80000100800 */
[----:B--2---:R-:W2:Y:S01]  /*3e90*/  LDL R5, [R1+0x3c] ;  /* 0x00003c0001057983 */ /* 0x004ea20000100800 */
[----:B------:R-:W-:-:S03]  /*3ea0*/  MOV R0, 0xffffff80 ;  /* 0xffffff8000007802 */ /* 0x000fc60000000f00 */
[----:B------:R-:W0:Y:S02]  /*3eb0*/  LDGDEPBAR ;  /* 0x00000000000079af */ /* 0x000e240000000000 */
[----:B------:R-:W-:Y:S01]  /*3ec0*/  IMAD R0, R70, R0, 0x1 ;  /* 0x0000000146007424 */ /* 0x000fe200078e0200 */
[----:B---3--:R-:W-:Y:S02]  /*3ed0*/  IADD3 R4, R2, R3, RZ ;  /* 0x0000000302047210 */ /* 0x008fe40007ffe0ff */
[----:B------:R-:W-:Y:S02]  /*3ee0*/  MOV R3, c[0x0][0x2ac] ;  /* 0x0000ab0000037a02 */ /* 0x000fe40000000f00 */
[----:B--2---:R-:W-:Y:S01]  /*3ef0*/  IADD3 R6, -R5, R157, RZ ;  /* 0x0000009d05067210 */ /* 0x004fe20007ffe1ff */
[----:B------:R-:W-:Y:S01]  /*3f00*/  @P4 IMAD.HI.U32 R2, R4, c[0x0][0x2c8], RZ ;  /* 0x0000b20004024a27 */ /* 0x000fe200078e00ff */
[----:B------:R1:W-:Y:S03]  /*3f10*/  STL [R1+0x8], R4 ;  /* 0x0000080401007387 */ /* 0x0003e60000100800 */
[----:B------:R-:W-:-:S05]  /*3f20*/  IMAD R0, R3, c[0x0][0x1d0], R0 ;  /* 0x0000740003007a24 */ /* 0x000fca00078e0200 */
[----:B------:R-:W-:Y:S02]  /*3f30*/  IADD3 R5, R0, -c[0x0][0x168], -R5 ;  /* 0x80005a0000057a10 */ /* 0x000fe40007ffe805 */
[----:B-1----:R-:W-:Y:S01]  /*3f40*/  @P4 SHF.R.U32.HI R4, RZ, c[0x0][0x2cc], R2 ;  /* 0x0000b300ff044a19 */ /* 0x002fe20000011602 */
[----:B------:R-:W-:Y:S05]  /*3f50*/  BRA.DIV ~URZ, `(.L_x_79) ;  /* 0x0000dae27f007947 */ /* 0x000fea000b800000 */
[----:B------:R1:W2:Y:S02]  /*3f60*/  SHFL.IDX PT, R52, R4, RZ, 0x1c1f ;  /* 0x001c1fff04347589 */ /* 0x0002a400000e0000 */
.L_x_117:
[----:B--2---:R-:W-:-:S05]  /*3f70*/  IMAD.IADD R0, R5, 0x1, R52 ;  /* 0x0000000105007824 */ /* 0x004fca00078e0234 */
[----:B------:R-:W-:-:S04]  /*3f80*/  IMNMX R0, R6, R0, PT ;  /* 0x0000000006007217 */ /* 0x000fc80003800200 */
[C---:B------:R-:W-:Y:S02]  /*3f90*/  ISETP.GT.AND P6, PT, R0.reuse, RZ, PT ;  /* 0x000000ff0000720c */ /* 0x040fe40003fc4270 */
[C---:B------:R-:W-:Y:S02]  /*3fa0*/  ISETP.GT.AND P5, PT, R0.reuse, 0x1, PT ;  /* 0x000000010000780c */ /* 0x040fe40003fa4270 */
[C---:B------:R-:W-:Y:S02]  /*3fb0*/  ISETP.GT.AND P2, PT, R0.reuse, 0x8, PT ;  /* 0x000000080000780c */ /* 0x040fe40003f44270 */
[----:B------:R-:W-:Y:S02]  /*3fc0*/  ISETP.GT.AND P0, PT, R0, 0x9, PT ;  /* 0x000000090000780c */ /* 0x000fe40003f04270 */
[----:B------:R-:W-:Y:S02]  /*3fd0*/  FSEL R7, R125, -INF , P6 ;  /* 0xff8000007d077808 */ /* 0x000fe40003000000 */
[----:B------:R-:W-:-:S02]  /*3fe0*/  FSEL R9, R124, -INF , P5 ;  /* 0xff8000007c097808 */ /* 0x000fc40002800000 */
[----:B------:R-:W-:Y:S02]  /*3ff0*/  FSEL R11, R103, -INF , P2 ;  /* 0xff800000670b7808 */ /* 0x000fe40001000000 */
[----:B------:R-:W-:Y:S02]  /*4000*/  FSEL R13, R102, -INF , P0 ;  /* 0xff800000660d7808 */ /* 0x000fe40000000000 */
[C---:B------:R-:W-:Y:S02]  /*4010*/  ISETP.GT.AND P6, PT, R0.reuse, 0x10, PT ;  /* 0x000000100000780c */ /* 0x040fe40003fc4270 */
[C---:B------:R-:W-:Y:S02]  /*4020*/  ISETP.GT.AND P5, PT, R0.reuse, 0x11, PT ;  /* 0x000000110000780c */ /* 0x040fe40003fa4270 */
[C---:B------:R-:W-:Y:S02]  /*4030*/  ISETP.GT.AND P2, PT, R0.reuse, 0x18, PT ;  /* 0x000000180000780c */ /* 0x040fe40003f44270 */
[----:B------:R-:W-:-:S02]  /*4040*/  ISETP.GT.AND P0, PT, R0, 0x19, PT ;  /* 0x000000190000780c */ /* 0x000fc40003f04270 */
[----:B------:R-:W-:Y:S02]  /*4050*/  FSEL R16, R101, -INF , P6 ;  /* 0xff80000065107808 */ /* 0x000fe40003000000 */
[----:B------:R-:W-:Y:S02]  /*4060*/  FSEL R17, R100, -INF , P5 ;  /* 0xff80000064117808 */ /* 0x000fe40002800000 */
[----:B------:R-:W-:Y:S02]  /*4070*/  FSEL R18, R92, -INF , P2 ;  /* 0xff8000005c127808 */ /* 0x000fe40001000000 */
[----:B------:R-:W-:Y:S02]  /*4080*/  FSEL R21, R86, -INF , P0 ;  /* 0xff80000056157808 */ /* 0x000fe40000000000 */
[C---:B------:R-:W-:Y:S02]  /*4090*/  ISETP.GT.AND P6, PT, R0.reuse, 0x20, PT ;  /* 0x000000200000780c */ /* 0x040fe40003fc4270 */
[----:B------:R-:W-:-:S02]  /*40a0*/  ISETP.GT.AND P5, PT, R0, 0x21, PT ;  /* 0x000000210000780c */ /* 0x000fc40003fa4270 */
[C---:B------:R-:W-:Y:S02]  /*40b0*/  ISETP.GT.AND P2, PT, R0.reuse, 0x28, PT ;  /* 0x000000280000780c */ /* 0x040fe40003f44270 */
[----:B------:R-:W-:Y:S02]  /*40c0*/  ISETP.GT.AND P0, PT, R0, 0x29, PT ;  /* 0x000000290000780c */ /* 0x000fe40003f04270 */
[----:B------:R-:W-:Y:S02]  /*40d0*/  FSEL R69, R85, -INF , P6 ;  /* 0xff80000055457808 */ /* 0x000fe40003000000 */
[----:B------:R-:W-:Y:S02]  /*40e0*/  FSEL R70, R84, -INF , P5 ;  /* 0xff80000054467808 */ /* 0x000fe40002800000 */
[----:B------:R-:W-:Y:S02]  /*40f0*/  FSEL R108, R80, -INF , P2 ;  /* 0xff800000506c7808 */ /* 0x000fe40001000000 */
[----:B------:R-:W-:-:S02]  /*4100*/  FSEL R109, R78, -INF , P0 ;  /* 0xff8000004e6d7808 */ /* 0x000fc40000000000 */
[C---:B------:R-:W-:Y:S02]  /*4110*/  ISETP.GT.AND P6, PT, R0.reuse, 0x30, PT ;  /* 0x000000300000780c */ /* 0x040fe40003fc4270 */
        /* <DEDUP_REMOVED lines=38> */
[----:B------:R-:W-:Y:S01]  /*4380*/  FSEL R167, R14, -INF , P0 ;  /* 0xff8000000ea77808 */ /* 0x000fe20000000000 */
[----:B------:R-:W-:Y:S05]  /*4390*/  BRA.DIV ~URZ, `(.L_x_80) ;  /* 0x0000d7027f007947 */ /* 0x000fea000b800000 */
[----:B------:R-:W2:Y:S01]  /*43a0*/  SHFL.IDX PT, R0, R4, 0x1, 0x1c1f ;  /* 0x003c1f0004007f89 */ /* 0x000ea200000e0000 */
[----:B------:R-:W-:-:S04]  /*43b0*/  FMNMX.FTZ R2, R7, R9, !PT ;  /* 0x0000000907027209 */ /* 0x000fc80007810000 */
[----:B------:R-:W-:-:S04]  /*43c0*/  FMNMX.FTZ R2, R11, R2, !PT ;  /* 0x000000020b027209 */ /* 0x000fc80007810000 */
[----:B------:R-:W-:-:S04]  /*43d0*/  FMNMX.FTZ R2, R13, R2, !PT ;  /* 0x000000020d027209 */ /* 0x000fc80007810000 */
[----:B------:R-:W-:-:S04]  /*43e0*/  FMNMX.FTZ R2, R16, R2, !PT ;  /* 0x0000000210027209 */ /* 0x000fc80007810000 */
[----:B------:R-:W-:-:S04]  /*43f0*/  FMNMX.FTZ R2, R17, R2, !PT ;  /* 0x0000000211027209 */ /* 0x000fc80007810000 */
[----:B------:R-:W-:Y:S01]  /*4400*/  FMNMX.FTZ R2, R18, R2, !PT ;  /* 0x0000000212027209 */ /* 0x000fe20007810000 */
[----:B--2---:R-:W-:-:S03]  /*4410*/  IMAD.IADD R0, R5, 0x1, R0 ;  /* 0x0000000105007824 */ /* 0x004fc600078e0200 */
[----:B------:R-:W-:Y:S02]  /*4420*/  FMNMX.FTZ R2, R21, R2, !PT ;  /* 0x0000000215027209 */ /* 0x000fe40007810000 */
[----:B------:R-:W-:Y:S02]  /*4430*/  IMNMX R0, R6, R0, PT ;  /* 0x0000000006007217 */ /* 0x000fe40003800200 */
[----:B------:R-:W-:Y:S02]  /*4440*/  FMNMX.FTZ R2, R69, R2, !PT ;  /* 0x0000000245027209 */ /* 0x000fe40007810000 */
[C---:B------:R-:W-:Y:S02]  /*4450*/  ISETP.GT.AND P5, PT, R0.reuse, RZ, PT ;  /* 0x000000ff0000720c */ /* 0x040fe40003fa4270 */
[C---:B------:R-:W-:Y:S02]  /*4460*/  ISETP.GT.AND P2, PT, R0.reuse, 0x1, PT ;  /* 0x000000010000780c */ /* 0x040fe40003f44270 */
[----:B------:R-:W-:-:S02]  /*4470*/  ISETP.GT.AND P0, PT, R0, 0x8, PT ;  /* 0x000000080000780c */ /* 0x000fc40003f04270 */
[----:B------:R-:W-:Y:S02]  /*4480*/  FSEL R5, R129, -INF , P5 ;  /* 0xff80000081057808 */ /* 0x000fe40002800000 */
[----:B------:R-:W-:Y:S02]  /*4490*/  FSEL R8, R128, -INF , P2 ;  /* 0xff80000080087808 */ /* 0x000fe40001000000 */
[----:B------:R-:W-:Y:S02]  /*44a0*/  ISETP.GT.AND P2, PT, R0, 0x9, PT ;  /* 0x000000090000780c */ /* 0x000fe40003f44270 */
[----:B------:R-:W-:Y:S02]  /*44b0*/  FSEL R10, R126, -INF , P0 ;  /* 0xff8000007e0a7808 */ /* 0x000fe40000000000 */
[----:B------:R-:W-:Y:S02]  /*44c0*/  FMNMX.FTZ R3, R5, R8, !PT ;  /* 0x0000000805037209 */ /* 0x000fe40007810000 */
[----:B------:R-:W-:-:S02]  /*44d0*/  ISETP.GT.AND P0, PT, R0, 0x10, PT ;  /* 0x000000100000780c */ /* 0x000fc40003f04270 */
[----:B------:R-:W-:Y:S02]  /*44e0*/  FSEL R15, R127, -INF , P2 ;  /* 0xff8000007f0f7808 */ /* 0x000fe40001000000 */
[----:B------:R-:W-:Y:S02]  /*44f0*/  FMNMX.FTZ R3, R10, R3, !PT ;  /* 0x000000030a037209 */ /* 0x000fe40007810000 */
[----:B------:R-:W-:Y:S02]  /*4500*/  ISETP.GT.AND P2, PT, R0, 0x11, PT ;  /* 0x000000110000780c */ /* 0x000fe40003f44270 */
[----:B------:R-:W-:Y:S02]  /*4510*/  FSEL R14, R94, -INF , P0 ;  /* 0xff8000005e0e7808 */ /* 0x000fe40000000000 */
[----:B------:R-:W-:Y:S02]  /*4520*/  FMNMX.FTZ R3, R15, R3, !PT ;  /* 0x000000030f037209 */ /* 0x000fe40007810000 */
[----:B------:R-:W-:-:S02]  /*4530*/  ISETP.GT.AND P0, PT, R0, 0x18, PT ;  /* 0x000000180000780c */ /* 0x000fc40003f04270 */
[----:B------:R-:W-:Y:S02]  /*4540*/  FSEL R19, R93, -INF , P2 ;  /* 0xff8000005d137808 */ /* 0x000fe40001000000 */
[----:B------:R-:W-:Y:S02]  /*4550*/  FMNMX.FTZ R3, R14, R3, !PT ;  /* 0x000000030e037209 */ /* 0x000fe40007810000 */
[C---:B------:R-:W-:Y:S02]  /*4560*/  ISETP.GT.AND P2, PT, R0.reuse, 0x19, PT ;  /* 0x000000190000780c */ /* 0x040fe40003f44270 */
        /* <DEDUP_REMOVED lines=8> */
[----:B------:R-:W-:-:S02]  /*45f0*/  FMNMX.FTZ R2, R70, R2, !PT ;  /* 0x0000000246027209 */ /* 0x000fc40007810000 */
[----:B------:R-:W-:Y:S02]  /*4600*/  ISETP.GT.AND P0, PT, R0, 0x28, PT ;  /* 0x000000280000780c */ /* 0x000fe40003f04270 */
[----:B------:R-:W-:Y:S02]  /*4610*/  FSEL R58, R83, -INF , P2 ;  /* 0xff800000533a7808 */ /* 0x000fe40001000000 */
[----:B------:R-:W-:Y:S02]  /*4620*/  FMNMX.FTZ R3, R59, R3, !PT ;  /* 0x000000033b037209 */ /* 0x000fe40007810000 */
[----:B------:R-:W-:Y:S02]  /*4630*/  FMNMX.FTZ R2, R108, R2, !PT ;  /* 0x000000026c027209 */ /* 0x000fe40007810000 */
[----:B------:R-:W-:Y:S02]  /*4640*/  ISETP.GT.AND P2, PT, R0, 0x29, PT ;  /* 0x000000290000780c */ /* 0x000fe40003f44270 */
[----:B------:R-:W-:-:S02]  /*4650*/  FSEL R57, R82, -INF , P0 ;  /* 0xff80000052397808 */ /* 0x000fc40000000000 */
[----:B------:R-:W-:Y:S02]  /*4660*/  FMNMX.FTZ R3, R58, R3, !PT ;  /* 0x000000033a037209 */ /* 0x000fe40007810000 */
        /* <DEDUP_REMOVED lines=17> */
[C---:B------:R-:W-:Y:S02]  /*4780*/  ISETP.GT.AND P0, PT, R0.reuse, 0x40, PT ;  /* 0x000000400000780c */ /* 0x040fe40003f04270 */
        /* <DEDUP_REMOVED lines=63> */
[----:B------:R-:W-:Y:S02]  /*4b80*/  FSEL R171, R26, -INF , P2 ;  /* 0xff8000001aab7808 */ /* 0x000fe40001000000 */
[----:B------:R-:W-:-:S02]  /*4b90*/  FMNMX.FTZ R2, R166, R3, !PT ;  /* 0x00000003a6027209 */ /* 0x000fc40007810000 */
[----:B------:R-:W2:Y:S02]  /*4ba0*/  SHFL.BFLY PT, R3, R0, 0x2, 0x1f ;  /* 0x0c401f0000037f89 */ /* 0x000ea400000e0000 */
[----:B------:R-:W-:-:S05]  /*4bb0*/  FMNMX.FTZ R2, R171, R2, !PT ;  /* 0x00000002ab027209 */ /* 0x000fca0007810000 */
[----:B------:R-:W3:Y:S01]  /*4bc0*/  SHFL.BFLY PT, R12, R2, 0x2, 0x1f ;  /* 0x0c401f00020c7f89 */ /* 0x000ee200000e0000 */
[----:B--2---:R-:W-:-:S05]  /*4bd0*/  FMNMX.FTZ R0, R3, R0, !PT ;  /* 0x0000000003007209 */ /* 0x004fca0007810000 */
[----:B------:R-:W2:Y:S01]  /*4be0*/  SHFL.BFLY PT, R68, R0, 0x1, 0x1f ;  /* 0x0c201f0000447f89 */ /* 0x000ea200000e0000 */
[----:B---3--:R-:W-:-:S05]  /*4bf0*/  FMNMX.FTZ R12, R2, R12, !PT ;  /* 0x0000000c020c7209 */ /* 0x008fca0007810000 */
[----:B------:R3:W4:Y:S01]  /*4c00*/  SHFL.BFLY PT, R3, R12, 0x1, 0x1f ;  /* 0x0c201f000c037f89 */ /* 0x00072200000e0000 */
[----:B--2---:R-:W-:-:S05]  /*4c10*/  FMNMX.FTZ R68, R0, R68, !PT ;  /* 0x0000004400447209 */ /* 0x004fca0007810000 */
.L_x_118:
[C---:B------:R-:W-:Y:S01]  /*4c20*/  FMUL.FTZ R2, R68.reuse, c[0x0][0x2d0] ;  /* 0x0000b40044027a20 */ /* 0x040fe20000410000 */
[----:B------:R-:W-:Y:S01]  /*4c30*/  FSETP.NEU.FTZ.AND P0, PT, R68, -INF , PT ;  /* 0xff8000004400780b */ /* 0x000fe20003f1d000 */
[----:B------:R-:W2:Y:S03]  /*4c40*/  LDL R235, [R1+0x4c] ;  /* 0x00004c0001eb7983 */ /* 0x000ea60000100800 */
[----:B------:R-:W-:Y:S01]  /*4c50*/  FSEL R2, R2, RZ, P0 ;  /* 0x000000ff02027208 */ /* 0x000fe20000000000 */
[----:B------:R-:W5:Y:S01]  /*4c60*/  LDL R234, [R1+0x4] ;  /* 0x0000040001ea7983 */ /* 0x000f620000100800 */
[----:B---34-:R-:W-:Y:S01]  /*4c70*/  FMNMX.FTZ R12, R3, R12, !PT ;  /* 0x0000000c030c7209 */ /* 0x018fe20007810000 */
[----:B------:R-:W-:Y:S01]  /*4c80*/  WARPSYNC 0xffffffff ;  /* 0xffffffff00007948 */ /* 0x000fe20003800000 */
[----:B------:R-:W-:Y:S01]  /*4c90*/  IADD3 R232, R232, -0x2, RZ ;  /* 0xfffffffee8e87810 */ /* 0x000fe20007ffe0ff */
[--C-:B------:R-:W-:Y:S01]  /*4ca0*/  FFMA.FTZ R0, R7, c[0x0][0x2d0], -R2.reuse ;  /* 0x0000b40007007a23 */ /* 0x100fe20000010802 */
[----:B------:R-:W-:Y:S01]  /*4cb0*/  FSETP.NEU.FTZ.AND P0, PT, R12, -INF , PT ;  /* 0xff8000000c00780b */ /* 0x000fe20003f1d000 */
[--C-:B------:R-:W-:Y:S01]  /*4cc0*/  FFMA.FTZ R3, R17, c[0x0][0x2d0], -R2.reuse ;  /* 0x0000b40011037a23 */ /* 0x100fe20000010802 */
[----:B------:R-:W-:Y:S01]  /*4cd0*/  LDSM.16.MT88.4 R36, [R204] ;  /* 0x00000000cc24783b */ /* 0x000fe20000004200 */
[----:B------:R3:W-:Y:S03]  /*4ce0*/  MUFU.EX2 R61, R0 ;  /* 0x00000000003d7308 */ /* 0x0007e60000000800 */
[----:B------:R-:W-:Y:S04]  /*4cf0*/  LDSM.16.MT88.4 R28, [R202+0x800] ;  /* 0x00080000ca1c783b */ /* 0x000fe80000004200 */
[----:B------:R-:W-:Y:S01]  /*4d00*/  LDSM.16.MT88.4 R40, [R203] ;  /* 0x00000000cb28783b */ /* 0x000fe20000004200 */
[----:B------:R4:W-:Y:S03]  /*4d10*/  MUFU.EX2 R73, R3 ;  /* 0x0000000300497308 */ /* 0x0009e60000000800 */
[----:B------:R-:W-:Y:S04]  /*4d20*/  LDSM.16.MT88.4 R52, [R204+0x800] ;  /* 0x00080000cc34783b */ /* 0x000fe80000004200 */
[----:B------:R-:W-:Y:S01]  /*4d30*/  LDSM.16.MT88.4 R48, [R215] ;  /* 0x00000000d730783b */ /* 0x000fe20000004200 */
[----:B---3--:R-:W-:-:S03]  /*4d40*/  FFMA.FTZ R0, R9, c[0x0][0x2d0], -R2 ;  /* 0x0000b40009007a23 */ /* 0x008fc60000010802 */
[----:B------:R-:W-:Y:S01]  /*4d50*/  LDSM.16.MT88.4 R44, [R205+0x800] ;  /* 0x00080000cd2c783b */ /* 0x000fe20000004200 */
[----:B------:R3:W1:Y:S01]  /*4d60*/  MUFU.EX2 R60, R0 ;  /* 0x00000000003c7308 */ /* 0x0006620000000800 */
[----:B----4-:R-:W-:-:S07]  /*4d70*/  FFMA.FTZ R3, R18, c[0x0][0x2d0], -R2 ;  /* 0x0000b40012037a23 */ /* 0x010fce0000010802 */
[----:B------:R-:W-:Y:S01]  /*4d80*/  MUFU.EX2 R75, R3 ;  /* 0x00000003004b7308 */ /* 0x000fe20000000800 */
[----:B---3--:R-:W-:-:S07]  /*4d90*/  FFMA.FTZ R0, R11, c[0x0][0x2d0], -R2 ;  /* 0x0000b4000b007a23 */ /* 0x008fce0000010802 */
[----:B------:R3:W-:Y:S02]  /*4da0*/  MUFU.EX2 R66, R0 ;  /* 0x0000000000427308 */ /* 0x0007e40000000800 */
[----:B---3--:R-:W-:-:S06]  /*4db0*/  FFMA.FTZ R0, R13, c[0x0][0x2d0], -R2 ;  /* 0x0000b4000d007a23 */ /* 0x008fcc0000010802 */
[----:B------:R3:W4:Y:S02]  /*4dc0*/  MUFU.EX2 R67, R0 ;  /* 0x0000000000437308 */ /* 0x0007240000000800 */
[----:B---3--:R-:W-:-:S06]  /*4dd0*/  FFMA.FTZ R0, R16, c[0x0][0x2d0], -R2 ;  /* 0x0000b40010007a23 */ /* 0x008fcc0000010802 */
[----:B------:R3:W-:Y:S02]  /*4de0*/  MUFU.EX2 R74, R0 ;  /* 0x00000000004a7308 */ /* 0x0007e40000000800 */
[----:B---3--:R-:W-:-:S05]  /*4df0*/  FMUL.FTZ R0, R12, c[0x0][0x2d0] ;  /* 0x0000b4000c007a20 */ /* 0x008fca0000410000 */
[----:B------:R-:W-:-:S05]  /*4e00*/  FSEL R0, R0, RZ, P0 ;  /* 0x000000ff00007208 */ /* 0x000fca0000000000 */
[--C-:B------:R-:W-:Y:S02]  /*4e10*/  FFMA.FTZ R3, R5, c[0x0][0x2d0], -R0.reuse ;  /* 0x0000b40005037a23 */ /* 0x100fe40000010800 */
[----:B-1----:R-:W1:Y:S02]  /*4e20*/  LDSM.16.MT88.4 R4, [R202] ;  /* 0x00000000ca04783b */ /* 0x002e640000004200 */
[----:B------:R3:W-:Y:S02]  /*4e30*/  MUFU.EX2 R64, R3 ;  /* 0x0000000300407308 */ /* 0x0007e40000000800 */
[----:B---3--:R-:W-:Y:S01]  /*4e40*/  FFMA.FTZ R3, R8, c[0x0][0x2d0], -R0 ;  /* 0x0000b40008037a23 */ /* 0x008fe20000010800 */
[----:B------:R-:W-:-:S05]  /*4e50*/  F2FP.BF16.PACK_AB R8, R60, R61 ;  /* 0x0000003d3c08723e */ /* 0x000fca00000010ff */
[----:B------:R3:W1:Y:S02]  /*4e60*/  MUFU.EX2 R13, R3 ;  /* 0x00000003000d7308 */ /* 0x0006640000000800 */
[----:B---3--:R-:W-:Y:S01]  /*4e70*/  FFMA.FTZ R3, R10, c[0x0][0x2d0], -R0 ;  /* 0x0000b4000a037a23 */ /* 0x008fe20000010800 */
[----:B----4-:R-:W-:Y:S02]  /*4e80*/  F2FP.BF16.PACK_AB R10, R67, R66 ;  /* 0x00000042430a723e */ /* 0x010fe400000010ff */
[----:B-1----:R-:W-:-:S03]  /*4e90*/  F2FP.BF16.PACK_AB R9, R13, R64 ;  /* 0x000000400d09723e */ /* 0x002fc600000010ff */
[----:B------:R1:W3:Y:S01]  /*4ea0*/  MUFU.EX2 R65, R3 ;  /* 0x0000000300417308 */ /* 0x0002e20000000800 */
[----:B------:R-:W-:Y:S02]  /*4eb0*/  FADD.FTZ R13, R64, R13 ;  /* 0x0000000d400d7221 */ /* 0x000fe40000010000 */
[----:B-1----:R-:W-:Y:S02]  /*4ec0*/  FFMA.FTZ R3, R15, c[0x0][0x2d0], -R0 ;  /* 0x0000b4000f037a23 */ /* 0x002fe40000010800 */
[----:B---3--:R-:W-:-:S03]  /*4ed0*/  FADD.FTZ R13, R65, R13 ;  /* 0x0000000d410d7221 */ /* 0x008fc60000010000 */
[----:B------:R1:W3:Y:S02]  /*4ee0*/  MUFU.EX2 R15, R3 ;  /* 0x00000003000f7308 */ /* 0x0002e40000000800 */
[----:B-1----:R-:W-:Y:S01]  /*4ef0*/  FFMA.FTZ R3, R21, c[0x0][0x2d0], -R2 ;  /* 0x0000b40015037a23 */ /* 0x002fe20000010802 */
[C---:B---3--:R-:W-:Y:S01]  /*4f00*/  F2FP.BF16.PACK_AB R11, R15.reuse, R65 ;  /* 0x000000410f0b723e */ /* 0x048fe200000010ff */
[----:B------:R-:W-:-:S04]  /*4f10*/  FADD.FTZ R13, R15, R13 ;  /* 0x0000000d0f0d7221 */ /* 0x000fc80000010000 */
[----:B------:R1:W-:Y:S02]  /*4f20*/  MUFU.EX2 R230, R3 ;  /* 0x0000000300e67308 */ /* 0x0003e40000000800 */
[----:B------:R-:W-:Y:S07]  /*4f30*/  HMMA.16816.F32.BF16 R24, R8, R4, RZ ;  /* 0x000000040818723c */ /* 0x000fee00000418ff */
[----:B------:R-:W-:Y:S01]  /*4f40*/  F2FP.BF16.PACK_AB R4, R73, R74 ;  /* 0x0000004a4904723e */ /* 0x000fe200000010ff */
[----:B-1----:R-:W-:-:S04]  /*4f50*/  FFMA.FTZ R3, R14, c[0x0][0x2d0], -R0 ;  /* 0x0000b4000e037a23 */ /* 0x002fc80000010800 */
[----:B------:R1:W3:Y:S02]  /*4f60*/  MUFU.EX2 R14, R3 ;  /* 0x00000003000e7308 */ /* 0x0002e40000000800 */
[----:B-1----:R-:W-:Y:S02]  /*4f70*/  FFMA.FTZ R3, R19, c[0x0][0x2d0], -R0 ;  /* 0x0000b40013037a23 */ /* 0x002fe40000010800 */
[----:B------:R-:W-:Y:S01]  /*4f80*/  HMMA.16816.F32.BF16 R16, R8, R36, RZ ;  /* 0x000000240810723c */ /* 0x000fe200000418ff */
[----:B---3--:R-:W-:-:S03]  /*4f90*/  FADD.FTZ R13, R14, R13 ;  /* 0x0000000d0e0d7221 */ /* 0x008fc60000010000 */
[----:B------:R1:W3:Y:S02]  /*4fa0*/  MUFU.EX2 R72, R3 ;  /* 0x0000000300487308 */ /* 0x0002e40000000800 */
[----:B-1----:R-:W-:Y:S01]  /*4fb0*/  FFMA.FTZ R3, R20, c[0x0][0x2d0], -R0 ;  /* 0x0000b40014037a23 */ /* 0x002fe20000010800 */
[C---:B---3--:R-:W-:Y:S01]  /*4fc0*/  F2FP.BF16.PACK_AB R5, R72.reuse, R14 ;  /* 0x0000000e4805723e */ /* 0x048fe200000010ff */
[----:B------:R-:W-:Y:S01]  /*4fd0*/  HMMA.16816.F32.BF16 R20, R8, R6, RZ ;  /* 0x000000060814723c */ /* 0x000fe200000418ff */
[----:B------:R-:W-:-:S03]  /*4fe0*/  FADD.FTZ R13, R72, R13 ;  /* 0x0000000d480d7221 */ /* 0x000fc60000010000 */
[----:B------:R1:W-:Y:S03]  /*4ff0*/  MUFU.EX2 R229, R3 ;  /* 0x0000000300e57308 */ /* 0x0003e60000000800 */
[----:B------:R-:W-:Y:S01]  /*5000*/  F2FP.BF16.PACK_AB R6, R230, R75 ;  /* 0x0000004be606723e */ /* 0x000fe200000010ff */
[----:B-1----:R-:W-:Y:S02]  /*5010*/  FFMA.FTZ R3, R32, c[0x0][0x2d0], -R0 ;  /* 0x0000b40020037a23 */ /* 0x002fe40000010800 */
[----:B------:R-:W1:Y:S02]  /*5020*/  LDSM.16.MT88.4 R32, [R203+0x800] ;  /* 0x00080000cb20783b */ /* 0x000e640000004200 */
[----:B------:R-:W3:Y:S02]  /*5030*/  MUFU.EX2 R228, R3 ;  /* 0x0000000300e47308 */ /* 0x000ee40000000800 */
[----:B---3--:R-:W-:Y:S01]  /*5040*/  F2FP.BF16.PACK_AB R7, R228, R229 ;  /* 0x000000e5e407723e */ /* 0x008fe200000010ff */
[----:B------:R-:W-:-:S04]  /*5050*/  FADD.FTZ R3, R61, R60 ;  /* 0x0000003c3d037221 */ /* 0x000fc80000010000 */
[----:B------:R-:W-:Y:S02]  /*5060*/  FADD.FTZ R3, R66, R3 ;  /* 0x0000000342037221 */ /* 0x000fe40000010000 */
[----:B------:R-:W-:Y:S02]  /*5070*/  HMMA.16816.F32.BF16 R116, R4, R28, R24 ;  /* 0x0000001c0474723c */ /* 0x000fe40000041818 */
[----:B------:R-:W-:-:S04]  /*5080*/  FADD.FTZ R3, R67, R3 ;  /* 0x0000000343037221 */ /* 0x000fc80000010000 */
[----:B------:R-:W-:Y:S02]  /*5090*/  FADD.FTZ R3, R74, R3 ;  /* 0x000000034a037221 */ /* 0x000fe40000010000 */
[----:B------:R-:W-:Y:S02]  /*50a0*/  HMMA.16816.F32.BF16 R104, R4, R30, R20 ;  /* 0x0000001e0468723c */ /* 0x000fe40000041814 */
[----:B------:R-:W-:-:S04]  /*50b0*/  FADD.FTZ R3, R73, R3 ;  /* 0x0000000349037221 */ /* 0x000fc80000010000 */
[----:B------:R-:W-:Y:S02]  /*50c0*/  FADD.FTZ R14, R75, R3 ;  /* 0x000000034b0e7221 */ /* 0x000fe40000010000 */
[----:B------:R-:W-:Y:S01]  /*50d0*/  HMMA.16816.F32.BF16 R28, R8, R38, RZ ;  /* 0x00000026081c723c */ /* 0x000fe200000418ff */
[----:B------:R-:W3:Y:S01]  /*50e0*/  LDSM.16.MT88.4 R36, [R202+0x4000] ;  /* 0x00400000ca24783b */ /* 0x000ee20000004200 */
[----:B------:R-:W-:-:S04]  /*50f0*/  FFMA.FTZ R3, R69, c[0x0][0x2d0], -R2 ;  /* 0x0000b40045037a23 */ /* 0x000fc80000010802 */
[----:B------:R4:W-:Y:S02]  /*5100*/  MUFU.EX2 R15, R3 ;  /* 0x00000003000f7308 */ /* 0x0009e40000000800 */
[----:B------:R-:W-:Y:S08]  /*5110*/  HMMA.16816.F32.BF16 R24, R8, R40, RZ ;  /* 0x000000280818723c */ /* 0x000ff000000418ff */
[----:B------:R-:W-:Y:S01]  /*5120*/  HMMA.16816.F32.BF16 R112, R4, R52, R16 ;  /* 0x000000340470723c */ /* 0x000fe20000041810 */
[----:B----4-:R-:W-:-:S07]  /*5130*/  FFMA.FTZ R3, R70, c[0x0][0x2d0], -R2 ;  /* 0x0000b40046037a23 */ /* 0x010fce0000010802 */
[----:B------:R-:W-:Y:S01]  /*5140*/  HMMA.16816.F32.BF16 R16, R8, R48, RZ ;  /* 0x000000300810723c */ /* 0x000fe200000418ff */
[----:B------:R4:W2:Y:S07]  /*5150*/  MUFU.EX2 R172, R3 ;  /* 0x0000000300ac7308 */ /* 0x0008ae0000000800 */
[----:B-1----:R-:W-:Y:S01]  /*5160*/  HMMA.16816.F32.BF16 R100, R4, R32, R24 ;  /* 0x000000200464723c */ /* 0x002fe20000041818 */
[----:B------:R-:W1:Y:S07]  /*5170*/  LDSM.16.MT88.4 R24, [R202+0x4800] ;  /* 0x00480000ca18783b */ /* 0x000e6e0000004200 */
[----:B------:R-:W-:Y:S01]  /*5180*/  HMMA.16816.F32.BF16 R20, R8, R42, RZ ;  /* 0x0000002a0814723c */ /* 0x000fe200000418ff */
[----:B----4-:R-:W-:-:S04]  /*5190*/  FFMA.FTZ R3, R108, c[0x0][0x2d0], -R2 ;  /* 0x0000b4006c037a23 */ /* 0x010fc80000010802 */
[----:B------:R4:W-:Y:S03]  /*51a0*/  MUFU.EX2 R108, R3 ;  /* 0x00000003006c7308 */ /* 0x0009e60000000800 */
[----:B------:R-:W-:Y:S08]  /*51b0*/  HMMA.16816.F32.BF16 R96, R4, R44, R16 ;  /* 0x0000002c0460723c */ /* 0x000ff00000041810 */
[----:B---3--:R-:W-:Y:S01]  /*51c0*/  HMMA.16816.F32.BF16 R16, R8, R36, RZ ;  /* 0x000000240810723c */ /* 0x008fe200000418ff */
[----:B----4-:R-:W-:-:S07]  /*51d0*/  FFMA.FTZ R3, R109, c[0x0][0x2d0], -R2 ;  /* 0x0000b4006d037a23 */ /* 0x010fce0000010802 */
[C---:B------:R-:W-:Y:S01]  /*51e0*/  HMMA.16816.F32.BF16 R84, R4.reuse, R34, R20 ;  /* 0x000000220454723c */ /* 0x040fe20000041814 */
[----:B------:R3:W4:Y:S07]  /*51f0*/  MUFU.EX2 R173, R3 ;  /* 0x0000000300ad7308 */ /* 0x00072e0000000800 */
[----:B------:R-:W-:Y:S01]  /*5200*/  HMMA.16816.F32.BF16 R92, R4, R54, R28 ;  /* 0x00000036045c723c */ /* 0x000fe2000004181c */
[----:B------:R-:W2:Y:S07]  /*5210*/  LDSM.16.MT88.4 R28, [R204+0x4000] ;  /* 0x00400000cc1c783b */ /* 0x000eae0000004200 */
[----:B------:R-:W-:Y:S01]  /*5220*/  HMMA.16816.F32.BF16 R20, R8, R50, RZ ;  /* 0x000000320814723c */ /* 0x000fe200000418ff */
[----:B---3--:R-:W-:-:S04]  /*5230*/  FFMA.FTZ R3, R59, c[0x0][0x2d0], -R0 ;  /* 0x0000b4003b037a23 */ /* 0x008fc80000010800 */
[----:B------:R3:W-:Y:S03]  /*5240*/  MUFU.EX2 R70, R3 ;  /* 0x0000000300467308 */ /* 0x0007e60000000800 */
[----:B-1----:R-:W-:Y:S08]  /*5250*/  HMMA.16816.F32.BF16 R80, R4, R24, R16 ;  /* 0x000000180450723c */ /* 0x002ff00000041810 */
[----:B------:R-:W-:Y:S01]  /*5260*/  HMMA.16816.F32.BF16 R16, R8, R38, RZ ;  /* 0x000000260810723c */ /* 0x000fe200000418ff */
[----:B---3--:R-:W-:-:S07]  /*5270*/  FFMA.FTZ R3, R58, c[0x0][0x2d0], -R0 ;  /* 0x0000b4003a037a23 */ /* 0x008fce0000010800 */
[C---:B------:R-:W-:Y:S01]  /*5280*/  HMMA.16816.F32.BF16 R52, R4.reuse, R46, R20 ;  /* 0x0000002e0434723c */ /* 0x040fe20000041814 */
[----:B------:R-:W1:Y:S01]  /*5290*/  LDSM.16.MT88.4 R20, [R204+0x4800] ;  /* 0x00480000cc14783b */ /* 0x000e620000004200 */
[----:B------:R3:W1:Y:S11]  /*52a0*/  MUFU.EX2 R69, R3 ;  /* 0x0000000300457308 */ /* 0x0006760000000800 */
[----:B------:R-:W-:Y:S03]  /*52b0*/  @!UPT UIADD3 URZ, URZ, URZ, URZ ;  /* 0x0000003f3f3ff290 */ /* 0x000fe6000fffe03f */
[----:B------:R-:W-:Y:S01]  /*52c0*/  HMMA.16816.F32.BF16 R60, R4, R26, R16 ;  /* 0x0000001a043c723c */ /* 0x000fe20000041810 */
[----:B------:R-:W4:Y:S01]  /*52d0*/  LDSM.16.MT88.4 R24, [R203+0x4000] ;  /* 0x00400000cb18783b */ /* 0x000f220000004200 */
[----:B---3--:R-:W-:-:S04]  /*52e0*/  FFMA.FTZ R3, R57, c[0x0][0x2d0], -R0 ;  /* 0x0000b40039037a23 */ /* 0x008fc80000010800 */
[----:B------:R3:W-:Y:S02]  /*52f0*/  MUFU.EX2 R174, R3 ;  /* 0x0000000300ae7308 */ /* 0x0007e40000000800 */
[----:B--2---:R-:W-:Y:S01]  /*5300*/  HMMA.16816.F32.BF16 R16, R8, R28, RZ ;  /* 0x0000001c0810723c */ /* 0x004fe200000418ff */
[----:B---3--:R-:W-:-:S05]  /*5310*/  FFMA.FTZ R3, R56, c[0x0][0x2d0], -R0 ;  /* 0x0000b40038037a23 */ /* 0x008fca0000010800 */
[----:B------:R2:W3:Y:S11]  /*5320*/  MUFU.EX2 R175, R3 ;  /* 0x0000000300af7308 */ /* 0x0004f60000000800 */
[----:B------:R-:W-:Y:S07]  /*5330*/  @!UPT UIADD3 URZ, URZ, URZ, URZ ;  /* 0x0000003f3f3ff290 */ /* 0x000fee000fffe03f */
[----:B-1----:R-:W-:Y:S08]  /*5340*/  HMMA.16816.F32.BF16 R88, R4, R20, R16 ;  /* 0x000000140458723c */ /* 0x002ff00000041810 */
[----:B------:R-:W-:Y:S01]  /*5350*/  HMMA.16816.F32.BF16 R16, R8, R30, RZ ;  /* 0x0000001e0810723c */ /* 0x000fe200000418ff */
[----:B--2---:R-:W-:-:S04]  /*5360*/  FFMA.FTZ R3, R122, c[0x0][0x2d0], -R2 ;  /* 0x0000b4007a037a23 */ /* 0x004fc80000010802 */
[----:B------:R1:W-:Y:S02]  /*5370*/  MUFU.EX2 R109, R3 ;  /* 0x00000003006d7308 */ /* 0x0003e40000000800 */
[----:B-1----:R-:W-:Y:S11]  /*5380*/  FFMA.FTZ R3, R123, c[0x0][0x2d0], -R2 ;  /* 0x0000b4007b037a23 */ /* 0x002ff60000010802 */
[----:B------:R-:W-:Y:S06]  /*5390*/  @!UPT UIADD3 URZ, URZ, URZ, URZ ;  /* 0x0000003f3f3ff290 */ /* 0x000fec000fffe03f */
[----:B------:R-:W-:Y:S01]  /*53a0*/  HMMA.16816.F32.BF16 R76, R4, R22, R16 ;  /* 0x00000016044c723c */ /* 0x000fe20000041810 */
[----:B------:R-:W1:Y:S07]  /*53b0*/  LDSM.16.MT88.4 R20, [R203+0x4800] ;  /* 0x00480000cb14783b */ /* 0x000e6e0000004200 */
[----:B----4-:R-:W-:Y:S11]  /*53c0*/  HMMA.16816.F32.BF16 R16, R8, R24, RZ ;  /* 0x000000180810723c */ /* 0x010ff600000418ff */
[----:B------:R-:W-:Y:S11]  /*53d0*/  @!UPT UIADD3 URZ, URZ, URZ, URZ ;  /* 0x0000003f3f3ff290 */ /* 0x000ff6000fffe03f */
[----:B------:R-:W-:Y:S02]  /*53e0*/  @!UPT UIADD3 URZ, URZ, URZ, URZ ;  /* 0x0000003f3f3ff290 */ /* 0x000fe4000fffe03f */
[----:B-1----:R-:W-:Y:S08]  /*53f0*/  HMMA.16816.F32.BF16 R72, R4, R20, R16 ;  /* 0x000000140448723c */ /* 0x002ff00000041810 */
[----:B------:R-:W-:Y:S11]  /*5400*/  HMMA.16816.F32.BF16 R16, R8, R26, RZ ;  /* 0x0000001a0810723c */ /* 0x000ff600000418ff */
[----:B------:R-:W-:Y:S11]  /*5410*/  @!UPT UIADD3 URZ, URZ, URZ, URZ ;  /* 0x0000003f3f3ff290 */ /* 0x000ff6000fffe03f */
[----:B------:R-:W-:Y:S02]  /*5420*/  @!UPT UIADD3 URZ, URZ, URZ, URZ ;  /* 0x0000003f3f3ff290 */ /* 0x000fe4000fffe03f */
[----:B------:R-:W-:Y:S01]  /*5430*/  HMMA.16816.F32.BF16 R64, R4, R22, R16 ;  /* 0x000000160440723c */ /* 0x000fe20000041810 */
[----:B------:R-:W1:Y:S07]  /*5440*/  LDSM.16.MT88.4 R16, [R205+0x4000] ;  /* 0x00400000cd10783b */ /* 0x000e6e0000004200 */
[C---:B-1----:R-:W-:Y:S08]  /*5450*/  HMMA.16816.F32.BF16 R20, R8.reuse, R16, RZ ;  /* 0x000000100814723c */ /* 0x042ff000000418ff */
[----:B------:R-:W-:Y:S01]  /*5460*/  HMMA.16816.F32.BF16 R8, R8, R18, RZ ;  /* 0x000000120808723c */ /* 0x000fe200000418ff */
[----:B------:R-:W1:Y:S11]  /*5470*/  LDSM.16.MT88.4 R16, [R205+0x4800] ;  /* 0x00480000cd10783b */ /* 0x000e760000004200 */
[----:B------:R-:W-:Y:S04]  /*5480*/  @!UPT UIADD3 URZ, URZ, URZ, URZ ;  /* 0x0000003f3f3ff290 */ /* 0x000fe8000fffe03f */
[C---:B-1----:R-:W-:Y:S08]  /*5490*/  HMMA.16816.F32.BF16 R48, R4.reuse, R16, R20 ;  /* 0x000000100430723c */ /* 0x042ff00000041814 */
[----:B------:R-:W-:Y:S01]  /*54a0*/  HMMA.16816.F32.BF16 R16, R4, R18, R8 ;  /* 0x000000120410723c */ /* 0x000fe20000041808 */
[----:B------:R-:W1:Y:S06]  /*54b0*/  LDSM.16.MT88.4 R8, [R202+0x1000] ;  /* 0x00100000ca08783b */ /* 0x000e6c0000004200 */
[----:B------:R-:W-:-:S02]  /*54c0*/  F2FP.BF16.PACK_AB R4, R172, R15 ;  /* 0x0000000fac04723e */ /* 0x000fc400000010ff */
[----:B------:R-:W-:Y:S02]  /*54d0*/  F2FP.BF16.PACK_AB R6, R173, R108 ;  /* 0x0000006cad06723e */ /* 0x000fe400000010ff */
[----:B------:R-:W-:Y:S02]  /*54e0*/  F2FP.BF16.PACK_AB R5, R69, R70 ;  /* 0x000000464505723e */ /* 0x000fe400000010ff */
[----:B---3--:R-:W-:-:S07]  /*54f0*/  F2FP.BF16.PACK_AB R7, R175, R174 ;  /* 0x000000aeaf07723e */ /* 0x008fce00000010ff */
[C---:B-1----:R-:W-:Y:S08]  /*5500*/  HMMA.16816.F32.BF16 R40, R4.reuse, R8, R116 ;  /* 0x000000080428723c */ /* 0x042ff00000041874 */
[----:B------:R-:W-:Y:S01]  /*5510*/  HMMA.16816.F32.BF16 R28, R4, R10, R104 ;  /* 0x0000000a041c723c */ /* 0x000fe20000041868 */
[----:B------:R-:W1:Y:S01]  /*5520*/  LDSM.16.MT88.4 R8, [R204+0x1000] ;  /* 0x00100000cc08783b */ /* 0x000e620000004200 */
[----:B------:R2:W3:Y:S02]  /*5530*/  MUFU.EX2 R107, R3 ;  /* 0x00000003006b7308 */ /* 0x0004e40000000800 */
[----:B--2---:R-:W-:-:S06]  /*5540*/  FFMA.FTZ R3, R125, c[0x0][0x2d0], -R2 ;  /* 0x0000b4007d037a23 */ /* 0x004fcc0000010802 */
[----:B------:R2:W-:Y:S02]  /*5550*/  MUFU.EX2 R106, R3 ;  /* 0x00000003006a7308 */ /* 0x0005e40000000800 */
[----:B--2---:R-:W-:Y:S01]  /*5560*/  FFMA.FTZ R3, R124, c[0x0][0x2d0], -R2 ;  /* 0x0000b4007c037a23 */ /* 0x004fe20000010802 */
[C---:B-1----:R-:W-:Y:S05]  /*5570*/  HMMA.16816.F32.BF16 R36, R4.reuse, R8, R112 ;  /* 0x000000080424723c */ /* 0x042fea0000041870 */
[----:B------:R1:W2:Y:S03]  /*5580*/  MUFU.EX2 R122, R3 ;  /* 0x00000003007a7308 */ /* 0x0002a60000000800 */
[----:B------:R-:W-:Y:S01]  /*5590*/  HMMA.16816.F32.BF16 R24, R4, R10, R92 ;  /* 0x0000000a0418723c */ /* 0x000fe2000004185c */
[----:B------:R-:W4:Y:S01]  /*55a0*/  LDSM.16.MT88.4 R8, [R203+0x1000] ;  /* 0x00100000cb08783b */ /* 0x000f220000004200 */
[----:B-1----:R-:W-:-:S04]  /*55b0*/  FFMA.FTZ R3, R121, c[0x0][0x2d0], -R0 ;  /* 0x0000b40079037a23 */ /* 0x002fc80000010800 */
[----:B------:R1:W-:Y:S02]  /*55c0*/  MUFU.EX2 R105, R3 ;  /* 0x0000000300697308 */ /* 0x0003e40000000800 */
[----:B-1----:R-:W-:-:S06]  /*55d0*/  FFMA.FTZ R3, R120, c[0x0][0x2d0], -R0 ;  /* 0x0000b40078037a23 */ /* 0x002fcc0000010800 */
[----:B------:R1:W1:Y:S01]  /*55e0*/  MUFU.EX2 R104, R3 ;  /* 0x0000000300687308 */ /* 0x0002620000000800 */
[C---:B----4-:R-:W-:Y:S08]  /*55f0*/  HMMA.16816.F32.BF16 R32, R4.reuse, R8, R100 ;  /* 0x000000080420723c */ /* 0x050ff00000041864 */
[----:B------:R-:W-:Y:S01]  /*5600*/  HMMA.16816.F32.BF16 R20, R4, R10, R84 ;  /* 0x0000000a0414723c */ /* 0x000fe20000041854 */
[----:B------:R-:W4:Y:S01]  /*5610*/  LDSM.16.MT88.4 R8, [R205+0x1000] ;  /* 0x00100000cd08783b */ /* 0x000f220000004200 */
[----:B-1----:R-:W-:-:S04]  /*5620*/  FFMA.FTZ R3, R111, c[0x0][0x2d0], -R0 ;  /* 0x0000b4006f037a23 */ /* 0x002fc80000010800 */
[----:B------:R1:W-:Y:S02]  /*5630*/  MUFU.EX2 R120, R3 ;  /* 0x0000000300787308 */ /* 0x0003e40000000800 */
[----:B-1----:R-:W-:-:S06]  /*5640*/  FFMA.FTZ R3, R110, c[0x0][0x2d0], -R0 ;  /* 0x0000b4006e037a23 */ /* 0x002fcc0000010800 */
[----:B------:R1:W1:Y:S01]  /*5650*/  MUFU.EX2 R121, R3 ;  /* 0x0000000300797308 */ /* 0x0002620000000800 */
[----:B----4-:R-:W-:Y:S01]  /*5660*/  HMMA.16816.F32.BF16 R44, R4, R8, R96 ;  /* 0x00000008042c723c */ /* 0x010fe20000041860 */
[----:B-1----:R-:W-:-:S06]  /*5670*/  FFMA.FTZ R3, R147, c[0x0][0x2d0], -R2 ;  /* 0x0000b40093037a23 */ /* 0x002fcc0000010802 */
[----:B------:R1:W-:Y:S01]  /*5680*/  MUFU.EX2 R113, R3 ;  /* 0x0000000300717308 */ /* 0x0003e20000000800 */
[----:B------:R-:W-:Y:S01]  /*5690*/  HMMA.16816.F32.BF16 R52, R4, R10, R52 ;  /* 0x0000000a0434723c */ /* 0x000fe20000041834 */
[----:B------:R-:W4:Y:S01]  /*56a0*/  LDSM.16.MT88.4 R8, [R202+0x5000] ;  /* 0x00500000ca08783b */ /* 0x000f220000004200 */
[----:B-1----:R-:W-:-:S05]  /*56b0*/  FFMA.FTZ R3, R146, c[0x0][0x2d0], -R2 ;  /* 0x0000b40092037a23 */ /* 0x002fca0000010802 */
[----:B------:R1:W-:Y:S02]  /*56c0*/  MUFU.EX2 R114, R3 ;  /* 0x0000000300727308 */ /* 0x0003e40000000800 */
[----:B-1----:R-:W-:-:S06]  /*56d0*/  FFMA.FTZ R3, R145, c[0x0][0x2d0], -R2 ;  /* 0x0000b40091037a23 */ /* 0x002fcc0000010802 */
[----:B------:R1:W-:Y:S01]  /*56e0*/  MUFU.EX2 R115, R3 ;  /* 0x0000000300737308 */ /* 0x0003e20000000800 */
[C---:B----4-:R-:W-:Y:S08]  /*56f0*/  HMMA.16816.F32.BF16 R56, R4.reuse, R8, R80 ;  /* 0x000000080438723c */ /* 0x050ff00000041850 */
[----:B------:R-:W-:Y:S01]  /*5700*/  HMMA.16816.F32.BF16 R60, R4, R10, R60 ;  /* 0x0000000a043c723c */ /* 0x000fe2000004183c */
[----:B------:R-:W4:Y:S01]  /*5710*/  LDSM.16.MT88.4 R8, [R204+0x5000] ;  /* 0x00500000cc08783b */ /* 0x000f220000004200 */
[----:B-1----:R-:W-:-:S04]  /*5720*/  FFMA.FTZ R3, R144, c[0x0][0x2d0], -R2 ;  /* 0x0000b40090037a23 */ /* 0x002fc80000010802 */
[----:B------:R1:W1:Y:S02]  /*5730*/  MUFU.EX2 R231, R3 ;  /* 0x0000000300e77308 */ /* 0x0002640000000800 */
[----:B-1----:R-:W-:Y:S01]  /*5740*/  FADD.FTZ R3, R230, R14 ;  /* 0x0000000ee6037221 */ /* 0x002fe20000010000 */
[C---:B----4-:R-:W-:Y:S08]  /*5750*/  HMMA.16816.F32.BF16 R88, R4.reuse, R8, R88 ;  /* 0x000000080458723c */ /* 0x050ff00000041858 */
[C---:B------:R-:W-:Y:S01]  /*5760*/  HMMA.16816.F32.BF16 R76, R4.reuse, R10, R76 ;  /* 0x0000000a044c723c */ /* 0x040fe2000004184c */
[----:B------:R-:W1:Y:S07]  /*5770*/  LDSM.16.MT88.4 R8, [R203+0x5000] ;  /* 0x00500000cb08783b */ /* 0x000e6e0000004200 */
[C---:B-1----:R-:W-:Y:S08]  /*5780*/  HMMA.16816.F32.BF16 R84, R4.reuse, R8, R72 ;  /* 0x000000080454723c */ /* 0x042ff00000041848 */
[C---:B------:R-:W-:Y:S01]  /*5790*/  HMMA.16816.F32.BF16 R72, R4.reuse, R10, R64 ;  /* 0x0000000a0448723c */ /* 0x040fe20000041840 */
[----:B------:R-:W1:Y:S07]  /*57a0*/  LDSM.16.MT88.4 R8, [R205+0x5000] ;  /* 0x00500000cd08783b */ /* 0x000e6e0000004200 */
[C---:B-1----:R-:W-:Y:S08]  /*57b0*/  HMMA.16816.F32.BF16 R80, R4.reuse, R8, R48 ;  /* 0x000000080450723c */ /* 0x042ff00000041830 */
[----:B------:R-:W-:Y:S01]  /*57c0*/  HMMA.16816.F32.BF16 R64, R4, R10, R16 ;  /* 0x0000000a0440723c */ /* 0x000fe20000041810 */
[----:B------:R-:W1:Y:S06]  /*57d0*/  LDSM.16.MT88.4 R8, [R202+0x1800] ;  /* 0x00180000ca08783b */ /* 0x000e6c0000004200 */
[----:B---3--:R-:W-:-:S02]  /*57e0*/  F2FP.BF16.PACK_AB R4, R107, R109 ;  /* 0x0000006d6b04723e */ /* 0x008fc400000010ff */
[----:B--2---:R-:W-:Y:S02]  /*57f0*/  F2FP.BF16.PACK_AB R6, R122, R106 ;  /* 0x0000006a7a06723e */ /* 0x004fe400000010ff */
[----:B------:R-:W-:Y:S02]  /*5800*/  F2FP.BF16.PACK_AB R5, R104, R105 ;  /* 0x000000696805723e */ /* 0x000fe400000010ff */
[----:B------:R-:W-:-:S07]  /*5810*/  F2FP.BF16.PACK_AB R7, R121, R120 ;  /* 0x000000787907723e */ /* 0x000fce00000010ff */
[C---:B-1----:R-:W-:Y:S08]  /*5820*/  HMMA.16816.F32.BF16 R132, R4.reuse, R8, R40 ;  /* 0x000000080484723c */ /* 0x042ff00000041828 */
[C---:B------:R-:W-:Y:S01]  /*5830*/  HMMA.16816.F32.BF16 R96, R4.reuse, R10, R28 ;  /* 0x0000000a0460723c */ /* 0x040fe2000004181c */
[----:B------:R-:W1:Y:S07]  /*5840*/  LDSM.16.MT88.4 R8, [R204+0x1800] ;  /* 0x00180000cc08783b */ /* 0x000e6e0000004200 */
        /* <DEDUP_REMOVED lines=21> */
[----:B------:R-:W-:Y:S01]  /*59a0*/  FFMA.FTZ R4, R129, c[0x0][0x2d0], -R0 ;  /* 0x0000b40081047a23 */ /* 0x000fe20000010800 */
[----:B------:R-:W-:Y:S01]  /*59b0*/  F2FP.BF16.PACK_AB R6, R231, R115 ;  /* 0x00000073e706723e */ /* 0x000fe200000010ff */
[----:B------:R-:W-:-:S02]  /*59c0*/  FADD.FTZ R5, R229, R13 ;  /* 0x0000000de5057221 */ /* 0x000fc40000010000 */
[----:B------:R2:W-:Y:S02]  /*59d0*/  MUFU.EX2 R112, R4 ;  /* 0x0000000400707308 */ /* 0x0005e40000000800 */
[----:B------:R-:W-:Y:S02]  /*59e0*/  FADD.FTZ R5, R228, R5 ;  /* 0x00000005e4057221 */ /* 0x000fe40000010000 */
[----:B--2---:R-:W-:Y:S02]  /*59f0*/  FADD.FTZ R4, R15, R3 ;  /* 0x000000030f047221 */ /* 0x004fe40000010000 */
[----:B------:R-:W-:Y:S02]  /*5a00*/  FFMA.FTZ R3, R128, c[0x0][0x2d0], -R0 ;  /* 0x0000b40080037a23 */ /* 0x000fe40000010800 */
[----:B------:R-:W-:Y:S02]  /*5a10*/  FFMA.FTZ R15, R170, c[0x0][0x2d0], -R2 ;  /* 0x0000b400aa0f7a23 */ /* 0x000fe40000010802 */
[----:B------:R2:W-:Y:S02]  /*5a20*/  MUFU.EX2 R228, R3 ;  /* 0x0000000300e47308 */ /* 0x0005e40000000800 */
[----:B--2---:R-:W-:-:S06]  /*5a30*/  FFMA.FTZ R3, R131, c[0x0][0x2d0], -R0 ;  /* 0x0000b40083037a23 */ /* 0x004fcc0000010800 */
[----:B------:R2:W-:Y:S02]  /*5a40*/  MUFU.EX2 R230, R3 ;  /* 0x0000000300e67308 */ /* 0x0005e40000000800 */
[----:B--2---:R-:W-:Y:S02]  /*5a50*/  FFMA.FTZ R3, R130, c[0x0][0x2d0], -R0 ;  /* 0x0000b40082037a23 */ /* 0x004fe40000010800 */
[----:B------:R-:W-:Y:S04]  /*5a60*/  LDSM.16.MT88.4 R128, [R202+0x3800] ;  /* 0x00380000ca80783b */ /* 0x000fe80000004200 */
[----:B------:R2:W3:Y:S02]  /*5a70*/  MUFU.EX2 R229, R3 ;  /* 0x0000000300e57308 */ /* 0x0004e40000000800 */
[----:B--2---:R-:W-:Y:S01]  /*5a80*/  FADD.FTZ R3, R172, R4 ;  /* 0x00000004ac037221 */ /* 0x004fe20000010000 */
[----:B---3--:R-:W-:Y:S01]  /*5a90*/  F2FP.BF16.PACK_AB R7, R229, R230 ;  /* 0x000000e6e507723e */ /* 0x008fe200000010ff */
[----:B------:R-:W-:Y:S01]  /*5aa0*/  FADD.FTZ R4, R70, R5 ;  /* 0x0000000546047221 */ /* 0x000fe20000010000 */
[----:B------:R-:W-:Y:S01]  /*5ab0*/  F2FP.BF16.PACK_AB R5, R228, R112 ;  /* 0x00000070e405723e */ /* 0x000fe200000010ff */
[----:B------:R-:W-:-:S02]  /*5ac0*/  FADD.FTZ R13, R108, R3 ;  /* 0x000000036c0d7221 */ /* 0x000fc40000010000 */
[----:B------:R-:W-:Y:S01]  /*5ad0*/  FADD.FTZ R14, R69, R4 ;  /* 0x00000004450e7221 */ /* 0x000fe20000010000 */
[----:B------:R-:W-:Y:S01]  /*5ae0*/  F2FP.BF16.PACK_AB R4, R114, R113 ;  /* 0x000000717204723e */ /* 0x000fe200000010ff */
[----:B------:R-:W-:-:S06]  /*5af0*/  FFMA.FTZ R3, R155, c[0x0][0x2d0], -R2 ;  /* 0x0000b4009b037a23 */ /* 0x000fcc0000010802 */
[C---:B-1----:R-:W-:Y:S08]  /*5b00*/  HMMA.16816.F32.BF16 R132, R4.reuse, R8, R132 ;  /* 0x000000080484723c */ /* 0x042ff00000041884 */
[----:B------:R-:W-:Y:S01]  /*5b10*/  HMMA.16816.F32.BF16 R76, R4, R10, R96 ;  /* 0x0000000a044c723c */ /* 0x000fe20000041860 */
[----:B------:R-:W1:Y:S01]  /*5b20*/  LDSM.16.MT88.4 R8, [R204+0x2000] ;  /* 0x00200000cc08783b */ /* 0x000e620000004200 */
[----:B------:R2:W-:Y:S02]  /*5b30*/  MUFU.EX2 R97, R3 ;  /* 0x0000000300617308 */ /* 0x0005e40000000800 */
[----:B--2---:R-:W-:-:S06]  /*5b40*/  FFMA.FTZ R3, R154, c[0x0][0x2d0], -R2 ;  /* 0x0000b4009a037a23 */ /* 0x004fcc0000010802 */
[----:B------:R2:W-:Y:S02]  /*5b50*/  MUFU.EX2 R98, R3 ;  /* 0x0000000300627308 */ /* 0x0005e40000000800 */
[--C-:B--2---:R-:W-:Y:S01]  /*5b60*/  FFMA.FTZ R3, R153, c[0x0][0x2d0], -R2.reuse ;  /* 0x0000b40099037a23 */ /* 0x104fe20000010802 */
[C---:B-1----:R-:W-:Y:S05]  /*5b70*/  HMMA.16816.F32.BF16 R124, R4.reuse, R8, R124 ;  /* 0x00000008047c723c */ /* 0x042fea000004187c */
[----:B------:R1:W-:Y:S03]  /*5b80*/  MUFU.EX2 R153, R3 ;  /* 0x0000000300997308 */ /* 0x0003e60000000800 */
[----:B------:R-:W-:Y:S01]  /*5b90*/  HMMA.16816.F32.BF16 R80, R4, R10, R92 ;  /* 0x0000000a0450723c */ /* 0x000fe2000004185c */
[----:B------:R-:W2:Y:S01]  /*5ba0*/  LDSM.16.MT88.4 R8, [R203+0x2000] ;  /* 0x00200000cb08783b */ /* 0x000ea20000004200 */
[----:B-1----:R-:W-:-:S04]  /*5bb0*/  FFMA.FTZ R3, R152, c[0x0][0x2d0], -R2 ;  /* 0x0000b40098037a23 */ /* 0x002fc80000010802 */
[----:B------:R1:W3:Y:S02]  /*5bc0*/  MUFU.EX2 R152, R3 ;  /* 0x0000000300987308 */ /* 0x0002e40000000800 */
[----:B-1----:R-:W-:-:S06]  /*5bd0*/  FFMA.FTZ R3, R150, c[0x0][0x2d0], -R0 ;  /* 0x0000b40096037a23 */ /* 0x002fcc0000010800 */
[----:B------:R1:W-:Y:S01]  /*5be0*/  MUFU.EX2 R96, R3 ;  /* 0x0000000300607308 */ /* 0x0003e20000000800 */
[C---:B--2---:R-:W-:Y:S08]  /*5bf0*/  HMMA.16816.F32.BF16 R100, R4.reuse, R8, R100 ;  /* 0x000000080464723c */ /* 0x044ff00000041864 */
[----:B------:R-:W-:Y:S01]  /*5c00*/  HMMA.16816.F32.BF16 R92, R4, R10, R24 ;  /* 0x0000000a045c723c */ /* 0x000fe20000041818 */
[----:B------:R-:W2:Y:S01]  /*5c10*/  LDSM.16.MT88.4 R8, [R205+0x2000] ;  /* 0x00200000cd08783b */ /* 0x000ea20000004200 */
[----:B-1----:R-:W-:-:S04]  /*5c20*/  FFMA.FTZ R3, R149, c[0x0][0x2d0], -R0 ;  /* 0x0000b40095037a23 */ /* 0x002fc80000010800 */
[----:B------:R1:W-:Y:S02]  /*5c30*/  MUFU.EX2 R149, R3 ;  /* 0x0000000300957308 */ /* 0x0003e40000000800 */
[----:B-1----:R-:W-:-:S06]  /*5c40*/  FFMA.FTZ R3, R148, c[0x0][0x2d0], -R0 ;  /* 0x0000b40094037a23 */ /* 0x002fcc0000010800 */
[----:B------:R1:W-:Y:S01]  /*5c50*/  MUFU.EX2 R147, R3 ;  /* 0x0000000300937308 */ /* 0x0003e20000000800 */
[----:B--2---:R-:W-:Y:S01]  /*5c60*/  HMMA.16816.F32.BF16 R88, R4, R8, R32 ;  /* 0x000000080458723c */ /* 0x004fe20000041820 */
[----:B-1----:R-:W-:-:S06]  /*5c70*/  FFMA.FTZ R3, R151, c[0x0][0x2d0], -R0 ;  /* 0x0000b40097037a23 */ /* 0x002fcc0000010800 */
[----:B------:R-:W1:Y:S01]  /*5c80*/  MUFU.EX2 R148, R3 ;  /* 0x0000000300947308 */ /* 0x000e620000000800 */
[C---:B------:R-:W-:Y:S01]  /*5c90*/  HMMA.16816.F32.BF16 R84, R4.reuse, R10, R20 ;  /* 0x0000000a0454723c */ /* 0x040fe20000041814 */
[----:B------:R-:W2:Y:S04]  /*5ca0*/  LDSM.16.MT88.4 R8, [R202+0x6000] ;  /* 0x00600000ca08783b */ /* 0x000ea80000004200 */
[----:B------:R-:W-:Y:S03]  /*5cb0*/  LDSM.16.MT88.4 R20, [R203+0x2800] ;  /* 0x00280000cb14783b */ /* 0x000fe60000004200 */
[C---:B--2---:R-:W-:Y:S08]  /*5cc0*/  HMMA.16816.F32.BF16 R56, R4.reuse, R8, R28 ;  /* 0x000000080438723c */ /* 0x044ff0000004181c */
[C---:B------:R-:W-:Y:S01]  /*5cd0*/  HMMA.16816.F32.BF16 R28, R4.reuse, R10, R16 ;  /* 0x0000000a041c723c */ /* 0x040fe20000041810 */
[----:B------:R-:W2:Y:S04]  /*5ce0*/  LDSM.16.MT88.4 R8, [R204+0x6000] ;  /* 0x00600000cc08783b */ /* 0x000ea80000004200 */
[----:B------:R-:W-:Y:S03]  /*5cf0*/  LDSM.16.MT88.4 R16, [R202+0x2800] ;  /* 0x00280000ca10783b */ /* 0x000fe60000004200 */
[C---:B--2---:R-:W-:Y:S08]  /*5d00*/  HMMA.16816.F32.BF16 R52, R4.reuse, R8, R40 ;  /* 0x000000080434723c */ /* 0x044ff00000041828 */
[C---:B------:R-:W-:Y:S01]  /*5d10*/  HMMA.16816.F32.BF16 R44, R4.reuse, R10, R36 ;  /* 0x0000000a042c723c */ /* 0x040fe20000041824 */
[----:B------:R-:W2:Y:S07]  /*5d20*/  LDSM.16.MT88.4 R8, [R203+0x6000] ;  /* 0x00600000cb08783b */ /* 0x000eae0000004200 */
[C---:B--2---:R-:W-:Y:S08]  /*5d30*/  HMMA.16816.F32.BF16 R40, R4.reuse, R8, R48 ;  /* 0x000000080428723c */ /* 0x044ff00000041830 */
[C---:B------:R-:W-:Y:S01]  /*5d40*/  HMMA.16816.F32.BF16 R36, R4.reuse, R10, R60 ;  /* 0x0000000a0424723c */ /* 0x040fe2000004183c */
[----:B------:R-:W2:Y:S07]  /*5d50*/  LDSM.16.MT88.4 R8, [R205+0x6000] ;  /* 0x00600000cd08783b */ /* 0x000eae0000004200 */
[C---:B--2---:R-:W-:Y:S08]  /*5d60*/  HMMA.16816.F32.BF16 R32, R4.reuse, R8, R72 ;  /* 0x000000080420723c */ /* 0x044ff00000041848 */
[----:B------:R-:W-:Y:S01]  /*5d70*/  HMMA.16816.F32.BF16 R24, R4, R10, R64 ;  /* 0x0000000a0418723c */ /* 0x000fe20000041840 */
[----:B------:R-:W2:Y:S06]  /*5d80*/  LDSM.16.MT88.4 R8, [R204+0x2800] ;  /* 0x00280000cc08783b */ /* 0x000eac0000004200 */
[----:B------:R-:W-:Y:S01]  /*5d90*/  FADD.FTZ R4, R173, R13 ;  /* 0x0000000dad047221 */ /* 0x000fe20000010000 */
[----:B---3--:R-:W-:Y:S01]  /*5da0*/  F2FP.BF16.PACK_AB R6, R152, R153 ;  /* 0x000000999806723e */ /* 0x008fe200000010ff */
[----:B------:R-:W-:Y:S01]  /*5db0*/  FADD.FTZ R5, R174, R14 ;  /* 0x0000000eae057221 */ /* 0x000fe20000010000 */
[----:B-1----:R-:W-:Y:S01]  /*5dc0*/  F2FP.BF16.PACK_AB R7, R148, R147 ;  /* 0x000000939407723e */ /* 0x002fe200000010ff */
[----:B------:R-:W-:-:S02]  /*5dd0*/  FADD.FTZ R3, R109, R4 ;  /* 0x000000046d037221 */ /* 0x000fc40000010000 */
[----:B------:R-:W-:Y:S01]  /*5de0*/  FADD.FTZ R4, R175, R5 ;  /* 0x00000005af047221 */ /* 0x000fe20000010000 */
[----:B------:R-:W-:Y:S01]  /*5df0*/  F2FP.BF16.PACK_AB R5, R149, R96 ;  /* 0x000000609505723e */ /* 0x000fe200000010ff */
[----:B------:R-:W-:Y:S02]  /*5e00*/  FADD.FTZ R3, R107, R3 ;  /* 0x000000036b037221 */ /* 0x000fe40000010000 */
[----:B------:R-:W-:Y:S02]  /*5e10*/  FADD.FTZ R4, R105, R4 ;  /* 0x0000000469047221 */ /* 0x000fe40000010000 */
[----:B------:R-:W-:Y:S02]  /*5e20*/  FADD.FTZ R13, R106, R3 ;  /* 0x000000036a0d7221 */ /* 0x000fe40000010000 */
[----:B------:R-:W-:Y:S01]  /*5e30*/  FADD.FTZ R14, R104, R4 ;  /* 0x00000004680e7221 */ /* 0x000fe20000010000 */
[----:B------:R-:W-:Y:S01]  /*5e40*/  F2FP.BF16.PACK_AB R4, R98, R97 ;  /* 0x000000616204723e */ /* 0x000fe200000010ff */
[----:B------:R-:W-:Y:S01]  /*5e50*/  FFMA.FTZ R3, R160, c[0x0][0x2d0], -R2 ;  /* 0x0000b400a0037a23 */ /* 0x000fe20000010802 */
[----:B------:R-:W-:Y:S05]  /*5e60*/  LDSM.16.MT88.4 R104, [R205+0x3800] ;  /* 0x00380000cd68783b */ /* 0x000fea0000004200 */
[C---:B------:R-:W-:Y:S08]  /*5e70*/  HMMA.16816.F32.BF16 R132, R4.reuse, R16, R132 ;  /* 0x000000100484723c */ /* 0x040ff00000041884 */
[C---:B------:R-:W-:Y:S01]  /*5e80*/  HMMA.16816.F32.BF16 R60, R4.reuse, R18, R76 ;  /* 0x00000012043c723c */ /* 0x040fe2000004184c */
[----:B------:R-:W1:Y:S07]  /*5e90*/  LDSM.16.MT88.4 R16, [R205+0x2800] ;  /* 0x00280000cd10783b */ /* 0x000e6e0000004200 */
[C---:B--2---:R-:W-:Y:S08]  /*5ea0*/  HMMA.16816.F32.BF16 R124, R4.reuse, R8, R124 ;  /* 0x00000008047c723c */ /* 0x044ff0000004187c */
[C---:B------:R-:W-:Y:S01]  /*5eb0*/  HMMA.16816.F32.BF16 R64, R4.reuse, R10, R80 ;  /* 0x0000000a0440723c */ /* 0x040fe20000041850 */
[----:B------:R-:W2:Y:S07]  /*5ec0*/  LDSM.16.MT88.4 R8, [R202+0x6800] ;  /* 0x00680000ca08783b */ /* 0x000eae0000004200 */
[C---:B------:R-:W-:Y:S08]  /*5ed0*/  HMMA.16816.F32.BF16 R76, R4.reuse, R22, R92 ;  /* 0x00000016044c723c */ /* 0x040ff0000004185c */
[C---:B------:R-:W-:Y:S01]  /*5ee0*/  HMMA.16816.F32.BF16 R116, R4.reuse, R20, R100 ;  /* 0x000000140474723c */ /* 0x040fe20000041864 */
[----:B------:R-:W3:Y:S07]  /*5ef0*/  LDSM.16.MT88.4 R20, [R204+0x6800] ;  /* 0x00680000cc14783b */ /* 0x000eee0000004200 */
[C---:B-1----:R-:W-:Y:S08]  /*5f00*/  HMMA.16816.F32.BF16 R108, R4.reuse, R16, R88 ;  /* 0x00000010046c723c */ /* 0x042ff00000041858 */
[C---:B------:R-:W-:Y:S01]  /*5f10*/  HMMA.16816.F32.BF16 R92, R4.reuse, R18, R84 ;  /* 0x00000012045c723c */ /* 0x040fe20000041854 */
[----:B------:R-:W1:Y:S07]  /*5f20*/  LDSM.16.MT88.4 R16, [R203+0x6800] ;  /* 0x00680000cb10783b */ /* 0x000e6e0000004200 */
[C---:B--2---:R-:W-:Y:S08]  /*5f30*/  HMMA.16816.F32.BF16 R88, R4.reuse, R8, R56 ;  /* 0x000000080458723c */ /* 0x044ff00000041838 */
[C---:B------:R-:W-:Y:S01]  /*5f40*/  HMMA.16816.F32.BF16 R84, R4.reuse, R10, R28 ;  /* 0x0000000a0454723c */ /* 0x040fe2000004181c */
[----:B------:R-:W2:Y:S04]  /*5f50*/  LDSM.16.MT88.4 R8, [R205+0x6800] ;  /* 0x00680000cd08783b */ /* 0x000ea80000004200 */
[----:B------:R-:W-:Y:S03]  /*5f60*/  LDSM.16.MT88.4 R28, [R205+0x7000] ;  /* 0x00700000cd1c783b */ /* 0x000fe60000004200 */
[C---:B---3--:R-:W-:Y:S08]  /*5f70*/  HMMA.16816.F32.BF16 R80, R4.reuse, R20, R52 ;  /* 0x000000140450723c */ /* 0x048ff00000041834 */
[C---:B------:R-:W-:Y:S01]  /*5f80*/  HMMA.16816.F32.BF16 R72, R4.reuse, R22, R44 ;  /* 0x000000160448723c */ /* 0x040fe2000004182c */
[----:B------:R-:W3:Y:S07]  /*5f90*/  LDSM.16.MT88.4 R20, [R202+0x3000] ;  /* 0x00300000ca14783b */ /* 0x000eee0000004200 */
[C---:B-1----:R-:W-:Y:S08]  /*5fa0*/  HMMA.16816.F32.BF16 R56, R4.reuse, R16, R40 ;  /* 0x000000100438723c */ /* 0x042ff00000041828 */
[C---:B------:R-:W-:Y:S01]  /*5fb0*/  HMMA.16816.F32.BF16 R48, R4.reuse, R18, R36 ;  /* 0x000000120430723c */ /* 0x040fe20000041824 */
[----:B------:R-:W1:Y:S07]  /*5fc0*/  LDSM.16.MT88.4 R16, [R204+0x3000] ;  /* 0x00300000cc10783b */ /* 0x000e6e0000004200 */
[C---:B--2---:R-:W-:Y:S01]  /*5fd0*/  HMMA.16816.F32.BF16 R40, R4.reuse, R8, R32 ;  /* 0x000000080428723c */ /* 0x044fe20000041820 */
[----:B------:R2:W-:Y:S07]  /*5fe0*/  MUFU.EX2 R35, R3 ;  /* 0x0000000300237308 */ /* 0x0005ee0000000800 */
[----:B------:R-:W-:Y:S01]  /*5ff0*/  HMMA.16816.F32.BF16 R36, R4, R10, R24 ;  /* 0x0000000a0424723c */ /* 0x000fe20000041818 */
[----:B------:R-:W4:Y:S04]  /*6000*/  LDSM.16.MT88.4 R8, [R203+0x3000] ;  /* 0x00300000cb08783b */ /* 0x000f280000004200 */
[----:B------:R-:W1:Y:S02]  /*6010*/  LDSM.16.MT88.4 R24, [R205+0x3000] ;  /* 0x00300000cd18783b */ /* 0x000e640000004200 */
[----:B------:R-:W-:-:S02]  /*6020*/  FFMA.FTZ R4, R156, c[0x0][0x2d0], -R0 ;  /* 0x0000b4009c047a23 */ /* 0x000fc40000010800 */
[----:B--2---:R-:W-:Y:S02]  /*6030*/  FFMA.FTZ R3, R161, c[0x0][0x2d0], -R2 ;  /* 0x0000b400a1037a23 */ /* 0x004fe40000010802 */
[----:B------:R2:W-:Y:S01]  /*6040*/  MUFU.EX2 R34, R4 ;  /* 0x0000000400227308 */ /* 0x0005e20000000800 */
[----:B------:R-:W-:Y:S02]  /*6050*/  FADD.FTZ R5, R120, R14 ;  /* 0x0000000e78057221 */ /* 0x000fe40000010000 */
[----:B------:R-:W-:-:S05]  /*6060*/  FFMA.FTZ R14, R169, c[0x0][0x2d0], -R2 ;  /* 0x0000b400a90e7a23 */ /* 0x000fca0000010802 */
[----:B------:R3:W-:Y:S01]  /*6070*/  MUFU.EX2 R144, R3 ;  /* 0x0000000300907308 */ /* 0x0007e20000000800 */
[----:B--2---:R-:W-:-:S07]  /*6080*/  FFMA.FTZ R4, R159, c[0x0][0x2d0], -R0 ;  /* 0x0000b4009f047a23 */ /* 0x004fce0000010800 */
[----:B------:R-:W-:Y:S01]  /*6090*/  MUFU.EX2 R246, R14 ;  /* 0x0000000e00f67308 */ /* 0x000fe20000000800 */
[----:B---3--:R-:W-:-:S07]  /*60a0*/  FFMA.FTZ R3, R162, c[0x0][0x2d0], -R2 ;  /* 0x0000b400a2037a23 */ /* 0x008fce0000010802 */
[----:B------:R2:W3:Y:S08]  /*60b0*/  MUFU.EX2 R70, R4 ;  /* 0x0000000400467308 */ /* 0x0004f00000000800 */
[----:B------:R1:W-:Y:S01]  /*60c0*/  MUFU.EX2 R145, R3 ;  /* 0x0000000300917308 */ /* 0x0003e20000000800 */
[----:B--2---:R-:W-:Y:S01]  /*60d0*/  FADD.FTZ R4, R121, R5 ;  /* 0x0000000579047221 */ /* 0x004fe20000010000 */
[----:B---3--:R-:W-:-:S03]  /*60e0*/  F2FP.BF16.PACK_AB R7, R70, R34 ;  /* 0x000000224607723e */ /* 0x008fc600000010ff */
[----:B------:R-:W-:Y:S01]  /*60f0*/  FADD.FTZ R32, R112, R4 ;  /* 0x0000000470207221 */ /* 0x000fe20000010000 */
[----:B------:R-:W-:Y:S01]  /*6100*/  F2FP.BF16.PACK_AB R4, R144, R35 ;  /* 0x000000239004723e */ /* 0x000fe200000010ff */
[----:B-1----:R-:W-:-:S04]  /*6110*/  FFMA.FTZ R3, R163, c[0x0][0x2d0], -R2 ;  /* 0x0000b400a3037a23 */ /* 0x002fc80000010802 */
[----:B------:R1:W2:Y:S02]  /*6120*/  MUFU.EX2 R146, R3 ;  /* 0x0000000300927308 */ /* 0x0002a40000000800 */
[----:B-1----:R-:W-:Y:S01]  /*6130*/  FFMA.FTZ R3, R158, c[0x0][0x2d0], -R0 ;  /* 0x0000b4009e037a23 */ /* 0x002fe20000010800 */
[----:B--2---:R-:W-:-:S05]  /*6140*/  F2FP.BF16.PACK_AB R6, R146, R145 ;  /* 0x000000919206723e */ /* 0x004fca00000010ff */
[----:B------:R1:W-:Y:S02]  /*6150*/  MUFU.EX2 R33, R3 ;  /* 0x0000000300217308 */ /* 0x0003e40000000800 */
[----:B-1----:R-:W-:-:S06]  /*6160*/  FFMA.FTZ R3, R157, c[0x0][0x2d0], -R0 ;  /* 0x0000b4009d037a23 */ /* 0x002fcc0000010800 */
[----:B------:R-:W1:Y:S02]  /*6170*/  MUFU.EX2 R69, R3 ;  /* 0x0000000300457308 */ /* 0x000e640000000800 */
[----:B-1----:R-:W-:Y:S01]  /*6180*/  F2FP.BF16.PACK_AB R5, R69, R33 ;  /* 0x000000214505723e */ /* 0x002fe200000010ff */
[----:B------:R-:W-:Y:S02]  /*6190*/  FADD.FTZ R3, R122, R13 ;  /* 0x0000000d7a037221 */ /* 0x000fe40000010000 */
[--C-:B------:R-:W-:Y:S01]  /*61a0*/  FFMA.FTZ R13, R168, c[0x0][0x2d0], -R2.reuse ;  /* 0x0000b400a80d7a23 */ /* 0x100fe20000010802 */
[----:B------:R-:W-:Y:S01]  /*61b0*/  LDSM.16.MT88.4 R120, [R204+0x3800] ;  /* 0x00380000cc78783b */ /* 0x000fe20000004200 */
[----:B------:R-:W-:Y:S02]  /*61c0*/  FFMA.FTZ R2, R167, c[0x0][0x2d0], -R2 ;  /* 0x0000b400a7027a23 */ /* 0x000fe40000010802 */
[----:B------:R-:W-:Y:S01]  /*61d0*/  HMMA.16816.F32.BF16 R132, R4, R20, R132 ;  /* 0x000000140484723c */ /* 0x000fe20000041884 */
[----:B------:R-:W-:-:S04]  /*61e0*/  FADD.FTZ R3, R113, R3 ;  /* 0x0000000371037221 */ /* 0x000fc80000010000 */
[----:B------:R-:W-:-:S03]  /*61f0*/  FADD.FTZ R3, R114, R3 ;  /* 0x0000000372037221 */ /* 0x000fc60000010000 */
[----:B------:R-:W-:Y:S01]  /*6200*/  HMMA.16816.F32.BF16 R44, R4, R22, R60 ;  /* 0x00000016042c723c */ /* 0x000fe2000004183c */
[----:B------:R-:W1:Y:S01]  /*6210*/  LDSM.16.MT88.4 R20, [R202+0x7000] ;  /* 0x00700000ca14783b */ /* 0x000e620000004200 */
[----:B------:R-:W-:-:S03]  /*6220*/  FADD.FTZ R3, R115, R3 ;  /* 0x0000000373037221 */ /* 0x000fc60000010000 */
[----:B------:R-:W-:Y:S01]  /*6230*/  LDSM.16.MT88.4 R112, [R203+0x3800] ;  /* 0x00380000cb70783b */ /* 0x000fe20000004200 */
[----:B------:R-:W-:Y:S02]  /*6240*/  FADD.FTZ R3, R231, R3 ;  /* 0x00000003e7037221 */ /* 0x000fe40000010000 */
[C---:B------:R-:W-:Y:S08]  /*6250*/  HMMA.16816.F32.BF16 R124, R4.reuse, R16, R124 ;  /* 0x00000010047c723c */ /* 0x040ff0000004187c */
[C---:B------:R-:W-:Y:S01]  /*6260*/  HMMA.16816.F32.BF16 R52, R4.reuse, R18, R64 ;  /* 0x000000120434723c */ /* 0x040fe20000041840 */
[----:B------:R-:W2:Y:S07]  /*6270*/  LDSM.16.MT88.4 R16, [R204+0x7000] ;  /* 0x00700000cc10783b */ /* 0x000eae0000004200 */
[C---:B----4-:R-:W-:Y:S08]  /*6280*/  HMMA.16816.F32.BF16 R116, R4.reuse, R8, R116 ;  /* 0x000000080474723c */ /* 0x050ff00000041874 */
[C---:B------:R-:W-:Y:S01]  /*6290*/  HMMA.16816.F32.BF16 R60, R4.reuse, R10, R76 ;  /* 0x0000000a043c723c */ /* 0x040fe2000004184c */
[----:B------:R-:W3:Y:S07]  /*62a0*/  LDSM.16.MT88.4 R8, [R203+0x7000] ;  /* 0x00700000cb08783b */ /* 0x000eee0000004200 */
[C---:B------:R-:W-:Y:S08]  /*62b0*/  HMMA.16816.F32.BF16 R108, R4.reuse, R24, R108 ;  /* 0x00000018046c723c */ /* 0x040ff0000004186c */
[C---:B-1----:R-:W-:Y:S01]  /*62c0*/  HMMA.16816.F32.BF16 R100, R4.reuse, R20, R88 ;  /* 0x000000140464723c */ /* 0x042fe20000041858 */
[----:B------:R-:W1:Y:S01]  /*62d0*/  MUFU.EX2 R20, R15 ;  /* 0x0000000f00147308 */ /* 0x000e620000000800 */
[----:B------:R-:W4:Y:S06]  /*62e0*/  LDSM.16.MT88.4 R88, [R204+0x7800] ;  /* 0x00780000cc58783b */ /* 0x000f2c0000004200 */
[C---:B------:R-:W-:Y:S01]  /*62f0*/  HMMA.16816.F32.BF16 R24, R4.reuse, R26, R92 ;  /* 0x0000001a0418723c */ /* 0x040fe2000004185c */
[----:B------:R1:W-:Y:S07]  /*6300*/  MUFU.EX2 R15, R2 ;  /* 0x00000002000f7308 */ /* 0x0003ee0000000800 */
[C---:B--2---:R-:W-:Y:S01]  /*6310*/  HMMA.16816.F32.BF16 R92, R4.reuse, R16, R80 ;  /* 0x00000010045c723c */ /* 0x044fe20000041850 */
[----:B------:R-:W2:Y:S01]  /*6320*/  MUFU.EX2 R21, R13 ;  /* 0x0000000d00157308 */ /* 0x000ea20000000800 */
[----:B------:R-:W-:Y:S06]  /*6330*/  LDSM.16.MT88.4 R80, [R203+0x7800] ;  /* 0x00780000cb50783b */ /* 0x000fec0000004200 */
[----:B------:R-:W-:Y:S01]  /*6340*/  HMMA.16816.F32.BF16 R84, R4, R22, R84 ;  /* 0x000000160454723c */ /* 0x000fe20000041854 */
[----:B-1----:R-:W-:-:S04]  /*6350*/  FFMA.FTZ R2, R164, c[0x0][0x2d0], -R0 ;  /* 0x0000b400a4027a23 */ /* 0x002fc80000010800 */
[----:B------:R1:W-:Y:S03]  /*6360*/  MUFU.EX2 R14, R2 ;  /* 0x00000002000e7308 */ /* 0x0003e60000000800 */
[C---:B------:R-:W-:Y:S07]  /*6370*/  HMMA.16816.F32.BF16 R16, R4.reuse, R18, R72 ;  /* 0x000000120410723c */ /* 0x040fee0000041848 */
[----:B------:R-:W-:Y:S01]  /*6380*/  F2FP.BF16.PACK_AB R72, R246, R20 ;  /* 0x00000014f648723e */ /* 0x000fe200000010ff */
[----:B---3--:R-:W-:Y:S01]  /*6390*/  HMMA.16816.F32.BF16 R56, R4, R8, R56 ;  /* 0x000000080438723c */ /* 0x008fe20000041838 */
[----:B--2---:R-:W-:Y:S01]  /*63a0*/  F2FP.BF16.PACK_AB R74, R15, R21 ;  /* 0x000000150f4a723e */ /* 0x004fe200000010ff */
[----:B-1----:R-:W-:-:S06]  /*63b0*/  FFMA.FTZ R2, R165, c[0x0][0x2d0], -R0 ;  /* 0x0000b400a5027a23 */ /* 0x002fcc0000010800 */
[C---:B------:R-:W-:Y:S01]  /*63c0*/  HMMA.16816.F32.BF16 R48, R4.reuse, R10, R48 ;  /* 0x0000000a0430723c */ /* 0x040fe20000041830 */
[----:B------:R1:W2:Y:S01]  /*63d0*/  MUFU.EX2 R13, R2 ;  /* 0x00000002000d7308 */ /* 0x0002a20000000800 */
[----:B------:R-:W-:Y:S06]  /*63e0*/  LDSM.16.MT88.4 R8, [R205+0x7800] ;  /* 0x00780000cd08783b */ /* 0x000fec0000004200 */
[C---:B------:R-:W-:Y:S08]  /*63f0*/  HMMA.16816.F32.BF16 R40, R4.reuse, R28, R40 ;  /* 0x0000001c0428723c */ /* 0x040ff00000041828 */
[----:B------:R-:W-:Y:S01]  /*6400*/  HMMA.16816.F32.BF16 R36, R4, R30, R36 ;  /* 0x0000001e0424723c */ /* 0x000fe20000041824 */
[----:B-1----:R-:W-:Y:S01]  /*6410*/  FFMA.FTZ R2, R166, c[0x0][0x2d0], -R0 ;  /* 0x0000b400a6027a23 */ /* 0x002fe20000010800 */
[----:B--2---:R-:W-:-:S03]  /*6420*/  F2FP.BF16.PACK_AB R73, R13, R14 ;  /* 0x0000000e0d49723e */ /* 0x004fc600000010ff */
[----:B------:R1:W-:Y:S02]  /*6430*/  MUFU.EX2 R7, R2 ;  /* 0x0000000200077308 */ /* 0x0003e40000000800 */
[----:B------:R-:W-:-:S04]  /*6440*/  @P4 IMAD.HI.U32 R4, R235, c[0x0][0x2c8], RZ ;  /* 0x0000b200eb044a27 */ /* 0x000fc800078e00ff */
[----:B-1----:R-:W-:Y:S02]  /*6450*/  FFMA.FTZ R2, R171, c[0x0][0x2d0], -R0 ;  /* 0x0000b400ab027a23 */ /* 0x002fe40000010800 */
[----:B------:R-:W-:Y:S02]  /*6460*/  FADD.FTZ R0, R228, R32 ;  /* 0x00000020e4007221 */ /* 0x000fe40000010000 */
[----:B------:R1:W2:Y:S02]  /*6470*/  MUFU.EX2 R6, R2 ;  /* 0x0000000200067308 */ /* 0x0002a40000000800 */
[----:B------:R-:W-:-:S04]  /*6480*/  FADD.FTZ R0, R230, R0 ;  /* 0x00000000e6007221 */ /* 0x000fc80000010000 */
[----:B------:R-:W-:-:S04]  /*6490*/  FADD.FTZ R0, R229, R0 ;  /* 0x00000000e5007221 */ /* 0x000fc80000010000 */
[----:B------:R-:W-:-:S04]  /*64a0*/  FADD.FTZ R0, R96, R0 ;  /* 0x0000000060007221 */ /* 0x000fc80000010000 */
[----:B------:R-:W-:Y:S02]  /*64b0*/  FADD.FTZ R0, R149, R0 ;  /* 0x0000000095007221 */ /* 0x000fe40000010000 */
[----:B-1----:R-:W-:Y:S01]  /*64c0*/  FADD.FTZ R2, R97, R3 ;  /* 0x0000000361027221 */ /* 0x002fe20000010000 */
[----:B--2---:R-:W-:-:S03]  /*64d0*/  F2FP.BF16.PACK_AB R75, R6, R7 ;  /* 0x00000007064b723e */ /* 0x004fc600000010ff */
[----:B------:R-:W-:Y:S02]  /*64e0*/  FADD.FTZ R2, R98, R2 ;  /* 0x0000000262027221 */ /* 0x000fe40000010000 */
[----:B------:R-:W1:Y:S02]  /*64f0*/  LDSM.16.MT88.4 R96, [R202+0x7800] ;  /* 0x00780000ca60783b */ /* 0x000e640000004200 */
[----:B------:R-:W-:Y:S01]  /*6500*/  FADD.FTZ R3, R153, R2 ;  /* 0x0000000299037221 */ /* 0x000fe20000010000 */
[----:B----4-:R-:W-:Y:S01]  /*6510*/  HMMA.16816.F32.BF16 R92, R72, R88, R92 ;  /* 0x00000058485c723c */ /* 0x010fe2000004185c */
[----:B------:R-:W-:Y:S01]  /*6520*/  FADD.FTZ R2, R147, R0 ;  /* 0x0000000093027221 */ /* 0x000fe20000010000 */
[----:B------:R-:W-:Y:S01]  /*6530*/  MOV R0, R235 ;  /* 0x000000eb00007202 */ /* 0x000fe20000000f00 */
[----:B------:R-:W-:Y:S01]  /*6540*/  FADD.FTZ R3, R152, R3 ;  /* 0x0000000398037221 */ /* 0x000fe20000010000 */
[----:B------:R-:W-:Y:S01]  /*6550*/  @P4 SHF.R.U32.HI R0, RZ, c[0x0][0x2cc], R4 ;  /* 0x0000b300ff004a19 */ /* 0x000fe20000011604 */
[----:B------:R-:W-:-:S02]  /*6560*/  FADD.FTZ R2, R148, R2 ;  /* 0x0000000294027221 */ /* 0x000fc40000010000 */
[----:B------:R-:W-:Y:S01]  /*6570*/  FADD.FTZ R3, R35, R3 ;  /* 0x0000000323037221 */ /* 0x000fe20000010000 */
[----:B------:R-:W-:Y:S01]  /*6580*/  IADD3 R0, R0, -c[0x0][0x168], R233 ;  /* 0x80005a0000007a10 */ /* 0x000fe20007ffe0e9 */
[----:B------:R-:W-:Y:S01]  /*6590*/  FADD.FTZ R2, R33, R2 ;  /* 0x0000000221027221 */ /* 0x000fe20000010000 */
[C---:B------:R-:W-:Y:S01]  /*65a0*/  HMMA.16816.F32.BF16 R88, R72.reuse, R90, R16 ;  /* 0x0000005a4858723c */ /* 0x040fe20000041810 */
[----:B------:R-:W-:Y:S01]  /*65b0*/  FADD.FTZ R3, R144, R3 ;  /* 0x0000000390037221 */ /* 0x000fe20000010000 */
[----:B------:R-:W-:Y:S01]  /*65c0*/  SHF.R.S32.HI R5, RZ, 0x1f, R0 ;  /* 0x0000001fff057819 */ /* 0x000fe20000011400 */
[----:B------:R-:W-:Y:S02]  /*65d0*/  FADD.FTZ R2, R69, R2 ;  /* 0x0000000245027221 */ /* 0x000fe40000010000 */
[----:B------:R-:W-:Y:S01]  /*65e0*/  FADD.FTZ R4, R145, R3 ;  /* 0x0000000391047221 */ /* 0x000fe20000010000 */
[----:B------:R-:W-:Y:S01]  /*65f0*/  LEA.HI R5, R5, R0, RZ, 0x7 ;  /* 0x0000000005057211 */ /* 0x000fe200078f38ff */
[----:B------:R-:W-:Y:S01]  /*6600*/  FADD.FTZ R3, R34, R2 ;  /* 0x0000000222037221 */ /* 0x000fe20000010000 */
[----:B------:R-:W-:Y:S01]  /*6610*/  HMMA.16816.F32.BF16 R132, R72, R128, R132 ;  /* 0x000000804884723c */ /* 0x000fe20000041884 */
[----:B------:R-:W-:-:S02]  /*6620*/  FADD.FTZ R2, R146, R4 ;  /* 0x0000000492027221 */ /* 0x000fc40000010000 */
[----:B------:R-:W-:Y:S01]  /*6630*/  FADD.FTZ R0, R70, R3 ;  /* 0x0000000346007221 */ /* 0x000fe20000010000 */
[----:B------:R-:W-:Y:S01]  /*6640*/  SHF.R.S32.HI R3, RZ, 0x7, R5 ;  /* 0x00000007ff037819 */ /* 0x000fe20000011405 */
[----:B------:R-:W-:Y:S02]  /*6650*/  FADD.FTZ R2, R20, R2 ;  /* 0x0000000214027221 */ /* 0x000fe40000010000 */
[----:B------:R-:W-:Y:S01]  /*6660*/  FADD.FTZ R0, R14, R0 ;  /* 0x000000000e007221 */ /* 0x000fe20000010000 */
[----:B-----5:R-:W-:Y:S01]  /*6670*/  IMNMX R16, R234, R3, !PT ;  /* 0x00000003ea107217 */ /* 0x020fe20007800200 */
[----:B------:R-:W-:Y:S01]  /*6680*/  FADD.FTZ R246, R246, R2 ;  /* 0x00000002f6f67221 */ /* 0x000fe20000010000 */
[----:B------:R-:W-:Y:S01]  /*6690*/  HMMA.16816.F32.BF16 R124, R72, R120, R124 ;  /* 0x00000078487c723c */ /* 0x000fe2000004187c */
[----:B------:R-:W-:Y:S01]  /*66a0*/  FADD.FTZ R0, R13, R0 ;  /* 0x000000000d007221 */ /* 0x000fe20000010000 */
[----:B------:R-:W-:Y:S01]  /*66b0*/  ISETP.GE.AND P0, PT, R232, R16, PT ;  /* 0x00000010e800720c */ /* 0x000fe20003f06270 */
[----:B------:R2:W-:Y:S01]  /*66c0*/  STL [R1+0xc], R16 ;  /* 0x00000c1001007387 */ /* 0x0005e20000100800 */
[----:B------:R-:W-:-:S02]  /*66d0*/  FADD.FTZ R246, R21, R246 ;  /* 0x000000f615f67221 */ /* 0x000fc40000010000 */
[----:B------:R-:W-:Y:S02]  /*66e0*/  FADD.FTZ R0, R7, R0 ;  /* 0x0000000007007221 */ /* 0x000fe40000010000 */
[----:B------:R-:W-:Y:S01]  /*66f0*/  HMMA.16816.F32.BF16 R116, R72, R112, R116 ;  /* 0x000000704874723c */ /* 0x000fe20000041874 */
[----:B------:R-:W-:Y:S02]  /*6700*/  FADD.FTZ R246, R15, R246 ;  /* 0x000000f60ff67221 */ /* 0x000fe40000010000 */
[----:B------:R-:W-:-:S05]  /*6710*/  FADD.FTZ R0, R6, R0 ;  /* 0x0000000006007221 */ /* 0x000fca0000010000 */
[----:B------:R2:W-:Y:S01]  /*6720*/  STL [R1], R0 ;  /* 0x0000000001007387 */ /* 0x0005e20000100800 */
[C---:B-1----:R-:W-:Y:S08]  /*6730*/  HMMA.16816.F32.BF16 R100, R72.reuse, R96, R100 ;  /* 0x000000604864723c */ /* 0x042ff00000041864 */
        /* <DEDUP_REMOVED lines=9> */
[----:B------:R-:W-:Y:S01]  /*67d0*/  HMMA.16816.F32.BF16 R72, R72, R10, R36 ;  /* 0x0000000a4848723c */ /* 0x000fe20000041824 */
[----:B------:R-:W-:Y:S01]  /*67e0*/  @!UPT UIADD3 URZ, URZ, URZ, URZ ;  /* 0x0000003f3f3ff290 */ /* 0x000fe2000fffe03f */
[----:B------:R-:W-:Y:S11]  /*67f0*/  @!P0 BRA `(.L_x_81) ;  /* 0x00004d5000008947 */ /* 0x000ff60003800000 */
[----:B--2---:R-:W-:Y:S02]  /*6800*/  MOV R70, R12 ;  /* 0x0000000c00467202 */ /* 0x004fe40000000f00 */
[----:B------:R-:W-:-:S02]  /*6810*/  MOV R69, R68 ;  /* 0x0000004400457202 */ /* 0x000fc40000000f00 */
[----:B------:R-:W-:-:S07]  /*6820*/  MOV R240, R232 ;  /* 0x000000e800f07202 */ /* 0x000fce0000000f00 */
.L_x_92:
[----:B------:R-:W2:Y:S01]  /*6830*/  LDL R0, [R1+0x4] ;  /* 0x0000040001007983 */ /* 0x000ea20000100800 */
[----:B------:R-:W-:Y:S04]  /*6840*/  DEPBAR.LE SB0, 0x0 ;  /* 0x000080000000791a */ /* 0x000fe80000000000 */
[----:B------:R-:W-:Y:S01]  /*6850*/  WARPSYNC 0xffffffff ;  /* 0xffffffff00007948 */ /* 0x000fe20003800000 */
[----:B------:R-:W-:Y:S06]  /*6860*/  BAR.SYNC.DEFER_BLOCKING 0x0 ;  /* 0x0000000000007b1d */ /* 0x000fec0000010000 */
[----:B------:R1:W3:Y:S01]  /*6870*/  LDSM.16.M88.4 R8, [R71] ;  /* 0x000000004708783b */ /* 0x0002e20000000200 */
[----:B------:R-:W-:Y:S03]  /*6880*/  BSSY B0, `(.L_x_82) ;  /* 0x0000058000007945 */ /* 0x000fe60003800000 */
[----:B------:R1:W4:Y:S04]  /*6890*/  LDSM.16.M88.4 R16, [R71+0x800] ;  /* 0x000800004710783b */ /* 0x0003280000000200 */
[----:B------:R1:W1:Y:S04]  /*68a0*/  LDSM.16.M88.4 R24, [R71+0x1000] ;  /* 0x001000004718783b */ /* 0x0002680000000200 */
[----:B------:R1:W1:Y:S04]  /*68b0*/  LDSM.16.M88.4 R32, [R71+0x1800] ;  /* 0x001800004720783b */ /* 0x0002680000000200 */
[----:B------:R1:W1:Y:S04]  /*68c0*/  LDSM.16.M88.4 R40, [R71+0x2000] ;  /* 0x002000004728783b */ /* 0x0002680000000200 */
        /* <DEDUP_REMOVED lines=8> */
[----:B------:R1:W1:Y:S04]  /*6950*/  LDSM.16.M88.4 R164, [R220] ;  /* 0x00000000dca4783b */ /* 0x0002680000000200 */
[----:B------:R1:W1:Y:S04]  /*6960*/  LDSM.16.M88.4 R168, [R221] ;  /* 0x00000000dda8783b */ /* 0x0002680000000200 */
[----:B------:R1:W1:Y:S01]  /*6970*/  LDSM.16.M88.4 R172, [R222] ;  /* 0x00000000deac783b */ /* 0x0002620000000200 */
[----:B--2---:R-:W-:Y:S11]  /*6980*/  ISETP.GT.AND P0, PT, R0, R240, PT ;  /* 0x000000f00000720c */ /* 0x004ff60003f04270 */
[----:B------:R-:W-:Y:S02]  /*6990*/  @!UPT UIADD3 URZ, URZ, URZ, URZ ;  /* 0x0000003f3f3ff290 */ /* 0x000fe4000fffe03f */
[----:B------:R-:W-:-:S05]  /*69a0*/  @P0 BRA `(.L_x_83) ;  /* 0x0000045000000947 */ /* 0x000fca0003800000 */
[----:B-1-34-:R-:W-:Y:S01]  /*69b0*/  IMAD.WIDE.U32 R2, R239, c[0x0][0x208], RZ ;  /* 0x00008200ef027a25 */ /* 0x01afe200078e00ff */
[----:B------:R-:W-:Y:S01]  /*69c0*/  SHF.R.S32.HI R0, RZ, 0x1f, R239 ;  /* 0x0000001fff007819 */ /* 0x000fe200000114ef */
[----:B------:R-:W2:Y:S02]  /*69d0*/  LDL.64 R6, [R1+0x28] ;  /* 0x0000280001067983 */ /* 0x000ea40000100a00 */
[----:B------:R-:W-:Y:S02]  /*69e0*/  IMAD.SHL.U32 R21, R242, 0x2, RZ ;  /* 0x00000002f2157824 */ /* 0x000fe400078e00ff */
[----:B------:R-:W-:Y:S02]  /*69f0*/  IMAD R0, R0, c[0x0][0x208], RZ ;  /* 0x0000820000007a24 */ /* 0x000fe400078e02ff */
[----:B------:R-:W3:Y:S01]  /*6a00*/  LDL R5, [R1+0x38] ;  /* 0x0000380001057983 */ /* 0x000ee20000100800 */
[----:B------:R-:W-:Y:S02]  /*6a10*/  IMAD.SHL.U32 R20, R241, 0x2, RZ ;  /* 0x00000002f1147824 */ /* 0x000fe400078e00ff */
[----:B------:R-:W-:Y:S04]  /*6a20*/  IMAD R0, R239, c[0x0][0x20c], R0 ;  /* 0x00008300ef007a24 */ /* 0x000fe800078e0200 */
[----:B------:R-:W-:Y:S01]  /*6a30*/  IMAD.IADD R3, R3, 0x1, R0 ;  /* 0x0000000103037824 */ /* 0x000fe200078e0200 */
[----:B------:R-:W-:Y:S03]  /*6a40*/  SHF.R.S32.HI R0, RZ, 0x1f, R238 ;  /* 0x0000001fff007819 */ /* 0x000fe600000114ee */
[----:B------:R-:W-:Y:S04]  /*6a50*/  IMAD.WIDE.U32 R2, R238, c[0x0][0x218], R2 ;  /* 0x00008600ee027a25 */ /* 0x000fe800078e0002 */
[----:B------:R-:W-:Y:S04]  /*6a60*/  IMAD R4, R0, c[0x0][0x218], RZ ;  /* 0x0000860000047a24 */ /* 0x000fe800078e02ff */
[----:B------:R-:W-:Y:S01]  /*6a70*/  IMAD R4, R238, c[0x0][0x21c], R4 ;  /* 0x00008700ee047a24 */ /* 0x000fe200078e0204 */
[----:B--2---:R-:W-:Y:S02]  /*6a80*/  IADD3 R0, P0, R6, R2, RZ ;  /* 0x0000000206007210 */ /* 0x004fe40007f1e0ff */
[----:B------:R-:W-:Y:S02]  /*6a90*/  SHF.R.S32.HI R6, RZ, 0x1f, R242 ;  /* 0x0000001fff067819 */ /* 0x000fe400000114f2 */
[----:B---3--:R-:W-:Y:S02]  /*6aa0*/  IADD3.X R2, R5, R3, R4, P0, !PT ;  /* 0x0000000305027210 */ /* 0x008fe400007fe404 */
[C---:B------:R-:W-:Y:S02]  /*6ab0*/  LEA R4, P0, R0.reuse, c[0x0][0x1f8], 0x1 ;  /* 0x00007e0000047a11 */ /* 0x040fe400078008ff */
[----:B------:R-:W-:Y:S02]  /*6ac0*/  SHF.R.S32.HI R5, RZ, 0x1f, R241 ;  /* 0x0000001fff057819 */ /* 0x000fe400000114f1 */
[----:B------:R-:W-:Y:S02]  /*6ad0*/  LEA.HI.X R0, R0, c[0x0][0x1fc], R2, 0x1, P0 ;  /* 0x00007f0000007a11 */ /* 0x000fe400000f0c02 */
[----:B------:R-:W-:Y:S02]  /*6ae0*/  SHF.L.U64.HI R6, R242, 0x1, R6 ;  /* 0x00000001f2067819 */ /* 0x000fe40000010206 */
[----:B------:R-:W-:Y:S01]  /*6af0*/  SHF.L.U64.HI R5, R241, 0x1, R5 ;  /* 0x00000001f1057819 */ /* 0x000fe20000010205 */
[----:B------:R-:W-:-:S05]  /*6b00*/  BRA.DIV ~URZ, `(.L_x_84) ;  /* 0x0000b9327f007947 */ /* 0x000fca000b800000 */
[----:B------:R1:W2:Y:S02]  /*6b10*/  SHFL.IDX PT, R7, R0, RZ, 0x181f ;  /* 0x00181fff00077589 */ /* 0x0002a400000e0000 */
.L_x_119:
[----:B------:R-:W-:-:S05]  /*6b20*/  BRA.DIV ~URZ, `(.L_x_85) ;  /* 0x0000b9827f007947 */ /* 0x000fca000b800000 */
[----:B------:R-:W3:Y:S01]  /*6b30*/  SHFL.IDX PT, R14, R4, RZ, 0x181f ;  /* 0x00181fff040e7589 */ /* 0x000ee200000e0000 */
[----:B------:R-:W-:Y:S02]  /*6b40*/  ISETP.GE.AND P2, PT, R241, c[0x0][0x1d4], PT ;  /* 0x00007500f1007a0c */ /* 0x000fe40003f46270 */
[CC--:B---3--:R-:W-:Y:S02]  /*6b50*/  IADD3 R2, P0, R14.reuse, R20.reuse, RZ ;  /* 0x000000140e027210 */ /* 0x0c8fe40007f1e0ff */
[-C--:B------:R-:W-:Y:S03]  /*6b60*/  IADD3 R14, P5, R14, R21.reuse, RZ ;  /* 0x000000150e0e7210 */ /* 0x080fe60007fbe0ff */
[C-C-:B--2---:R-:W-:Y:S01]  /*6b70*/  IMAD.X R3, R7.reuse, 0x1, R5.reuse, P0 ;  /* 0x0000000107037824 */ /* 0x144fe200000e0605 */
[----:B------:R-:W-:Y:S01]  /*6b80*/  ISETP.GE.AND P0, PT, R242, c[0x0][0x1d4], PT ;  /* 0x00007500f2007a0c */ /* 0x000fe20003f06270 */
[--C-:B------:R-:W-:Y:S02]  /*6b90*/  IMAD.X R15, R7, 0x1, R6.reuse, P5 ;  /* 0x00000001070f7824 */ /* 0x100fe400028e0606 */
[----:B------:R-:W-:Y:S04]  /*6ba0*/  SHFL.IDX PT, R7, R4, 0x2, 0x181f ;  /* 0x00581f0004077f89 */ /* 0x000fe800000e0000 */
[----:B------:R-:W-:Y:S01]  /*6bb0*/  @!PT LDS RZ, [RZ] ;  /* 0x00000000fffff984 */ /* 0x000fe20000000800 */
[----:B------:R2:W-:Y:S06]  /*6bc0*/  LDGSTS.E.BYPASS.LTC128B.128 [R227+0x100], [R2.64], !P2 ;  /* 0x0010000002e37fae */ /* 0x0005ec000d101d46 */
[----:B------:R3:W-:Y:S04]  /*6bd0*/  LDGSTS.E.BYPASS.LTC128B.128 [R227+0x4100], [R14.64], !P0 ;  /* 0x041000000ee37fae */ /* 0x0007e8000c101d46 */
[----:B--2---:R-:W2:Y:S04]  /*6be0*/  SHFL.IDX PT, R2, R4, 0x1, 0x181f ;  /* 0x00381f0004027f89 */ /* 0x004ea800000e0000 */
[----:B------:R-:W4:Y:S04]  /*6bf0*/  SHFL.IDX PT, R3, R0, 0x1, 0x181f ;  /* 0x00381f0000037f89 */ /* 0x000f2800000e0000 */
[----:B------:R-:W-:Y:S01]  /*6c00*/  SHFL.IDX PT, R4, R4, 0x3, 0x181f ;  /* 0x00781f0004047f89 */ /* 0x000fe200000e0000 */
[CC--:B--2---:R-:W-:Y:S02]  /*6c10*/  IADD3 R12, P6, R2.reuse, R20.reuse, RZ ;  /* 0x00000014020c7210 */ /* 0x0c4fe40007fde0ff */
[-C--:B------:R-:W-:Y:S03]  /*6c20*/  IADD3 R2, P5, R2, R21.reuse, RZ ;  /* 0x0000001502027210 */ /* 0x080fe60007fbe0ff */
[C-C-:B----4-:R-:W-:Y:S02]  /*6c30*/  IMAD.X R13, R3.reuse, 0x1, R5.reuse, P6 ;  /* 0x00000001030d7824 */ /* 0x150fe400030e0605 */
[--C-:B------:R-:W-:Y:S03]  /*6c40*/  IMAD.X R3, R3, 0x1, R6.reuse, P5 ;  /* 0x0000000103037824 */ /* 0x100fe600028e0606 */
[----:B------:R2:W-:Y:S04]  /*6c50*/  LDGSTS.E.BYPASS.LTC128B.128 [R227+0x1100], [R12.64], !P2 ;  /* 0x011000000ce37fae */ /* 0x0005e8000d101d46 */
[----:B------:R4:W-:Y:S04]  /*6c60*/  LDGSTS.E.BYPASS.LTC128B.128 [R227+0x5100], [R2.64], !P0 ;  /* 0x0510000002e37fae */ /* 0x0009e8000c101d46 */
[----:B--2---:R-:W2:Y:S04]  /*6c70*/  SHFL.IDX PT, R12, R0, 0x2, 0x181f ;  /* 0x00581f00000c7f89 */ /* 0x004ea800000e0000 */
[----:B-1----:R-:W1:Y:S01]  /*6c80*/  SHFL.IDX PT, R0, R0, 0x3, 0x181f ;  /* 0x00781f0000007f89 */ /* 0x002e6200000e0000 */
[C---:B----4-:R-:W-:Y:S05]  /*6c90*/  IADD3 R2, P5, R7.reuse, R20, RZ ;  /* 0x0000001407027210 */ /* 0x050fea0007fbe0ff */
[C---:B--2---:R-:W-:Y:S05]  /*6ca0*/  IMAD.X R3, R12.reuse, 0x1, R5, P5 ;  /* 0x000000010c037824 */ /* 0x044fea00028e0605 */
[----:B------:R2:W-:Y:S02]  /*6cb0*/  LDGSTS.E.BYPASS.LTC128B.128 [R227+0x2100], [R2.64], !P2 ;  /* 0x0210000002e37fae */ /* 0x0005e4000d101d46 */
[----:B--2---:R-:W-:Y:S02]  /*6cc0*/  IADD3 R2, P5, R7, R21, RZ ;  /* 0x0000001507027210 */ /* 0x004fe40007fbe0ff */
[----:B------:R-:W-:Y:S03]  /*6cd0*/  SEL R7, RZ, 0x10, P2 ;  /* 0x00000010ff077807 */ /* 0x000fe60001000000 */
[----:B------:R-:W-:Y:S01]  /*6ce0*/  IMAD.X R3, R12, 0x1, R6, P5 ;  /* 0x000000010c037824 */ /* 0x000fe200028e0606 */
[----:B------:R-:W-:Y:S04]  /*6cf0*/  SEL R12, RZ, 0x10, P0 ;  /* 0x00000010ff0c7807 */ /* 0x000fe80000000000 */
[----:B------:R3:W-:Y:S03]  /*6d00*/  LDGSTS.E.BYPASS.LTC128B.128 [R227+0x6100], [R2.64], !P0 ;  /* 0x0610000002e37fae */ /* 0x0007e6000c101d46 */
.L_x_120:
[C---:B-1----:R-:W-:Y:S02]  /*6d10*/  ISETP.NE.U32.AND P5, PT, R7.reuse, RZ, PT ;  /* 0x000000ff0700720c */ /* 0x042fe40003fa5070 */
[----:B------:R-:W-:Y:S04]  /*6d20*/  IADD3 R7, -R7, 0x10, RZ ;  /* 0x0000001007077810 */ /* 0x000fe80007ffe1ff */
[----:B------:R-:W-:Y:S04]  /*6d30*/  LOP3.LUT R7, R7, 0xf, RZ, 0xc0, !PT ;  /* 0x0000000f07077812 */ /* 0x000fe800078ec0ff */
[----:B---3--:R-:W-:Y:S04]  /*6d40*/  IADD3 R2, P2, P0, R7, R4, R20 ;  /* 0x0000000407027210 */ /* 0x008fe8000785e014 */
[----:B------:R-:W-:Y:S05]  /*6d50*/  IADD3.X R3, RZ, R0, R5, P2, P0 ;  /* 0x00000000ff037210 */ /* 0x000fea00017e0405 */
[----:B------:R-:W-:Y:S01]  /*6d60*/  @!PT LDS RZ, [RZ] ;  /* 0x00000000fffff984 */ /* 0x000fe20000000800 */
[----:B------:R-:W-:Y:S01]  /*6d70*/  @!PT LDS RZ, [RZ] ;  /* 0x00000000fffff984 */ /* 0x000fe20000000800 */
[----:B------:R-:W-:Y:S01]  /*6d80*/  @!PT LDS RZ, [RZ] ;  /* 0x00000000fffff984 */ /* 0x000fe20000000800 */
[----:B------:R1:W-:Y:S01]  /*6d90*/  LDGSTS.E.BYPASS.LTC128B.128.ZFILL [R227+0x3100], [R2.64], P5 ;  /* 0x0310000002e37fae */ /* 0x0003e2000a941d46 */
[C---:B------:R-:W-:Y:S02]  /*6da0*/  ISETP.NE.U32.AND P5, PT, R12.reuse, RZ, PT ;  /* 0x000000ff0c00720c */ /* 0x040fe40003fa5070 */
[----:B------:R-:W-:Y:S04]  /*6db0*/  IADD3 R12, -R12, 0x10, RZ ;  /* 0x000000100c0c7810 */ /* 0x000fe80007ffe1ff */
[----:B------:R-:W-:Y:S04]  /*6dc0*/  LOP3.LUT R12, R12, 0xf, RZ, 0xc0, !PT ;  /* 0x0000000f0c0c7812 */ /* 0x000fe800078ec0ff */
[----:B-1----:R-:W-:Y:S04]  /*6dd0*/  IADD3 R2, P2, P0, R12, R4, R21 ;  /* 0x000000040c027210 */ /* 0x002fe8000785e015 */
[----:B------:R-:W-:Y:S05]  /*6de0*/  IADD3.X R3, RZ, R0, R6, P2, P0 ;  /* 0x00000000ff037210 */ /* 0x000fea00017e0406 */
[----:B------:R1:W-:Y:S04]  /*6df0*/  LDGSTS.E.BYPASS.LTC128B.128.ZFILL [R227+0x7100], [R2.64], P5 ;  /* 0x0710000002e37fae */ /* 0x0003e8000a941d46 */
.L_x_83:
[----:B-1-34-:R-:W-:Y:S05]  /*6e00*/  BSYNC B0 ;  /* 0x0000000000007941 */ /* 0x01afea0003800000 */
.L_x_82:
[----:B------:R-:W0:Y:S01]  /*6e10*/  LDGDEPBAR ;  /* 0x00000000000079af */ /* 0x000e220000000000 */
[----:B------:R-:W-:Y:S01]  /*6e20*/  WARPSYNC 0xffffffff ;  /* 0xffffffff00007948 */ /* 0x000fe20003800000 */
[C---:B------:R-:W-:Y:S01]  /*6e30*/  HMMA.16816.F32.BF16 R4, R136.reuse, R8, RZ ;  /* 0x000000088804723c */ /* 0x040fe200000418ff */
[----:B------:R-:W-:Y:S05]  /*6e40*/  BSSY B0, `(.L_x_86) ;  /* 0x0000193000007945 */ /* 0x000fea0003800000 */
[----:B------:R-:W2:Y:S02]  /*6e50*/  LDL R0, [R1+0x4] ;  /* 0x0000040001007983 */ /* 0x000ea40000100800 */
[C---:B------:R-:W-:Y:S08]  /*6e60*/  HMMA.16816.F32.BF16 R8, R136.reuse, R10, RZ ;  /* 0x0000000a8808723c */ /* 0x040ff000000418ff */
        /* <DEDUP_REMOVED lines=13> */
[----:B------:R-:W-:Y:S08]  /*6f40*/  HMMA.16816.F32.BF16 R64, R136, R66, RZ ;  /* 0x000000428840723c */ /* 0x000ff000000418ff */
[C---:B------:R-:W-:Y:S08]  /*6f50*/  HMMA.16816.F32.BF16 R4, R140.reuse, R144, R4 ;  /* 0x000000908c04723c */ /* 0x040ff00000041804 */
[C---:B------:R-:W-:Y:S01]  /*6f60*/  HMMA.16816.F32.BF16 R8, R140.reuse, R146, R8 ;  /* 0x000000928c08723c */ /* 0x040fe20000041808 */
[----:B------:R-:W1:Y:S07]  /*6f70*/  LDSM.16.M88.4 R144, [R201] ;  /* 0x00000000c990783b */ /* 0x000e6e0000000200 */
[C---:B------:R-:W-:Y:S08]  /*6f80*/  HMMA.16816.F32.BF16 R12, R140.reuse, R148, R12 ;  /* 0x000000948c0c723c */ /* 0x040ff0000004180c */
[C---:B------:R-:W-:Y:S01]  /*6f90*/  HMMA.16816.F32.BF16 R16, R140.reuse, R150, R16 ;  /* 0x000000968c10723c */ /* 0x040fe20000041810 */
[----:B------:R-:W3:Y:S07]  /*6fa0*/  LDSM.16.M88.4 R148, [R201+0x800] ;  /* 0x00080000c994783b */ /* 0x000eee0000000200 */
[C---:B------:R-:W-:Y:S08]  /*6fb0*/  HMMA.16816.F32.BF16 R20, R140.reuse, R152, R20 ;  /* 0x000000988c14723c */ /* 0x040ff00000041814 */
[C---:B------:R-:W-:Y:S01]  /*6fc0*/  HMMA.16816.F32.BF16 R24, R140.reuse, R154, R24 ;  /* 0x0000009a8c18723c */ /* 0x040fe20000041818 */
[----:B------:R-:W4:Y:S07]  /*6fd0*/  LDSM.16.M88.4 R152, [R201+0x1000] ;  /* 0x00100000c998783b */ /* 0x000f2e0000000200 */
        /* <DEDUP_REMOVED lines=11> */
[----:B------:R-:W-:Y:S07]  /*7090*/  LDSM.16.M88.4 R168, [R200+-0x3000] ;  /* 0xffd00000c8a8783b */ /* 0x000fee0000000200 */
[C---:B------:R-:W-:Y:S08]  /*70a0*/  HMMA.16816.F32.BF16 R60, R140.reuse, R172, R60 ;  /* 0x000000ac8c3c723c */ /* 0x040ff0000004183c */
[----:B------:R-:W-:Y:S08]  /*70b0*/  HMMA.16816.F32.BF16 R64, R140, R174, R64 ;  /* 0x000000ae8c40723c */ /* 0x000ff00000041840 */
[C---:B-1----:R-:W-:Y:S08]  /*70c0*/  HMMA.16816.F32.BF16 R4, R176.reuse, R144, R4 ;  /* 0x00000090b004723c */ /* 0x042ff00000041804 */
[C---:B------:R-:W-:Y:S01]  /*70d0*/  HMMA.16816.F32.BF16 R8, R176.reuse, R146, R8 ;  /* 0x00000092b008723c */ /* 0x040fe20000041808 */
[----:B------:R-:W1:Y:S07]  /*70e0*/  LDSM.16.M88.4 R144, [R201+0x3000] ;  /* 0x00300000c990783b */ /* 0x000e6e0000000200 */
[C---:B---3--:R-:W-:Y:S08]  /*70f0*/  HMMA.16816.F32.BF16 R12, R176.reuse, R148, R12 ;  /* 0x00000094b00c723c */ /* 0x048ff0000004180c */
[C---:B------:R-:W-:Y:S01]  /*7100*/  HMMA.16816.F32.BF16 R16, R176.reuse, R150, R16 ;  /* 0x00000096b010723c */ /* 0x040fe20000041810 */
[----:B------:R-:W3:Y:S07]  /*7110*/  LDSM.16.M88.4 R148, [R201+0x3800] ;  /* 0x00380000c994783b */ /* 0x000eee0000000200 */
[C---:B----4-:R-:W-:Y:S08]  /*7120*/  HMMA.16816.F32.BF16 R20, R176.reuse, R152, R20 ;  /* 0x00000098b014723c */ /* 0x050ff00000041814 */
[C---:B------:R-:W-:Y:S01]  /*7130*/  HMMA.16816.F32.BF16 R24, R176.reuse, R154, R24 ;  /* 0x0000009ab018723c */ /* 0x040fe20000041818 */
[----:B------:R-:W4:Y:S07]  /*7140*/  LDSM.16.M88.4 R152, [R200+-0x4000] ;  /* 0xffc00000c898783b */ /* 0x000f2e0000000200 */
[C---:B-----5:R-:W-:Y:S03]  /*7150*/  HMMA.16816.F32.BF16 R28, R176.reuse, R156, R28 ;  /* 0x0000009cb01c723c */ /* 0x060fe6000004181c */
[----:B--2---:R-:W-:Y:S05]  /*7160*/  ISETP.GT.AND P0, PT, R240, R0, PT ;  /* 0x00000000f000720c */ /* 0x004fea0003f04270 */
[C---:B------:R-:W-:Y:S01]  /*7170*/  HMMA.16816.F32.BF16 R32, R176.reuse, R158, R32 ;  /* 0x0000009eb020723c */ /* 0x040fe20000041820 */
[----:B------:R-:W2:Y:S07]  /*7180*/  LDSM.16.M88.4 R156, [R200+-0x3800] ;  /* 0xffc80000c89c783b */ /* 0x000eae0000000200 */
[C---:B------:R-:W-:Y:S08]  /*7190*/  HMMA.16816.F32.BF16 R36, R176.reuse, R160, R36 ;  /* 0x000000a0b024723c */ /* 0x040ff00000041824 */
[C---:B------:R-:W-:Y:S01]  /*71a0*/  HMMA.16816.F32.BF16 R40, R176.reuse, R162, R40 ;  /* 0x000000a2b028723c */ /* 0x040fe20000041828 */
[----:B------:R-:W5:Y:S07]  /*71b0*/  LDSM.16.M88.4 R160, [R200+-0x2800] ;  /* 0xffd80000c8a0783b */ /* 0x000f6e0000000200 */
[C---:B------:R-:W-:Y:S08]  /*71c0*/  HMMA.16816.F32.BF16 R44, R176.reuse, R164, R44 ;  /* 0x000000a4b02c723c */ /* 0x040ff0000004182c */
[C---:B------:R-:W-:Y:S01]  /*71d0*/  HMMA.16816.F32.BF16 R48, R176.reuse, R166, R48 ;  /* 0x000000a6b030723c */ /* 0x040fe20000041830 */
[----:B------:R-:W2:Y:S07]  /*71e0*/  LDSM.16.M88.4 R164, [R200+-0x2000] ;  /* 0xffe00000c8a4783b */ /* 0x000eae0000000200 */
[C---:B-1----:R-:W-:Y:S08]  /*71f0*/  HMMA.16816.F32.BF16 R52, R176.reuse, R144, R52 ;  /* 0x00000090b034723c */ /* 0x042ff00000041834 */
[C---:B------:R-:W-:Y:S01]  /*7200*/  HMMA.16816.F32.BF16 R56, R176.reuse, R146, R56 ;  /* 0x00000092b038723c */ /* 0x040fe20000041838 */
[----:B------:R-:W1:Y:S07]  /*7210*/  LDSM.16.M88.4 R144, [R200+-0x1800] ;  /* 0xffe80000c890783b */ /* 0x000e6e0000000200 */
[C---:B---3--:R-:W-:Y:S08]  /*7220*/  HMMA.16816.F32.BF16 R60, R176.reuse, R148, R60 ;  /* 0x00000094b03c723c */ /* 0x048ff0000004183c */
[----:B------:R-:W-:Y:S01]  /*7230*/  HMMA.16816.F32.BF16 R64, R176, R150, R64 ;  /* 0x00000096b040723c */ /* 0x000fe20000041840 */
[----:B------:R-:W3:Y:S07]  /*7240*/  LDSM.16.M88.4 R148, [R200+-0x1000] ;  /* 0xfff00000c894783b */ /* 0x000eee0000000200 */
[C---:B----4-:R-:W-:Y:S08]  /*7250*/  HMMA.16816.F32.BF16 R4, R180.reuse, R152, R4 ;  /* 0x00000098b404723c */ /* 0x050ff00000041804 */
[C---:B------:R-:W-:Y:S01]  /*7260*/  HMMA.16816.F32.BF16 R8, R180.reuse, R154, R8 ;  /* 0x0000009ab408723c */ /* 0x040fe20000041808 */
[----:B------:R-:W4:Y:S07]  /*7270*/  LDSM.16.M88.4 R152, [R200+-0x800] ;  /* 0xfff80000c898783b */ /* 0x000f2e0000000200 */
[C---:B--2---:R-:W-:Y:S08]  /*7280*/  HMMA.16816.F32.BF16 R12, R180.reuse, R156, R12 ;  /* 0x0000009cb40c723c */ /* 0x044ff0000004180c */
[C---:B------:R-:W-:Y:S01]  /*7290*/  HMMA.16816.F32.BF16 R16, R180.reuse, R158, R16 ;  /* 0x0000009eb410723c */ /* 0x040fe20000041810 */
[----:B------:R-:W2:Y:S07]  /*72a0*/  LDSM.16.M88.4 R156, [R71+0x4000] ;  /* 0x00400000479c783b */ /* 0x000eae0000000200 */
[C---:B------:R-:W-:Y:S08]  /*72b0*/  HMMA.16816.F32.BF16 R20, R180.reuse, R168, R20 ;  /* 0x000000a8b414723c */ /* 0x040ff00000041814 */
[C---:B------:R-:W-:Y:S01]  /*72c0*/  HMMA.16816.F32.BF16 R24, R180.reuse, R170, R24 ;  /* 0x000000aab418723c */ /* 0x040fe20000041818 */
[----:B------:R-:W-:Y:S07]  /*72d0*/  LDSM.16.M88.4 R168, [R71+0x5000] ;  /* 0x0050000047a8783b */ /* 0x000fee0000000200 */
[C---:B-----5:R-:W-:Y:S08]  /*72e0*/  HMMA.16816.F32.BF16 R28, R180.reuse, R160, R28 ;  /* 0x000000a0b41c723c */ /* 0x060ff0000004181c */
[C---:B------:R-:W-:Y:S01]  /*72f0*/  HMMA.16816.F32.BF16 R32, R180.reuse, R162, R32 ;  /* 0x000000a2b420723c */ /* 0x040fe20000041820 */
[----:B------:R-:W5:Y:S07]  /*7300*/  LDSM.16.M88.4 R160, [R71+0x4800] ;  /* 0x0048000047a0783b */ /* 0x000f6e0000000200 */
[C---:B------:R-:W-:Y:S08]  /*7310*/  HMMA.16816.F32.BF16 R36, R180.reuse, R164, R36 ;  /* 0x000000a4b424723c */ /* 0x040ff00000041824 */
[C---:B------:R-:W-:Y:S01]  /*7320*/  HMMA.16816.F32.BF16 R40, R180.reuse, R166, R40 ;  /* 0x000000a6b428723c */ /* 0x040fe20000041828 */
[----:B------:R-:W2:Y:S07]  /*7330*/  LDSM.16.M88.4 R164, [R71+0x5800] ;  /* 0x0058000047a4783b */ /* 0x000eae0000000200 */
[C---:B-1----:R-:W-:Y:S08]  /*7340*/  HMMA.16816.F32.BF16 R44, R180.reuse, R144, R44 ;  /* 0x00000090b42c723c */ /* 0x042ff0000004182c */
[C---:B------:R-:W-:Y:S01]  /*7350*/  HMMA.16816.F32.BF16 R48, R180.reuse, R146, R48 ;  /* 0x00000092b430723c */ /* 0x040fe20000041830 */
[----:B------:R-:W1:Y:S07]  /*7360*/  LDSM.16.M88.4 R144, [R71+0x6000] ;  /* 0x006000004790783b */ /* 0x000e6e0000000200 */
[C---:B---3--:R-:W-:Y:S08]  /*7370*/  HMMA.16816.F32.BF16 R52, R180.reuse, R148, R52 ;  /* 0x00000094b434723c */ /* 0x048ff00000041834 */
[C---:B------:R-:W-:Y:S01]  /*7380*/  HMMA.16816.F32.BF16 R56, R180.reuse, R150, R56 ;  /* 0x00000096b438723c */ /* 0x040fe20000041838 */
[----:B------:R-:W3:Y:S07]  /*7390*/  LDSM.16.M88.4 R148, [R71+0x6800] ;  /* 0x006800004794783b */ /* 0x000eee0000000200 */
[C---:B----4-:R-:W-:Y:S08]  /*73a0*/  HMMA.16816.F32.BF16 R60, R180.reuse, R152, R60 ;  /* 0x00000098b43c723c */ /* 0x050ff0000004183c */
[----:B------:R-:W-:Y:S01]  /*73b0*/  HMMA.16816.F32.BF16 R64, R180, R154, R64 ;  /* 0x0000009ab440723c */ /* 0x000fe20000041840 */
[----:B------:R-:W4:Y:S07]  /*73c0*/  LDSM.16.M88.4 R152, [R71+0x7000] ;  /* 0x007000004798783b */ /* 0x000f2e0000000200 */
[C---:B--2---:R-:W-:Y:S08]  /*73d0*/  HMMA.16816.F32.BF16 R4, R184.reuse, R156, R4 ;  /* 0x0000009cb804723c */ /* 0x044ff00000041804 */
[C---:B------:R-:W-:Y:S01]  /*73e0*/  HMMA.16816.F32.BF16 R8, R184.reuse, R158, R8 ;  /* 0x0000009eb808723c */ /* 0x040fe20000041808 */
[----:B------:R-:W2:Y:S07]  /*73f0*/  LDSM.16.M88.4 R156, [R71+0x7800] ;  /* 0x00780000479c783b */ /* 0x000eae0000000200 */
[C---:B-----5:R-:W-:Y:S08]  /*7400*/  HMMA.16816.F32.BF16 R12, R184.reuse, R160, R12 ;  /* 0x000000a0b80c723c */ /* 0x060ff0000004180c */
[C---:B------:R-:W-:Y:S01]  /*7410*/  HMMA.16816.F32.BF16 R16, R184.reuse, R162, R16 ;  /* 0x000000a2b810723c */ /* 0x040fe20000041810 */
[----:B------:R-:W5:Y:S07]  /*7420*/  LDSM.16.M88.4 R160, [R207] ;  /* 0x00000000cfa0783b */ /* 0x000f6e0000000200 */
[C---:B------:R-:W-:Y:S08]  /*7430*/  HMMA.16816.F32.BF16 R20, R184.reuse, R168, R20 ;  /* 0x000000a8b814723c */ /* 0x040ff00000041814 */
[C---:B------:R-:W-:Y:S01]  /*7440*/  HMMA.16816.F32.BF16 R24, R184.reuse, R170, R24 ;  /* 0x000000aab818723c */ /* 0x040fe20000041818 */
[----:B------:R-:W2:Y:S07]  /*7450*/  LDSM.16.M88.4 R168, [R208] ;  /* 0x00000000d0a8783b */ /* 0x000eae0000000200 */
[C---:B------:R-:W-:Y:S08]  /*7460*/  HMMA.16816.F32.BF16 R28, R184.reuse, R164, R28 ;  /* 0x000000a4b81c723c */ /* 0x040ff0000004181c */
[C---:B------:R-:W-:Y:S01]  /*7470*/  HMMA.16816.F32.BF16 R32, R184.reuse, R166, R32 ;  /* 0x000000a6b820723c */ /* 0x040fe20000041820 */
[----:B------:R-:W2:Y:S07]  /*7480*/  LDSM.16.M88.4 R164, [R209] ;  /* 0x00000000d1a4783b */ /* 0x000eae0000000200 */
[C---:B-1----:R-:W-:Y:S08]  /*7490*/  HMMA.16816.F32.BF16 R36, R184.reuse, R144, R36 ;  /* 0x00000090b824723c */ /* 0x042ff00000041824 */
[C---:B------:R-:W-:Y:S01]  /*74a0*/  HMMA.16816.F32.BF16 R40, R184.reuse, R146, R40 ;  /* 0x00000092b828723c */ /* 0x040fe20000041828 */
[----:B------:R-:W1:Y:S07]  /*74b0*/  LDSM.16.M88.4 R144, [R210] ;  /* 0x00000000d290783b */ /* 0x000e6e0000000200 */
[C---:B---3--:R-:W-:Y:S08]  /*74c0*/  HMMA.16816.F32.BF16 R44, R184.reuse, R148, R44 ;  /* 0x00000094b82c723c */ /* 0x048ff0000004182c */
[C---:B------:R-:W-:Y:S01]  /*74d0*/  HMMA.16816.F32.BF16 R48, R184.reuse, R150, R48 ;  /* 0x00000096b830723c */ /* 0x040fe20000041830 */
[----:B------:R-:W3:Y:S07]  /*74e0*/  LDSM.16.M88.4 R148, [R211] ;  /* 0x00000000d394783b */ /* 0x000eee0000000200 */
[C---:B----4-:R-:W-:Y:S08]  /*74f0*/  HMMA.16816.F32.BF16 R52, R184.reuse, R152, R52 ;  /* 0x00000098b834723c */ /* 0x050ff00000041834 */
[C---:B------:R-:W-:Y:S01]  /*7500*/  HMMA.16816.F32.BF16 R56, R184.reuse, R154, R56 ;  /* 0x0000009ab838723c */ /* 0x040fe20000041838 */
[----:B------:R-:W4:Y:S07]  /*7510*/  LDSM.16.M88.4 R152, [R212] ;  /* 0x00000000d498783b */ /* 0x000f2e0000000200 */
[C---:B--2---:R-:W-:Y:S08]  /*7520*/  HMMA.16816.F32.BF16 R60, R184.reuse, R156, R60 ;  /* 0x0000009cb83c723c */ /* 0x044ff0000004183c */
[----:B------:R-:W-:Y:S01]  /*7530*/  HMMA.16816.F32.BF16 R64, R184, R158, R64 ;  /* 0x0000009eb840723c */ /* 0x000fe20000041840 */
[----:B------:R-:W2:Y:S07]  /*7540*/  LDSM.16.M88.4 R156, [R213] ;  /* 0x00000000d59c783b */ /* 0x000eae0000000200 */
[C---:B-----5:R-:W-:Y:S08]  /*7550*/  HMMA.16816.F32.BF16 R4, R188.reuse, R160, R4 ;  /* 0x000000a0bc04723c */ /* 0x060ff00000041804 */
[C---:B------:R-:W-:Y:S01]  /*7560*/  HMMA.16816.F32.BF16 R8, R188.reuse, R162, R8 ;  /* 0x000000a2bc08723c */ /* 0x040fe20000041808 */
[----:B------:R-:W5:Y:S07]  /*7570*/  LDSM.16.M88.4 R160, [R214] ;  /* 0x00000000d6a0783b */ /* 0x000f6e0000000200 */
        /* <DEDUP_REMOVED lines=15> */
[C---:B--2---:R-:W-:Y:S08]  /*7670*/  HMMA.16816.F32.BF16 R52, R188.reuse, R156, R52 ;  /* 0x0000009cbc34723c */ /* 0x044ff00000041834 */
[C---:B------:R-:W-:Y:S01]  /*7680*/  HMMA.16816.F32.BF16 R56, R188.reuse, R158, R56 ;  /* 0x0000009ebc38723c */ /* 0x040fe20000041838 */
[----:B------:R-:W2:Y:S07]  /*7690*/  LDSM.16.M88.4 R156, [R201+0x6800] ;  /* 0x00680000c99c783b */ /* 0x000eae0000000200 */
[C---:B-----5:R-:W-:Y:S08]  /*76a0*/  HMMA.16816.F32.BF16 R60, R188.reuse, R160, R60 ;  /* 0x000000a0bc3c723c */ /* 0x060ff0000004183c */
[----:B------:R-:W-:Y:S01]  /*76b0*/  HMMA.16816.F32.BF16 R64, R188, R162, R64 ;  /* 0x000000a2bc40723c */ /* 0x000fe20000041840 */
[----:B------:R-:W5:Y:S07]  /*76c0*/  LDSM.16.M88.4 R160, [R201+0x7000] ;  /* 0x00700000c9a0783b */ /* 0x000f6e0000000200 */
[C---:B------:R-:W-:Y:S08]  /*76d0*/  HMMA.16816.F32.BF16 R4, R192.reuse, R168, R4 ;  /* 0x000000a8c004723c */ /* 0x040ff00000041804 */
[C---:B------:R-:W-:Y:S01]  /*76e0*/  HMMA.16816.F32.BF16 R8, R192.reuse, R170, R8 ;  /* 0x000000aac008723c */ /* 0x040fe20000041808 */
[----:B------:R-:W2:Y:S07]  /*76f0*/  LDSM.16.M88.4 R168, [R201+0x7800] ;  /* 0x00780000c9a8783b */ /* 0x000eae0000000200 */
[C---:B------:R-:W-:Y:S08]  /*7700*/  HMMA.16816.F32.BF16 R12, R192.reuse, R164, R12 ;  /* 0x000000a4c00c723c */ /* 0x040ff0000004180c */
[C---:B------:R-:W-:Y:S01]  /*7710*/  HMMA.16816.F32.BF16 R16, R192.reuse, R166, R16 ;  /* 0x000000a6c010723c */ /* 0x040fe20000041810 */
[----:B------:R-:W2:Y:S07]  /*7720*/  LDSM.16.M88.4 R164, [R200] ;  /* 0x00000000c8a4783b */ /* 0x000eae0000000200 */
[C---:B-1----:R-:W-:Y:S08]  /*7730*/  HMMA.16816.F32.BF16 R20, R192.reuse, R144, R20 ;  /* 0x00000090c014723c */ /* 0x042ff00000041814 */
[C---:B------:R-:W-:Y:S01]  /*7740*/  HMMA.16816.F32.BF16 R24, R192.reuse, R146, R24 ;  /* 0x00000092c018723c */ /* 0x040fe20000041818 */
[----:B------:R-:W1:Y:S07]  /*7750*/  LDSM.16.M88.4 R144, [R200+0x800] ;  /* 0x00080000c890783b */ /* 0x000e6e0000000200 */
[C---:B---3--:R-:W-:Y:S08]  /*7760*/  HMMA.16816.F32.BF16 R28, R192.reuse, R148, R28 ;  /* 0x00000094c01c723c */ /* 0x048ff0000004181c */
[C---:B------:R-:W-:Y:S08]  /*7770*/  HMMA.16816.F32.BF16 R32, R192.reuse, R150, R32 ;  /* 0x00000096c020723c */ /* 0x040ff00000041820 */
[C---:B----4-:R-:W-:Y:S08]  /*7780*/  HMMA.16816.F32.BF16 R36, R192.reuse, R152, R36 ;  /* 0x00000098c024723c */ /* 0x050ff00000041824 */
[C---:B------:R-:W-:Y:S08]  /*7790*/  HMMA.16816.F32.BF16 R40, R192.reuse, R154, R40 ;  /* 0x0000009ac028723c */ /* 0x040ff00000041828 */
[C---:B--2---:R-:W-:Y:S08]  /*77a0*/  HMMA.16816.F32.BF16 R44, R192.reuse, R156, R44 ;  /* 0x0000009cc02c723c */ /* 0x044ff0000004182c */
[C---:B------:R-:W-:Y:S08]  /*77b0*/  HMMA.16816.F32.BF16 R48, R192.reuse, R158, R48 ;  /* 0x0000009ec030723c */ /* 0x040ff00000041830 */
[C---:B-----5:R-:W-:Y:S08]  /*77c0*/  HMMA.16816.F32.BF16 R52, R192.reuse, R160, R52 ;  /* 0x000000a0c034723c */ /* 0x060ff00000041834 */
[C---:B------:R-:W-:Y:S08]  /*77d0*/  HMMA.16816.F32.BF16 R56, R192.reuse, R162, R56 ;  /* 0x000000a2c038723c */ /* 0x040ff00000041838 */
[C---:B------:R-:W-:Y:S08]  /*77e0*/  HMMA.16816.F32.BF16 R60, R192.reuse, R168, R60 ;  /* 0x000000a8c03c723c */ /* 0x040ff0000004183c */
[----:B------:R-:W-:Y:S08]  /*77f0*/  HMMA.16816.F32.BF16 R64, R192, R170, R64 ;  /* 0x000000aac040723c */ /* 0x000ff00000041840 */
[C---:B------:R-:W-:Y:S08]  /*7800*/  HMMA.16816.F32.BF16 R4, R196.reuse, R164, R4 ;  /* 0x000000a4c404723c */ /* 0x040ff00000041804 */
[C---:B------:R-:W-:Y:S08]  /*7810*/  HMMA.16816.F32.BF16 R8, R196.reuse, R166, R8 ;  /* 0x000000a6c408723c */ /* 0x040ff00000041808 */
[C---:B-1----:R-:W-:Y:S08]  /*7820*/  HMMA.16816.F32.BF16 R12, R196.reuse, R144, R12 ;  /* 0x00000090c40c723c */ /* 0x042ff0000004180c */
[----:B------:R-:W-:Y:S01]  /*7830*/  FMUL.FTZ R4, R4, c[0x0][0x320] ;  /* 0x0000c80004047a20 */ /* 0x000fe20000410000 */
[C---:B------:R-:W-:Y:S03]  /*7840*/  HMMA.16816.F32.BF16 R16, R196.reuse, R146, R16 ;  /* 0x00000092c410723c */ /* 0x040fe60000041810 */
[----:B------:R-:W1:Y:S01]  /*7850*/  MUFU.TANH R231, R4 ;  /* 0x0000000400e77308 */ /* 0x000e620000002400 */
[----:B------:R-:W-:Y:S02]  /*7860*/  FMUL.FTZ R5, R5, c[0x0][0x320] ;  /* 0x0000c80005057a20 */ /* 0x000fe40000410000 */
[----:B------:R-:W-:Y:S02]  /*7870*/  FMUL.FTZ R6, R6, c[0x0][0x320] ;  /* 0x0000c80006067a20 */ /* 0x000fe40000410000 */
[----:B------:R-:W-:Y:S04]  /*7880*/  FMUL.FTZ R7, R7, c[0x0][0x320] ;  /* 0x0000c80007077a20 */ /* 0x000fe80000410000 */
[----:B------:R-:W-:Y:S01]  /*7890*/  FMUL.FTZ R8, R8, c[0x0][0x320] ;  /* 0x0000c80008087a20 */ /* 0x000fe20000410000 */
[----:B------:R-:W2:Y:S01]  /*78a0*/  MUFU.TANH R230, R5 ;  /* 0x0000000500e67308 */ /* 0x000ea20000002400 */
[----:B------:R-:W-:Y:S02]  /*78b0*/  FMUL.FTZ R9, R9, c[0x0][0x320] ;  /* 0x0000c80009097a20 */ /* 0x000fe40000410000 */
[----:B------:R-:W-:Y:S02]  /*78c0*/  FMUL.FTZ R10, R10, c[0x0][0x320] ;  /* 0x0000c8000a0a7a20 */ /* 0x000fe40000410000 */
[----:B------:R-:W-:Y:S02]  /*78d0*/  FMUL.FTZ R11, R11, c[0x0][0x320] ;  /* 0x0000c8000b0b7a20 */ /* 0x000fe40000410000 */
[----:B------:R-:W-:Y:S02]  /*78e0*/  FMUL.FTZ R12, R12, c[0x0][0x320] ;  /* 0x0000c8000c0c7a20 */ /* 0x000fe40000410000 */
        /* <DEDUP_REMOVED lines=11> */
[----:B----4-:R-:W4:Y:S09]  /*79a0*/  LDSM.16.M88.4 R4, [R200+0x1000] ;  /* 0x00100000c804783b */ /* 0x010f320000000200 */
[----:B------:R-:W1:Y:S10]  /*79b0*/  MUFU.TANH R235, R10 ;  /* 0x0000000a00eb7308 */ /* 0x000e740000002400 */
[----:B------:R5:W1:Y:S10]  /*79c0*/  MUFU.TANH R234, R11 ;  /* 0x0000000b00ea7308 */ /* 0x000a740000002400 */
[----:B------:R1:W1:Y:S10]  /*79d0*/  MUFU.TANH R171, R12 ;  /* 0x0000000c00ab7308 */ /* 0x0002740000002400 */
[----:B------:R-:W1:Y:S01]  /*79e0*/  MUFU.TANH R170, R13 ;  /* 0x0000000d00aa7308 */ /* 0x000e620000002400 */
[----:B-----5:R-:W5:Y:S01]  /*79f0*/  LDSM.16.M88.4 R8, [R200+0x1800] ;  /* 0x00180000c808783b */ /* 0x020f620000000200 */
[C---:B----4-:R-:W-:Y:S08]  /*7a00*/  HMMA.16816.F32.BF16 R20, R196.reuse, R4, R20 ;  /* 0x00000004c414723c */ /* 0x050ff00000041814 */
[----:B------:R-:W4:Y:S01]  /*7a10*/  MUFU.TANH R233, R14 ;  /* 0x0000000e00e97308 */ /* 0x000f220000002400 */
[C---:B------:R-:W-:Y:S01]  /*7a20*/  HMMA.16816.F32.BF16 R24, R196.reuse, R6, R24 ;  /* 0x00000006c418723c */ /* 0x040fe20000041818 */
[----:B------:R-:W1:Y:S08]  /*7a30*/  LDSM.16.M88.4 R4, [R200+0x2000] ;  /* 0x00200000c804783b */ /* 0x000e700000000200 */
[----:B------:R-:W1:Y:S06]  /*7a40*/  MUFU.TANH R232, R15 ;  /* 0x0000000f00e87308 */ /* 0x000e6c0000002400 */
[----:B------:R-:W-:Y:S04]  /*7a50*/  FMUL.FTZ R20, R20, c[0x0][0x320] ;  /* 0x0000c80014147a20 */ /* 0x000fe80000410000 */
[----:B------:R-:W1:Y:S01]  /*7a60*/  MUFU.TANH R169, R16 ;  /* 0x0000001000a97308 */ /* 0x000e620000002400 */
[----:B------:R-:W-:Y:S02]  /*7a70*/  FMUL.FTZ R21, R21, c[0x0][0x320] ;  /* 0x0000c80015157a20 */ /* 0x000fe40000410000 */
[----:B------:R-:W-:Y:S02]  /*7a80*/  FMUL.FTZ R22, R22, c[0x0][0x320] ;  /* 0x0000c80016167a20 */ /* 0x000fe40000410000 */
[----:B------:R-:W-:Y:S02]  /*7a90*/  FMUL.FTZ R23, R23, c[0x0][0x320] ;  /* 0x0000c80017177a20 */ /* 0x000fe40000410000 */
[----:B------:R-:W-:Y:S02]  /*7aa0*/  FMUL.FTZ R25, R25, c[0x0][0x320] ;  /* 0x0000c80019197a20 */ /* 0x000fe40000410000 */
[----:B------:R-:W-:Y:S01]  /*7ab0*/  FMUL.FTZ R26, R26, c[0x0][0x320] ;  /* 0x0000c8001a1a7a20 */ /* 0x000fe20000410000 */
[----:B------:R-:W2:Y:S01]  /*7ac0*/  MUFU.TANH R166, R17 ;  /* 0x0000001100a67308 */ /* 0x000ea20000002400 */
[----:B------:R-:W-:Y:S02]  /*7ad0*/  FMUL.FTZ R27, R27, c[0x0][0x320] ;  /* 0x0000c8001b1b7a20 */ /* 0x000fe40000410000 */
[----:B------:R-:W-:Y:S01]  /*7ae0*/  FMUL.FTZ R24, R24, c[0x0][0x320] ;  /* 0x0000c80018187a20 */ /* 0x000fe20000410000 */
[C---:B-----5:R-:W-:Y:S06]  /*7af0*/  HMMA.16816.F32.BF16 R28, R196.reuse, R8, R28 ;  /* 0x00000008c41c723c */ /* 0x060fec000004181c */
[----:B------:R-:W2:Y:S02]  /*7b00*/  MUFU.TANH R228, R18 ;  /* 0x0000001200e47308 */ /* 0x000ea40000002400 */
[C---:B------:R-:W-:Y:S01]  /*7b10*/  HMMA.16816.F32.BF16 R32, R196.reuse, R10, R32 ;  /* 0x0000000ac420723c */ /* 0x040fe20000041820 */
[----:B------:R-:W5:Y:S07]  /*7b20*/  LDSM.16.M88.4 R8, [R200+0x2800] ;  /* 0x00280000c808783b */ /* 0x000f6e0000000200 */
[----:B------:R-:W2:Y:S01]  /*7b30*/  MUFU.TANH R175, R19 ;  /* 0x0000001300af7308 */ /* 0x000ea20000002400 */
[C---:B-1----:R-:W-:Y:S07]  /*7b40*/  HMMA.16816.F32.BF16 R36, R196.reuse, R4, R36 ;  /* 0x00000004c424723c */ /* 0x042fee0000041824 */
[----:B------:R-:W-:Y:S01]  /*7b50*/  FMUL.FTZ R28, R28, c[0x0][0x320] ;  /* 0x0000c8001c1c7a20 */ /* 0x000fe20000410000 */
[C---:B------:R-:W-:Y:S01]  /*7b60*/  HMMA.16816.F32.BF16 R40, R196.reuse, R6, R40 ;  /* 0x00000006c428723c */ /* 0x040fe20000041828 */
[----:B------:R-:W1:Y:S01]  /*7b70*/  MUFU.TANH R163, R20 ;  /* 0x0000001400a37308 */ /* 0x000e620000002400 */
[----:B------:R-:W1:Y:S02]  /*7b80*/  LDSM.16.M88.4 R4, [R200+0x3000] ;  /* 0x00300000c804783b */ /* 0x000e640000000200 */
[----:B------:R-:W-:Y:S02]  /*7b90*/  FMUL.FTZ R29, R29, c[0x0][0x320] ;  /* 0x0000c8001d1d7a20 */ /* 0x000fe40000410000 */
        /* <DEDUP_REMOVED lines=8> */
[----:B------:R-:W2:Y:S01]  /*7c20*/  MUFU.TANH R173, R22 ;  /* 0x0000001600ad7308 */ /* 0x000ea20000002400 */
[----:B------:R-:W-:Y:S01]  /*7c30*/  FMUL.FTZ R37, R37, c[0x0][0x320] ;  /* 0x0000c80025257a20 */ /* 0x000fe20000410000 */
[C---:B-----5:R-:W-:Y:S03]  /*7c40*/  HMMA.16816.F32.BF16 R44, R196.reuse, R8, R44 ;  /* 0x00000008c42c723c */ /* 0x060fe6000004182c */
[----:B------:R-:W-:Y:S02]  /*7c50*/  FMUL.FTZ R43, R43, c[0x0][0x320] ;  /* 0x0000c8002b2b7a20 */ /* 0x000fe40000410000 */
[----:B------:R-:W-:Y:S03]  /*7c60*/  FMUL.FTZ R38, R38, c[0x0][0x320] ;  /* 0x0000c80026267a20 */ /* 0x000fe60000410000 */
[----:B------:R5:W2:Y:S01]  /*7c70*/  MUFU.TANH R151, R43 ;  /* 0x0000002b00977308 */ /* 0x000aa20000002400 */
[C---:B------:R-:W-:Y:S01]  /*7c80*/  HMMA.16816.F32.BF16 R48, R196.reuse, R10, R48 ;  /* 0x0000000ac430723c */ /* 0x040fe20000041830 */
[----:B------:R-:W2:Y:S01]  /*7c90*/  LDSM.16.M88.4 R8, [R200+0x3800] ;  /* 0x00380000c808783b */ /* 0x000ea20000000200 */
[----:B------:R-:W-:Y:S04]  /*7ca0*/  DEPBAR.LE SB0, 0x0 ;  /* 0x000080000000791a */ /* 0x000fe80000000000 */
[----:B------:R-:W-:Y:S02]  /*7cb0*/  FMUL.FTZ R39, R39, c[0x0][0x320] ;  /* 0x0000c80027277a20 */ /* 0x000fe40000410000 */
[----:B------:R-:W-:Y:S01]  /*7cc0*/  FMUL.FTZ R40, R40, c[0x0][0x320] ;  /* 0x0000c80028287a20 */ /* 0x000fe20000410000 */
[----:B------:R2:W2:Y:S01]  /*7cd0*/  MUFU.TANH R172, R23 ;  /* 0x0000001700ac7308 */ /* 0x0004a20000002400 */
[----:B------:R-:W-:Y:S01]  /*7ce0*/  BAR.SYNC.DEFER_BLOCKING 0x0 ;  /* 0x0000000000007b1d */ /* 0x000fe20000010000 */
[C---:B-1----:R-:W-:Y:S05]  /*7cf0*/  HMMA.16816.F32.BF16 R52, R196.reuse, R4, R52 ;  /* 0x00000004c434723c */ /* 0x042fea0000041834 */
        /* <DEDUP_REMOVED lines=13> */
[----:B------:R-:W-:Y:S01]  /*7dd0*/  FMUL.FTZ R51, R51, c[0x0][0x320] ;  /* 0x0000c80033337a20 */ /* 0x000fe20000410000 */
[C---:B--2---:R-:W-:Y:S03]  /*7de0*/  HMMA.16816.F32.BF16 R60, R196.reuse, R8, R60 ;  /* 0x00000008c43c723c */ /* 0x044fe6000004183c */
[----:B------:R-:W-:Y:S02]  /*7df0*/  FMUL.FTZ R52, R52, c[0x0][0x320] ;  /* 0x0000c80034347a20 */ /* 0x000fe40000410000 */
[----:B------:R-:W-:Y:S02]  /*7e00*/  FMUL.FTZ R53, R53, c[0x0][0x320] ;  /* 0x0000c80035357a20 */ /* 0x000fe40000410000 */
[----:B------:R-:W-:Y:S01]  /*7e10*/  FMUL.FTZ R54, R54, c[0x0][0x320] ;  /* 0x0000c80036367a20 */ /* 0x000fe20000410000 */
[----:B------:R2:W1:Y:S01]  /*7e20*/  MUFU.TANH R167, R27 ;  /* 0x0000001b00a77308 */ /* 0x0004620000002400 */
[----:B------:R-:W-:Y:S03]  /*7e30*/  HMMA.16816.F32.BF16 R64, R196, R10, R64 ;  /* 0x0000000ac440723c */ /* 0x000fe60000041840 */
        /* <DEDUP_REMOVED lines=12> */
[----:B-----5:R-:W-:Y:S02]  /*7f00*/  FMUL.FTZ R43, R65, c[0x0][0x320] ;  /* 0x0000c800412b7a20 */ /* 0x020fe40000410000 */
[----:B------:R-:W-:Y:S01]  /*7f10*/  FMUL.FTZ R66, R66, c[0x0][0x320] ;  /* 0x0000c80042427a20 */ /* 0x000fe20000410000 */
[----:B------:R2:W1:Y:S01]  /*7f20*/  MUFU.TANH R165, R30 ;  /* 0x0000001e00a57308 */ /* 0x0004620000002400 */
[----:B------:R-:W-:Y:S09]  /*7f30*/  FMUL.FTZ R67, R67, c[0x0][0x320] ;  /* 0x0000c80043437a20 */ /* 0x000ff20000410000 */
        /* <DEDUP_REMOVED lines=32> */
[----:B------:R-:W1:Y:S10]  /*8140*/  MUFU.TANH R12, R12 ;  /* 0x0000000c000c7308 */ /* 0x000e740000002400 */
[----:B------:R-:W1:Y:S10]  /*8150*/  MUFU.TANH R43, R43 ;  /* 0x0000002b002b7308 */ /* 0x000e740000002400 */
[----:B------:R2:W1:Y:S10]  /*8160*/  MUFU.TANH R150, R66 ;  /* 0x0000004200967308 */ /* 0x0004740000002400 */
[----:B------:R2:W1:Y:S01]  /*8170*/  MUFU.TANH R149, R67 ;  /* 0x0000004300957308 */ /* 0x0004620000002400 */
[----:B------:R-:W-:-:S05]  /*8180*/  @!P0 BRA `(.L_x_87) ;  /* 0x000005e000008947 */ /* 0x000fca0003800000 */
[----:B---34-:R-:W-:Y:S01]  /*8190*/  SHF.R.S32.HI R6, RZ, 0x1f, R242 ;  /* 0x0000001fff067819 */ /* 0x018fe200000114f2 */
[----:B------:R-:W3:Y:S01]  /*81a0*/  LDL R2, [R1+0x10] ;  /* 0x0000100001027983 */ /* 0x000ee20000100800 */
[----:B------:R-:W-:Y:S01]  /*81b0*/  SHF.R.S32.HI R7, RZ, 0x1f, R241 ;  /* 0x0000001fff077819 */ /* 0x000fe200000114f1 */
[----:B------:R-:W-:Y:S01]  /*81c0*/  IMAD.MOV.U32 R238, RZ, RZ, RZ ;  /* 0x000000ffffee7224 */ /* 0x000fe200078e00ff */
[C---:B------:R-:W-:Y:S01]  /*81d0*/  SHF.L.U64.HI R6, R242.reuse, 0x1, R6 ;  /* 0x00000001f2067819 */ /* 0x040fe20000010206 */
[----:B------:R-:W4:Y:S01]  /*81e0*/  LDL.64 R248, [R1+0x20] ;  /* 0x0000200001f87983 */ /* 0x000f220000100a00 */
[----:B-1----:R-:W-:Y:S02]  /*81f0*/  IMAD.SHL.U32 R24, R242, 0x2, RZ ;  /* 0x00000002f2187824 */ /* 0x002fe400078e00ff */
[----:B------:R-:W-:Y:S03]  /*8200*/  IMAD.SHL.U32 R23, R241, 0x2, RZ ;  /* 0x00000002f1177824 */ /* 0x000fe600078e00ff */
[----:B------:R-:W5:Y:S04]  /*8210*/  LDL R247, [R1+0x34] ;  /* 0x0000340001f77983 */ /* 0x000f680000100800 */
[----:B------:R-:W1:Y:S08]  /*8220*/  S2R R243, SR_TID.X ;  /* 0x0000000000f37919 */ /* 0x000e700000002100 */
[----:B--2---:R-:W2:Y:S01]  /*8230*/  LDL.64 R244, [R1+0x18] ;  /* 0x0000180001f47983 */ /* 0x004ea20000100a00 */
[--C-:B-1----:R-:W-:Y:S02]  /*8240*/  SHF.R.S32.HI R0, RZ, 0x1f, R243.reuse ;  /* 0x0000001fff007819 */ /* 0x102fe400000114f3 */
[----:B------:R-:W-:Y:S02]  /*8250*/  SHF.R.S32.HI R3, RZ, 0x1f, R243 ;  /* 0x0000001fff037819 */ /* 0x000fe400000114f3 */
[-C--:B------:R-:W-:Y:S02]  /*8260*/  LEA.HI R0, R0, R243.reuse, RZ, 0x3 ;  /* 0x000000f300007211 */ /* 0x080fe400078f18ff */
[----:B------:R-:W-:Y:S02]  /*8270*/  LEA.HI R3, R3, R243, RZ, 0x3 ;  /* 0x000000f303037211 */ /* 0x000fe400078f18ff */
[----:B------:R-:W-:Y:S02]  /*8280*/  LOP3.LUT R0, R0, 0xfffffff8, RZ, 0xc0, !PT ;  /* 0xfffffff800007812 */ /* 0x000fe400078ec0ff */
[----:B------:R-:W-:Y:S03]  /*8290*/  SHF.R.S32.HI R3, RZ, 0x3, R3 ;  /* 0x00000003ff037819 */ /* 0x000fe60000011403 */
[----:B------:R-:W-:Y:S02]  /*82a0*/  IMAD.IADD R0, R243, 0x1, -R0 ;  /* 0x00000001f3007824 */ /* 0x000fe400078e0a00 */
[----:B------:R-:W2:Y:S02]  /*82b0*/  LDL R243, [R1+0x30] ;  /* 0x0000300001f37983 */ /* 0x000ea40000100800 */
[----:B------:R-:W-:Y:S02]  /*82c0*/  IMAD R0, R0, 0x20, R3 ;  /* 0x0000002000007824 */ /* 0x000fe400078e0203 */
[----:B---3--:R-:W-:Y:S05]  /*82d0*/  IMAD R2, R240, 0x80, R2 ;  /* 0x00000080f0027824 */ /* 0x008fea00078e0202 */
[----:B------:R-:W-:Y:S05]  /*82e0*/  IADD3 R2, R2, -0x80, R0 ;  /* 0xffffff8002027810 */ /* 0x000fea0007ffe000 */
[----:B------:R-:W-:Y:S04]  /*82f0*/  @P3 IMAD.HI.U32 R3, R2, c[0x0][0x2bc], RZ ;  /* 0x0000af0002033a27 */ /* 0x000fe800078e00ff */
[----:B------:R-:W-:Y:S01]  /*8300*/  IMAD.MOV.U32 R0, RZ, RZ, R2 ;  /* 0x000000ffff007224 */ /* 0x000fe200078e0002 */
[----:B------:R-:W-:Y:S04]  /*8310*/  @P3 SHF.R.U32.HI R0, RZ, c[0x0][0x2c0], R3 ;  /* 0x0000b000ff003a19 */ /* 0x000fe80000011603 */
[C---:B----4-:R-:W-:Y:S04]  /*8320*/  @!P1 IADD3 R3, P0, R0.reuse, R248, RZ ;  /* 0x000000f800039210 */ /* 0x050fe80007f1e0ff */
[----:B-----5:R-:W-:Y:S01]  /*8330*/  @!P1 LEA.HI.X.SX32 R5, R0, R247, 0x1, P0 ;  /* 0x000000f700059211 */ /* 0x020fe200000f0eff */
[----:B------:R-:W-:Y:S01]  /*8340*/  IMAD.MOV R0, RZ, RZ, -R0 ;  /* 0x000000ffff007224 */ /* 0x000fe200078e0a00 */
[C---:B------:R-:W-:Y:S03]  /*8350*/  @!P1 LEA R4, P0, R3.reuse, c[0x0][0x2a0], 0x2 ;  /* 0x0000a80003049a11 */ /* 0x040fe600078010ff */
[----:B------:R-:W-:Y:S01]  /*8360*/  IMAD R239, R0, c[0x0][0x2b8], R2 ;  /* 0x0000ae0000ef7a24 */ /* 0x000fe200078e0202 */
[----:B------:R-:W-:Y:S03]  /*8370*/  @!P1 LEA.HI.X R5, R3, c[0x0][0x2a4], R5, 0x2, P0 ;  /* 0x0000a90003059a11 */ /* 0x000fe600000f1405 */
[C---:B------:R-:W-:Y:S01]  /*8380*/  IMAD.WIDE.U32 R2, R239.reuse, c[0x0][0x1e0], RZ ;  /* 0x00007800ef027a25 */ /* 0x040fe200078e00ff */
[----:B------:R-:W-:Y:S01]  /*8390*/  SHF.R.S32.HI R0, RZ, 0x1f, R239 ;  /* 0x0000001fff007819 */ /* 0x000fe200000114ef */
[----:B------:R1:W3:Y:S04]  /*83a0*/  @!P1 LDG.E R238, [R4.64] ;  /* 0x0000000604ee9981 */ /* 0x0002e8000c1e1900 */
[----:B------:R-:W-:Y:S04]  /*83b0*/  IMAD R0, R0, c[0x0][0x1e0], RZ ;  /* 0x0000780000007a24 */ /* 0x000fe800078e02ff */
[----:B------:R-:W-:Y:S04]  /*83c0*/  IMAD R0, R239, c[0x0][0x1e4], R0 ;  /* 0x00007900ef007a24 */ /* 0x000fe800078e0200 */
[----:B------:R-:W-:Y:S01]  /*83d0*/  IMAD.IADD R3, R3, 0x1, R0 ;  /* 0x0000000103037824 */ /* 0x000fe200078e0200 */
[----:B-1----:R-:W-:Y:S02]  /*83e0*/  SHF.L.U64.HI R5, R241, 0x1, R7 ;  /* 0x00000001f1057819 */ /* 0x002fe40000010207 */
[----:B---3--:R-:W-:Y:S01]  /*83f0*/  SHF.R.S32.HI R4, RZ, 0x1f, R238 ;  /* 0x0000001fff047819 */ /* 0x008fe200000114ee */
[----:B------:R-:W-:Y:S04]  /*8400*/  IMAD.WIDE.U32 R2, R238, c[0x0][0x1f0], R2 ;  /* 0x00007c00ee027a25 */ /* 0x000fe800078e0002 */
[----:B------:R-:W-:Y:S01]  /*8410*/  IMAD R4, R4, c[0x0][0x1f0], RZ ;  /* 0x00007c0004047a24 */ /* 0x000fe200078e02ff */
[----:B--2---:R-:W-:Y:S03]  /*8420*/  IADD3 R0, P0, R244, R2, RZ ;  /* 0x00000002f4007210 */ /* 0x004fe60007f1e0ff */
[----:B------:R-:W-:Y:S05]  /*8430*/  IMAD R4, R238, c[0x0][0x1f4], R4 ;  /* 0x00007d00ee047a24 */ /* 0x000fea00078e0204 */
[----:B------:R-:W-:Y:S02]  /*8440*/  IADD3.X R2, R243, R3, R4, P0, !PT ;  /* 0x00000003f3027210 */ /* 0x000fe400007fe404 */
[C---:B------:R-:W-:Y:S04]  /*8450*/  LEA R4, P0, R0.reuse, c[0x0][0x1c8], 0x1 ;  /* 0x0000720000047a11 */ /* 0x040fe800078008ff */
[----:B------:R-:W-:Y:S01]  /*8460*/  LEA.HI.X R0, R0, c[0x0][0x1cc], R2, 0x1, P0 ;  /* 0x0000730000007a11 */ /* 0x000fe200000f0c02 */
[----:B------:R-:W-:-:S06]  /*8470*/  BRA.DIV ~URZ, `(.L_x_88) ;  /* 0x0000a5627f007947 */ /* 0x000fcc000b800000 */
[----:B------:R1:W2:Y:S02]  /*8480*/  SHFL.IDX PT, R7, R0, RZ, 0x181f ;  /* 0x00181fff00077589 */ /* 0x0002a400000e0000 */
.L_x_121:
        /* <DEDUP_REMOVED lines=31> */
.L_x_122:
        /* <DEDUP_REMOVED lines=15> */
.L_x_87:
[----:B---34-:R-:W-:Y:S05]  /*8770*/  BSYNC B0 ;  /* 0x0000000000007941 */ /* 0x018fea0003800000 */
.L_x_86:
[----:B------:R-:W-:Y:S01]  /*8780*/  MOV R5, 0xffffff80 ;  /* 0xffffff8000057802 */ /* 0x000fe20000000f00 */
[----:B-1----:R-:W3:Y:S04]  /*8790*/  LDL R3, [R1+0x8] ;  /* 0x0000080001037983 */ /* 0x002ee80000100800 */
[----:B------:R-:W4:Y:S01]  /*87a0*/  LDL R2, [R1+0x3c] ;  /* 0x00003c0001027983 */ /* 0x000f220000100800 */
[----:B------:R-:W-:Y:S03]  /*87b0*/  IMAD R5, R240, R5, 0x1 ;  /* 0x00000001f0057424 */ /* 0x000fe600078e0205 */
[----:B------:R-:W0:Y:S01]  /*87c0*/  LDGDEPBAR ;  /* 0x00000000000079af */ /* 0x000e220000000000 */
[----:B---3--:R-:W-:Y:S01]  /*87d0*/  MOV R4, R3 ;  /* 0x0000000300047202 */ /* 0x008fe20000000f00 */
[----:B------:R-:W-:Y:S01]  /*87e0*/  @P4 IMAD.HI.U32 R0, R3, c[0x0][0x2c8], RZ ;  /* 0x0000b20003004a27 */ /* 0x000fe200078e00ff */
[----:B----4-:R-:W-:Y:S04]  /*87f0*/  IADD3 R5, -R2, R5, RZ ;  /* 0x0000000502057210 */ /* 0x010fe80007ffe1ff */
[----:B------:R-:W-:Y:S02]  /*8800*/  @P4 SHF.R.U32.HI R4, RZ, c[0x0][0x2cc], R0 ;  /* 0x0000b300ff044a19 */ /* 0x000fe40000011600 */
[----:B------:R-:W-:Y:S05]  /*8810*/  MOV R0, c[0x0][0x2ac] ;  /* 0x0000ab0000007a02 */ /* 0x000fea0000000f00 */
[----:B------:R-:W-:Y:S05]  /*8820*/  IMAD R5, R0, c[0x0][0x1d0], R5 ;  /* 0x0000740000057a24 */ /* 0x000fea00078e0205 */
[----:B------:R-:W-:Y:S01]  /*8830*/  IADD3 R5, R5, -c[0x0][0x168], RZ ;  /* 0x80005a0005057a10 */ /* 0x000fe20007ffe0ff */
[----:B------:R-:W-:-:S05]  /*8840*/  BRA.DIV ~URZ, `(.L_x_90) ;  /* 0x0000a7327f007947 */ /* 0x000fca000b800000 */
[----:B------:R1:W3:Y:S02]  /*8850*/  SHFL.IDX PT, R0, R4, RZ, 0x1c1f ;  /* 0x001c1fff04007589 */ /* 0x0002e400000e0000 */
.L_x_123:
[----:B---3--:R-:W-:Y:S05]  /*8860*/  IMAD.IADD R0, R5, 0x1, R0 ;  /* 0x0000000105007824 */ /* 0x008fea00078e0200 */
[C---:B------:R-:W-:Y:S02]  /*8870*/  ISETP.GT.AND P6, PT, R0.reuse, RZ, PT ;  /* 0x000000ff0000720c */ /* 0x040fe40003fc4270 */
[C---:B------:R-:W-:Y:S02]  /*8880*/  ISETP.GT.AND P5, PT, R0.reuse, 0x1, PT ;  /* 0x000000010000780c */ /* 0x040fe40003fa4270 */
[C---:B------:R-:W-:Y:S02]  /*8890*/  ISETP.GT.AND P2, PT, R0.reuse, 0x8, PT ;  /* 0x000000080000780c */ /* 0x040fe40003f44270 */
[C---:B------:R-:W-:Y:S02]  /*88a0*/  ISETP.GT.AND P0, PT, R0.reuse, 0x9, PT ;  /* 0x000000090000780c */ /* 0x040fe40003f04270 */
[----:B------:R-:W-:Y:S02]  /*88b0*/  FSEL R6, R231, -INF , P6 ;  /* 0xff800000e7067808 */ /* 0x000fe40003000000 */
[----:B------:R-:W-:Y:S02]  /*88c0*/  ISETP.GT.AND P6, PT, R0, 0x10, PT ;  /* 0x000000100000780c */ /* 0x000fe40003fc4270 */
[----:B--2---:R-:W-:Y:S02]  /*88d0*/  FSEL R42, R230, -INF , P5 ;  /* 0xff800000e62a7808 */ /* 0x004fe40002800000 */
[C---:B------:R-:W-:Y:S02]  /*88e0*/  ISETP.GT.AND P5, PT, R0.reuse, 0x11, PT ;  /* 0x000000110000780c */ /* 0x040fe40003fa4270 */
[----:B------:R-:W-:Y:S02]  /*88f0*/  FSEL R41, R229, -INF , P2 ;  /* 0xff800000e5297808 */ /* 0x000fe40001000000 */
[----:B------:R-:W-:Y:S02]  /*8900*/  ISETP.GT.AND P2, PT, R0, 0x18, PT ;  /* 0x000000180000780c */ /* 0x000fe40003f44270 */
[----:B------:R-:W-:Y:S02]  /*8910*/  FSEL R40, R174, -INF , P0 ;  /* 0xff800000ae287808 */ /* 0x000fe40000000000 */
        /* <DEDUP_REMOVED lines=50> */
[----:B------:R-:W-:Y:S02]  /*8c40*/  FSEL R13, R13, -INF , P5 ;  /* 0xff8000000d0d7808 */ /* 0x000fe40002800000 */
[----:B------:R-:W-:Y:S02]  /*8c50*/  FSEL R12, R12, -INF , P2 ;  /* 0xff8000000c0c7808 */ /* 0x000fe40001000000 */
[----:B------:R-:W-:Y:S01]  /*8c60*/  FSEL R11, R43, -INF , P0 ;  /* 0xff8000002b0b7808 */ /* 0x000fe20000000000 */
[----:B------:R-:W-:-:S05]  /*8c70*/  BRA.DIV ~URZ, `(.L_x_91) ;  /* 0x0000a3727f007947 */ /* 0x000fca000b800000 */
[----:B------:R-:W2:Y:S02]  /*8c80*/  SHFL.IDX PT, R0, R4, 0x1, 0x1c1f ;  /* 0x003c1f0004007f89 */ /* 0x000ea400000e0000 */
[----:B--2---:R-:W-:Y:S05]  /*8c90*/  IMAD.IADD R0, R5, 0x1, R0 ;  /* 0x0000000105007824 */ /* 0x004fea00078e0200 */
[C---:B------:R-:W-:Y:S02]  /*8ca0*/  ISETP.GT.AND P6, PT, R0.reuse, RZ, PT ;  /* 0x000000ff0000720c */ /* 0x040fe40003fc4270 */
[C---:B------:R-:W-:Y:S02]  /*8cb0*/  ISETP.GT.AND P5, PT, R0.reuse, 0x1, PT ;  /* 0x000000010000780c */ /* 0x040fe40003fa4270 */
[C---:B------:R-:W-:Y:S02]  /*8cc0*/  ISETP.GT.AND P2, PT, R0.reuse, 0x8, PT ;  /* 0x000000080000780c */ /* 0x040fe40003f44270 */
        /* <DEDUP_REMOVED lines=54> */
[----:B------:R-:W-:Y:S02]  /*9030*/  ISETP.GT.AND P2, PT, R0, 0x78, PT ;  /* 0x000000780000780c */ /* 0x000fe40003f44270 */
[----:B------:R-:W-:Y:S02]  /*9040*/  FSEL R36, R68, -INF , P0 ;  /* 0xff80000044247808 */ /* 0x000fe40000000000 */
[----:B------:R-:W-:Y:S02]  /*9050*/  ISETP.GT.AND P0, PT, R0, 0x79, PT ;  /* 0x000000790000780c */ /* 0x000fe40003f04270 */
[----:B------:R-:W-:Y:S02]  /*9060*/  FMNMX.FTZ R0, R6, R69, !PT ;  /* 0x0000004506007209 */ /* 0x000fe40007810000 */
[----:B------:R-:W-:Y:S02]  /*9070*/  FSEL R10, R154, -INF , P6 ;  /* 0xff8000009a0a7808 */ /* 0x000fe40003000000 */
[----:B------:R-:W-:Y:S02]  /*9080*/  FMNMX.FTZ R0, R42, R0, !PT ;  /* 0x000000002a007209 */ /* 0x000fe40007810000 */
[----:B------:R-:W-:Y:S02]  /*9090*/  FSEL R9, R153, -INF , P5 ;  /* 0xff80000099097808 */ /* 0x000fe40002800000 */
[----:B------:R-:W-:Y:S02]  /*90a0*/  FMNMX.FTZ R0, R41, R0, !PT ;  /* 0x0000000029007209 */ /* 0x000fe40007810000 */
[----:B------:R-:W-:Y:S02]  /*90b0*/  FSEL R8, R150, -INF , P2 ;  /* 0xff80000096087808 */ /* 0x000fe40001000000 */
[----:B------:R-:W-:Y:S02]  /*90c0*/  FMNMX.FTZ R0, R40, R0, !PT ;  /* 0x0000000028007209 */ /* 0x000fe40007810000 */
[----:B------:R-:W-:Y:S02]  /*90d0*/  FSEL R7, R149, -INF , P0 ;  /* 0xff80000095077808 */ /* 0x000fe40000000000 */
[----:B------:R-:W-:Y:S04]  /*90e0*/  FMNMX.FTZ R0, R39, R0, !PT ;  /* 0x0000000027007209 */ /* 0x000fe80007810000 */
        /* <DEDUP_REMOVED lines=26> */
[----:B------:R-:W-:Y:S05]  /*9290*/  FMNMX.FTZ R0, R11, R0, !PT ;  /* 0x000000000b007209 */ /* 0x000fea0007810000 */
[----:B------:R-:W2:Y:S02]  /*92a0*/  SHFL.BFLY PT, R2, R0, 0x2, 0x1f ;  /* 0x0c401f0000027f89 */ /* 0x000ea400000e0000 */
[----:B--2---:R-:W-:Y:S06]  /*92b0*/  FMNMX.FTZ R0, R2, R0, !PT ;  /* 0x0000000002007209 */ /* 0x004fec0007810000 */
[----:B------:R-:W2:Y:S02]  /*92c0*/  SHFL.BFLY PT, R68, R0, 0x1, 0x1f ;  /* 0x0c201f0000447f89 */ /* 0x000ea400000e0000 */
[----:B--2---:R-:W-:Y:S02]  /*92d0*/  FMNMX.FTZ R68, R0, R68, !PT ;  /* 0x0000004400447209 */ /* 0x004fe40007810000 */
        /* <DEDUP_REMOVED lines=30> */
[----:B-1----:R-:W-:Y:S04]  /*94c0*/  FMNMX.FTZ R4, R8, R0, !PT ;  /* 0x0000000008047209 */ /* 0x002fe80007810000 */
[----:B------:R-:W-:Y:S05]  /*94d0*/  FMNMX.FTZ R4, R7, R4, !PT ;  /* 0x0000000407047209 */ /* 0x000fea0007810000 */
[----:B------:R-:W1:Y:S02]  /*94e0*/  SHFL.BFLY PT, R0, R4, 0x2, 0x1f ;  /* 0x0c401f0004007f89 */ /* 0x000e6400000e0000 */
[----:B-1----:R-:W-:Y:S06]  /*94f0*/  FMNMX.FTZ R4, R4, R0, !PT ;  /* 0x0000000004047209 */ /* 0x002fec0007810000 */
[----:B------:R1:W2:Y:S02]  /*9500*/  SHFL.BFLY PT, R0, R4, 0x1, 0x1f ;  /* 0x0c201f0004007f89 */ /* 0x0002a400000e0000 */
.L_x_124:
[----:B------:R-:W3:Y:S01]  /*9510*/  LDL.LU R146, [R1] ;  /* 0x0000000001927983 */ /* 0x000ee20000300800 */
[C---:B------:R-:W-:Y:S01]  /*9520*/  FSETP.NEU.FTZ.AND P0, PT, R68.reuse, -INF , PT ;  /* 0xff8000004400780b */ /* 0x040fe20003f1d000 */
[----:B------:R-:W-:Y:S01]  /*9530*/  FMUL.FTZ R2, R68, c[0x0][0x2d0] ;  /* 0x0000b40044027a20 */ /* 0x000fe20000410000 */
[----:B--2---:R-:W-:Y:S01]  /*9540*/  FMNMX.FTZ R3, R0, R4, !PT ;  /* 0x0000000400037209 */ /* 0x004fe20007810000 */
[----:B------:R-:W-:Y:S01]  /*9550*/  WARPSYNC 0xffffffff ;  /* 0xffffffff00007948 */ /* 0x000fe20003800000 */
[----:B------:R-:W-:Y:S02]  /*9560*/  FSEL R0, R68, RZ, P0 ;  /* 0x000000ff44007208 */ /* 0x000fe40000000000 */
[----:B------:R-:W-:Y:S01]  /*9570*/  FSEL R2, R2, RZ, P0 ;  /* 0x000000ff02027208 */ /* 0x000fe20000000000 */
[C---:B-1----:R-:W-:Y:S01]  /*9580*/  FMUL.FTZ R4, R3.reuse, c[0x0][0x2d0] ;  /* 0x0000b40003047a20 */ /* 0x042fe20000410000 */
[----:B------:R-:W-:Y:S01]  /*9590*/  FSETP.NEU.FTZ.AND P0, PT, R3, -INF , PT ;  /* 0xff8000000300780b */ /* 0x000fe20003f1d000 */
[----:B------:R-:W-:Y:S02]  /*95a0*/  FADD.FTZ R0, -R0, R69 ;  /* 0x0000004500007221 */ /* 0x000fe40000010100 */
[--C-:B------:R-:W-:Y:S01]  /*95b0*/  FFMA.FTZ R6, R6, c[0x0][0x2d0], -R2.reuse ;  /* 0x0000b40006067a23 */ /* 0x100fe20000010802 */
[----:B------:R-:W-:Y:S01]  /*95c0*/  FSEL R4, R4, RZ, P0 ;  /* 0x000000ff04047208 */ /* 0x000fe20000000000 */
        /* <DEDUP_REMOVED lines=8> */
[----:B------:R-:W1:Y:S01]  /*9650*/  MUFU.EX2 R0, R0 ;  /* 0x0000000000007308 */ /* 0x000e620000000800 */
        /* <DEDUP_REMOVED lines=8> */
[--C-:B------:R-:W-:Y:S02]  /*96e0*/  FFMA.FTZ R15, R15, c[0x0][0x2d0], -R2.reuse ;  /* 0x0000b4000f0f7a23 */ /* 0x100fe40000010802 */
[--C-:B------:R-:W-:Y:S02]  /*96f0*/  FFMA.FTZ R37, R12, c[0x0][0x2d0], -R2.reuse ;  /* 0x0000b4000c257a23 */ /* 0x100fe40000010802 */
[--C-:B------:R-:W-:Y:S02]  /*9700*/  FFMA.FTZ R11, R11, c[0x0][0x2d0], -R2.reuse ;  /* 0x0000b4000b0b7a23 */ /* 0x100fe40000010802 */
[--C-:B------:R-:W-:Y:S02]  /*9710*/  FFMA.FTZ R41, R41, c[0x0][0x2d0], -R2.reuse ;  /* 0x0000b40029297a23 */ /* 0x100fe40000010802 */
[--C-:B------:R-:W-:Y:S02]  /*9720*/  FFMA.FTZ R155, R38, c[0x0][0x2d0], -R2.reuse ;  /* 0x0000b400269b7a23 */ /* 0x100fe40000010802 */
[--C-:B------:R-:W-:Y:S02]  /*9730*/  FFMA.FTZ R153, R35, c[0x0][0x2d0], -R2.reuse ;  /* 0x0000b40023997a23 */ /* 0x100fe40000010802 */
[--C-:B------:R-:W-:Y:S01]  /*9740*/  FFMA.FTZ R35, R13, c[0x0][0x2d0], -R2.reuse ;  /* 0x0000b4000d237a23 */ /* 0x100fe20000010802 */
[----:B------:R-:W4:Y:S01]  /*9750*/  MUFU.EX2 R41, R41 ;  /* 0x0000002900297308 */ /* 0x000f220000000800 */
        /* <DEDUP_REMOVED lines=10> */
[----:B------:R-:W-:Y:S02]  /*9800*/  FFMA.FTZ R40, R40, c[0x0][0x2d0], -R2 ;  /* 0x0000b40028287a23 */ /* 0x000fe40000010802 */
[--C-:B------:R-:W-:Y:S02]  /*9810*/  FFMA.FTZ R5, R5, c[0x0][0x2d0], -R4.reuse ;  /* 0x0000b40005057a23 */ /* 0x100fe40000010804 */
[--C-:B------:R-:W-:Y:S02]  /*9820*/  FFMA.FTZ R69, R67, c[0x0][0x2d0], -R4.reuse ;  /* 0x0000b40043457a23 */ /* 0x100fe40000010804 */
[--C-:B------:R-:W-:Y:S01]  /*9830*/  FFMA.FTZ R150, R65, c[0x0][0x2d0], -R4.reuse ;  /* 0x0000b40041967a23 */ /* 0x100fe20000010804 */
[----:B------:R-:W5:Y:S01]  /*9840*/  MUFU.EX2 R40, R40 ;  /* 0x0000002800287308 */ /* 0x000f620000000800 */
[--C-:B------:R-:W-:Y:S02]  /*9850*/  FFMA.FTZ R149, R64, c[0x0][0x2d0], -R4.reuse ;  /* 0x0000b40040957a23 */ /* 0x100fe40000010804 */
        /* <DEDUP_REMOVED lines=30> */
[----:B------:R-:W-:Y:S07]  /*9a40*/  FFMA.FTZ R247, R44, c[0x0][0x2d0], -R4 ;  /* 0x0000b4002cf77a23 */ /* 0x000fee0000010804 */
[----:B------:R-:W-:Y:S10]  /*9a50*/  MUFU.EX2 R160, R160 ;  /* 0x000000a000a07308 */ /* 0x000ff40000000800 */
        /* <DEDUP_REMOVED lines=10> */
[----:B------:R-:W-:Y:S01]  /*9b00*/  MUFU.EX2 R235, R235 ;  /* 0x000000eb00eb7308 */ /* 0x000fe20000000800 */
[----:B-1----:R-:W-:Y:S01]  /*9b10*/  FFMA.FTZ R2, R0, R246, R144 ;  /* 0x000000f600027223 */ /* 0x002fe20000010090 */
[----:B--2---:R-:W-:Y:S01]  /*9b20*/  F2FP.BF16.PACK_AB R144, R42, R144 ;  /* 0x000000902a90723e */ /* 0x004fe200000010ff */
[----:B------:R-:W-:Y:S02]  /*9b30*/  FMUL.FTZ R64, R0, R72 ;  /* 0x0000004800407220 */ /* 0x000fe40000410000 */
[----:B------:R-:W-:Y:S01]  /*9b40*/  FADD.FTZ R6, R42, R2 ;  /* 0x000000022a067221 */ /* 0x000fe20000010000 */
[----:B------:R-:W-:Y:S01]  /*9b50*/  FSEL R2, R3, RZ, P0 ;  /* 0x000000ff03027208 */ /* 0x000fe20000000000 */
[C---:B------:R-:W-:Y:S02]  /*9b60*/  FMUL.FTZ R65, R0.reuse, R73 ;  /* 0x0000004900417220 */ /* 0x040fe40000410000 */
[----:B------:R-:W-:Y:S02]  /*9b70*/  FMUL.FTZ R20, R0, R116 ;  /* 0x0000007400147220 */ /* 0x000fe40000410000 */
[----:B------:R-:W-:Y:S02]  /*9b80*/  FADD.FTZ R2, -R2, R70 ;  /* 0x0000004602027221 */ /* 0x000fe40000010100 */
[--C-:B------:R-:W-:Y:S02]  /*9b90*/  FFMA.FTZ R70, R66, c[0x0][0x2d0], -R4.reuse ;  /* 0x0000b40042467a23 */ /* 0x100fe40000010804 */
[----:B------:R-:W-:Y:S02]  /*9ba0*/  FMUL.FTZ R2, R2, c[0x0][0x2d0] ;  /* 0x0000b40002027a20 */ /* 0x000fe40000410000 */
[C---:B------:R-:W-:Y:S01]  /*9bb0*/  FMUL.FTZ R33, R0.reuse, R105 ;  /* 0x0000006900217220 */ /* 0x040fe20000410000 */
[----:B------:R-:W-:Y:S01]  /*9bc0*/  MUFU.EX2 R116, R70 ;  /* 0x0000004600747308 */ /* 0x000fe20000000800 */
[----:B------:R-:W-:Y:S02]  /*9bd0*/  FFMA.FTZ R246, R45, c[0x0][0x2d0], -R4 ;  /* 0x0000b4002df67a23 */ /* 0x000fe40000010804 */
[----:B----4-:R-:W-:Y:S02]  /*9be0*/  FADD.FTZ R4, R41, R6 ;  /* 0x0000000629047221 */ /* 0x010fe40000010000 */
[----:B------:R-:W-:Y:S01]  /*9bf0*/  FMUL.FTZ R8, R0, R128 ;  /* 0x0000008000087220 */ /* 0x000fe20000410000 */
[----:B------:R-:W-:Y:S01]  /*9c00*/  MOV R128, R39 ;  /* 0x0000002700807202 */ /* 0x000fe20000000f00 */
[----:B-----5:R-:W-:Y:S02]  /*9c10*/  FADD.FTZ R148, R40, R4 ;  /* 0x0000000428947221 */ /* 0x020fe40000010000 */
[C---:B------:R-:W-:Y:S01]  /*9c20*/  FMUL.FTZ R4, R0.reuse, R132 ;  /* 0x0000008400047220 */ /* 0x040fe20000410000 */
[----:B------:R-:W1:Y:S01]  /*9c30*/  MUFU.EX2 R2, R2 ;  /* 0x0000000200027308 */ /* 0x000e620000000800 */
[C---:B------:R-:W-:Y:S01]  /*9c40*/  FMUL.FTZ R9, R0.reuse, R129 ;  /* 0x0000008100097220 */ /* 0x040fe20000410000 */
[----:B------:R-:W-:Y:S01]  /*9c50*/  MOV R129, R38 ;  /* 0x0000002600817202 */ /* 0x000fe20000000f00 */
[C---:B------:R-:W-:Y:S01]  /*9c60*/  FMUL.FTZ R12, R0.reuse, R124 ;  /* 0x0000007c000c7220 */ /* 0x040fe20000410000 */
[----:B------:R-:W-:Y:S01]  /*9c70*/  MOV R124, R10 ;  /* 0x0000000a007c7202 */ /* 0x000fe20000000f00 */
[C---:B------:R-:W-:Y:S01]  /*9c80*/  FMUL.FTZ R13, R0.reuse, R125 ;  /* 0x0000007d000d7220 */ /* 0x040fe20000410000 */
[----:B------:R-:W-:Y:S01]  /*9c90*/  MOV R125, R11 ;  /* 0x0000000b007d7202 */ /* 0x000fe20000000f00 */
[C---:B------:R-:W-:Y:S01]  /*9ca0*/  FMUL.FTZ R21, R0.reuse, R117 ;  /* 0x0000007500157220 */ /* 0x040fe20000410000 */
[----:B------:R-:W-:Y:S01]  /*9cb0*/  MOV R117, R14 ;  /* 0x0000000e00757202 */ /* 0x000fe20000000f00 */
[C---:B------:R-:W-:Y:S01]  /*9cc0*/  FMUL.FTZ R24, R0.reuse, R112 ;  /* 0x0000007000187220 */ /* 0x040fe20000410000 */
[----:B------:R-:W2:Y:S01]  /*9cd0*/  MUFU.EX2 R105, R69 ;  /* 0x0000004500697308 */ /* 0x000ea20000000800 */
[----:B------:R-:W-:Y:S01]  /*9ce0*/  MOV R112, R15 ;  /* 0x0000000f00707202 */ /* 0x000fe20000000f00 */
[C---:B------:R-:W-:Y:S01]  /*9cf0*/  FMUL.FTZ R16, R0.reuse, R120 ;  /* 0x0000007800107220 */ /* 0x040fe20000410000 */
[----:B------:R-:W-:Y:S01]  /*9d00*/  MOV R120, R37 ;  /* 0x0000002500787202 */ /* 0x000fe20000000f00 */
[C---:B------:R-:W-:Y:S01]  /*9d10*/  FMUL.FTZ R17, R0.reuse, R121 ;  /* 0x0000007900117220 */ /* 0x040fe20000410000 */
[----:B------:R-:W-:Y:S01]  /*9d20*/  MOV R121, R35 ;  /* 0x0000002300797202 */ /* 0x000fe20000000f00 */
[C---:B------:R-:W-:Y:S02]  /*9d30*/  FMUL.FTZ R25, R0.reuse, R113 ;  /* 0x0000007100197220 */ /* 0x040fe40000410000 */
[C---:B------:R-:W-:Y:S02]  /*9d40*/  FMUL.FTZ R28, R0.reuse, R108 ;  /* 0x0000006c001c7220 */ /* 0x040fe40000410000 */
[C---:B------:R-:W-:Y:S01]  /*9d50*/  FMUL.FTZ R29, R0.reuse, R109 ;  /* 0x0000006d001d7220 */ /* 0x040fe20000410000 */
[----:B------:R4:W5:Y:S01]  /*9d60*/  MUFU.EX2 R69, R156 ;  /* 0x0000009c00457308 */ /* 0x0009620000000800 */
[----:B------:R-:W-:Y:S02]  /*9d70*/  FMUL.FTZ R32, R0, R104 ;  /* 0x0000006800207220 */ /* 0x000fe40000410000 */
[C---:B-1----:R-:W-:Y:S02]  /*9d80*/  FMUL.FTZ R66, R2.reuse, R74 ;  /* 0x0000004a02427220 */ /* 0x042fe40000410000 */
[C---:B------:R-:W-:Y:S02]  /*9d90*/  FMUL.FTZ R67, R2.reuse, R75 ;  /* 0x0000004b02437220 */ /* 0x040fe40000410000 */
[----:B------:R-:W1:Y:S01]  /*9da0*/  LDSM.16.MT88.4 R72, [R202] ;  /* 0x00000000ca48783b */ /* 0x000e620000004200 */
[----:B---3--:R-:W-:Y:S01]  /*9db0*/  FFMA.FTZ R5, R2, R146, R7 ;  /* 0x0000009202057223 */ /* 0x008fe20000010007 */
[----:B------:R-:W-:Y:S01]  /*9dc0*/  F2FP.BF16.PACK_AB R146, R40, R41 ;  /* 0x000000292892723e */ /* 0x000fe200000010ff */
[----:B------:R-:W-:Y:S01]  /*9dd0*/  FMUL.FTZ R10, R2, R130 ;  /* 0x00000082020a7220 */ /* 0x000fe20000410000 */
[----:B------:R-:W-:Y:S01]  /*9de0*/  MUFU.EX2 R104, R252 ;  /* 0x000000fc00687308 */ /* 0x000fe20000000800 */
[C---:B------:R-:W-:Y:S01]  /*9df0*/  FADD.FTZ R6, R145.reuse, R5 ;  /* 0x0000000591067221 */ /* 0x040fe20000010000 */
[----:B------:R-:W-:Y:S01]  /*9e00*/  F2FP.BF16.PACK_AB R145, R145, R7 ;  /* 0x000000079191723e */ /* 0x000fe200000010ff */
[----:B------:R-:W-:Y:S01]  /*9e10*/  FMUL.FTZ R5, R0, R133 ;  /* 0x0000008500057220 */ /* 0x000fe20000410000 */
[----:B------:R-:W-:Y:S01]  /*9e20*/  MOV R133, R147 ;  /* 0x0000009300857202 */ /* 0x000fe20000000f00 */
[----:B------:R-:W-:Y:S01]  /*9e30*/  FMUL.FTZ R7, R2, R135 ;  /* 0x0000008702077220 */ /* 0x000fe20000410000 */
[----:B--2---:R-:W-:Y:S01]  /*9e40*/  F2FP.BF16.PACK_AB R147, R116, R105 ;  /* 0x000000697493723e */ /* 0x004fe200000010ff */
[C---:B------:R-:W-:Y:S01]  /*9e50*/  FMUL.FTZ R11, R2.reuse, R131 ;  /* 0x00000083020b7220 */ /* 0x040fe20000410000 */
[----:B------:R-:W-:Y:S01]  /*9e60*/  MOV R132, R6 ;  /* 0x0000000600847202 */ /* 0x000fe20000000f00 */
[C---:B------:R-:W-:Y:S01]  /*9e70*/  FMUL.FTZ R6, R2.reuse, R134 ;  /* 0x0000008602067220 */ /* 0x040fe20000410000 */
[----:B------:R-:W-:Y:S01]  /*9e80*/  MUFU.EX2 R70, R153 ;  /* 0x0000009900467308 */ /* 0x000fe20000000800 */
[C---:B------:R-:W-:Y:S01]  /*9e90*/  FMUL.FTZ R18, R2.reuse, R122 ;  /* 0x0000007a02127220 */ /* 0x040fe20000410000 */
[----:B----4-:R-:W2:Y:S01]  /*9ea0*/  LDL R156, [R1+0xc] ;  /* 0x00000c00019c7983 */ /* 0x010ea20000100800 */
[C---:B------:R-:W-:Y:S02]  /*9eb0*/  FMUL.FTZ R19, R2.reuse, R123 ;  /* 0x0000007b02137220 */ /* 0x040fe40000410000 */
[C---:B------:R-:W-:Y:S02]  /*9ec0*/  FMUL.FTZ R26, R2.reuse, R114 ;  /* 0x00000072021a7220 */ /* 0x040fe40000410000 */
[C---:B------:R-:W-:Y:S02]  /*9ed0*/  FMUL.FTZ R27, R2.reuse, R115 ;  /* 0x00000073021b7220 */ /* 0x040fe40000410000 */
[C---:B------:R-:W-:Y:S01]  /*9ee0*/  FMUL.FTZ R34, R2.reuse, R106 ;  /* 0x0000006a02227220 */ /* 0x040fe20000410000 */
[----:B------:R-:W-:Y:S01]  /*9ef0*/  MUFU.EX2 R153, R247 ;  /* 0x000000f700997308 */ /* 0x000fe20000000800 */
[----:B------:R-:W-:Y:S02]  /*9f00*/  FMUL.FTZ R35, R2, R107 ;  /* 0x0000006b02237220 */ /* 0x000fe40000410000 */
[C---:B------:R-:W-:Y:S02]  /*9f10*/  FMUL.FTZ R36, R0.reuse, R100 ;  /* 0x0000006400247220 */ /* 0x040fe40000410000 */
[----:B------:R-:W-:Y:S02]  /*9f20*/  FMUL.FTZ R37, R0, R101 ;  /* 0x0000006500257220 */ /* 0x000fe40000410000 */
[C---:B------:R-:W-:Y:S02]  /*9f30*/  FMUL.FTZ R38, R2.reuse, R102 ;  /* 0x0000006602267220 */ /* 0x040fe40000410000 */
[----:B------:R-:W-:Y:S01]  /*9f40*/  FMUL.FTZ R39, R2, R103 ;  /* 0x0000006702277220 */ /* 0x000fe20000410000 */
[----:B------:R-:W-:Y:S01]  /*9f50*/  MUFU.EX2 R109, R151 ;  /* 0x00000097006d7308 */ /* 0x000fe20000000800 */
[----:B------:R-:W-:Y:S01]  /*9f60*/  LDSM.16.MT88.4 R100, [R202+0x7000] ;  /* 0x00700000ca64783b */ /* 0x000fe20000004200 */
[----:B------:R-:W-:Y:S02]  /*9f70*/  FMUL.FTZ R41, R0, R97 ;  /* 0x0000006100297220 */ /* 0x000fe40000410000 */
[C---:B------:R-:W-:Y:S01]  /*9f80*/  FMUL.FTZ R42, R2.reuse, R98 ;  /* 0x00000062022a7220 */ /* 0x040fe20000410000 */
[C---:B-1----:R-:W-:Y:S05]  /*9f90*/  HMMA.16816.F32.BF16 R4, R144.reuse, R72, R4 ;  /* 0x000000489004723c */ /* 0x042fea0000041804 */
[----:B------:R-:W-:Y:S01]  /*9fa0*/  FMUL.FTZ R43, R2, R99 ;  /* 0x00000063022b7220 */ /* 0x000fe20000410000 */
[----:B------:R-:W-:Y:S01]  /*9fb0*/  MUFU.EX2 R151, R251 ;  /* 0x000000fb00977308 */ /* 0x000fe20000000800 */
[----:B------:R-:W-:Y:S01]  /*9fc0*/  FMUL.FTZ R45, R0, R93 ;  /* 0x0000005d002d7220 */ /* 0x000fe20000410000 */
[C---:B------:R-:W-:Y:S01]  /*9fd0*/  HMMA.16816.F32.BF16 R8, R144.reuse, R74, R8 ;  /* 0x0000004a9008723c */ /* 0x040fe20000041808 */
[----:B------:R-:W1:Y:S03]  /*9fe0*/  LDSM.16.MT88.4 R72, [R204] ;  /* 0x00000000cc48783b */ /* 0x000e660000004200 */
[C---:B------:R-:W-:Y:S02]  /*9ff0*/  FMUL.FTZ R14, R2.reuse, R126 ;  /* 0x0000007e020e7220 */ /* 0x040fe40000410000 */
[C---:B------:R-:W-:Y:S02]  /*a000*/  FMUL.FTZ R15, R2.reuse, R127 ;  /* 0x0000007f020f7220 */ /* 0x040fe40000410000 */
[C---:B------:R-:W-:Y:S01]  /*a010*/  FMUL.FTZ R46, R2.reuse, R94 ;  /* 0x0000005e022e7220 */ /* 0x040fe20000410000 */
[----:B------:R-:W-:Y:S03]  /*a020*/  MUFU.EX2 R108, R152 ;  /* 0x00000098006c7308 */ /* 0x000fe60000000800 */
[----:B------:R-:W-:Y:S02]  /*a030*/  FMUL.FTZ R47, R2, R95 ;  /* 0x0000005f022f7220 */ /* 0x000fe40000410000 */
[C---:B------:R-:W-:Y:S02]  /*a040*/  FMUL.FTZ R48, R0.reuse, R88 ;  /* 0x0000005800307220 */ /* 0x040fe40000410000 */
[----:B------:R-:W-:Y:S02]  /*a050*/  FMUL.FTZ R49, R0, R89 ;  /* 0x0000005900317220 */ /* 0x000fe40000410000 */
[C---:B------:R-:W-:Y:S01]  /*a060*/  FMUL.FTZ R50, R2.reuse, R90 ;  /* 0x0000005a02327220 */ /* 0x040fe20000410000 */
[----:B------:R-:W-:Y:S01]  /*a070*/  MUFU.EX2 R152, R249 ;  /* 0x000000f900987308 */ /* 0x000fe20000000800 */
[----:B------:R-:W-:Y:S02]  /*a080*/  FMUL.FTZ R51, R2, R91 ;  /* 0x0000005b02337220 */ /* 0x000fe40000410000 */
[----:B------:R-:W-:Y:S01]  /*a090*/  LDSM.16.MT88.4 R88, [R204+0x1800] ;  /* 0x00180000cc58783b */ /* 0x000fe20000004200 */
[----:B------:R-:W-:Y:S02]  /*a0a0*/  FMUL.FTZ R53, R0, R85 ;  /* 0x0000005500357220 */ /* 0x000fe40000410000 */
[C---:B------:R-:W-:Y:S02]  /*a0b0*/  FMUL.FTZ R54, R2.reuse, R86 ;  /* 0x0000005602367220 */ /* 0x040fe40000410000 */
[----:B------:R-:W-:Y:S02]  /*a0c0*/  FMUL.FTZ R55, R2, R87 ;  /* 0x0000005702377220 */ /* 0x000fe40000410000 */
[----:B------:R-:W-:Y:S02]  /*a0d0*/  FMUL.FTZ R57, R0, R81 ;  /* 0x0000005100397220 */ /* 0x000fe40000410000 */
[C---:B------:R-:W-:Y:S02]  /*a0e0*/  FMUL.FTZ R58, R2.reuse, R82 ;  /* 0x00000052023a7220 */ /* 0x040fe40000410000 */
[C---:B------:R-:W-:Y:S02]  /*a0f0*/  FMUL.FTZ R59, R2.reuse, R83 ;  /* 0x00000053023b7220 */ /* 0x040fe40000410000 */
[C---:B------:R-:W-:Y:S02]  /*a100*/  FMUL.FTZ R62, R2.reuse, R78 ;  /* 0x0000004e023e7220 */ /* 0x040fe40000410000 */
[----:B------:R-:W-:Y:S02]  /*a110*/  FMUL.FTZ R63, R2, R79 ;  /* 0x0000004f023f7220 */ /* 0x000fe40000410000 */
[C---:B------:R-:W-:Y:S01]  /*a120*/  FMUL.FTZ R60, R0.reuse, R76 ;  /* 0x0000004c003c7220 */ /* 0x040fe20000410000 */
[C---:B-1----:R-:W-:Y:S03]  /*a130*/  HMMA.16816.F32.BF16 R12, R144.reuse, R72, R12 ;  /* 0x00000048900c723c */ /* 0x042fe6000004180c */
[----:B------:R-:W-:Y:S02]  /*a140*/  FMUL.FTZ R61, R0, R77 ;  /* 0x0000004d003d7220 */ /* 0x000fe40000410000 */
[----:B------:R-:W-:Y:S01]  /*a150*/  LDSM.16.MT88.4 R76, [R202+0x800] ;  /* 0x00080000ca4c783b */ /* 0x000fe20000004200 */
[C---:B------:R-:W-:Y:S02]  /*a160*/  FMUL.FTZ R22, R2.reuse, R118 ;  /* 0x0000007602167220 */ /* 0x040fe40000410000 */
[C---:B------:R-:W-:Y:S04]  /*a170*/  HMMA.16816.F32.BF16 R16, R144.reuse, R74, R16 ;  /* 0x0000004a9010723c */ /* 0x040fe80000041810 */
[C---:B------:R-:W-:Y:S01]  /*a180*/  FMUL.FTZ R23, R2.reuse, R119 ;  /* 0x0000007702177220 */ /* 0x040fe20000410000 */
[----:B------:R-:W1:Y:S01]  /*a190*/  LDSM.16.MT88.4 R72, [R203] ;  /* 0x00000000cb48783b */ /* 0x000e620000004200 */
[C---:B------:R-:W-:Y:S02]  /*a1a0*/  FMUL.FTZ R30, R2.reuse, R110 ;  /* 0x0000006e021e7220 */ /* 0x040fe40000410000 */
[----:B------:R-:W-:Y:S01]  /*a1b0*/  FMUL.FTZ R31, R2, R111 ;  /* 0x0000006f021f7220 */ /* 0x000fe20000410000 */
[----:B------:R-:W-:Y:S03]  /*a1c0*/  MUFU.EX2 R110, R149 ;  /* 0x00000095006e7308 */ /* 0x000fe60000000800 */
[C---:B------:R-:W-:Y:S02]  /*a1d0*/  FMUL.FTZ R40, R0.reuse, R96 ;  /* 0x0000006000287220 */ /* 0x040fe40000410000 */
[C---:B------:R-:W-:Y:S02]  /*a1e0*/  FMUL.FTZ R44, R0.reuse, R92 ;  /* 0x0000005c002c7220 */ /* 0x040fe40000410000 */
[C---:B------:R-:W-:Y:S02]  /*a1f0*/  FMUL.FTZ R52, R0.reuse, R84 ;  /* 0x0000005400347220 */ /* 0x040fe40000410000 */
[----:B------:R-:W-:Y:S01]  /*a200*/  FMUL.FTZ R56, R0, R80 ;  /* 0x0000005000387220 */ /* 0x000fe20000410000 */
[----:B------:R-:W-:Y:S01]  /*a210*/  MUFU.EX2 R84, R162 ;  /* 0x000000a200547308 */ /* 0x000fe20000000800 */
[----:B-----5:R-:W-:Y:S09]  /*a220*/  FADD.FTZ R0, R69, R148 ;  /* 0x0000009445007221 */ /* 0x020ff20000010000 */
[----:B------:R-:W-:Y:S10]  /*a230*/  MUFU.EX2 R80, R154 ;  /* 0x0000009a00507308 */ /* 0x000ff40000000800 */
[----:B------:R-:W-:Y:S01]  /*a240*/  MUFU.EX2 R92, R170 ;  /* 0x000000aa005c7308 */ /* 0x000fe20000000800 */
[C---:B-1----:R-:W-:Y:S09]  /*a250*/  HMMA.16816.F32.BF16 R20, R144.reuse, R72, R20 ;  /* 0x000000489014723c */ /* 0x042ff20000041814 */
[----:B------:R-:W-:Y:S01]  /*a260*/  MUFU.EX2 R149, R129 ;  /* 0x0000008100957308 */ /* 0x000fe20000000800 */
[C---:B------:R-:W-:Y:S01]  /*a270*/  HMMA.16816.F32.BF16 R24, R144.reuse, R74, R24 ;  /* 0x0000004a9018723c */ /* 0x040fe20000041818 */
[----:B------:R-:W1:Y:S08]  /*a280*/  LDSM.16.MT88.4 R72, [R215] ;  /* 0x00000000d748783b */ /* 0x000e700000004200 */
[----:B------:R3:W-:Y:S10]  /*a290*/  MUFU.EX2 R148, R128 ;  /* 0x0000008000947308 */ /* 0x0007f40000000800 */
[----:B------:R-:W-:Y:S10]  /*a2a0*/  MUFU.EX2 R96, R230 ;  /* 0x000000e600607308 */ /* 0x000ff40000000800 */
[----:B------:R-:W-:Y:S01]  /*a2b0*/  MUFU.EX2 R154, R246 ;  /* 0x000000f6009a7308 */ /* 0x000fe20000000800 */
[----:B---3--:R-:W-:Y:S09]  /*a2c0*/  LDSM.16.MT88.4 R128, [R202+0x3800] ;  /* 0x00380000ca80783b */ /* 0x008ff20000004200 */
[----:B------:R-:W3:Y:S01]  /*a2d0*/  MUFU.EX2 R2, R155 ;  /* 0x0000009b00027308 */ /* 0x000ee20000000800 */
[C---:B-1----:R-:W-:Y:S09]  /*a2e0*/  HMMA.16816.F32.BF16 R28, R144.reuse, R72, R28 ;  /* 0x00000048901c723c */ /* 0x042ff2000004181c */
[----:B------:R-:W-:Y:S01]  /*a2f0*/  MUFU.EX2 R155, R236 ;  /* 0x000000ec009b7308 */ /* 0x000fe20000000800 */
[C---:B------:R-:W-:Y:S01]  /*a300*/  HMMA.16816.F32.BF16 R32, R144.reuse, R74, R32 ;  /* 0x0000004a9020723c */ /* 0x040fe20000041820 */
[----:B------:R-:W1:Y:S08]  /*a310*/  LDSM.16.MT88.4 R72, [R202+0x4000] ;  /* 0x00400000ca48783b */ /* 0x000e700000004200 */
[----:B------:R-:W4:Y:S03]  /*a320*/  MUFU.EX2 R111, R150 ;  /* 0x00000096006f7308 */ /* 0x000f260000000800 */
[----:B---3--:R-:W-:Y:S04]  /*a330*/  FADD.FTZ R0, R2, R0 ;  /* 0x0000000002007221 */ /* 0x008fe80000010000 */
[----:B------:R-:W-:Y:S03]  /*a340*/  FADD.FTZ R0, R80, R0 ;  /* 0x0000000050007221 */ /* 0x000fe60000010000 */
[----:B------:R-:W3:Y:S01]  /*a350*/  MUFU.EX2 R150, R124 ;  /* 0x0000007c00967308 */ /* 0x000ee20000000800 */
[----:B------:R-:W-:Y:S01]  /*a360*/  FADD.FTZ R0, R70, R0 ;  /* 0x0000000046007221 */ /* 0x000fe20000010000 */
[C---:B-1----:R-:W-:Y:S08]  /*a370*/  HMMA.16816.F32.BF16 R36, R144.reuse, R72, R36 ;  /* 0x000000489024723c */ /* 0x042ff00000041824 */
[C---:B------:R-:W-:Y:S01]  /*a380*/  HMMA.16816.F32.BF16 R40, R144.reuse, R74, R40 ;  /* 0x0000004a9028723c */ /* 0x040fe20000041828 */
[----:B------:R-:W1:Y:S07]  /*a390*/  LDSM.16.MT88.4 R72, [R204+0x4000] ;  /* 0x00400000cc48783b */ /* 0x000e6e0000004200 */
[C---:B-1----:R-:W-:Y:S08]  /*a3a0*/  HMMA.16816.F32.BF16 R44, R144.reuse, R72, R44 ;  /* 0x00000048902c723c */ /* 0x042ff0000004182c */
[C---:B------:R-:W-:Y:S01]  /*a3b0*/  HMMA.16816.F32.BF16 R48, R144.reuse, R74, R48 ;  /* 0x0000004a9030723c */ /* 0x040fe20000041830 */
[----:B------:R-:W1:Y:S02]  /*a3c0*/  LDSM.16.MT88.4 R72, [R203+0x4000] ;  /* 0x00400000cb48783b */ /* 0x000e640000004200 */
[----:B--2---:R-:W-:Y:S05]  /*a3d0*/  ISETP.GT.AND P0, PT, R240, R156, PT ;  /* 0x0000009cf000720c */ /* 0x004fea0003f04270 */
[C---:B-1----:R-:W-:Y:S08]  /*a3e0*/  HMMA.16816.F32.BF16 R52, R144.reuse, R72, R52 ;  /* 0x000000489034723c */ /* 0x042ff00000041834 */
[C---:B------:R-:W-:Y:S01]  /*a3f0*/  HMMA.16816.F32.BF16 R56, R144.reuse, R74, R56 ;  /* 0x0000004a9038723c */ /* 0x040fe20000041838 */
[----:B------:R-:W1:Y:S07]  /*a400*/  LDSM.16.MT88.4 R72, [R205+0x4000] ;  /* 0x00400000cd48783b */ /* 0x000e6e0000004200 */
[C---:B-1----:R-:W-:Y:S07]  /*a410*/  HMMA.16816.F32.BF16 R60, R144.reuse, R72, R60 ;  /* 0x00000048903c723c */ /* 0x042fee000004183c */
[----:B------:R-:W-:Y:S01]  /*a420*/  F2FP.BF16.PACK_AB R72, R2, R69 ;  /* 0x000000450248723e */ /* 0x000fe200000010ff */
[----:B------:R-:W-:Y:S01]  /*a430*/  HMMA.16816.F32.BF16 R64, R144, R74, R64 ;  /* 0x0000004a9040723c */ /* 0x000fe20000041840 */
[----:B------:R-:W-:Y:S03]  /*a440*/  MUFU.EX2 R144, R121 ;  /* 0x0000007900907308 */ /* 0x000fe60000000800 */
[----:B----4-:R-:W-:Y:S03]  /*a450*/  F2FP.BF16.PACK_AB R73, R110, R111 ;  /* 0x0000006f6e49723e */ /* 0x010fe600000010ff */
[----:B------:R-:W-:Y:S02]  /*a460*/  F2FP.BF16.PACK_AB R74, R70, R80 ;  /* 0x00000050464a723e */ /* 0x000fe400000010ff */
[----:B------:R-:W1:Y:S02]  /*a470*/  LDSM.16.MT88.4 R80, [R204+0x800] ;  /* 0x00080000cc50783b */ /* 0x000e640000004200 */
[----:B------:R-:W2:Y:S01]  /*a480*/  MUFU.EX2 R69, R164 ;  /* 0x000000a400457308 */ /* 0x000ea20000000800 */
[----:B------:R-:W-:Y:S02]  /*a490*/  F2FP.BF16.PACK_AB R75, R108, R109 ;  /* 0x0000006d6c4b723e */ /* 0x000fe400000010ff */
[----:B---3--:R-:W-:Y:S05]  /*a4a0*/  F2FP.BF16.PACK_AB R145, R149, R150 ;  /* 0x000000969591723e */ /* 0x008fea00000010ff */
[C---:B------:R-:W-:Y:S02]  /*a4b0*/  HMMA.16816.F32.BF16 R4, R72.reuse, R76, R4 ;  /* 0x0000004c4804723c */ /* 0x040fe40000041804 */
[----:B------:R-:W3:Y:S06]  /*a4c0*/  MUFU.EX2 R2, R163 ;  /* 0x000000a300027308 */ /* 0x000eec0000000800 */
[C---:B------:R-:W-:Y:S01]  /*a4d0*/  HMMA.16816.F32.BF16 R8, R72.reuse, R78, R8 ;  /* 0x0000004e4808723c */ /* 0x040fe20000041808 */
[----:B------:R-:W4:Y:S03]  /*a4e0*/  LDSM.16.MT88.4 R76, [R203+0x800] ;  /* 0x00080000cb4c783b */ /* 0x000f260000004200 */
[----:B------:R-:W5:Y:S01]  /*a4f0*/  MUFU.EX2 R70, R161 ;  /* 0x000000a100467308 */ /* 0x000f620000000800 */
[----:B--2---:R-:W-:Y:S09]  /*a500*/  FADD.FTZ R0, R69, R0 ;  /* 0x0000000045007221 */ /* 0x004ff20000010000 */
[----:B------:R-:W-:Y:S01]  /*a510*/  MUFU.EX2 R146, R125 ;  /* 0x0000007d00927308 */ /* 0x000fe20000000800 */
[----:B---3--:R-:W-:Y:S01]  /*a520*/  FADD.FTZ R0, R2, R0 ;  /* 0x0000000002007221 */ /* 0x008fe20000010000 */
[C---:B-1----:R-:W-:Y:S03]  /*a530*/  HMMA.16816.F32.BF16 R12, R72.reuse, R80, R12 ;  /* 0x00000050480c723c */ /* 0x042fe6000004180c */
[----:B------:R-:W-:Y:S04]  /*a540*/  FADD.FTZ R0, R84, R0 ;  /* 0x0000000054007221 */ /* 0x000fe80000010000 */
[C---:B-----5:R-:W-:Y:S01]  /*a550*/  FADD.FTZ R0, R70.reuse, R0 ;  /* 0x0000000046007221 */ /* 0x060fe20000010000 */
[C---:B------:R-:W-:Y:S01]  /*a560*/  HMMA.16816.F32.BF16 R16, R72.reuse, R82, R16 ;  /* 0x000000524810723c */ /* 0x040fe20000041810 */
[----:B------:R-:W1:Y:S07]  /*a570*/  LDSM.16.MT88.4 R80, [R205+0x800] ;  /* 0x00080000cd50783b */ /* 0x000e6e0000004200 */
[C---:B----4-:R-:W-:Y:S08]  /*a580*/  HMMA.16816.F32.BF16 R20, R72.reuse, R76, R20 ;  /* 0x0000004c4814723c */ /* 0x050ff00000041814 */
[C---:B------:R-:W-:Y:S01]  /*a590*/  HMMA.16816.F32.BF16 R24, R72.reuse, R78, R24 ;  /* 0x0000004e4818723c */ /* 0x040fe20000041818 */
[----:B------:R-:W2:Y:S07]  /*a5a0*/  LDSM.16.MT88.4 R76, [R202+0x4800] ;  /* 0x00480000ca4c783b */ /* 0x000eae0000004200 */
[C---:B-1----:R-:W-:Y:S08]  /*a5b0*/  HMMA.16816.F32.BF16 R28, R72.reuse, R80, R28 ;  /* 0x00000050481c723c */ /* 0x042ff0000004181c */
[C---:B------:R-:W-:Y:S01]  /*a5c0*/  HMMA.16816.F32.BF16 R32, R72.reuse, R82, R32 ;  /* 0x000000524820723c */ /* 0x040fe20000041820 */
[----:B------:R-:W1:Y:S07]  /*a5d0*/  LDSM.16.MT88.4 R80, [R204+0x4800] ;  /* 0x00480000cc50783b */ /* 0x000e6e0000004200 */
[C---:B--2---:R-:W-:Y:S08]  /*a5e0*/  HMMA.16816.F32.BF16 R36, R72.reuse, R76, R36 ;  /* 0x0000004c4824723c */ /* 0x044ff00000041824 */
        /* <DEDUP_REMOVED lines=9> */
[----:B------:R-:W-:Y:S01]  /*a680*/  HMMA.16816.F32.BF16 R64, R72, R82, R64 ;  /* 0x000000524840723c */ /* 0x000fe20000041840 */
[----:B------:R-:W1:Y:S06]  /*a690*/  LDSM.16.MT88.4 R80, [R204+0x1000] ;  /* 0x00100000cc50783b */ /* 0x000e6c0000004200 */
[----:B------:R-:W-:Y:S02]  /*a6a0*/  F2FP.BF16.PACK_AB R74, R70, R84 ;  /* 0x00000054464a723e */ /* 0x000fe400000010ff */
[----:B------:R-:W3:Y:S01]  /*a6b0*/  LDSM.16.MT88.4 R84, [R203+0x1000] ;  /* 0x00100000cb54783b */ /* 0x000ee20000004200 */
[----:B------:R-:W-:Y:S02]  /*a6c0*/  MUFU.EX2 R70, R169 ;  /* 0x000000a900467308 */ /* 0x000fe40000000800 */
[----:B------:R-:W-:Y:S02]  /*a6d0*/  F2FP.BF16.PACK_AB R72, R2, R69 ;  /* 0x000000450248723e */ /* 0x000fe400000010ff */
[----:B------:R-:W-:Y:S02]  /*a6e0*/  F2FP.BF16.PACK_AB R73, R157, R158 ;  /* 0x0000009e9d49723e */ /* 0x000fe400000010ff */
[----:B------:R-:W-:Y:S04]  /*a6f0*/  F2FP.BF16.PACK_AB R75, R160, R159 ;  /* 0x0000009fa04b723e */ /* 0x000fe800000010ff */
[----:B------:R-:W4:Y:S03]  /*a700*/  MUFU.EX2 R69, R172 ;  /* 0x000000ac00457308 */ /* 0x000f260000000800 */
[C---:B--2---:R-:W-:Y:S07]  /*a710*/  HMMA.16816.F32.BF16 R4, R72.reuse, R76, R4 ;  /* 0x0000004c4804723c */ /* 0x044fee0000041804 */
[----:B------:R-:W2:Y:S01]  /*a720*/  MUFU.EX2 R2, R171 ;  /* 0x000000ab00027308 */ /* 0x000ea20000000800 */
[C---:B------:R-:W-:Y:S01]  /*a730*/  HMMA.16816.F32.BF16 R8, R72.reuse, R78, R8 ;  /* 0x0000004e4808723c */ /* 0x040fe20000041808 */
[----:B------:R-:W5:Y:S07]  /*a740*/  LDSM.16.MT88.4 R76, [R205+0x1000] ;  /* 0x00100000cd4c783b */ /* 0x000f6e0000004200 */
[C---:B-1----:R-:W-:Y:S04]  /*a750*/  HMMA.16816.F32.BF16 R12, R72.reuse, R80, R12 ;  /* 0x00000050480c723c */ /* 0x042fe8000004180c */
[----:B----4-:R-:W-:Y:S04]  /*a760*/  FADD.FTZ R0, R69, R0 ;  /* 0x0000000045007221 */ /* 0x010fe80000010000 */
[C---:B------:R-:W-:Y:S01]  /*a770*/  HMMA.16816.F32.BF16 R16, R72.reuse, R82, R16 ;  /* 0x000000524810723c */ /* 0x040fe20000041810 */
[----:B------:R-:W1:Y:S03]  /*a780*/  LDSM.16.MT88.4 R80, [R202+0x5000] ;  /* 0x00500000ca50783b */ /* 0x000e660000004200 */
[----:B--2---:R-:W-:Y:S04]  /*a790*/  FADD.FTZ R0, R2, R0 ;  /* 0x0000000002007221 */ /* 0x004fe80000010000 */
[C---:B---3--:R-:W-:Y:S04]  /*a7a0*/  HMMA.16816.F32.BF16 R20, R72.reuse, R84, R20 ;  /* 0x000000544814723c */ /* 0x048fe80000041814 */
[----:B------:R-:W-:Y:S04]  /*a7b0*/  FADD.FTZ R0, R92, R0 ;  /* 0x000000005c007221 */ /* 0x000fe80000010000 */
[C---:B------:R-:W-:Y:S01]  /*a7c0*/  HMMA.16816.F32.BF16 R24, R72.reuse, R86, R24 ;  /* 0x000000564818723c */ /* 0x040fe20000041818 */
[----:B------:R-:W2:Y:S03]  /*a7d0*/  LDSM.16.MT88.4 R84, [R204+0x5000] ;  /* 0x00500000cc54783b */ /* 0x000ea60000004200 */
[----:B------:R-:W-:Y:S04]  /*a7e0*/  FADD.FTZ R0, R70, R0 ;  /* 0x0000000046007221 */ /* 0x000fe80000010000 */
        /* <DEDUP_REMOVED lines=9> */
[C---:B---3--:R-:W-:Y:S07]  /*a880*/  HMMA.16816.F32.BF16 R52, R72.reuse, R76, R52 ;  /* 0x0000004c4834723c */ /* 0x048fee0000041834 */
[----:B------:R-:W-:Y:S01]  /*a890*/  F2FP.BF16.PACK_AB R76, R2, R69 ;  /* 0x00000045024c723e */ /* 0x000fe200000010ff */
[C---:B------:R-:W-:Y:S01]  /*a8a0*/  HMMA.16816.F32.BF16 R56, R72.reuse, R78, R56 ;  /* 0x0000004e4838723c */ /* 0x040fe20000041838 */
[----:B------:R-:W3:Y:S03]  /*a8b0*/  MUFU.EX2 R69, R232 ;  /* 0x000000e800457308 */ /* 0x000ee60000000800 */
[----:B------:R-:W-:Y:S03]  /*a8c0*/  F2FP.BF16.PACK_AB R77, R165, R166 ;  /* 0x000000a6a54d723e */ /* 0x000fe600000010ff */
[----:B------:R-:W-:Y:S01]  /*a8d0*/  F2FP.BF16.PACK_AB R78, R70, R92 ;  /* 0x0000005c464e723e */ /* 0x000fe200000010ff */
[C---:B-1----:R-:W-:Y:S01]  /*a8e0*/  HMMA.16816.F32.BF16 R60, R72.reuse, R80, R60 ;  /* 0x00000050483c723c */ /* 0x042fe2000004183c */
[----:B------:R-:W-:Y:S02]  /*a8f0*/  LDSM.16.MT88.4 R92, [R204+0x2000] ;  /* 0x00200000cc5c783b */ /* 0x000fe40000004200 */
[----:B------:R-:W1:Y:S01]  /*a900*/  MUFU.EX2 R2, R231 ;  /* 0x000000e700027308 */ /* 0x000e620000000800 */
[----:B------:R-:W-:Y:S04]  /*a910*/  F2FP.BF16.PACK_AB R79, R168, R167 ;  /* 0x000000a7a84f723e */ /* 0x000fe800000010ff */
[----:B------:R-:W-:Y:S01]  /*a920*/  HMMA.16816.F32.BF16 R64, R72, R82, R64 ;  /* 0x000000524840723c */ /* 0x000fe20000041840 */
[----:B------:R-:W4:Y:S04]  /*a930*/  LDSM.16.MT88.4 R72, [R203+0x1800] ;  /* 0x00180000cb48783b */ /* 0x000f280000004200 */
[----:B------:R-:W5:Y:S03]  /*a940*/  MUFU.EX2 R70, R229 ;  /* 0x000000e500467308 */ /* 0x000f660000000800 */
[C---:B--2---:R-:W-:Y:S01]  /*a950*/  HMMA.16816.F32.BF16 R4, R76.reuse, R84, R4 ;  /* 0x000000544c04723c */ /* 0x044fe20000041804 */
[----:B------:R-:W2:Y:S04]  /*a960*/  LDSM.16.MT88.4 R80, [R205+0x1800] ;  /* 0x00180000cd50783b */ /* 0x000ea80000004200 */
[----:B---3--:R-:W-:Y:S01]  /*a970*/  FADD.FTZ R0, R69, R0 ;  /* 0x0000000045007221 */ /* 0x008fe20000010000 */
[----:B------:R-:W-:Y:S02]  /*a980*/  IADD3 R232, R240, -0x1, RZ ;  /* 0xfffffffff0e87810 */ /* 0x000fe40007ffe0ff */
[C---:B------:R-:W-:Y:S01]  /*a990*/  HMMA.16816.F32.BF16 R8, R76.reuse, R86, R8 ;  /* 0x000000564c08723c */ /* 0x040fe20000041808 */
[----:B------:R-:W3:Y:S03]  /*a9a0*/  LDSM.16.MT88.4 R84, [R202+0x5800] ;  /* 0x00580000ca54783b */ /* 0x000ee60000004200 */
[----:B-1----:R-:W-:Y:S01]  /*a9b0*/  FADD.FTZ R0, R2, R0 ;  /* 0x0000000002007221 */ /* 0x002fe20000010000 */
[----:B------:R-:W-:Y:S03]  /*a9c0*/  MOV R240, R232 ;  /* 0x000000e800f07202 */ /* 0x000fe60000000f00 */
[C---:B------:R-:W-:Y:S04]  /*a9d0*/  HMMA.16816.F32.BF16 R12, R76.reuse, R88, R12 ;  /* 0x000000584c0c723c */ /* 0x040fe8000004180c */
[----:B------:R-:W-:Y:S04]  /*a9e0*/  FADD.FTZ R0, R96, R0 ;  /* 0x0000000060007221 */ /* 0x000fe80000010000 */
[C---:B------:R-:W-:Y:S01]  /*a9f0*/  HMMA.16816.F32.BF16 R16, R76.reuse, R90, R16 ;  /* 0x0000005a4c10723c */ /* 0x040fe20000041810 */
[----:B------:R-:W-:Y:S03]  /*aa00*/  LDSM.16.MT88.4 R88, [R203+0x5800] ;  /* 0x00580000cb58783b */ /* 0x000fe60000004200 */
[----:B-----5:R-:W-:Y:S04]  /*aa10*/  FADD.FTZ R0, R70, R0 ;  /* 0x0000000046007221 */ /* 0x020fe80000010000 */
[C---:B----4-:R-:W-:Y:S08]  /*aa20*/  HMMA.16816.F32.BF16 R20, R76.reuse, R72, R20 ;  /* 0x000000484c14723c */ /* 0x050ff00000041814 */
[C---:B------:R-:W-:Y:S01]  /*aa30*/  HMMA.16816.F32.BF16 R24, R76.reuse, R74, R24 ;  /* 0x0000004a4c18723c */ /* 0x040fe20000041818 */
[----:B------:R-:W1:Y:S07]  /*aa40*/  LDSM.16.MT88.4 R72, [R204+0x5800] ;  /* 0x00580000cc48783b */ /* 0x000e6e0000004200 */
[C---:B--2---:R-:W-:Y:S08]  /*aa50*/  HMMA.16816.F32.BF16 R28, R76.reuse, R80, R28 ;  /* 0x000000504c1c723c */ /* 0x044ff0000004181c */
[C---:B------:R-:W-:Y:S01]  /*aa60*/  HMMA.16816.F32.BF16 R32, R76.reuse, R82, R32 ;  /* 0x000000524c20723c */ /* 0x040fe20000041820 */
[----:B------:R-:W2:Y:S07]  /*aa70*/  LDSM.16.MT88.4 R80, [R205+0x5800] ;  /* 0x00580000cd50783b */ /* 0x000eae0000004200 */
[C---:B---3--:R-:W-:Y:S08]  /*aa80*/  HMMA.16816.F32.BF16 R36, R76.reuse, R84, R36 ;  /* 0x000000544c24723c */ /* 0x048ff00000041824 */
[C---:B------:R-:W-:Y:S01]  /*aa90*/  HMMA.16816.F32.BF16 R40, R76.reuse, R86, R40 ;  /* 0x000000564c28723c */ /* 0x040fe20000041828 */
[----:B------:R-:W3:Y:S07]  /*aaa0*/  LDSM.16.MT88.4 R84, [R202+0x2000] ;  /* 0x00200000ca54783b */ /* 0x000eee0000004200 */
[C---:B-1----:R-:W-:Y:S07]  /*aab0*/  HMMA.16816.F32.BF16 R44, R76.reuse, R72, R44 ;  /* 0x000000484c2c723c */ /* 0x042fee000004182c */
[----:B------:R-:W-:Y:S01]  /*aac0*/  F2FP.BF16.PACK_AB R72, R2, R69 ;  /* 0x000000450248723e */ /* 0x000fe200000010ff */
[C---:B------:R-:W-:Y:S01]  /*aad0*/  HMMA.16816.F32.BF16 R48, R76.reuse, R74, R48 ;  /* 0x0000004a4c30723c */ /* 0x040fe20000041830 */
[----:B------:R-:W-:Y:S03]  /*aae0*/  MUFU.EX2 R69, R244 ;  /* 0x000000f400457308 */ /* 0x000fe60000000800 */
[----:B------:R-:W-:Y:S03]  /*aaf0*/  F2FP.BF16.PACK_AB R73, R174, R173 ;  /* 0x000000adae49723e */ /* 0x000fe600000010ff */
[----:B------:R-:W-:Y:S01]  /*ab00*/  F2FP.BF16.PACK_AB R74, R70, R96 ;  /* 0x00000060464a723e */ /* 0x000fe200000010ff */
[C---:B------:R-:W-:Y:S03]  /*ab10*/  HMMA.16816.F32.BF16 R52, R76.reuse, R88, R52 ;  /* 0x000000584c34723c */ /* 0x040fe60000041834 */
[----:B------:R-:W1:Y:S01]  /*ab20*/  MUFU.EX2 R96, R243 ;  /* 0x000000f300607308 */ /* 0x000e620000000800 */
[----:B------:R-:W-:Y:S04]  /*ab30*/  F2FP.BF16.PACK_AB R75, R228, R175 ;  /* 0x000000afe44b723e */ /* 0x000fe800000010ff */
[C---:B------:R-:W-:Y:S01]  /*ab40*/  HMMA.16816.F32.BF16 R56, R76.reuse, R90, R56 ;  /* 0x0000005a4c38723c */ /* 0x040fe20000041838 */
[----:B------:R-:W4:Y:S04]  /*ab50*/  LDSM.16.MT88.4 R88, [R203+0x2000] ;  /* 0x00200000cb58783b */ /* 0x000f280000004200 */
[----:B------:R-:W5:Y:S03]  /*ab60*/  MUFU.EX2 R70, R237 ;  /* 0x000000ed00467308 */ /* 0x000f660000000800 */
[C---:B--2---:R-:W-:Y:S07]  /*ab70*/  HMMA.16816.F32.BF16 R60, R76.reuse, R80, R60 ;  /* 0x000000504c3c723c */ /* 0x044fee000004183c */
[----:B------:R-:W2:Y:S01]  /*ab80*/  MUFU.EX2 R2, R245 ;  /* 0x000000f500027308 */ /* 0x000ea20000000800 */
[----:B------:R-:W-:Y:S01]  /*ab90*/  HMMA.16816.F32.BF16 R64, R76, R82, R64 ;  /* 0x000000524c40723c */ /* 0x000fe20000041840 */
[----:B------:R-:W4:Y:S03]  /*aba0*/  LDSM.16.MT88.4 R76, [R205+0x2000] ;  /* 0x00200000cd4c783b */ /* 0x000f260000004200 */
[----:B-1----:R-:W-:Y:S04]  /*abb0*/  FADD.FTZ R0, R96, R0 ;  /* 0x0000000060007221 */ /* 0x002fe80000010000 */
[C---:B---3--:R-:W-:Y:S01]  /*abc0*/  HMMA.16816.F32.BF16 R4, R72.reuse, R84, R4 ;  /* 0x000000544804723c */ /* 0x048fe20000041804 */
[----:B------:R-:W1:Y:S04]  /*abd0*/  LDSM.16.MT88.4 R80, [R202+0x6000] ;  /* 0x00600000ca50783b */ /* 0x000e680000004200 */
[----:B-----5:R-:W-:Y:S03]  /*abe0*/  FADD.FTZ R0, R70, R0 ;  /* 0x0000000046007221 */ /* 0x020fe60000010000 */
[C---:B------:R-:W-:Y:S01]  /*abf0*/  HMMA.16816.F32.BF16 R8, R72.reuse, R86, R8 ;  /* 0x000000564808723c */ /* 0x040fe20000041808 */
[----:B------:R-:W3:Y:S03]  /*ac00*/  LDSM.16.MT88.4 R84, [R204+0x6000] ;  /* 0x00600000cc54783b */ /* 0x000ee60000004200 */
[----:B------:R-:W-:Y:S04]  /*ac10*/  FADD.FTZ R0, R69, R0 ;  /* 0x0000000045007221 */ /* 0x000fe80000010000 */
[C---:B------:R-:W-:Y:S04]  /*ac20*/  HMMA.16816.F32.BF16 R12, R72.reuse, R92, R12 ;  /* 0x0000005c480c723c */ /* 0x040fe8000004180c */
[----:B--2---:R-:W-:Y:S04]  /*ac30*/  FADD.FTZ R0, R2, R0 ;  /* 0x0000000002007221 */ /* 0x004fe80000010000 */
[C---:B------:R-:W-:Y:S01]  /*ac40*/  HMMA.16816.F32.BF16 R16, R72.reuse, R94, R16 ;  /* 0x0000005e4810723c */ /* 0x040fe20000041810 */
[----:B------:R-:W2:Y:S07]  /*ac50*/  LDSM.16.MT88.4 R92, [R203+0x6000] ;  /* 0x00600000cb5c783b */ /* 0x000eae0000004200 */
[C---:B----4-:R-:W-:Y:S08]  /*ac60*/  HMMA.16816.F32.BF16 R20, R72.reuse, R88, R20 ;  /* 0x000000584814723c */ /* 0x050ff00000041814 */
[C---:B------:R-:W-:Y:S01]  /*ac70*/  HMMA.16816.F32.BF16 R24, R72.reuse, R90, R24 ;  /* 0x0000005a4818723c */ /* 0x040fe20000041818 */
[----:B------:R-:W4:Y:S07]  /*ac80*/  LDSM.16.MT88.4 R88, [R205+0x6000] ;  /* 0x00600000cd58783b */ /* 0x000f2e0000004200 */
[C---:B------:R-:W-:Y:S07]  /*ac90*/  HMMA.16816.F32.BF16 R28, R72.reuse, R76, R28 ;  /* 0x0000004c481c723c */ /* 0x040fee000004181c */
[----:B------:R-:W-:Y:S01]  /*aca0*/  F2FP.BF16.PACK_AB R76, R70, R96 ;  /* 0x00000060464c723e */ /* 0x000fe200000010ff */
[C---:B------:R-:W-:Y:S01]  /*acb0*/  HMMA.16816.F32.BF16 R32, R72.reuse, R78, R32 ;  /* 0x0000004e4820723c */ /* 0x040fe20000041820 */
[----:B------:R-:W-:Y:S01]  /*acc0*/  LDSM.16.MT88.4 R96, [R204+0x6800] ;  /* 0x00680000cc60783b */ /* 0x000fe20000004200 */
[----:B------:R-:W5:Y:S02]  /*acd0*/  MUFU.EX2 R70, R248 ;  /* 0x000000f800467308 */ /* 0x000f640000000800 */
[----:B------:R-:W-:Y:S03]  /*ace0*/  F2FP.BF16.PACK_AB R77, R234, R233 ;  /* 0x000000e9ea4d723e */ /* 0x000fe600000010ff */
[----:B------:R-:W-:Y:S01]  /*acf0*/  F2FP.BF16.PACK_AB R78, R2, R69 ;  /* 0x00000045024e723e */ /* 0x000fe200000010ff */
[C---:B-1----:R-:W-:Y:S04]  /*ad00*/  HMMA.16816.F32.BF16 R36, R72.reuse, R80, R36 ;  /* 0x000000504824723c */ /* 0x042fe80000041824 */
[----:B------:R-:W-:Y:S01]  /*ad10*/  F2FP.BF16.PACK_AB R79, R155, R235 ;  /* 0x000000eb9b4f723e */ /* 0x000fe200000010ff */
[----:B------:R1:W-:Y:S03]  /*ad20*/  MUFU.EX2 R2, R112 ;  /* 0x0000007000027308 */ /* 0x0003e60000000800 */
[C---:B------:R-:W-:Y:S01]  /*ad30*/  HMMA.16816.F32.BF16 R40, R72.reuse, R82, R40 ;  /* 0x000000524828723c */ /* 0x040fe20000041828 */
[----:B------:R-:W4:Y:S06]  /*ad40*/  LDSM.16.MT88.4 R80, [R202+0x2800] ;  /* 0x00280000ca50783b */ /* 0x000f2c0000004200 */
[----:B------:R-:W1:Y:S01]  /*ad50*/  MUFU.EX2 R69, R250 ;  /* 0x000000fa00457308 */ /* 0x000e620000000800 */
[C---:B---3--:R-:W-:Y:S04]  /*ad60*/  HMMA.16816.F32.BF16 R44, R72.reuse, R84, R44 ;  /* 0x00000054482c723c */ /* 0x048fe8000004182c */
[----:B-----5:R-:W-:Y:S04]  /*ad70*/  FADD.FTZ R0, R70, R0 ;  /* 0x0000000046007221 */ /* 0x020fe80000010000 */
[C---:B------:R-:W-:Y:S01]  /*ad80*/  HMMA.16816.F32.BF16 R48, R72.reuse, R86, R48 ;  /* 0x000000564830723c */ /* 0x040fe20000041830 */
[----:B------:R-:W3:Y:S07]  /*ad90*/  LDSM.16.MT88.4 R84, [R204+0x2800] ;  /* 0x00280000cc54783b */ /* 0x000eee0000004200 */
[C---:B--2---:R-:W-:Y:S01]  /*ada0*/  HMMA.16816.F32.BF16 R52, R72.reuse, R92, R52 ;  /* 0x0000005c4834723c */ /* 0x044fe20000041834 */
[----:B-1----:R-:W-:Y:S03]  /*adb0*/  LDSM.16.MT88.4 R112, [R203+0x3800] ;  /* 0x00380000cb70783b */ /* 0x002fe60000004200 */
[C---:B------:R-:W-:Y:S04]  /*adc0*/  FADD.FTZ R0, R69.reuse, R0 ;  /* 0x0000000045007221 */ /* 0x040fe80000010000 */
[C---:B------:R-:W-:Y:S01]  /*add0*/  HMMA.16816.F32.BF16 R56, R72.reuse, R94, R56 ;  /* 0x0000005e4838723c */ /* 0x040fe20000041838 */
[----:B------:R-:W1:Y:S03]  /*ade0*/  LDSM.16.MT88.4 R92, [R203+0x2800] ;  /* 0x00280000cb5c783b */ /* 0x000e660000004200 */
[----:B------:R-:W-:Y:S04]  /*adf0*/  FADD.FTZ R0, R104, R0 ;  /* 0x0000000068007221 */ /* 0x000fe80000010000 */
[C---:B----4-:R-:W-:Y:S04]  /*ae00*/  HMMA.16816.F32.BF16 R60, R72.reuse, R88, R60 ;  /* 0x00000058483c723c */ /* 0x050fe8000004183c */
[C---:B------:R-:W-:Y:S04]  /*ae10*/  FADD.FTZ R0, R2.reuse, R0 ;  /* 0x0000000002007221 */ /* 0x040fe80000010000 */
[----:B------:R-:W-:Y:S01]  /*ae20*/  HMMA.16816.F32.BF16 R64, R72, R90, R64 ;  /* 0x0000005a4840723c */ /* 0x000fe20000041840 */
[----:B------:R-:W2:Y:S07]  /*ae30*/  LDSM.16.MT88.4 R72, [R205+0x2800] ;  /* 0x00280000cd48783b */ /* 0x000eae0000004200 */
[C---:B------:R-:W-:Y:S01]  /*ae40*/  HMMA.16816.F32.BF16 R4, R76.reuse, R80, R4 ;  /* 0x000000504c04723c */ /* 0x040fe20000041804 */
[----:B------:R-:W4:Y:S07]  /*ae50*/  LDSM.16.MT88.4 R88, [R202+0x6800] ;  /* 0x00680000ca58783b */ /* 0x000f2e0000004200 */
[C---:B------:R-:W-:Y:S01]  /*ae60*/  HMMA.16816.F32.BF16 R8, R76.reuse, R82, R8 ;  /* 0x000000524c08723c */ /* 0x040fe20000041808 */
[----:B------:R-:W5:Y:S07]  /*ae70*/  LDSM.16.MT88.4 R80, [R203+0x6800] ;  /* 0x00680000cb50783b */ /* 0x000f6e0000004200 */
[C---:B---3--:R-:W-:Y:S08]  /*ae80*/  HMMA.16816.F32.BF16 R12, R76.reuse, R84, R12 ;  /* 0x000000544c0c723c */ /* 0x048ff0000004180c */
[C---:B------:R-:W-:Y:S01]  /*ae90*/  HMMA.16816.F32.BF16 R16, R76.reuse, R86, R16 ;  /* 0x000000564c10723c */ /* 0x040fe20000041810 */
[----:B------:R-:W3:Y:S07]  /*aea0*/  LDSM.16.MT88.4 R84, [R205+0x6800] ;  /* 0x00680000cd54783b */ /* 0x000eee0000004200 */
[C---:B-1----:R-:W-:Y:S08]  /*aeb0*/  HMMA.16816.F32.BF16 R20, R76.reuse, R92, R20 ;  /* 0x0000005c4c14723c */ /* 0x042ff00000041814 */
[C---:B------:R-:W-:Y:S01]  /*aec0*/  HMMA.16816.F32.BF16 R24, R76.reuse, R94, R24 ;  /* 0x0000005e4c18723c */ /* 0x040fe20000041818 */
[----:B------:R-:W-:Y:S07]  /*aed0*/  LDSM.16.MT88.4 R92, [R204+0x3000] ;  /* 0x00300000cc5c783b */ /* 0x000fee0000004200 */
[C---:B--2---:R-:W-:Y:S07]  /*aee0*/  HMMA.16816.F32.BF16 R28, R76.reuse, R72, R28 ;  /* 0x000000484c1c723c */ /* 0x044fee000004181c */
[----:B------:R-:W-:Y:S01]  /*aef0*/  F2FP.BF16.PACK_AB R72, R69, R70 ;  /* 0x000000464548723e */ /* 0x000fe200000010ff */
[C---:B------:R-:W-:Y:S01]  /*af00*/  HMMA.16816.F32.BF16 R32, R76.reuse, R74, R32 ;  /* 0x0000004a4c20723c */ /* 0x040fe20000041820 */
[----:B------:R1:W-:Y:S03]  /*af10*/  MUFU.EX2 R69, R120 ;  /* 0x0000007800457308 */ /* 0x0003e60000000800 */
[----:B------:R-:W-:Y:S03]  /*af20*/  F2FP.BF16.PACK_AB R73, R153, R154 ;  /* 0x0000009a9949723e */ /* 0x000fe600000010ff */
[----:B------:R-:W-:Y:S01]  /*af30*/  F2FP.BF16.PACK_AB R74, R2, R104 ;  /* 0x00000068024a723e */ /* 0x000fe200000010ff */
[C---:B----4-:R-:W-:Y:S03]  /*af40*/  HMMA.16816.F32.BF16 R36, R76.reuse, R88, R36 ;  /* 0x000000584c24723c */ /* 0x050fe60000041824 */
[----:B------:R-:W2:Y:S01]  /*af50*/  MUFU.EX2 R2, R117 ;  /* 0x0000007500027308 */ /* 0x000ea20000000800 */
[----:B------:R-:W-:Y:S04]  /*af60*/  F2FP.BF16.PACK_AB R75, R151, R152 ;  /* 0x00000098974b723e */ /* 0x000fe800000010ff */
[C---:B------:R-:W-:Y:S01]  /*af70*/  HMMA.16816.F32.BF16 R40, R76.reuse, R90, R40 ;  /* 0x0000005a4c28723c */ /* 0x040fe20000041828 */
[----:B------:R-:W4:Y:S04]  /*af80*/  LDSM.16.MT88.4 R88, [R202+0x3000] ;  /* 0x00300000ca58783b */ /* 0x000f280000004200 */
[----:B------:R-:W3:Y:S03]  /*af90*/  MUFU.EX2 R70, R133 ;  /* 0x0000008500467308 */ /* 0x000ee60000000800 */
[C---:B------:R-:W-:Y:S01]  /*afa0*/  HMMA.16816.F32.BF16 R44, R76.reuse, R96, R44 ;  /* 0x000000604c2c723c */ /* 0x040fe2000004182c */
[----:B-1----:R-:W-:Y:S07]  /*afb0*/  LDSM.16.MT88.4 R120, [R204+0x3800] ;  /* 0x00380000cc78783b */ /* 0x002fee0000004200 */
[C---:B------:R-:W-:Y:S01]  /*afc0*/  HMMA.16816.F32.BF16 R48, R76.reuse, R98, R48 ;  /* 0x000000624c30723c */ /* 0x040fe20000041830 */
[----:B------:R-:W-:Y:S03]  /*afd0*/  LDSM.16.MT88.4 R96, [R205+0x3000] ;  /* 0x00300000cd60783b */ /* 0x000fe60000004200 */
[----:B--2---:R-:W-:Y:S04]  /*afe0*/  FADD.FTZ R0, R2, R0 ;  /* 0x0000000002007221 */ /* 0x004fe80000010000 */
[C---:B-----5:R-:W-:Y:S04]  /*aff0*/  HMMA.16816.F32.BF16 R52, R76.reuse, R80, R52 ;  /* 0x000000504c34723c */ /* 0x060fe80000041834 */
[C---:B------:R-:W-:Y:S01]  /*b000*/  FADD.FTZ R0, R144.reuse, R0 ;  /* 0x0000000090007221 */ /* 0x040fe20000010000 */
[----:B------:R-:W-:Y:S01]  /*b010*/  F2FP.BF16.PACK_AB R144, R144, R2 ;  /* 0x000000029090723e */ /* 0x000fe200000010ff */
[----:B------:R-:W-:Y:S01]  /*b020*/  FADD.FTZ R2, R105, R132 ;  /* 0x0000008469027221 */ /* 0x000fe20000010000 */
[----:B---3--:R-:W-:Y:S01]  /*b030*/  F2FP.BF16.PACK_AB R147, R70, R148 ;  /* 0x000000944693723e */ /* 0x008fe200000010ff */
[C---:B------:R-:W-:Y:S01]  /*b040*/  HMMA.16816.F32.BF16 R56, R76.reuse, R82, R56 ;  /* 0x000000524c38723c */ /* 0x040fe20000041838 */
[----:B------:R-:W1:Y:S03]  /*b050*/  LDSM.16.MT88.4 R80, [R203+0x3000] ;  /* 0x00300000cb50783b */ /* 0x000e660000004200 */
[----:B------:R-:W-:Y:S04]  /*b060*/  FADD.FTZ R0, R69, R0 ;  /* 0x0000000045007221 */ /* 0x000fe80000010000 */
[C---:B------:R-:W-:Y:S01]  /*b070*/  HMMA.16816.F32.BF16 R60, R76.reuse, R84, R60 ;  /* 0x000000544c3c723c */ /* 0x040fe2000004183c */
[----:B------:R-:W-:Y:S03]  /*b080*/  LDSM.16.MT88.4 R104, [R205+0x3800] ;  /* 0x00380000cd68783b */ /* 0x000fe60000004200 */
[C---:B------:R-:W-:Y:S01]  /*b090*/  FADD.FTZ R246, R146.reuse, R0 ;  /* 0x0000000092f67221 */ /* 0x040fe20000010000 */
[----:B------:R-:W-:Y:S01]  /*b0a0*/  F2FP.BF16.PACK_AB R146, R146, R69 ;  /* 0x000000459292723e */ /* 0x000fe200000010ff */
[----:B------:R-:W-:Y:S01]  /*b0b0*/  FADD.FTZ R0, R116, R2 ;  /* 0x0000000274007221 */ /* 0x000fe20000010000 */
[----:B------:R-:W-:Y:S01]  /*b0c0*/  MOV R69, R68 ;  /* 0x0000004400457202 */ /* 0x000fe20000000f00 */
[----:B------:R-:W-:Y:S01]  /*b0d0*/  HMMA.16816.F32.BF16 R64, R76, R86, R64 ;  /* 0x000000564c40723c */ /* 0x000fe20000041840 */
[----:B------:R-:W2:Y:S03]  /*b0e0*/  LDSM.16.MT88.4 R76, [R204+0x7000] ;  /* 0x00700000cc4c783b */ /* 0x000ea60000004200 */
[----:B------:R-:W-:Y:S04]  /*b0f0*/  FADD.FTZ R0, R111, R0 ;  /* 0x000000006f007221 */ /* 0x000fe80000010000 */
[C---:B----4-:R-:W-:Y:S01]  /*b100*/  HMMA.16816.F32.BF16 R4, R72.reuse, R88, R4 ;  /* 0x000000584804723c */ /* 0x050fe20000041804 */
[----:B------:R-:W3:Y:S04]  /*b110*/  LDSM.16.MT88.4 R84, [R203+0x7000] ;  /* 0x00700000cb54783b */ /* 0x000ee80000004200 */
[----:B------:R-:W-:Y:S03]  /*b120*/  FADD.FTZ R0, R110, R0 ;  /* 0x000000006e007221 */ /* 0x000fe60000010000 */
[C---:B------:R-:W-:Y:S01]  /*b130*/  HMMA.16816.F32.BF16 R8, R72.reuse, R90, R8 ;  /* 0x0000005a4808723c */ /* 0x040fe20000041808 */
[----:B------:R-:W-:Y:S03]  /*b140*/  LDSM.16.MT88.4 R88, [R204+0x7800] ;  /* 0x00780000cc58783b */ /* 0x000fe60000004200 */
[----:B------:R-:W-:Y:S04]  /*b150*/  FADD.FTZ R0, R109, R0 ;  /* 0x000000006d007221 */ /* 0x000fe80000010000 */
[C---:B------:R-:W-:Y:S04]  /*b160*/  HMMA.16816.F32.BF16 R12, R72.reuse, R92, R12 ;  /* 0x0000005c480c723c */ /* 0x040fe8000004180c */
[----:B------:R-:W-:Y:S04]  /*b170*/  FADD.FTZ R0, R108, R0 ;  /* 0x000000006c007221 */ /* 0x000fe80000010000 */
[C---:B------:R-:W-:Y:S04]  /*b180*/  HMMA.16816.F32.BF16 R16, R72.reuse, R94, R16 ;  /* 0x0000005e4810723c */ /* 0x040fe80000041810 */
[----:B------:R-:W-:Y:S04]  /*b190*/  FADD.FTZ R0, R158, R0 ;  /* 0x000000009e007221 */ /* 0x000fe80000010000 */
[C---:B-1----:R-:W-:Y:S04]  /*b1a0*/  HMMA.16816.F32.BF16 R20, R72.reuse, R80, R20 ;  /* 0x000000504814723c */ /* 0x042fe80000041814 */
[----:B------:R-:W-:Y:S04]  /*b1b0*/  FADD.FTZ R0, R157, R0 ;  /* 0x000000009d007221 */ /* 0x000fe80000010000 */
[C---:B------:R-:W-:Y:S01]  /*b1c0*/  HMMA.16816.F32.BF16 R24, R72.reuse, R82, R24 ;  /* 0x000000524818723c */ /* 0x040fe20000041818 */
[----:B------:R-:W1:Y:S03]  /*b1d0*/  LDSM.16.MT88.4 R80, [R205+0x7000] ;  /* 0x00700000cd50783b */ /* 0x000e660000004200 */
[----:B------:R-:W-:Y:S04]  /*b1e0*/  FADD.FTZ R0, R159, R0 ;  /* 0x000000009f007221 */ /* 0x000fe80000010000 */
[C---:B------:R-:W-:Y:S04]  /*b1f0*/  HMMA.16816.F32.BF16 R28, R72.reuse, R96, R28 ;  /* 0x00000060481c723c */ /* 0x040fe8000004181c */
[----:B------:R-:W-:Y:S04]  /*b200*/  FADD.FTZ R0, R160, R0 ;  /* 0x00000000a0007221 */ /* 0x000fe80000010000 */
[C---:B------:R-:W-:Y:S01]  /*b210*/  HMMA.16816.F32.BF16 R32, R72.reuse, R98, R32 ;  /* 0x000000624820723c */ /* 0x040fe20000041820 */
[----:B------:R-:W4:Y:S03]  /*b220*/  LDSM.16.MT88.4 R96, [R202+0x7800] ;  /* 0x00780000ca60783b */ /* 0x000f260000004200 */
[----:B------:R-:W-:Y:S04]  /*b230*/  FADD.FTZ R0, R166, R0 ;  /* 0x00000000a6007221 */ /* 0x000fe80000010000 */
[C---:B------:R-:W-:Y:S04]  /*b240*/  HMMA.16816.F32.BF16 R36, R72.reuse, R100, R36 ;  /* 0x000000644824723c */ /* 0x040fe80000041824 */
[----:B------:R-:W-:Y:S04]  /*b250*/  FADD.FTZ R0, R165, R0 ;  /* 0x00000000a5007221 */ /* 0x000fe80000010000 */
[C---:B------:R-:W-:Y:S04]  /*b260*/  HMMA.16816.F32.BF16 R40, R72.reuse, R102, R40 ;  /* 0x000000664828723c */ /* 0x040fe80000041828 */
[----:B------:R-:W-:Y:S04]  /*b270*/  FADD.FTZ R0, R167, R0 ;  /* 0x00000000a7007221 */ /* 0x000fe80000010000 */
[C---:B--2---:R-:W-:Y:S04]  /*b280*/  HMMA.16816.F32.BF16 R44, R72.reuse, R76, R44 ;  /* 0x0000004c482c723c */ /* 0x044fe8000004182c */
[----:B------:R-:W-:Y:S04]  /*b290*/  FADD.FTZ R0, R168, R0 ;  /* 0x00000000a8007221 */ /* 0x000fe80000010000 */
[C---:B------:R-:W-:Y:S04]  /*b2a0*/  HMMA.16816.F32.BF16 R48, R72.reuse, R78, R48 ;  /* 0x0000004e4830723c */ /* 0x040fe80000041830 */
[----:B------:R-:W-:Y:S04]  /*b2b0*/  FADD.FTZ R0, R173, R0 ;  /* 0x00000000ad007221 */ /* 0x000fe80000010000 */
[C---:B---3--:R-:W-:Y:S04]  /*b2c0*/  HMMA.16816.F32.BF16 R52, R72.reuse, R84, R52 ;  /* 0x000000544834723c */ /* 0x048fe80000041834 */
[----:B------:R-:W-:Y:S04]  /*b2d0*/  FADD.FTZ R0, R174, R0 ;  /* 0x00000000ae007221 */ /* 0x000fe80000010000 */
[C---:B------:R-:W-:Y:S04]  /*b2e0*/  HMMA.16816.F32.BF16 R56, R72.reuse, R86, R56 ;  /* 0x000000564838723c */ /* 0x040fe80000041838 */
[----:B------:R-:W-:Y:S04]  /*b2f0*/  FADD.FTZ R0, R175, R0 ;  /* 0x00000000af007221 */ /* 0x000fe80000010000 */
[C---:B-1----:R-:W-:Y:S04]  /*b300*/  HMMA.16816.F32.BF16 R60, R72.reuse, R80, R60 ;  /* 0x00000050483c723c */ /* 0x042fe8000004183c */
[----:B------:R-:W-:Y:S04]  /*b310*/  FADD.FTZ R0, R228, R0 ;  /* 0x00000000e4007221 */ /* 0x000fe80000010000 */
[----:B------:R-:W-:Y:S01]  /*b320*/  HMMA.16816.F32.BF16 R64, R72, R82, R64 ;  /* 0x000000524840723c */ /* 0x000fe20000041840 */
[----:B------:R-:W1:Y:S03]  /*b330*/  LDSM.16.MT88.4 R80, [R203+0x7800] ;  /* 0x00780000cb50783b */ /* 0x000e660000004200 */
[----:B------:R-:W-:Y:S04]  /*b340*/  FADD.FTZ R0, R233, R0 ;  /* 0x00000000e9007221 */ /* 0x000fe80000010000 */
[C---:B------:R-:W-:Y:S01]  /*b350*/  HMMA.16816.F32.BF16 R132, R144.reuse, R128, R4 ;  /* 0x000000809084723c */ /* 0x040fe20000041804 */
[----:B------:R-:W2:Y:S04]  /*b360*/  LDSM.16.MT88.4 R72, [R205+0x7800] ;  /* 0x00780000cd48783b */ /* 0x000ea80000004200 */
[----:B------:R-:W-:Y:S03]  /*b370*/  FADD.FTZ R0, R234, R0 ;  /* 0x00000000ea007221 */ /* 0x000fe60000010000 */
[C---:B------:R-:W-:Y:S04]  /*b380*/  HMMA.16816.F32.BF16 R128, R144.reuse, R130, R8 ;  /* 0x000000829080723c */ /* 0x040fe80000041808 */
[----:B------:R-:W-:Y:S04]  /*b390*/  FADD.FTZ R0, R235, R0 ;  /* 0x00000000eb007221 */ /* 0x000fe80000010000 */
[C---:B------:R-:W-:Y:S04]  /*b3a0*/  HMMA.16816.F32.BF16 R124, R144.reuse, R120, R12 ;  /* 0x00000078907c723c */ /* 0x040fe8000004180c */
[----:B------:R-:W-:Y:S03]  /*b3b0*/  FADD.FTZ R0, R155, R0 ;  /* 0x000000009b007221 */ /* 0x000fe60000010000 */
[-C--:B------:R-:W-:Y:S01]  /*b3c0*/  MOV R12, R3.reuse ;  /* 0x00000003000c7202 */ /* 0x080fe20000000f00 */
[C---:B------:R-:W-:Y:S04]  /*b3d0*/  HMMA.16816.F32.BF16 R120, R144.reuse, R122, R16 ;  /* 0x0000007a9078723c */ /* 0x040fe80000041810 */
[----:B------:R-:W-:Y:S04]  /*b3e0*/  FADD.FTZ R0, R154, R0 ;  /* 0x000000009a007221 */ /* 0x000fe80000010000 */
        /* <DEDUP_REMOVED lines=8> */
[C---:B----4-:R-:W-:Y:S04]  /*b470*/  HMMA.16816.F32.BF16 R100, R144.reuse, R96, R36 ;  /* 0x000000609064723c */ /* 0x050fe80000041824 */
[----:B------:R-:W-:Y:S04]  /*b480*/  FADD.FTZ R0, R149, R0 ;  /* 0x0000000095007221 */ /* 0x000fe80000010000 */
[C---:B------:R-:W-:Y:S04]  /*b490*/  HMMA.16816.F32.BF16 R96, R144.reuse, R98, R40 ;  /* 0x000000629060723c */ /* 0x040fe80000041828 */
[----:B------:R-:W-:Y:S04]  /*b4a0*/  FADD.FTZ R0, R148, R0 ;  /* 0x0000000094007221 */ /* 0x000fe80000010000 */
[C---:B------:R-:W-:Y:S04]  /*b4b0*/  HMMA.16816.F32.BF16 R92, R144.reuse, R88, R44 ;  /* 0x00000058905c723c */ /* 0x040fe8000004182c */
[----:B------:R-:W-:Y:S01]  /*b4c0*/  FADD.FTZ R0, R70, R0 ;  /* 0x0000000046007221 */ /* 0x000fe20000010000 */
[----:B------:R-:W-:Y:S03]  /*b4d0*/  MOV R70, R3 ;  /* 0x0000000300467202 */ /* 0x000fe60000000f00 */
[C---:B------:R-:W-:Y:S01]  /*b4e0*/  HMMA.16816.F32.BF16 R88, R144.reuse, R90, R48 ;  /* 0x0000005a9058723c */ /* 0x040fe20000041830 */
[----:B------:R3:W-:Y:S07]  /*b4f0*/  STL [R1], R0 ;  /* 0x0000000001007387 */ /* 0x0007ee0000100800 */
[C---:B-1----:R-:W-:Y:S08]  /*b500*/  HMMA.16816.F32.BF16 R84, R144.reuse, R80, R52 ;  /* 0x000000509054723c */ /* 0x042ff00000041834 */
[C---:B------:R-:W-:Y:S08]  /*b510*/  HMMA.16816.F32.BF16 R80, R144.reuse, R82, R56 ;  /* 0x000000529050723c */ /* 0x040ff00000041838 */
[C---:B--2---:R-:W-:Y:S08]  /*b520*/  HMMA.16816.F32.BF16 R76, R144.reuse, R72, R60 ;  /* 0x00000048904c723c */ /* 0x044ff0000004183c */
[----:B------:R-:W-:Y:S01]  /*b530*/  HMMA.16816.F32.BF16 R72, R144, R74, R64 ;  /* 0x0000004a9048723c */ /* 0x000fe20000041840 */
[----:B---3--:R-:W-:-:S07]  /*b540*/  @P0 BRA `(.L_x_92) ;  /* 0xffffb2e000000947 */ /* 0x008fce000383ffff */
.L_x_81:
[----:B--2---:R-:W2:Y:S02]  /*b550*/  LDL R0, [R1+0x4] ;  /* 0x0000040001007983 */ /* 0x004ea40000100800 */
[----:B--2---:R-:W-:-:S13]  /*b560*/  ISETP.GE.AND P0, PT, R232, R0, PT ;  /* 0x00000000e800720c */ /* 0x004fda0003f06270 */
[----:B------:R-:W-:Y:S05]  /*b570*/  @!P0 BRA `(.L_x_93) ;  /* 0x000042e000008947 */ /* 0x000fea0003800000 */
[----:B------:R-:W-:Y:S02]  /*b580*/  MOV R70, R12 ;  /* 0x0000000c00467202 */ /* 0x000fe40000000f00 */
[----:B------:R-:W-:Y:S02]  /*b590*/  MOV R69, R68 ;  /* 0x0000004400457202 */ /* 0x000fe40000000f00 */
.L_x_100:
[----:B------:R-:W2:Y:S01]  /*b5a0*/  LDL.64 R6, [R1+0x28] ;  /* 0x0000280001067983 */ /* 0x000ea20000100a00 */
[----:B------:R-:W-:Y:S04]  /*b5b0*/  DEPBAR.LE SB0, 0x0 ;  /* 0x000080000000791a */ /* 0x000fe80000000000 */
[----:B------:R-:W3:Y:S01]  /*b5c0*/  LDL R5, [R1+0x38] ;  /* 0x0000380001057983 */ /* 0x000ee20000100800 */
[----:B------:R-:W-:Y:S01]  /*b5d0*/  WARPSYNC 0xffffffff ;  /* 0xffffffff00007948 */ /* 0x000fe20003800000 */
[----:B------:R-:W-:Y:S01]  /*b5e0*/  SHF.R.S32.HI R0, RZ, 0x1f, R239 ;  /* 0x0000001fff007819 */ /* 0x000fe200000114ef */
[C---:B------:R-:W-:Y:S01]  /*b5f0*/  IMAD.WIDE.U32 R2, R239.reuse, c[0x0][0x208], RZ ;  /* 0x00008200ef027a25 */ /* 0x040fe200078e00ff */
[----:B------:R-:W-:Y:S01]  /*b600*/  BAR.SYNC.DEFER_BLOCKING 0x0 ;  /* 0x0000000000007b1d */ /* 0x000fe20000010000 */
[----:B------:R-:W-:Y:S02]  /*b610*/  SHF.R.S32.HI R4, RZ, 0x1f, R238 ;  /* 0x0000001fff047819 */ /* 0x000fe400000114ee */
[----:B------:R-:W-:Y:S02]  /*b620*/  IMAD R0, R0, c[0x0][0x208], RZ ;  /* 0x0000820000007a24 */ /* 0x000fe400078e02ff */
[----:B------:R-:W-:Y:S02]  /*b630*/  IMAD.SHL.U32 R63, R242, 0x2, RZ ;  /* 0x00000002f23f7824 */ /* 0x000fe400078e00ff */
[----:B------:R-:W-:Y:S02]  /*b640*/  IMAD R0, R239, c[0x0][0x20c], R0 ;  /* 0x00008300ef007a24 */ /* 0x000fe400078e0200 */
[----:B------:R-:W-:Y:S02]  /*b650*/  IMAD R4, R4, c[0x0][0x218], RZ ;  /* 0x0000860004047a24 */ /* 0x000fe400078e02ff */
[----:B------:R-:W-:Y:S02]  /*b660*/  IMAD.IADD R3, R3, 0x1, R0 ;  /* 0x0000000103037824 */ /* 0x000fe400078e0200 */
[C---:B------:R-:W-:Y:S02]  /*b670*/  IMAD R4, R238.reuse, c[0x0][0x21c], R4 ;  /* 0x00008700ee047a24 */ /* 0x040fe400078e0204 */
[----:B------:R-:W-:Y:S04]  /*b680*/  IMAD.WIDE.U32 R2, R238, c[0x0][0x218], R2 ;  /* 0x00008600ee027a25 */ /* 0x000fe800078e0002 */
[----:B------:R-:W-:Y:S01]  /*b690*/  IMAD.SHL.U32 R55, R241, 0x2, RZ ;  /* 0x00000002f1377824 */ /* 0x000fe200078e00ff */
[----:B------:R1:W4:Y:S04]  /*b6a0*/  LDSM.16.M88.4 R8, [R71] ;  /* 0x000000004708783b */ /* 0x0003280000000200 */
[----:B------:R1:W1:Y:S04]  /*b6b0*/  LDSM.16.M88.4 R16, [R71+0x800] ;  /* 0x000800004710783b */ /* 0x0002680000000200 */
        /* <DEDUP_REMOVED lines=23> */
[----:B-1--4-:R1:W2:Y:S02]  /*b830*/  SHFL.IDX PT, R28, R36, RZ, 0x181f ;  /* 0x00181fff241c7589 */ /* 0x0122a400000e0000 */
.L_x_125:
[C---:B------:R-:W-:Y:S01]  /*b840*/  HMMA.16816.F32.BF16 R4, R136.reuse, R8, RZ ;  /* 0x000000088804723c */ /* 0x040fe200000418ff */
[----:B------:R-:W3:Y:S01]  /*b850*/  SHFL.IDX PT, R38, R0, RZ, 0x181f ;  /* 0x00181fff00267589 */ /* 0x000ee200000e0000 */
[----:B------:R-:W-:Y:S01]  /*b860*/  BSSY B0, `(.L_x_95) ;  /* 0x00001b8000007945 */ /* 0x000fe20003800000 */
[----:B------:R-:W-:Y:S02]  /*b870*/  ISETP.GE.AND P2, PT, R241, c[0x0][0x1d4], PT ;  /* 0x00007500f1007a0c */ /* 0x000fe40003f46270 */
[----:B------:R-:W-:Y:S02]  /*b880*/  ISETP.GE.AND P0, PT, R242, c[0x0][0x1d4], PT ;  /* 0x00007500f2007a0c */ /* 0x000fe40003f06270 */
[----:B------:R-:W-:Y:S01]  /*b890*/  SEL R68, RZ, 0x10, P2 ;  /* 0x00000010ff447807 */ /* 0x000fe20001000000 */
[C---:B------:R-:W-:Y:S01]  /*b8a0*/  HMMA.16816.F32.BF16 R8, R136.reuse, R10, RZ ;  /* 0x0000000a8808723c */ /* 0x040fe200000418ff */
[----:B------:R-:W4:Y:S02]  /*b8b0*/  SHFL.IDX PT, R46, R0, 0x1, 0x181f ;  /* 0x00381f00002e7f89 */ /* 0x000f2400000e0000 */
[----:B------:R-:W-:Y:S02]  /*b8c0*/  ISETP.NE.U32.AND P6, PT, R68, RZ, PT ;  /* 0x000000ff4400720c */ /* 0x000fe40003fc5070 */
[----:B------:R-:W-:Y:S03]  /*b8d0*/  SEL R62, RZ, 0x10, P0 ;  /* 0x00000010ff3e7807 */ /* 0x000fe60000000000 */
[C---:B------:R-:W-:Y:S01]  /*b8e0*/  HMMA.16816.F32.BF16 R12, R136.reuse, R16, RZ ;  /* 0x00000010880c723c */ /* 0x040fe200000418ff */
[----:B------:R-:W5:Y:S07]  /*b8f0*/  SHFL.IDX PT, R37, R36, 0x1, 0x181f ;  /* 0x00381f0024257f89 */ /* 0x000f6e00000e0000 */
[C---:B------:R-:W-:Y:S01]  /*b900*/  HMMA.16816.F32.BF16 R16, R136.reuse, R18, RZ ;  /* 0x000000128810723c */ /* 0x040fe200000418ff */
[----:B------:R-:W1:Y:S07]  /*b910*/  SHFL.IDX PT, R45, R0, 0x2, 0x181f ;  /* 0x00581f00002d7f89 */ /* 0x000e6e00000e0000 */
[C---:B------:R-:W-:Y:S01]  /*b920*/  HMMA.16816.F32.BF16 R20, R136.reuse, R24, RZ ;  /* 0x000000188814723c */ /* 0x040fe200000418ff */
[----:B------:R-:W3:Y:S07]  /*b930*/  SHFL.IDX PT, R54, R36, 0x2, 0x181f ;  /* 0x00581f0024367f89 */ /* 0x000eee00000e0000 */
[C---:B------:R-:W-:Y:S01]  /*b940*/  HMMA.16816.F32.BF16 R24, R136.reuse, R26, RZ ;  /* 0x0000001a8818723c */ /* 0x040fe200000418ff */
[----:B------:R-:W1:Y:S08]  /*b950*/  SHFL.IDX PT, R0, R0, 0x3, 0x181f ;  /* 0x00781f0000007f89 */ /* 0x000e7000000e0000 */
[----:B------:R1:W1:Y:S08]  /*b960*/  SHFL.IDX PT, R61, R36, 0x3, 0x181f ;  /* 0x00781f00243d7f89 */ /* 0x00027000000e0000 */
[----:B------:R-:W2:Y:S01]  /*b970*/  LDL R233, [R1+0x4] ;  /* 0x0000040001e97983 */ /* 0x000ea20000100800 */
[C---:B---3--:R-:W-:Y:S02]  /*b980*/  IADD3 R2, P4, R38.reuse, R55, RZ ;  /* 0x0000003726027210 */ /* 0x048fe40007f9e0ff */
[----:B------:R-:W-:Y:S02]  /*b990*/  IADD3 R38, P5, R38, R63, RZ ;  /* 0x0000003f26267210 */ /* 0x000fe40007fbe0ff */
[C---:B--2---:R-:W-:Y:S02]  /*b9a0*/  IADD3.X R3, R28.reuse, R44, RZ, P4, !PT ;  /* 0x0000002c1c037210 */ /* 0x044fe400027fe4ff */
[----:B------:R-:W-:Y:S02]  /*b9b0*/  IADD3.X R39, R28, R60, RZ, P5, !PT ;  /* 0x0000003c1c277210 */ /* 0x000fe40002ffe4ff */
[C---:B------:R-:W-:Y:S01]  /*b9c0*/  HMMA.16816.F32.BF16 R28, R136.reuse, R32, RZ ;  /* 0x00000020881c723c */ /* 0x040fe200000418ff */
[----:B------:R1:W-:Y:S01]  /*b9d0*/  LDGSTS.E.BYPASS.LTC128B.128 [R227+0x100], [R2.64], !P2 ;  /* 0x0010000002e37fae */ /* 0x0003e2000d101d46 */
[C---:B----4-:R-:W-:Y:S02]  /*b9e0*/  IADD3 R52, P4, R46.reuse, R55, RZ ;  /* 0x000000372e347210 */ /* 0x050fe40007f9e0ff */
[----:B------:R-:W-:Y:S02]  /*b9f0*/  IADD3 R46, P5, R46, R63, RZ ;  /* 0x0000003f2e2e7210 */ /* 0x000fe40007fbe0ff */
[C---:B-----5:R-:W-:Y:S02]  /*ba00*/  IADD3.X R53, R37.reuse, R44, RZ, P4, !PT ;  /* 0x0000002c25357210 */ /* 0x060fe400027fe4ff */
[C---:B------:R-:W-:Y:S01]  /*ba10*/  HMMA.16816.F32.BF16 R32, R136.reuse, R34, RZ ;  /* 0x000000228820723c */ /* 0x040fe200000418ff */
[----:B------:R2:W-:Y:S03]  /*ba20*/  LDGSTS.E.BYPASS.LTC128B.128 [R227+0x4100], [R38.64], !P0 ;  /* 0x0410000026e37fae */ /* 0x0005e6000c101d46 */
[----:B------:R-:W-:Y:S02]  /*ba30*/  IADD3.X R47, R37, R60, RZ, P5, !PT ;  /* 0x0000003c252f7210 */ /* 0x000fe40002ffe4ff */
[C---:B------:R-:W-:Y:S02]  /*ba40*/  ISETP.NE.U32.AND P5, PT, R62.reuse, RZ, PT ;  /* 0x000000ff3e00720c */ /* 0x040fe40003fa5070 */
[----:B------:R-:W-:Y:S01]  /*ba50*/  IADD3 R62, -R62, 0x10, RZ ;  /* 0x000000103e3e7810 */ /* 0x000fe20007ffe1ff */
[----:B------:R3:W-:Y:S03]  /*ba60*/  LDGSTS.E.BYPASS.LTC128B.128 [R227+0x1100], [R52.64], !P2 ;  /* 0x0110000034e37fae */ /* 0x0007e6000d101d46 */
[----:B------:R-:W-:Y:S05]  /*ba70*/  LOP3.LUT R62, R62, 0xf, RZ, 0xc0, !PT ;  /* 0x0000000f3e3e7812 */ /* 0x000fea00078ec0ff */
[----:B------:R4:W-:Y:S01]  /*ba80*/  LDGSTS.E.BYPASS.LTC128B.128 [R227+0x5100], [R46.64], !P0 ;  /* 0x051000002ee37fae */ /* 0x0009e2000c101d46 */
[C---:B-1----:R-:W-:Y:S04]  /*ba90*/  IADD3 R2, P4, R45.reuse, R55, RZ ;  /* 0x000000372d027210 */ /* 0x042fe80007f9e0ff */
[----:B------:R-:W-:Y:S01]  /*baa0*/  IADD3.X R3, R54, R44, RZ, P4, !PT ;  /* 0x0000002c36037210 */ /* 0x000fe200027fe4ff */
[C---:B--2---:R-:W-:Y:S04]  /*bab0*/  HMMA.16816.F32.BF16 R36, R136.reuse, R40, RZ ;  /* 0x000000288824723c */ /* 0x044fe800000418ff */
[----:B------:R1:W-:Y:S04]  /*bac0*/  LDGSTS.E.BYPASS.LTC128B.128 [R227+0x2100], [R2.64], !P2 ;  /* 0x0210000002e37fae */ /* 0x0003e8000d101d46 */
[C---:B------:R-:W-:Y:S01]  /*bad0*/  HMMA.16816.F32.BF16 R40, R136.reuse, R42, RZ ;  /* 0x0000002a8828723c */ /* 0x040fe200000418ff */
[----:B---3--:R-:W-:Y:S04]  /*bae0*/  IADD3 R52, -R68, 0x10, RZ ;  /* 0x0000001044347810 */ /* 0x008fe80007ffe1ff */
[----:B------:R-:W-:Y:S02]  /*baf0*/  LOP3.LUT R52, R52, 0xf, RZ, 0xc0, !PT ;  /* 0x0000000f34347812 */ /* 0x000fe400078ec0ff */
[----:B-1----:R-:W-:Y:S05]  /*bb00*/  IADD3 R2, P2, R45, R63, RZ ;  /* 0x0000003f2d027210 */ /* 0x002fea0007f5e0ff */
[----:B------:R-:W-:Y:S02]  /*bb10*/  IADD3.X R3, R54, R60, RZ, P2, !PT ;  /* 0x0000003c36037210 */ /* 0x000fe400017fe4ff */
[-C--:B------:R-:W-:Y:S03]  /*bb20*/  IADD3 R52, P4, P2, R52, R0.reuse, R55 ;  /* 0x0000000034347210 */ /* 0x080fe60007a9e037 */
[----:B------:R1:W-:Y:S01]  /*bb30*/  LDGSTS.E.BYPASS.LTC128B.128 [R227+0x6100], [R2.64], !P0 ;  /* 0x0610000002e37fae */ /* 0x0003e2000c101d46 */
[-C--:B------:R-:W-:Y:S02]  /*bb40*/  IADD3.X R53, RZ, R61.reuse, R44, P4, P2 ;  /* 0x0000003dff357210 */ /* 0x080fe400027e442c */
[C---:B----4-:R-:W-:Y:S01]  /*bb50*/  HMMA.16816.F32.BF16 R44, R136.reuse, R48, RZ ;  /* 0x00000030882c723c */ /* 0x050fe200000418ff */
[----:B------:R-:W-:Y:S04]  /*bb60*/  IADD3 R62, P4, P2, R62, R0, R63 ;  /* 0x000000003e3e7210 */ /* 0x000fe80007a9e03f */
[----:B------:R2:W-:Y:S01]  /*bb70*/  LDGSTS.E.BYPASS.LTC128B.128.ZFILL [R227+0x3100], [R52.64], P6 ;  /* 0x0310000034e37fae */ /* 0x0005e2000b141d46 */
[----:B------:R-:W-:Y:S02]  /*bb80*/  IADD3.X R63, RZ, R61, R60, P4, P2 ;  /* 0x0000003dff3f7210 */ /* 0x000fe400027e443c */
[C---:B------:R-:W-:Y:S05]  /*bb90*/  HMMA.16816.F32.BF16 R48, R136.reuse, R50, RZ ;  /* 0x000000328830723c */ /* 0x040fea00000418ff */
[----:B------:R3:W-:Y:S08]  /*bba0*/  LDGSTS.E.BYPASS.LTC128B.128.ZFILL [R227+0x7100], [R62.64], P5 ;  /* 0x071000003ee37fae */ /* 0x0007f0000a941d46 */
[----:B------:R-:W0:Y:S01]  /*bbb0*/  LDGDEPBAR ;  /* 0x00000000000079af */ /* 0x000e220000000000 */
[C---:B--2---:R-:W-:Y:S08]  /*bbc0*/  HMMA.16816.F32.BF16 R52, R136.reuse, R56, RZ ;  /* 0x000000388834723c */ /* 0x044ff000000418ff */
[C---:B------:R-:W-:Y:S08]  /*bbd0*/  HMMA.16816.F32.BF16 R56, R136.reuse, R58, RZ ;  /* 0x0000003a8838723c */ /* 0x040ff000000418ff */
[C---:B---3--:R-:W-:Y:S08]  /*bbe0*/  HMMA.16816.F32.BF16 R60, R136.reuse, R64, RZ ;  /* 0x00000040883c723c */ /* 0x048ff000000418ff */
[----:B------:R-:W-:Y:S08]  /*bbf0*/  HMMA.16816.F32.BF16 R64, R136, R66, RZ ;  /* 0x000000428840723c */ /* 0x000ff000000418ff */
[C---:B------:R-:W-:Y:S08]  /*bc00*/  HMMA.16816.F32.BF16 R4, R140.reuse, R144, R4 ;  /* 0x000000908c04723c */ /* 0x040ff00000041804 */
[C---:B------:R-:W-:Y:S01]  /*bc10*/  HMMA.16816.F32.BF16 R8, R140.reuse, R146, R8 ;  /* 0x000000928c08723c */ /* 0x040fe20000041808 */
[----:B------:R-:W2:Y:S07]  /*bc20*/  LDSM.16.M88.4 R144, [R201] ;  /* 0x00000000c990783b */ /* 0x000eae0000000200 */
        /* <DEDUP_REMOVED lines=15> */
[C---:B------:R-:W-:Y:S08]  /*bd20*/  HMMA.16816.F32.BF16 R52, R140.reuse, R168, R52 ;  /* 0x000000a88c34723c */ /* 0x040ff00000041834 */
[C---:B------:R-:W-:Y:S01]  /*bd30*/  HMMA.16816.F32.BF16 R56, R140.reuse, R170, R56 ;  /* 0x000000aa8c38723c */ /* 0x040fe20000041838 */
[----:B------:R-:W-:Y:S07]  /*bd40*/  LDSM.16.M88.4 R168, [R200+-0x3000] ;  /* 0xffd00000c8a8783b */ /* 0x000fee0000000200 */
[C---:B------:R-:W-:Y:S08]  /*bd50*/  HMMA.16816.F32.BF16 R60, R140.reuse, R172, R60 ;  /* 0x000000ac8c3c723c */ /* 0x040ff0000004183c */
[----:B------:R-:W-:Y:S08]  /*bd60*/  HMMA.16816.F32.BF16 R64, R140, R174, R64 ;  /* 0x000000ae8c40723c */ /* 0x000ff00000041840 */
[C---:B--2---:R-:W-:Y:S08]  /*bd70*/  HMMA.16816.F32.BF16 R4, R176.reuse, R144, R4 ;  /* 0x00000090b004723c */ /* 0x044ff00000041804 */
[C---:B------:R-:W-:Y:S01]  /*bd80*/  HMMA.16816.F32.BF16 R8, R176.reuse, R146, R8 ;  /* 0x00000092b008723c */ /* 0x040fe20000041808 */
[----:B------:R-:W2:Y:S07]  /*bd90*/  LDSM.16.M88.4 R144, [R201+0x3000] ;  /* 0x00300000c990783b */ /* 0x000eae0000000200 */
[C---:B---3--:R-:W-:Y:S03]  /*bda0*/  HMMA.16816.F32.BF16 R12, R176.reuse, R148, R12 ;  /* 0x00000094b00c723c */ /* 0x048fe6000004180c */
[----:B------:R-:W-:Y:S05]  /*bdb0*/  ISETP.GT.AND P2, PT, R232, R233, PT ;  /* 0x000000e9e800720c */ /* 0x000fea0003f44270 */
[C---:B------:R-:W-:Y:S01]  /*bdc0*/  HMMA.16816.F32.BF16 R16, R176.reuse, R150, R16 ;  /* 0x00000096b010723c */ /* 0x040fe20000041810 */
[----:B------:R-:W3:Y:S07]  /*bdd0*/  LDSM.16.M88.4 R148, [R201+0x3800] ;  /* 0x00380000c994783b */ /* 0x000eee0000000200 */
[C---:B----4-:R-:W-:Y:S08]  /*bde0*/  HMMA.16816.F32.BF16 R20, R176.reuse, R152, R20 ;  /* 0x00000098b014723c */ /* 0x050ff00000041814 */
[C---:B------:R-:W-:Y:S01]  /*bdf0*/  HMMA.16816.F32.BF16 R24, R176.reuse, R154, R24 ;  /* 0x0000009ab018723c */ /* 0x040fe20000041818 */
[----:B------:R-:W4:Y:S07]  /*be00*/  LDSM.16.M88.4 R152, [R200+-0x4000] ;  /* 0xffc00000c898783b */ /* 0x000f2e0000000200 */
[C---:B-----5:R-:W-:Y:S08]  /*be10*/  HMMA.16816.F32.BF16 R28, R176.reuse, R156, R28 ;  /* 0x0000009cb01c723c */ /* 0x060ff0000004181c */
[C---:B------:R-:W-:Y:S01]  /*be20*/  HMMA.16816.F32.BF16 R32, R176.reuse, R158, R32 ;  /* 0x0000009eb020723c */ /* 0x040fe20000041820 */
[----:B------:R-:W5:Y:S07]  /*be30*/  LDSM.16.M88.4 R156, [R200+-0x3800] ;  /* 0xffc80000c89c783b */ /* 0x000f6e0000000200 */
[C---:B-1----:R-:W-:Y:S08]  /*be40*/  HMMA.16816.F32.BF16 R36, R176.reuse, R160, R36 ;  /* 0x000000a0b024723c */ /* 0x042ff00000041824 */
[C---:B------:R-:W-:Y:S01]  /*be50*/  HMMA.16816.F32.BF16 R40, R176.reuse, R162, R40 ;  /* 0x000000a2b028723c */ /* 0x040fe20000041828 */
[----:B------:R-:W1:Y:S07]  /*be60*/  LDSM.16.M88.4 R160, [R200+-0x2800] ;  /* 0xffd80000c8a0783b */ /* 0x000e6e0000000200 */
[C---:B------:R-:W-:Y:S08]  /*be70*/  HMMA.16816.F32.BF16 R44, R176.reuse, R164, R44 ;  /* 0x000000a4b02c723c */ /* 0x040ff0000004182c */
[C---:B------:R-:W-:Y:S01]  /*be80*/  HMMA.16816.F32.BF16 R48, R176.reuse, R166, R48 ;  /* 0x000000a6b030723c */ /* 0x040fe20000041830 */
[----:B------:R-:W1:Y:S07]  /*be90*/  LDSM.16.M88.4 R164, [R200+-0x2000] ;  /* 0xffe00000c8a4783b */ /* 0x000e6e0000000200 */
[C---:B--2---:R-:W-:Y:S08]  /*bea0*/  HMMA.16816.F32.BF16 R52, R176.reuse, R144, R52 ;  /* 0x00000090b034723c */ /* 0x044ff00000041834 */
[C---:B------:R-:W-:Y:S01]  /*beb0*/  HMMA.16816.F32.BF16 R56, R176.reuse, R146, R56 ;  /* 0x00000092b038723c */ /* 0x040fe20000041838 */
[----:B------:R-:W2:Y:S07]  /*bec0*/  LDSM.16.M88.4 R144, [R200+-0x1800] ;  /* 0xffe80000c890783b */ /* 0x000eae0000000200 */
[C---:B---3--:R-:W-:Y:S08]  /*bed0*/  HMMA.16816.F32.BF16 R60, R176.reuse, R148, R60 ;  /* 0x00000094b03c723c */ /* 0x048ff0000004183c */
[----:B------:R-:W-:Y:S01]  /*bee0*/  HMMA.16816.F32.BF16 R64, R176, R150, R64 ;  /* 0x00000096b040723c */ /* 0x000fe20000041840 */
[----:B------:R-:W3:Y:S07]  /*bef0*/  LDSM.16.M88.4 R148, [R200+-0x1000] ;  /* 0xfff00000c894783b */ /* 0x000eee0000000200 */
[C---:B----4-:R-:W-:Y:S08]  /*bf00*/  HMMA.16816.F32.BF16 R4, R180.reuse, R152, R4 ;  /* 0x00000098b404723c */ /* 0x050ff00000041804 */
[C---:B------:R-:W-:Y:S01]  /*bf10*/  HMMA.16816.F32.BF16 R8, R180.reuse, R154, R8 ;  /* 0x0000009ab408723c */ /* 0x040fe20000041808 */
[----:B------:R-:W4:Y:S07]  /*bf20*/  LDSM.16.M88.4 R152, [R200+-0x800] ;  /* 0xfff80000c898783b */ /* 0x000f2e0000000200 */
[C---:B-----5:R-:W-:Y:S08]  /*bf30*/  HMMA.16816.F32.BF16 R12, R180.reuse, R156, R12 ;  /* 0x0000009cb40c723c */ /* 0x060ff0000004180c */
[C---:B------:R-:W-:Y:S01]  /*bf40*/  HMMA.16816.F32.BF16 R16, R180.reuse, R158, R16 ;  /* 0x0000009eb410723c */ /* 0x040fe20000041810 */
[----:B------:R-:W5:Y:S07]  /*bf50*/  LDSM.16.M88.4 R156, [R71+0x4000] ;  /* 0x00400000479c783b */ /* 0x000f6e0000000200 */
[C---:B------:R-:W-:Y:S08]  /*bf60*/  HMMA.16816.F32.BF16 R20, R180.reuse, R168, R20 ;  /* 0x000000a8b414723c */ /* 0x040ff00000041814 */
[C---:B------:R-:W-:Y:S01]  /*bf70*/  HMMA.16816.F32.BF16 R24, R180.reuse, R170, R24 ;  /* 0x000000aab418723c */ /* 0x040fe20000041818 */
[----:B------:R-:W-:Y:S07]  /*bf80*/  LDSM.16.M88.4 R168, [R71+0x5000] ;  /* 0x0050000047a8783b */ /* 0x000fee0000000200 */
[C---:B-1----:R-:W-:Y:S08]  /*bf90*/  HMMA.16816.F32.BF16 R28, R180.reuse, R160, R28 ;  /* 0x000000a0b41c723c */ /* 0x042ff0000004181c */
        /* <DEDUP_REMOVED lines=9> */
[C---:B------:R-:W-:Y:S01]  /*c030*/  HMMA.16816.F32.BF16 R56, R180.reuse, R150, R56 ;  /* 0x00000096b438723c */ /* 0x040fe20000041838 */
[----:B------:R-:W3:Y:S07]  /*c040*/  LDSM.16.M88.4 R148, [R71+0x6800] ;  /* 0x006800004794783b */ /* 0x000eee0000000200 */
[C---:B----4-:R-:W-:Y:S08]  /*c050*/  HMMA.16816.F32.BF16 R60, R180.reuse, R152, R60 ;  /* 0x00000098b43c723c */ /* 0x050ff0000004183c */
[----:B------:R-:W-:Y:S01]  /*c060*/  HMMA.16816.F32.BF16 R64, R180, R154, R64 ;  /* 0x0000009ab440723c */ /* 0x000fe20000041840 */
[----:B------:R-:W4:Y:S07]  /*c070*/  LDSM.16.M88.4 R152, [R71+0x7000] ;  /* 0x007000004798783b */ /* 0x000f2e0000000200 */
[C---:B-----5:R-:W-:Y:S08]  /*c080*/  HMMA.16816.F32.BF16 R4, R184.reuse, R156, R4 ;  /* 0x0000009cb804723c */ /* 0x060ff00000041804 */
[C---:B------:R-:W-:Y:S01]  /*c090*/  HMMA.16816.F32.BF16 R8, R184.reuse, R158, R8 ;  /* 0x0000009eb808723c */ /* 0x040fe20000041808 */
[----:B------:R-:W5:Y:S07]  /*c0a0*/  LDSM.16.M88.4 R156, [R71+0x7800] ;  /* 0x00780000479c783b */ /* 0x000f6e0000000200 */
[C---:B-1----:R-:W-:Y:S08]  /*c0b0*/  HMMA.16816.F32.BF16 R12, R184.reuse, R160, R12 ;  /* 0x000000a0b80c723c */ /* 0x042ff0000004180c */
[C---:B------:R-:W-:Y:S01]  /*c0c0*/  HMMA.16816.F32.BF16 R16, R184.reuse, R162, R16 ;  /* 0x000000a2b810723c */ /* 0x040fe20000041810 */
[----:B------:R-:W1:Y:S07]  /*c0d0*/  LDSM.16.M88.4 R160, [R207] ;  /* 0x00000000cfa0783b */ /* 0x000e6e0000000200 */
        /* <DEDUP_REMOVED lines=8> */
[----:B------:R-:W2:Y:S07]  /*c160*/  LDSM.16.M88.4 R144, [R210] ;  /* 0x00000000d290783b */ /* 0x000eae0000000200 */
[C---:B---3--:R-:W-:Y:S08]  /*c170*/  HMMA.16816.F32.BF16 R44, R184.reuse, R148, R44 ;  /* 0x00000094b82c723c */ /* 0x048ff0000004182c */
[C---:B------:R-:W-:Y:S01]  /*c180*/  HMMA.16816.F32.BF16 R48, R184.reuse, R150, R48 ;  /* 0x00000096b830723c */ /* 0x040fe20000041830 */
[----:B------:R-:W3:Y:S07]  /*c190*/  LDSM.16.M88.4 R148, [R211] ;  /* 0x00000000d394783b */ /* 0x000eee0000000200 */
[C---:B----4-:R-:W-:Y:S08]  /*c1a0*/  HMMA.16816.F32.BF16 R52, R184.reuse, R152, R52 ;  /* 0x00000098b834723c */ /* 0x050ff00000041834 */
[C---:B------:R-:W-:Y:S01]  /*c1b0*/  HMMA.16816.F32.BF16 R56, R184.reuse, R154, R56 ;  /* 0x0000009ab838723c */ /* 0x040fe20000041838 */
[----:B------:R-:W4:Y:S07]  /*c1c0*/  LDSM.16.M88.4 R152, [R212] ;  /* 0x00000000d498783b */ /* 0x000f2e0000000200 */
[C---:B-----5:R-:W-:Y:S08]  /*c1d0*/  HMMA.16816.F32.BF16 R60, R184.reuse, R156, R60 ;  /* 0x0000009cb83c723c */ /* 0x060ff0000004183c */
[----:B------:R-:W-:Y:S01]  /*c1e0*/  HMMA.16816.F32.BF16 R64, R184, R158, R64 ;  /* 0x0000009eb840723c */ /* 0x000fe20000041840 */
[----:B------:R-:W5:Y:S07]  /*c1f0*/  LDSM.16.M88.4 R156, [R213] ;  /* 0x00000000d59c783b */ /* 0x000f6e0000000200 */
[C---:B-1----:R-:W-:Y:S08]  /*c200*/  HMMA.16816.F32.BF16 R4, R188.reuse, R160, R4 ;  /* 0x000000a0bc04723c */ /* 0x042ff00000041804 */
[C---:B------:R-:W-:Y:S01]  /*c210*/  HMMA.16816.F32.BF16 R8, R188.reuse, R162, R8 ;  /* 0x000000a2bc08723c */ /* 0x040fe20000041808 */
[----:B------:R-:W1:Y:S07]  /*c220*/  LDSM.16.M88.4 R160, [R214] ;  /* 0x00000000d6a0783b */ /* 0x000e6e0000000200 */
        /* <DEDUP_REMOVED lines=13> */
[C---:B------:R-:W-:Y:S01]  /*c300*/  HMMA.16816.F32.BF16 R48, R188.reuse, R154, R48 ;  /* 0x0000009abc30723c */ /* 0x040fe20000041830 */
[----:B------:R-:W4:Y:S07]  /*c310*/  LDSM.16.M88.4 R152, [R201+0x6000] ;  /* 0x00600000c998783b */ /* 0x000f2e0000000200 */
[C---:B-----5:R-:W-:Y:S08]  /*c320*/  HMMA.16816.F32.BF16 R52, R188.reuse, R156, R52 ;  /* 0x0000009cbc34723c */ /* 0x060ff00000041834 */
[C---:B------:R-:W-:Y:S01]  /*c330*/  HMMA.16816.F32.BF16 R56, R188.reuse, R158, R56 ;  /* 0x0000009ebc38723c */ /* 0x040fe20000041838 */
[----:B------:R-:W5:Y:S07]  /*c340*/  LDSM.16.M88.4 R156, [R201+0x6800] ;  /* 0x00680000c99c783b */ /* 0x000f6e0000000200 */
[C---:B-1----:R-:W-:Y:S08]  /*c350*/  HMMA.16816.F32.BF16 R60, R188.reuse, R160, R60 ;  /* 0x000000a0bc3c723c */ /* 0x042ff0000004183c */
[----:B------:R-:W-:Y:S01]  /*c360*/  HMMA.16816.F32.BF16 R64, R188, R162, R64 ;  /* 0x000000a2bc40723c */ /* 0x000fe20000041840 */
[----:B------:R-:W1:Y:S07]  /*c370*/  LDSM.16.M88.4 R160, [R201+0x7000] ;  /* 0x00700000c9a0783b */ /* 0x000e6e0000000200 */
[C---:B------:R-:W-:Y:S08]  /*c380*/  HMMA.16816.F32.BF16 R4, R192.reuse, R168, R4 ;  /* 0x000000a8c004723c */ /* 0x040ff00000041804 */
[C---:B------:R-:W-:Y:S01]  /*c390*/  HMMA.16816.F32.BF16 R8, R192.reuse, R170, R8 ;  /* 0x000000aac008723c */ /* 0x040fe20000041808 */
[----:B------:R-:W1:Y:S07]  /*c3a0*/  LDSM.16.M88.4 R168, [R201+0x7800] ;  /* 0x00780000c9a8783b */ /* 0x000e6e0000000200 */
[C---:B------:R-:W-:Y:S08]  /*c3b0*/  HMMA.16816.F32.BF16 R12, R192.reuse, R164, R12 ;  /* 0x000000a4c00c723c */ /* 0x040ff0000004180c */
[C---:B------:R-:W-:Y:S01]  /*c3c0*/  HMMA.16816.F32.BF16 R16, R192.reuse, R166, R16 ;  /* 0x000000a6c010723c */ /* 0x040fe20000041810 */
[----:B------:R-:W1:Y:S07]  /*c3d0*/  LDSM.16.M88.4 R164, [R200] ;  /* 0x00000000c8a4783b */ /* 0x000e6e0000000200 */
[C---:B--2---:R-:W-:Y:S08]  /*c3e0*/  HMMA.16816.F32.BF16 R20, R192.reuse, R144, R20 ;  /* 0x00000090c014723c */ /* 0x044ff00000041814 */
[C---:B------:R-:W-:Y:S01]  /*c3f0*/  HMMA.16816.F32.BF16 R24, R192.reuse, R146, R24 ;  /* 0x00000092c018723c */ /* 0x040fe20000041818 */
[----:B------:R-:W2:Y:S07]  /*c400*/  LDSM.16.M88.4 R144, [R200+0x800] ;  /* 0x00080000c890783b */ /* 0x000eae0000000200 */
[C---:B---3--:R-:W-:Y:S08]  /*c410*/  HMMA.16816.F32.BF16 R28, R192.reuse, R148, R28 ;  /* 0x00000094c01c723c */ /* 0x048ff0000004181c */
[C---:B------:R-:W-:Y:S08]  /*c420*/  HMMA.16816.F32.BF16 R32, R192.reuse, R150, R32 ;  /* 0x00000096c020723c */ /* 0x040ff00000041820 */
[C---:B----4-:R-:W-:Y:S08]  /*c430*/  HMMA.16816.F32.BF16 R36, R192.reuse, R152, R36 ;  /* 0x00000098c024723c */ /* 0x050ff00000041824 */
[C---:B------:R-:W-:Y:S08]  /*c440*/  HMMA.16816.F32.BF16 R40, R192.reuse, R154, R40 ;  /* 0x0000009ac028723c */ /* 0x040ff00000041828 */
[C---:B-----5:R-:W-:Y:S08]  /*c450*/  HMMA.16816.F32.BF16 R44, R192.reuse, R156, R44 ;  /* 0x0000009cc02c723c */ /* 0x060ff0000004182c */
[C---:B------:R-:W-:Y:S08]  /*c460*/  HMMA.16816.F32.BF16 R48, R192.reuse, R158, R48 ;  /* 0x0000009ec030723c */ /* 0x040ff00000041830 */
[C---:B-1----:R-:W-:Y:S08]  /*c470*/  HMMA.16816.F32.BF16 R52, R192.reuse, R160, R52 ;  /* 0x000000a0c034723c */ /* 0x042ff00000041834 */
        /* <DEDUP_REMOVED lines=32> */
[----:B------:R-:W1:Y:S10]  /*c680*/  MUFU.TANH R169, R12 ;  /* 0x0000000c00a97308 */ /* 0x000e740000002400 */
        /* <DEDUP_REMOVED lines=41> */
[----:B------:R-:W2:Y:S01]  /*c920*/  MUFU.TANH R163, R23 ;  /* 0x0000001700a37308 */ /* 0x000ea20000002400 */
[C---:B------:R-:W-:Y:S01]  /*c930*/  HMMA.16816.F32.BF16 R48, R196.reuse, R10, R48 ;  /* 0x0000000ac430723c */ /* 0x040fe20000041830 */
[----:B------:R-:W5:Y:S01]  /*c940*/  LDSM.16.M88.4 R8, [R200+0x3800] ;  /* 0x00380000c808783b */ /* 0x000f620000000200 */
[----:B------:R-:W-:Y:S07]  /*c950*/  DEPBAR.LE SB0, 0x0 ;  /* 0x000080000000791a */ /* 0x000fee0000000000 */
[----:B------:R2:W2:Y:S01]  /*c960*/  MUFU.TANH R157, R24 ;  /* 0x00000018009d7308 */ /* 0x0004a20000002400 */
[----:B------:R-:W-:Y:S01]  /*c970*/  BAR.SYNC.DEFER_BLOCKING 0x0 ;  /* 0x0000000000007b1d */ /* 0x000fe20000010000 */
[C---:B-1----:R-:W-:Y:S08]  /*c980*/  HMMA.16816.F32.BF16 R52, R196.reuse, R4, R52 ;  /* 0x00000004c434723c */ /* 0x042ff00000041834 */
[----:B------:R1:W1:Y:S01]  /*c990*/  MUFU.TANH R154, R25 ;  /* 0x00000019009a7308 */ /* 0x0002620000002400 */
[C---:B------:R-:W-:Y:S09]  /*c9a0*/  HMMA.16816.F32.BF16 R56, R196.reuse, R6, R56 ;  /* 0x00000006c438723c */ /* 0x040ff20000041838 */
[----:B------:R3:W3:Y:S06]  /*c9b0*/  MUFU.TANH R161, R26 ;  /* 0x0000001a00a17308 */ /* 0x0006ec0000002400 */
[----:B--2---:R-:W-:Y:S04]  /*c9c0*/  FMUL.FTZ R24, R53, c[0x0][0x320] ;  /* 0x0000c80035187a20 */ /* 0x004fe80000410000 */
[----:B------:R2:W2:Y:S01]  /*c9d0*/  MUFU.TANH R160, R27 ;  /* 0x0000001b00a07308 */ /* 0x0004a20000002400 */
[C---:B-----5:R-:W-:Y:S03]  /*c9e0*/  HMMA.16816.F32.BF16 R60, R196.reuse, R8, R60 ;  /* 0x00000008c43c723c */ /* 0x060fe6000004183c */
[----:B-1----:R-:W-:Y:S02]  /*c9f0*/  FMUL.FTZ R25, R55, c[0x0][0x320] ;  /* 0x0000c80037197a20 */ /* 0x002fe40000410000 */
[----:B------:R-:W-:Y:S02]  /*ca00*/  FMUL.FTZ R21, R56, c[0x0][0x320] ;  /* 0x0000c80038157a20 */ /* 0x000fe40000410000 */
[----:B------:R-:W-:Y:S02]  /*ca10*/  FMUL.FTZ R20, R57, c[0x0][0x320] ;  /* 0x0000c80039147a20 */ /* 0x000fe40000410000 */
[----:B------:R1:W1:Y:S01]  /*ca20*/  MUFU.TANH R151, R28 ;  /* 0x0000001c00977308 */ /* 0x0002620000002400 */
[----:B------:R-:W-:Y:S03]  /*ca30*/  HMMA.16816.F32.BF16 R64, R196, R10, R64 ;  /* 0x0000000ac440723c */ /* 0x000fe60000041840 */
[----:B---3--:R-:W-:Y:S02]  /*ca40*/  FMUL.FTZ R26, R52, c[0x0][0x320] ;  /* 0x0000c800341a7a20 */ /* 0x008fe40000410000 */
[----:B------:R-:W-:Y:S02]  /*ca50*/  FMUL.FTZ R23, R58, c[0x0][0x320] ;  /* 0x0000c8003a177a20 */ /* 0x000fe40000410000 */
[----:B------:R-:W-:Y:S02]  /*ca60*/  FMUL.FTZ R22, R59, c[0x0][0x320] ;  /* 0x0000c8003b167a20 */ /* 0x000fe40000410000 */
[----:B------:R3:W3:Y:S03]  /*ca70*/  MUFU.TANH R150, R29 ;  /* 0x0000001d00967308 */ /* 0x0006e60000002400 */
[----:B--2---:R-:W-:Y:S02]  /*ca80*/  FMUL.FTZ R27, R54, c[0x0][0x320] ;  /* 0x0000c800361b7a20 */ /* 0x004fe40000410000 */
[----:B------:R-:W-:Y:S02]  /*ca90*/  FMUL.FTZ R19, R60, c[0x0][0x320] ;  /* 0x0000c8003c137a20 */ /* 0x000fe40000410000 */
[----:B------:R-:W-:Y:S03]  /*caa0*/  FMUL.FTZ R14, R61, c[0x0][0x320] ;  /* 0x0000c8003d0e7a20 */ /* 0x000fe60000410000 */
[----:B------:R2:W2:Y:S01]  /*cab0*/  MUFU.TANH R156, R30 ;  /* 0x0000001e009c7308 */ /* 0x0004a20000002400 */
[----:B------:R-:W-:Y:S02]  /*cac0*/  FMUL.FTZ R18, R62, c[0x0][0x320] ;  /* 0x0000c8003e127a20 */ /* 0x000fe40000410000 */
[----:B------:R-:W-:Y:S02]  /*cad0*/  FMUL.FTZ R17, R63, c[0x0][0x320] ;  /* 0x0000c8003f117a20 */ /* 0x000fe40000410000 */
[----:B-1----:R-:W-:Y:S02]  /*cae0*/  FMUL.FTZ R28, R49, c[0x0][0x320] ;  /* 0x0000c800311c7a20 */ /* 0x002fe40000410000 */
[----:B------:R-:W-:Y:S02]  /*caf0*/  FMUL.FTZ R13, R64, c[0x0][0x320] ;  /* 0x0000c800400d7a20 */ /* 0x000fe40000410000 */
[----:B------:R-:W-:Y:S01]  /*cb00*/  FMUL.FTZ R12, R65, c[0x0][0x320] ;  /* 0x0000c800410c7a20 */ /* 0x000fe20000410000 */
[----:B------:R1:W1:Y:S01]  /*cb10*/  MUFU.TANH R155, R31 ;  /* 0x0000001f009b7308 */ /* 0x0002620000002400 */
[----:B------:R-:W-:Y:S02]  /*cb20*/  FMUL.FTZ R16, R66, c[0x0][0x320] ;  /* 0x0000c80042107a20 */ /* 0x000fe40000410000 */
[----:B------:R-:W-:Y:S02]  /*cb30*/  FMUL.FTZ R15, R67, c[0x0][0x320] ;  /* 0x0000c800430f7a20 */ /* 0x000fe40000410000 */
[----:B---3--:R-:W-:Y:S05]  /*cb40*/  FMUL.FTZ R29, R48, c[0x0][0x320] ;  /* 0x0000c800301d7a20 */ /* 0x008fea0000410000 */
[----:B------:R3:W3:Y:S01]  /*cb50*/  MUFU.TANH R149, R32 ;  /* 0x0000002000957308 */ /* 0x0006e20000002400 */
[----:B--2---:R-:W-:Y:S09]  /*cb60*/  FMUL.FTZ R30, R51, c[0x0][0x320] ;  /* 0x0000c800331e7a20 */ /* 0x004ff20000410000 */
[----:B------:R2:W2:Y:S01]  /*cb70*/  MUFU.TANH R146, R33 ;  /* 0x0000002100927308 */ /* 0x0004a20000002400 */
[----:B-1----:R-:W-:Y:S09]  /*cb80*/  FMUL.FTZ R31, R50, c[0x0][0x320] ;  /* 0x0000c800321f7a20 */ /* 0x002ff20000410000 */
[----:B------:R1:W1:Y:S01]  /*cb90*/  MUFU.TANH R153, R34 ;  /* 0x0000002200997308 */ /* 0x0002620000002400 */
[----:B---3--:R-:W-:Y:S09]  /*cba0*/  FMUL.FTZ R32, R45, c[0x0][0x320] ;  /* 0x0000c8002d207a20 */ /* 0x008ff20000410000 */
        /* <DEDUP_REMOVED lines=9> */
[----:B-1----:R-:W-:Y:S02]  /*cc40*/  FMUL.FTZ R38, R40, c[0x0][0x320] ;  /* 0x0000c80028267a20 */ /* 0x002fe40000410000 */
[----:B------:R-:W-:Y:S07]  /*cc50*/  FMUL.FTZ R40, R42, c[0x0][0x320] ;  /* 0x0000c8002a287a20 */ /* 0x000fee0000410000 */
[----:B------:R-:W1:Y:S01]  /*cc60*/  MUFU.TANH R38, R38 ;  /* 0x0000002600267308 */ /* 0x000e620000002400 */
[----:B---3--:R-:W-:Y:S09]  /*cc70*/  FMUL.FTZ R39, R43, c[0x0][0x320] ;  /* 0x0000c8002b277a20 */ /* 0x008ff20000410000 */
[----:B------:R-:W3:Y:S10]  /*cc80*/  MUFU.TANH R35, R35 ;  /* 0x0000002300237308 */ /* 0x000ef40000002400 */
        /* <DEDUP_REMOVED lines=25> */
[----:B------:R-:W1:Y:S01]  /*ce20*/  MUFU.TANH R15, R15 ;  /* 0x0000000f000f7308 */ /* 0x000e620000002400 */
[----:B------:R-:W-:-:S05]  /*ce30*/  @!P2 BRA `(.L_x_96) ;  /* 0x000005a00000a947 */ /* 0x000fca0003800000 */
[----:B--234-:R-:W-:Y:S01]  /*ce40*/  SHF.R.S32.HI R6, RZ, 0x1f, R242 ;  /* 0x0000001fff067819 */ /* 0x01cfe200000114f2 */
[----:B------:R-:W2:Y:S01]  /*ce50*/  LDL R237, [R1+0x10] ;  /* 0x0000100001ed7983 */ /* 0x000ea20000100800 */
[----:B------:R-:W-:Y:S01]  /*ce60*/  SHF.R.S32.HI R7, RZ, 0x1f, R241 ;  /* 0x0000001fff077819 */ /* 0x000fe200000114f1 */
[----:B------:R-:W-:Y:S01]  /*ce70*/  IMAD.MOV.U32 R238, RZ, RZ, RZ ;  /* 0x000000ffffee7224 */ /* 0x000fe200078e00ff */
[C---:B------:R-:W-:Y:S01]  /*ce80*/  SHF.L.U64.HI R6, R242.reuse, 0x1, R6 ;  /* 0x00000001f2067819 */ /* 0x040fe20000010206 */
[----:B------:R-:W3:Y:S01]  /*ce90*/  LDL.64 R244, [R1+0x20] ;  /* 0x0000200001f47983 */ /* 0x000ee20000100a00 */
[----:B------:R-:W-:Y:S02]  /*cea0*/  IMAD.SHL.U32 R42, R242, 0x2, RZ ;  /* 0x00000002f22a7824 */ /* 0x000fe400078e00ff */
[----:B------:R-:W-:Y:S03]  /*ceb0*/  IMAD.SHL.U32 R41, R241, 0x2, RZ ;  /* 0x00000002f1297824 */ /* 0x000fe600078e00ff */
[----:B------:R-:W4:Y:S04]  /*cec0*/  LDL R236, [R1+0x34] ;  /* 0x0000340001ec7983 */ /* 0x000f280000100800 */
[----:B------:R-:W5:Y:S08]  /*ced0*/  S2R R233, SR_TID.X ;  /* 0x0000000000e97919 */ /* 0x000f700000002100 */
[----:B------:R-:W4:Y:S01]  /*cee0*/  LDL.64 R234, [R1+0x18] ;  /* 0x0000180001ea7983 */ /* 0x000f220000100a00 */
[--C-:B-----5:R-:W-:Y:S02]  /*cef0*/  SHF.R.S32.HI R240, RZ, 0x1f, R233.reuse ;  /* 0x0000001ffff07819 */ /* 0x120fe400000114e9 */
[----:B------:R-:W-:Y:S02]  /*cf00*/  SHF.R.S32.HI R243, RZ, 0x1f, R233 ;  /* 0x0000001ffff37819 */ /* 0x000fe400000114e9 */
[-C--:B------:R-:W-:Y:S02]  /*cf10*/  LEA.HI R240, R240, R233.reuse, RZ, 0x3 ;  /* 0x000000e9f0f07211 */ /* 0x080fe400078f18ff */
[----:B------:R-:W-:Y:S02]  /*cf20*/  LEA.HI R243, R243, R233, RZ, 0x3 ;  /* 0x000000e9f3f37211 */ /* 0x000fe400078f18ff */
[----:B------:R-:W-:Y:S02]  /*cf30*/  LOP3.LUT R240, R240, 0xfffffff8, RZ, 0xc0, !PT ;  /* 0xfffffff8f0f07812 */ /* 0x000fe400078ec0ff */
[----:B------:R-:W-:Y:S03]  /*cf40*/  SHF.R.S32.HI R243, RZ, 0x3, R243 ;  /* 0x00000003fff37819 */ /* 0x000fe600000114f3 */
[----:B------:R-:W-:Y:S02]  /*cf50*/  IMAD.IADD R240, R233, 0x1, -R240 ;  /* 0x00000001e9f07824 */ /* 0x000fe400078e0af0 */
[----:B------:R-:W5:Y:S02]  /*cf60*/  LDL R233, [R1+0x30] ;  /* 0x0000300001e97983 */ /* 0x000f640000100800 */
[----:B------:R-:W-:Y:S02]  /*cf70*/  IMAD R0, R240, 0x20, R243 ;  /* 0x00000020f0007824 */ /* 0x000fe400078e02f3 */
[----:B--2---:R-:W-:Y:S05]  /*cf80*/  IMAD R2, R232, 0x80, R237 ;  /* 0x00000080e8027824 */ /* 0x004fea00078e02ed */
[----:B------:R-:W-:Y:S05]  /*cf90*/  IADD3 R2, R2, -0x80, R0 ;  /* 0xffffff8002027810 */ /* 0x000fea0007ffe000 */
[----:B------:R-:W-:Y:S04]  /*cfa0*/  @P3 IMAD.HI.U32 R3, R2, c[0x0][0x2bc], RZ ;  /* 0x0000af0002033a27 */ /* 0x000fe800078e00ff */
[----:B------:R-:W-:Y:S01]  /*cfb0*/  IMAD.MOV.U32 R0, RZ, RZ, R2 ;  /* 0x000000ffff007224 */ /* 0x000fe200078e0002 */
[----:B------:R-:W-:Y:S04]  /*cfc0*/  @P3 SHF.R.U32.HI R0, RZ, c[0x0][0x2c0], R3 ;  /* 0x0000b000ff003a19 */ /* 0x000fe80000011603 */
[C---:B---3--:R-:W-:Y:S04]  /*cfd0*/  @!P1 IADD3 R3, P2, R0.reuse, R244, RZ ;  /* 0x000000f400039210 */ /* 0x048fe80007f5e0ff */
[----:B----4-:R-:W-:Y:S01]  /*cfe0*/  @!P1 LEA.HI.X.SX32 R5, R0, R236, 0x1, P2 ;  /* 0x000000ec00059211 */ /* 0x010fe200010f0eff */
        /* <DEDUP_REMOVED lines=10> */
[----:B--2---:R-:W-:Y:S02]  /*d090*/  SHF.L.U64.HI R5, R241, 0x1, R7 ;  /* 0x00000001f1057819 */ /* 0x004fe40000010207 */
[----:B---3--:R-:W-:Y:S01]  /*d0a0*/  SHF.R.S32.HI R4, RZ, 0x1f, R238 ;  /* 0x0000001fff047819 */ /* 0x008fe200000114ee */
[----:B------:R-:W-:Y:S04]  /*d0b0*/  IMAD.WIDE.U32 R2, R238, c[0x0][0x1f0], R2 ;  /* 0x00007c00ee027a25 */ /* 0x000fe800078e0002 */
[----:B------:R-:W-:Y:S01]  /*d0c0*/  IMAD R4, R4, c[0x0][0x1f0], RZ ;  /* 0x00007c0004047a24 */ /* 0x000fe200078e02ff */
[----:B------:R-:W-:Y:S03]  /*d0d0*/  IADD3 R0, P2, R234, R2, RZ ;  /* 0x00000002ea007210 */ /* 0x000fe60007f5e0ff */
[----:B------:R-:W-:Y:S05]  /*d0e0*/  IMAD R4, R238, c[0x0][0x1f4], R4 ;  /* 0x00007d00ee047a24 */ /* 0x000fea00078e0204 */
[----:B-----5:R-:W-:Y:S02]  /*d0f0*/  IADD3.X R2, R233, R3, R4, P2, !PT ;  /* 0x00000003e9027210 */ /* 0x020fe400017fe404 */
[C---:B------:R-:W-:Y:S04]  /*d100*/  LEA R4, P2, R0.reuse, c[0x0][0x1c8], 0x1 ;  /* 0x0000720000047a11 */ /* 0x040fe800078408ff */
[----:B------:R-:W-:Y:S01]  /*d110*/  LEA.HI.X R0, R0, c[0x0][0x1cc], R2, 0x1, P2 ;  /* 0x0000730000007a11 */ /* 0x000fe200010f0c02 */
[----:B------:R-:W-:-:S06]  /*d120*/  BRA.DIV ~URZ, `(.L_x_97) ;  /* 0x000068927f007947 */ /* 0x000fcc000b800000 */
[----:B------:R2:W3:Y:S02]  /*d130*/  SHFL.IDX PT, R7, R0, RZ, 0x181f ;  /* 0x00181fff00077589 */ /* 0x0004e400000e0000 */
.L_x_126:
[----:B------:R-:W-:-:S05]  /*d140*/  BRA.DIV ~URZ, `(.L_x_98) ;  /* 0x000068e27f007947 */ /* 0x000fca000b800000 */
[----:B------:R-:W4:Y:S01]  /*d150*/  SHFL.IDX PT, R8, R4, RZ, 0x181f ;  /* 0x00181fff04087589 */ /* 0x000f2200000e0000 */
[C---:B------:R-:W-:Y:S02]  /*d160*/  IADD3 R2, -R68.reuse, 0x10, RZ ;  /* 0x0000001044027810 */ /* 0x040fe40007ffe1ff */
[----:B------:R-:W-:Y:S01]  /*d170*/  ISETP.NE.U32.AND P2, PT, R68, RZ, PT ;  /* 0x000000ff4400720c */ /* 0x000fe20003f45070 */
[----:B------:R-:W5:Y:S01]  /*d180*/  SHFL.IDX PT, R3, R4, 0x1, 0x181f ;  /* 0x00381f0004037f89 */ /* 0x000f6200000e0000 */
[----:B------:R-:W-:Y:S04]  /*d190*/  LOP3.LUT R2, R2, 0xf, RZ, 0xc0, !PT ;  /* 0x0000000f02027812 */ /* 0x000fe800078ec0ff */
[----:B----4-:R-:W-:Y:S04]  /*d1a0*/  IADD3 R10, P5, P4, R2, R8, R41 ;  /* 0x00000008020a7210 */ /* 0x010fe80007cbe029 */
[----:B---3--:R-:W-:Y:S02]  /*d1b0*/  IADD3.X R11, RZ, R7, R5, P5, P4 ;  /* 0x00000007ff0b7210 */ /* 0x008fe40002fe8405 */
[-C--:B------:R-:W-:Y:S03]  /*d1c0*/  IADD3 R8, P4, R8, R42.reuse, RZ ;  /* 0x0000002a08087210 */ /* 0x080fe60007f9e0ff */
[----:B------:R-:W-:Y:S01]  /*d1d0*/  @!PT LDS RZ, [RZ] ;  /* 0x00000000fffff984 */ /* 0x000fe20000000800 */
[----:B------:R3:W-:Y:S02]  /*d1e0*/  LDGSTS.E.BYPASS.LTC128B.128.ZFILL [R227+0x8100], [R10.64], P2 ;  /* 0x081000000ae37fae */ /* 0x0007e40009141d46 */
[--C-:B------:R-:W-:Y:S02]  /*d1f0*/  IMAD.X R9, R7, 0x1, R6.reuse, P4 ;  /* 0x0000000107097824 */ /* 0x100fe400020e0606 */
[----:B------:R-:W4:Y:S04]  /*d200*/  SHFL.IDX PT, R7, R0, 0x1, 0x181f ;  /* 0x00381f0000077f89 */ /* 0x000f2800000e0000 */
[----:B------:R5:W-:Y:S02]  /*d210*/  LDGSTS.E.BYPASS.LTC128B.128 [R227+0xc100], [R8.64], !P0 ;  /* 0x0c10000008e37fae */ /* 0x000be4000c101d46 */
[C---:B-----5:R-:W-:Y:S04]  /*d220*/  IADD3 R8, P5, P4, R2.reuse, R3, R41 ;  /* 0x0000000302087210 */ /* 0x060fe80007cbe029 */
[----:B----4-:R-:W-:Y:S05]  /*d230*/  IADD3.X R9, RZ, R7, R5, P5, P4 ;  /* 0x00000007ff097210 */ /* 0x010fea0002fe8405 */
[----:B------:R4:W-:Y:S02]  /*d240*/  LDGSTS.E.BYPASS.LTC128B.128.ZFILL [R227+0x9100], [R8.64], P2 ;  /* 0x0910000008e37fae */ /* 0x0009e40009141d46 */
[----:B----4-:R-:W-:Y:S05]  /*d250*/  IADD3 R8, P4, R3, R42, RZ ;  /* 0x0000002a03087210 */ /* 0x010fea0007f9e0ff */
[--C-:B------:R-:W-:Y:S02]  /*d260*/  IMAD.X R9, R7, 0x1, R6.reuse, P4 ;  /* 0x0000000107097824 */ /* 0x100fe400020e0606 */
[----:B------:R-:W4:Y:S04]  /*d270*/  SHFL.IDX PT, R7, R4, 0x2, 0x181f ;  /* 0x00581f0004077f89 */ /* 0x000f2800000e0000 */
[----:B------:R5:W-:Y:S04]  /*d280*/  LDGSTS.E.BYPASS.LTC128B.128 [R227+0xd100], [R8.64], !P0 ;  /* 0x0d10000008e37fae */ /* 0x000be8000c101d46 */
[----:B------:R-:W-:Y:S01]  /*d290*/  SHFL.IDX PT, R4, R4, 0x3, 0x181f ;  /* 0x00781f0004047f89 */ /* 0x000fe200000e0000 */
[----:B----4-:R-:W-:Y:S03]  /*d2a0*/  IADD3 R2, P5, P4, R2, R7, R41 ;  /* 0x0000000702027210 */ /* 0x010fe60007cbe029 */
[----:B-----5:R-:W4:Y:S04]  /*d2b0*/  SHFL.IDX PT, R8, R0, 0x2, 0x181f ;  /* 0x00581f0000087f89 */ /* 0x020f2800000e0000 */
[----:B--2---:R-:W2:Y:S01]  /*d2c0*/  SHFL.IDX PT, R0, R0, 0x3, 0x181f ;  /* 0x00781f0000007f89 */ /* 0x004ea200000e0000 */
[----:B----4-:R-:W-:Y:S05]  /*d2d0*/  IADD3.X R3, RZ, R8, R5, P5, P4 ;  /* 0x00000008ff037210 */ /* 0x010fea0002fe8405 */
[----:B------:R4:W-:Y:S02]  /*d2e0*/  LDGSTS.E.BYPASS.LTC128B.128.ZFILL [R227+0xa100], [R2.64], P2 ;  /* 0x0a10000002e37fae */ /* 0x0009e40009141d46 */
[----:B----4-:R-:W-:Y:S05]  /*d2f0*/  IADD3 R2, P2, R7, R42, RZ ;  /* 0x0000002a07027210 */ /* 0x010fea0007f5e0ff */
[----:B------:R-:W-:Y:S05]  /*d300*/  IMAD.X R3, R8, 0x1, R6, P2 ;  /* 0x0000000108037824 */ /* 0x000fea00010e0606 */
[----:B------:R3:W-:Y:S03]  /*d310*/  LDGSTS.E.BYPASS.LTC128B.128 [R227+0xe100], [R2.64], !P0 ;  /* 0x0e10000002e37fae */ /* 0x0007e6000c101d46 */
.L_x_127:
[C---:B--23--:R-:W-:Y:S02]  /*d320*/  IADD3 R2, -R68.reuse, 0x10, RZ ;  /* 0x0000001044027810 */ /* 0x04cfe40007ffe1ff */
[----:B------:R-:W-:Y:S02]  /*d330*/  ISETP.NE.U32.AND P2, PT, R68, RZ, PT ;  /* 0x000000ff4400720c */ /* 0x000fe40003f45070 */
[----:B------:R-:W-:Y:S04]  /*d340*/  LOP3.LUT R2, R2, 0xf, RZ, 0xc0, !PT ;  /* 0x0000000f02027812 */ /* 0x000fe800078ec0ff */
[----:B------:R-:W-:Y:S04]  /*d350*/  IADD3 R2, P5, P4, R2, R4, R41 ;  /* 0x0000000402027210 */ /* 0x000fe80007cbe029 */
[----:B------:R-:W-:Y:S05]  /*d360*/  IADD3.X R3, RZ, R0, R5, P5, P4 ;  /* 0x00000000ff037210 */ /* 0x000fea0002fe8405 */
[----:B------:R-:W-:Y:S01]  /*d370*/  @!PT LDS RZ, [RZ] ;  /* 0x00000000fffff984 */ /* 0x000fe20000000800 */
[----:B------:R-:W-:Y:S01]  /*d380*/  @!PT LDS RZ, [RZ] ;  /* 0x00000000fffff984 */ /* 0x000fe20000000800 */
[----:B------:R-:W-:Y:S01]  /*d390*/  @!PT LDS RZ, [RZ] ;  /* 0x00000000fffff984 */ /* 0x000fe20000000800 */
[----:B------:R2:W-:Y:S02]  /*d3a0*/  LDGSTS.E.BYPASS.LTC128B.128.ZFILL [R227+0xb100], [R2.64], P2 ;  /* 0x0b10000002e37fae */ /* 0x0005e40009141d46 */
[----:B--2---:R-:W-:Y:S05]  /*d3b0*/  IADD3 R2, P2, R4, R42, RZ ;  /* 0x0000002a04027210 */ /* 0x004fea0007f5e0ff */
[----:B------:R-:W-:Y:S05]  /*d3c0*/  IMAD.X R3, R0, 0x1, R6, P2 ;  /* 0x0000000100037824 */ /* 0x000fea00010e0606 */
[----:B------:R2:W-:Y:S03]  /*d3d0*/  LDGSTS.E.BYPASS.LTC128B.128 [R227+0xf100], [R2.64], !P0 ;  /* 0x0f10000002e37fae */ /* 0x0005e6000c101d46 */
.L_x_96:
[----:B--234-:R-:W-:Y:S05]  /*d3e0*/  BSYNC B0 ;  /* 0x0000000000007941 */ /* 0x01cfea0003800000 */
.L_x_95:
        /* <DEDUP_REMOVED lines=37> */
[----:B-1----:R-:W-:Y:S02]  /*d640*/  FMNMX.FTZ R4, R38, R4, !PT ;  /* 0x0000000426047209 */ /* 0x002fe40007810000 */
        /* <DEDUP_REMOVED lines=26> */
[----:B------:R-:W-:Y:S01]  /*d7f0*/  FMNMX.FTZ R5, R15, R0, !PT ;  /* 0x000000000f057209 */ /* 0x000fe20007810000 */
[----:B------:R-:W-:-:S05]  /*d800*/  BRA.DIV ~URZ, `(.L_x_99) ;  /* 0x000066e27f007947 */ /* 0x000fca000b800000 */
[----:B------:R-:W1:Y:S02]  /*d810*/  SHFL.BFLY PT, R0, R4, 0x2, 0x1f ;  /* 0x0c401f0004007f89 */ /* 0x000e6400000e0000 */
[----:B-1----:R-:W-:Y:S05]  /*d820*/  FMNMX.FTZ R4, R4, R0, !PT ;  /* 0x0000000004047209 */ /* 0x002fea0007810000 */
[----:B------:R-:W1:Y:S02]  /*d830*/  SHFL.BFLY PT, R68, R4, 0x1, 0x1f ;  /* 0x0c201f0004447f89 */ /* 0x000e6400000e0000 */
[----:B-1----:R-:W-:Y:S02]  /*d840*/  FMNMX.FTZ R68, R4, R68, !PT ;  /* 0x0000004404447209 */ /* 0x002fe40007810000 */
[----:B------:R-:W1:Y:S02]  /*d850*/  SHFL.BFLY PT, R4, R5, 0x2, 0x1f ;  /* 0x0c401f0005047f89 */ /* 0x000e6400000e0000 */
[----:B-1----:R-:W-:Y:S05]  /*d860*/  FMNMX.FTZ R4, R5, R4, !PT ;  /* 0x0000000405047209 */ /* 0x002fea0007810000 */
[----:B------:R1:W2:Y:S02]  /*d870*/  SHFL.BFLY PT, R0, R4, 0x1, 0x1f ;  /* 0x0c201f0004007f89 */ /* 0x0002a400000e0000 */
.L_x_128:
[----:B------:R-:W3:Y:S01]  /*d880*/  LDL.LU R50, [R1] ;  /* 0x0000000001327983 */ /* 0x000ee20000300800 */
[----:B--2---:R-:W-:Y:S01]  /*d890*/  FMNMX.FTZ R3, R0, R4, !PT ;  /* 0x0000000400037209 */ /* 0x004fe20007810000 */
[C---:B-1----:R-:W-:Y:S01]  /*d8a0*/  FMUL.FTZ R4, R68.reuse, c[0x0][0x2d0] ;  /* 0x0000b40044047a20 */ /* 0x042fe20000410000 */
[----:B------:R-:W-:Y:S01]  /*d8b0*/  WARPSYNC 0xffffffff ;  /* 0xffffffff00007948 */ /* 0x000fe20003800000 */
[----:B------:R-:W-:Y:S02]  /*d8c0*/  FADD.FTZ R0, -R68, R69 ;  /* 0x0000004544007221 */ /* 0x000fe40000010100 */
[--C-:B------:R-:W-:Y:S02]  /*d8d0*/  FFMA.FTZ R6, R173, c[0x0][0x2d0], -R4.reuse ;  /* 0x0000b400ad067a23 */ /* 0x100fe40000010804 */
[----:B------:R-:W-:Y:S02]  /*d8e0*/  FMUL.FTZ R0, R0, c[0x0][0x2d0] ;  /* 0x0000b40000007a20 */ /* 0x000fe40000410000 */
[--C-:B------:R-:W-:Y:S02]  /*d8f0*/  FFMA.FTZ R5, R230, c[0x0][0x2d0], -R4.reuse ;  /* 0x0000b400e6057a23 */ /* 0x100fe40000010804 */
        /* <DEDUP_REMOVED lines=18> */
[----:B------:R4:W5:Y:S01]  /*da20*/  MUFU.EX2 R146, R7 ;  /* 0x0000000700927308 */ /* 0x0009620000000800 */
[--C-:B------:R-:W-:Y:S02]  /*da30*/  FFMA.FTZ R47, R13, c[0x0][0x2d0], -R4.reuse ;  /* 0x0000b4000d2f7a23 */ /* 0x100fe40000010804 */
        /* <DEDUP_REMOVED lines=15> */
[----:B------:R-:W-:Y:S04]  /*db30*/  FMUL.FTZ R4, R3, c[0x0][0x2d0] ;  /* 0x0000b40003047a20 */ /* 0x000fe80000410000 */
        /* <DEDUP_REMOVED lines=28> */
[----:B------:R-:W-:Y:S01]  /*dd00*/  FFMA.FTZ R166, R166, c[0x0][0x2d0], -R4 ;  /* 0x0000b400a6a67a23 */ /* 0x000fe20000010804 */
[----:B------:R-:W-:Y:S10]  /*dd10*/  MUFU.EX2 R161, R161 ;  /* 0x000000a100a17308 */ /* 0x000ff40000000800 */
[----:B------:R-:W-:Y:S10]  /*dd20*/  MUFU.EX2 R160, R160 ;  /* 0x000000a000a07308 */ /* 0x000ff40000000800 */
[----:B------:R-:W-:Y:S10]  /*dd30*/  MUFU.EX2 R170, R170 ;  /* 0x000000aa00aa7308 */ /* 0x000ff40000000800 */
[----:B------:R-:W-:Y:S10]  /*dd40*/  MUFU.EX2 R229, R229 ;  /* 0x000000e500e57308 */ /* 0x000ff40000000800 */
[----:B------:R-:W-:Y:S10]  /*dd50*/  MUFU.EX2 R236, R236 ;  /* 0x000000ec00ec7308 */ /* 0x000ff40000000800 */
[----:B------:R-:W-:Y:S10]  /*dd60*/  MUFU.EX2 R168, R168 ;  /* 0x000000a800a87308 */ /* 0x000ff40000000800 */
[----:B------:R-:W-:Y:S01]  /*dd70*/  MUFU.EX2 R166, R166 ;  /* 0x000000a600a67308 */ /* 0x000fe20000000800 */
[C---:B-1----:R-:W-:Y:S01]  /*dd80*/  FFMA.FTZ R0, R2.reuse, R246, R6 ;  /* 0x000000f602007223 */ /* 0x042fe20000010006 */
[C---:B--2---:R-:W-:Y:S01]  /*dd90*/  F2FP.BF16.PACK_AB R144, R5.reuse, R6 ;  /* 0x000000060590723e */ /* 0x044fe200000010ff */
[C---:B------:R-:W-:Y:S02]  /*dda0*/  FMUL.FTZ R64, R2.reuse, R72 ;  /* 0x0000004802407220 */ /* 0x040fe40000410000 */
[----:B----4-:R-:W-:Y:S02]  /*ddb0*/  FADD.FTZ R7, R5, R0 ;  /* 0x0000000005077221 */ /* 0x010fe40000010000 */
[----:B------:R-:W-:Y:S02]  /*ddc0*/  FADD.FTZ R0, -R3, R70 ;  /* 0x0000004603007221 */ /* 0x000fe40000010100 */
[----:B------:R-:W-:Y:S02]  /*ddd0*/  FMUL.FTZ R65, R2, R73 ;  /* 0x0000004902417220 */ /* 0x000fe40000410000 */
[----:B------:R-:W-:Y:S02]  /*dde0*/  FMUL.FTZ R0, R0, c[0x0][0x2d0] ;  /* 0x0000b40000007a20 */ /* 0x000fe40000410000 */
[--C-:B------:R-:W-:Y:S02]  /*ddf0*/  FFMA.FTZ R5, R228, c[0x0][0x2d0], -R4.reuse ;  /* 0x0000b400e4057a23 */ /* 0x100fe40000010804 */
[--C-:B------:R-:W-:Y:S02]  /*de00*/  FFMA.FTZ R6, R231, c[0x0][0x2d0], -R4.reuse ;  /* 0x0000b400e7067a23 */ /* 0x100fe40000010804 */
[----:B------:R-:W1:Y:S01]  /*de10*/  MUFU.EX2 R0, R0 ;  /* 0x0000000000007308 */ /* 0x000e620000000800 */
[--C-:B------:R-:W-:Y:S02]  /*de20*/  FFMA.FTZ R70, R175, c[0x0][0x2d0], -R4.reuse ;  /* 0x0000b400af467a23 */ /* 0x100fe40000010804 */
[--C-:B------:R-:W-:Y:S02]  /*de30*/  FFMA.FTZ R231, R34, c[0x0][0x2d0], -R4.reuse ;  /* 0x0000b40022e77a23 */ /* 0x100fe40000010804 */
[--C-:B------:R-:W-:Y:S02]  /*de40*/  FFMA.FTZ R228, R39, c[0x0][0x2d0], -R4.reuse ;  /* 0x0000b40027e47a23 */ /* 0x100fe40000010804 */
[--C-:B------:R-:W-:Y:S02]  /*de50*/  FFMA.FTZ R246, R27, c[0x0][0x2d0], -R4.reuse ;  /* 0x0000b4001bf67a23 */ /* 0x100fe40000010804 */
[----:B------:R-:W-:Y:S01]  /*de60*/  FFMA.FTZ R175, R40, c[0x0][0x2d0], -R4 ;  /* 0x0000b40028af7a23 */ /* 0x000fe20000010804 */
[----:B------:R2:W-:Y:S01]  /*de70*/  MUFU.EX2 R10, R5 ;  /* 0x00000005000a7308 */ /* 0x0005e20000000800 */
[----:B-----5:R-:W-:Y:S01]  /*de80*/  FADD.FTZ R4, R146, R7 ;  /* 0x0000000792047221 */ /* 0x020fe20000010000 */
[----:B------:R-:W-:Y:S01]  /*de90*/  F2FP.BF16.PACK_AB R146, R8, R146 ;  /* 0x000000920892723e */ /* 0x000fe200000010ff */
[----:B------:R-:W-:Y:S02]  /*dea0*/  FMUL.FTZ R33, R2, R105 ;  /* 0x0000006902217220 */ /* 0x000fe40000410000 */
[----:B------:R-:W-:Y:S02]  /*deb0*/  FADD.FTZ R148, R8, R4 ;  /* 0x0000000408947221 */ /* 0x000fe40000010000 */
[C---:B------:R-:W-:Y:S01]  /*dec0*/  FMUL.FTZ R4, R2.reuse, R132 ;  /* 0x0000008402047220 */ /* 0x040fe20000410000 */
[----:B------:R-:W-:Y:S01]  /*ded0*/  MOV R132, R15 ;  /* 0x0000000f00847202 */ /* 0x000fe20000000f00 */
[C---:B------:R-:W-:Y:S01]  /*dee0*/  FMUL.FTZ R8, R2.reuse, R128 ;  /* 0x0000008002087220 */ /* 0x040fe20000410000 */
[----:B------:R-:W-:Y:S01]  /*def0*/  MUFU.EX2 R145, R6 ;  /* 0x0000000600917308 */ /* 0x000fe20000000800 */
[C---:B------:R-:W-:Y:S01]  /*df00*/  FMUL.FTZ R9, R2.reuse, R129 ;  /* 0x0000008102097220 */ /* 0x040fe20000410000 */
[----:B------:R-:W-:Y:S01]  /*df10*/  MOV R129, R18 ;  /* 0x0000001200817202 */ /* 0x000fe20000000f00 */
[----:B------:R-:W-:Y:S01]  /*df20*/  FMUL.FTZ R20, R2, R116 ;  /* 0x0000007402147220 */ /* 0x000fe20000410000 */
[----:B------:R-:W-:Y:S01]  /*df30*/  MOV R116, R11 ;  /* 0x0000000b00747202 */ /* 0x000fe20000000f00 */
[C---:B-1----:R-:W-:Y:S01]  /*df40*/  FMUL.FTZ R66, R0.reuse, R74 ;  /* 0x0000004a00427220 */ /* 0x042fe20000410000 */
[----:B------:R-:W-:Y:S01]  /*df50*/  MOV R128, R43 ;  /* 0x0000002b00807202 */ /* 0x000fe20000000f00 */
[C---:B------:R-:W-:Y:S02]  /*df60*/  FMUL.FTZ R67, R0.reuse, R75 ;  /* 0x0000004b00437220 */ /* 0x040fe40000410000 */
[----:B------:R-:W1:Y:S01]  /*df70*/  LDSM.16.MT88.4 R72, [R202] ;  /* 0x00000000ca48783b */ /* 0x000e620000004200 */
[C---:B------:R-:W-:Y:S01]  /*df80*/  FMUL.FTZ R30, R0.reuse, R110 ;  /* 0x0000006e001e7220 */ /* 0x040fe20000410000 */
[----:B------:R-:W-:Y:S01]  /*df90*/  MUFU.EX2 R175, R175 ;  /* 0x000000af00af7308 */ /* 0x000fe20000000800 */
[----:B------:R-:W-:Y:S02]  /*dfa0*/  FMUL.FTZ R34, R0, R106 ;  /* 0x0000006a00227220 */ /* 0x000fe40000410000 */
[----:B--2---:R-:W-:Y:S01]  /*dfb0*/  FMUL.FTZ R5, R2, R133 ;  /* 0x0000008502057220 */ /* 0x004fe20000410000 */
[----:B------:R-:W-:Y:S01]  /*dfc0*/  MOV R133, R42 ;  /* 0x0000002a00857202 */ /* 0x000fe20000000f00 */
[C---:B------:R-:W-:Y:S02]  /*dfd0*/  FMUL.FTZ R7, R0.reuse, R135 ;  /* 0x0000008700077220 */ /* 0x040fe40000410000 */
[----:B------:R-:W-:Y:S02]  /*dfe0*/  FMUL.FTZ R11, R0, R131 ;  /* 0x00000083000b7220 */ /* 0x000fe40000410000 */
[C---:B------:R-:W-:Y:S01]  /*dff0*/  FMUL.FTZ R12, R2.reuse, R124 ;  /* 0x0000007c020c7220 */ /* 0x040fe20000410000 */
[----:B------:R-:W-:Y:S01]  /*e000*/  MUFU.EX2 R106, R69 ;  /* 0x00000045006a7308 */ /* 0x000fe20000000800 */
[C---:B------:R-:W-:Y:S01]  /*e010*/  FMUL.FTZ R13, R2.reuse, R125 ;  /* 0x0000007d020d7220 */ /* 0x040fe20000410000 */
[----:B------:R-:W-:Y:S01]  /*e020*/  MOV R125, R47 ;  /* 0x0000002f007d7202 */ /* 0x000fe20000000f00 */
[----:B------:R-:W-:Y:S01]  /*e030*/  FMUL.FTZ R16, R2, R120 ;  /* 0x0000007802107220 */ /* 0x000fe20000410000 */
[----:B------:R-:W-:Y:S01]  /*e040*/  MOV R120, R14 ;  /* 0x0000000e00787202 */ /* 0x000fe20000000f00 */
[C---:B------:R-:W-:Y:S01]  /*e050*/  FMUL.FTZ R14, R0.reuse, R126 ;  /* 0x0000007e000e7220 */ /* 0x040fe20000410000 */
[----:B------:R-:W-:Y:S01]  /*e060*/  MOV R124, R46 ;  /* 0x0000002e007c7202 */ /* 0x000fe20000000f00 */
[C---:B------:R-:W-:Y:S02]  /*e070*/  FMUL.FTZ R15, R0.reuse, R127 ;  /* 0x0000007f000f7220 */ /* 0x040fe40000410000 */
[----:B------:R-:W-:Y:S01]  /*e080*/  FMUL.FTZ R18, R0, R122 ;  /* 0x0000007a00127220 */ /* 0x000fe20000410000 */
[----:B------:R-:W2:Y:S01]  /*e090*/  MUFU.EX2 R110, R70 ;  /* 0x00000046006e7308 */ /* 0x000ea20000000800 */
[----:B------:R-:W-:Y:S01]  /*e0a0*/  FMUL.FTZ R17, R2, R121 ;  /* 0x0000007902117220 */ /* 0x000fe20000410000 */
[----:B------:R-:W-:Y:S01]  /*e0b0*/  MOV R121, R19 ;  /* 0x0000001300797202 */ /* 0x000fe20000000f00 */
[----:B------:R-:W-:Y:S02]  /*e0c0*/  FMUL.FTZ R19, R0, R123 ;  /* 0x0000007b00137220 */ /* 0x000fe40000410000 */
[----:B------:R-:W-:Y:S02]  /*e0d0*/  FMUL.FTZ R21, R2, R117 ;  /* 0x0000007502157220 */ /* 0x000fe40000410000 */
[C---:B------:R-:W-:Y:S02]  /*e0e0*/  FMUL.FTZ R22, R0.reuse, R118 ;  /* 0x0000007600167220 */ /* 0x040fe40000410000 */
[----:B------:R-:W-:Y:S01]  /*e0f0*/  FMUL.FTZ R23, R0, R119 ;  /* 0x0000007700177220 */ /* 0x000fe20000410000 */
[----:B------:R-:W4:Y:S01]  /*e100*/  MUFU.EX2 R69, R169 ;  /* 0x000000a900457308 */ /* 0x000f220000000800 */
[C---:B------:R-:W-:Y:S02]  /*e110*/  FMUL.FTZ R24, R2.reuse, R112 ;  /* 0x0000007002187220 */ /* 0x040fe40000410000 */
[----:B------:R-:W-:Y:S02]  /*e120*/  FMUL.FTZ R25, R2, R113 ;  /* 0x0000007102197220 */ /* 0x000fe40000410000 */
[C---:B------:R-:W-:Y:S02]  /*e130*/  FMUL.FTZ R26, R0.reuse, R114 ;  /* 0x00000072001a7220 */ /* 0x040fe40000410000 */
[----:B------:R-:W-:Y:S02]  /*e140*/  FMUL.FTZ R27, R0, R115 ;  /* 0x00000073001b7220 */ /* 0x000fe40000410000 */
[C---:B------:R-:W-:Y:S01]  /*e150*/  FMUL.FTZ R28, R2.reuse, R108 ;  /* 0x0000006c021c7220 */ /* 0x040fe20000410000 */
[----:B------:R-:W-:Y:S01]  /*e160*/  LDSM.16.MT88.4 R112, [R203+0x3800] ;  /* 0x00380000cb70783b */ /* 0x000fe20000004200 */
[----:B------:R-:W-:Y:S01]  /*e170*/  FMUL.FTZ R29, R2, R109 ;  /* 0x0000006d021d7220 */ /* 0x000fe20000410000 */
[----:B------:R-:W-:Y:S01]  /*e180*/  MUFU.EX2 R70, R162 ;  /* 0x000000a200467308 */ /* 0x000fe20000000800 */
[----:B------:R-:W-:Y:S01]  /*e190*/  FMUL.FTZ R31, R0, R111 ;  /* 0x0000006f001f7220 */ /* 0x000fe20000410000 */
[----:B--2---:R-:W-:Y:S01]  /*e1a0*/  F2FP.BF16.PACK_AB R147, R110, R106 ;  /* 0x0000006a6e93723e */ /* 0x004fe200000010ff */
[----:B------:R-:W-:Y:S02]  /*e1b0*/  FMUL.FTZ R35, R0, R107 ;  /* 0x0000006b00237220 */ /* 0x000fe40000410000 */
[C---:B------:R-:W-:Y:S02]  /*e1c0*/  FMUL.FTZ R32, R2.reuse, R104 ;  /* 0x0000006802207220 */ /* 0x040fe40000410000 */
[C---:B------:R-:W-:Y:S02]  /*e1d0*/  FMUL.FTZ R36, R2.reuse, R100 ;  /* 0x0000006402247220 */ /* 0x040fe40000410000 */
[----:B------:R-:W-:Y:S01]  /*e1e0*/  FMUL.FTZ R37, R2, R101 ;  /* 0x0000006502257220 */ /* 0x000fe20000410000 */
[----:B------:R-:W-:Y:S01]  /*e1f0*/  MUFU.EX2 R104, R251 ;  /* 0x000000fb00687308 */ /* 0x000fe20000000800 */
[C---:B------:R-:W-:Y:S02]  /*e200*/  FMUL.FTZ R38, R0.reuse, R102 ;  /* 0x0000006600267220 */ /* 0x040fe40000410000 */
[----:B------:R-:W-:Y:S02]  /*e210*/  FMUL.FTZ R39, R0, R103 ;  /* 0x0000006700277220 */ /* 0x000fe40000410000 */
[----:B------:R-:W-:Y:S01]  /*e220*/  FMUL.FTZ R41, R2, R97 ;  /* 0x0000006102297220 */ /* 0x000fe20000410000 */
[----:B------:R-:W-:Y:S01]  /*e230*/  LDSM.16.MT88.4 R100, [R202+0x7000] ;  /* 0x00700000ca64783b */ /* 0x000fe20000004200 */
[C---:B------:R-:W-:Y:S02]  /*e240*/  FMUL.FTZ R42, R0.reuse, R98 ;  /* 0x00000062002a7220 */ /* 0x040fe40000410000 */
[----:B------:R-:W-:Y:S01]  /*e250*/  FMUL.FTZ R43, R0, R99 ;  /* 0x00000063002b7220 */ /* 0x000fe20000410000 */
[----:B------:R-:W-:Y:S01]  /*e260*/  MUFU.EX2 R109, R150 ;  /* 0x00000096006d7308 */ /* 0x000fe20000000800 */
[C---:B------:R-:W-:Y:S02]  /*e270*/  FMUL.FTZ R40, R2.reuse, R96 ;  /* 0x0000006002287220 */ /* 0x040fe40000410000 */
[----:B------:R-:W-:Y:S02]  /*e280*/  FMUL.FTZ R45, R2, R93 ;  /* 0x0000005d022d7220 */ /* 0x000fe40000410000 */
[C---:B---3--:R-:W-:Y:S02]  /*e290*/  FFMA.FTZ R6, R0.reuse, R50, R10 ;  /* 0x0000003200067223 */ /* 0x048fe4000001000a */
[C---:B------:R-:W-:Y:S02]  /*e2a0*/  FMUL.FTZ R46, R0.reuse, R94 ;  /* 0x0000005e002e7220 */ /* 0x040fe40000410000 */
[C---:B------:R-:W-:Y:S01]  /*e2b0*/  FADD.FTZ R105, R145.reuse, R6 ;  /* 0x0000000691697221 */ /* 0x040fe20000010000 */
[----:B------:R-:W-:Y:S01]  /*e2c0*/  F2FP.BF16.PACK_AB R145, R145, R10 ;  /* 0x0000000a9191723e */ /* 0x000fe200000010ff */
[C---:B------:R-:W-:Y:S01]  /*e2d0*/  FMUL.FTZ R6, R0.reuse, R134 ;  /* 0x0000008600067220 */ /* 0x040fe20000410000 */
[----:B------:R-:W-:Y:S01]  /*e2e0*/  MUFU.EX2 R150, R129 ;  /* 0x0000008100967308 */ /* 0x000fe20000000800 */
[C---:B------:R-:W-:Y:S02]  /*e2f0*/  FMUL.FTZ R10, R0.reuse, R130 ;  /* 0x00000082000a7220 */ /* 0x040fe40000410000 */
[----:B------:R-:W-:Y:S02]  /*e300*/  FMUL.FTZ R47, R0, R95 ;  /* 0x0000005f002f7220 */ /* 0x000fe40000410000 */
[C---:B------:R-:W-:Y:S01]  /*e310*/  FMUL.FTZ R48, R2.reuse, R88 ;  /* 0x0000005802307220 */ /* 0x040fe20000410000 */
[C---:B-1----:R-:W-:Y:S04]  /*e320*/  HMMA.16816.F32.BF16 R4, R144.reuse, R72, R4 ;  /* 0x000000489004723c */ /* 0x042fe80000041804 */
[----:B------:R-:W-:Y:S01]  /*e330*/  MUFU.EX2 R108, R149 ;  /* 0x00000095006c7308 */ /* 0x000fe20000000800 */
[----:B------:R-:W-:Y:S02]  /*e340*/  FMUL.FTZ R49, R2, R89 ;  /* 0x0000005902317220 */ /* 0x000fe40000410000 */
[C---:B------:R-:W-:Y:S01]  /*e350*/  FMUL.FTZ R50, R0.reuse, R90 ;  /* 0x0000005a00327220 */ /* 0x040fe20000410000 */
[C---:B------:R-:W-:Y:S01]  /*e360*/  HMMA.16816.F32.BF16 R8, R144.reuse, R74, R8 ;  /* 0x0000004a9008723c */ /* 0x040fe20000041808 */
[----:B------:R-:W1:Y:S03]  /*e370*/  LDSM.16.MT88.4 R72, [R204] ;  /* 0x00000000cc48783b */ /* 0x000e660000004200 */
[----:B------:R-:W-:Y:S02]  /*e380*/  FMUL.FTZ R51, R0, R91 ;  /* 0x0000005b00337220 */ /* 0x000fe40000410000 */
[----:B------:R-:W-:Y:S01]  /*e390*/  FMUL.FTZ R53, R2, R85 ;  /* 0x0000005502357220 */ /* 0x000fe20000410000 */
[----:B------:R2:W-:Y:S01]  /*e3a0*/  MUFU.EX2 R149, R128 ;  /* 0x0000008000957308 */ /* 0x0005e20000000800 */
[C---:B------:R-:W-:Y:S01]  /*e3b0*/  FMUL.FTZ R54, R0.reuse, R86 ;  /* 0x0000005600367220 */ /* 0x040fe20000410000 */
[----:B------:R-:W-:Y:S03]  /*e3c0*/  LDSM.16.MT88.4 R88, [R204+0x1800] ;  /* 0x00180000cc58783b */ /* 0x000fe60000004200 */
[----:B------:R-:W-:Y:S02]  /*e3d0*/  FMUL.FTZ R55, R0, R87 ;  /* 0x0000005700377220 */ /* 0x000fe40000410000 */
[----:B------:R-:W-:Y:S02]  /*e3e0*/  FMUL.FTZ R57, R2, R81 ;  /* 0x0000005102397220 */ /* 0x000fe40000410000 */
        /* <DEDUP_REMOVED lines=9> */
[C---:B------:R-:W-:Y:S02]  /*e480*/  FMUL.FTZ R44, R2.reuse, R92 ;  /* 0x0000005c022c7220 */ /* 0x040fe40000410000 */
[C---:B------:R-:W-:Y:S02]  /*e490*/  FMUL.FTZ R52, R2.reuse, R84 ;  /* 0x0000005402347220 */ /* 0x040fe40000410000 */
[----:B------:R-:W-:Y:S02]  /*e4a0*/  FMUL.FTZ R56, R2, R80 ;  /* 0x0000005002387220 */ /* 0x000fe40000410000 */
[----:B----4-:R-:W-:Y:S01]  /*e4b0*/  FADD.FTZ R0, R69, R148 ;  /* 0x0000009445007221 */ /* 0x010fe20000010000 */
[----:B--2---:R-:W-:Y:S01]  /*e4c0*/  LDSM.16.MT88.4 R128, [R202+0x3800] ;  /* 0x00380000ca80783b */ /* 0x004fe20000004200 */
[----:B------:R-:W-:Y:S01]  /*e4d0*/  MUFU.EX2 R80, R165 ;  /* 0x000000a500507308 */ /* 0x000fe20000000800 */
[C---:B-1----:R-:W-:Y:S09]  /*e4e0*/  HMMA.16816.F32.BF16 R12, R144.reuse, R72, R12 ;  /* 0x00000048900c723c */ /* 0x042ff2000004180c */
[----:B------:R-:W-:Y:S01]  /*e4f0*/  MUFU.EX2 R84, R157 ;  /* 0x0000009d00547308 */ /* 0x000fe20000000800 */
[C---:B------:R-:W-:Y:S01]  /*e500*/  HMMA.16816.F32.BF16 R16, R144.reuse, R74, R16 ;  /* 0x0000004a9010723c */ /* 0x040fe20000041810 */
[----:B------:R-:W1:Y:S08]  /*e510*/  LDSM.16.MT88.4 R72, [R203] ;  /* 0x00000000cb48783b */ /* 0x000e700000004200 */
[----:B------:R-:W-:Y:S10]  /*e520*/  MUFU.EX2 R92, R172 ;  /* 0x000000ac005c7308 */ /* 0x000ff40000000800 */
[----:B------:R-:W-:Y:S10]  /*e530*/  MUFU.EX2 R157, R155 ;  /* 0x0000009b009d7308 */ /* 0x000ff40000000800 */
[----:B------:R-:W-:Y:S10]  /*e540*/  MUFU.EX2 R155, R152 ;  /* 0x00000098009b7308 */ /* 0x000ff40000000800 */
[----:B------:R-:W-:Y:S01]  /*e550*/  MUFU.EX2 R231, R231 ;  /* 0x000000e700e77308 */ /* 0x000fe20000000800 */
[C---:B-1----:R-:W-:Y:S09]  /*e560*/  HMMA.16816.F32.BF16 R20, R144.reuse, R72, R20 ;  /* 0x000000489014723c */ /* 0x042ff20000041814 */
[----:B------:R-:W-:Y:S01]  /*e570*/  MUFU.EX2 R152, R250 ;  /* 0x000000fa00987308 */ /* 0x000fe20000000800 */
[C---:B------:R-:W-:Y:S01]  /*e580*/  HMMA.16816.F32.BF16 R24, R144.reuse, R74, R24 ;  /* 0x0000004a9018723c */ /* 0x040fe20000041818 */
[----:B------:R-:W1:Y:S08]  /*e590*/  LDSM.16.MT88.4 R72, [R215] ;  /* 0x00000000d748783b */ /* 0x000e700000004200 */
[----:B------:R-:W2:Y:S10]  /*e5a0*/  MUFU.EX2 R2, R167 ;  /* 0x000000a700027308 */ /* 0x000eb40000000800 */
[----:B------:R-:W-:Y:S01]  /*e5b0*/  MUFU.EX2 R148, R133 ;  /* 0x0000008500947308 */ /* 0x000fe20000000800 */
[----:B--2---:R-:W-:Y:S04]  /*e5c0*/  FADD.FTZ R0, R2, R0 ;  /* 0x0000000002007221 */ /* 0x004fe80000010000 */
[----:B------:R-:W-:Y:S01]  /*e5d0*/  FADD.FTZ R0, R80, R0 ;  /* 0x0000000050007221 */ /* 0x000fe20000010000 */
[C---:B-1----:R-:W-:Y:S03]  /*e5e0*/  HMMA.16816.F32.BF16 R28, R144.reuse, R72, R28 ;  /* 0x00000048901c723c */ /* 0x042fe6000004181c */
[----:B------:R-:W-:Y:S05]  /*e5f0*/  FADD.FTZ R0, R70, R0 ;  /* 0x0000000046007221 */ /* 0x000fea0000010000 */
        /* <DEDUP_REMOVED lines=11> */
[C---:B-1----:R-:W-:Y:S07]  /*e6b0*/  HMMA.16816.F32.BF16 R60, R144.reuse, R72, R60 ;  /* 0x00000048903c723c */ /* 0x042fee000004183c */
[----:B------:R-:W-:Y:S01]  /*e6c0*/  F2FP.BF16.PACK_AB R72, R2, R69 ;  /* 0x000000450248723e */ /* 0x000fe200000010ff */
[----:B------:R-:W-:Y:S01]  /*e6d0*/  HMMA.16816.F32.BF16 R64, R144, R74, R64 ;  /* 0x0000004a9040723c */ /* 0x000fe20000041840 */
[----:B------:R1:W2:Y:S03]  /*e6e0*/  MUFU.EX2 R69, R159 ;  /* 0x0000009f00457308 */ /* 0x0002a60000000800 */
[----:B------:R-:W-:Y:S03]  /*e6f0*/  F2FP.BF16.PACK_AB R73, R108, R109 ;  /* 0x0000006d6c49723e */ /* 0x000fe600000010ff */
[----:B------:R-:W-:Y:S02]  /*e700*/  F2FP.BF16.PACK_AB R74, R70, R80 ;  /* 0x00000050464a723e */ /* 0x000fe400000010ff */
[----:B------:R-:W3:Y:S02]  /*e710*/  LDSM.16.MT88.4 R80, [R204+0x800] ;  /* 0x00080000cc50783b */ /* 0x000ee40000004200 */
[----:B------:R-:W-:Y:S01]  /*e720*/  MUFU.EX2 R144, R120 ;  /* 0x0000007800907308 */ /* 0x000fe20000000800 */
[----:B------:R-:W-:Y:S02]  /*e730*/  F2FP.BF16.PACK_AB R75, R166, R168 ;  /* 0x000000a8a64b723e */ /* 0x000fe400000010ff */
[----:B------:R-:W-:Y:S05]  /*e740*/  F2FP.BF16.PACK_AB R145, R149, R150 ;  /* 0x000000969591723e */ /* 0x000fea00000010ff */
[C---:B------:R-:W-:Y:S02]  /*e750*/  HMMA.16816.F32.BF16 R4, R72.reuse, R76, R4 ;  /* 0x0000004c4804723c */ /* 0x040fe40000041804 */
[----:B------:R-:W4:Y:S01]  /*e760*/  MUFU.EX2 R2, R158 ;  /* 0x0000009e00027308 */ /* 0x000f220000000800 */
[----:B-1----:R-:W5:Y:S02]  /*e770*/  LDL R159, [R1+0x4] ;  /* 0x00000400019f7983 */ /* 0x002f640000100800 */
[----:B--2---:R-:W-:Y:S03]  /*e780*/  FADD.FTZ R0, R69, R0 ;  /* 0x0000000045007221 */ /* 0x004fe60000010000 */
[C---:B------:R-:W-:Y:S01]  /*e790*/  HMMA.16816.F32.BF16 R8, R72.reuse, R78, R8 ;  /* 0x0000004e4808723c */ /* 0x040fe20000041808 */
[----:B------:R-:W1:Y:S03]  /*e7a0*/  LDSM.16.MT88.4 R76, [R203+0x800] ;  /* 0x00080000cb4c783b */ /* 0x000e660000004200 */
[----:B------:R-:W2:Y:S10]  /*e7b0*/  MUFU.EX2 R70, R154 ;  /* 0x0000009a00467308 */ /* 0x000eb40000000800 */
[----:B------:R-:W-:Y:S01]  /*e7c0*/  MUFU.EX2 R158, R156 ;  /* 0x0000009c009e7308 */ /* 0x000fe20000000800 */
[----:B----4-:R-:W-:Y:S01]  /*e7d0*/  FADD.FTZ R0, R2, R0 ;  /* 0x0000000002007221 */ /* 0x010fe20000010000 */
[C---:B---3--:R-:W-:Y:S08]  /*e7e0*/  HMMA.16816.F32.BF16 R12, R72.reuse, R80, R12 ;  /* 0x00000050480c723c */ /* 0x048ff0000004180c */
[----:B------:R-:W-:Y:S01]  /*e7f0*/  MUFU.EX2 R156, R153 ;  /* 0x00000099009c7308 */ /* 0x000fe20000000800 */
[----:B------:R-:W-:Y:S04]  /*e800*/  FADD.FTZ R0, R84, R0 ;  /* 0x0000000054007221 */ /* 0x000fe80000010000 */
[C---:B--2---:R-:W-:Y:S01]  /*e810*/  FADD.FTZ R0, R70.reuse, R0 ;  /* 0x0000000046007221 */ /* 0x044fe20000010000 */
[C---:B------:R-:W-:Y:S01]  /*e820*/  HMMA.16816.F32.BF16 R16, R72.reuse, R82, R16 ;  /* 0x000000524810723c */ /* 0x040fe20000041810 */
[----:B------:R-:W2:Y:S03]  /*e830*/  LDSM.16.MT88.4 R80, [R205+0x800] ;  /* 0x00080000cd50783b */ /* 0x000ea60000004200 */
[----:B------:R-:W-:Y:S04]  /*e840*/  MUFU.EX2 R154, R246 ;  /* 0x000000f6009a7308 */ /* 0x000fe80000000800 */
[C---:B-1----:R-:W-:Y:S06]  /*e850*/  HMMA.16816.F32.BF16 R20, R72.reuse, R76, R20 ;  /* 0x0000004c4814723c */ /* 0x042fec0000041814 */
[----:B------:R-:W-:Y:S02]  /*e860*/  MUFU.EX2 R153, R247 ;  /* 0x000000f700997308 */ /* 0x000fe40000000800 */
[C---:B------:R-:W-:Y:S01]  /*e870*/  HMMA.16816.F32.BF16 R24, R72.reuse, R78, R24 ;  /* 0x0000004e4818723c */ /* 0x040fe20000041818 */
[----:B------:R-:W1:Y:S07]  /*e880*/  LDSM.16.MT88.4 R76, [R202+0x4800] ;  /* 0x00480000ca4c783b */ /* 0x000e6e0000004200 */
[----:B------:R-:W-:Y:S01]  /*e890*/  MUFU.EX2 R146, R124 ;  /* 0x0000007c00927308 */ /* 0x000fe20000000800 */
        /* <DEDUP_REMOVED lines=13> */
[----:B------:R-:W-:Y:S01]  /*e970*/  HMMA.16816.F32.BF16 R64, R72, R82, R64 ;  /* 0x000000524840723c */ /* 0x000fe20000041840 */
[----:B------:R-:W2:Y:S06]  /*e980*/  LDSM.16.MT88.4 R80, [R204+0x1000] ;  /* 0x00100000cc50783b */ /* 0x000eac0000004200 */
[----:B------:R-:W-:Y:S02]  /*e990*/  F2FP.BF16.PACK_AB R74, R70, R84 ;  /* 0x00000054464a723e */ /* 0x000fe400000010ff */
[----:B------:R-:W3:Y:S01]  /*e9a0*/  LDSM.16.MT88.4 R84, [R203+0x1000] ;  /* 0x00100000cb54783b */ /* 0x000ee20000004200 */
[----:B------:R-:W-:Y:S02]  /*e9b0*/  MUFU.EX2 R70, R151 ;  /* 0x0000009700467308 */ /* 0x000fe40000000800 */
[----:B------:R-:W-:Y:S02]  /*e9c0*/  F2FP.BF16.PACK_AB R72, R2, R69 ;  /* 0x000000450248723e */ /* 0x000fe400000010ff */
[----:B------:R-:W-:Y:S02]  /*e9d0*/  F2FP.BF16.PACK_AB R73, R163, R164 ;  /* 0x000000a4a349723e */ /* 0x000fe400000010ff */
[----:B------:R-:W-:Y:S04]  /*e9e0*/  F2FP.BF16.PACK_AB R75, R160, R161 ;  /* 0x000000a1a04b723e */ /* 0x000fe800000010ff */
[----:B------:R-:W4:Y:S03]  /*e9f0*/  MUFU.EX2 R69, R174 ;  /* 0x000000ae00457308 */ /* 0x000f260000000800 */
[C---:B-1----:R-:W-:Y:S07]  /*ea00*/  HMMA.16816.F32.BF16 R4, R72.reuse, R76, R4 ;  /* 0x0000004c4804723c */ /* 0x042fee0000041804 */
[----:B------:R-:W1:Y:S01]  /*ea10*/  MUFU.EX2 R2, R173 ;  /* 0x000000ad00027308 */ /* 0x000e620000000800 */
[C---:B------:R-:W-:Y:S01]  /*ea20*/  HMMA.16816.F32.BF16 R8, R72.reuse, R78, R8 ;  /* 0x0000004e4808723c */ /* 0x040fe20000041808 */
[----:B------:R-:W3:Y:S08]  /*ea30*/  LDSM.16.MT88.4 R76, [R205+0x1000] ;  /* 0x00100000cd4c783b */ /* 0x000ef00000004200 */
[----:B------:R-:W-:Y:S01]  /*ea40*/  MUFU.EX2 R151, R252 ;  /* 0x000000fc00977308 */ /* 0x000fe20000000800 */
[C---:B--2---:R-:W-:Y:S03]  /*ea50*/  HMMA.16816.F32.BF16 R12, R72.reuse, R80, R12 ;  /* 0x00000050480c723c */ /* 0x044fe6000004180c */
[----:B----4-:R-:W-:Y:S05]  /*ea60*/  FADD.FTZ R0, R69, R0 ;  /* 0x0000000045007221 */ /* 0x010fea0000010000 */
[C---:B------:R-:W-:Y:S01]  /*ea70*/  HMMA.16816.F32.BF16 R16, R72.reuse, R82, R16 ;  /* 0x000000524810723c */ /* 0x040fe20000041810 */
[----:B------:R-:W2:Y:S03]  /*ea80*/  LDSM.16.MT88.4 R80, [R202+0x5000] ;  /* 0x00500000ca50783b */ /* 0x000ea60000004200 */
[----:B-1----:R-:W-:Y:S04]  /*ea90*/  FADD.FTZ R0, R2, R0 ;  /* 0x0000000002007221 */ /* 0x002fe80000010000 */
[C---:B---3--:R-:W-:Y:S04]  /*eaa0*/  HMMA.16816.F32.BF16 R20, R72.reuse, R84, R20 ;  /* 0x000000544814723c */ /* 0x048fe80000041814 */
[----:B------:R-:W-:Y:S04]  /*eab0*/  FADD.FTZ R0, R92, R0 ;  /* 0x000000005c007221 */ /* 0x000fe80000010000 */
[C---:B------:R-:W-:Y:S01]  /*eac0*/  HMMA.16816.F32.BF16 R24, R72.reuse, R86, R24 ;  /* 0x000000564818723c */ /* 0x040fe20000041818 */
[----:B------:R-:W1:Y:S03]  /*ead0*/  LDSM.16.MT88.4 R84, [R204+0x5000] ;  /* 0x00500000cc54783b */ /* 0x000e660000004200 */
[----:B------:R-:W-:Y:S04]  /*eae0*/  FADD.FTZ R0, R70, R0 ;  /* 0x0000000046007221 */ /* 0x000fe80000010000 */
[C---:B------:R-:W-:Y:S08]  /*eaf0*/  HMMA.16816.F32.BF16 R28, R72.reuse, R76, R28 ;  /* 0x0000004c481c723c */ /* 0x040ff0000004181c */
[C---:B------:R-:W-:Y:S01]  /*eb00*/  HMMA.16816.F32.BF16 R32, R72.reuse, R78, R32 ;  /* 0x0000004e4820723c */ /* 0x040fe20000041820 */
[----:B------:R-:W3:Y:S07]  /*eb10*/  LDSM.16.MT88.4 R76, [R203+0x5000] ;  /* 0x00500000cb4c783b */ /* 0x000eee0000004200 */
[C---:B--2---:R-:W-:Y:S08]  /*eb20*/  HMMA.16816.F32.BF16 R36, R72.reuse, R80, R36 ;  /* 0x000000504824723c */ /* 0x044ff00000041824 */
[C---:B------:R-:W-:Y:S01]  /*eb30*/  HMMA.16816.F32.BF16 R40, R72.reuse, R82, R40 ;  /* 0x000000524828723c */ /* 0x040fe20000041828 */
[----:B------:R-:W2:Y:S07]  /*eb40*/  LDSM.16.MT88.4 R80, [R205+0x5000] ;  /* 0x00500000cd50783b */ /* 0x000eae0000004200 */
[C---:B-1----:R-:W-:Y:S08]  /*eb50*/  HMMA.16816.F32.BF16 R44, R72.reuse, R84, R44 ;  /* 0x00000054482c723c */ /* 0x042ff0000004182c */
[C---:B------:R-:W-:Y:S01]  /*eb60*/  HMMA.16816.F32.BF16 R48, R72.reuse, R86, R48 ;  /* 0x000000564830723c */ /* 0x040fe20000041830 */
[----:B------:R-:W1:Y:S02]  /*eb70*/  LDSM.16.MT88.4 R84, [R202+0x1800] ;  /* 0x00180000ca54783b */ /* 0x000e640000004200 */
[----:B-----5:R-:W-:Y:S05]  /*eb80*/  ISETP.GT.AND P0, PT, R232, R159, PT ;  /* 0x0000009fe800720c */ /* 0x020fea0003f04270 */
[C---:B---3--:R-:W-:Y:S07]  /*eb90*/  HMMA.16816.F32.BF16 R52, R72.reuse, R76, R52 ;  /* 0x0000004c4834723c */ /* 0x048fee0000041834 */
[----:B------:R-:W-:Y:S01]  /*eba0*/  F2FP.BF16.PACK_AB R76, R2, R69 ;  /* 0x00000045024c723e */ /* 0x000fe200000010ff */
[C---:B------:R-:W-:Y:S01]  /*ebb0*/  HMMA.16816.F32.BF16 R56, R72.reuse, R78, R56 ;  /* 0x0000004e4838723c */ /* 0x040fe20000041838 */
[----:B------:R-:W3:Y:S03]  /*ebc0*/  MUFU.EX2 R69, R235 ;  /* 0x000000eb00457308 */ /* 0x000ee60000000800 */
[----:B------:R-:W-:Y:S03]  /*ebd0*/  F2FP.BF16.PACK_AB R77, R157, R158 ;  /* 0x0000009e9d4d723e */ /* 0x000fe600000010ff */
[----:B------:R-:W-:Y:S01]  /*ebe0*/  F2FP.BF16.PACK_AB R78, R70, R92 ;  /* 0x0000005c464e723e */ /* 0x000fe200000010ff */
[C---:B--2---:R-:W-:Y:S01]  /*ebf0*/  HMMA.16816.F32.BF16 R60, R72.reuse, R80, R60 ;  /* 0x00000050483c723c */ /* 0x044fe2000004183c */
[----:B------:R-:W-:Y:S02]  /*ec00*/  LDSM.16.MT88.4 R92, [R204+0x2000] ;  /* 0x00200000cc5c783b */ /* 0x000fe40000004200 */
[----:B------:R-:W2:Y:S01]  /*ec10*/  MUFU.EX2 R2, R234 ;  /* 0x000000ea00027308 */ /* 0x000ea20000000800 */
[----:B------:R-:W-:Y:S04]  /*ec20*/  F2FP.BF16.PACK_AB R79, R155, R156 ;  /* 0x0000009c9b4f723e */ /* 0x000fe800000010ff */
[----:B------:R-:W-:Y:S01]  /*ec30*/  HMMA.16816.F32.BF16 R64, R72, R82, R64 ;  /* 0x000000524840723c */ /* 0x000fe20000041840 */
[----:B------:R-:W4:Y:S04]  /*ec40*/  LDSM.16.MT88.4 R72, [R203+0x1800] ;  /* 0x00180000cb48783b */ /* 0x000f280000004200 */
[----:B------:R-:W5:Y:S03]  /*ec50*/  MUFU.EX2 R70, R230 ;  /* 0x000000e600467308 */ /* 0x000f660000000800 */
[C---:B-1----:R-:W-:Y:S01]  /*ec60*/  HMMA.16816.F32.BF16 R4, R76.reuse, R84, R4 ;  /* 0x000000544c04723c */ /* 0x042fe20000041804 */
[----:B------:R-:W1:Y:S04]  /*ec70*/  LDSM.16.MT88.4 R80, [R205+0x1800] ;  /* 0x00180000cd50783b */ /* 0x000e680000004200 */
[----:B---3--:R-:W-:Y:S03]  /*ec80*/  FADD.FTZ R0, R69, R0 ;  /* 0x0000000045007221 */ /* 0x008fe60000010000 */
[C---:B------:R-:W-:Y:S01]  /*ec90*/  HMMA.16816.F32.BF16 R8, R76.reuse, R86, R8 ;  /* 0x000000564c08723c */ /* 0x040fe20000041808 */
[----:B------:R-:W3:Y:S03]  /*eca0*/  LDSM.16.MT88.4 R84, [R202+0x5800] ;  /* 0x00580000ca54783b */ /* 0x000ee60000004200 */
[----:B--2---:R-:W-:Y:S04]  /*ecb0*/  FADD.FTZ R0, R2, R0 ;  /* 0x0000000002007221 */ /* 0x004fe80000010000 */
[C---:B------:R-:W-:Y:S04]  /*ecc0*/  HMMA.16816.F32.BF16 R12, R76.reuse, R88, R12 ;  /* 0x000000584c0c723c */ /* 0x040fe8000004180c */
[----:B------:R-:W-:Y:S04]  /*ecd0*/  FADD.FTZ R0, R96, R0 ;  /* 0x0000000060007221 */ /* 0x000fe80000010000 */
[C---:B------:R-:W-:Y:S01]  /*ece0*/  HMMA.16816.F32.BF16 R16, R76.reuse, R90, R16 ;  /* 0x0000005a4c10723c */ /* 0x040fe20000041810 */
[----:B------:R-:W-:Y:S03]  /*ecf0*/  LDSM.16.MT88.4 R88, [R203+0x5800] ;  /* 0x00580000cb58783b */ /* 0x000fe60000004200 */
[----:B-----5:R-:W-:Y:S04]  /*ed00*/  FADD.FTZ R0, R70, R0 ;  /* 0x0000000046007221 */ /* 0x020fe80000010000 */
[C---:B----4-:R-:W-:Y:S08]  /*ed10*/  HMMA.16816.F32.BF16 R20, R76.reuse, R72, R20 ;  /* 0x000000484c14723c */ /* 0x050ff00000041814 */
        /* <DEDUP_REMOVED lines=8> */
[C---:B--2---:R-:W-:Y:S07]  /*eda0*/  HMMA.16816.F32.BF16 R44, R76.reuse, R72, R44 ;  /* 0x000000484c2c723c */ /* 0x044fee000004182c */
[----:B------:R-:W-:Y:S01]  /*edb0*/  F2FP.BF16.PACK_AB R72, R2, R69 ;  /* 0x000000450248723e */ /* 0x000fe200000010ff */
[C---:B------:R-:W-:Y:S01]  /*edc0*/  HMMA.16816.F32.BF16 R48, R76.reuse, R74, R48 ;  /* 0x0000004a4c30723c */ /* 0x040fe20000041830 */
[----:B------:R-:W-:Y:S03]  /*edd0*/  MUFU.EX2 R69, R244 ;  /* 0x000000f400457308 */ /* 0x000fe60000000800 */
[----:B------:R-:W-:Y:S03]  /*ede0*/  F2FP.BF16.PACK_AB R73, R171, R170 ;  /* 0x000000aaab49723e */ /* 0x000fe600000010ff */
[----:B------:R-:W-:Y:S01]  /*edf0*/  F2FP.BF16.PACK_AB R74, R70, R96 ;  /* 0x00000060464a723e */ /* 0x000fe200000010ff */
[C---:B------:R-:W-:Y:S03]  /*ee00*/  HMMA.16816.F32.BF16 R52, R76.reuse, R88, R52 ;  /* 0x000000584c34723c */ /* 0x040fe60000041834 */
[----:B------:R-:W2:Y:S01]  /*ee10*/  MUFU.EX2 R96, R243 ;  /* 0x000000f300607308 */ /* 0x000ea20000000800 */
[----:B------:R-:W-:Y:S04]  /*ee20*/  F2FP.BF16.PACK_AB R75, R228, R175 ;  /* 0x000000afe44b723e */ /* 0x000fe800000010ff */
[C---:B------:R-:W-:Y:S01]  /*ee30*/  HMMA.16816.F32.BF16 R56, R76.reuse, R90, R56 ;  /* 0x0000005a4c38723c */ /* 0x040fe20000041838 */
[----:B------:R-:W4:Y:S04]  /*ee40*/  LDSM.16.MT88.4 R88, [R203+0x2000] ;  /* 0x00200000cb58783b */ /* 0x000f280000004200 */
[----:B------:R-:W5:Y:S03]  /*ee50*/  MUFU.EX2 R70, R240 ;  /* 0x000000f000467308 */ /* 0x000f660000000800 */
[C---:B-1----:R-:W-:Y:S07]  /*ee60*/  HMMA.16816.F32.BF16 R60, R76.reuse, R80, R60 ;  /* 0x000000504c3c723c */ /* 0x042fee000004183c */
[----:B------:R-:W1:Y:S01]  /*ee70*/  MUFU.EX2 R2, R245 ;  /* 0x000000f500027308 */ /* 0x000e620000000800 */
[----:B------:R-:W-:Y:S01]  /*ee80*/  HMMA.16816.F32.BF16 R64, R76, R82, R64 ;  /* 0x000000524c40723c */ /* 0x000fe20000041840 */
[----:B------:R-:W4:Y:S03]  /*ee90*/  LDSM.16.MT88.4 R76, [R205+0x2000] ;  /* 0x00200000cd4c783b */ /* 0x000f260000004200 */
[----:B--2---:R-:W-:Y:S04]  /*eea0*/  FADD.FTZ R0, R96, R0 ;  /* 0x0000000060007221 */ /* 0x004fe80000010000 */
[C---:B---3--:R-:W-:Y:S01]  /*eeb0*/  HMMA.16816.F32.BF16 R4, R72.reuse, R84, R4 ;  /* 0x000000544804723c */ /* 0x048fe20000041804 */
[----:B------:R-:W2:Y:S04]  /*eec0*/  LDSM.16.MT88.4 R80, [R202+0x6000] ;  /* 0x00600000ca50783b */ /* 0x000ea80000004200 */
[----:B-----5:R-:W-:Y:S03]  /*eed0*/  FADD.FTZ R0, R70, R0 ;  /* 0x0000000046007221 */ /* 0x020fe60000010000 */
[C---:B------:R-:W-:Y:S01]  /*eee0*/  HMMA.16816.F32.BF16 R8, R72.reuse, R86, R8 ;  /* 0x000000564808723c */ /* 0x040fe20000041808 */
[----:B------:R-:W3:Y:S03]  /*eef0*/  LDSM.16.MT88.4 R84, [R204+0x6000] ;  /* 0x00600000cc54783b */ /* 0x000ee60000004200 */
[----:B------:R-:W-:Y:S04]  /*ef00*/  FADD.FTZ R0, R69, R0 ;  /* 0x0000000045007221 */ /* 0x000fe80000010000 */
[C---:B------:R-:W-:Y:S04]  /*ef10*/  HMMA.16816.F32.BF16 R12, R72.reuse, R92, R12 ;  /* 0x0000005c480c723c */ /* 0x040fe8000004180c */
[----:B-1----:R-:W-:Y:S04]  /*ef20*/  FADD.FTZ R0, R2, R0 ;  /* 0x0000000002007221 */ /* 0x002fe80000010000 */
[C---:B------:R-:W-:Y:S01]  /*ef30*/  HMMA.16816.F32.BF16 R16, R72.reuse, R94, R16 ;  /* 0x0000005e4810723c */ /* 0x040fe20000041810 */
[----:B------:R-:W1:Y:S07]  /*ef40*/  LDSM.16.MT88.4 R92, [R203+0x6000] ;  /* 0x00600000cb5c783b */ /* 0x000e6e0000004200 */
        /* <DEDUP_REMOVED lines=10> */
[C---:B--2---:R-:W-:Y:S04]  /*eff0*/  HMMA.16816.F32.BF16 R36, R72.reuse, R80, R36 ;  /* 0x000000504824723c */ /* 0x044fe80000041824 */
[----:B------:R-:W-:Y:S01]  /*f000*/  F2FP.BF16.PACK_AB R79, R237, R236 ;  /* 0x000000eced4f723e */ /* 0x000fe200000010ff */
[----:B------:R-:W2:Y:S03]  /*f010*/  MUFU.EX2 R69, R249 ;  /* 0x000000f900457308 */ /* 0x000ea60000000800 */
[C---:B------:R-:W-:Y:S01]  /*f020*/  HMMA.16816.F32.BF16 R40, R72.reuse, R82, R40 ;  /* 0x000000524828723c */ /* 0x040fe20000041828 */
[----:B------:R-:W4:Y:S06]  /*f030*/  LDSM.16.MT88.4 R80, [R202+0x2800] ;  /* 0x00280000ca50783b */ /* 0x000f2c0000004200 */
[----:B------:R-:W4:Y:S01]  /*f040*/  MUFU.EX2 R2, R116 ;  /* 0x0000007400027308 */ /* 0x000f220000000800 */
[C---:B---3--:R-:W-:Y:S04]  /*f050*/  HMMA.16816.F32.BF16 R44, R72.reuse, R84, R44 ;  /* 0x00000054482c723c */ /* 0x048fe8000004182c */
[----:B-----5:R-:W-:Y:S04]  /*f060*/  FADD.FTZ R0, R70, R0 ;  /* 0x0000000046007221 */ /* 0x020fe80000010000 */
[C---:B------:R-:W-:Y:S01]  /*f070*/  HMMA.16816.F32.BF16 R48, R72.reuse, R86, R48 ;  /* 0x000000564830723c */ /* 0x040fe20000041830 */
[----:B------:R-:W3:Y:S03]  /*f080*/  LDSM.16.MT88.4 R84, [R204+0x2800] ;  /* 0x00280000cc54783b */ /* 0x000ee60000004200 */
[C---:B--2---:R-:W-:Y:S04]  /*f090*/  FADD.FTZ R0, R69.reuse, R0 ;  /* 0x0000000045007221 */ /* 0x044fe80000010000 */
[C---:B-1----:R-:W-:Y:S04]  /*f0a0*/  HMMA.16816.F32.BF16 R52, R72.reuse, R92, R52 ;  /* 0x0000005c4834723c */ /* 0x042fe80000041834 */
[----:B------:R-:W-:Y:S04]  /*f0b0*/  FADD.FTZ R0, R104, R0 ;  /* 0x0000000068007221 */ /* 0x000fe80000010000 */
[C---:B------:R-:W-:Y:S01]  /*f0c0*/  HMMA.16816.F32.BF16 R56, R72.reuse, R94, R56 ;  /* 0x0000005e4838723c */ /* 0x040fe20000041838 */
[----:B------:R-:W1:Y:S03]  /*f0d0*/  LDSM.16.MT88.4 R92, [R203+0x2800] ;  /* 0x00280000cb5c783b */ /* 0x000e660000004200 */
[C---:B----4-:R-:W-:Y:S04]  /*f0e0*/  FADD.FTZ R0, R2.reuse, R0 ;  /* 0x0000000002007221 */ /* 0x050fe80000010000 */
[C---:B------:R-:W-:Y:S08]  /*f0f0*/  HMMA.16816.F32.BF16 R60, R72.reuse, R88, R60 ;  /* 0x00000058483c723c */ /* 0x040ff0000004183c */
        /* <DEDUP_REMOVED lines=15> */
[----:B------:R-:W1:Y:S03]  /*f1f0*/  MUFU.EX2 R70, R132 ;  /* 0x0000008400467308 */ /* 0x000e660000000800 */
        /* <DEDUP_REMOVED lines=8> */
[C---:B------:R-:W-:Y:S04]  /*f280*/  HMMA.16816.F32.BF16 R44, R76.reuse, R96, R44 ;  /* 0x000000604c2c723c */ /* 0x040fe8000004182c */
[----:B-1----:R-:W-:Y:S04]  /*f290*/  F2FP.BF16.PACK_AB R147, R70, R148 ;  /* 0x000000944693723e */ /* 0x002fe800000010ff */
[C---:B------:R-:W-:Y:S01]  /*f2a0*/  HMMA.16816.F32.BF16 R48, R76.reuse, R98, R48 ;  /* 0x000000624c30723c */ /* 0x040fe20000041830 */
[----:B------:R-:W-:Y:S03]  /*f2b0*/  LDSM.16.MT88.4 R96, [R205+0x3000] ;  /* 0x00300000cd60783b */ /* 0x000fe60000004200 */
[----:B--2---:R-:W-:Y:S04]  /*f2c0*/  FADD.FTZ R0, R2, R0 ;  /* 0x0000000002007221 */ /* 0x004fe80000010000 */
[C---:B-----5:R-:W-:Y:S01]  /*f2d0*/  HMMA.16816.F32.BF16 R52, R76.reuse, R80, R52 ;  /* 0x000000504c34723c */ /* 0x060fe20000041834 */
[----:B------:R-:W-:Y:S03]  /*f2e0*/  LDSM.16.MT88.4 R120, [R204+0x3800] ;  /* 0x00380000cc78783b */ /* 0x000fe60000004200 */
[C---:B------:R-:W-:Y:S01]  /*f2f0*/  FADD.FTZ R0, R144.reuse, R0 ;  /* 0x0000000090007221 */ /* 0x040fe20000010000 */
[----:B------:R-:W-:Y:S01]  /*f300*/  F2FP.BF16.PACK_AB R144, R144, R2 ;  /* 0x000000029090723e */ /* 0x000fe200000010ff */
[----:B------:R-:W-:Y:S02]  /*f310*/  FADD.FTZ R2, R106, R105 ;  /* 0x000000696a027221 */ /* 0x000fe40000010000 */
[C---:B------:R-:W-:Y:S01]  /*f320*/  HMMA.16816.F32.BF16 R56, R76.reuse, R82, R56 ;  /* 0x000000524c38723c */ /* 0x040fe20000041838 */
[----:B------:R-:W1:Y:S03]  /*f330*/  LDSM.16.MT88.4 R80, [R203+0x3000] ;  /* 0x00300000cb50783b */ /* 0x000e660000004200 */
[----:B---3--:R-:W-:Y:S04]  /*f340*/  FADD.FTZ R0, R69, R0 ;  /* 0x0000000045007221 */ /* 0x008fe80000010000 */
        /* <DEDUP_REMOVED lines=67> */
[----:B------:R-:W-:Y:S01]  /*f780*/  FADD.FTZ R2, R148, R0 ;  /* 0x0000000094027221 */ /* 0x000fe20000010000 */
[----:B------:R-:W-:Y:S03]  /*f790*/  IADD3 R0, R232, -0x1, RZ ;  /* 0xffffffffe8007810 */ /* 0x000fe60007ffe0ff */
[C---:B------:R-:W-:Y:S04]  /*f7a0*/  HMMA.16816.F32.BF16 R92, R144.reuse, R88, R44 ;  /* 0x00000058905c723c */ /* 0x040fe8000004182c */
[----:B------:R-:W-:Y:S01]  /*f7b0*/  FADD.FTZ R2, R70, R2 ;  /* 0x0000000246027221 */ /* 0x000fe20000010000 */
[----:B------:R-:W-:Y:S02]  /*f7c0*/  MOV R232, R0 ;  /* 0x0000000000e87202 */ /* 0x000fe40000000f00 */
[----:B------:R-:W-:Y:S01]  /*f7d0*/  MOV R70, R3 ;  /* 0x0000000300467202 */ /* 0x000fe20000000f00 */
[C---:B------:R-:W-:Y:S01]  /*f7e0*/  HMMA.16816.F32.BF16 R88, R144.reuse, R90, R48 ;  /* 0x0000005a9058723c */ /* 0x040fe20000041830 */
[----:B------:R3:W-:Y:S07]  /*f7f0*/  STL [R1], R2 ;  /* 0x0000000201007387 */ /* 0x0007ee0000100800 */
[C---:B-1----:R-:W-:Y:S08]  /*f800*/  HMMA.16816.F32.BF16 R84, R144.reuse, R80, R52 ;  /* 0x000000509054723c */ /* 0x042ff00000041834 */
[C---:B------:R-:W-:Y:S08]  /*f810*/  HMMA.16816.F32.BF16 R80, R144.reuse, R82, R56 ;  /* 0x000000529050723c */ /* 0x040ff00000041838 */
[C---:B--2---:R-:W-:Y:S08]  /*f820*/  HMMA.16816.F32.BF16 R76, R144.reuse, R72, R60 ;  /* 0x00000048904c723c */ /* 0x044ff0000004183c */
[----:B------:R-:W-:Y:S01]  /*f830*/  HMMA.16816.F32.BF16 R72, R144, R74, R64 ;  /* 0x0000004a9048723c */ /* 0x000fe20000041840 */
[----:B------:R-:W-:Y:S07]  /*f840*/  @!UPT UIADD3 URZ, URZ, URZ, URZ ;  /* 0x0000003f3f3ff290 */ /* 0x000fee000fffe03f */
[----:B---3--:R-:W-:-:S11]  /*f850*/  @P0 BRA `(.L_x_100) ;  /* 0xffffbd4000000947 */ /* 0x008fd6000383ffff */
.L_x_93:
[----:B------:R-:W-:Y:S05]  /*f860*/  BRA.DIV ~URZ, `(.L_x_101) ;  /* 0x000047927f007947 */ /* 0x000fea000b800000 */
[----:B------:R1:W2:Y:S02]  /*f870*/  SHFL.BFLY PT, R5, R246, 0x2, 0x1f ;  /* 0x0c401f00f6057f89 */ /* 0x0002a400000e0000 */
.L_x_129:
[----:B--2---:R-:W-:Y:S01]  /*f880*/  FADD.FTZ R5, R5, R246 ;  /* 0x000000f605057221 */ /* 0x004fe20000010000 */
[----:B------:R-:W-:Y:S05]  /*f890*/  BRA.DIV ~URZ, `(.L_x_102) ;  /* 0x000047c27f007947 */ /* 0x000fea000b800000 */
[----:B------:R-:W2:Y:S04]  /*f8a0*/  LDL.LU R2, [R1] ;  /* 0x0000000001027983 */ /* 0x000ea80000300800 */
[----:B------:R-:W3:Y:S02]  /*f8b0*/  SHFL.BFLY PT, R0, R5, 0x1, 0x1f ;  /* 0x0c201f0005007f89 */ /* 0x000ee400000e0000 */
[----:B---3--:R-:W-:-:S02]  /*f8c0*/  FADD.FTZ R5, R5, R0 ;  /* 0x0000000005057221 */ /* 0x008fc40000010000 */
[----:B--2---:R-:W2:Y:S02]  /*f8d0*/  SHFL.BFLY PT, R4, R2, 0x2, 0x1f ;  /* 0x0c401f0002047f89 */ /* 0x004ea400000e0000 */
[----:B--2---:R-:W-:-:S05]  /*f8e0*/  FADD.FTZ R4, R4, R2 ;  /* 0x0000000204047221 */ /* 0x004fca0000010000 */
[----:B------:R2:W3:Y:S02]  /*f8f0*/  SHFL.BFLY PT, R3, R4, 0x1, 0x1f ;  /* 0x0c201f0004037f89 */ /* 0x0004e400000e0000 */
.L_x_130:
[----:B------:R-:W-:Y:S01]  /*f900*/  FSETP.NE.FTZ.AND P1, PT, R5, RZ, PT ;  /* 0x000000ff0500720b */ /* 0x000fe20003f35000 */
[----:B---3--:R-:W-:Y:S01]  /*f910*/  FADD.FTZ R3, R3, R4 ;  /* 0x0000000403037221 */ /* 0x008fe20000010000 */
[----:B------:R-:W-:Y:S02]  /*f920*/  MOV R2, RZ ;  /* 0x000000ff00027202 */ /* 0x000fe40000000f00 */
[----:B------:R-:W-:Y:S02]  /*f930*/  MOV R0, RZ ;  /* 0x000000ff00007202 */ /* 0x000fe40000000f00 */
[----:B------:R-:W-:Y:S02]  /*f940*/  FSETP.NE.FTZ.AND P0, PT, R3, RZ, PT ;  /* 0x000000ff0300720b */ /* 0x000fe40003f15000 */
[----:B------:R-:W-:Y:S02]  /*f950*/  MOV R17, 0xff800000 ;  /* 0xff80000000117802 */ /* 0x000fe40000000f00 */
[----:B------:R-:W-:-:S03]  /*f960*/  MOV R16, 0xff800000 ;  /* 0xff80000000107802 */ /* 0x000fc60000000f00 */
[----:B------:R-:W3:Y:S01]  /*f970*/  @P1 MUFU.RCP R2, R5 ;  /* 0x0000000500021308 */ /* 0x000ee20000001000 */
[----:B--2---:R-:W-:-:S05]  /*f980*/  @P1 MOV R4, 0x3f317218 ;  /* 0x3f31721800041802 */ /* 0x004fca0000000f00 */
[----:B------:R-:W-:Y:S02]  /*f990*/  @P1 FMUL.FTZ R4, R4, c[0x0][0x2d0] ;  /* 0x0000b40004041a20 */ /* 0x000fe40000410000 */
[----:B------:R-:W2:Y:S01]  /*f9a0*/  @P1 MUFU.LG2 R6, R5 ;  /* 0x0000000500061308 */ /* 0x000ea20000000c00 */
[----:B---3--:R-:W-:-:S07]  /*f9b0*/  FMUL.FTZ R132, R2, R132 ;  /* 0x0000008402847220 */ /* 0x008fce0000410000 */
[----:B------:R-:W3:Y:S01]  /*f9c0*/  @P0 MUFU.RCP R0, R3 ;  /* 0x0000000300000308 */ /* 0x000ee20000001000 */
        /* <DEDUP_REMOVED lines=31> */
[----:B------:R4:W5:Y:S01]  /*fbc0*/  @P0 MUFU.LG2 R2, R3 ;  /* 0x0000000300020308 */ /* 0x0009620000000c00 */
[----:B--2---:R-:W-:Y:S02]  /*fbd0*/  @P1 FMUL.FTZ R6, R6, 0.69314718246459960938 ;  /* 0x3f31721806061820 */ /* 0x004fe40000410000 */
[----:B---3--:R-:W-:Y:S02]  /*fbe0*/  FMUL.FTZ R134, R0, R134 ;  /* 0x0000008600867220 */ /* 0x008fe40000410000 */
[----:B------:R-:W-:Y:S01]  /*fbf0*/  @P1 FFMA.FTZ R17, R4, R68, R6 ;  /* 0x0000004404111223 */ /* 0x000fe20000010006 */
[----:B------:R-:W-:Y:S01]  /*fc00*/  MOV R4, 0x1 ;  /* 0x0000000100047802 */ /* 0x000fe20000000f00 */
[C---:B------:R-:W-:Y:S02]  /*fc10*/  FMUL.FTZ R135, R0.reuse, R135 ;  /* 0x0000008700877220 */ /* 0x040fe40000410000 */
[----:B------:R-:W-:-:S02]  /*fc20*/  FMUL.FTZ R130, R0, R130 ;  /* 0x0000008200827220 */ /* 0x000fc40000410000 */
[C---:B------:R-:W-:Y:S02]  /*fc30*/  FMUL.FTZ R131, R0.reuse, R131 ;  /* 0x0000008300837220 */ /* 0x040fe40000410000 */
[C---:B------:R-:W-:Y:S02]  /*fc40*/  FMUL.FTZ R126, R0.reuse, R126 ;  /* 0x0000007e007e7220 */ /* 0x040fe40000410000 */
[----:B------:R-:W-:Y:S01]  /*fc50*/  FMUL.FTZ R127, R0, R127 ;  /* 0x0000007f007f7220 */ /* 0x000fe20000410000 */
[----:B----4-:R-:W-:Y:S01]  /*fc60*/  @P0 MOV R3, 0x3f317218 ;  /* 0x3f31721800030802 */ /* 0x010fe20000000f00 */
[----:B-----5:R-:W-:Y:S02]  /*fc70*/  @P0 FMUL.FTZ R2, R2, 0.69314718246459960938 ;  /* 0x3f31721802020820 */ /* 0x020fe40000410000 */
[----:B------:R-:W-:Y:S02]  /*fc80*/  FMUL.FTZ R122, R0, R122 ;  /* 0x0000007a007a7220 */ /* 0x000fe40000410000 */
[----:B------:R-:W-:-:S02]  /*fc90*/  @P0 FMUL.FTZ R3, R3, c[0x0][0x2d0] ;  /* 0x0000b40003030a20 */ /* 0x000fc40000410000 */
        /* <DEDUP_REMOVED lines=24> */
[----:B------:R-:W-:Y:S01]  /*fe20*/  FMUL.FTZ R75, R0, R75 ;  /* 0x0000004b004b7220 */ /* 0x000fe20000410000 */
[----:B------:R-:W-:Y:S01]  /*fe30*/  PRMT R0, R4, 0x7610, R0 ;  /* 0x0000761004007816 */ /* 0x000fe20000000000 */
[----:B------:R-:W-:Y:S02]  /*fe40*/  @P0 FFMA.FTZ R16, R3, R12, R2 ;  /* 0x0000000c03100223 */ /* 0x000fe40000010002 */
.L_x_74:
[----:B--2---:R2:W5:Y:S01]  /*fe50*/  LDL R7, [R1+0x50] ;  /* 0x0000500001077983 */ /* 0x0045620000100800 */
[----:B------:R-:W-:Y:S03]  /*fe60*/  BSSY B0, `(.L_x_103) ;  /* 0x0000012000007945 */ /* 0x000fe60003800000 */
[----:B------:R-:W3:Y:S02]  /*fe70*/  S2R R6, SR_TID.X ;  /* 0x0000000000067919 */ /* 0x000ee40000002100 */
[----:B---3--:R-:W-:-:S13]  /*fe80*/  LOP3.LUT P6, RZ, R6, 0xff, RZ, 0xc0, !PT ;  /* 0x000000ff06ff7812 */ /* 0x008fda00078cc0ff */
[----:B------:R-:W-:Y:S05]  /*fe90*/  @P6 BRA `(.L_x_104) ;  /* 0x000000e000006947 */ /* 0x000fea0003800000 */
[----:B--2---:R-:W2:Y:S01]  /*fea0*/  S2R R4, SR_LANEID ;  /* 0x0000000000047919 */ /* 0x004ea20000000000 */
[----:B------:R-:W-:Y:S01]  /*feb0*/  VOTEU.ANY UR4, UPT, PT ;  /* 0x0000000000047886 */ /* 0x000fe200038e0100 */
[----:B------:R-:W-:Y:S01]  /*fec0*/  IMAD.MOV.U32 R5, RZ, RZ, c[0x0][0x584] ;  /* 0x00016100ff057624 */ /* 0x000fe200078e00ff */
[----:B------:R-:W2:Y:S08]  /*fed0*/  FLO.U32 R3, UR4 ;  /* 0x0000000400037d00 */ /* 0x000eb000080e0000 */
[----:B------:R-:W3:Y:S01]  /*fee0*/  POPC R2, UR4 ;  /* 0x0000000400027d09 */ /* 0x000ee20008000000 */
[----:B--2---:R-:W-:Y:S01]  /*fef0*/  ISETP.EQ.U32.AND P0, PT, R3, R4, PT ;  /* 0x000000040300720c */ /* 0x004fe20003f02070 */
[----:B------:R-:W-:-:S12]  /*ff00*/  IMAD.MOV.U32 R4, RZ, RZ, c[0x0][0x580] ;  /* 0x00016000ff047624 */ /* 0x000fd800078e00ff */
[----:B---3--:R2:W3:Y:S04]  /*ff10*/  @P0 ATOMG.E.ADD.STRONG.GPU PT, R2, [R4.64], R2 ;  /* 0x00000002040209a8 */ /* 0x0084e800081ee1c6 */
[----:B--2---:R-:W2:Y:S04]  /*ff20*/  S2R R4, SR_LTMASK ;  /* 0x0000000000047919 */ /* 0x004ea80000003900 */
[----:B---3--:R2:W3:Y:S02]  /*ff30*/  SHFL.IDX PT, R3, R2, R3, 0x1f ;  /* 0x00001f0302037589 */ /* 0x0084e400000e0000 */
[----:B--2---:R-:W-:-:S06]  /*ff40*/  LOP3.LUT R2, R4, UR4, RZ, 0xc0, !PT ;  /* 0x0000000404027c12 */ /* 0x004fcc000f8ec0ff */
[----:B------:R-:W3:Y:S02]  /*ff50*/  POPC R2, R2 ;  /* 0x0000000200027309 */ /* 0x000ee40000000000 */
[----:B---3-5:R-:W-:-:S05]  /*ff60*/  IADD3 R7, R3, c[0x0][0xc], R2 ;  /* 0x0000030003077a10 */ /* 0x028fca0007ffe002 */
[----:B------:R2:W-:Y:S02]  /*ff70*/  STL [R1+0x50], R7 ;  /* 0x0000500701007387 */ /* 0x0005e40000100800 */
.L_x_104:
[----:B--2---:R-:W-:Y:S05]  /*ff80*/  BSYNC B0 ;  /* 0x0000000000007941 */ /* 0x004fea0003800000 */
.L_x_103:
[----:B------:R-:W-:Y:S01]  /*ff90*/  PRMT R0, R0, 0x9910, RZ ;  /* 0x0000991000007816 */ /* 0x000fe200000000ff */
[----:B------:R-:W-:Y:S01]  /*ffa0*/  BSSY B1, `(.L_x_105) ;  /* 0x000013b000017945 */ /* 0x000fe20003800000 */
[----:B-----5:R-:W-:Y:S02]  /*ffb0*/  IMAD.MOV.U32 R18, RZ, RZ, R7 ;  /* 0x000000ffff127224 */ /* 0x020fe400078e0007 */
[----:B------:R-:W-:-:S13]  /*ffc0*/  ISETP.NE.AND P0, PT, R0, RZ, PT ;  /* 0x000000ff0000720c */ /* 0x000fda0003f05270 */
[----:B------:R-:W-:Y:S05]  /*ffd0*/  @!P0 BRA `(.L_x_106) ;  /* 0x000010b000008947 */ /* 0x000fea0003800000 */
[----:B------:R-:W-:Y:S01]  /*ffe0*/  WARPSYNC 0xffffffff ;  /* 0xffffffff00007948 */ /* 0x000fe20003800000 */
[----:B------:R-:W-:Y:S06]  /*fff0*/  BAR.SYNC.DEFER_BLOCKING 0x1, 0x100 ;  /* 0x0044000000007b1d */ /* 0x000fec0000010000 */
[----:B------:R-:W-:Y:S05]  /*10000*/  BRA.CONV ~URZ, `(.L_x_107) ;  /* 0x000000837f007947 */ /* 0x000fea000b800000 */
[----:B------:R-:W-:Y:S01]  /*10010*/  SHF.R.S32.HI R2, RZ, 0x1f, R6 ;  /* 0x0000001fff027819 */ /* 0x000fe20000011406 */
[----:B------:R-:W-:Y:S02]  /*10020*/  IMAD.MOV.U32 R52, RZ, RZ, RZ ;  /* 0x000000ffff347224 */ /* 0x000fe400078e00ff */
[----:B------:R-:W-:Y:S01]  /*10030*/  IMAD.MOV.U32 R3, RZ, RZ, 0x1f ;  /* 0x0000001fff037424 */ /* 0x000fe200078e00ff */
[----:B------:R-:W-:-:S04]  /*10040*/  LEA.HI R2, R2, R6, RZ, 0x7 ;  /* 0x0000000602027211 */ /* 0x000fc800078f38ff */
[----:B------:R-:W-:-:S05]  /*10050*/  SHF.R.S32.HI R2, RZ, 0x7, R2 ;  /* 0x00000007ff027819 */ /* 0x000fca0000011402 */
[----:B------:R-:W-:Y:S01]  /*10060*/  IMAD.MOV.U32 R36, RZ, RZ, R2 ;  /* 0x000000ffff247224 */ /* 0x000fe200078e0002 */
[----:B------:R-:W-:Y:S02]  /*10070*/  MOV R2, 0x10090 ;  /* 0x0001009000027802 */ /* 0x000fe40000000f00 */
[----:B-1----:R-:W-:Y:S05]  /*10080*/  CALL.REL.NOINC `($__internal_1_$__cuda_sm70_shflsync_idx_p) ;  /* 0x000041a000007944 */ /* 0x002fea0003c00000 */
.L_x_107:
[----:B------:R-:W2:Y:S04]  /*10090*/  LDL R8, [R1+0xcc] ;  /* 0x0000cc0001087983 */ /* 0x000ea80000100800 */
[----:B------:R-:W3:Y:S04]  /*100a0*/  LDL.LU R6, [R1+0x44] ;  /* 0x0000440001067983 */ /* 0x000ee80000300800 */
[----:B-1----:R-:W4:Y:S04]  /*100b0*/  LDL.LU R11, [R1+0x40] ;  /* 0x00004000010b7983 */ /* 0x002f280000300800 */
[----:B------:R-:W2:Y:S04]  /*100c0*/  LDL.LU R19, [R1+0x48] ;  /* 0x0000480001137983 */ /* 0x000ea80000300800 */
[----:B------:R-:W2:Y:S01]  /*100d0*/  LDL.LU R21, [R1+0x4c] ;  /* 0x00004c0001157983 */ /* 0x000ea20000300800 */
[----:B------:R-:W-:-:S03]  /*100e0*/  MOV R3, 0x1 ;  /* 0x0000000100037802 */ /* 0x000fc60000000f00 */
[----:B------:R-:W2:Y:S01]  /*100f0*/  LDL R20, [R1+0xd4] ;  /* 0x0000d40001147983 */ /* 0x000ea20000100800 */
[----:B------:R-:W-:-:S03]  /*10100*/  ISETP.NE.AND P1, PT, R3, c[0x0][0x4e8], PT ;  /* 0x00013a0003007a0c */ /* 0x000fc60003f25270 */
[----:B------:R-:W1:Y:S04]  /*10110*/  S2R R22, SR_TID.X ;  /* 0x0000000000167919 */ /* 0x000e680000002100 */
[----:B------:R1:W5:Y:S04]  /*10120*/  LDL R45, [R1+0x3c] ;  /* 0x00003c00012d7983 */ /* 0x0003680000100800 */
        /* <DEDUP_REMOVED lines=21> */
[----:B------:R1:W5:Y:S01]  /*10280*/  LDL R23, [R1+0x64] ;  /* 0x0000640001177983 */ /* 0x0003620000100800 */
[----:B---3--:R-:W-:Y:S01]  /*10290*/  SHF.R.S32.HI R0, RZ, 0x1f, R6 ;  /* 0x0000001fff007819 */ /* 0x008fe20000011406 */
[----:B------:R-:W-:Y:S01]  /*102a0*/  IMAD.WIDE.U32 R4, R6, c[0x0][0x4d0], RZ ;  /* 0x0001340006047a25 */ /* 0x000fe200078e00ff */
[----:B----4-:R-:W-:-:S03]  /*102b0*/  SHF.R.S32.HI R7, RZ, 0x1f, R11 ;  /* 0x0000001fff077819 */ /* 0x010fc6000001140b */
[C---:B------:R-:W-:Y:S02]  /*102c0*/  IMAD R2, R0.reuse, c[0x0][0x4d0], RZ ;  /* 0x0001340000027a24 */ /* 0x040fe400078e02ff */
[----:B------:R-:W-:Y:S02]  /*102d0*/  IMAD R3, R0, c[0x0][0x438], RZ ;  /* 0x00010e0000037a24 */ /* 0x000fe400078e02ff */
[----:B------:R-:W-:Y:S02]  /*102e0*/  IMAD R2, R6, c[0x0][0x4d4], R2 ;  /* 0x0001350006027a24 */ /* 0x000fe400078e0202 */
[----:B------:R-:W-:Y:S02]  /*102f0*/  IMAD R9, R7, c[0x0][0x4d8], RZ ;  /* 0x0001360007097a24 */ /* 0x000fe400078e02ff */
[----:B--2---:R-:W-:Y:S01]  /*10300*/  IMAD.IADD R0, R8, 0x1, R21 ;  /* 0x0000000108007824 */ /* 0x004fe200078e0215 */
[----:B------:R-:W-:Y:S01]  /*10310*/  IADD3 R5, R5, R2, RZ ;  /* 0x0000000205057210 */ /* 0x000fe20007ffe0ff */
[----:B------:R-:W-:-:S02]  /*10320*/  IMAD R8, R6, c[0x0][0x43c], R3 ;  /* 0x00010f0006087a24 */ /* 0x000fc400078e0203 */
[----:B------:R-:W-:Y:S01]  /*10330*/  IMAD.WIDE.U32 R2, R6, c[0x0][0x438], RZ ;  /* 0x00010e0006027a25 */ /* 0x000fe200078e00ff */
[----:B------:R-:W-:-:S03]  /*10340*/  MOV R6, R0 ;  /* 0x0000000000067202 */ /* 0x000fc60000000f00 */
[----:B------:R-:W-:Y:S01]  /*10350*/  @P1 IMAD.HI.U32 R10, R0, c[0x0][0x4ec], RZ ;  /* 0x00013b00000a1a27 */ /* 0x000fe200078e00ff */
[----:B------:R-:W-:-:S03]  /*10360*/  IADD3 R3, R3, R8, RZ ;  /* 0x0000000803037210 */ /* 0x000fc60007ffe0ff */
[----:B------:R-:W-:Y:S01]  /*10370*/  IMAD R8, R7, c[0x0][0x440], RZ ;  /* 0x0001100007087a24 */ /* 0x000fe200078e02ff */
[----:B------:R-:W-:Y:S01]  /*10380*/  @P1 SHF.R.U32.HI R6, RZ, c[0x0][0x4f0], R10 ;  /* 0x00013c00ff061a19 */ /* 0x000fe2000001160a */
[C---:B------:R-:W-:Y:S01]  /*10390*/  IMAD R9, R11.reuse, c[0x0][0x4dc], R9 ;  /* 0x000137000b097a24 */ /* 0x040fe200078e0209 */
[----:B------:R-:W-:Y:S01]  /*103a0*/  SHF.R.S32.HI R7, RZ, 0x1f, R19 ;  /* 0x0000001fff077819 */ /* 0x000fe20000011413 */
[----:B------:R-:W-:-:S04]  /*103b0*/  IMAD.WIDE.U32 R4, R11, c[0x0][0x4d8], R4 ;  /* 0x000136000b047a25 */ /* 0x000fc800078e0004 */
[----:B------:R-:W-:Y:S01]  /*103c0*/  IMAD R15, R11, c[0x0][0x444], R8 ;  /* 0x000111000b0f7a24 */ /* 0x000fe200078e0208 */
[----:B------:R-:W-:Y:S01]  /*103d0*/  IADD3 R8, -R6, RZ, RZ ;  /* 0x000000ff06087210 */ /* 0x000fe20007ffe1ff */
[----:B------:R-:W-:Y:S02]  /*103e0*/  IMAD.IADD R5, R5, 0x1, R9 ;  /* 0x0000000105057824 */ /* 0x000fe400078e0209 */
[----:B------:R-:W-:-:S04]  /*103f0*/  IMAD.WIDE.U32 R10, R11, c[0x0][0x440], R2 ;  /* 0x000110000b0a7a25 */ /* 0x000fc800078e0002 */
[----:B------:R-:W-:Y:S02]  /*10400*/  IMAD R3, R8, c[0x0][0x4e8], R0 ;  /* 0x00013a0008037a24 */ /* 0x000fe400078e0200 */
[----:B------:R-:W-:Y:S02]  /*10410*/  IMAD R12, R7, c[0x0][0x4e0], RZ ;  /* 0x00013800070c7a24 */ /* 0x000fe400078e02ff */
[----:B------:R-:W-:Y:S01]  /*10420*/  IMAD.WIDE.U32 R8, R19, c[0x0][0x4e0], R4 ;  /* 0x0001380013087a25 */ /* 0x000fe200078e0004 */
[----:B------:R-:W-:-:S03]  /*10430*/  SHF.R.S32.HI R13, RZ, 0x1f, R6 ;  /* 0x0000001fff0d7819 */ /* 0x000fc60000011406 */
[----:B------:R-:W-:Y:S01]  /*10440*/  @P1 IMAD.HI.U32 R4, R0, c[0x0][0x4ec], RZ ;  /* 0x00013b0000041a27 */ /* 0x000fe200078e00ff */
[----:B------:R-:W-:Y:S02]  /*10450*/  MOV R2, R0 ;  /* 0x0000000000027202 */ /* 0x000fe40000000f00 */
[----:B------:R-:W-:Y:S01]  /*10460*/  SHF.R.S32.HI R14, RZ, 0x1f, R3 ;  /* 0x0000001fff0e7819 */ /* 0x000fe20000011403 */
[----:B------:R-:W-:Y:S01]  /*10470*/  IMAD R12, R19, c[0x0][0x4e4], R12 ;  /* 0x00013900130c7a24 */ /* 0x000fe200078e020c */
[----:B------:R-:W-:Y:S02]  /*10480*/  IADD3 R6, P0, R6, R8, RZ ;  /* 0x0000000806067210 */ /* 0x000fe40007f1e0ff */
[----:B------:R-:W-:Y:S01]  /*10490*/  @P1 SHF.R.U32.HI R2, RZ, c[0x0][0x4f0], R4 ;  /* 0x00013c00ff021a19 */ /* 0x000fe20000011604 */
[----:B------:R-:W-:Y:S01]  /*104a0*/  IMAD.IADD R5, R11, 0x1, R15 ;  /* 0x000000010b057824 */ /* 0x000fe200078e020f */
[----:B------:R-:W-:Y:S01]  /*104b0*/  MOV R4, R10 ;  /* 0x0000000a00047202 */ /* 0x000fe20000000f00 */
[----:B------:R-:W-:Y:S01]  /*104c0*/  IMAD R8, R7, c[0x0][0x448], RZ ;  /* 0x0001120007087a24 */ /* 0x000fe200078e02ff */
[----:B------:R-:W-:Y:S01]  /*104d0*/  IADD3.X R7, R13, R9, R12, P0, !PT ;  /* 0x000000090d077210 */ /* 0x000fe200007fe40c */
[----:B------:R-:W-:Y:S01]  /*104e0*/  IMAD R9, R14, c[0x0][0x4c8], RZ ;  /* 0x000132000e097a24 */ /* 0x000fe200078e02ff */
[----:B------:R2:W5:Y:S01]  /*104f0*/  LDL R15, [R1+0x94] ;  /* 0x00009400010f7983 */ /* 0x0005620000100800 */
[----:B------:R-:W-:-:S02]  /*10500*/  IMAD R10, R19, c[0x0][0x44c], R8 ;  /* 0x00011300130a7a24 */ /* 0x000fc400078e0208 */
[----:B------:R-:W-:Y:S01]  /*10510*/  IMAD.WIDE.U32 R4, R19, c[0x0][0x448], R4 ;  /* 0x0001120013047a25 */ /* 0x000fe200078e0004 */
[----:B-1----:R-:W-:Y:S01]  /*10520*/  SHF.R.S32.HI R19, RZ, 0x1f, R22 ;  /* 0x0000001fff137819 */ /* 0x002fe20000011416 */
[----:B------:R2:W5:Y:S01]  /*10530*/  LDL R14, [R1+0x58] ;  /* 0x00005800010e7983 */ /* 0x0005620000100800 */
[----:B------:R-:W-:Y:S01]  /*10540*/  IADD3 R8, -R2, RZ, RZ ;  /* 0x000000ff02087210 */ /* 0x000fe20007ffe1ff */
[C---:B------:R-:W-:Y:S02]  /*10550*/  IMAD R9, R3.reuse, c[0x0][0x4cc], R9 ;  /* 0x0001330003097a24 */ /* 0x040fe400078e0209 */
[----:B------:R-:W-:Y:S01]  /*10560*/  IMAD.WIDE.U32 R6, R3, c[0x0][0x4c8], R6 ;  /* 0x0001320003067a25 */ /* 0x000fe200078e0006 */
[----:B------:R-:W-:Y:S01]  /*10570*/  SHF.R.S32.HI R3, RZ, 0x1f, R2 ;  /* 0x0000001fff037819 */ /* 0x000fe20000011402 */
[----:B------:R2:W5:Y:S01]  /*10580*/  LDL R13, [R1+0x90] ;  /* 0x00009000010d7983 */ /* 0x0005620000100800 */
[----:B------:R-:W-:Y:S01]  /*10590*/  LEA.HI R19, R19, R22, RZ, 0x5 ;  /* 0x0000001613137211 */ /* 0x000fe200078f28ff */
[----:B------:R-:W-:-:S02]  /*105a0*/  IMAD R8, R8, c[0x0][0x4e8], R0 ;  /* 0x00013a0008087a24 */ /* 0x000fc400078e0200 */
[----:B------:R-:W-:Y:S01]  /*105b0*/  IMAD R0, R3, c[0x0][0x430], RZ ;  /* 0x00010c0003007a24 */ /* 0x000fe200078e02ff */
[----:B------:R-:W-:Y:S01]  /*105c0*/  LOP3.LUT R19, R19, 0xffffffe0, RZ, 0xc0, !PT ;  /* 0xffffffe013137812 */ /* 0x000fe200078ec0ff */
[----:B------:R-:W-:Y:S01]  /*105d0*/  IMAD.IADD R5, R5, 0x1, R10 ;  /* 0x0000000105057824 */ /* 0x000fe200078e020a */
[----:B------:R2:W5:Y:S01]  /*105e0*/  LDL R12, [R1+0x54] ;  /* 0x00005400010c7983 */ /* 0x0005620000100800 */
[C---:B------:R-:W-:Y:S01]  /*105f0*/  IMAD R0, R2.reuse, c[0x0][0x434], R0 ;  /* 0x00010d0002007a24 */ /* 0x040fe200078e0200 */
[----:B------:R-:W-:Y:S01]  /*10600*/  IADD3 R19, -R19, R22, RZ ;  /* 0x0000001613137210 */ /* 0x000fe20007ffe1ff */
[----:B------:R-:W-:Y:S01]  /*10610*/  IMAD.WIDE.U32 R2, R2, c[0x0][0x430], R4 ;  /* 0x00010c0002027a25 */ /* 0x000fe200078e0004 */
[----:B------:R2:W5:Y:S02]  /*10620*/  LDL R22, [R1+0x9c] ;  /* 0x00009c0001167983 */ /* 0x0005640000100800 */
[----:B------:R-:W-:Y:S01]  /*10630*/  LOP3.LUT P1, RZ, R19, 0x3, RZ, 0xc0, !PT ;  /* 0x0000000313ff7812 */ /* 0x000fe2000782c0ff */
[----:B------:R-:W-:Y:S01]  /*10640*/  IMAD.IADD R3, R3, 0x1, R0 ;  /* 0x0000000103037824 */ /* 0x000fe200078e0200 */
[----:B------:R-:W-:Y:S01]  /*10650*/  IADD3 R0, R20, R21, RZ ;  /* 0x0000001514007210 */ /* 0x000fe20007ffe0ff */
[----:B------:R2:W5:Y:S04]  /*10660*/  LDL R19, [R1+0x5c] ;  /* 0x00005c0001137983 */ /* 0x0005680000100800 */
[----:B------:R2:W5:Y:S04]  /*10670*/  LDL R21, [R1+0x60] ;  /* 0x0000600001157983 */ /* 0x0005680000100800 */
[----:B------:R2:W5:Y:S01]  /*10680*/  LDL R20, [R1+0x98] ;  /* 0x0000980001147983 */ /* 0x0005620000100800 */
[----:B------:R-:W-:-:S02]  /*10690*/  IADD3 R7, R7, R9, RZ ;  /* 0x0000000907077210 */ /* 0x000fc40007ffe0ff */
[----:B------:R-:W-:-:S04]  /*106a0*/  LEA R9, P0, R6, c[0x0][0x4a8], 0x2 ;  /* 0x00012a0006097a11 */ /* 0x000fc800078010ff */
[----:B------:R-:W-:Y:S01]  /*106b0*/  LEA.HI.X R7, R6, c[0x0][0x4ac], R7, 0x2, P0 ;  /* 0x00012b0006077a11 */ /* 0x000fe200000f1407 */
[----:B------:R-:W-:Y:S01]  /*106c0*/  SHFL.IDX PT, R4, R9, RZ, 0x1c1f ;  /* 0x001c1fff09047589 */ /* 0x000fe200000e0000 */
[----:B------:R-:W-:-:S03]  /*106d0*/  ULDC UR5, c[0x0][0x4e8] ;  /* 0x00013a0000057ab9 */ /* 0x000fc60000000800 */
[----:B------:R-:W1:Y:S01]  /*106e0*/  SHFL.IDX PT, R5, R7, RZ, 0x1c1f ;  /* 0x001c1fff07057589 */ /* 0x000e6200000e0000 */
[----:B------:R-:W-:-:S03]  /*106f0*/  ULDC UR4, c[0x0][0x388] ;  /* 0x0000e20000047ab9 */ /* 0x000fc60000000800 */
[----:B------:R3:W-:Y:S04]  /*10700*/  SHFL.IDX PT, R6, R9, 0x1, 0x1c1f ;  /* 0x003c1f0009067f89 */ /* 0x0007e800000e0000 */
[----:B------:R-:W4:Y:S01]  /*10710*/  SHFL.IDX PT, R7, R7, 0x1, 0x1c1f ;  /* 0x003c1f0007077f89 */ /* 0x000f2200000e0000 */
[----:B------:R-:W-:-:S06]  /*10720*/  UIMAD UR4, UR5, UR4, URZ ;  /* 0x00000004050472a4 */ /* 0x000fcc000f8e023f */
[----:B------:R-:W-:Y:S02]  /*10730*/  ISETP.GE.OR P2, PT, R0, UR4, P1 ;  /* 0x0000000400007c0c */ /* 0x000fe40008f46670 */
[----:B---3--:R-:W-:-:S05]  /*10740*/  SHF.R.S32.HI R9, RZ, 0x1f, R8 ;  /* 0x0000001fff097819 */ /* 0x008fca0000011408 */
[----:B------:R-:W-:Y:S01]  /*10750*/  IMAD R10, R9, c[0x0][0x428], RZ ;  /* 0x00010a00090a7a24 */ /* 0x000fe200078e02ff */
[----:B------:R-:W-:-:S04]  /*10760*/  IADD3 R9, R0, 0x8, RZ ;  /* 0x0000000800097810 */ /* 0x000fc80007ffe0ff */
[----:B------:R-:W-:Y:S01]  /*10770*/  ISETP.GE.OR P1, PT, R9, UR4, P1 ;  /* 0x0000000409007c0c */ /* 0x000fe20008f26670 */
[C---:B------:R-:W-:Y:S01]  /*10780*/  IMAD R10, R8.reuse, c[0x0][0x42c], R10 ;  /* 0x00010b00080a7a24 */ /* 0x040fe200078e020a */
[----:B-1----:R2:W-:Y:S01]  /*10790*/  @!P2 ST.E [R4.64], R17 ;  /* 0x000000110400a985 */ /* 0x0025e2000c101906 */
[----:B------:R-:W-:-:S05]  /*107a0*/  IMAD.WIDE.U32 R2, R8, c[0x0][0x428], R2 ;  /* 0x00010a0008027a25 */ /* 0x000fca00078e0002 */
[----:B------:R-:W-:-:S05]  /*107b0*/  IADD3 R3, R3, R10, RZ ;  /* 0x0000000a03037210 */ /* 0x000fca0007ffe0ff */
[----:B----4-:R2:W-:Y:S01]  /*107c0*/  @!P1 ST.E [R6.64], R16 ;  /* 0x0000001006009985 */ /* 0x0105e2000c101906 */
[----:B------:R-:W-:Y:S02]  /*107d0*/  ISETP.GE.AND P1, PT, R0, UR4, PT ;  /* 0x0000000400007c0c */ /* 0x000fe4000bf26270 */
[----:B------:R-:W-:-:S04]  /*107e0*/  LEA R11, P0, R2, c[0x0][0x400], 0x2 ;  /* 0x00010000020b7a11 */ /* 0x000fc800078010ff */
[----:B------:R-:W-:Y:S01]  /*107f0*/  LEA.HI.X R10, R2, c[0x0][0x404], R3, 0x2, P0 ;  /* 0x00010100020a7a11 */ /* 0x000fe200000f1403 */
[----:B------:R-:W-:Y:S01]  /*10800*/  BSSY B0, `(.L_x_108) ;  /* 0x0000044000007945 */ /* 0x000fe20003800000 */
[----:B------:R2:W1:Y:S01]  /*10810*/  SHFL.IDX PT, R2, R11, RZ, 0x1c1f ;  /* 0x001c1fff0b027589 */ /* 0x00046200000e0000 */
[----:B------:R-:W-:-:S03]  /*10820*/  ISETP.GE.AND P0, PT, R9, UR4, PT ;  /* 0x0000000409007c0c */ /* 0x000fc6000bf06270 */
[----:B------:R2:W3:Y:S01]  /*10830*/  SHFL.IDX PT, R3, R10, RZ, 0x1c1f ;  /* 0x001c1fff0a037589 */ /* 0x0004e200000e0000 */
[----:B------:R-:W-:Y:S05]  /*10840*/  @P1 BRA `(.L_x_109) ;  /* 0x000003f000001947 */ /* 0x000fea0003800000 */
[----:B-----5:R-:W-:Y:S02]  /*10850*/  ISETP.GE.AND P5, PT, R45, c[0x0][0x3c8], PT ;  /* 0x0000f2002d007a0c */ /* 0x020fe40003fa6270 */
[----:B------:R-:W-:Y:S02]  /*10860*/  ISETP.GE.AND P1, PT, R43, c[0x0][0x3c8], PT ;  /* 0x0000f2002b007a0c */ /* 0x000fe40003f26270 */
[----:B------:R-:W-:Y:S02]  /*10870*/  ISETP.GE.AND P4, PT, R41, c[0x0][0x3c8], PT ;  /* 0x0000f20029007a0c */ /* 0x000fe40003f86270 */
[----:B------:R-:W-:-:S07]  /*10880*/  ISETP.GE.AND P2, PT, R39, c[0x0][0x3c8], PT ;  /* 0x0000f20027007a0c */ /* 0x000fce0003f46270 */
[----:B-123--:R-:W-:Y:S02]  /*10890*/  @!P5 IMAD.WIDE R6, R45, 0x4, R2 ;  /* 0x000000042d06d825 */ /* 0x00efe400078e0202 */
[----:B------:R-:W-:-:S03]  /*108a0*/  @!P1 LEA R4, P3, R43, R2, 0x2 ;  /* 0x000000022b049211 */ /* 0x000fc600078610ff */
[----:B------:R1:W-:Y:S01]  /*108b0*/  @!P5 ST.E.64 [R6.64], R132 ;  /* 0x000000840600d985 */ /* 0x0003e2000c101b06 */
[----:B------:R-:W-:Y:S02]  /*108c0*/  @!P1 LEA.HI.X R5, R43, R3, R44, 0x2, P3 ;  /* 0x000000032b059211 */ /* 0x000fe400018f142c */
[----:B------:R-:W-:-:S03]  /*108d0*/  ISETP.GE.AND P5, PT, R37, c[0x0][0x3c8], PT ;  /* 0x0000f20025007a0c */ /* 0x000fc60003fa6270 */
[----:B------:R2:W-:Y:S01]  /*108e0*/  @!P1 ST.E.64 [R4.64], R128 ;  /* 0x0000008004009985 */ /* 0x0005e2000c101b06 */
[----:B------:R-:W-:Y:S02]  /*108f0*/  ISETP.GE.AND P1, PT, R35, c[0x0][0x3c8], PT ;  /* 0x0000f20023007a0c */ /* 0x000fe40003f26270 */
[----:B-1----:R-:W-:-:S04]  /*10900*/  @!P4 LEA R6, P3, R41, R2, 0x2 ;  /* 0x000000022906c211 */ /* 0x002fc800078610ff */
[----:B------:R-:W-:Y:S02]  /*10910*/  @!P4 LEA.HI.X R7, R41, R3, R42, 0x2, P3 ;  /* 0x000000032907c211 */ /* 0x000fe400018f142a */
[----:B--2---:R-:W-:-:S03]  /*10920*/  @!P2 LEA R4, P3, R39, R2, 0x2 ;  /* 0x000000022704a211 */ /* 0x004fc600078610ff */
        /* <DEDUP_REMOVED lines=28> */
[----:B-1----:R-:W-:-:S04]  /*10af0*/  @!P3 LEA R6, P4, R25, R2, 0x2 ;  /* 0x000000021906b211 */ /* 0x002fc800078810ff */
[-C--:B------:R-:W-:Y:S02]  /*10b00*/  @!P3 LEA.HI.X R7, R25, R3.reuse, R26, 0x2, P4 ;  /* 0x000000031907b211 */ /* 0x080fe400020f141a */
[-C--:B--2---:R-:W-:Y:S02]  /*10b10*/  @!P2 LEA R4, P1, R23, R2.reuse, 0x2 ;  /* 0x000000021704a211 */ /* 0x084fe400078210ff */
[----:B------:R-:W-:Y:S01]  /*10b20*/  ISETP.GE.AND P4, PT, R19, c[0x0][0x3c8], PT ;  /* 0x0000f20013007a0c */ /* 0x000fe20003f86270 */
[----:B------:R1:W-:Y:S01]  /*10b30*/  @!P3 ST.E.64 [R6.64], R92 ;  /* 0x0000005c0600b985 */ /* 0x0003e2000c101b06 */
[----:B------:R-:W-:Y:S02]  /*10b40*/  @!P2 LEA.HI.X R5, R23, R3, R24, 0x2, P1 ;  /* 0x000000031705a211 */ /* 0x000fe400008f1418 */
[----:B------:R-:W-:Y:S02]  /*10b50*/  ISETP.GE.AND P3, PT, R14, c[0x0][0x3c8], PT ;  /* 0x0000f2000e007a0c */ /* 0x000fe40003f66270 */
[----:B------:R-:W-:Y:S01]  /*10b60*/  @!P5 LEA R8, P1, R21, R2, 0x2 ;  /* 0x000000021508d211 */ /* 0x000fe200078210ff */
[----:B------:R2:W-:Y:S01]  /*10b70*/  @!P2 ST.E.64 [R4.64], R88 ;  /* 0x000000580400a985 */ /* 0x0005e2000c101b06 */
[----:B------:R-:W-:-:S02]  /*10b80*/  ISETP.GE.AND P2, PT, R12, c[0x0][0x3c8], PT ;  /* 0x0000f2000c007a0c */ /* 0x000fc40003f46270 */
[----:B------:R-:W-:-:S05]  /*10b90*/  @!P5 LEA.HI.X R9, R21, R3, R22, 0x2, P1 ;  /* 0x000000031509d211 */ /* 0x000fca00008f1416 */
[----:B------:R3:W-:Y:S01]  /*10ba0*/  @!P5 ST.E.64 [R8.64], R84 ;  /* 0x000000540800d985 */ /* 0x0007e2000c101b06 */
[----:B-1----:R-:W-:-:S04]  /*10bb0*/  @!P4 LEA R6, P1, R19, R2, 0x2 ;  /* 0x000000021306c211 */ /* 0x002fc800078210ff */
[----:B------:R-:W-:Y:S02]  /*10bc0*/  @!P4 LEA.HI.X R7, R19, R3, R20, 0x2, P1 ;  /* 0x000000031307c211 */ /* 0x000fe400008f1414 */
[----:B--2---:R-:W-:-:S03]  /*10bd0*/  @!P3 LEA R4, P1, R14, R2, 0x2 ;  /* 0x000000020e04b211 */ /* 0x004fc600078210ff */
[----:B------:R3:W-:Y:S01]  /*10be0*/  @!P4 ST.E.64 [R6.64], R80 ;  /* 0x000000500600c985 */ /* 0x0007e2000c101b06 */
[----:B------:R-:W-:Y:S02]  /*10bf0*/  @!P3 LEA.HI.X R5, R14, R3, R15, 0x2, P1 ;  /* 0x000000030e05b211 */ /* 0x000fe400008f140f */
[----:B------:R-:W-:-:S03]  /*10c00*/  @!P2 LEA R2, P1, R12, R2, 0x2 ;  /* 0x000000020c02a211 */ /* 0x000fc600078210ff */
[----:B------:R3:W-:Y:S01]  /*10c10*/  @!P3 ST.E.64 [R4.64], R76 ;  /* 0x0000004c0400b985 */ /* 0x0007e2000c101b06 */
[----:B------:R-:W-:-:S05]  /*10c20*/  @!P2 LEA.HI.X R3, R12, R3, R13, 0x2, P1 ;  /* 0x000000030c03a211 */ /* 0x000fca00008f140d */
[----:B------:R3:W-:Y:S04]  /*10c30*/  @!P2 ST.E.64 [R2.64], R72 ;  /* 0x000000480200a985 */ /* 0x0007e8000c101b06 */
.L_x_109:
[----:B------:R-:W-:Y:S05]  /*10c40*/  BSYNC B0 ;  /* 0x0000000000007941 */ /* 0x000fea0003800000 */
.L_x_108:
[----:B---3--:R3:W4:Y:S04]  /*10c50*/  SHFL.IDX PT, R3, R10, 0x1, 0x1c1f ;  /* 0x003c1f000a037f89 */ /* 0x00872800000e0000 */
[----:B-1----:R3:W1:Y:S01]  /*10c60*/  SHFL.IDX PT, R2, R11, 0x1, 0x1c1f ;  /* 0x003c1f000b027f89 */ /* 0x00266200000e0000 */
[----:B------:R-:W-:Y:S05]  /*10c70*/  @P0 BRA `(.L_x_110) ;  /* 0x000006d000000947 */ /* 0x000fea0003800000 */
[----:B-----5:R-:W-:Y:S02]  /*10c80*/  ISETP.GE.AND P1, PT, R45, c[0x0][0x3c8], PT ;  /* 0x0000f2002d007a0c */ /* 0x020fe40003f26270 */
[----:B------:R-:W-:Y:S02]  /*10c90*/  ISETP.GE.AND P2, PT, R43, c[0x0][0x3c8], PT ;  /* 0x0000f2002b007a0c */ /* 0x000fe40003f46270 */
[----:B------:R-:W-:Y:S02]  /*10ca0*/  ISETP.GE.AND P3, PT, R41, c[0x0][0x3c8], PT ;  /* 0x0000f20029007a0c */ /* 0x000fe40003f66270 */
[----:B------:R-:W-:-:S07]  /*10cb0*/  ISETP.GE.AND P0, PT, R39, c[0x0][0x3c8], PT ;  /* 0x0000f20027007a0c */ /* 0x000fce0003f06270 */
[----:B-12-4-:R-:W-:Y:S02]  /*10cc0*/  @!P1 IMAD.WIDE R6, R45, 0x4, R2 ;  /* 0x000000042d069825 */ /* 0x016fe400078e0202 */
[----:B------:R-:W-:-:S03]  /*10cd0*/  @!P2 LEA R4, P5, R43, R2, 0x2 ;  /* 0x000000022b04a211 */ /* 0x000fc600078a10ff */
[----:B------:R1:W-:Y:S01]  /*10ce0*/  @!P1 ST.E.64 [R6.64], R134 ;  /* 0x0000008606009985 */ /* 0x0003e2000c101b06 */
[----:B------:R-:W-:Y:S02]  /*10cf0*/  ISETP.GE.AND P1, PT, R37, c[0x0][0x3c8], PT ;  /* 0x0000f20025007a0c */ /* 0x000fe40003f26270 */
[----:B------:R-:W-:-:S05]  /*10d00*/  @!P2 LEA.HI.X R5, R43, R3, R44, 0x2, P5 ;  /* 0x000000032b05a211 */ /* 0x000fca00028f142c */
[----:B------:R2:W-:Y:S01]  /*10d10*/  @!P2 ST.E.64 [R4.64], R130 ;  /* 0x000000820400a985 */ /* 0x0005e2000c101b06 */
[----:B------:R-:W-:Y:S02]  /*10d20*/  ISETP.GE.AND P2, PT, R35, c[0x0][0x3c8], PT ;  /* 0x0000f20023007a0c */ /* 0x000fe40003f46270 */
[----:B-1----:R-:W-:-:S04]  /*10d30*/  @!P3 LEA R6, P4, R41, R2, 0x2 ;  /* 0x000000022906b211 */ /* 0x002fc800078810ff */
[-C--:B------:R-:W-:Y:S02]  /*10d40*/  @!P3 LEA.HI.X R7, R41, R3.reuse, R42, 0x2, P4 ;  /* 0x000000032907b211 */ /* 0x080fe400020f142a */
[----:B------:R-:W-:Y:S02]  /*10d50*/  ISETP.GE.AND P4, PT, R33, c[0x0][0x3c8], PT ;  /* 0x0000f20021007a0c */ /* 0x000fe40003f86270 */
[-C--:B--2---:R-:W-:Y:S01]  /*10d60*/  @!P0 LEA R4, P5, R39, R2.reuse, 0x2 ;  /* 0x0000000227048211 */ /* 0x084fe200078a10ff */
[----:B------:R1:W-:Y:S01]  /*10d70*/  @!P3 ST.E.64 [R6.64], R126 ;  /* 0x0000007e0600b985 */ /* 0x0003e2000c101b06 */
[----:B------:R-:W-:Y:S02]  /*10d80*/  @!P1 LEA R8, P3, R37, R2, 0x2 ;  /* 0x0000000225089211 */ /* 0x000fe400078610ff */
[-C--:B------:R-:W-:Y:S02]  /*10d90*/  @!P0 LEA.HI.X R5, R39, R3.reuse, R40, 0x2, P5 ;  /* 0x0000000327058211 */ /* 0x080fe400028f1428 */
[----:B------:R-:W-:-:S02]  /*10da0*/  @!P1 LEA.HI.X R9, R37, R3, R38, 0x2, P3 ;  /* 0x0000000325099211 */ /* 0x000fc400018f1426 */
[----:B------:R-:W-:Y:S01]  /*10db0*/  ISETP.GE.AND P3, PT, R31, c[0x0][0x3c8], PT ;  /* 0x0000f2001f007a0c */ /* 0x000fe20003f66270 */
[----:B------:R2:W-:Y:S04]  /*10dc0*/  @!P0 ST.E.64 [R4.64], R122 ;  /* 0x0000007a04008985 */ /* 0x0005e8000c101b06 */
[----:B------:R4:W-:Y:S01]  /*10dd0*/  @!P1 ST.E.64 [R8.64], R118 ;  /* 0x0000007608009985 */ /* 0x0009e2000c101b06 */
[----:B------:R-:W-:Y:S02]  /*10de0*/  ISETP.GE.AND P1, PT, R29, c[0x0][0x3c8], PT ;  /* 0x0000f2001d007a0c */ /* 0x000fe40003f26270 */
[----:B-1----:R-:W-:-:S04]  /*10df0*/  @!P2 LEA R6, P0, R35, R2, 0x2 ;  /* 0x000000022306a211 */ /* 0x002fc800078010ff */
[-C--:B------:R-:W-:Y:S02]  /*10e00*/  @!P2 LEA.HI.X R7, R35, R3.reuse, R36, 0x2, P0 ;  /* 0x000000032307a211 */ /* 0x080fe400000f1424 */
[----:B------:R-:W-:Y:S02]  /*10e10*/  ISETP.GE.AND P0, PT, R27, c[0x0][0x3c8], PT ;  /* 0x0000f2001b007a0c */ /* 0x000fe40003f06270 */
[CC--:B--2---:R-:W-:Y:S01]  /*10e20*/  @!P4 LEA R4, P5, R33.reuse, R2.reuse, 0x2 ;  /* 0x000000022104c211 */ /* 0x0c4fe200078a10ff */
[----:B------:R1:W-:Y:S03]  /*10e30*/  @!P2 ST.E.64 [R6.64], R114 ;  /* 0x000000720600a985 */ /* 0x0003e6000c101b06 */
[----:B------:R-:W-:Y:S02]  /*10e40*/  @!P4 LEA.HI.X R5, R33, R3, R34, 0x2, P5 ;  /* 0x000000032105c211 */ /* 0x000fe400028f1422 */
[----:B----4-:R-:W-:-:S03]  /*10e50*/  @!P3 LEA R8, P2, R31, R2, 0x2 ;  /* 0x000000021f08b211 */ /* 0x010fc600078410ff */
[----:B------:R2:W-:Y:S01]  /*10e60*/  @!P4 ST.E.64 [R4.64], R110 ;  /* 0x0000006e0400c985 */ /* 0x0005e2000c101b06 */
[----:B------:R-:W-:Y:S02]  /*10e70*/  ISETP.GE.AND P4, PT, R25, c[0x0][0x3c8], PT ;  /* 0x0000f20019007a0c */ /* 0x000fe40003f86270 */
[----:B------:R-:W-:-:S05]  /*10e80*/  @!P3 LEA.HI.X R9, R31, R3, R32, 0x2, P2 ;  /* 0x000000031f09b211 */ /* 0x000fca00010f1420 */
[----:B------:R-:W-:Y:S01]  /*10e90*/  @!P3 ST.E.64 [R8.64], R106 ;  /* 0x0000006a0800b985 */ /* 0x000fe2000c101b06 */
[----:B------:R-:W-:Y:S02]  /*10ea0*/  ISETP.GE.AND P3, PT, R23, c[0x0][0x3c8], PT ;  /* 0x0000f20017007a0c */ /* 0x000fe40003f66270 */
[----:B-1----:R-:W-:-:S04]  /*10eb0*/  @!P0 LEA R6, P2, R27, R2, 0x2 ;  /* 0x000000021b068211 */ /* 0x002fc800078410ff */
[----:B------:R-:W-:Y:S02]  /*10ec0*/  @!P0 LEA.HI.X R7, R27, R3, R28, 0x2, P2 ;  /* 0x000000031b078211 */ /* 0x000fe400010f141c */
[----:B------:R-:W-:Y:S02]  /*10ed0*/  ISETP.GE.AND P2, PT, R21, c[0x0][0x3c8], PT ;  /* 0x0000f20015007a0c */ /* 0x000fe40003f46270 */
[----:B--2---:R-:W-:-:S04]  /*10ee0*/  @!P1 LEA R4, P5, R29, R2, 0x2 ;  /* 0x000000021d049211 */ /* 0x004fc800078a10ff */
[----:B------:R-:W-:-:S05]  /*10ef0*/  @!P1 LEA.HI.X R5, R29, R3, R30, 0x2, P5 ;  /* 0x000000031d059211 */ /* 0x000fca00028f141e */
[----:B------:R1:W-:Y:S01]  /*10f00*/  @!P1 ST.E.64 [R4.64], R102 ;  /* 0x0000006604009985 */ /* 0x0003e2000c101b06 */
[----:B------:R-:W-:-:S03]  /*10f10*/  ISETP.GE.AND P1, PT, R19, c[0x0][0x3c8], PT ;  /* 0x0000f20013007a0c */ /* 0x000fc60003f26270 */
[----:B------:R2:W-:Y:S01]  /*10f20*/  @!P0 ST.E.64 [R6.64], R98 ;  /* 0x0000006206008985 */ /* 0x0005e2000c101b06 */
[----:B------:R-:W-:Y:S02]  /*10f30*/  ISETP.GE.AND P0, PT, R14, c[0x0][0x3c8], PT ;  /* 0x0000f2000e007a0c */ /* 0x000fe40003f06270 */
[----:B-1----:R-:W-:-:S04]  /*10f40*/  @!P4 LEA R4, P5, R25, R2, 0x2 ;  /* 0x000000021904c211 */ /* 0x002fc800078a10ff */
[----:B------:R-:W-:Y:S02]  /*10f50*/  @!P4 LEA.HI.X R5, R25, R3, R26, 0x2, P5 ;  /* 0x000000031905c211 */ /* 0x000fe400028f141a */
[----:B---3--:R-:W-:-:S03]  /*10f60*/  @!P3 LEA R10, P5, R23, R2, 0x2 ;  /* 0x00000002170ab211 */ /* 0x008fc600078a10ff */
[----:B------:R1:W-:Y:S01]  /*10f70*/  @!P4 ST.E.64 [R4.64], R94 ;  /* 0x0000005e0400c985 */ /* 0x0003e2000c101b06 */
[-C--:B------:R-:W-:Y:S02]  /*10f80*/  @!P2 LEA R8, P4, R21, R2.reuse, 0x2 ;  /* 0x000000021508a211 */ /* 0x080fe400078810ff */
[-C--:B------:R-:W-:Y:S02]  /*10f90*/  @!P3 LEA.HI.X R11, R23, R3.reuse, R24, 0x2, P5 ;  /* 0x00000003170bb211 */ /* 0x080fe400028f1418 */
[----:B--2---:R-:W-:Y:S02]  /*10fa0*/  @!P1 LEA R6, P5, R19, R2, 0x2 ;  /* 0x0000000213069211 */ /* 0x004fe400078a10ff */
[-C--:B------:R-:W-:Y:S01]  /*10fb0*/  @!P2 LEA.HI.X R9, R21, R3.reuse, R22, 0x2, P4 ;  /* 0x000000031509a211 */ /* 0x080fe200020f1416 */
[----:B------:R2:W-:Y:S01]  /*10fc0*/  @!P3 ST.E.64 [R10.64], R90 ;  /* 0x0000005a0a00b985 */ /* 0x0005e2000c101b06 */
[----:B------:R-:W-:-:S03]  /*10fd0*/  @!P1 LEA.HI.X R7, R19, R3, R20, 0x2, P5 ;  /* 0x0000000313079211 */ /* 0x000fc600028f1414 */
[----:B------:R2:W-:Y:S04]  /*10fe0*/  @!P2 ST.E.64 [R8.64], R86 ;  /* 0x000000560800a985 */ /* 0x0005e8000c101b06 */
[----:B------:R2:W-:Y:S01]  /*10ff0*/  @!P1 ST.E.64 [R6.64], R82 ;  /* 0x0000005206009985 */ /* 0x0005e2000c101b06 */
[----:B-1----:R-:W-:-:S04]  /*11000*/  @!P0 LEA R4, P4, R14, R2, 0x2 ;  /* 0x000000020e048211 */ /* 0x002fc800078810ff */
[----:B------:R-:W-:-:S05]  /*11010*/  @!P0 LEA.HI.X R5, R14, R3, R15, 0x2, P4 ;  /* 0x000000030e058211 */ /* 0x000fca00020f140f */
[----:B------:R2:W-:Y:S01]  /*11020*/  @!P0 ST.E.64 [R4.64], R78 ;  /* 0x0000004e04008985 */ /* 0x0005e2000c101b06 */
[----:B------:R-:W-:-:S13]  /*11030*/  ISETP.GE.AND P0, PT, R12, c[0x0][0x3c8], PT ;  /* 0x0000f2000c007a0c */ /* 0x000fda0003f06270 */
[----:B------:R-:W-:Y:S05]  /*11040*/  @P0 BRA `(.L_x_110) ;  /* 0x0000030000000947 */ /* 0x000fea0003800000 */
[----:B------:R-:W-:-:S04]  /*11050*/  LEA R2, P0, R12, R2, 0x2 ;  /* 0x000000020c027211 */ /* 0x000fc800078010ff */
[----:B------:R-:W-:-:S05]  /*11060*/  LEA.HI.X R3, R12, R3, R13, 0x2, P0 ;  /* 0x000000030c037211 */ /* 0x000fca00000f140d */
[----:B------:R1:W-:Y:S01]  /*11070*/  ST.E.64 [R2.64], R74 ;  /* 0x0000004a02007985 */ /* 0x0003e2000c101b06 */
[----:B------:R-:W-:Y:S05]  /*11080*/  BRA `(.L_x_110) ;  /* 0x000002c000007947 */ /* 0x000fea0003800000 */
.L_x_106:
[----:B------:R-:W2:Y:S02]  /*11090*/  S2R R4, SR_TID.X ;  /* 0x0000000000047919 */ /* 0x000ea40000002100 */
[----:B--2---:R-:W-:-:S13]  /*110a0*/  ISETP.GT.AND P0, PT, R4, 0x7f, PT ;  /* 0x0000007f0400780c */ /* 0x004fda0003f04270 */
[----:B------:R-:W-:Y:S05]  /*110b0*/  @P0 BRA `(.L_x_110) ;  /* 0x0000029000000947 */ /* 0x000fea0003800000 */
[----:B------:R-:W2:Y:S01]  /*110c0*/  LDL.LU R3, [R1+0x4c] ;  /* 0x00004c0001037983 */ /* 0x000ea20000300800 */
[----:B------:R-:W-:-:S05]  /*110d0*/  MOV R2, c[0x0][0x4e8] ;  /* 0x00013a0000027a02 */ /* 0x000fca0000000f00 */
[----:B------:R-:W-:Y:S01]  /*110e0*/  IMAD R0, R2, c[0x0][0x388], RZ ;  /* 0x0000e20002007a24 */ /* 0x000fe200078e02ff */
[----:B--2---:R-:W-:-:S04]  /*110f0*/  IADD3 R6, R3, R4, RZ ;  /* 0x0000000403067210 */ /* 0x004fc80007ffe0ff */
[----:B------:R-:W-:-:S13]  /*11100*/  ISETP.GE.AND P0, PT, R6, R0, PT ;  /* 0x000000000600720c */ /* 0x000fda0003f06270 */
[----:B------:R-:W-:Y:S05]  /*11110*/  @P0 BRA `(.L_x_110) ;  /* 0x0000023000000947 */ /* 0x000fea0003800000 */
[----:B------:R-:W2:Y:S04]  /*11120*/  LDL.LU R3, [R1+0x44] ;  /* 0x0000440001037983 */ /* 0x000ea80000300800 */
[----:B------:R-:W3:Y:S04]  /*11130*/  LDL.LU R9, [R1+0x40] ;  /* 0x0000400001097983 */ /* 0x000ee80000300800 */
[----:B------:R-:W4:Y:S01]  /*11140*/  LDL.LU R8, [R1+0x48] ;  /* 0x0000480001087983 */ /* 0x000f220000300800 */
[----:B------:R-:W-:-:S13]  /*11150*/  ISETP.NE.AND P0, PT, R2, 0x1, PT ;  /* 0x000000010200780c */ /* 0x000fda0003f05270 */
[----:B------:R-:W-:Y:S01]  /*11160*/  @P0 IMAD.HI.U32 R7, R6, c[0x0][0x4ec], RZ ;  /* 0x00013b0006070a27 */ /* 0x000fe200078e00ff */
[----:B--2---:R-:W-:Y:S02]  /*11170*/  SHF.R.S32.HI R0, RZ, 0x1f, R3 ;  /* 0x0000001fff007819 */ /* 0x004fe40000011403 */
[----:B---3--:R-:W-:-:S03]  /*11180*/  SHF.R.S32.HI R5, RZ, 0x1f, R9 ;  /* 0x0000001fff057819 */ /* 0x008fc60000011409 */
[----:B------:R-:W-:-:S04]  /*11190*/  IMAD R0, R0, c[0x0][0x4d0], RZ ;  /* 0x0001340000007a24 */ /* 0x000fc800078e02ff */
[C---:B------:R-:W-:Y:S01]  /*111a0*/  IMAD R4, R3.reuse, c[0x0][0x4d4], R0 ;  /* 0x0001350003047a24 */ /* 0x040fe200078e0200 */
[----:B------:R-:W-:Y:S01]  /*111b0*/  MOV R0, R6 ;  /* 0x0000000600007202 */ /* 0x000fe20000000f00 */
[----:B------:R-:W-:Y:S01]  /*111c0*/  IMAD.WIDE.U32 R2, R3, c[0x0][0x4d0], RZ ;  /* 0x0001340003027a25 */ /* 0x000fe200078e00ff */
[----:B------:R-:W-:-:S03]  /*111d0*/  @P0 SHF.R.U32.HI R0, RZ, c[0x0][0x4f0], R7 ;  /* 0x00013c00ff000a19 */ /* 0x000fc60000011607 */
[----:B------:R-:W-:Y:S01]  /*111e0*/  IMAD R5, R5, c[0x0][0x4d8], RZ ;  /* 0x0001360005057a24 */ /* 0x000fe200078e02ff */
[----:B------:R-:W-:Y:S02]  /*111f0*/  IADD3 R3, R3, R4, RZ ;  /* 0x0000000403037210 */ /* 0x000fe40007ffe0ff */
[----:B----4-:R-:W-:Y:S01]  /*11200*/  SHF.R.S32.HI R4, RZ, 0x1f, R8 ;  /* 0x0000001fff047819 */ /* 0x010fe20000011408 */
[C---:B------:R-:W-:Y:S01]  /*11210*/  IMAD R7, R9.reuse, c[0x0][0x4dc], R5 ;  /* 0x0001370009077a24 */ /* 0x040fe200078e0205 */
[----:B------:R-:W-:Y:S01]  /*11220*/  IADD3 R5, -R0, RZ, RZ ;  /* 0x000000ff00057210 */ /* 0x000fe20007ffe1ff */
[----:B------:R-:W-:-:S05]  /*11230*/  IMAD.WIDE.U32 R2, R9, c[0x0][0x4d8], R2 ;  /* 0x0001360009027a25 */ /* 0x000fca00078e0002 */
[----:B------:R-:W-:Y:S01]  /*11240*/  IADD3 R3, R3, R7, RZ ;  /* 0x0000000703037210 */ /* 0x000fe20007ffe0ff */
[----:B------:R-:W-:Y:S02]  /*11250*/  IMAD R7, R4, c[0x0][0x4e0], RZ ;  /* 0x0001380004077a24 */ /* 0x000fe400078e02ff */
[----:B------:R-:W-:Y:S02]  /*11260*/  IMAD R4, R5, c[0x0][0x4e8], R6 ;  /* 0x00013a0005047a24 */ /* 0x000fe400078e0206 */
[----:B------:R-:W-:-:S03]  /*11270*/  IMAD.WIDE.U32 R2, R8, c[0x0][0x4e0], R2 ;  /* 0x0001380008027a25 */ /* 0x000fc600078e0002 */
[----:B------:R-:W-:Y:S01]  /*11280*/  SHF.R.S32.HI R5, RZ, 0x1f, R4 ;  /* 0x0000001fff057819 */ /* 0x000fe20000011404 */
[----:B------:R-:W-:Y:S01]  /*11290*/  IMAD R6, R8, c[0x0][0x4e4], R7 ;  /* 0x0001390008067a24 */ /* 0x000fe200078e0207 */
[----:B------:R-:W-:Y:S02]  /*112a0*/  SHF.R.S32.HI R7, RZ, 0x1f, R0 ;  /* 0x0000001fff077819 */ /* 0x000fe40000011400 */
[----:B------:R-:W-:Y:S01]  /*112b0*/  IADD3 R2, P0, R0, R2, RZ ;  /* 0x0000000200027210 */ /* 0x000fe20007f1e0ff */
[----:B------:R-:W-:-:S03]  /*112c0*/  IMAD R0, R5, c[0x0][0x4c8], RZ ;  /* 0x0001320005007a24 */ /* 0x000fc600078e02ff */
[----:B------:R-:W-:Y:S01]  /*112d0*/  IADD3.X R3, R7, R3, R6, P0, !PT ;  /* 0x0000000307037210 */ /* 0x000fe200007fe406 */
[----:B------:R-:W-:-:S04]  /*112e0*/  IMAD R0, R4, c[0x0][0x4cc], R0 ;  /* 0x0001330004007a24 */ /* 0x000fc800078e0200 */
[----:B------:R-:W-:-:S05]  /*112f0*/  IMAD.WIDE.U32 R2, R4, c[0x0][0x4c8], R2 ;  /* 0x0001320004027a25 */ /* 0x000fca00078e0002 */
[----:B------:R-:W-:Y:S02]  /*11300*/  IADD3 R0, R3, R0, RZ ;  /* 0x0000000003007210 */ /* 0x000fe40007ffe0ff */
[----:B------:R-:W-:-:S04]  /*11310*/  LEA R4, P0, R2, c[0x0][0x4a8], 0x2 ;  /* 0x00012a0002047a11 */ /* 0x000fc800078010ff */
[----:B------:R-:W-:Y:S02]  /*11320*/  LEA.HI.X R5, R2, c[0x0][0x4ac], R0, 0x2, P0 ;  /* 0x00012b0002057a11 */ /* 0x000fe400000f1400 */
[----:B------:R-:W-:-:S05]  /*11330*/  MOV R0, 0xff800000 ;  /* 0xff80000000007802 */ /* 0x000fca0000000f00 */
[----:B------:R2:W-:Y:S02]  /*11340*/  STG.E [R4.64], R0 ;  /* 0x0000000004007986 */ /* 0x0005e4000c101906 */
.L_x_110:
[----:B------:R-:W-:Y:S05]  /*11350*/  BSYNC B1 ;  /* 0x0000000000017941 */ /* 0x000fea0003800000 */
.L_x_105:
[----:B--2---:R-:W2:Y:S02]  /*11360*/  LDL R0, [R1+0xd0] ;  /* 0x0000d00001007983 */ /* 0x004ea40000100800 */
[----:B--2---:R-:W-:-:S13]  /*11370*/  ISETP.NE.AND P0, PT, R0, RZ, PT ;  /* 0x000000ff0000720c */ /* 0x004fda0003f05270 */
[----:B------:R-:W-:Y:S01]  /*11380*/  @P0 WARPSYNC 0xffffffff ;  /* 0xffffffff00000948 */ /* 0x000fe20003800000 */
[----:B------:R-:W-:Y:S06]  /*11390*/  @P0 BAR.SYNC.DEFER_BLOCKING 0x5, 0x100 ;  /* 0x0144000000000b1d */ /* 0x000fec0000010000 */
[----:B------:R-:W2:Y:S04]  /*113a0*/  @P0 LDS R0, [0x10100] ;  /* 0x01010000ff000984 */ /* 0x000ea80000000800 */
[----:B--2---:R2:W-:Y:S04]  /*113b0*/  @P0 STL [R1+0x50], R0 ;  /* 0x0000500001000387 */ /* 0x0045e80000100800 */
[----:B------:R-:W-:Y:S06]  /*113c0*/  @P0 BAR.ARV 0x4, 0x100 ;  /* 0x0104000000000b1d */ /* 0x000fec0000002000 */
[----:B------:R-:W-:Y:S05]  /*113d0*/  @P0 BRA `(.L_x_111) ;  /* 0x0000007000000947 */ /* 0x000fea0003800000 */
[----:B------:R-:W-:Y:S05]  /*113e0*/  BRA.DIV ~URZ, `(.L_x_112) ;  /* 0x00002d727f007947 */ /* 0x000fea000b800000 */
[----:B--2---:R2:W3:Y:S02]  /*113f0*/  SHFL.IDX PT, R0, R18, RZ, 0x1f ;  /* 0x00001fff12007589 */ /* 0x0044e400000e0000 */
.L_x_131:
[----:B------:R-:W-:Y:S01]  /*11400*/  WARPSYNC 0xffffffff ;  /* 0xffffffff00007948 */ /* 0x000fe20003800000 */
[----:B------:R-:W-:Y:S06]  /*11410*/  BAR.SYNC.DEFER_BLOCKING 0x4, 0x100 ;  /* 0x0104000000007b1d */ /* 0x000fec0000010000 */
[----:B---3--:R3:W-:Y:S04]  /*11420*/  STL [R1+0x50], R0 ;  /* 0x0000500001007387 */ /* 0x0087e80000100800 */
[----:B------:R3:W-:Y:S04]  /*11430*/  @!P6 STS [0x10100], R18 ;  /* 0x01010012ff00e388 */ /* 0x0007e80000000800 */
[----:B------:R-:W-:Y:S06]  /*11440*/  BAR.ARV 0x5, 0x100 ;  /* 0x0144000000007b1d */ /* 0x000fec0000002000 */
.L_x_111:
[----:B--23--:R-:W2:Y:S02]  /*11450*/  LDL R0, [R1+0x50] ;  /* 0x0000500001007983 */ /* 0x00cea40000100800 */
[----:B--2---:R-:W-:-:S13]  /*11460*/  ISETP.GE.AND P0, PT, R0, c[0x0][0x538], PT ;  /* 0x00014e0000007a0c */ /* 0x004fda0003f06270 */
[----:B-1--45:R-:W-:Y:S01]  /*11470*/  @P0 CALL.REL.NOINC `(.L_x_113) ;  /* 0x0000001000000944 */ /* 0x032fe20003c00000 */
[----:B------:R-:W-:Y:S05]  /*11480*/  BRA `(.L_x_114) ;  /* 0xfffef59000007947 */ /* 0x000fea000383ffff */
.L_x_113:
[----:B------:R-:W-:Y:S05]  /*11490*/  EXIT ;  /* 0x000000000000794d */ /* 0x000fea0003800000 */
.L_x_77:
[----:B------:R-:W-:Y:S01]  /*114a0*/  IMAD.MOV.U32 R36, RZ, RZ, R0 ;  /* 0x000000ffff247224 */ /* 0x000fe200078e0000 */
[----:B------:R-:W-:Y:S01]  /*114b0*/  MOV R52, RZ ;  /* 0x000000ff00347202 */ /* 0x000fe20000000f00 */
[----:B------:R-:W-:Y:S01]  /*114c0*/  IMAD.MOV.U32 R3, RZ, RZ, 0x181f ;  /* 0x0000181fff037424 */ /* 0x000fe200078e00ff */
[----:B------:R-:W-:Y:S02]  /*114d0*/  MOV R2, 0x114f0 ;  /* 0x000114f000027802 */ /* 0x000fe40000000f00 */
[----:B------:R-:W-:Y:S05]  /*114e0*/  CALL.REL.NOINC `($__internal_1_$__cuda_sm70_shflsync_idx_p) ;  /* 0x00002d4000007944 */ /* 0x000fea0003c00000 */
[----:B------:R-:W-:Y:S01]  /*114f0*/  MOV R5, R52 ;  /* 0x0000003400057202 */ /* 0x000fe20000000f00 */
[----:B------:R-:W-:Y:S05]  /*11500*/  BRA `(.L_x_115) ;  /* 0xffff268000007947 */ /* 0x000fea000383ffff */
.L_x_78:
[----:B------:R-:W-:Y:S01]  /*11510*/  IMAD.MOV.U32 R36, RZ, RZ, R4 ;  /* 0x000000ffff247224 */ /* 0x000fe200078e0004 */
[----:B------:R-:W-:Y:S01]  /*11520*/  MOV R52, RZ ;  /* 0x000000ff00347202 */ /* 0x000fe20000000f00 */
[----:B------:R-:W-:Y:S01]  /*11530*/  IMAD.MOV.U32 R3, RZ, RZ, 0x181f ;  /* 0x0000181fff037424 */ /* 0x000fe200078e00ff */
[----:B------:R-:W-:Y:S02]  /*11540*/  MOV R2, 0x11560 ;  /* 0x0001156000027802 */ /* 0x000fe40000000f00 */
[----:B-12---:R-:W-:Y:S05]  /*11550*/  CALL.REL.NOINC `($__internal_1_$__cuda_sm70_shflsync_idx_p) ;  /* 0x00002cd000007944 */ /* 0x006fea0003c00000 */
[----:B------:R-:W-:Y:S01]  /*11560*/  ISETP.GE.AND P2, PT, R241, c[0x0][0x1d4], PT ;  /* 0x00007500f1007a0c */ /* 0x000fe20003f46270 */
[----:B------:R-:W-:Y:S01]  /*11570*/  IMAD.MOV.U32 R36, RZ, RZ, R0 ;  /* 0x000000ffff247224 */ /* 0x000fe200078e0000 */
[----:B------:R-:W-:Y:S02]  /*11580*/  IADD3 R2, P0, R52, R158, RZ ;  /* 0x0000009e34027210 */ /* 0x000fe40007f1e0ff */
[----:B------:R-:W-:-:S03]  /*11590*/  SEL R6, RZ, 0x10, P2 ;  /* 0x00000010ff067807 */ /* 0x000fc60001000000 */
[----:B------:R-:W-:Y:S01]  /*115a0*/  IMAD.X R3, R5, 0x1, R68, P0 ;  /* 0x0000000105037824 */ /* 0x000fe200000e0644 */
[----:B------:R-:W-:-:S05]  /*115b0*/  ISETP.GE.AND P0, PT, R242, c[0x0][0x1d4], PT ;  /* 0x00007500f2007a0c */ /* 0x000fca0003f06270 */
[----:B------:R-:W-:Y:S01]  /*115c0*/  @!PT LDS RZ, [RZ] ;  /* 0x00000000fffff984 */ /* 0x000fe20000000800 */
[----:B------:R-:W-:Y:S01]  /*115d0*/  @!PT LDS RZ, [RZ] ;  /* 0x00000000fffff984 */ /* 0x000fe20000000800 */
[----:B------:R-:W-:Y:S01]  /*115e0*/  @!PT LDS RZ, [RZ] ;  /* 0x00000000fffff984 */ /* 0x000fe20000000800 */
[----:B------:R1:W-:Y:S02]  /*115f0*/  LDGSTS.E.BYPASS.LTC128B.128 [R227+0x8100], [R2.64], !P2 ;  /* 0x0810000002e37fae */ /* 0x0003e4000d101d46 */
[----:B-1----:R-:W-:Y:S01]  /*11600*/  IADD3 R2, P5, R52, R159, RZ ;  /* 0x0000009f34027210 */ /* 0x002fe20007fbe0ff */
[----:B------:R-:W-:-:S04]  /*11610*/  IMAD.MOV.U32 R52, RZ, RZ, 0x1 ;  /* 0x00000001ff347424 */ /* 0x000fc800078e00ff */
[----:B------:R-:W-:Y:S01]  /*11620*/  IMAD.X R3, R5, 0x1, R69, P5 ;  /* 0x0000000105037824 */ /* 0x000fe200028e0645 */
[----:B------:R-:W-:-:S04]  /*11630*/  SEL R5, RZ, 0x10, P0 ;  /* 0x00000010ff057807 */ /* 0x000fc80000000000 */
[----:B------:R1:W-:Y:S02]  /*11640*/  LDGSTS.E.BYPASS.LTC128B.128 [R227+0xc100], [R2.64], !P0 ;  /* 0x0c10000002e37fae */ /* 0x0003e4000c101d46 */
[----:B-1----:R-:W-:Y:S01]  /*11650*/  IMAD.MOV.U32 R3, RZ, RZ, 0x181f ;  /* 0x0000181fff037424 */ /* 0x002fe200078e00ff */
[----:B------:R-:W-:Y:S02]  /*11660*/  MOV R2, 0x11680 ;  /* 0x0001168000027802 */ /* 0x000fe40000000f00 */
[----:B------:R-:W-:Y:S05]  /*11670*/  CALL.REL.NOINC `($__internal_1_$__cuda_sm70_shflsync_idx_p) ;  /* 0x00002bb000007944 */ /* 0x000fea0003c00000 */
[----:B------:R-:W-:Y:S01]  /*11680*/  IMAD.MOV.U32 R7, RZ, RZ, R52 ;  /* 0x000000ffff077224 */ /* 0x000fe200078e0034 */
[----:B------:R-:W-:Y:S01]  /*11690*/  MOV R52, 0x1 ;  /* 0x0000000100347802 */ /* 0x000fe20000000f00 */
[----:B------:R-:W-:Y:S01]  /*116a0*/  IMAD.MOV.U32 R36, RZ, RZ, R4 ;  /* 0x000000ffff247224 */ /* 0x000fe200078e0004 */
[----:B------:R-:W-:Y:S02]  /*116b0*/  MOV R3, 0x181f ;  /* 0x0000181f00037802 */ /* 0x000fe40000000f00 */
[----:B------:R-:W-:Y:S02]  /*116c0*/  MOV R2, 0x116e0 ;  /* 0x000116e000027802 */ /* 0x000fe40000000f00 */
[----:B------:R-:W-:Y:S05]  /*116d0*/  CALL.REL.NOINC `($__internal_1_$__cuda_sm70_shflsync_idx_p) ;  /* 0x00002b5000007944 */ /* 0x000fea0003c00000 */
[----:B------:R-:W-:Y:S01]  /*116e0*/  IADD3 R8, -R6, 0x10, RZ ;  /* 0x0000001006087810 */ /* 0x000fe20007ffe1ff */
[----:B------:R-:W-:Y:S01]  /*116f0*/  IMAD.MOV.U32 R36, RZ, RZ, R0 ;  /* 0x000000ffff247224 */ /* 0x000fe200078e0000 */
[----:B------:R-:W-:-:S02]  /*11700*/  IADD3 R2, -R5, 0x10, RZ ;  /* 0x0000001005027810 */ /* 0x000fc40007ffe1ff */
[----:B------:R-:W-:Y:S02]  /*11710*/  LOP3.LUT R8, R8, 0xf, RZ, 0xc0, !PT ;  /* 0x0000000f08087812 */ /* 0x000fe400078ec0ff */
[----:B------:R-:W-:Y:S02]  /*11720*/  ISETP.NE.U32.AND P6, PT, R6, RZ, PT ;  /* 0x000000ff0600720c */ /* 0x000fe40003fc5070 */
[----:B------:R-:W-:Y:S02]  /*11730*/  IADD3 R8, P2, P0, R8, R52, R158 ;  /* 0x0000003408087210 */ /* 0x000fe4000785e09e */
[----:B------:R-:W-:Y:S02]  /*11740*/  ISETP.NE.U32.AND P5, PT, R5, RZ, PT ;  /* 0x000000ff0500720c */ /* 0x000fe40003fa5070 */
[----:B------:R-:W-:Y:S02]  /*11750*/  LOP3.LUT R2, R2, 0xf, RZ, 0xc0, !PT ;  /* 0x0000000f02027812 */ /* 0x000fe400078ec0ff */
[----:B------:R-:W-:-:S02]  /*11760*/  IADD3.X R9, RZ, R7, R68, P2, P0 ;  /* 0x00000007ff097210 */ /* 0x000fc400017e0444 */
[----:B------:R-:W-:Y:S01]  /*11770*/  IADD3 R2, P2, P0, R2, R52, R159 ;  /* 0x0000003402027210 */ /* 0x000fe2000785e09f */
[----:B------:R-:W-:Y:S02]  /*11780*/  IMAD.MOV.U32 R52, RZ, RZ, 0x2 ;  /* 0x00000002ff347424 */ /* 0x000fe400078e00ff */
[----:B------:R-:W-:Y:S01]  /*11790*/  @!PT LDS RZ, [RZ] ;  /* 0x00000000fffff984 */ /* 0x000fe20000000800 */
[----:B------:R-:W-:Y:S01]  /*117a0*/  @!PT LDS RZ, [RZ] ;  /* 0x00000000fffff984 */ /* 0x000fe20000000800 */
[----:B------:R-:W-:Y:S01]  /*117b0*/  @!PT LDS RZ, [RZ] ;  /* 0x00000000fffff984 */ /* 0x000fe20000000800 */
[----:B------:R1:W-:Y:S01]  /*117c0*/  LDGSTS.E.BYPASS.LTC128B.128.ZFILL [R227+0x9100], [R8.64], P6 ;  /* 0x0910000008e37fae */ /* 0x0003e2000b141d46 */
[----:B------:R-:W-:-:S05]  /*117d0*/  IADD3.X R3, RZ, R7, R69, P2, P0 ;  /* 0x00000007ff037210 */ /* 0x000fca00017e0445 */
[----:B------:R2:W-:Y:S02]  /*117e0*/  LDGSTS.E.BYPASS.LTC128B.128.ZFILL [R227+0xd100], [R2.64], P5 ;  /* 0x0d10000002e37fae */ /* 0x0005e4000a941d46 */
[----:B--2---:R-:W-:Y:S01]  /*117f0*/  IMAD.MOV.U32 R3, RZ, RZ, 0x181f ;  /* 0x0000181fff037424 */ /* 0x004fe200078e00ff */
[----:B------:R-:W-:Y:S02]  /*11800*/  MOV R2, 0x11820 ;  /* 0x0001182000027802 */ /* 0x000fe40000000f00 */
[----:B-1----:R-:W-:Y:S05]  /*11810*/  CALL.REL.NOINC `($__internal_1_$__cuda_sm70_shflsync_idx_p) ;  /* 0x00002a1000007944 */ /* 0x002fea0003c00000 */
        /* <DEDUP_REMOVED lines=32> */
[----:B------:R-:W-:Y:S01]  /*11a20*/  MOV R4, R52 ;  /* 0x0000003400047202 */ /* 0x000fe20000000f00 */
[----:B------:R-:W-:Y:S05]  /*11a30*/  BRA `(.L_x_116) ;  /* 0xffff233000007947 */ /* 0x000fea000383ffff */
.L_x_79:
[----:B------:R-:W-:Y:S01]  /*11a40*/  IMAD.MOV.U32 R36, RZ, RZ, R4 ;  /* 0x000000ffff247224 */ /* 0x000fe200078e0004 */
[----:B------:R-:W-:Y:S01]  /*11a50*/  MOV R52, RZ ;  /* 0x000000ff00347202 */ /* 0x000fe20000000f00 */
[----:B------:R-:W-:Y:S01]  /*11a60*/  IMAD.MOV.U32 R3, RZ, RZ, 0x1c1f ;  /* 0x00001c1fff037424 */ /* 0x000fe200078e00ff */
[----:B------:R-:W-:-:S02]  /*11a70*/  MOV R2, 0x11a90 ;  /* 0x00011a9000027802 */ /* 0x000fc40000000f00 */
[----:B------:R-:W-:Y:S05]  /*11a80*/  CALL.REL.NOINC `($__internal_1_$__cuda_sm70_shflsync_idx_p) ;  /* 0x000027a000007944 */ /* 0x000fea0003c00000 */
[----:B------:R-:W-:Y:S05]  /*11a90*/  BRA `(.L_x_117) ;  /* 0xffff24d000007947 */ /* 0x000fea000383ffff */
.L_x_80:
[----:B------:R-:W-:Y:S01]  /*11aa0*/  IMAD.MOV.U32 R36, RZ, RZ, R4 ;  /* 0x000000ffff247224 */ /* 0x000fe200078e0004 */
[----:B------:R-:W-:Y:S01]  /*11ab0*/  MOV R52, 0x1 ;  /* 0x0000000100347802 */ /* 0x000fe20000000f00 */
[----:B------:R-:W-:Y:S01]  /*11ac0*/  IMAD.MOV.U32 R3, RZ, RZ, 0x1c1f ;  /* 0x00001c1fff037424 */ /* 0x000fe200078e00ff */
[----:B------:R-:W-:-:S02]  /*11ad0*/  MOV R2, 0x11af0 ;  /* 0x00011af000027802 */ /* 0x000fc40000000f00 */
[----:B-1----:R-:W-:Y:S05]  /*11ae0*/  CALL.REL.NOINC `($__internal_1_$__cuda_sm70_shflsync_idx_p) ;  /* 0x0000274000007944 */ /* 0x002fea0003c00000 */
[----:B------:R-:W-:Y:S01]  /*11af0*/  IMAD.IADD R5, R5, 0x1, R52 ;  /* 0x0000000105057824 */ /* 0x000fe200078e0234 */
[----:B------:R-:W-:-:S04]  /*11b00*/  FMNMX.FTZ R0, R7, R9, !PT ;  /* 0x0000000907007209 */ /* 0x000fc80007810000 */
[----:B------:R-:W-:Y:S02]  /*11b10*/  IMNMX R6, R6, R5, PT ;  /* 0x0000000506067217 */ /* 0x000fe40003800200 */
[----:B------:R-:W-:Y:S02]  /*11b20*/  FMNMX.FTZ R0, R11, R0, !PT ;  /* 0x000000000b007209 */ /* 0x000fe40007810000 */
[C---:B------:R-:W-:Y:S02]  /*11b30*/  ISETP.GT.AND P5, PT, R6.reuse, RZ, PT ;  /* 0x000000ff0600720c */ /* 0x040fe40003fa4270 */
[C---:B------:R-:W-:Y:S02]  /*11b40*/  ISETP.GT.AND P2, PT, R6.reuse, 0x1, PT ;  /* 0x000000010600780c */ /* 0x040fe40003f44270 */
[----:B------:R-:W-:Y:S02]  /*11b50*/  ISETP.GT.AND P0, PT, R6, 0x8, PT ;  /* 0x000000080600780c */ /* 0x000fe40003f04270 */
[----:B------:R-:W-:-:S02]  /*11b60*/  FSEL R5, R129, -INF , P5 ;  /* 0xff80000081057808 */ /* 0x000fc40002800000 */
[----:B------:R-:W-:Y:S02]  /*11b70*/  FSEL R8, R128, -INF , P2 ;  /* 0xff80000080087808 */ /* 0x000fe40001000000 */
[----:B------:R-:W-:Y:S02]  /*11b80*/  ISETP.GT.AND P2, PT, R6, 0x9, PT ;  /* 0x000000090600780c */ /* 0x000fe40003f44270 */
[----:B------:R-:W-:Y:S02]  /*11b90*/  FSEL R10, R126, -INF , P0 ;  /* 0xff8000007e0a7808 */ /* 0x000fe40000000000 */
[----:B------:R-:W-:Y:S02]  /*11ba0*/  FMNMX.FTZ R2, R5, R8, !PT ;  /* 0x0000000805027209 */ /* 0x000fe40007810000 */
[----:B------:R-:W-:Y:S02]  /*11bb0*/  FMNMX.FTZ R68, R13, R0, !PT ;  /* 0x000000000d447209 */ /* 0x000fe40007810000 */
[----:B------:R-:W-:-:S02]  /*11bc0*/  ISETP.GT.AND P0, PT, R6, 0x10, PT ;  /* 0x000000100600780c */ /* 0x000fc40003f04270 */
[----:B------:R-:W-:Y:S02]  /*11bd0*/  FSEL R15, R127, -INF , P2 ;  /* 0xff8000007f0f7808 */ /* 0x000fe40001000000 */
[----:B------:R-:W-:Y:S02]  /*11be0*/  FMNMX.FTZ R0, R10, R2, !PT ;  /* 0x000000020a007209 */ /* 0x000fe40007810000 */
[----:B------:R-:W-:Y:S02]  /*11bf0*/  FMNMX.FTZ R68, R16, R68, !PT ;  /* 0x0000004410447209 */ /* 0x000fe40007810000 */
[----:B------:R-:W-:Y:S02]  /*11c00*/  ISETP.GT.AND P2, PT, R6, 0x11, PT ;  /* 0x000000110600780c */ /* 0x000fe40003f44270 */
[----:B------:R-:W-:Y:S02]  /*11c10*/  FSEL R14, R94, -INF , P0 ;  /* 0xff8000005e0e7808 */ /* 0x000fe40000000000 */
[----:B------:R-:W-:-:S02]  /*11c20*/  FMNMX.FTZ R0, R15, R0, !PT ;  /* 0x000000000f007209 */ /* 0x000fc40007810000 */
[----:B------:R-:W-:Y:S02]  /*11c30*/  FMNMX.FTZ R68, R17, R68, !PT ;  /* 0x0000004411447209 */ /* 0x000fe40007810000 */
[----:B------:R-:W-:Y:S02]  /*11c40*/  ISETP.GT.AND P0, PT, R6, 0x18, PT ;  /* 0x000000180600780c */ /* 0x000fe40003f04270 */
[----:B------:R-:W-:Y:S02]  /*11c50*/  FSEL R19, R93, -INF , P2 ;  /* 0xff8000005d137808 */ /* 0x000fe40001000000 */
[----:B------:R-:W-:Y:S01]  /*11c60*/  FMNMX.FTZ R12, R14, R0, !PT ;  /* 0x000000000e0c7209 */ /* 0x000fe20007810000 */
[----:B------:R-:W-:Y:S01]  /*11c70*/  IMAD.MOV.U32 R0, RZ, RZ, 0x2 ;  /* 0x00000002ff007424 */ /* 0x000fe200078e00ff */
        /* <DEDUP_REMOVED lines=101> */
[----:B------:R-:W-:Y:S02]  /*122d0*/  FSEL R171, R26, -INF , P2 ;  /* 0xff8000001aab7808 */ /* 0x000fe40001000000 */
[----:B------:R-:W-:Y:S01]  /*122e0*/  FMNMX.FTZ R12, R166, R12, !PT ;  /* 0x0000000ca60c7209 */ /* 0x000fe20007810000 */
[----:B------:R-:W-:Y:S01]  /*122f0*/  IMAD.MOV.U32 R4, RZ, RZ, R68 ;  /* 0x000000ffff047224 */ /* 0x000fe200078e0044 */
[----:B------:R-:W-:-:S02]  /*12300*/  MOV R2, 0x12330 ;  /* 0x0001233000027802 */ /* 0x000fc40000000f00 */
[----:B------:R-:W-:Y:S02]  /*12310*/  FMNMX.FTZ R12, R171, R12, !PT ;  /* 0x0000000cab0c7209 */ /* 0x000fe40007810000 */
[----:B------:R-:W-:Y:S05]  /*12320*/  CALL.REL.NOINC `($__internal_0_$__cuda_sm70_shflsync_bfly_p) ;  /* 0x00001ea000007944 */ /* 0x000fea0003c00000 */
[----:B------:R-:W-:Y:S01]  /*12330*/  FMNMX.FTZ R68, R68, R0, !PT ;  /* 0x0000000044447209 */ /* 0x000fe20007810000 */
[----:B------:R-:W-:Y:S01]  /*12340*/  IMAD.MOV.U32 R0, RZ, RZ, 0x1 ;  /* 0x00000001ff007424 */ /* 0x000fe200078e00ff */
[----:B------:R-:W-:-:S03]  /*12350*/  MOV R2, 0x12380 ;  /* 0x0001238000027802 */ /* 0x000fc60000000f00 */
[----:B------:R-:W-:Y:S02]  /*12360*/  IMAD.MOV.U32 R4, RZ, RZ, R68 ;  /* 0x000000ffff047224 */ /* 0x000fe400078e0044 */
[----:B------:R-:W-:Y:S05]  /*12370*/  CALL.REL.NOINC `($__internal_0_$__cuda_sm70_shflsync_bfly_p) ;  /* 0x00001e5000007944 */ /* 0x000fea0003c00000 */
[----:B------:R-:W-:Y:S01]  /*12380*/  FMNMX.FTZ R68, R68, R0, !PT ;  /* 0x0000000044447209 */ /* 0x000fe20007810000 */
[----:B------:R-:W-:Y:S01]  /*12390*/  IMAD.MOV.U32 R4, RZ, RZ, R12 ;  /* 0x000000ffff047224 */ /* 0x000fe200078e000c */
[----:B------:R-:W-:Y:S01]  /*123a0*/  MOV R2, 0x123d0 ;  /* 0x000123d000027802 */ /* 0x000fe20000000f00 */
[----:B------:R-:W-:Y:S02]  /*123b0*/  IMAD.MOV.U32 R0, RZ, RZ, 0x2 ;  /* 0x00000002ff007424 */ /* 0x000fe400078e00ff */
[----:B------:R-:W-:Y:S05]  /*123c0*/  CALL.REL.NOINC `($__internal_0_$__cuda_sm70_shflsync_bfly_p) ;  /* 0x00001e0000007944 */ /* 0x000fea0003c00000 */
[----:B------:R-:W-:Y:S01]  /*123d0*/  FMNMX.FTZ R12, R12, R0, !PT ;  /* 0x000000000c0c7209 */ /* 0x000fe20007810000 */
[----:B------:R-:W-:Y:S01]  /*123e0*/  IMAD.MOV.U32 R0, RZ, RZ, 0x1 ;  /* 0x00000001ff007424 */ /* 0x000fe200078e00ff */
[----:B------:R-:W-:-:S03]  /*123f0*/  MOV R2, 0x12420 ;  /* 0x0001242000027802 */ /* 0x000fc60000000f00 */
[----:B------:R-:W-:Y:S02]  /*12400*/  IMAD.MOV.U32 R4, RZ, RZ, R12 ;  /* 0x000000ffff047224 */ /* 0x000fe400078e000c */
[----:B------:R-:W-:Y:S05]  /*12410*/  CALL.REL.NOINC `($__internal_0_$__cuda_sm70_shflsync_bfly_p) ;  /* 0x00001db000007944 */ /* 0x000fea0003c00000 */
[----:B------:R-:W-:Y:S01]  /*12420*/  MOV R3, R0 ;  /* 0x0000000000037202 */ /* 0x000fe20000000f00 */
[----:B------:R-:W-:Y:S05]  /*12430*/  BRA `(.L_x_118) ;  /* 0xffff27e000007947 */ /* 0x000fea000383ffff */
.L_x_84:
[----:B------:R-:W-:Y:S01]  /*12440*/  MOV R52, RZ ;  /* 0x000000ff00347202 */ /* 0x000fe20000000f00 */
[----:B------:R-:W-:Y:S01]  /*12450*/  IMAD.MOV.U32 R36, RZ, RZ, R0 ;  /* 0x000000ffff247224 */ /* 0x000fe200078e0000 */
[----:B------:R-:W-:Y:S01]  /*12460*/  MOV R2, 0x12490 ;  /* 0x0001249000027802 */ /* 0x000fe20000000f00 */
[----:B------:R-:W-:Y:S02]  /*12470*/  IMAD.MOV.U32 R3, RZ, RZ, 0x181f ;  /* 0x0000181fff037424 */ /* 0x000fe400078e00ff */
[----:B------:R-:W-:Y:S05]  /*12480*/  CALL.REL.NOINC `($__internal_1_$__cuda_sm70_shflsync_idx_p) ;  /* 0x00001da000007944 */ /* 0x000fea0003c00000 */
[----:B------:R-:W-:Y:S01]  /*12490*/  MOV R7, R52 ;  /* 0x0000003400077202 */ /* 0x000fe20000000f00 */
[----:B------:R-:W-:-:S05]  /*124a0*/  BRA `(.L_x_119) ;  /* 0xffff467000007947 */ /* 0x000fca000383ffff */
.L_x_85:
[----:B------:R-:W-:Y:S01]  /*124b0*/  MOV R52, RZ ;  /* 0x000000ff00347202 */ /* 0x000fe20000000f00 */
[----:B------:R-:W-:Y:S01]  /*124c0*/  IMAD.MOV.U32 R36, RZ, RZ, R4 ;  /* 0x000000ffff247224 */ /* 0x000fe200078e0004 */
[----:B------:R-:W-:Y:S01]  /*124d0*/  MOV R2, 0x12500 ;  /* 0x0001250000027802 */ /* 0x000fe20000000f00 */
[----:B------:R-:W-:Y:S02]  /*124e0*/  IMAD.MOV.U32 R3, RZ, RZ, 0x181f ;  /* 0x0000181fff037424 */ /* 0x000fe400078e00ff */
[----:B-12---:R-:W-:Y:S05]  /*124f0*/  CALL.REL.NOINC `($__internal_1_$__cuda_sm70_shflsync_idx_p) ;  /* 0x00001d3000007944 */ /* 0x006fea0003c00000 */
[----:B------:R-:W-:Y:S01]  /*12500*/  ISETP.GE.AND P5, PT, R241, c[0x0][0x1d4], PT ;  /* 0x00007500f1007a0c */ /* 0x000fe20003fa6270 */
[----:B------:R-:W-:Y:S01]  /*12510*/  IMAD.MOV.U32 R36, RZ, RZ, R0 ;  /* 0x000000ffff247224 */ /* 0x000fe200078e0000 */
[----:B------:R-:W-:Y:S02]  /*12520*/  IADD3 R12, P2, R52, R20, RZ ;  /* 0x00000014340c7210 */ /* 0x000fe40007f5e0ff */
[----:B------:R-:W-:Y:S03]  /*12530*/  ISETP.GE.AND P0, PT, R242, c[0x0][0x1d4], PT ;  /* 0x00007500f2007a0c */ /* 0x000fe60003f06270 */
[C---:B------:R-:W-:Y:S01]  /*12540*/  IMAD.X R13, R7.reuse, 0x1, R5, P2 ;  /* 0x00000001070d7824 */ /* 0x040fe200010e0605 */
[----:B------:R-:W-:Y:S01]  /*12550*/  IADD3 R2, P2, R52, R21, RZ ;  /* 0x0000001534027210 */ /* 0x000fe20007f5e0ff */
[----:B------:R-:W-:Y:S04]  /*12560*/  IMAD.MOV.U32 R52, RZ, RZ, 0x1 ;  /* 0x00000001ff347424 */ /* 0x000fe800078e00ff */
[----:B------:R-:W-:Y:S01]  /*12570*/  @!PT LDS RZ, [RZ] ;  /* 0x00000000fffff984 */ /* 0x000fe20000000800 */
[----:B------:R-:W-:Y:S01]  /*12580*/  @!PT LDS RZ, [RZ] ;  /* 0x00000000fffff984 */ /* 0x000fe20000000800 */
[----:B------:R-:W-:Y:S01]  /*12590*/  @!PT LDS RZ, [RZ] ;  /* 0x00000000fffff984 */ /* 0x000fe20000000800 */
[----:B------:R1:W-:Y:S01]  /*125a0*/  LDGSTS.E.BYPASS.LTC128B.128 [R227+0x100], [R12.64], !P5 ;  /* 0x001000000ce37fae */ /* 0x0003e2000e901d46 */
[----:B------:R-:W-:Y:S01]  /*125b0*/  IMAD.X R3, R7, 0x1, R6, P2 ;  /* 0x0000000107037824 */ /* 0x000fe200010e0606 */
[----:B------:R-:W-:Y:S04]  /*125c0*/  SEL R7, RZ, 0x10, P5 ;  /* 0x00000010ff077807 */ /* 0x000fe80002800000 */
[----:B------:R2:W-:Y:S01]  /*125d0*/  LDGSTS.E.BYPASS.LTC128B.128 [R227+0x4100], [R2.64], !P0 ;  /* 0x0410000002e37fae */ /* 0x0005e2000c101d46 */
[----:B-1----:R-:W-:Y:S02]  /*125e0*/  SEL R12, RZ, 0x10, P0 ;  /* 0x00000010ff0c7807 */ /* 0x002fe40000000000 */
[----:B--2---:R-:W-:Y:S01]  /*125f0*/  MOV R2, 0x12620 ;  /* 0x0001262000027802 */ /* 0x004fe20000000f00 */
[----:B------:R-:W-:Y:S02]  /*12600*/  IMAD.MOV.U32 R3, RZ, RZ, 0x181f ;  /* 0x0000181fff037424 */ /* 0x000fe400078e00ff */
[----:B------:R-:W-:Y:S05]  /*12610*/  CALL.REL.NOINC `($__internal_1_$__cuda_sm70_shflsync_idx_p) ;  /* 0x00001c1000007944 */ /* 0x000fea0003c00000 */
[----:B------:R-:W-:Y:S01]  /*12620*/  MOV R3, 0x181f ;  /* 0x0000181f00037802 */ /* 0x000fe20000000f00 */
[----:B------:R-:W-:Y:S01]  /*12630*/  IMAD.MOV.U32 R13, RZ, RZ, R52 ;  /* 0x000000ffff0d7224 */ /* 0x000fe200078e0034 */
[----:B------:R-:W-:Y:S01]  /*12640*/  MOV R52, 0x1 ;  /* 0x0000000100347802 */ /* 0x000fe20000000f00 */
[----:B------:R-:W-:Y:S01]  /*12650*/  IMAD.MOV.U32 R36, RZ, RZ, R4 ;  /* 0x000000ffff247224 */ /* 0x000fe200078e0004 */
[----:B------:R-:W-:Y:S02]  /*12660*/  MOV R2, 0x12680 ;  /* 0x0001268000027802 */ /* 0x000fe40000000f00 */
[----:B------:R-:W-:Y:S05]  /*12670*/  CALL.REL.NOINC `($__internal_1_$__cuda_sm70_shflsync_idx_p) ;  /* 0x00001bb000007944 */ /* 0x000fea0003c00000 */
[C---:B------:R-:W-:Y:S01]  /*12680*/  IADD3 R2, -R7.reuse, 0x10, RZ ;  /* 0x0000001007027810 */ /* 0x040fe20007ffe1ff */
[----:B------:R-:W-:Y:S01]  /*12690*/  IMAD.MOV.U32 R36, RZ, RZ, R0 ;  /* 0x000000ffff247224 */ /* 0x000fe200078e0000 */
[----:B------:R-:W-:Y:S02]  /*126a0*/  ISETP.NE.U32.AND P5, PT, R7, RZ, PT ;  /* 0x000000ff0700720c */ /* 0x000fe40003fa5070 */
[----:B------:R-:W-:Y:S04]  /*126b0*/  LOP3.LUT R2, R2, 0xf, RZ, 0xc0, !PT ;  /* 0x0000000f02027812 */ /* 0x000fe800078ec0ff */
[-C--:B------:R-:W-:Y:S04]  /*126c0*/  IADD3 R2, P2, P0, R2, R52.reuse, R20 ;  /* 0x0000003402027210 */ /* 0x080fe8000785e014 */
[-C--:B------:R-:W-:Y:S05]  /*126d0*/  IADD3.X R3, RZ, R13.reuse, R5, P2, P0 ;  /* 0x0000000dff037210 */ /* 0x080fea00017e0405 */
[----:B------:R-:W-:Y:S01]  /*126e0*/  @!PT LDS RZ, [RZ] ;  /* 0x00000000fffff984 */ /* 0x000fe20000000800 */
[----:B------:R-:W-:Y:S01]  /*126f0*/  @!PT LDS RZ, [RZ] ;  /* 0x00000000fffff984 */ /* 0x000fe20000000800 */
[----:B------:R-:W-:Y:S01]  /*12700*/  @!PT LDS RZ, [RZ] ;  /* 0x00000000fffff984 */ /* 0x000fe20000000800 */
[----:B------:R1:W-:Y:S01]  /*12710*/  LDGSTS.E.BYPASS.LTC128B.128.ZFILL [R227+0x1100], [R2.64], P5 ;  /* 0x0110000002e37fae */ /* 0x0003e2000a941d46 */
[C---:B------:R-:W-:Y:S02]  /*12720*/  ISETP.NE.U32.AND P5, PT, R12.reuse, RZ, PT ;  /* 0x000000ff0c00720c */ /* 0x040fe40003fa5070 */
[----:B-1----:R-:W-:Y:S04]  /*12730*/  IADD3 R2, -R12, 0x10, RZ ;  /* 0x000000100c027810 */ /* 0x002fe80007ffe1ff */
[----:B------:R-:W-:Y:S04]  /*12740*/  LOP3.LUT R2, R2, 0xf, RZ, 0xc0, !PT ;  /* 0x0000000f02027812 */ /* 0x000fe800078ec0ff */
[----:B------:R-:W-:Y:S01]  /*12750*/  IADD3 R2, P2, P0, R2, R52, R21 ;  /* 0x0000003402027210 */ /* 0x000fe2000785e015 */
[----:B------:R-:W-:Y:S03]  /*12760*/  IMAD.MOV.U32 R52, RZ, RZ, 0x2 ;  /* 0x00000002ff347424 */ /* 0x000fe600078e00ff */
[----:B------:R-:W-:Y:S05]  /*12770*/  IADD3.X R3, RZ, R13, R6, P2, P0 ;  /* 0x0000000dff037210 */ /* 0x000fea00017e0406 */
[----:B------:R1:W-:Y:S02]  /*12780*/  LDGSTS.E.BYPASS.LTC128B.128.ZFILL [R227+0x5100], [R2.64], P5 ;  /* 0x0510000002e37fae */ /* 0x0003e4000a941d46 */
[----:B-1----:R-:W-:Y:S01]  /*12790*/  MOV R2, 0x127c0 ;  /* 0x000127c000027802 */ /* 0x002fe20000000f00 */
[----:B------:R-:W-:Y:S03]  /*127a0*/  IMAD.MOV.U32 R3, RZ, RZ, 0x181f ;  /* 0x0000181fff037424 */ /* 0x000fe600078e00ff */
        /* <DEDUP_REMOVED lines=33> */
[----:B------:R-:W-:Y:S01]  /*129c0*/  MOV R4, R52 ;  /* 0x0000003400047202 */ /* 0x000fe20000000f00 */
[----:B------:R-:W-:-:S05]  /*129d0*/  BRA `(.L_x_120) ;  /* 0xffff433000007947 */ /* 0x000fca000383ffff */
.L_x_88:
[----:B------:R-:W-:Y:S01]  /*129e0*/  MOV R52, RZ ;  /* 0x000000ff00347202 */ /* 0x000fe20000000f00 */
[----:B------:R-:W-:Y:S01]  /*129f0*/  IMAD.MOV.U32 R36, RZ, RZ, R0 ;  /* 0x000000ffff247224 */ /* 0x000fe200078e0000 */
[----:B------:R-:W-:Y:S01]  /*12a00*/  MOV R2, 0x12a30 ;  /* 0x00012a3000027802 */ /* 0x000fe20000000f00 */
[----:B------:R-:W-:Y:S02]  /*12a10*/  IMAD.MOV.U32 R3, RZ, RZ, 0x181f ;  /* 0x0000181fff037424 */ /* 0x000fe400078e00ff */
[----:B------:R-:W-:Y:S05]  /*12a20*/  CALL.REL.NOINC `($__internal_1_$__cuda_sm70_shflsync_idx_p) ;  /* 0x0000180000007944 */ /* 0x000fea0003c00000 */
[----:B------:R-:W-:Y:S01]  /*12a30*/  MOV R7, R52 ;  /* 0x0000003400077202 */ /* 0x000fe20000000f00 */
[----:B------:R-:W-:-:S05]  /*12a40*/  BRA `(.L_x_121) ;  /* 0xffff5a4000007947 */ /* 0x000fca000383ffff */
.L_x_89:
        /* <DEDUP_REMOVED lines=83> */
.L_x_90:
[----:B--2---:R-:W-:Y:S01]  /*12f80*/  MOV R52, RZ ;  /* 0x000000ff00347202 */ /* 0x004fe20000000f00 */
[----:B------:R-:W-:Y:S01]  /*12f90*/  IMAD.MOV.U32 R36, RZ, RZ, R4 ;  /* 0x000000ffff247224 */ /* 0x000fe200078e0004 */
[----:B------:R-:W-:Y:S01]  /*12fa0*/  MOV R2, 0x12fd0 ;  /* 0x00012fd000027802 */ /* 0x000fe20000000f00 */
[----:B------:R-:W-:Y:S02]  /*12fb0*/  IMAD.MOV.U32 R3, RZ, RZ, 0x1c1f ;  /* 0x00001c1fff037424 */ /* 0x000fe400078e00ff */
[----:B------:R-:W-:Y:S05]  /*12fc0*/  CALL.REL.NOINC `($__internal_1_$__cuda_sm70_shflsync_idx_p) ;  /* 0x0000126000007944 */ /* 0x000fea0003c00000 */
[----:B------:R-:W-:Y:S01]  /*12fd0*/  MOV R0, R52 ;  /* 0x0000003400007202 */ /* 0x000fe20000000f00 */
[----:B------:R-:W-:-:S05]  /*12fe0*/  BRA `(.L_x_123) ;  /* 0xffff587000007947 */ /* 0x000fca000383ffff */
.L_x_91:
[----:B------:R-:W-:Y:S01]  /*12ff0*/  MOV R52, 0x1 ;  /* 0x0000000100347802 */ /* 0x000fe20000000f00 */
[----:B------:R-:W-:Y:S01]  /*13000*/  IMAD.MOV.U32 R36, RZ, RZ, R4 ;  /* 0x000000ffff247224 */ /* 0x000fe200078e0004 */
[----:B------:R-:W-:Y:S01]  /*13010*/  MOV R2, 0x13040 ;  /* 0x0001304000027802 */ /* 0x000fe20000000f00 */
[----:B------:R-:W-:Y:S02]  /*13020*/  IMAD.MOV.U32 R3, RZ, RZ, 0x1c1f ;  /* 0x00001c1fff037424 */ /* 0x000fe400078e00ff */
[----:B-1----:R-:W-:Y:S05]  /*13030*/  CALL.REL.NOINC `($__internal_1_$__cuda_sm70_shflsync_idx_p) ;  /* 0x000011f000007944 */ /* 0x002fea0003c00000 */
[----:B------:R-:W-:Y:S05]  /*13040*/  IMAD.IADD R0, R5, 0x1, R52 ;  /* 0x0000000105007824 */ /* 0x000fea00078e0234 */
        /* <DEDUP_REMOVED lines=115> */
[----:B------:R-:W-:Y:S02]  /*13780*/  FSEL R10, R154, -INF , P6 ;  /* 0xff8000009a0a7808 */ /* 0x000fe40003000000 */
[----:B------:R-:W-:Y:S02]  /*13790*/  FMNMX.FTZ R144, R36, R2, !PT ;  /* 0x0000000224907209 */ /* 0x000fe40007810000 */
[----:B------:R-:W-:Y:S01]  /*137a0*/  FMNMX.FTZ R4, R14, R0, !PT ;  /* 0x000000000e047209 */ /* 0x000fe20007810000 */
[----:B------:R-:W-:Y:S01]  /*137b0*/  IMAD.MOV.U32 R0, RZ, RZ, 0x2 ;  /* 0x00000002ff007424 */ /* 0x000fe200078e00ff */
[----:B------:R-:W-:Y:S02]  /*137c0*/  FSEL R9, R153, -INF , P5 ;  /* 0xff80000099097808 */ /* 0x000fe40002800000 */
[----:B------:R-:W-:Y:S02]  /*137d0*/  FMNMX.FTZ R144, R10, R144, !PT ;  /* 0x000000900a907209 */ /* 0x000fe40007810000 */
[----:B------:R-:W-:Y:S02]  /*137e0*/  FMNMX.FTZ R4, R13, R4, !PT ;  /* 0x000000040d047209 */ /* 0x000fe40007810000 */
[----:B------:R-:W-:Y:S02]  /*137f0*/  FSEL R8, R150, -INF , P2 ;  /* 0xff80000096087808 */ /* 0x000fe40001000000 */
[----:B------:R-:W-:Y:S02]  /*13800*/  FMNMX.FTZ R144, R9, R144, !PT ;  /* 0x0000009009907209 */ /* 0x000fe40007810000 */
[----:B------:R-:W-:Y:S02]  /*13810*/  FMNMX.FTZ R4, R12, R4, !PT ;  /* 0x000000040c047209 */ /* 0x000fe40007810000 */
[----:B------:R-:W-:Y:S02]  /*13820*/  FSEL R7, R149, -INF , P0 ;  /* 0xff80000095077808 */ /* 0x000fe40000000000 */
[----:B------:R-:W-:Y:S02]  /*13830*/  FMNMX.FTZ R144, R8, R144, !PT ;  /* 0x0000009008907209 */ /* 0x000fe40007810000 */
[----:B------:R-:W-:Y:S02]  /*13840*/  FMNMX.FTZ R4, R11, R4, !PT ;  /* 0x000000040b047209 */ /* 0x000fe40007810000 */
[----:B------:R-:W-:Y:S02]  /*13850*/  FMNMX.FTZ R144, R7, R144, !PT ;  /* 0x0000009007907209 */ /* 0x000fe40007810000 */
[----:B------:R-:W-:Y:S02]  /*13860*/  MOV R2, 0x13880 ;  /* 0x0001388000027802 */ /* 0x000fe40000000f00 */
[----:B------:R-:W-:Y:S05]  /*13870*/  CALL.REL.NOINC `($__internal_0_$__cuda_sm70_shflsync_bfly_p) ;  /* 0x0000095000007944 */ /* 0x000fea0003c00000 */
[----:B------:R-:W-:Y:S01]  /*13880*/  FMNMX.FTZ R4, R4, R0, !PT ;  /* 0x0000000004047209 */ /* 0x000fe20007810000 */
[----:B------:R-:W-:Y:S01]  /*13890*/  IMAD.MOV.U32 R0, RZ, RZ, 0x1 ;  /* 0x00000001ff007424 */ /* 0x000fe200078e00ff */
[----:B------:R-:W-:Y:S02]  /*138a0*/  MOV R2, 0x138c0 ;  /* 0x000138c000027802 */ /* 0x000fe40000000f00 */
        /* <DEDUP_REMOVED lines=8> */
[----:B------:R-:W-:Y:S02]  /*13930*/  MOV R2, 0x13950 ;  /* 0x0001395000027802 */ /* 0x000fe40000000f00 */
[----:B------:R-:W-:Y:S05]  /*13940*/  CALL.REL.NOINC `($__internal_0_$__cuda_sm70_shflsync_bfly_p) ;  /* 0x0000088000007944 */ /* 0x000fea0003c00000 */
[----:B------:R-:W-:-:S05]  /*13950*/  BRA `(.L_x_124) ;  /* 0xffff5bb000007947 */ /* 0x000fca000383ffff */
.L_x_94:
[----:B-1--4-:R-:W-:Y:S01]  /*13960*/  MOV R3, 0x181f ;  /* 0x0000181f00037802 */ /* 0x012fe20000000f00 */
[----:B------:R-:W-:Y:S01]  /*13970*/  IMAD.MOV.U32 R52, RZ, RZ, RZ ;  /* 0x000000ffff347224 */ /* 0x000fe200078e00ff */
[----:B------:R-:W-:Y:S02]  /*13980*/  MOV R2, 0x139a0 ;  /* 0x000139a000027802 */ /* 0x000fe40000000f00 */
[----:B------:R-:W-:Y:S05]  /*13990*/  CALL.REL.NOINC `($__internal_1_$__cuda_sm70_shflsync_idx_p) ;  /* 0x0000089000007944 */ /* 0x000fea0003c00000 */
[----:B------:R-:W-:Y:S01]  /*139a0*/  MOV R28, R52 ;  /* 0x00000034001c7202 */ /* 0x000fe20000000f00 */
[----:B------:R-:W-:-:S05]  /*139b0*/  BRA `(.L_x_125) ;  /* 0xffff7e8000007947 */ /* 0x000fca000383ffff */
.L_x_97:
[----:B------:R-:W-:Y:S01]  /*139c0*/  MOV R52, RZ ;  /* 0x000000ff00347202 */ /* 0x000fe20000000f00 */
[----:B------:R-:W-:Y:S01]  /*139d0*/  IMAD.MOV.U32 R36, RZ, RZ, R0 ;  /* 0x000000ffff247224 */ /* 0x000fe200078e0000 */
[----:B------:R-:W-:Y:S01]  /*139e0*/  MOV R2, 0x13a10 ;  /* 0x00013a1000027802 */ /* 0x000fe20000000f00 */
[----:B------:R-:W-:Y:S02]  /*139f0*/  IMAD.MOV.U32 R3, RZ, RZ, 0x181f ;  /* 0x0000181fff037424 */ /* 0x000fe400078e00ff */
[----:B-1----:R-:W-:Y:S05]  /*13a00*/  CALL.REL.NOINC `($__internal_1_$__cuda_sm70_shflsync_idx_p) ;  /* 0x0000082000007944 */ /* 0x002fea0003c00000 */
[----:B------:R-:W-:Y:S01]  /*13a10*/  MOV R7, R52 ;  /* 0x0000003400077202 */ /* 0x000fe20000000f00 */
[----:B------:R-:W-:-:S05]  /*13a20*/  BRA `(.L_x_126) ;  /* 0xffff971000007947 */ /* 0x000fca000383ffff */
.L_x_98:
[----:B------:R-:W-:Y:S01]  /*13a30*/  MOV R52, RZ ;  /* 0x000000ff00347202 */ /* 0x000fe20000000f00 */
[----:B------:R-:W-:Y:S01]  /*13a40*/  IMAD.MOV.U32 R36, RZ, RZ, R4 ;  /* 0x000000ffff247224 */ /* 0x000fe200078e0004 */
[----:B------:R-:W-:Y:S01]  /*13a50*/  MOV R2, 0x13a80 ;  /* 0x00013a8000027802 */ /* 0x000fe20000000f00 */
[----:B------:R-:W-:Y:S02]  /*13a60*/  IMAD.MOV.U32 R3, RZ, RZ, 0x181f ;  /* 0x0000181fff037424 */ /* 0x000fe400078e00ff */
[----:B-123--:R-:W-:Y:S05]  /*13a70*/  CALL.REL.NOINC `($__internal_1_$__cuda_sm70_shflsync_idx_p) ;  /* 0x000007b000007944 */ /* 0x00efea0003c00000 */
[C---:B------:R-:W-:Y:S01]  /*13a80*/  IADD3 R8, -R68.reuse, 0x10, RZ ;  /* 0x0000001044087810 */ /* 0x040fe20007ffe1ff */
[----:B------:R-:W-:Y:S01]  /*13a90*/  IMAD.MOV.U32 R36, RZ, RZ, R0 ;  /* 0x000000ffff247224 */ /* 0x000fe200078e0000 */
[----:B------:R-:W-:Y:S02]  /*13aa0*/  ISETP.NE.U32.AND P2, PT, R68, RZ, PT ;  /* 0x000000ff4400720c */ /* 0x000fe40003f45070 */
[----:B------:R-:W-:Y:S04]  /*13ab0*/  LOP3.LUT R8, R8, 0xf, RZ, 0xc0, !PT ;  /* 0x0000000f08087812 */ /* 0x000fe800078ec0ff */
[----:B------:R-:W-:Y:S04]  /*13ac0*/  IADD3 R8, P5, P4, R8, R52, R41 ;  /* 0x0000003408087210 */ /* 0x000fe80007cbe029 */
[----:B------:R-:W-:Y:S02]  /*13ad0*/  IADD3.X R9, RZ, R7, R5, P5, P4 ;  /* 0x00000007ff097210 */ /* 0x000fe40002fe8405 */
[----:B------:R-:W-:Y:S01]  /*13ae0*/  IADD3 R2, P4, R52, R42, RZ ;  /* 0x0000002a34027210 */ /* 0x000fe20007f9e0ff */
[----:B------:R-:W-:Y:S02]  /*13af0*/  IMAD.MOV.U32 R52, RZ, RZ, 0x1 ;  /* 0x00000001ff347424 */ /* 0x000fe400078e00ff */
[----:B------:R-:W-:Y:S01]  /*13b00*/  @!PT LDS RZ, [RZ] ;  /* 0x00000000fffff984 */ /* 0x000fe20000000800 */
[----:B------:R-:W-:Y:S01]  /*13b10*/  @!PT LDS RZ, [RZ] ;  /* 0x00000000fffff984 */ /* 0x000fe20000000800 */
[----:B------:R-:W-:Y:S01]  /*13b20*/  @!PT LDS RZ, [RZ] ;  /* 0x00000000fffff984 */ /* 0x000fe20000000800 */
[----:B------:R1:W-:Y:S02]  /*13b30*/  LDGSTS.E.BYPASS.LTC128B.128.ZFILL [R227+0x8100], [R8.64], P2 ;  /* 0x0810000008e37fae */ /* 0x0003e40009141d46 */
[----:B------:R-:W-:Y:S05]  /*13b40*/  IMAD.X R3, R7, 0x1, R6, P4 ;  /* 0x0000000107037824 */ /* 0x000fea00020e0606 */
[----:B------:R2:W-:Y:S02]  /*13b50*/  LDGSTS.E.BYPASS.LTC128B.128 [R227+0xc100], [R2.64], !P0 ;  /* 0x0c10000002e37fae */ /* 0x0005e4000c101d46 */
[----:B--2---:R-:W-:Y:S01]  /*13b60*/  MOV R2, 0x13b90 ;  /* 0x00013b9000027802 */ /* 0x004fe20000000f00 */
[----:B------:R-:W-:Y:S02]  /*13b70*/  IMAD.MOV.U32 R3, RZ, RZ, 0x181f ;  /* 0x0000181fff037424 */ /* 0x000fe400078e00ff */
[----:B-1----:R-:W-:Y:S05]  /*13b80*/  CALL.REL.NOINC `($__internal_1_$__cuda_sm70_shflsync_idx_p) ;  /* 0x000006a000007944 */ /* 0x002fea0003c00000 */
        /* <DEDUP_REMOVED lines=54> */
.L_x_99:
[----:B------:R-:W-:Y:S02]  /*13ef0*/  MOV R0, 0x2 ;  /* 0x0000000200007802 */ /* 0x000fe40000000f00 */
        /* <DEDUP_REMOVED lines=16> */
.L_x_101:
[----:B------:R-:W-:Y:S01]  /*14000*/  IMAD.MOV.U32 R4, RZ, RZ, R246 ;  /* 0x000000ffff047224 */ /* 0x000fe200078e00f6 */
[----:B------:R-:W-:-:S02]  /*14010*/  MOV R0, 0x2 ;  /* 0x0000000200007802 */ /* 0x000fc40000000f00 */
[----:B------:R-:W-:Y:S02]  /*14020*/  MOV R2, 0x14040 ;  /* 0x0001404000027802 */ /* 0x000fe40000000f00 */
[----:B------:R-:W-:Y:S05]  /*14030*/  CALL.REL.NOINC `($__internal_0_$__cuda_sm70_shflsync_bfly_p) ;  /* 0x0000019000007944 */ /* 0x000fea0003c00000 */
[----:B------:R-:W-:Y:S01]  /*14040*/  MOV R5, R0 ;  /* 0x0000000000057202 */ /* 0x000fe20000000f00 */
[----:B------:R-:W-:Y:S05]  /*14050*/  BRA `(.L_x_129) ;  /* 0xffffb82000007947 */ /* 0x000fea000383ffff */
.L_x_102:
[----:B------:R-:W-:Y:S01]  /*14060*/  IMAD.MOV.U32 R4, RZ, RZ, R5 ;  /* 0x000000ffff047224 */ /* 0x000fe200078e0005 */
[----:B------:R-:W-:Y:S02]  /*14070*/  MOV R0, 0x1 ;  /* 0x0000000100007802 */ /* 0x000fe40000000f00 */
[----:B------:R-:W-:Y:S02]  /*14080*/  MOV R2, 0x140a0 ;  /* 0x000140a000027802 */ /* 0x000fe40000000f00 */
[----:B-1----:R-:W-:Y:S05]  /*14090*/  CALL.REL.NOINC `($__internal_0_$__cuda_sm70_shflsync_bfly_p) ;  /* 0x0000013000007944 */ /* 0x002fea0003c00000 */
[----:B------:R1:W5:Y:S01]  /*140a0*/  LDL R4, [R1] ;  /* 0x0000000001047983 */ /* 0x0003620000100800 */
[----:B------:R-:W-:Y:S01]  /*140b0*/  FADD.FTZ R5, R5, R0 ;  /* 0x0000000005057221 */ /* 0x000fe20000010000 */
[----:B------:R-:W-:Y:S02]  /*140c0*/  MOV R0, 0x2 ;  /* 0x0000000200007802 */ /* 0x000fe40000000f00 */
[----:B------:R-:W-:Y:S02]  /*140d0*/  MOV R2, 0x140f0 ;  /* 0x000140f000027802 */ /* 0x000fe40000000f00 */
[----:B-1---5:R-:W-:Y:S05]  /*140e0*/  CALL.REL.NOINC `($__internal_0_$__cuda_sm70_shflsync_bfly_p) ;  /* 0x000000e000007944 */ /* 0x022fea0003c00000 */
[----:B------:R-:W2:Y:S02]  /*140f0*/  LDL.LU R2, [R1] ;  /* 0x0000000001027983 */ /* 0x000ea40000300800 */
[----:B--2---:R-:W-:Y:S01]  /*14100*/  FADD.FTZ R4, R2, R0 ;  /* 0x0000000002047221 */ /* 0x004fe20000010000 */
[----:B------:R-:W-:-:S02]  /*14110*/  MOV R0, 0x1 ;  /* 0x0000000100007802 */ /* 0x000fc40000000f00 */
[----:B------:R-:W-:Y:S02]  /*14120*/  MOV R2, 0x14140 ;  /* 0x0001414000027802 */ /* 0x000fe40000000f00 */
[----:B------:R-:W-:Y:S05]  /*14130*/  CALL.REL.NOINC `($__internal_0_$__cuda_sm70_shflsync_bfly_p) ;  /* 0x0000009000007944 */ /* 0x000fea0003c00000 */
[----:B------:R-:W-:Y:S01]  /*14140*/  MOV R3, R0 ;  /* 0x0000000000037202 */ /* 0x000fe20000000f00 */
[----:B------:R-:W-:Y:S05]  /*14150*/  BRA `(.L_x_130) ;  /* 0xffffb7a000007947 */ /* 0x000fea000383ffff */
.L_x_112:
[----:B-----5:R-:W-:Y:S01]  /*14160*/  IMAD.MOV.U32 R36, RZ, RZ, R18 ;  /* 0x000000ffff247224 */ /* 0x020fe200078e0012 */
[----:B------:R-:W-:Y:S01]  /*14170*/  MOV R52, RZ ;  /* 0x000000ff00347202 */ /* 0x000fe20000000f00 */
[----:B-1--4-:R-:W-:Y:S01]  /*14180*/  IMAD.MOV.U32 R3, RZ, RZ, 0x1f ;  /* 0x0000001fff037424 */ /* 0x012fe200078e00ff */
[----:B------:R-:W-:Y:S02]  /*14190*/  MOV R2, 0x141b0 ;  /* 0x000141b000027802 */ /* 0x000fe40000000f00 */
[----:B--23--:R-:W-:Y:S05]  /*141a0*/  CALL.REL.NOINC `($__internal_1_$__cuda_sm70_shflsync_idx_p) ;  /* 0x0000008000007944 */ /* 0x00cfea0003c00000 */
[----:B------:R-:W-:Y:S01]  /*141b0*/  MOV R0, R52 ;  /* 0x0000003400007202 */ /* 0x000fe20000000f00 */
[----:B------:R-:W-:Y:S05]  /*141c0*/  BRA `(.L_x_131) ;  /* 0xffffd23000007947 */ /* 0x000fea000383ffff */
        .weak           $__internal_0_$__cuda_sm70_shflsync_bfly_p
        .type           $__internal_0_$__cuda_sm70_shflsync_bfly_p,@function
        .size           $__internal_0_$__cuda_sm70_shflsync_bfly_p,($__internal_1_$__cuda_sm70_shflsync_idx_p - $__internal_0_$__cuda_sm70_shflsync_bfly_p)
$__internal_0_$__cuda_sm70_shflsync_bfly_p:
[----:B------:R-:W-:Y:S02]  /*141d0*/  MOV R234, 0xffffffff ;  /* 0xffffffff00ea7802 */ /* 0x000fe40000000f00 */
[----:B------:R-:W-:Y:S02]  /*141e0*/  MOV R3, 0x1f ;  /* 0x0000001f00037802 */ /* 0x000fe40000000f00 */
[----:B------:R-:W-:Y:S04]  /*141f0*/  WARPSYNC R234 ;  /* 0x000000ea00007348 */ /* 0x000fe80003800000 */
[----:B------:R1:W2:Y:S02]  /*14200*/  SHFL.BFLY PT, R0, R4, R0, R3 ;  /* 0x0c00000004007389 */ /* 0x0002a400000e0003 */
[----:B-1----:R-:W-:-:S04]  /*14210*/  MOV R3, 0x0 ;  /* 0x0000000000037802 */ /* 0x002fc80000000f00 */
[----:B--2---:R-:W-:Y:S05]  /*14220*/  RET.REL.NODEC R2 `(_ZN7cutlass13device_kernelIN5flash19enable_sm80_to_sm89INS1_16FlashAttnFwdSm80INS1_25CollectiveMainloopFwdSm80ILi8ELi1ELb1EN4cute5tupleIJNS5_1CILi128EEES8_S8_EEELi128ENS_10bfloat16_tEfNS_4arch4Sm80ELb1ELb0ELb1ELb0ELb1ELb0ELb1ELb1EEENS1_21CollectiveEpilogueFwdIS9_NS6_IJNS7_ILi1EEESF_SF_EEESA_SC_Li256ELb0ELb1ELb1ELb0EEENS1_30DynamicPersistentTileSchedulerILi256ELi256ELb1ELb1ELb0EEEEEEEEEvNT_6ParamsE) ;  /* 0xfffebdd002007950 */ /* 0x004fea0003c3ffff */
        .weak           $__internal_1_$__cuda_sm70_shflsync_idx_p
        .type           $__internal_1_$__cuda_sm70_shflsync_idx_p,@function
        .size           $__internal_1_$__cuda_sm70_shflsync_idx_p,(.L_x_3570 - $__internal_1_$__cuda_sm70_shflsync_idx_p)
$__internal_1_$__cuda_sm70_shflsync_idx_p:
[----:B------:R-:W-:-:S04]  /*14230*/  MOV R62, 0xffffffff ;  /* 0xffffffff003e7802 */ /* 0x000fc80000000f00 */
[----:B------:R-:W-:Y:S04]  /*14240*/  WARPSYNC R62 ;  /* 0x0000003e00007348 */ /* 0x000fe80003800000 */
[----:B------:R1:W2:Y:S02]  /*14250*/  SHFL.IDX PT, R52, R36, R52, R3 ;  /* 0x0000003424347389 */ /* 0x0002a400000e0003 */
[----:B-1----:R-:W-:-:S04]  /*14260*/  MOV R3, 0x0 ;  /* 0x0000000000037802 */ /* 0x002fc80000000f00 */
[----:B--2---:R-:W-:Y:S05]  /*14270*/  RET.REL.NODEC R2 `(_ZN7cutlass13device_kernelIN5flash19enable_sm80_to_sm89INS1_16FlashAttnFwdSm80INS1_25CollectiveMainloopFwdSm80ILi8ELi1ELb1EN4cute5tupleIJNS5_1CILi128EEES8_S8_EEELi128ENS_10bfloat16_tEfNS_4arch4Sm80ELb1ELb0ELb1ELb0ELb1ELb0ELb1ELb1EEENS1_21CollectiveEpilogueFwdIS9_NS6_IJNS7_ILi1EEESF_SF_EEESA_SC_Li256ELb0ELb1ELb1ELb0EEENS1_30DynamicPersistentTileSchedulerILi256ELi256ELb1ELb1ELb0EEEEEEEEEvNT_6ParamsE) ;  /* 0xfffebd8002007950 */ /* 0x004fea0003c3ffff */
.L_x_132:
        /* <DEDUP_REMOVED lines=16> */
.L_x_3570:


//--------------------- .text._ZN7cutlass13device_kernelIN5flash19enable_sm80_to_sm89INS1_16FlashAttnFwdSm80INS1_25CollectiveMainloopFwdSm80ILi4ELi1ELb0EN4cute5tupleIJNS5_1CILi128EEENS7_ILi64EEES8_EEELi128ENS_10bfloat16_tEfNS_4arch4Sm80ELb0ELb0ELb1ELb0ELb1ELb0ELb1ELb1EEENS1_21CollectiveEpilogueFwdINS6_IJS8_S8_S9_EEENS6_IJNS7_ILi1EEESH_SH_EEESB_SD_Li128ELb0ELb1ELb1ELb0EEENS1_19SingleTileSchedulerILb0ELb1ELb1ELi128EEEEEEEEEvNT_6ParamsE --------------------------
	.section	.text._ZN7cutlass13device_kernelIN5flash19enable_sm80_to_sm89INS1_16FlashAttnFwdSm80INS1_25CollectiveMainloopFwdSm80ILi4ELi1ELb0EN4cute5tupleIJNS5_1CILi128EEENS7_ILi64EEES8_EEELi128ENS_10bfloat16_tEfNS_4arch4Sm80ELb0ELb0ELb1ELb0ELb1ELb0ELb1ELb1EEENS1_21CollectiveEpilogueFwdINS6_IJS8_S8_S9_EEENS6_IJNS7_ILi1EEESH_SH_EEESB_SD_Li128ELb0ELb1ELb1ELb0EEENS1_19SingleTileSchedulerILb0ELb1ELb1ELi128EEEEEEEEEvNT_6ParamsE,"ax",@progbits
	.sectioninfo	@"SHI_REGISTERS=255"
	.align	128
.text._ZN7cutlass13device_kernelIN5flash19enable_sm80_to_sm89INS1_16FlashAttnFwdSm80INS1_25CollectiveMainloopFwdSm80ILi4ELi1ELb0EN4cute5tupleIJNS5_1CILi128EEENS7_ILi64EEES8_EEELi128ENS_10bfloat16_tEfNS_4arch4Sm80ELb0ELb0ELb1ELb0ELb1ELb0ELb1ELb1EEENS1_21CollectiveEpilogueFwdINS6_IJS8_S8_S9_EEENS6_IJNS7_ILi1EEESH_SH_EEESB_SD_Li128ELb0ELb1ELb1ELb0EEENS1_19SingleTileSchedulerILb0ELb1ELb1ELi128EEEEEEEEEvNT_6ParamsE:
        .type           _ZN7cutlass13device_kernelIN5flash19enable_sm80_to_sm89INS1_16FlashAttnFwdSm80INS1_25CollectiveMainloopFwdSm80ILi4ELi1ELb0EN4cute5tupleIJNS5_1CILi128EEENS7_ILi64EEES8_EEELi128ENS_10bfloat16_tEfNS_4arch4Sm80ELb0ELb0ELb1ELb0ELb1ELb0ELb1ELb1EEENS1_21CollectiveEpilogueFwdINS6_IJS8_S8_S9_EEENS6_IJNS7_ILi1EEESH_SH_EEESB_SD_Li128ELb0ELb1ELb1ELb0EEENS1_19SingleTileSchedulerILb0ELb1ELb1ELi128EEEEEEEEEvNT_6ParamsE,@function
        .size           _ZN7cutlass13device_kernelIN5flash19enable_sm80_to_sm89INS1_16FlashAttnFwdSm80INS1_25CollectiveMainloopFwdSm80ILi4ELi1ELb0EN4cute5tupleIJNS5_1CILi128EEENS7_ILi64EEES8_EEELi128ENS_10bfloat16_tEfNS_4arch4Sm80ELb0ELb0ELb1ELb0ELb1ELb0ELb1ELb1EEENS1_21CollectiveEpilogueFwdINS6_IJS8_S8_S9_EEENS6_IJNS7_ILi1EEESH_SH_EEESB_SD_Li128ELb0ELb1ELb1ELb0EEENS1_19SingleTileSchedulerILb0ELb1ELb1ELi128EEEEEEEEEvNT_6ParamsE,(.L_x_3573 - _ZN7cutlass13device_kernelIN5flash19enable_sm80_to_sm89INS1_16FlashAttnFwdSm80INS1_25CollectiveMainloopFwdSm80ILi4ELi1ELb0EN4cute5tupleIJNS5_1CILi128EEENS7_ILi64EEES8_EEELi128ENS_10bfloat16_tEfNS_4arch4Sm80ELb0ELb0ELb1ELb0ELb1ELb0ELb1ELb1EEENS1_21CollectiveEpilogueFwdINS6_IJS8_S8_S9_EEENS6_IJNS7_ILi1EEESH_SH_EEESB_SD_Li128ELb0ELb1ELb1ELb0EEENS1_19SingleTileSchedulerILb0ELb1ELb1ELi128EEEEEEEEEvNT_6ParamsE)
        .other          _ZN7cutlass13device_kernelIN5flash19enable_sm80_to_sm89INS1_16FlashAttnFwdSm80INS1_25CollectiveMainloopFwdSm80ILi4ELi1ELb0EN4cute5tupleIJNS5_1CILi128EEENS7_ILi64EEES8_EEELi128ENS_10bfloat16_tEfNS_4arch4Sm80ELb0ELb0ELb1ELb0ELb1ELb0ELb1ELb1EEENS1_21CollectiveEpilogueFwdINS6_IJS8_S8_S9_EEENS6_IJNS7_ILi1EEESH_SH_EEESB_SD_Li128ELb0ELb1ELb1ELb0EEENS1_19SingleTileSchedulerILb0ELb1ELb1ELi128EEEEEEEEEvNT_6ParamsE,@"STO_CUDA_ENTRY STV_DEFAULT"
_ZN7cutlass13device_kernelIN5flash19enable_sm80_to_sm89INS1_16FlashAttnFwdSm80INS1_25CollectiveMainloopFwdSm80ILi4ELi1ELb0EN4cute5tupleIJNS5_1CILi128EEENS7_ILi64EEES8_EEELi128ENS_10bfloat16_tEfNS_4arch4Sm80ELb0ELb0ELb1ELb0ELb1ELb0ELb1ELb1EEENS1_21CollectiveEpilogueFwdINS6_IJS8_S8_S9_EEENS6_IJNS7_ILi1EEESH_SH_EEESB_SD_Li128ELb0ELb1ELb1ELb0EEENS1_19SingleTileSchedulerILb0ELb1ELb1ELi128EEEEEEEEEvNT_6ParamsE:
        /* <DEDUP_REMOVED lines=18> */
.L_x_133:
[----:B------:R-:W-:Y:S02]  /*0120*/  ULDC.64 UR4, c[0x0][0x550] ;  /* 0x0001540000047ab9 */ /* 0x000fe40000000a00 */
[----:B------:R-:W-:Y:S02]  /*0130*/  UISETP.NE.AND UP0, UPT, UR4, 0x1, UPT ;  /* 0x000000010400788c */ /* 0x000fe4000bf05270 */
[----:B------:R-:W-:-:S02]  /*0140*/  UIMAD.WIDE.U32 UR8, UR6, UR5, URZ ;  /* 0x00000005060872a5 */ /* 0x000fc4000f8e003f */
[----:B------:R-:W-:Y:S02]  /*0150*/  ULDC UR4, c[0x0][0x558] ;  /* 0x0001560000047ab9 */ /* 0x000fe40000000800 */
[----:B------:R-:W-:-:S05]  /*0160*/  UMOV UR10, UR6 ;  /* 0x00000006000a7c82 */ /* 0x000fca0008000000 */
[----:B------:R-:W-:-:S03]  /*0170*/  @UP0 USHF.R.U32.HI UR10, URZ, UR4, UR9 ;  /* 0x000000043f0a0299 */ /* 0x000fc60008011609 */
.L_x_134:
        /* <DEDUP_REMOVED lines=28> */
[----:B------:R-:W-:Y:S05]  /*0340*/  @!P0 BRA `(.L_x_135) ;  /* 0x0000023000008947 */ /* 0x000fea0003800000 */
[----:B------:R-:W-:Y:S02]  /*0350*/  USHF.R.U32.HI UR4, URZ, 0x10, UR7 ;  /* 0x000000103f047899 */ /* 0x000fe40008011607 */
[----:B------:R-:W-:Y:S02]  /*0360*/  ULDC UR5, c[0x0][0x338] ;  /* 0x0000ce0000057ab9 */ /* 0x000fe40000000800 */
[----:B------:R-:W-:Y:S02]  /*0370*/  UISETP.NE.AND UP0, UPT, UR4, URZ, UPT ;  /* 0x0000003f0400728c */ /* 0x000fe4000bf05270 */
[----:B------:R-:W-:Y:S02]  /*0380*/  UMOV UR18, URZ ;  /* 0x0000003f00127c82 */ /* 0x000fe40008000000 */
[----:B------:R-:W-:-:S04]  /*0390*/  USEL UR5, UR4, UR5, UP0 ;  /* 0x0000000504057287 */ /* 0x000fc80008000000 */
[----:B------:R-:W-:Y:S02]  /*03a0*/  UIADD3 UR17, UR6, -0x1, UR5 ;  /* 0xffffffff06117890 */ /* 0x000fe4000fffe005 */
[----:B------:R-:W-:-:S05]  /*03b0*/  IMAD.U32 R3, RZ, RZ, UR5 ;  /* 0x00000005ff037e24 */ /* 0x000fca000f8e00ff */
[----:B------:R-:W-:-:S04]  /*03c0*/  IABS R0, R3 ;  /* 0x0000000300007213 */ /* 0x000fc80000000000 */
[----:B------:R-:W3:Y:S02]  /*03d0*/  R2UR UR16, R0 ;  /* 0x00000000001073c2 */ /* 0x000ee400000e0000 */
[----:B---3--:R-:W3:Y:S08]  /*03e0*/  I2F.RP R0, UR16 ;  /* 0x0000001000007d06 */ /* 0x008ef00008209400 */
[----:B---3--:R-:W3:Y:S02]  /*03f0*/  MUFU.RCP R0, R0 ;  /* 0x0000000000007308 */ /* 0x008ee40000001000 */
[----:B---3--:R-:W-:-:S06]  /*0400*/  IADD3 R0, R0, 0xffffffe, RZ ;  /* 0x0ffffffe00007810 */ /* 0x008fcc0007ffe0ff */
[----:B------:R-:W3:Y:S02]  /*0410*/  F2I.FTZ.U32.TRUNC.NTZ R0, R0 ;  /* 0x0000000000007305 */ /* 0x000ee4000021f000 */
[----:B---3--:R3:W4:Y:S02]  /*0420*/  R2UR UR19, R0 ;  /* 0x00000000001373c2 */ /* 0x00872400000e0000 */
[----:B---3--:R-:W-:Y:S01]  /*0430*/  IMAD.U32 R0, RZ, RZ, UR17 ;  /* 0x00000011ff007e24 */ /* 0x008fe2000f8e00ff */
[----:B----4-:R-:W-:Y:S02]  /*0440*/  UIADD3 UR4, URZ, -UR19, URZ ;  /* 0x800000133f047290 */ /* 0x010fe4000fffe03f */
[----:B------:R-:W-:Y:S02]  /*0450*/  ULOP3.LUT UR17, UR17, UR5, URZ, 0x3c, !UPT ;  /* 0x0000000511117292 */ /* 0x000fe4000f8e3c3f */
[----:B-1----:R-:W-:Y:S01]  /*0460*/  IABS R2, R0 ;  /* 0x0000000000027213 */ /* 0x002fe20000000000 */
[----:B------:R-:W-:Y:S01]  /*0470*/  UIMAD UR4, UR4, UR16, URZ ;  /* 0x00000010040472a4 */ /* 0x000fe2000f8e023f */
[----:B------:R-:W-:-:S02]  /*0480*/  IABS R0, R3 ;  /* 0x0000000300007213 */ /* 0x000fc40000000000 */
[----:B------:R-:W1:Y:S01]  /*0490*/  R2UR UR15, R2 ;  /* 0x00000000020f73c2 */ /* 0x000e6200000e0000 */
[----:B------:R-:W-:Y:S02]  /*04a0*/  UIMAD.WIDE.U32 UR18, UR19, UR4, UR18 ;  /* 0x00000004131272a5 */ /* 0x000fe4000f8e0012 */
[----:B------:R-:W-:-:S05]  /*04b0*/  IMAD.MOV R0, RZ, RZ, -R0 ;  /* 0x000000ffff007224 */ /* 0x000fca00078e0a00 */
[----:B------:R-:W3:Y:S01]  /*04c0*/  R2UR UR14, R0 ;  /* 0x00000000000e73c2 */ /* 0x000ee200000e0000 */
[----:B-1----:R-:W-:-:S04]  /*04d0*/  UIMAD.WIDE.U32 UR18, UR19, UR15, URZ ;  /* 0x0000000f131272a5 */ /* 0x002fc8000f8e003f */
[----:B---3--:R-:W-:-:S04]  /*04e0*/  UIMAD UR14, UR19, UR14, UR15 ;  /* 0x0000000e130e72a4 */ /* 0x008fc8000f8e020f */
        /* <DEDUP_REMOVED lines=9> */
.L_x_135:
[----:B------:R-:W-:Y:S01]  /*0580*/  ULOP3.LUT UR7, UR7, 0xffff, URZ, 0xc0, !UPT ;  /* 0x0000ffff07077892 */ /* 0x000fe2000f8ec03f */
[----:B------:R-:W-:Y:S01]  /*0590*/  PLOP3.LUT P4, PT, PT, PT, PT, 0x80, 0x0 ;  /* 0x000000000000781c */ /* 0x000fe20003f8f070 */
[----:B------:R-:W-:Y:S01]  /*05a0*/  CS2R R20, SRZ ;  /* 0x0000000000147805 */ /* 0x000fe2000001ff00 */
[----:B------:R-:W-:Y:S01]  /*05b0*/  CS2R R18, SRZ ;  /* 0x0000000000127805 */ /* 0x000fe2000001ff00 */
[----:B------:R-:W-:Y:S01]  /*05c0*/  UIMAD UR7, UR7, UR19, URZ ;  /* 0x00000013070772a4 */ /* 0x000fe2000f8e023f */
[----:B------:R-:W-:Y:S01]  /*05d0*/  CS2R R126, SRZ ;  /* 0x00000000007e7805 */ /* 0x000fe2000001ff00 */
        /* <DEDUP_REMOVED lines=76> */
[----:B-1----:R-:W-:Y:S02]  /*0aa0*/  IMAD.U32 R2, RZ, RZ, UR4 ;  /* 0x00000004ff027e24 */ /* 0x002fe4000f8e00ff */
[----:B------:R-:W-:Y:S01]  /*0ab0*/  IMAD.U32 R3, RZ, RZ, UR5 ;  /* 0x00000005ff037e24 */ /* 0x000fe2000f8e00ff */
[----:B------:R-:W1:Y:S01]  /*0ac0*/  S2R R12, SR_CTAID.X ;  /* 0x00000000000c7919 */ /* 0x000e620000002500 */
[----:B------:R-:W-:Y:S01]  /*0ad0*/  SHF.R.S32.HI R23, RZ, 0x1f, R208 ;  /* 0x0000001fff177819 */ /* 0x000fe200000114d0 */
[----:B------:R-:W-:Y:S02]  /*0ae0*/  USHF.R.S32.HI UR14, URZ, 0x1f, UR10 ;  /* 0x0000001f3f0e7899 */ /* 0x000fe4000801140a */
[----:B------:R3:W4:Y:S01]  /*0af0*/  @P0 LDG.E R7, [R2.64] ;  /* 0x0000000c02070981 */ /* 0x000722000c1e1900 */
[----:B------:R-:W-:Y:S01]  /*0b00*/  ULDC.64 UR4, c[0x0][0x1b8] ;  /* 0x00006e0000047ab9 */ /* 0x000fe20000000a00 */
[----:B------:R-:W-:Y:S01]  /*0b10*/  LEA.HI R13, R23, R208, RZ, 0x4 ;  /* 0x000000d0170d7211 */ /* 0x000fe200078f20ff */
[----:B------:R-:W-:Y:S01]  /*0b20*/  UIMAD UR14, UR14, UR4, URZ ;  /* 0x000000040e0e72a4 */ /* 0x000fe2000f8e023f */
[----:B------:R-:W-:Y:S01]  /*0b30*/  BSSY B0, `(.L_x_137) ;  /* 0x0000051000007945 */ /* 0x000fe20003800000 */
[----:B------:R-:W-:-:S02]  /*0b40*/  UIMAD.WIDE.U32 UR16, UR10, UR4, URZ ;  /* 0x000000040a1072a5 */ /* 0x000fc4000f8e003f */
[----:B------:R-:W-:Y:S02]  /*0b50*/  UIMAD UR14, UR10, UR5, UR14 ;  /* 0x000000050a0e72a4 */ /* 0x000fe4000f8e020e */
[----:B------:R-:W-:Y:S02]  /*0b60*/  USHF.R.S32.HI UR15, URZ, 0x1f, UR11 ;  /* 0x0000001f3f0f7899 */ /* 0x000fe4000801140b */
[----:B------:R-:W-:Y:S02]  /*0b70*/  ULDC.64 UR4, c[0x0][0x1c0] ;  /* 0x0000700000047ab9 */ /* 0x000fe40000000a00 */
[----:B------:R-:W-:Y:S02]  /*0b80*/  UIADD3 UR17, UR17, UR14, URZ ;  /* 0x0000000e11117290 */ /* 0x000fe4000fffe03f */
[----:B------:R-:W-:Y:S02]  /*0b90*/  UIMAD UR15, UR15, UR4, URZ ;  /* 0x000000040f0f72a4 */ /* 0x000fe4000f8e023f */
[----:B------:R-:W-:-:S02]  /*0ba0*/  UIMAD.WIDE.U32 UR16, UR11, UR4, UR16 ;  /* 0x000000040b1072a5 */ /* 0x000fc4000f8e0010 */
[----:B------:R-:W-:Y:S02]  /*0bb0*/  UIMAD UR5, UR11, UR5, UR15 ;  /* 0x000000050b0572a4 */ /* 0x000fe4000f8e020f */
[----:B------:R-:W-:Y:S02]  /*0bc0*/  ULDC UR4, c[0x0][0x2c4] ;  /* 0x0000b10000047ab9 */ /* 0x000fe40000000800 */
[----:B------:R-:W-:Y:S01]  /*0bd0*/  UIADD3 UR5, UR17, UR5, URZ ;  /* 0x0000000511057290 */ /* 0x000fe2000fffe03f */
[----:B---3--:R-:W-:Y:S01]  /*0be0*/  LEA.HI R2, R23, R208, RZ, 0x3 ;  /* 0x000000d017027211 */ /* 0x008fe200078f18ff */
[----:B------:R-:W-:Y:S01]  /*0bf0*/  IMAD.MOV.U32 R3, RZ, RZ, c[0x0][0x2c4] ;  /* 0x0000b100ff037624 */ /* 0x000fe200078e00ff */
[----:B------:R-:W-:Y:S02]  /*0c00*/  ULDC UR14, c[0x0][0x168] ;  /* 0x00005a00000e7ab9 */ /* 0x000fe40000000800 */
[----:B------:R-:W-:Y:S01]  /*0c10*/  LOP3.LUT R0, R2, 0xfffffff8, RZ, 0xc0, !PT ;  /* 0xfffffff802007812 */ /* 0x000fe200078ec0ff */
[----:B------:R-:W-:Y:S01]  /*0c20*/  UIMAD UR14, UR4, UR14, URZ ;  /* 0x0000000e040e72a4 */ /* 0x000fe2000f8e023f */
[----:B------:R-:W-:Y:S01]  /*0c30*/  ISETP.NE.AND P1, PT, R3, 0x1, PT ;  /* 0x000000010300780c */ /* 0x000fe20003f25270 */
[----:B------:R-:W-:Y:S01]  /*0c40*/  IMAD.U32 R3, RZ, RZ, UR17 ;  /* 0x00000011ff037e24 */ /* 0x000fe2000f8e00ff */
[----:B------:R-:W-:Y:S01]  /*0c50*/  SHF.R.S32.HI R17, RZ, 0x3, R2 ;  /* 0x00000003ff117819 */ /* 0x000fe20000011402 */
[----:B------:R-:W-:-:S02]  /*0c60*/  IMAD.IADD R34, R208, 0x1, -R0 ;  /* 0x00000001d0227824 */ /* 0x000fc400078e0a00 */
[----:B------:R-:W-:Y:S02]  /*0c70*/  IMAD.U32 R2, RZ, RZ, UR16 ;  /* 0x00000010ff027e24 */ /* 0x000fe4000f8e00ff */
[----:B------:R-:W-:Y:S02]  /*0c80*/  IMAD R158, R34, 0x10, R17 ;  /* 0x00000010229e7824 */ /* 0x000fe400078e0211 */
[----:B------:R-:W-:Y:S02]  /*0c90*/  IMAD.U32 R3, RZ, RZ, UR5 ;  /* 0x00000005ff037e24 */ /* 0x000fe4000f8e00ff */
[----:B-1----:R-:W-:Y:S01]  /*0ca0*/  IMAD R5, R12, 0x80, R158 ;  /* 0x000000800c057824 */ /* 0x002fe200078e029e */
[----:B------:R1:W-:Y:S01]  /*0cb0*/  STL [R1+0x48], R158 ;  /* 0x0000489e01007387 */ /* 0x0003e20000100800 */
[----:B------:R-:W-:Y:S02]  /*0cc0*/  IMAD.SHL.U32 R132, R34, 0x8, RZ ;  /* 0x0000000822847824 */ /* 0x000fe400078e00ff */
[----:B------:R-:W-:-:S03]  /*0cd0*/  @P1 IMAD.HI.U32 R0, R5, c[0x0][0x2c8], RZ ;  /* 0x0000b20005001a27 */ /* 0x000fc600078e00ff */
[----:B------:R-:W-:Y:S01]  /*0ce0*/  IADD3 R22, R132, 0x40, RZ ;  /* 0x0000004084167810 */ /* 0x000fe20007ffe0ff */
[----:B------:R-:W-:Y:S01]  /*0cf0*/  IMAD.MOV.U32 R4, RZ, RZ, R5 ;  /* 0x000000ffff047224 */ /* 0x000fe200078e0005 */
[----:B------:R-:W-:Y:S01]  /*0d00*/  @P1 SHF.R.U32.HI R4, RZ, c[0x0][0x2cc], R0 ;  /* 0x0000b300ff041a19 */ /* 0x000fe20000011600 */
[----:B------:R-:W-:Y:S01]  /*0d10*/  IMAD R12, R12, 0x80, R17 ;  /* 0x000000800c0c7824 */ /* 0x000fe200078e0211 */
[----:B------:R-:W-:Y:S02]  /*0d20*/  ISETP.GE.AND P3, PT, R132, c[0x0][0x198], PT ;  /* 0x0000660084007a0c */ /* 0x000fe40003f66270 */
[--C-:B------:R-:W-:Y:S01]  /*0d30*/  SHF.R.S32.HI R6, RZ, 0x1f, R4.reuse ;  /* 0x0000001fff067819 */ /* 0x100fe20000011404 */
[----:B------:R-:W-:Y:S01]  /*0d40*/  IMAD.MOV R0, RZ, RZ, -R4 ;  /* 0x000000ffff007224 */ /* 0x000fe200078e0a04 */
[----:B------:R-:W-:Y:S01]  /*0d50*/  ISETP.GE.AND P4, PT, R12, UR14, PT ;  /* 0x0000000e0c007c0c */ /* 0x000fe2000bf86270 */
[----:B------:R-:W-:-:S04]  /*0d60*/  IMAD.WIDE.U32 R2, R4, c[0x0][0x1b0], R2 ;  /* 0x00006c0004027a25 */ /* 0x000fc800078e0002 */
[----:B------:R-:W-:Y:S02]  /*0d70*/  IMAD R5, R0, c[0x0][0x2c4], R5 ;  /* 0x0000b10000057a24 */ /* 0x000fe400078e0205 */
[----:B------:R-:W-:-:S03]  /*0d80*/  IMAD R6, R6, c[0x0][0x1b0], RZ ;  /* 0x00006c0006067a24 */ /* 0x000fc600078e02ff */
[----:B------:R-:W-:Y:S01]  /*0d90*/  SHF.R.S32.HI R0, RZ, 0x1f, R5 ;  /* 0x0000001fff007819 */ /* 0x000fe20000011405 */
[----:B------:R-:W-:-:S04]  /*0da0*/  IMAD R4, R4, c[0x0][0x1b4], R6 ;  /* 0x00006d0004047a24 */ /* 0x000fc800078e0206 */
[----:B------:R-:W-:Y:S02]  /*0db0*/  IMAD.IADD R3, R3, 0x1, R4 ;  /* 0x0000000103037824 */ /* 0x000fe400078e0204 */
[----:B------:R-:W-:Y:S02]  /*0dc0*/  IMAD R0, R0, c[0x0][0x1a8], RZ ;  /* 0x00006a0000007a24 */ /* 0x000fe400078e02ff */
[----:B------:R-:W-:-:S04]  /*0dd0*/  IMAD.WIDE.U32 R2, R5, c[0x0][0x1a8], R2 ;  /* 0x00006a0005027a25 */ /* 0x000fc800078e0002 */
[----:B------:R-:W-:Y:S01]  /*0de0*/  IMAD R0, R5, c[0x0][0x1ac], R0 ;  /* 0x00006b0005007a24 */ /* 0x000fe200078e0200 */
[----:B------:R-:W-:Y:S01]  /*0df0*/  LEA R11, P1, R2, c[0x0][0x160], 0x1 ;  /* 0x00005800020b7a11 */ /* 0x000fe200078208ff */
[----:B------:R-:W-:Y:S02]  /*0e00*/  IMAD.SHL.U32 R4, R17, 0x40, RZ ;  /* 0x0000004011047824 */ /* 0x000fe400078e00ff */
[----:B------:R-:W-:Y:S01]  /*0e10*/  IMAD.IADD R0, R3, 0x1, R0 ;  /* 0x0000000103007824 */ /* 0x000fe200078e0200 */
[----:B------:R-:W-:-:S04]  /*0e20*/  LOP3.LUT R3, R13, 0xfffffff0, RZ, 0xc0, !PT ;  /* 0xfffffff00d037812 */ /* 0x000fc800078ec0ff */
[----:B------:R-:W-:Y:S01]  /*0e30*/  LEA.HI.X R10, R2, c[0x0][0x164], R0, 0x1, P1 ;  /* 0x00005900020a7a11 */ /* 0x000fe200008f0c00 */
[----:B------:R-:W-:Y:S01]  /*0e40*/  IMAD.IADD R0, R208, 0x1, -R3 ;  /* 0x00000001d0007824 */ /* 0x000fe200078e0a03 */
[----:B------:R-:W-:Y:S02]  /*0e50*/  LOP3.LUT R2, R4, 0x1c0, RZ, 0xc0, !PT ;  /* 0x000001c004027812 */ /* 0x000fe400078ec0ff */
[----:B------:R1:W3:Y:S02]  /*0e60*/  SHFL.IDX PT, R4, R11, RZ, 0x181f ;  /* 0x00181fff0b047589 */ /* 0x0002e400000e0000 */
[----:B------:R-:W-:Y:S02]  /*0e70*/  SHF.R.S32.HI R6, RZ, 0x1f, R0 ;  /* 0x0000001fff067819 */ /* 0x000fe40000011400 */
[----:B------:R-:W-:Y:S01]  /*0e80*/  SHF.R.U32.HI R3, RZ, 0x3, R2 ;  /* 0x00000003ff037819 */ /* 0x000fe20000011602 */
[----:B------:R1:W2:Y:S01]  /*0e90*/  SHFL.IDX PT, R5, R10, RZ, 0x181f ;  /* 0x00181fff0a057589 */ /* 0x0002a200000e0000 */
[----:B------:R-:W-:-:S02]  /*0ea0*/  LOP3.LUT R2, R2, 0x38, R132, 0xf8, !PT ;  /* 0x0000003802027812 */ /* 0x000fc400078ef884 */
[----:B------:R-:W-:Y:S02]  /*0eb0*/  LEA.HI R19, R6, R0, RZ, 0x3 ;  /* 0x0000000006137211 */ /* 0x000fe400078f18ff */
[----:B------:R-:W-:Y:S02]  /*0ec0*/  LOP3.LUT R3, R2, R3, RZ, 0x3c, !PT ;  /* 0x0000000302037212 */ /* 0x000fe400078e3cff */
[----:B------:R-:W-:Y:S02]  /*0ed0*/  LOP3.LUT R2, R19, 0xfffffff8, RZ, 0xc0, !PT ;  /* 0xfffffff813027812 */ /* 0x000fe400078ec0ff */
[----:B------:R-:W-:-:S03]  /*0ee0*/  LEA.HI R6, R23, R208, RZ, 0x6 ;  /* 0x000000d017067211 */ /* 0x000fc600078f30ff */
[----:B------:R-:W-:Y:S02]  /*0ef0*/  IMAD.IADD R18, R0, 0x1, -R2 ;  /* 0x0000000100127824 */ /* 0x000fe400078e0a02 */
[----:B------:R-:W-:Y:S02]  /*0f00*/  IMAD.SHL.U32 R0, R6, 0x8, RZ ;  /* 0x0000000806007824 */ /* 0x000fe400078e00ff */
[----:B------:R-:W-:Y:S02]  /*0f10*/  IMAD.MOV.U32 R2, RZ, RZ, 0x10 ;  /* 0x00000010ff027424 */ /* 0x000fe400078e00ff */
[----:B------:R-:W-:Y:S01]  /*0f20*/  IMAD.MOV.U32 R6, RZ, RZ, 0x20 ;  /* 0x00000020ff067424 */ /* 0x000fe200078e00ff */
[----:B------:R-:W-:Y:S01]  /*0f30*/  LOP3.LUT R9, R3, 0xfffffe00, R0, 0xf8, !PT ;  /* 0xfffffe0003097812 */ /* 0x000fe200078ef800 */
[----:B----4-:R1:W4:Y:S01]  /*0f40*/  @P0 R2UR UR15, R7 ;  /* 0x00000000070f03c2 */ /* 0x01032200000e0000 */
[----:B------:R-:W-:Y:S01]  /*0f50*/  ISETP.GE.AND P0, PT, R22, c[0x0][0x198], PT ;  /* 0x0000660016007a0c */ /* 0x000fe20003f06270 */
[----:B----4-:R-:W-:-:S03]  /*0f60*/  @!UP0 UMOV UR15, UR11 ;  /* 0x0000000b000f8c82 */ /* 0x010fc60008000000 */
[----:B------:R-:W-:-:S05]  /*0f70*/  R2P PR, R18, 0x6 ;  /* 0x0000000612007804 */ /* 0x000fca0000000000 */
[----:B------:R-:W-:Y:S02]  /*0f80*/  SEL R3, R2, 0xfffffff0, !P1 ;  /* 0xfffffff002037807 */ /* 0x000fe40004800000 */
[----:B------:R-:W-:Y:S01]  /*0f90*/  SEL R0, R6, 0xffffffe0, !P2 ;  /* 0xffffffe006007807 */ /* 0x000fe20005000000 */
[----:B------:R-:W-:Y:S05]  /*0fa0*/  @P4 BRA `(.L_x_138) ;  /* 0x0000009000004947 */ /* 0x000fea0003800000 */
[----:B--23--:R-:W-:Y:S01]  /*0fb0*/  SHF.R.S32.HI R2, RZ, 0x1f, R22 ;  /* 0x0000001fff027819 */ /* 0x00cfe20000011416 */
[----:B-1----:R-:W-:-:S03]  /*0fc0*/  IMAD.WIDE R6, R132, 0x2, R4 ;  /* 0x0000000284067825 */ /* 0x002fc600078e0204 */
[----:B------:R-:W-:-:S04]  /*0fd0*/  LEA.HI R2, R2, R22, RZ, 0x3 ;  /* 0x0000001602027211 */ /* 0x000fc800078f18ff */
[----:B------:R-:W-:Y:S02]  /*0fe0*/  LOP3.LUT R8, R2, 0xfffffff8, RZ, 0xc0, !PT ;  /* 0xfffffff802087812 */ /* 0x000fe400078ec0ff */
[----:B------:R-:W-:-:S03]  /*0ff0*/  SHF.L.U32 R2, R9, 0x1, RZ ;  /* 0x0000000109027819 */ /* 0x000fc600000006ff */
[----:B------:R-:W-:Y:S02]  /*1000*/  IMAD.WIDE R4, R8, 0x2, R4 ;  /* 0x0000000208047825 */ /* 0x000fe400078e0204 */
[----:B------:R-:W-:Y:S01]  /*1010*/  @!PT LDS RZ, [RZ] ;  /* 0x00000000fffff984 */ /* 0x000fe20000000800 */
[----:B------:R1:W-:Y:S04]  /*1020*/  LDGSTS.E.BYPASS.LTC128B.128 [R2+0x8100], [R6.64], !P3 ;  /* 0x0810000006027fae */ /* 0x0003e8000d901d4c */
[----:B------:R1:W-:Y:S02]  /*1030*/  LDGSTS.E.BYPASS.LTC128B.128 [R2+0xc100], [R4.64], !P0 ;  /* 0x0c10000004027fae */ /* 0x0003e4000c101d4c */
.L_x_138:
[----:B--23--:R-:W-:Y:S05]  /*1040*/  BSYNC B0 ;  /* 0x0000000000007941 */ /* 0x00cfea0003800000 */
.L_x_137:
[----:B-1----:R-:W-:Y:S01]  /*1050*/  IADD3 R2, R12, 0x10, RZ ;  /* 0x000000100c027810 */ /* 0x002fe20007ffe0ff */
[----:B------:R1:W2:Y:S01]  /*1060*/  SHFL.IDX PT, R5, R10, 0x1, 0x181f ;  /* 0x00381f000a057f89 */ /* 0x0002a200000e0000 */
[----:B------:R-:W-:Y:S02]  /*1070*/  BSSY B0, `(.L_x_139) ;  /* 0x000000d000007945 */ /* 0x000fe40003800000 */
[----:B------:R-:W-:Y:S01]  /*1080*/  ISETP.GE.AND P1, PT, R2, UR14, PT ;  /* 0x0000000e02007c0c */ /* 0x000fe2000bf26270 */
[----:B------:R1:W3:-:S12]  /*1090*/  SHFL.IDX PT, R4, R11, 0x1, 0x181f ;  /* 0x00381f000b047f89 */ /* 0x0002d800000e0000 */
[----:B------:R-:W-:Y:S05]  /*10a0*/  @P1 BRA `(.L_x_140) ;  /* 0x0000009000001947 */ /* 0x000fea0003800000 */
[----:B------:R-:W-:Y:S01]  /*10b0*/  SHF.R.S32.HI R2, RZ, 0x1f, R22 ;  /* 0x0000001fff027819 */ /* 0x000fe20000011416 */
[----:B--23--:R-:W-:-:S03]  /*10c0*/  IMAD.WIDE R6, R132, 0x2, R4 ;  /* 0x0000000284067825 */ /* 0x00cfc600078e0204 */
[----:B------:R-:W-:-:S04]  /*10d0*/  LEA.HI R2, R2, R22, RZ, 0x3 ;  /* 0x0000001602027211 */ /* 0x000fc800078f18ff */
[----:B------:R-:W-:Y:S02]  /*10e0*/  LOP3.LUT R8, R2, 0xfffffff8, RZ, 0xc0, !PT ;  /* 0xfffffff802087812 */ /* 0x000fe400078ec0ff */
[----:B------:R-:W-:-:S03]  /*10f0*/  SHF.L.U32 R2, R9, 0x1, RZ ;  /* 0x0000000109027819 */ /* 0x000fc600000006ff */
[----:B------:R-:W-:Y:S02]  /*1100*/  IMAD.WIDE R4, R8, 0x2, R4 ;  /* 0x0000000208047825 */ /* 0x000fe400078e0204 */
[----:B------:R-:W-:Y:S01]  /*1110*/  @!PT LDS RZ, [RZ] ;  /* 0x00000000fffff984 */ /* 0x000fe20000000800 */
[----:B------:R2:W-:Y:S04]  /*1120*/  LDGSTS.E.BYPASS.LTC128B.128 [R2+0x8900], [R6.64], !P3 ;  /* 0x0890000006027fae */ /* 0x0005e8000d901d4c */
[----:B------:R2:W-:Y:S02]  /*1130*/  LDGSTS.E.BYPASS.LTC128B.128 [R2+0xc900], [R4.64], !P0 ;  /* 0x0c90000004027fae */ /* 0x0005e4000c101d4c */
.L_x_140:
[----:B------:R-:W-:Y:S05]  /*1140*/  BSYNC B0 ;  /* 0x0000000000007941 */ /* 0x000fea0003800000 */
.L_x_139:
[----:B--2---:R-:W-:Y:S01]  /*1150*/  IADD3 R2, R12, 0x20, RZ ;  /* 0x000000200c027810 */ /* 0x004fe20007ffe0ff */
[----:B------:R2:W4:Y:S01]  /*1160*/  SHFL.IDX PT, R5, R10, 0x2, 0x181f ;  /* 0x00581f000a057f89 */ /* 0x00052200000e0000 */
[----:B------:R-:W-:Y:S02]  /*1170*/  BSSY B0, `(.L_x_141) ;  /* 0x000000d000007945 */ /* 0x000fe40003800000 */
[----:B------:R-:W-:Y:S01]  /*1180*/  ISETP.GE.AND P1, PT, R2, UR14, PT ;  /* 0x0000000e02007c0c */ /* 0x000fe2000bf26270 */
[----:B---3--:R2:W3:-:S12]  /*1190*/  SHFL.IDX PT, R4, R11, 0x2, 0x181f ;  /* 0x00581f000b047f89 */ /* 0x0084d800000e0000 */
[----:B------:R-:W-:Y:S05]  /*11a0*/  @P1 BRA `(.L_x_142) ;  /* 0x0000009000001947 */ /* 0x000fea0003800000 */
[----:B------:R-:W-:Y:S01]  /*11b0*/  SHF.R.S32.HI R2, RZ, 0x1f, R22 ;  /* 0x0000001fff027819 */ /* 0x000fe20000011416 */
[----:B---34-:R-:W-:-:S03]  /*11c0*/  IMAD.WIDE R6, R132, 0x2, R4 ;  /* 0x0000000284067825 */ /* 0x018fc600078e0204 */
[----:B------:R-:W-:-:S04]  /*11d0*/  LEA.HI R2, R2, R22, RZ, 0x3 ;  /* 0x0000001602027211 */ /* 0x000fc800078f18ff */
[----:B------:R-:W-:Y:S02]  /*11e0*/  LOP3.LUT R8, R2, 0xfffffff8, RZ, 0xc0, !PT ;  /* 0xfffffff802087812 */ /* 0x000fe400078ec0ff */
[----:B------:R-:W-:-:S03]  /*11f0*/  SHF.L.U32 R2, R9, 0x1, RZ ;  /* 0x0000000109027819 */ /* 0x000fc600000006ff */
[----:B------:R-:W-:Y:S02]  /*1200*/  IMAD.WIDE R4, R8, 0x2, R4 ;  /* 0x0000000208047825 */ /* 0x000fe400078e0204 */
[----:B------:R-:W-:Y:S01]  /*1210*/  @!PT LDS RZ, [RZ] ;  /* 0x00000000fffff984 */ /* 0x000fe20000000800 */
[----:B------:R3:W-:Y:S04]  /*1220*/  LDGSTS.E.BYPASS.LTC128B.128 [R2+0x9100], [R6.64], !P3 ;  /* 0x0910000006027fae */ /* 0x0007e8000d901d4c */
[----:B------:R3:W-:Y:S02]  /*1230*/  LDGSTS.E.BYPASS.LTC128B.128 [R2+0xd100], [R4.64], !P0 ;  /* 0x0d10000004027fae */ /* 0x0007e4000c101d4c */
.L_x_142:
[----:B------:R-:W-:Y:S05]  /*1240*/  BSYNC B0 ;  /* 0x0000000000007941 */ /* 0x000fea0003800000 */
.L_x_141:
[----:B---3--:R-:W-:Y:S01]  /*1250*/  IADD3 R2, R12, 0x30, RZ ;  /* 0x000000300c027810 */ /* 0x008fe20007ffe0ff */
[----:B----4-:R3:W4:Y:S01]  /*1260*/  SHFL.IDX PT, R5, R10, 0x3, 0x181f ;  /* 0x00781f000a057f89 */ /* 0x01072200000e0000 */
[----:B------:R-:W-:Y:S02]  /*1270*/  BSSY B0, `(.L_x_143) ;  /* 0x000000d000007945 */ /* 0x000fe40003800000 */
[----:B------:R-:W-:Y:S01]  /*1280*/  ISETP.GE.AND P1, PT, R2, UR14, PT ;  /* 0x0000000e02007c0c */ /* 0x000fe2000bf26270 */
[----:B------:R3:W1:-:S12]  /*1290*/  SHFL.IDX PT, R4, R11, 0x3, 0x181f ;  /* 0x00781f000b047f89 */ /* 0x00065800000e0000 */
[----:B------:R-:W-:Y:S05]  /*12a0*/  @P1 BRA `(.L_x_144) ;  /* 0x0000009000001947 */ /* 0x000fea0003800000 */
[----:B------:R-:W-:Y:S01]  /*12b0*/  SHF.R.S32.HI R2, RZ, 0x1f, R22 ;  /* 0x0000001fff027819 */ /* 0x000fe20000011416 */
[----:B-1--4-:R-:W-:-:S03]  /*12c0*/  IMAD.WIDE R6, R132, 0x2, R4 ;  /* 0x0000000284067825 */ /* 0x012fc600078e0204 */
[----:B------:R-:W-:-:S04]  /*12d0*/  LEA.HI R2, R2, R22, RZ, 0x3 ;  /* 0x0000001602027211 */ /* 0x000fc800078f18ff */
[----:B------:R-:W-:Y:S02]  /*12e0*/  LOP3.LUT R8, R2, 0xfffffff8, RZ, 0xc0, !PT ;  /* 0xfffffff802087812 */ /* 0x000fe400078ec0ff */
[----:B------:R-:W-:-:S03]  /*12f0*/  SHF.L.U32 R2, R9, 0x1, RZ ;  /* 0x0000000109027819 */ /* 0x000fc600000006ff */
[----:B------:R-:W-:Y:S02]  /*1300*/  IMAD.WIDE R4, R8, 0x2, R4 ;  /* 0x0000000208047825 */ /* 0x000fe400078e0204 */
[----:B------:R-:W-:Y:S01]  /*1310*/  @!PT LDS RZ, [RZ] ;  /* 0x00000000fffff984 */ /* 0x000fe20000000800 */
[----:B------:R1:W-:Y:S04]  /*1320*/  LDGSTS.E.BYPASS.LTC128B.128 [R2+0x9900], [R6.64], !P3 ;  /* 0x0990000006027fae */ /* 0x0003e8000d901d4c */
[----:B------:R1:W-:Y:S02]  /*1330*/  LDGSTS.E.BYPASS.LTC128B.128 [R2+0xd900], [R4.64], !P0 ;  /* 0x0d90000004027fae */ /* 0x0003e4000c101d4c */
.L_x_144:
[----:B------:R-:W-:Y:S05]  /*1340*/  BSYNC B0 ;  /* 0x0000000000007941 */ /* 0x000fea0003800000 */
.L_x_143:
[----:B-1----:R-:W-:Y:S01]  /*1350*/  IADD3 R2, R12, 0x40, RZ ;  /* 0x000000400c027810 */ /* 0x002fe20007ffe0ff */
[----:B----4-:R1:W4:Y:S01]  /*1360*/  SHFL.IDX PT, R5, R10, 0x4, 0x181f ;  /* 0x00981f000a057f89 */ /* 0x01032200000e0000 */
[----:B------:R-:W-:Y:S02]  /*1370*/  BSSY B0, `(.L_x_145) ;  /* 0x000000d000007945 */ /* 0x000fe40003800000 */
[----:B------:R-:W-:Y:S01]  /*1380*/  ISETP.GE.AND P1, PT, R2, UR14, PT ;  /* 0x0000000e02007c0c */ /* 0x000fe2000bf26270 */
[----:B------:R1:W2:-:S12]  /*1390*/  SHFL.IDX PT, R4, R11, 0x4, 0x181f ;  /* 0x00981f000b047f89 */ /* 0x00029800000e0000 */
[----:B------:R-:W-:Y:S05]  /*13a0*/  @P1 BRA `(.L_x_146) ;  /* 0x0000009000001947 */ /* 0x000fea0003800000 */
[----:B------:R-:W-:Y:S01]  /*13b0*/  SHF.R.S32.HI R2, RZ, 0x1f, R22 ;  /* 0x0000001fff027819 */ /* 0x000fe20000011416 */
[----:B--2-4-:R-:W-:-:S03]  /*13c0*/  IMAD.WIDE R6, R132, 0x2, R4 ;  /* 0x0000000284067825 */ /* 0x014fc600078e0204 */
[----:B------:R-:W-:-:S04]  /*13d0*/  LEA.HI R2, R2, R22, RZ, 0x3 ;  /* 0x0000001602027211 */ /* 0x000fc800078f18ff */
[----:B------:R-:W-:Y:S02]  /*13e0*/  LOP3.LUT R8, R2, 0xfffffff8, RZ, 0xc0, !PT ;  /* 0xfffffff802087812 */ /* 0x000fe400078ec0ff */
[----:B------:R-:W-:-:S03]  /*13f0*/  SHF.L.U32 R2, R9, 0x1, RZ ;  /* 0x0000000109027819 */ /* 0x000fc600000006ff */
[----:B------:R-:W-:Y:S02]  /*1400*/  IMAD.WIDE R4, R8, 0x2, R4 ;  /* 0x0000000208047825 */ /* 0x000fe400078e0204 */
[----:B------:R-:W-:Y:S01]  /*1410*/  @!PT LDS RZ, [RZ] ;  /* 0x00000000fffff984 */ /* 0x000fe20000000800 */
[----:B------:R2:W-:Y:S04]  /*1420*/  LDGSTS.E.BYPASS.LTC128B.128 [R2+0xa100], [R6.64], !P3 ;  /* 0x0a10000006027fae */ /* 0x0005e8000d901d4c */
[----:B------:R2:W-:Y:S02]  /*1430*/  LDGSTS.E.BYPASS.LTC128B.128 [R2+0xe100], [R4.64], !P0 ;  /* 0x0e10000004027fae */ /* 0x0005e4000c101d4c */
.L_x_146:
[----:B------:R-:W-:Y:S05]  /*1440*/  BSYNC B0 ;  /* 0x0000000000007941 */ /* 0x000fea0003800000 */
.L_x_145:
[----:B--2---:R-:W-:Y:S01]  /*1450*/  IADD3 R2, R12, 0x50, RZ ;  /* 0x000000500c027810 */ /* 0x004fe20007ffe0ff */
        /* <DEDUP_REMOVED lines=14> */
.L_x_148:
[----:B------:R-:W-:Y:S05]  /*1540*/  BSYNC B0 ;  /* 0x0000000000007941 */ /* 0x000fea0003800000 */
.L_x_147:
        /* <DEDUP_REMOVED lines=15> */
.L_x_150:
[----:B------:R-:W-:Y:S05]  /*1640*/  BSYNC B0 ;  /* 0x0000000000007941 */ /* 0x000fea0003800000 */
.L_x_149:
[----:B------:R-:W-:Y:S01]  /*1650*/  UIADD3 UR11, UR6, -0x1, URZ ;  /* 0xffffffff060b7890 */ /* 0x000fe2000fffe03f */
[----:B--2-4-:R-:W-:Y:S01]  /*1660*/  MOV R5, c[0x0][0x2b8] ;  /* 0x0000ae0000057a02 */ /* 0x014fe20000000f00 */
[----:B------:R-:W-:Y:S01]  /*1670*/  SHFL.IDX PT, R4, R11, 0x7, 0x181f ;  /* 0x00f81f000b047f89 */ /* 0x000fe200000e0000 */
[----:B------:R-:W-:Y:S01]  /*1680*/  IADD3 R6, R12, 0x70, RZ ;  /* 0x000000700c067810 */ /* 0x000fe20007ffe0ff */
[----:B------:R-:W-:Y:S01]  /*1690*/  USHF.R.S32.HI UR18, URZ, 0x1f, UR15 ;  /* 0x0000001f3f127899 */ /* 0x000fe2000801140f */
[----:B------:R-:W-:Y:S01]  /*16a0*/  ISETP.NE.AND P1, PT, R5, 0x1, PT ;  /* 0x000000010500780c */ /* 0x000fe20003f25270 */
[----:B------:R-:W-:Y:S01]  /*16b0*/  IMAD.U32 R2, RZ, RZ, UR11 ;  /* 0x0000000bff027e24 */ /* 0x000fe2000f8e00ff */
[----:B------:R-:W2:Y:S01]  /*16c0*/  SHFL.IDX PT, R5, R10, 0x7, 0x181f ;  /* 0x00f81f000a057f89 */ /* 0x000ea200000e0000 */
[----:B------:R-:W-:Y:S01]  /*16d0*/  ISETP.GE.AND P4, PT, R6, UR14, PT ;  /* 0x0000000e06007c0c */ /* 0x000fe2000bf86270 */
[----:B------:R-:W-:Y:S01]  /*16e0*/  ULDC.64 UR4, c[0x0][0x2b0] ;  /* 0x0000ac0000047ab9 */ /* 0x000fe20000000a00 */
[----:B------:R-:W-:Y:S01]  /*16f0*/  SHF.R.S32.HI R7, RZ, 0x1f, R22 ;  /* 0x0000001fff077819 */ /* 0x000fe20000011416 */
[----:B------:R-:W-:Y:S01]  /*1700*/  UIMAD UR18, UR18, UR4, URZ ;  /* 0x00000004121272a4 */ /* 0x000fe2000f8e023f */
[----:B------:R-:W-:Y:S01]  /*1710*/  LEA R2, R2, R158, 0x6 ;  /* 0x0000009e02027211 */ /* 0x000fe200078e30ff */
[----:B------:R-:W-:Y:S01]  /*1720*/  UIMAD.WIDE.U32 UR16, UR15, UR4, URZ ;  /* 0x000000040f1072a5 */ /* 0x000fe2000f8e003f */
[----:B------:R-:W-:Y:S01]  /*1730*/  SHF.L.U32 R156, R9, 0x1, RZ ;  /* 0x00000001099c7819 */ /* 0x000fe200000006ff */
[----:B------:R-:W-:Y:S01]  /*1740*/  UIMAD UR15, UR15, UR5, UR18 ;  /* 0x000000050f0f72a4 */ /* 0x000fe2000f8e0212 */
[C---:B------:R-:W-:Y:S01]  /*1750*/  IADD3 R8, R2.reuse, UR8, RZ ;  /* 0x0000000802087c10 */ /* 0x040fe2000fffe0ff */
[----:B------:R-:W-:Y:S01]  /*1760*/  IMAD.MOV.U32 R24, RZ, RZ, RZ ;  /* 0x000000ffff187224 */ /* 0x000fe200078e00ff */
[----:B------:R-:W-:Y:S01]  /*1770*/  ISETP.GE.AND P5, PT, R2, UR9, PT ;  /* 0x0000000902007c0c */ /* 0x000fe2000bfa6270 */
[----:B------:R-:W-:Y:S01]  /*1780*/  UIADD3 UR15, UR17, UR15, URZ ;  /* 0x0000000f110f7290 */ /* 0x000fe2000fffe03f */
[----:B------:R-:W-:Y:S01]  /*1790*/  SHF.R.S32.HI R16, RZ, 0x4, R13 ;  /* 0x00000004ff107819 */ /* 0x000fe2000001140d */
[----:B------:R-:W-:Y:S01]  /*17a0*/  @P1 IMAD.HI.U32 R6, R8, c[0x0][0x2bc], RZ ;  /* 0x0000af0008061a27 */ /* 0x000fe200078e00ff */
[----:B------:R-:W-:Y:S01]  /*17b0*/  ISETP.GT.OR P5, PT, R158, 0x3f, P5 ;  /* 0x0000003f9e00780c */ /* 0x000fe20002fa4670 */
[----:B------:R-:W-:Y:S01]  /*17c0*/  USHF.R.S32.HI UR14, URZ, 0x1f, UR10 ;  /* 0x0000001f3f0e7899 */ /* 0x000fe2000801140a */
[----:B------:R-:W-:Y:S01]  /*17d0*/  LEA.HI R155, R23, R208, RZ, 0x5 ;  /* 0x000000d0179b7211 */ /* 0x000fe200078f28ff */
[----:B------:R-:W-:Y:S01]  /*17e0*/  IMAD.MOV.U32 R2, RZ, RZ, R8 ;  /* 0x000000ffff027224 */ /* 0x000fe200078e0008 */
[----:B------:R-:W-:Y:S01]  /*17f0*/  @P1 SHF.R.U32.HI R2, RZ, c[0x0][0x2c0], R6 ;  /* 0x0000b000ff021a19 */ /* 0x000fe20000011606 */
[----:B------:R-:W-:Y:S01]  /*1800*/  ULDC.64 UR4, c[0x0][0x1e8] ;  /* 0x00007a0000047ab9 */ /* 0x000fe20000000a00 */
[----:B------:R-:W-:Y:S01]  /*1810*/  LEA.HI R6, R7, R22, RZ, 0x3 ;  /* 0x0000001607067211 */ /* 0x000fe200078f18ff */
[----:B------:R-:W-:Y:S01]  /*1820*/  STL [R1+0x4], R156 ;  /* 0x0000049c01007387 */ /* 0x000fe20000100800 */
[----:B-123--:R-:W-:-:S02]  /*1830*/  @!P4 IMAD.WIDE R10, R132, 0x2, R4 ;  /* 0x00000002840ac825 */ /* 0x00efc400078e0204 */
[----:B------:R-:W-:-:S03]  /*1840*/  LOP3.LUT R134, R6, 0xfffffff8, RZ, 0xc0, !PT ;  /* 0xfffffff806867812 */ /* 0x000fc600078ec0ff */
[----:B------:R-:W-:Y:S01]  /*1850*/  @!P5 IADD3 R7, P2, R2, UR16, RZ ;  /* 0x000000100207dc10 */ /* 0x000fe2000ff5e0ff */
[----:B------:R-:W-:Y:S01]  /*1860*/  @!PT LDS RZ, [RZ] ;  /* 0x00000000fffff984 */ /* 0x000fe20000000800 */
[----:B------:R1:W-:Y:S01]  /*1870*/  @!P4 LDGSTS.E.BYPASS.LTC128B.128 [R156+0xb900], [R10.64], !P3 ;  /* 0x0b9000000a9ccfae */ /* 0x0003e2000d901d4c */
[----:B------:R-:W-:Y:S02]  /*1880*/  @!P4 IMAD.WIDE R4, R134, 0x2, R4 ;  /* 0x000000028604c825 */ /* 0x000fe400078e0204 */
[C---:B------:R-:W-:Y:S02]  /*1890*/  @!P5 LEA.HI.X.SX32 R9, R2.reuse, UR15, 0x1, P2 ;  /* 0x0000000f0209dc11 */ /* 0x040fe400090f0eff */
[C---:B------:R-:W-:Y:S01]  /*18a0*/  @!P5 LEA R6, P2, R7.reuse, c[0x0][0x2a0], 0x2 ;  /* 0x0000a8000706da11 */ /* 0x040fe200078410ff */
[----:B------:R2:W-:Y:S03]  /*18b0*/  @!P4 LDGSTS.E.BYPASS.LTC128B.128 [R156+0xf900], [R4.64], !P0 ;  /* 0x0f900000049ccfae */ /* 0x0005e6000c101d4c */
[----:B------:R-:W-:Y:S01]  /*18c0*/  @!P5 LEA.HI.X R7, R7, c[0x0][0x2a4], R9, 0x2, P2 ;  /* 0x0000a9000707da11 */ /* 0x000fe200010f1409 */
[----:B------:R-:W0:Y:S04]  /*18d0*/  LDGDEPBAR ;  /* 0x00000000000079af */ /* 0x000e280000000000 */
[----:B------:R-:W-:Y:S06]  /*18e0*/  BAR.SYNC.DEFER_BLOCKING 0x0 ;  /* 0x0000000000007b1d */ /* 0x000fec0000010000 */
[----:B------:R-:W3:Y:S01]  /*18f0*/  @!P5 LDG.E R24, [R6.64] ;  /* 0x0000000c0618d981 */ /* 0x000ee2000c1e1900 */
[----:B------:R-:W-:Y:S01]  /*1900*/  IADD3 R2, -R2, RZ, RZ ;  /* 0x000000ff02027210 */ /* 0x000fe20007ffe1ff */
[----:B------:R-:W-:Y:S01]  /*1910*/  UIMAD UR18, UR14, UR4, URZ ;  /* 0x000000040e1272a4 */ /* 0x000fe2000f8e023f */
[----:B------:R-:W-:Y:S01]  /*1920*/  ISETP.GE.AND P4, PT, R132, c[0x0][0x1d4], PT ;  /* 0x0000750084007a0c */ /* 0x000fe20003f86270 */
[----:B------:R-:W-:Y:S01]  /*1930*/  UIMAD.WIDE.U32 UR20, UR10, UR4, URZ ;  /* 0x000000040a1472a5 */ /* 0x000fe2000f8e003f */
[----:B------:R-:W-:Y:S01]  /*1940*/  ISETP.GE.AND P3, PT, R22, c[0x0][0x1d4], PT ;  /* 0x0000750016007a0c */ /* 0x000fe20003f66270 */
[----:B------:R-:W-:Y:S01]  /*1950*/  IMAD R25, R2, c[0x0][0x2b8], R8 ;  /* 0x0000ae0002197a24 */ /* 0x000fe200078e0208 */
[----:B------:R-:W-:Y:S01]  /*1960*/  UIMAD UR18, UR10, UR5, UR18 ;  /* 0x000000050a1272a4 */ /* 0x000fe2000f8e0212 */
[----:B------:R-:W-:Y:S01]  /*1970*/  SHF.R.S32.HI R157, RZ, 0x1f, R132 ;  /* 0x0000001fff9d7819 */ /* 0x000fe20000011484 */
[----:B------:R-:W-:Y:S01]  /*1980*/  UIMAD UR9, UR11, -0x40, UR9 ;  /* 0xffffffc00b0978a4 */ /* 0x000fe2000f8e0209 */
[----:B--2---:R-:W-:Y:S01]  /*1990*/  IMAD.WIDE.U32 R4, R25, c[0x0][0x1e0], RZ ;  /* 0x0000780019047a25 */ /* 0x004fe200078e00ff */
[----:B------:R-:W-:Y:S01]  /*19a0*/  SHF.R.S32.HI R20, RZ, 0x1f, R25 ;  /* 0x0000001fff147819 */ /* 0x000fe20000011419 */
[----:B------:R-:W-:Y:S01]  /*19b0*/  UIADD3 UR18, UR21, UR18, URZ ;  /* 0x0000001215127290 */ /* 0x000fe2000fffe03f */
[----:B------:R-:W-:Y:S01]  /*19c0*/  STL [R1+0x34], R25 ;  /* 0x0000341901007387 */ /* 0x000fe20000100800 */
[----:B------:R-:W-:Y:S01]  /*19d0*/  ULDC.64 UR4, c[0x0][0x210] ;  /* 0x0000840000047ab9 */ /* 0x000fe20000000a00 */
[----:B------:R-:W-:Y:S01]  /*19e0*/  IADD3 R33, -R17, UR9, RZ ;  /* 0x0000000911217c10 */ /* 0x000fe2000fffe1ff */
[----:B------:R-:W-:Y:S01]  /*19f0*/  IMAD R2, R20, c[0x0][0x1e0], RZ ;  /* 0x0000780014027a24 */ /* 0x000fe200078e02ff */
[----:B------:R-:W-:-:S02]  /*1a00*/  UIMAD UR14, UR14, UR4, URZ ;  /* 0x000000040e0e72a4 */ /* 0x000fc4000f8e023f */
[----:B------:R-:W-:Y:S01]  /*1a10*/  ISETP.GE.AND P6, PT, R33, 0x1, PT ;  /* 0x000000012100780c */ /* 0x000fe20003fc6270 */
[----:B------:R-:W-:Y:S01]  /*1a20*/  IMAD R2, R25, c[0x0][0x1e4], R2 ;  /* 0x0000790019027a24 */ /* 0x000fe200078e0202 */
[C---:B------:R-:W-:Y:S01]  /*1a30*/  ISETP.GE.AND P5, PT, R33.reuse, 0x11, PT ;  /* 0x000000112100780c */ /* 0x040fe20003fa6270 */
[----:B------:R-:W-:Y:S01]  /*1a40*/  UIMAD.WIDE.U32 UR22, UR10, UR4, URZ ;  /* 0x000000040a1672a5 */ /* 0x000fe2000f8e003f */
[----:B------:R-:W-:Y:S01]  /*1a50*/  ISETP.GE.AND P2, PT, R33, 0x21, PT ;  /* 0x000000212100780c */ /* 0x000fe20003f46270 */
[----:B------:R-:W-:Y:S01]  /*1a60*/  IMAD.IADD R5, R5, 0x1, R2 ;  /* 0x0000000105057824 */ /* 0x000fe200078e0202 */
[----:B------:R-:W-:Y:S02]  /*1a70*/  UIMAD UR4, UR10, UR5, UR14 ;  /* 0x000000050a0472a4 */ /* 0x000fe4000f8e020e */
[----:B------:R-:W-:Y:S02]  /*1a80*/  UISETP.GT.AND UP0, UPT, UR11, UR7, UPT ;  /* 0x000000070b00728c */ /* 0x000fe4000bf04270 */
[----:B------:R-:W-:Y:S01]  /*1a90*/  UIADD3 UR4, UR23, UR4, URZ ;  /* 0x0000000417047290 */ /* 0x000fe2000fffe03f */
[----:B---3--:R-:W-:Y:S01]  /*1aa0*/  SHF.R.S32.HI R21, RZ, 0x1f, R24 ;  /* 0x0000001fff157819 */ /* 0x008fe20000011418 */
[----:B------:R-:W-:Y:S01]  /*1ab0*/  IMAD.WIDE.U32 R4, R24, c[0x0][0x1f0], R4 ;  /* 0x00007c0018047a25 */ /* 0x000fe200078e0004 */
[----:B------:R-:W-:Y:S03]  /*1ac0*/  STL [R1+0x2c], R24 ;  /* 0x00002c1801007387 */ /* 0x000fe60000100800 */
[----:B------:R-:W-:Y:S01]  /*1ad0*/  IMAD R6, R21, c[0x0][0x1f0], RZ ;  /* 0x00007c0015067a24 */ /* 0x000fe200078e02ff */
[----:B------:R-:W-:-:S03]  /*1ae0*/  IADD3 R2, P0, R4, UR20, RZ ;  /* 0x0000001404027c10 */ /* 0x000fc6000ff1e0ff */
[----:B------:R-:W-:-:S05]  /*1af0*/  IMAD R6, R24, c[0x0][0x1f4], R6 ;  /* 0x00007d0018067a24 */ /* 0x000fca00078e0206 */
[----:B------:R-:W-:Y:S02]  /*1b00*/  IADD3.X R4, R5, UR18, R6, P0, !PT ;  /* 0x0000001205047c10 */ /* 0x000fe400087fe406 */
[----:B------:R-:W-:-:S04]  /*1b10*/  LEA R6, P0, R2, c[0x0][0x1c8], 0x1 ;  /* 0x0000720002067a11 */ /* 0x000fc800078008ff */
[----:B------:R-:W-:Y:S01]  /*1b20*/  LEA.HI.X R2, R2, c[0x0][0x1cc], R4, 0x1, P0 ;  /* 0x0000730002027a11 */ /* 0x000fe200000f0c04 */
[----:B-1----:R-:W-:Y:S01]  /*1b30*/  SHFL.IDX PT, R10, R6, RZ, 0x181f ;  /* 0x00181fff060a7589 */ /* 0x002fe200000e0000 */
[----:B------:R-:W-:-:S03]  /*1b40*/  ISETP.GT.AND P0, PT, R33, 0x30, PT ;  /* 0x000000302100780c */ /* 0x000fc60003f04270 */
[----:B------:R-:W1:Y:S04]  /*1b50*/  SHFL.IDX PT, R11, R2, RZ, 0x181f ;  /* 0x00181fff020b7589 */ /* 0x000e6800000e0000 */
[----:B------:R-:W-:Y:S04]  /*1b60*/  SHFL.IDX PT, R4, R6, 0x1, 0x181f ;  /* 0x00381f0006047f89 */ /* 0x000fe800000e0000 */
[----:B------:R-:W2:Y:S04]  /*1b70*/  SHFL.IDX PT, R5, R2, 0x1, 0x181f ;  /* 0x00381f0002057f89 */ /* 0x000ea800000e0000 */
[----:B------:R-:W-:Y:S04]  /*1b80*/  SHFL.IDX PT, R8, R6, 0x2, 0x181f ;  /* 0x00581f0006087f89 */ /* 0x000fe800000e0000 */
[----:B------:R-:W3:Y:S04]  /*1b90*/  SHFL.IDX PT, R9, R2, 0x2, 0x181f ;  /* 0x00581f0002097f89 */ /* 0x000ee800000e0000 */
[----:B------:R-:W-:Y:S04]  /*1ba0*/  SHFL.IDX PT, R6, R6, 0x3, 0x181f ;  /* 0x00781f0006067f89 */ /* 0x000fe800000e0000 */
[----:B------:R4:W5:Y:S01]  /*1bb0*/  SHFL.IDX PT, R7, R2, 0x3, 0x181f ;  /* 0x00781f0002077f89 */ /* 0x00096200000e0000 */
[----:B-1----:R-:W-:-:S05]  /*1bc0*/  @P6 IMAD.WIDE R14, R132, 0x2, R10 ;  /* 0x00000002840e6825 */ /* 0x002fca00078e020a */
[----:B------:R1:W-:Y:S01]  /*1bd0*/  @P6 LDGSTS.E.BYPASS.LTC128B.128 [R156+0x4100], [R14.64], !P4 ;  /* 0x041000000e9c6fae */ /* 0x0003e2000e101d4c */
[----:B----4-:R-:W-:Y:S01]  /*1be0*/  LEA.HI R2, R13, R16, RZ, 0x1 ;  /* 0x000000100d027211 */ /* 0x010fe200078f08ff */
[----:B------:R-:W-:-:S03]  /*1bf0*/  @P6 IMAD.WIDE R12, R134, 0x2, R10 ;  /* 0x00000002860c6825 */ /* 0x000fc600078e020a */
[----:B------:R-:W-:Y:S01]  /*1c00*/  LOP3.LUT R2, R2, 0xfffffffe, RZ, 0xc0, !PT ;  /* 0xfffffffe02027812 */ /* 0x000fe200078ec0ff */
[----:B--2---:R-:W-:Y:S01]  /*1c10*/  @P5 IMAD.WIDE R10, R132, 0x2, R4 ;  /* 0x00000002840a5825 */ /* 0x004fe200078e0204 */
[----:B------:R2:W-:Y:S02]  /*1c20*/  @P6 LDGSTS.E.BYPASS.LTC128B.128 [R156+0x6100], [R12.64], !P3 ;  /* 0x061000000c9c6fae */ /* 0x0005e4000d901d4c */
[----:B------:R-:W-:Y:S02]  /*1c30*/  IADD3 R16, R16, -R2, RZ ;  /* 0x8000000210107210 */ /* 0x000fe40007ffe0ff */
[----:B------:R3:W-:Y:S01]  /*1c40*/  @P5 LDGSTS.E.BYPASS.LTC128B.128 [R156+0x4900], [R10.64], !P4 ;  /* 0x049000000a9c5fae */ /* 0x0007e2000e101d4c */
[----:B------:R-:W-:-:S04]  /*1c50*/  SHF.L.U32 R2, R34, 0x6, RZ ;  /* 0x0000000622027819 */ /* 0x000fc800000006ff */
[----:B------:R-:W-:Y:S01]  /*1c60*/  LOP3.LUT R2, R2, 0x1c0, RZ, 0xc0, !PT ;  /* 0x000001c002027812 */ /* 0x000fe200078ec0ff */
[----:B--2---:R-:W-:-:S04]  /*1c70*/  @P5 IMAD.WIDE R12, R134, 0x2, R4 ;  /* 0x00000002860c5825 */ /* 0x004fc800078e0204 */
[--C-:B---3--:R-:W-:Y:S01]  /*1c80*/  @P2 IMAD.WIDE R10, R132, 0x2, R8.reuse ;  /* 0x00000002840a2825 */ /* 0x108fe200078e0208 */
[----:B------:R2:W-:Y:S01]  /*1c90*/  @P5 LDGSTS.E.BYPASS.LTC128B.128 [R156+0x6900], [R12.64], !P3 ;  /* 0x069000000c9c5fae */ /* 0x0005e2000d901d4c */
[----:B------:R-:W-:Y:S02]  /*1ca0*/  ISETP.GE.AND P5, PT, R22, c[0x0][0x1d4], PT ;  /* 0x0000750016007a0c */ /* 0x000fe40003fa6270 */
[----:B------:R-:W-:Y:S01]  /*1cb0*/  @P2 IMAD.WIDE R8, R134, 0x2, R8 ;  /* 0x0000000286082825 */ /* 0x000fe200078e0208 */
[----:B------:R3:W-:Y:S03]  /*1cc0*/  @P2 LDGSTS.E.BYPASS.LTC128B.128 [R156+0x5100], [R10.64], !P4 ;  /* 0x051000000a9c2fae */ /* 0x0007e6000e101d4c */
[--C-:B-----5:R-:W-:Y:S01]  /*1cd0*/  @P0 IMAD.WIDE R4, R132, 0x2, R6.reuse ;  /* 0x0000000284040825 */ /* 0x120fe200078e0206 */
[----:B------:R4:W-:Y:S03]  /*1ce0*/  @P2 LDGSTS.E.BYPASS.LTC128B.128 [R156+0x7100], [R8.64], !P3 ;  /* 0x07100000089c2fae */ /* 0x0009e6000d901d4c */
[----:B------:R-:W-:Y:S01]  /*1cf0*/  @P0 IMAD.WIDE R6, R134, 0x2, R6 ;  /* 0x0000000286060825 */ /* 0x000fe200078e0206 */
[----:B------:R5:W-:Y:S04]  /*1d00*/  @P0 LDGSTS.E.BYPASS.LTC128B.128 [R156+0x5900], [R4.64], !P4 ;  /* 0x05900000049c0fae */ /* 0x000be8000e101d4c */
[----:B------:R1:W-:Y:S04]  /*1d10*/  @P0 LDGSTS.E.BYPASS.LTC128B.128 [R156+0x7900], [R6.64], !P3 ;  /* 0x07900000069c0fae */ /* 0x0003e8000d901d4c */
[----:B------:R-:W0:Y:S01]  /*1d20*/  LDGDEPBAR ;  /* 0x00000000000079af */ /* 0x000e220000000000 */
[----:B--2---:R-:W-:-:S04]  /*1d30*/  IMAD.WIDE.U32 R12, R25, c[0x0][0x208], RZ ;  /* 0x00008200190c7a25 */ /* 0x004fc800078e00ff */
[----:B----4-:R-:W-:Y:S02]  /*1d40*/  IMAD.SHL.U32 R8, R17, 0x8, RZ ;  /* 0x0000000811087824 */ /* 0x010fe400078e00ff */
[----:B-----5:R-:W-:Y:S01]  /*1d50*/  IMAD.SHL.U32 R4, R18, 0x40, RZ ;  /* 0x0000004012047824 */ /* 0x020fe200078e00ff */
[----:B------:R-:W-:Y:S02]  /*1d60*/  SHF.L.U32 R5, R16, 0x3, RZ ;  /* 0x0000000310057819 */ /* 0x000fe400000006ff */
[----:B------:R-:W-:Y:S01]  /*1d70*/  LOP3.LUT R8, R2, 0x8, R8, 0xf8, !PT ;  /* 0x0000000802087812 */ /* 0x000fe200078ef808 */
[----:B------:R-:W-:-:S04]  /*1d80*/  DEPBAR.LE SB0, 0x1 ;  /* 0x000080400000791a */ /* 0x000fc80000000000 */
[----:B------:R-:W-:-:S04]  /*1d90*/  DEPBAR.LE SB0, 0x0 ;  /* 0x000080000000791a */ /* 0x000fc80000000000 */
[----:B------:R-:W-:Y:S02]  /*1da0*/  LOP3.LUT R4, R4, 0x1c0, RZ, 0xc0, !PT ;  /* 0x000001c004047812 */ /* 0x000fe400078ec0ff */
[----:B-1----:R-:W-:Y:S02]  /*1db0*/  SHF.R.U32.HI R6, RZ, 0x3, R2 ;  /* 0x00000003ff067819 */ /* 0x002fe40000011602 */
[----:B------:R-:W-:Y:S01]  /*1dc0*/  LOP3.LUT R7, R4, 0x8, R5, 0xf8, !PT ;  /* 0x0000000804077812 */ /* 0x000fe200078ef805 */
[----:B------:R-:W-:Y:S01]  /*1dd0*/  IMAD.SHL.U32 R5, R19, 0x40, RZ ;  /* 0x0000004013057824 */ /* 0x000fe200078e00ff */
[----:B------:R-:W-:Y:S02]  /*1de0*/  SHF.R.U32.HI R4, RZ, 0x3, R4 ;  /* 0x00000003ff047819 */ /* 0x000fe40000011604 */
[----:B------:R-:W-:Y:S02]  /*1df0*/  SHF.L.U32 R2, R155, 0x5, RZ ;  /* 0x000000059b027819 */ /* 0x000fe400000006ff */
[----:B------:R-:W-:-:S02]  /*1e00*/  LOP3.LUT R6, R8, R6, RZ, 0x3c, !PT ;  /* 0x0000000608067212 */ /* 0x000fc400078e3cff */
[----:B------:R-:W-:Y:S02]  /*1e10*/  LOP3.LUT R154, R7, R4, RZ, 0x3c, !PT ;  /* 0x00000004079a7212 */ /* 0x000fe400078e3cff */
[----:B------:R-:W-:Y:S02]  /*1e20*/  LOP3.LUT R153, R5, 0xfffffe00, RZ, 0xc0, !PT ;  /* 0xfffffe0005997812 */ /* 0x000fe400078ec0ff */
[----:B------:R-:W-:Y:S02]  /*1e30*/  LOP3.LUT R4, R2, 0x7ffffc00, RZ, 0xc0, !PT ;  /* 0x7ffffc0002047812 */ /* 0x000fe400078ec0ff */
[----:B------:R-:W-:Y:S02]  /*1e40*/  LEA R2, R16, R6, 0x9 ;  /* 0x0000000610027211 */ /* 0x000fe400078e48ff */
[----:B------:R-:W-:-:S03]  /*1e50*/  IADD3 R4, R154, R153, R4 ;  /* 0x000000999a047210 */ /* 0x000fc60007ffe004 */
[----:B------:R-:W-:Y:S01]  /*1e60*/  IMAD.SHL.U32 R232, R2, 0x2, RZ ;  /* 0x0000000202e87824 */ /* 0x000fe200078e00ff */
[----:B------:R-:W-:Y:S01]  /*1e70*/  BAR.SYNC.DEFER_BLOCKING 0x0 ;  /* 0x0000000000007b1d */ /* 0x000fe20000010000 */
[----:B------:R-:W-:Y:S01]  /*1e80*/  SHF.L.U32 R239, R4, 0x1, RZ ;  /* 0x0000000104ef7819 */ /* 0x000fe200000006ff */
[----:B------:R-:W-:Y:S02]  /*1e90*/  IMAD R2, R20, c[0x0][0x208], RZ ;  /* 0x0000820014027a24 */ /* 0x000fe400078e02ff */
[----:B------:R-:W-:Y:S02]  /*1ea0*/  IADD3 R243, R232, 0x4120, RZ ;  /* 0x00004120e8f37810 */ /* 0x000fe40007ffe0ff */
[----:B------:R-:W-:Y:S01]  /*1eb0*/  IMAD R2, R25, c[0x0][0x20c], R2 ;  /* 0x0000830019027a24 */ /* 0x000fe200078e0202 */
[----:B------:R-:W-:Y:S01]  /*1ec0*/  LEA R240, R0, R239, 0x1 ;  /* 0x000000ef00f07211 */ /* 0x000fe200078e08ff */
[----:B------:R-:W-:-:S03]  /*1ed0*/  IMAD R241, R3, 0x2, R239 ;  /* 0x0000000203f17824 */ /* 0x000fc600078e02ef */
[----:B------:R-:W-:Y:S01]  /*1ee0*/  IADD3 R13, R13, R2, RZ ;  /* 0x000000020d0d7210 */ /* 0x000fe20007ffe0ff */
[----:B------:R-:W-:Y:S01]  /*1ef0*/  IMAD R2, R21, c[0x0][0x218], RZ ;  /* 0x0000860015027a24 */ /* 0x000fe200078e02ff */
[----:B------:R-:W-:Y:S02]  /*1f00*/  LEA R242, R0, R241, 0x1 ;  /* 0x000000f100f27211 */ /* 0x000fe400078e08ff */
[----:B------:R-:W-:Y:S01]  /*1f10*/  LEA R244, R3, R240, 0x1 ;  /* 0x000000f003f47211 */ /* 0x000fe200078e08ff */
[----:B------:R-:W-:-:S04]  /*1f20*/  IMAD.WIDE.U32 R12, R24, c[0x0][0x218], R12 ;  /* 0x00008600180c7a25 */ /* 0x000fc800078e000c */
[----:B------:R-:W-:Y:S01]  /*1f30*/  IMAD R2, R24, c[0x0][0x21c], R2 ;  /* 0x0000870018027a24 */ /* 0x000fe200078e0202 */
[----:B------:R-:W-:Y:S01]  /*1f40*/  IADD3 R14, P2, R12, UR22, RZ ;  /* 0x000000160c0e7c10 */ /* 0x000fe2000ff5e0ff */
[----:B------:R-:W-:Y:S01]  /*1f50*/  IMAD.WIDE R24, R132, 0x2, RZ ;  /* 0x0000000284187825 */ /* 0x000fe200078e02ff */
[----:B------:R-:W-:Y:S02]  /*1f60*/  LDSM.16.M88.4 R4, [R239+0xa100] ;  /* 0x00a10000ef04783b */ /* 0x000fe40000000200 */
[C---:B------:R-:W-:Y:S02]  /*1f70*/  LEA R12, P0, R14.reuse, c[0x0][0x1f8], 0x1 ;  /* 0x00007e000e0c7a11 */ /* 0x040fe400078008ff */
[----:B------:R-:W-:Y:S01]  /*1f80*/  IADD3.X R2, R13, UR4, R2, P2, !PT ;  /* 0x000000040d027c10 */ /* 0x000fe200097fe402 */
[----:B------:R-:W1:Y:S03]  /*1f90*/  LDSM.16.M88.4 R16, [R232+0x4100] ;  /* 0x00410000e810783b */ /* 0x000e660000000200 */
[----:B------:R-:W-:Y:S01]  /*1fa0*/  LEA.HI.X R2, R14, c[0x0][0x1fc], R2, 0x1, P0 ;  /* 0x00007f000e027a11 */ /* 0x000fe200000f0c02 */
[----:B------:R-:W-:Y:S01]  /*1fb0*/  LDSM.16.M88.4 R36, [R232+0x4900] ;  /* 0x00490000e824783b */ /* 0x000fe20000000200 */
[----:B------:R-:W-:-:S03]  /*1fc0*/  LOP3.LUT P0, RZ, R34, 0x2, RZ, 0xc0, !PT ;  /* 0x0000000222ff7812 */ /* 0x000fc6000780c0ff */
[----:B------:R-:W-:Y:S04]  /*1fd0*/  LDSM.16.M88.4 R40, [R232+0x5100] ;  /* 0x00510000e828783b */ /* 0x000fe80000000200 */
[----:B------:R-:W-:Y:S04]  /*1fe0*/  LDSM.16.M88.4 R48, [R232+0x5900] ;  /* 0x00590000e830783b */ /* 0x000fe80000000200 */
[----:B------:R-:W-:Y:S04]  /*1ff0*/  SHFL.IDX PT, R20, R12, RZ, 0x181f ;  /* 0x00181fff0c147589 */ /* 0x000fe800000e0000 */
[----:B------:R-:W2:Y:S04]  /*2000*/  SHFL.IDX PT, R13, R12, 0x2, 0x181f ;  /* 0x00581f000c0d7f89 */ /* 0x000ea800000e0000 */
[----:B------:R-:W-:Y:S04]  /*2010*/  SHFL.IDX PT, R21, R2, RZ, 0x181f ;  /* 0x00181fff02157589 */ /* 0x000fe800000e0000 */
[----:B------:R-:W-:Y:S04]  /*2020*/  SHFL.IDX PT, R30, R12, 0x3, 0x181f ;  /* 0x00781f000c1e7f89 */ /* 0x000fe800000e0000 */
[----:B------:R-:W4:Y:S04]  /*2030*/  SHFL.IDX PT, R31, R2, 0x2, 0x181f ;  /* 0x00581f00021f7f89 */ /* 0x000f2800000e0000 */
[----:B------:R-:W-:Y:S01]  /*2040*/  SHFL.IDX PT, R32, R2, 0x1, 0x181f ;  /* 0x00381f0002207f89 */ /* 0x000fe200000e0000 */
[----:B-1----:R-:W-:Y:S03]  /*2050*/  HMMA.16816.F32.BF16 R64, R4, R16, RZ ;  /* 0x000000100440723c */ /* 0x002fe600000418ff */
[----:B---3--:R-:W1:Y:S01]  /*2060*/  LDSM.16.M88.4 R8, [R239+0x8100] ;  /* 0x00810000ef08783b */ /* 0x008e620000000200 */
[----:B--2---:R-:W-:-:S04]  /*2070*/  IADD3 R14, P2, R24, R13, RZ ;  /* 0x0000000d180e7210 */ /* 0x004fc80007f5e0ff */
[C---:B------:R-:W-:Y:S08]  /*2080*/  HMMA.16816.F32.BF16 R68, R4.reuse, R36, RZ ;  /* 0x000000240444723c */ /* 0x040ff000000418ff */
[----:B------:R-:W-:Y:S01]  /*2090*/  HMMA.16816.F32.BF16 R72, R4, R40, RZ ;  /* 0x000000280448723c */ /* 0x000fe200000418ff */
[----:B----4-:R-:W-:-:S07]  /*20a0*/  IMAD.X R15, R25, 0x1, R31, P2 ;  /* 0x00000001190f7824 */ /* 0x010fce00010e061f */
[C---:B------:R-:W-:Y:S08]  /*20b0*/  HMMA.16816.F32.BF16 R76, R4.reuse, R48, RZ ;  /* 0x00000030044c723c */ /* 0x040ff000000418ff */
[C---:B------:R-:W-:Y:S08]  /*20c0*/  HMMA.16816.F32.BF16 R84, R4.reuse, R18, RZ ;  /* 0x000000120454723c */ /* 0x040ff000000418ff */
[C---:B------:R-:W-:Y:S08]  /*20d0*/  HMMA.16816.F32.BF16 R92, R4.reuse, R38, RZ ;  /* 0x00000026045c723c */ /* 0x040ff000000418ff */
[C---:B------:R-:W-:Y:S08]  /*20e0*/  HMMA.16816.F32.BF16 R100, R4.reuse, R42, RZ ;  /* 0x0000002a0464723c */ /* 0x040ff000000418ff */
[----:B------:R-:W-:Y:S01]  /*20f0*/  HMMA.16816.F32.BF16 R96, R4, R50, RZ ;  /* 0x000000320460723c */ /* 0x000fe200000418ff */
[----:B------:R-:W2:Y:S04]  /*2100*/  SHFL.IDX PT, R6, R12, 0x1, 0x181f ;  /* 0x00381f000c067f89 */ /* 0x000ea800000e0000 */
[----:B------:R3:W4:Y:S02]  /*2110*/  SHFL.IDX PT, R7, R2, 0x3, 0x181f ;  /* 0x00781f0002077f89 */ /* 0x00072400000e0000 */
[----:B------:R-:W-:Y:S01]  /*2120*/  IMAD.WIDE R4, R134, 0x2, RZ ;  /* 0x0000000286047825 */ /* 0x000fe200078e02ff */
[C---:B-1----:R-:W-:Y:S08]  /*2130*/  HMMA.16816.F32.BF16 R108, R8.reuse, R16, RZ ;  /* 0x00000010086c723c */ /* 0x042ff000000418ff */
[C---:B------:R-:W-:Y:S01]  /*2140*/  HMMA.16816.F32.BF16 R140, R8.reuse, R18, RZ ;  /* 0x00000012088c723c */ /* 0x040fe200000418ff */
[----:B------:R-:W-:Y:S07]  /*2150*/  LDSM.16.M88.4 R16, [R241+0xa100] ;  /* 0x00a10000f110783b */ /* 0x000fee0000000200 */
[----:B------:R-:W-:Y:S01]  /*2160*/  HMMA.16816.F32.BF16 R104, R8, R36, RZ ;  /* 0x000000240868723c */ /* 0x000fe200000418ff */
[----:B--2---:R-:W-:-:S02]  /*2170*/  IADD3 R22, P6, R24, R6, RZ ;  /* 0x0000000618167210 */ /* 0x004fc40007fde0ff */
[----:B---3--:R-:W-:Y:S02]  /*2180*/  IADD3 R2, R232, 0x4100, RZ ;  /* 0x00004100e8027810 */ /* 0x008fe40007ffe0ff */
[----:B------:R-:W-:Y:S02]  /*2190*/  IADD3.X R23, R25, R32, RZ, P6, !PT ;  /* 0x0000002019177210 */ /* 0x000fe400037fe4ff */
[----:B------:R-:W-:Y:S01]  /*21a0*/  @P0 IADD3 R243, R2, -0x20, RZ ;  /* 0xffffffe002f30810 */ /* 0x000fe20007ffe0ff */
[----:B------:R-:W-:Y:S01]  /*21b0*/  HMMA.16816.F32.BF16 R112, R8, R38, RZ ;  /* 0x000000260870723c */ /* 0x000fe200000418ff */
[----:B------:R-:W-:Y:S01]  /*21c0*/  IADD3 R26, P0, R20, R24, RZ ;  /* 0x00000018141a7210 */ /* 0x000fe20007f1e0ff */
[----:B------:R-:W-:Y:S01]  /*21d0*/  IMAD.MOV.U32 R2, RZ, RZ, 0x40 ;  /* 0x00000040ff027424 */ /* 0x000fe200078e00ff */
[----:B------:R-:W-:Y:S01]  /*21e0*/  ISETP.GE.AND P6, PT, R132, c[0x0][0x1d4], PT ;  /* 0x0000750084007a0c */ /* 0x000fe20003fc6270 */
[----:B------:R-:W1:Y:S01]  /*21f0*/  LDSM.16.M88.4 R56, [R243] ;  /* 0x00000000f338783b */ /* 0x000e620000000200 */
[----:B------:R-:W-:-:S02]  /*2200*/  IADD3.X R27, R21, R25, RZ, P0, !PT ;  /* 0x00000019151b7210 */ /* 0x000fc400007fe4ff */
[----:B------:R-:W-:Y:S01]  /*2210*/  IADD3 R28, P0, R24, R30, RZ ;  /* 0x0000001e181c7210 */ /* 0x000fe20007f1e0ff */
[----:B------:R-:W2:Y:S01]  /*2220*/  LDSM.16.M88.4 R52, [R243+0x800] ;  /* 0x00080000f334783b */ /* 0x000ea20000000200 */
[----:B------:R-:W-:Y:S01]  /*2230*/  IADD3 R24, P2, R20, R4, RZ ;  /* 0x0000000414187210 */ /* 0x000fe20007f5e0ff */
[C---:B------:R-:W-:Y:S01]  /*2240*/  HMMA.16816.F32.BF16 R60, R8.reuse, R48, RZ ;  /* 0x00000030083c723c */ /* 0x040fe200000418ff */
[----:B----4-:R-:W-:Y:S01]  /*2250*/  IADD3.X R29, R25, R7, RZ, P0, !PT ;  /* 0x00000007191d7210 */ /* 0x010fe200007fe4ff */
[----:B------:R-:W-:Y:S01]  /*2260*/  LDSM.16.M88.4 R44, [R243+0x1000] ;  /* 0x00100000f32c783b */ /* 0x000fe20000000200 */
[----:B------:R-:W-:Y:S02]  /*2270*/  IADD3.X R25, R21, R5, RZ, P2, !PT ;  /* 0x0000000515197210 */ /* 0x000fe400017fe4ff */
[C---:B------:R-:W-:Y:S01]  /*2280*/  IADD3 R12, P2, R4.reuse, R13, RZ ;  /* 0x0000000d040c7210 */ /* 0x040fe20007f5e0ff */
[----:B------:R-:W3:Y:S01]  /*2290*/  LDSM.16.M88.4 R36, [R243+0x1800] ;  /* 0x00180000f324783b */ /* 0x000ee20000000200 */
[----:B------:R-:W-:Y:S01]  /*22a0*/  IADD3 R20, P0, R4, R6, RZ ;  /* 0x0000000604147210 */ /* 0x000fe20007f1e0ff */
[----:B------:R-:W-:Y:S01]  /*22b0*/  HMMA.16816.F32.BF16 R88, R8, R40, RZ ;  /* 0x000000280858723c */ /* 0x000fe200000418ff */
[----:B------:R-:W-:-:S02]  /*22c0*/  IADD3.X R13, R5, R31, RZ, P2, !PT ;  /* 0x0000001f050d7210 */ /* 0x000fc400017fe4ff */
[----:B------:R-:W-:Y:S01]  /*22d0*/  ISETP.LT.OR P2, PT, R33, 0x1, P6 ;  /* 0x000000012100780c */ /* 0x000fe20003741670 */
[----:B------:R-:W-:Y:S01]  /*22e0*/  IMAD.X R21, R5, 0x1, R32, P0 ;  /* 0x0000000105157824 */ /* 0x000fe200000e0620 */
[----:B------:R-:W-:Y:S02]  /*22f0*/  IADD3 R30, P0, R4, R30, RZ ;  /* 0x0000001e041e7210 */ /* 0x000fe40007f1e0ff */
[----:B------:R-:W-:Y:S01]  /*2300*/  IADD3 R251, R243, 0x800, RZ ;  /* 0x00000800f3fb7810 */ /* 0x000fe20007ffe0ff */
[----:B------:R-:W-:Y:S01]  /*2310*/  HMMA.16816.F32.BF16 R80, R8, R42, RZ ;  /* 0x0000002a0850723c */ /* 0x000fe200000418ff */
[----:B------:R-:W-:Y:S02]  /*2320*/  IADD3.X R31, R5, R7, RZ, P0, !PT ;  /* 0x00000007051f7210 */ /* 0x000fe400007fe4ff */
[----:B------:R-:W-:Y:S01]  /*2330*/  ISETP.LT.OR P0, PT, R33, 0x1, P5 ;  /* 0x000000012100780c */ /* 0x000fe20002f01670 */
[----:B------:R-:W4:Y:S01]  /*2340*/  LDSM.16.M88.4 R4, [R241+0x8100] ;  /* 0x00810000f104783b */ /* 0x000f220000000200 */
[----:B------:R-:W-:-:S02]  /*2350*/  IADD3 R250, R243, 0x1000, RZ ;  /* 0x00001000f3fa7810 */ /* 0x000fc40007ffe0ff */
[----:B------:R-:W-:Y:S01]  /*2360*/  IADD3 R249, R243, 0x1800, RZ ;  /* 0x00001800f3f97810 */ /* 0x000fe20007ffe0ff */
[----:B------:R-:W-:Y:S01]  /*2370*/  @!PT LDS RZ, [RZ] ;  /* 0x00000000fffff984 */ /* 0x000fe20000000800 */
[----:B------:R-:W-:Y:S01]  /*2380*/  @!PT LDS RZ, [RZ] ;  /* 0x00000000fffff984 */ /* 0x000fe20000000800 */
[----:B------:R-:W-:Y:S01]  /*2390*/  @!PT LDS RZ, [RZ] ;  /* 0x00000000fffff984 */ /* 0x000fe20000000800 */
[----:B------:R5:W-:Y:S01]  /*23a0*/  LDGSTS.E.BYPASS.LTC128B.128 [R156+0x100], [R26.64], !P2 ;  /* 0x001000001a9c7fae */ /* 0x000be2000d101d4c */
[----:B------:R-:W-:Y:S01]  /*23b0*/  ISETP.LT.OR P2, PT, R33, 0x11, P6 ;  /* 0x000000112100780c */ /* 0x000fe20003741670 */
[----:B------:R-:W-:Y:S01]  /*23c0*/  HMMA.16816.F32.BF16 R48, R8, R50, RZ ;  /* 0x000000320830723c */ /* 0x000fe200000418ff */
[C---:B------:R-:W-:Y:S02]  /*23d0*/  IADD3 R248, R243.reuse, 0x2000, RZ ;  /* 0x00002000f3f87810 */ /* 0x040fe40007ffe0ff */
[C---:B------:R-:W-:Y:S02]  /*23e0*/  IADD3 R247, R243.reuse, 0x2800, RZ ;  /* 0x00002800f3f77810 */ /* 0x040fe40007ffe0ff */
[----:B------:R-:W-:Y:S01]  /*23f0*/  IADD3 R246, R243, 0x3000, RZ ;  /* 0x00003000f3f67810 */ /* 0x000fe20007ffe0ff */
[----:B------:R5:W-:Y:S01]  /*2400*/  LDGSTS.E.BYPASS.LTC128B.128 [R156+0x2100], [R24.64], !P0 ;  /* 0x02100000189c7fae */ /* 0x000be2000c101d4c */
[----:B------:R-:W-:Y:S01]  /*2410*/  ISETP.LT.OR P0, PT, R33, 0x11, P5 ;  /* 0x000000112100780c */ /* 0x000fe20002f01670 */
[----:B-1----:R-:W-:Y:S01]  /*2420*/  HMMA.16816.F32.BF16 R40, R16, R56, R64 ;  /* 0x000000381028723c */ /* 0x002fe20000041840 */
[----:B------:R-:W-:-:S03]  /*2430*/  IADD3 R245, R243, 0x3800, RZ ;  /* 0x00003800f3f57810 */ /* 0x000fc60007ffe0ff */
[----:B------:R1:W-:Y:S01]  /*2440*/  LDGSTS.E.BYPASS.LTC128B.128 [R156+0x900], [R22.64], !P2 ;  /* 0x00900000169c7fae */ /* 0x0003e2000d101d4c */
[C---:B------:R-:W-:Y:S02]  /*2450*/  ISETP.LT.OR P2, PT, R33.reuse, 0x21, P6 ;  /* 0x000000212100780c */ /* 0x040fe40003741670 */
[C---:B------:R-:W-:Y:S01]  /*2460*/  ISETP.LT.OR P6, PT, R33.reuse, 0x31, P6 ;  /* 0x000000312100780c */ /* 0x040fe200037c1670 */
[C---:B--2---:R-:W-:Y:S04]  /*2470*/  HMMA.16816.F32.BF16 R128, R16.reuse, R52, R68 ;  /* 0x000000341080723c */ /* 0x044fe80000041844 */
[----:B------:R1:W-:Y:S01]  /*2480*/  LDGSTS.E.BYPASS.LTC128B.128 [R156+0x2900], [R20.64], !P0 ;  /* 0x02900000149c7fae */ /* 0x0003e2000c101d4c */
[C---:B------:R-:W-:Y:S02]  /*2490*/  ISETP.LT.OR P0, PT, R33.reuse, 0x21, P5 ;  /* 0x000000212100780c */ /* 0x040fe40002f01670 */
[----:B------:R-:W-:Y:S01]  /*24a0*/  ISETP.LT.OR P5, PT, R33, 0x31, P5 ;  /* 0x000000312100780c */ /* 0x000fe20002fa1670 */
[----:B---3--:R-:W-:Y:S02]  /*24b0*/  HMMA.16816.F32.BF16 R68, R16, R36, R76 ;  /* 0x000000241044723c */ /* 0x008fe4000004184c */
[----:B------:R2:W-:Y:S01]  /*24c0*/  LDGSTS.E.BYPASS.LTC128B.128 [R156+0x1100], [R14.64], !P2 ;  /* 0x011000000e9c7fae */ /* 0x0005e2000d101d4c */
[----:B------:R-:W-:-:S04]  /*24d0*/  LOP3.LUT P2, RZ, R34, 0x4, RZ, 0xc0, !PT ;  /* 0x0000000422ff7812 */ /* 0x000fc8000784c0ff */
[----:B------:R-:W-:Y:S01]  /*24e0*/  SEL R2, R2, 0xffffffc0, !P2 ;  /* 0xffffffc002027807 */ /* 0x000fe20005000000 */
[----:B------:R-:W-:Y:S01]  /*24f0*/  HMMA.16816.F32.BF16 R72, R16, R44, R72 ;  /* 0x0000002c1048723c */ /* 0x000fe20000041848 */
[----:B------:R-:W-:Y:S01]  /*2500*/  PLOP3.LUT P2, PT, PT, PT, UP0, 0x80, 0x0 ;  /* 0x000000000000781c */ /* 0x000fe20003f4f008 */
[----:B------:R2:W-:Y:S01]  /*2510*/  LDGSTS.E.BYPASS.LTC128B.128 [R156+0x3100], [R12.64], !P0 ;  /* 0x031000000c9c7fae */ /* 0x0005e2000c101d4c */
[----:B------:R-:W-:Y:S01]  /*2520*/  IADD3 R238, R232, R2, RZ ;  /* 0x00000002e8ee7210 */ /* 0x000fe20007ffe0ff */
[----:B------:R-:W-:Y:S01]  /*2530*/  IMAD.IADD R237, R2, 0x1, R243 ;  /* 0x0000000102ed7824 */ /* 0x000fe200078e02f3 */
[----:B------:R-:W-:Y:S01]  /*2540*/  ISETP.GT.AND P0, PT, R158, 0x3f, PT ;  /* 0x0000003f9e00780c */ /* 0x000fe20003f04270 */
[----:B------:R3:W-:Y:S02]  /*2550*/  LDGSTS.E.BYPASS.LTC128B.128 [R156+0x1900], [R28.64], !P6 ;  /* 0x019000001c9c7fae */ /* 0x0007e4000f101d4c */
[----:B----4-:R-:W-:Y:S02]  /*2560*/  HMMA.16816.F32.BF16 R32, R4, R56, R108 ;  /* 0x000000380420723c */ /* 0x010fe4000004186c */
[----:B------:R3:W-:Y:S04]  /*2570*/  LDGSTS.E.BYPASS.LTC128B.128 [R156+0x3900], [R30.64], !P5 ;  /* 0x039000001e9c7fae */ /* 0x0007e8000e901d4c */
[----:B------:R-:W-:Y:S02]  /*2580*/  LDSM.16.M88.4 R8, [R240+0xa100] ;  /* 0x00a10000f008783b */ /* 0x000fe40000000200 */
[C---:B------:R-:W-:Y:S02]  /*2590*/  HMMA.16816.F32.BF16 R64, R16.reuse, R58, R84 ;  /* 0x0000003a1040723c */ /* 0x040fe40000041854 */
[----:B-1----:R-:W-:Y:S04]  /*25a0*/  LDSM.16.M88.4 R20, [R238+0x5100] ;  /* 0x00510000ee14783b */ /* 0x002fe80000000200 */
[----:B-----5:R-:W-:Y:S02]  /*25b0*/  LDSM.16.M88.4 R24, [R238+0x4900] ;  /* 0x00490000ee18783b */ /* 0x020fe40000000200 */
[C---:B------:R-:W-:Y:S02]  /*25c0*/  HMMA.16816.F32.BF16 R76, R16.reuse, R54, R92 ;  /* 0x00000036104c723c */ /* 0x040fe4000004185c */
[----:B------:R-:W-:Y:S04]  /*25d0*/  LDSM.16.M88.4 R84, [R237+0x1000] ;  /* 0x00100000ed54783b */ /* 0x000fe80000000200 */
[----:B--2---:R-:W-:Y:S02]  /*25e0*/  LDSM.16.M88.4 R12, [R240+0x8100] ;  /* 0x00810000f00c783b */ /* 0x004fe40000000200 */
[C---:B------:R-:W-:Y:S02]  /*25f0*/  HMMA.16816.F32.BF16 R144, R16.reuse, R46, R100 ;  /* 0x0000002e1090723c */ /* 0x040fe40000041864 */
[----:B------:R-:W-:Y:S04]  /*2600*/  LDSM.16.M88.4 R100, [R237+0x1800] ;  /* 0x00180000ed64783b */ /* 0x000fe80000000200 */
[----:B---3--:R-:W1:Y:S02]  /*2610*/  LDSM.16.M88.4 R28, [R238+0x4100] ;  /* 0x00410000ee1c783b */ /* 0x008e640000000200 */
[----:B------:R-:W-:Y:S02]  /*2620*/  HMMA.16816.F32.BF16 R136, R16, R38, R96 ;  /* 0x000000261088723c */ /* 0x000fe40000041860 */
[----:B------:R-:W2:Y:S04]  /*2630*/  LDSM.16.M88.4 R16, [R238+0x5900] ;  /* 0x00590000ee10783b */ /* 0x000ea80000000200 */
[----:B------:R-:W0:Y:S02]  /*2640*/  LDGDEPBAR ;  /* 0x00000000000079af */ /* 0x000e240000000000 */
[C---:B------:R-:W-:Y:S08]  /*2650*/  HMMA.16816.F32.BF16 R92, R4.reuse, R58, R140 ;  /* 0x0000003a045c723c */ /* 0x040ff0000004188c */
[C---:B------:R-:W-:Y:S01]  /*2660*/  HMMA.16816.F32.BF16 R116, R4.reuse, R36, R60 ;  /* 0x000000240474723c */ /* 0x040fe2000004183c */
[----:B------:R-:W-:Y:S07]  /*2670*/  LDSM.16.M88.4 R60, [R232+0x6100] ;  /* 0x00610000e83c783b */ /* 0x000fee0000000200 */
[C---:B------:R-:W-:Y:S01]  /*2680*/  HMMA.16816.F32.BF16 R48, R4.reuse, R38, R48 ;  /* 0x000000260430723c */ /* 0x040fe20000041830 */
[----:B------:R-:W-:Y:S07]  /*2690*/  LDSM.16.M88.4 R36, [R242+0x8100] ;  /* 0x00810000f224783b */ /* 0x000fee0000000200 */
[----:B------:R-:W-:Y:S08]  /*26a0*/  HMMA.16816.F32.BF16 R120, R4, R52, R104 ;  /* 0x000000340478723c */ /* 0x000ff00000041868 */
[----:B-1----:R-:W-:Y:S01]  /*26b0*/  HMMA.16816.F32.BF16 R56, R8, R28, R40 ;  /* 0x0000001c0838723c */ /* 0x002fe20000041828 */
[----:B------:R-:W1:Y:S07]  /*26c0*/  LDSM.16.M88.4 R40, [R237] ;  /* 0x00000000ed28783b */ /* 0x000e6e0000000200 */
[C---:B------:R-:W-:Y:S08]  /*26d0*/  HMMA.16816.F32.BF16 R124, R4.reuse, R44, R88 ;  /* 0x0000002c047c723c */ /* 0x040ff00000041858 */
[C---:B------:R-:W-:Y:S01]  /*26e0*/  HMMA.16816.F32.BF16 R112, R4.reuse, R54, R112 ;  /* 0x000000360470723c */ /* 0x040fe20000041870 */
[----:B------:R-:W-:Y:S07]  /*26f0*/  LDSM.16.M88.4 R52, [R237+0x800] ;  /* 0x00080000ed34783b */ /* 0x000fee0000000200 */
[----:B------:R-:W-:Y:S01]  /*2700*/  HMMA.16816.F32.BF16 R108, R4, R46, R80 ;  /* 0x0000002e046c723c */ /* 0x000fe20000041850 */
[----:B------:R-:W3:Y:S07]  /*2710*/  LDSM.16.M88.4 R4, [R242+0xa100] ;  /* 0x00a10000f204783b */ /* 0x000eee0000000200 */
[----:B------:R-:W-:Y:S01]  /*2720*/  HMMA.16816.F32.BF16 R44, R12, R28, R32 ;  /* 0x0000001c0c2c723c */ /* 0x000fe20000041820 */
[----:B------:R-:W4:Y:S07]  /*2730*/  LDSM.16.M88.4 R32, [R239+0xc100] ;  /* 0x00c10000ef20783b */ /* 0x000f2e0000000200 */
[C---:B------:R-:W-:Y:S08]  /*2740*/  HMMA.16816.F32.BF16 R96, R8.reuse, R20, R72 ;  /* 0x000000140860723c */ /* 0x040ff00000041848 */
[C---:B--2---:R-:W-:Y:S08]  /*2750*/  HMMA.16816.F32.BF16 R88, R8.reuse, R16, R68 ;  /* 0x000000100858723c */ /* 0x044ff00000041844 */
[C---:B------:R-:W-:Y:S08]  /*2760*/  HMMA.16816.F32.BF16 R104, R8.reuse, R24, R128 ;  /* 0x000000180868723c */ /* 0x040ff00000041880 */
[C---:B------:R-:W-:Y:S08]  /*2770*/  HMMA.16816.F32.BF16 R80, R8.reuse, R30, R64 ;  /* 0x0000001e0850723c */ /* 0x040ff00000041840 */
[C---:B------:R-:W-:Y:S08]  /*2780*/  HMMA.16816.F32.BF16 R76, R8.reuse, R26, R76 ;  /* 0x0000001a084c723c */ /* 0x040ff0000004184c */
[C---:B------:R-:W-:Y:S08]  /*2790*/  HMMA.16816.F32.BF16 R72, R8.reuse, R22, R144 ;  /* 0x000000160848723c */ /* 0x040ff00000041890 */
[----:B------:R-:W-:Y:S08]  /*27a0*/  HMMA.16816.F32.BF16 R68, R8, R18, R136 ;  /* 0x000000120844723c */ /* 0x000ff00000041888 */
[----:B-1----:R-:W-:Y:S08]  /*27b0*/  HMMA.16816.F32.BF16 R8, R36, R40, R44 ;  /* 0x000000282408723c */ /* 0x002ff0000004182c */
[C---:B------:R-:W-:Y:S01]  /*27c0*/  HMMA.16816.F32.BF16 R64, R12.reuse, R30, R92 ;  /* 0x0000001e0c40723c */ /* 0x040fe2000004185c */
[----:B------:R-:W1:Y:S07]  /*27d0*/  LDSM.16.M88.4 R28, [R239+0xe100] ;  /* 0x00e10000ef1c783b */ /* 0x000e6e0000000200 */
[C---:B------:R-:W-:Y:S08]  /*27e0*/  HMMA.16816.F32.BF16 R92, R12.reuse, R24, R120 ;  /* 0x000000180c5c723c */ /* 0x040ff00000041878 */
[C---:B------:R-:W-:Y:S08]  /*27f0*/  HMMA.16816.F32.BF16 R120, R12.reuse, R16, R116 ;  /* 0x000000100c78723c */ /* 0x040ff00000041874 */
[C---:B------:R-:W-:Y:S01]  /*2800*/  HMMA.16816.F32.BF16 R112, R12.reuse, R26, R112 ;  /* 0x0000001a0c70723c */ /* 0x040fe20000041870 */
[----:B------:R-:W-:Y:S07]  /*2810*/  LDSM.16.M88.4 R24, [R241+0xc100] ;  /* 0x00c10000f118783b */ /* 0x000fee0000000200 */
[C---:B------:R-:W-:Y:S08]  /*2820*/  HMMA.16816.F32.BF16 R124, R12.reuse, R20, R124 ;  /* 0x000000140c7c723c */ /* 0x040ff0000004187c */
[C---:B------:R-:W-:Y:S01]  /*2830*/  HMMA.16816.F32.BF16 R108, R12.reuse, R22, R108 ;  /* 0x000000160c6c723c */ /* 0x040fe2000004186c */
[----:B------:R-:W-:Y:S07]  /*2840*/  LDSM.16.M88.4 R20, [R241+0xe100] ;  /* 0x00e10000f114783b */ /* 0x000fee0000000200 */
[----:B------:R-:W-:Y:S01]  /*2850*/  HMMA.16816.F32.BF16 R116, R12, R18, R48 ;  /* 0x000000120c74723c */ /* 0x000fe20000041830 */
[----:B------:R-:W-:Y:S04]  /*2860*/  LDSM.16.M88.4 R48, [R238+0x6100] ;  /* 0x00610000ee30783b */ /* 0x000fe80000000200 */
[----:B------:R-:W-:Y:S03]  /*2870*/  LDSM.16.M88.4 R16, [R240+0xc100] ;  /* 0x00c10000f010783b */ /* 0x000fe60000000200 */
[----:B---3--:R-:W-:Y:S01]  /*2880*/  HMMA.16816.F32.BF16 R12, R4, R40, R56 ;  /* 0x00000028040c723c */ /* 0x008fe20000041838 */
[----:B------:R-:W2:Y:S07]  /*2890*/  LDSM.16.M88.4 R56, [R243+0x2000] ;  /* 0x00200000f338783b */ /* 0x000eae0000000200 */
[----:B----4-:R-:W-:Y:S08]  /*28a0*/  HMMA.16816.F32.BF16 R8, R32, R60, R8 ;  /* 0x0000003c2008723c */ /* 0x010ff00000041808 */
[C---:B------:R-:W-:Y:S08]  /*28b0*/  HMMA.16816.F32.BF16 R80, R4.reuse, R42, R80 ;  /* 0x0000002a0450723c */ /* 0x040ff00000041850 */
[C---:B------:R-:W-:Y:S08]  /*28c0*/  HMMA.16816.F32.BF16 R104, R4.reuse, R52, R104 ;  /* 0x000000340468723c */ /* 0x040ff00000041868 */
[C---:B------:R-:W-:Y:S08]  /*28d0*/  HMMA.16816.F32.BF16 R128, R4.reuse, R54, R76 ;  /* 0x000000360480723c */ /* 0x040ff0000004184c */
[C---:B------:R-:W-:Y:S08]  /*28e0*/  HMMA.16816.F32.BF16 R96, R4.reuse, R84, R96 ;  /* 0x000000540460723c */ /* 0x040ff00000041860 */
[C---:B------:R-:W-:Y:S08]  /*28f0*/  HMMA.16816.F32.BF16 R136, R4.reuse, R86, R72 ;  /* 0x000000560488723c */ /* 0x040ff00000041848 */
[C---:B------:R-:W-:Y:S08]  /*2900*/  HMMA.16816.F32.BF16 R140, R4.reuse, R100, R88 ;  /* 0x00000064048c723c */ /* 0x040ff00000041858 */
[----:B------:R-:W-:Y:S08]  /*2910*/  HMMA.16816.F32.BF16 R144, R4, R102, R68 ;  /* 0x000000660490723c */ /* 0x000ff00000041844 */
[----:B-1----:R-:W-:Y:S01]  /*2920*/  HMMA.16816.F32.BF16 R4, R28, R60, R12 ;  /* 0x0000003c1c04723c */ /* 0x002fe2000004180c */
[----:B------:R-:W1:Y:S07]  /*2930*/  LDSM.16.M88.4 R12, [R240+0xe100] ;  /* 0x00e10000f00c783b */ /* 0x000e6e0000000200 */
[----:B--2---:R-:W-:Y:S01]  /*2940*/  HMMA.16816.F32.BF16 R44, R24, R56, R8 ;  /* 0x00000038182c723c */ /* 0x004fe20000041808 */
[----:B------:R-:W-:Y:S07]  /*2950*/  LDSM.16.M88.4 R8, [R242+0xc100] ;  /* 0x00c10000f208783b */ /* 0x000fee0000000200 */
[C---:B------:R-:W-:Y:S01]  /*2960*/  HMMA.16816.F32.BF16 R64, R36.reuse, R42, R64 ;  /* 0x0000002a2440723c */ /* 0x040fe20000041840 */
[----:B------:R-:W2:Y:S07]  /*2970*/  LDSM.16.M88.4 R40, [R237+0x2000] ;  /* 0x00200000ed28783b */ /* 0x000eae0000000200 */
[C---:B------:R-:W-:Y:S08]  /*2980*/  HMMA.16816.F32.BF16 R92, R36.reuse, R52, R92 ;  /* 0x00000034245c723c */ /* 0x040ff0000004185c */
[----:B------:R-:W-:Y:S08]  /*2990*/  HMMA.16816.F32.BF16 R112, R36, R54, R112 ;  /* 0x000000362470723c */ /* 0x000ff00000041870 */
[----:B------:R-:W-:Y:S01]  /*29a0*/  HMMA.16816.F32.BF16 R52, R20, R56, R4 ;  /* 0x000000381434723c */ /* 0x000fe20000041804 */
[----:B------:R-:W-:Y:S07]  /*29b0*/  LDSM.16.M88.4 R4, [R244+0xe100] ;  /* 0x00e10000f404783b */ /* 0x000fee0000000200 */
[----:B------:R-:W-:Y:S01]  /*29c0*/  HMMA.16816.F32.BF16 R68, R16, R48, R44 ;  /* 0x000000301044723c */ /* 0x000fe2000004182c */
[----:B------:R-:W3:Y:S07]  /*29d0*/  LDSM.16.M88.4 R44, [R232+0x6900] ;  /* 0x00690000e82c783b */ /* 0x000eee0000000200 */
[-C--:B------:R-:W-:Y:S08]  /*29e0*/  HMMA.16816.F32.BF16 R64, R32, R62.reuse, R64 ;  /* 0x0000003e2040723c */ /* 0x080ff00000041840 */
[----:B------:R-:W-:Y:S08]  /*29f0*/  HMMA.16816.F32.BF16 R72, R28, R62, R80 ;  /* 0x0000003e1c48723c */ /* 0x000ff00000041850 */
[----:B-1----:R-:W-:Y:S01]  /*2a00*/  HMMA.16816.F32.BF16 R60, R12, R48, R52 ;  /* 0x000000300c3c723c */ /* 0x002fe20000041834 */
[----:B------:R-:W1:Y:S07]  /*2a10*/  LDSM.16.M88.4 R52, [R243+0x2800] ;  /* 0x00280000f334783b */ /* 0x000e6e0000000200 */
[----:B------:R-:W-:Y:S08]  /*2a20*/  HMMA.16816.F32.BF16 R64, R24, R58, R64 ;  /* 0x0000003a1840723c */ /* 0x000ff00000041840 */
[----:B--2---:R-:W-:Y:S08]  /*2a30*/  HMMA.16816.F32.BF16 R76, R8, R40, R68 ;  /* 0x00000028084c723c */ /* 0x004ff00000041844 */
[----:B------:R-:W-:Y:S08]  /*2a40*/  HMMA.16816.F32.BF16 R72, R20, R58, R72 ;  /* 0x0000003a1448723c */ /* 0x000ff00000041848 */
[----:B---3--:R-:W-:Y:S08]  /*2a50*/  HMMA.16816.F32.BF16 R68, R32, R44, R92 ;  /* 0x0000002c2044723c */ /* 0x008ff0000004185c */
[----:B------:R-:W-:Y:S01]  /*2a60*/  HMMA.16816.F32.BF16 R124, R36, R84, R124 ;  /* 0x00000054247c723c */ /* 0x000fe2000004187c */
[----:B------:R-:W-:-:S04]  /*2a70*/  FMUL.FTZ R2, R76, c[0x0][0x320] ;  /* 0x0000c8004c027a20 */ /* 0x000fc80000410000 */
[----:B------:R2:W3:Y:S03]  /*2a80*/  MUFU.TANH R152, R2 ;  /* 0x0000000200987308 */ /* 0x0004e60000002400 */
[C---:B------:R-:W-:Y:S08]  /*2a90*/  HMMA.16816.F32.BF16 R108, R36.reuse, R86, R108 ;  /* 0x00000056246c723c */ /* 0x040ff0000004186c */
[----:B------:R-:W-:Y:S01]  /*2aa0*/  HMMA.16816.F32.BF16 R120, R36, R100, R120 ;  /* 0x000000642478723c */ /* 0x000fe20000041878 */
[----:B--2---:R-:W-:-:S07]  /*2ab0*/  FMUL.FTZ R2, R77, c[0x0][0x320] ;  /* 0x0000c8004d027a20 */ /* 0x004fce0000410000 */
[----:B------:R-:W-:Y:S01]  /*2ac0*/  HMMA.16816.F32.BF16 R116, R36, R102, R116 ;  /* 0x000000662474723c */ /* 0x000fe20000041874 */
[----:B------:R-:W2:Y:S01]  /*2ad0*/  LDSM.16.M88.4 R36, [R238+0x6900] ;  /* 0x00690000ee24783b */ /* 0x000ea20000000200 */
[----:B------:R4:W1:Y:S06]  /*2ae0*/  MUFU.TANH R151, R2 ;  /* 0x0000000200977308 */ /* 0x00086c0000002400 */
[----:B------:R-:W-:Y:S08]  /*2af0*/  HMMA.16816.F32.BF16 R80, R4, R40, R60 ;  /* 0x000000280450723c */ /* 0x000ff0000004183c */
[----:B------:R-:W-:Y:S01]  /*2b00*/  HMMA.16816.F32.BF16 R60, R16, R50, R64 ;  /* 0x00000032103c723c */ /* 0x000fe20000041840 */
[----:B----4-:R-:W-:-:S04]  /*2b10*/  FMUL.FTZ R2, R78, c[0x0][0x320] ;  /* 0x0000c8004e027a20 */ /* 0x010fc80000410000 */
[----:B------:R4:W1:Y:S03]  /*2b20*/  MUFU.TANH R150, R2 ;  /* 0x0000000200967308 */ /* 0x0008660000002400 */
[----:B------:R-:W-:Y:S08]  /*2b30*/  HMMA.16816.F32.BF16 R56, R28, R44, R104 ;  /* 0x0000002c1c38723c */ /* 0x000ff00000041868 */
[----:B------:R-:W-:Y:S01]  /*2b40*/  HMMA.16816.F32.BF16 R64, R12, R50, R72 ;  /* 0x000000320c40723c */ /* 0x000fe20000041848 */
[----:B------:R-:W5:Y:S01]  /*2b50*/  LDSM.16.M88.4 R48, [R237+0x2800] ;  /* 0x00280000ed30783b */ /* 0x000f620000000200 */
[----:B----4-:R-:W-:-:S06]  /*2b60*/  FMUL.FTZ R2, R79, c[0x0][0x320] ;  /* 0x0000c8004f027a20 */ /* 0x010fcc0000410000 */
[----:B-1----:R-:W-:Y:S01]  /*2b70*/  HMMA.16816.F32.BF16 R68, R24, R52, R68 ;  /* 0x000000341844723c */ /* 0x002fe20000041844 */
[----:B------:R1:W4:Y:S07]  /*2b80*/  MUFU.TANH R149, R2 ;  /* 0x0000000200957308 */ /* 0x00032e0000002400 */
[----:B------:R-:W-:Y:S08]  /*2b90*/  HMMA.16816.F32.BF16 R72, R8, R42, R60 ;  /* 0x0000002a0848723c */ /* 0x000ff0000004183c */
[----:B------:R-:W-:Y:S01]  /*2ba0*/  HMMA.16816.F32.BF16 R60, R20, R52, R56 ;  /* 0x00000034143c723c */ /* 0x000fe20000041838 */
[----:B------:R-:W3:Y:S01]  /*2bb0*/  LDSM.16.M88.4 R56, [R232+0x7100] ;  /* 0x00710000e838783b */ /* 0x000ee20000000200 */
[----:B-1----:R-:W-:-:S04]  /*2bc0*/  FMUL.FTZ R2, R80, c[0x0][0x320] ;  /* 0x0000c80050027a20 */ /* 0x002fc80000410000 */
[----:B------:R1:W1:Y:S02]  /*2bd0*/  MUFU.TANH R148, R2 ;  /* 0x0000000200947308 */ /* 0x0002640000002400 */
[----:B------:R-:W-:Y:S08]  /*2be0*/  HMMA.16816.F32.BF16 R84, R4, R42, R64 ;  /* 0x0000002a0454723c */ /* 0x000ff00000041840 */
[----:B------:R-:W-:Y:S01]  /*2bf0*/  HMMA.16816.F32.BF16 R40, R32, R46, R112 ;  /* 0x0000002e2028723c */ /* 0x000fe20000041870 */
[----:B-1----:R-:W-:-:S07]  /*2c00*/  FMUL.FTZ R2, R81, c[0x0][0x320] ;  /* 0x0000c80051027a20 */ /* 0x002fce0000410000 */
[----:B--2---:R-:W-:Y:S01]  /*2c10*/  HMMA.16816.F32.BF16 R64, R16, R36, R68 ;  /* 0x000000241040723c */ /* 0x004fe20000041844 */
[----:B------:R1:W2:Y:S07]  /*2c20*/  MUFU.TANH R135, R2 ;  /* 0x0000000200877308 */ /* 0x0002ae0000002400 */
[----:B------:R-:W-:Y:S08]  /*2c30*/  HMMA.16816.F32.BF16 R68, R28, R46, R128 ;  /* 0x0000002e1c44723c */ /* 0x000ff00000041880 */
[----:B------:R-:W-:Y:S01]  /*2c40*/  HMMA.16816.F32.BF16 R44, R12, R36, R60 ;  /* 0x000000240c2c723c */ /* 0x000fe2000004183c */
[----:B-1----:R-:W-:-:S04]  /*2c50*/  FMUL.FTZ R2, R82, c[0x0][0x320] ;  /* 0x0000c80052027a20 */ /* 0x002fc80000410000 */
[----:B------:R1:W1:Y:S03]  /*2c60*/  MUFU.TANH R133, R2 ;  /* 0x0000000200857308 */ /* 0x0002660000002400 */
[----:B------:R-:W-:Y:S01]  /*2c70*/  HMMA.16816.F32.BF16 R60, R24, R54, R40 ;  /* 0x00000036183c723c */ /* 0x000fe20000041828 */
[----:B------:R-:W2:Y:S01]  /*2c80*/  LDSM.16.M88.4 R40, [R243+0x3000] ;  /* 0x00300000f328783b */ /* 0x000ea20000000200 */
[----:B-1----:R-:W-:Y:S11]  /*2c90*/  FMUL.FTZ R2, R83, c[0x0][0x320] ;  /* 0x0000c80053027a20 */ /* 0x002ff60000410000 */
[----:B------:R-:W-:Y:S03]  /*2ca0*/  @!UPT UIADD3 URZ, URZ, URZ, URZ ;  /* 0x0000003f3f3ff290 */ /* 0x000fe6000fffe03f */
[----:B-----5:R-:W-:Y:S01]  /*2cb0*/  HMMA.16816.F32.BF16 R76, R4, R48, R44 ;  /* 0x00000030044c723c */ /* 0x020fe2000004182c */
[----:B------:R1:W1:Y:S07]  /*2cc0*/  MUFU.TANH R114, R2 ;  /* 0x0000000200727308 */ /* 0x00026e0000002400 */
[----:B------:R-:W-:Y:S08]  /*2cd0*/  HMMA.16816.F32.BF16 R60, R16, R38, R60 ;  /* 0x00000026103c723c */ /* 0x000ff0000004183c */
[----:B---3--:R-:W-:Y:S01]  /*2ce0*/  HMMA.16816.F32.BF16 R44, R28, R56, R96 ;  /* 0x000000381c2c723c */ /* 0x008fe20000041860 */
[----:B-1----:R-:W-:-:S04]  /*2cf0*/  FMUL.FTZ R2, R72, c[0x0][0x320] ;  /* 0x0000c80048027a20 */ /* 0x002fc80000410000 */
[----:B------:R1:W3:Y:S02]  /*2d00*/  MUFU.TANH R115, R2 ;  /* 0x0000000200737308 */ /* 0x0002e40000002400 */
[----:B-1----:R-:W-:-:S06]  /*2d10*/  FMUL.FTZ R2, R73, c[0x0][0x320] ;  /* 0x0000c80049027a20 */ /* 0x002fcc0000410000 */
[----:B------:R1:W1:Y:S02]  /*2d20*/  MUFU.TANH R113, R2 ;  /* 0x0000000200717308 */ /* 0x0002640000002400 */
[----:B-1----:R-:W-:-:S06]  /*2d30*/  FMUL.FTZ R2, R74, c[0x0][0x320] ;  /* 0x0000c8004a027a20 */ /* 0x002fcc0000410000 */
[----:B------:R1:W1:Y:S02]  /*2d40*/  MUFU.TANH R112, R2 ;  /* 0x0000000200707308 */ /* 0x0002640000002400 */
[----:B-1----:R-:W-:Y:S02]  /*2d50*/  FMUL.FTZ R2, R75, c[0x0][0x320] ;  /* 0x0000c8004b027a20 */ /* 0x002fe40000410000 */
[----:B------:R-:W-:Y:S04]  /*2d60*/  HMMA.16816.F32.BF16 R72, R8, R48, R64 ;  /* 0x000000300848723c */ /* 0x000fe80000041840 */
[----:B------:R1:W1:Y:S04]  /*2d70*/  MUFU.TANH R107, R2 ;  /* 0x00000002006b7308 */ /* 0x0002680000002400 */
[----:B------:R-:W-:Y:S01]  /*2d80*/  HMMA.16816.F32.BF16 R64, R20, R54, R68 ;  /* 0x000000361440723c */ /* 0x000fe20000041844 */
[----:B------:R-:W5:Y:S07]  /*2d90*/  LDSM.16.M88.4 R52, [R238+0x7100] ;  /* 0x00710000ee34783b */ /* 0x000f6e0000000200 */
[----:B------:R-:W-:Y:S01]  /*2da0*/  HMMA.16816.F32.BF16 R68, R32, R56, R124 ;  /* 0x000000382044723c */ /* 0x000fe2000004187c */
[----:B-1----:R-:W-:-:S04]  /*2db0*/  FMUL.FTZ R2, R84, c[0x0][0x320] ;  /* 0x0000c80054027a20 */ /* 0x002fc80000410000 */
[----:B------:R1:W1:Y:S11]  /*2dc0*/  MUFU.TANH R106, R2 ;  /* 0x00000002006a7308 */ /* 0x0002760000002400 */
[----:B------:R-:W-:Y:S01]  /*2dd0*/  HMMA.16816.F32.BF16 R64, R12, R38, R64 ;  /* 0x000000260c40723c */ /* 0x000fe20000041840 */
[----:B------:R-:W3:Y:S01]  /*2de0*/  LDSM.16.M88.4 R36, [R237+0x3000] ;  /* 0x00300000ed24783b */ /* 0x000ee20000000200 */
[----:B-1----:R-:W-:-:S06]  /*2df0*/  FMUL.FTZ R2, R85, c[0x0][0x320] ;  /* 0x0000c80055027a20 */ /* 0x002fcc0000410000 */
[----:B--2---:R-:W-:Y:S01]  /*2e00*/  HMMA.16816.F32.BF16 R68, R24, R40, R68 ;  /* 0x000000281844723c */ /* 0x004fe20000041844 */
[----:B------:R1:W2:Y:S11]  /*2e10*/  MUFU.TANH R105, R2 ;  /* 0x0000000200697308 */ /* 0x0002b60000002400 */
[----:B------:R-:W-:Y:S04]  /*2e20*/  @!UPT UIADD3 URZ, URZ, URZ, URZ ;  /* 0x0000003f3f3ff290 */ /* 0x000fe8000fffe03f */
[----:B------:R-:W-:Y:S01]  /*2e30*/  HMMA.16816.F32.BF16 R80, R4, R50, R64 ;  /* 0x000000320450723c */ /* 0x000fe20000041840 */
[----:B-1----:R-:W-:-:S04]  /*2e40*/  FMUL.FTZ R2, R86, c[0x0][0x320] ;  /* 0x0000c80056027a20 */ /* 0x002fc80000410000 */
[----:B------:R1:W1:Y:S03]  /*2e50*/  MUFU.TANH R104, R2 ;  /* 0x0000000200687308 */ /* 0x0002660000002400 */
[----:B-----5:R-:W-:Y:S08]  /*2e60*/  HMMA.16816.F32.BF16 R64, R16, R52, R68 ;  /* 0x000000341040723c */ /* 0x020ff00000041844 */
[----:B------:R-:W-:Y:S01]  /*2e70*/  HMMA.16816.F32.BF16 R68, R28, R58, R136 ;  /* 0x0000003a1c44723c */ /* 0x000fe20000041888 */
[----:B-1----:R-:W-:-:S04]  /*2e80*/  FMUL.FTZ R2, R87, c[0x0][0x320] ;  /* 0x0000c80057027a20 */ /* 0x002fc80000410000 */
[----:B------:R1:W1:Y:S11]  /*2e90*/  MUFU.TANH R102, R2 ;  /* 0x0000000200667308 */ /* 0x0002760000002400 */
[----:B------:R-:W-:Y:S08]  /*2ea0*/  @!UPT UIADD3 URZ, URZ, URZ, URZ ;  /* 0x0000003f3f3ff290 */ /* 0x000ff0000fffe03f */
[----:B------:R-:W-:Y:S01]  /*2eb0*/  HMMA.16816.F32.BF16 R68, R20, R42, R68 ;  /* 0x0000002a1444723c */ /* 0x000fe20000041844 */
[----:B-1----:R-:W-:-:S04]  /*2ec0*/  FMUL.FTZ R2, R72, c[0x0][0x320] ;  /* 0x0000c80048027a20 */ /* 0x002fc80000410000 */
[----:B------:R1:W1:Y:S02]  /*2ed0*/  MUFU.TANH R103, R2 ;  /* 0x0000000200677308 */ /* 0x0002640000002400 */
[----:B-1----:R-:W-:Y:S11]  /*2ee0*/  FMUL.FTZ R2, R73, c[0x0][0x320] ;  /* 0x0000c80049027a20 */ /* 0x002ff60000410000 */
[----:B------:R-:W-:Y:S06]  /*2ef0*/  @!UPT UIADD3 URZ, URZ, URZ, URZ ;  /* 0x0000003f3f3ff290 */ /* 0x000fec000fffe03f */
[----:B------:R-:W-:Y:S01]  /*2f00*/  HMMA.16816.F32.BF16 R68, R12, R54, R68 ;  /* 0x000000360c44723c */ /* 0x000fe20000041844 */
[----:B------:R1:W1:Y:S02]  /*2f10*/  MUFU.TANH R101, R2 ;  /* 0x0000000200657308 */ /* 0x0002640000002400 */
[----:B-1----:R-:W-:-:S06]  /*2f20*/  FMUL.FTZ R2, R74, c[0x0][0x320] ;  /* 0x0000c8004a027a20 */ /* 0x002fcc0000410000 */
[----:B------:R1:W1:Y:S11]  /*2f30*/  MUFU.TANH R100, R2 ;  /* 0x0000000200647308 */ /* 0x0002760000002400 */
[----:B------:R-:W-:Y:S04]  /*2f40*/  @!UPT UIADD3 URZ, URZ, URZ, URZ ;  /* 0x0000003f3f3ff290 */ /* 0x000fe8000fffe03f */
[----:B---3--:R-:W-:Y:S01]  /*2f50*/  HMMA.16816.F32.BF16 R68, R4, R38, R68 ;  /* 0x000000260444723c */ /* 0x008fe20000041844 */
[----:B-1----:R-:W-:-:S07]  /*2f60*/  FMUL.FTZ R2, R75, c[0x0][0x320] ;  /* 0x0000c8004b027a20 */ /* 0x002fce0000410000 */
[----:B------:R-:W-:Y:S01]  /*2f70*/  HMMA.16816.F32.BF16 R72, R8, R50, R60 ;  /* 0x000000320848723c */ /* 0x000fe2000004183c */
[----:B------:R1:W3:Y:S07]  /*2f80*/  MUFU.TANH R95, R2 ;  /* 0x00000002005f7308 */ /* 0x0002ee0000002400 */
[----:B------:R-:W-:Y:S01]  /*2f90*/  HMMA.16816.F32.BF16 R60, R20, R40, R44 ;  /* 0x00000028143c723c */ /* 0x000fe2000004182c */
[----:B------:R-:W5:Y:S07]  /*2fa0*/  LDSM.16.M88.4 R44, [R232+0x7900] ;  /* 0x00790000e82c783b */ /* 0x000f6e0000000200 */
[----:B------:R-:W-:-:S02]  /*2fb0*/  FMUL.FTZ R68, R68, c[0x0][0x320] ;  /* 0x0000c80044447a20 */ /* 0x000fc40000410000 */
[----:B------:R-:W-:Y:S02]  /*2fc0*/  FMUL.FTZ R69, R69, c[0x0][0x320] ;  /* 0x0000c80045457a20 */ /* 0x000fe40000410000 */
[----:B------:R-:W-:Y:S01]  /*2fd0*/  FMUL.FTZ R70, R70, c[0x0][0x320] ;  /* 0x0000c80046467a20 */ /* 0x000fe20000410000 */
[----:B------:R-:W-:Y:S01]  /*2fe0*/  HMMA.16816.F32.BF16 R48, R32, R58, R108 ;  /* 0x0000003a2030723c */ /* 0x000fe2000004186c */
[----:B------:R-:W2:Y:S01]  /*2ff0*/  MUFU.TANH R68, R68 ;  /* 0x0000004400447308 */ /* 0x000ea20000002400 */
[----:B-1----:R-:W-:-:S07]  /*3000*/  FMUL.FTZ R2, R76, c[0x0][0x320] ;  /* 0x0000c8004c027a20 */ /* 0x002fce0000410000 */
[----:B------:R1:W1:Y:S02]  /*3010*/  MUFU.TANH R94, R2 ;  /* 0x00000002005e7308 */ /* 0x0002640000002400 */
[----:B------:R-:W-:Y:S06]  /*3020*/  HMMA.16816.F32.BF16 R56, R12, R52, R60 ;  /* 0x000000340c38723c */ /* 0x000fec000004183c */
[----:B------:R-:W2:Y:S07]  /*3030*/  MUFU.TANH R69, R69 ;  /* 0x0000004500457308 */ /* 0x000eae0000002400 */
[----:B------:R-:W-:Y:S01]  /*3040*/  HMMA.16816.F32.BF16 R60, R24, R42, R48 ;  /* 0x0000002a183c723c */ /* 0x000fe20000041830 */
[----:B-1----:R-:W-:Y:S01]  /*3050*/  FMUL.FTZ R2, R77, c[0x0][0x320] ;  /* 0x0000c8004d027a20 */ /* 0x002fe20000410000 */
[----:B------:R-:W1:Y:S01]  /*3060*/  LDSM.16.M88.4 R48, [R243+0x3800] ;  /* 0x00380000f330783b */ /* 0x000e620000000200 */
[----:B------:R-:W1:Y:S03]  /*3070*/  MUFU.TANH R70, R70 ;  /* 0x0000004600467308 */ /* 0x000e660000002400 */
[----:B------:R-:W1:Y:S05]  /*3080*/  LDSM.16.M88.4 R40, [R238+0x7900] ;  /* 0x00790000ee28783b */ /* 0x000e6a0000000200 */
[----:B------:R2:W1:Y:S02]  /*3090*/  MUFU.TANH R93, R2 ;  /* 0x00000002005d7308 */ /* 0x0004640000002400 */
[----:B--2---:R-:W-:-:S06]  /*30a0*/  FMUL.FTZ R2, R78, c[0x0][0x320] ;  /* 0x0000c8004e027a20 */ /* 0x004fcc0000410000 */
[----:B------:R2:W1:Y:S02]  /*30b0*/  MUFU.TANH R92, R2 ;  /* 0x00000002005c7308 */ /* 0x0004640000002400 */
[----:B--2---:R-:W-:Y:S02]  /*30c0*/  FMUL.FTZ R2, R79, c[0x0][0x320] ;  /* 0x0000c8004f027a20 */ /* 0x004fe40000410000 */
[----:B------:R-:W-:Y:S04]  /*30d0*/  HMMA.16816.F32.BF16 R76, R4, R36, R56 ;  /* 0x00000024044c723c */ /* 0x000fe80000041838 */
[----:B------:R2:W1:Y:S04]  /*30e0*/  MUFU.TANH R89, R2 ;  /* 0x0000000200597308 */ /* 0x0004680000002400 */
[----:B------:R-:W-:Y:S08]  /*30f0*/  HMMA.16816.F32.BF16 R56, R16, R54, R60 ;  /* 0x000000361038723c */ /* 0x000ff0000004183c */
[----:B-----5:R-:W-:Y:S01]  /*3100*/  HMMA.16816.F32.BF16 R60, R28, R44, R140 ;  /* 0x0000002c1c3c723c */ /* 0x020fe2000004188c */
[----:B--2---:R-:W-:-:S04]  /*3110*/  FMUL.FTZ R2, R72, c[0x0][0x320] ;  /* 0x0000c80048027a20 */ /* 0x004fc80000410000 */
[----:B------:R2:W1:Y:S03]  /*3120*/  MUFU.TANH R91, R2 ;  /* 0x00000002005b7308 */ /* 0x0004660000002400 */
[----:B------:R-:W-:Y:S01]  /*3130*/  HMMA.16816.F32.BF16 R28, R28, R46, R144 ;  /* 0x0000002e1c1c723c */ /* 0x000fe20000041890 */
[----:B--2---:R-:W-:Y:S11]  /*3140*/  FMUL.FTZ R2, R73, c[0x0][0x320] ;  /* 0x0000c80049027a20 */ /* 0x004ff60000410000 */
[----:B------:R-:W-:Y:S04]  /*3150*/  @!UPT UIADD3 URZ, URZ, URZ, URZ ;  /* 0x0000003f3f3ff290 */ /* 0x000fe8000fffe03f */
[----:B-1----:R-:W-:Y:S01]  /*3160*/  HMMA.16816.F32.BF16 R60, R20, R48, R60 ;  /* 0x00000030143c723c */ /* 0x002fe2000004183c */
[----:B------:R1:W2:Y:S02]  /*3170*/  MUFU.TANH R90, R2 ;  /* 0x00000002005a7308 */ /* 0x0002a40000002400 */
[----:B-1----:R-:W-:-:S06]  /*3180*/  FMUL.FTZ R2, R74, c[0x0][0x320] ;  /* 0x0000c8004a027a20 */ /* 0x002fcc0000410000 */
[----:B------:R1:W1:Y:S02]  /*3190*/  MUFU.TANH R88, R2 ;  /* 0x0000000200587308 */ /* 0x0002640000002400 */
[----:B-1----:R-:W-:Y:S02]  /*31a0*/  FMUL.FTZ R2, R75, c[0x0][0x320] ;  /* 0x0000c8004b027a20 */ /* 0x002fe40000410000 */
[----:B------:R-:W-:Y:S04]  /*31b0*/  HMMA.16816.F32.BF16 R72, R8, R36, R64 ;  /* 0x000000240848723c */ /* 0x000fe80000041840 */
[----:B------:R1:W1:Y:S04]  /*31c0*/  MUFU.TANH R87, R2 ;  /* 0x0000000200577308 */ /* 0x0002680000002400 */
[----:B------:R-:W-:Y:S01]  /*31d0*/  HMMA.16816.F32.BF16 R64, R32, R44, R120 ;  /* 0x0000002c2040723c */ /* 0x000fe20000041878 */
[----:B-1----:R-:W-:-:S04]  /*31e0*/  FMUL.FTZ R2, R80, c[0x0][0x320] ;  /* 0x0000c80050027a20 */ /* 0x002fc80000410000 */
[----:B------:R1:W1:Y:S11]  /*31f0*/  MUFU.TANH R86, R2 ;  /* 0x0000000200567308 */ /* 0x0002760000002400 */
[----:B------:R-:W-:Y:S08]  /*3200*/  @!UPT UIADD3 URZ, URZ, URZ, URZ ;  /* 0x0000003f3f3ff290 */ /* 0x000ff0000fffe03f */
[----:B------:R-:W-:Y:S01]  /*3210*/  HMMA.16816.F32.BF16 R52, R24, R48, R64 ;  /* 0x000000301834723c */ /* 0x000fe20000041840 */
[----:B-1----:R-:W-:-:S07]  /*3220*/  FMUL.FTZ R2, R81, c[0x0][0x320] ;  /* 0x0000c80051027a20 */ /* 0x002fce0000410000 */
[----:B------:R-:W-:Y:S01]  /*3230*/  HMMA.16816.F32.BF16 R64, R8, R38, R56 ;  /* 0x000000260840723c */ /* 0x000fe20000041838 */
[----:B------:R1:W1:Y:S07]  /*3240*/  MUFU.TANH R85, R2 ;  /* 0x0000000200557308 */ /* 0x00026e0000002400 */
[----:B------:R-:W-:Y:S01]  /*3250*/  HMMA.16816.F32.BF16 R56, R32, R46, R116 ;  /* 0x0000002e2038723c */ /* 0x000fe20000041874 */
[----:B------:R-:W5:Y:S01]  /*3260*/  LDSM.16.M88.4 R32, [R237+0x3800] ;  /* 0x00380000ed20783b */ /* 0x000f620000000200 */
[----:B------:R-:W-:-:S06]  /*3270*/  DEPBAR.LE SB0, 0x0 ;  /* 0x000080000000791a */ /* 0x000fcc0000000000 */
[----:B------:R-:W-:Y:S01]  /*3280*/  HMMA.16816.F32.BF16 R52, R16, R40, R52 ;  /* 0x000000281034723c */ /* 0x000fe20000041834 */
[----:B-1----:R-:W-:-:S04]  /*3290*/  FMUL.FTZ R2, R82, c[0x0][0x320] ;  /* 0x0000c80052027a20 */ /* 0x002fc80000410000 */
[----:B------:R1:W1:Y:S03]  /*32a0*/  MUFU.TANH R82, R2 ;  /* 0x0000000200527308 */ /* 0x0002660000002400 */
[----:B------:R-:W-:Y:S01]  /*32b0*/  HMMA.16816.F32.BF16 R36, R12, R40, R60 ;  /* 0x000000280c24723c */ /* 0x000fe2000004183c */
[----:B------:R-:W-:Y:S02]  /*32c0*/  FMUL.FTZ R65, R65, c[0x0][0x320] ;  /* 0x0000c80041417a20 */ /* 0x000fe40000410000 */
[----:B------:R-:W-:Y:S02]  /*32d0*/  FMUL.FTZ R66, R66, c[0x0][0x320] ;  /* 0x0000c80042427a20 */ /* 0x000fe40000410000 */
[----:B------:R-:W-:Y:S02]  /*32e0*/  FMUL.FTZ R67, R67, c[0x0][0x320] ;  /* 0x0000c80043437a20 */ /* 0x000fe40000410000 */
[----:B------:R-:W2:Y:S01]  /*32f0*/  MUFU.TANH R65, R65 ;  /* 0x0000004100417308 */ /* 0x000ea20000002400 */
[----:B------:R-:W-:Y:S01]  /*3300*/  HMMA.16816.F32.BF16 R24, R24, R50, R56 ;  /* 0x000000321818723c */ /* 0x000fe20000041838 */
[----:B-1----:R-:W-:-:S06]  /*3310*/  FMUL.FTZ R2, R83, c[0x0][0x320] ;  /* 0x0000c80053027a20 */ /* 0x002fcc0000410000 */
[----:B------:R-:W1:Y:S01]  /*3320*/  MUFU.TANH R66, R66 ;  /* 0x0000004200427308 */ /* 0x000e620000002400 */
[----:B------:R-:W-:Y:S07]  /*3330*/  HMMA.16816.F32.BF16 R48, R20, R50, R28 ;  /* 0x000000321430723c */ /* 0x000fee000004181c */
[----:B------:R1:W1:Y:S01]  /*3340*/  MUFU.TANH R81, R2 ;  /* 0x0000000200517308 */ /* 0x0002620000002400 */
[----:B-----5:R-:W-:Y:S07]  /*3350*/  HMMA.16816.F32.BF16 R52, R8, R32, R52 ;  /* 0x000000200834723c */ /* 0x020fee0000041834 */
[----:B------:R-:W2:Y:S01]  /*3360*/  MUFU.TANH R67, R67 ;  /* 0x0000004300437308 */ /* 0x000ea20000002400 */
[----:B------:R-:W-:Y:S01]  /*3370*/  HMMA.16816.F32.BF16 R16, R16, R42, R24 ;  /* 0x0000002a1010723c */ /* 0x000fe20000041818 */
[----:B-1----:R-:W-:-:S07]  /*3380*/  FMUL.FTZ R2, R72, c[0x0][0x320] ;  /* 0x0000c80048027a20 */ /* 0x002fce0000410000 */
[----:B------:R-:W-:Y:S01]  /*3390*/  HMMA.16816.F32.BF16 R12, R12, R42, R48 ;  /* 0x0000002a0c0c723c */ /* 0x000fe20000041830 */
[----:B------:R1:W1:Y:S07]  /*33a0*/  MUFU.TANH R83, R2 ;  /* 0x0000000200537308 */ /* 0x00026e0000002400 */
[----:B------:R-:W-:Y:S01]  /*33b0*/  HMMA.16816.F32.BF16 R20, R4, R32, R36 ;  /* 0x000000200414723c */ /* 0x000fe20000041824 */
[----:B------:R-:W-:Y:S02]  /*33c0*/  FMUL.FTZ R52, R52, c[0x0][0x320] ;  /* 0x0000c80034347a20 */ /* 0x000fe40000410000 */
[----:B------:R-:W-:-:S02]  /*33d0*/  FMUL.FTZ R53, R53, c[0x0][0x320] ;  /* 0x0000c80035357a20 */ /* 0x000fc40000410000 */
[----:B------:R-:W-:Y:S02]  /*33e0*/  FMUL.FTZ R54, R54, c[0x0][0x320] ;  /* 0x0000c80036367a20 */ /* 0x000fe40000410000 */
[----:B------:R-:W2:Y:S01]  /*33f0*/  MUFU.TANH R52, R52 ;  /* 0x0000003400347308 */ /* 0x000ea20000002400 */
[----:B------:R-:W-:Y:S01]  /*3400*/  HMMA.16816.F32.BF16 R8, R8, R34, R16 ;  /* 0x000000220808723c */ /* 0x000fe20000041810 */
[----:B-1----:R-:W-:-:S06]  /*3410*/  FMUL.FTZ R2, R73, c[0x0][0x320] ;  /* 0x0000c80049027a20 */ /* 0x002fcc0000410000 */
[----:B------:R1:W1:Y:S01]  /*3420*/  MUFU.TANH R84, R2 ;  /* 0x0000000200547308 */ /* 0x0002620000002400 */
[----:B------:R-:W-:Y:S07]  /*3430*/  HMMA.16816.F32.BF16 R4, R4, R34, R12 ;  /* 0x000000220404723c */ /* 0x000fee000004180c */
[----:B------:R-:W2:Y:S01]  /*3440*/  MUFU.TANH R53, R53 ;  /* 0x0000003500357308 */ /* 0x000ea20000002400 */
[----:B------:R-:W-:Y:S01]  /*3450*/  FMUL.FTZ R20, R20, c[0x0][0x320] ;  /* 0x0000c80014147a20 */ /* 0x000fe20000410000 */
[----:B------:R-:W-:Y:S01]  /*3460*/  SHF.R.S32.HI R15, RZ, 0x1f, R134 ;  /* 0x0000001fff0f7819 */ /* 0x000fe20000011486 */
[----:B------:R-:W-:-:S02]  /*3470*/  FMUL.FTZ R21, R21, c[0x0][0x320] ;  /* 0x0000c80015157a20 */ /* 0x000fc40000410000 */
[----:B------:R-:W-:Y:S02]  /*3480*/  FMUL.FTZ R22, R22, c[0x0][0x320] ;  /* 0x0000c80016167a20 */ /* 0x000fe40000410000 */
[----:B------:R-:W-:Y:S01]  /*3490*/  FMUL.FTZ R23, R23, c[0x0][0x320] ;  /* 0x0000c80017177a20 */ /* 0x000fe20000410000 */
[----:B------:R-:W2:Y:S01]  /*34a0*/  MUFU.TANH R54, R54 ;  /* 0x0000003600367308 */ /* 0x000ea20000002400 */
[----:B-1----:R-:W-:Y:S02]  /*34b0*/  FMUL.FTZ R2, R74, c[0x0][0x320] ;  /* 0x0000c8004a027a20 */ /* 0x002fe40000410000 */
[----:B------:R-:W-:Y:S02]  /*34c0*/  FMUL.FTZ R8, R8, c[0x0][0x320] ;  /* 0x0000c80008087a20 */ /* 0x000fe40000410000 */
[----:B------:R-:W-:Y:S02]  /*34d0*/  FMUL.FTZ R9, R9, c[0x0][0x320] ;  /* 0x0000c80009097a20 */ /* 0x000fe40000410000 */
[----:B------:R-:W-:Y:S01]  /*34e0*/  FMUL.FTZ R10, R10, c[0x0][0x320] ;  /* 0x0000c8000a0a7a20 */ /* 0x000fe20000410000 */
[----:B------:R1:W1:Y:S01]  /*34f0*/  MUFU.TANH R80, R2 ;  /* 0x0000000200507308 */ /* 0x0002620000002400 */
[----:B------:R-:W-:-:S02]  /*3500*/  FMUL.FTZ R11, R11, c[0x0][0x320] ;  /* 0x0000c8000b0b7a20 */ /* 0x000fc40000410000 */
[----:B------:R-:W-:Y:S02]  /*3510*/  FMUL.FTZ R5, R5, c[0x0][0x320] ;  /* 0x0000c80005057a20 */ /* 0x000fe40000410000 */
[----:B------:R-:W-:Y:S02]  /*3520*/  FMUL.FTZ R6, R6, c[0x0][0x320] ;  /* 0x0000c80006067a20 */ /* 0x000fe40000410000 */
[----:B------:R-:W-:Y:S01]  /*3530*/  FMUL.FTZ R7, R7, c[0x0][0x320] ;  /* 0x0000c80007077a20 */ /* 0x000fe20000410000 */
[----:B------:R-:W2:Y:S01]  /*3540*/  MUFU.TANH R33, R20 ;  /* 0x0000001400217308 */ /* 0x000ea20000002400 */
[----:B------:R-:W-:Y:S02]  /*3550*/  FMUL.FTZ R4, R4, c[0x0][0x320] ;  /* 0x0000c80004047a20 */ /* 0x000fe40000410000 */
[----:B-1----:R-:W-:-:S05]  /*3560*/  FMUL.FTZ R2, R75, c[0x0][0x320] ;  /* 0x0000c8004b027a20 */ /* 0x002fca0000410000 */
[----:B------:R-:W1:Y:S08]  /*3570*/  MUFU.TANH R32, R21 ;  /* 0x0000001500207308 */ /* 0x000e700000002400 */
[----:B------:R5:W1:Y:S08]  /*3580*/  MUFU.TANH R75, R2 ;  /* 0x00000002004b7308 */ /* 0x000a700000002400 */
[----:B------:R-:W1:Y:S01]  /*3590*/  MUFU.TANH R31, R22 ;  /* 0x00000016001f7308 */ /* 0x000e620000002400 */
[----:B-----5:R-:W-:-:S07]  /*35a0*/  FMUL.FTZ R2, R76, c[0x0][0x320] ;  /* 0x0000c8004c027a20 */ /* 0x020fce0000410000 */
        /* <DEDUP_REMOVED lines=16> */
[----:B------:R5:W1:Y:S08]  /*36b0*/  MUFU.TANH R28, R4 ;  /* 0x00000004001c7308 */ /* 0x000a700000002400 */
[----:B------:R1:W1:Y:S01]  /*36c0*/  MUFU.TANH R44, R2 ;  /* 0x00000002002c7308 */ /* 0x0002620000002400 */
[----:B-----5:R-:W-:Y:S01]  /*36d0*/  LOP3.LUT R4, R154, R153, RZ, 0xfc, !PT ;  /* 0x000000999a047212 */ /* 0x020fe200078efcff */
[----:B-1----:R-:W-:-:S06]  /*36e0*/  FMUL.FTZ R2, R71, c[0x0][0x320] ;  /* 0x0000c80047027a20 */ /* 0x002fcc0000410000 */
[----:B------:R1:W1:Y:S02]  /*36f0*/  MUFU.TANH R40, R2 ;  /* 0x0000000200287308 */ /* 0x0002640000002400 */
[----:B-1----:R-:W-:-:S06]  /*3700*/  FMUL.FTZ R2, R55, c[0x0][0x320] ;  /* 0x0000c80037027a20 */ /* 0x002fcc0000410000 */
[----:B------:R1:W1:Y:S02]  /*3710*/  MUFU.TANH R190, R2 ;  /* 0x0000000200be7308 */ /* 0x0002640000002400 */
[----:B-1----:R-:W-:-:S05]  /*3720*/  IADD3 R2, R156, 0x100, RZ ;  /* 0x000001009c027810 */ /* 0x002fca0007ffe0ff */
[----:B------:R1:W-:Y:S04]  /*3730*/  STL [R1+0x30], R2 ;  /* 0x0000300201007387 */ /* 0x0003e80000100800 */
[----:B------:R-:W-:Y:S06]  /*3740*/  BAR.SYNC.DEFER_BLOCKING 0x0 ;  /* 0x0000000000007b1d */ /* 0x000fec0000010000 */
[----:B------:R-:W-:Y:S05]  /*3750*/  @!P2 BRA `(.L_x_151) ;  /* 0x000004900000a947 */ /* 0x000fea0003800000 */
[----:B--234-:R-:W-:Y:S01]  /*3760*/  ULEA UR11, UR11, UR8, 0x6 ;  /* 0x000000080b0b7291 */ /* 0x01cfe2000f8e303f */
[----:B------:R-:W-:-:S05]  /*3770*/  IMAD.MOV.U32 R9, RZ, RZ, RZ ;  /* 0x000000ffff097224 */ /* 0x000fca00078e00ff */
[----:B------:R-:W-:-:S05]  /*3780*/  IMAD.U32 R5, RZ, RZ, UR11 ;  /* 0x0000000bff057e24 */ /* 0x000fca000f8e00ff */
[----:B------:R-:W-:-:S05]  /*3790*/  IADD3 R5, R5, -0x40, R158 ;  /* 0xffffffc005057810 */ /* 0x000fca0007ffe09e */
[----:B------:R-:W-:-:S04]  /*37a0*/  @P1 IMAD.HI.U32 R6, R5, c[0x0][0x2bc], RZ ;  /* 0x0000af0005061a27 */ /* 0x000fc800078e00ff */
[----:B-1----:R-:W-:Y:S01]  /*37b0*/  IMAD.MOV.U32 R2, RZ, RZ, R5 ;  /* 0x000000ffff027224 */ /* 0x002fe200078e0005 */
[----:B------:R-:W-:-:S04]  /*37c0*/  @P1 SHF.R.U32.HI R2, RZ, c[0x0][0x2c0], R6 ;  /* 0x0000b000ff021a19 */ /* 0x000fc80000011606 */
[----:B------:R-:W-:-:S04]  /*37d0*/  @!P0 IADD3 R7, P2, R2, UR16, RZ ;  /* 0x0000001002078c10 */ /* 0x000fc8000ff5e0ff */
[----:B------:R-:W-:Y:S02]  /*37e0*/  @!P0 LEA.HI.X.SX32 R8, R2, UR15, 0x1, P2 ;  /* 0x0000000f02088c11 */ /* 0x000fe400090f0eff */
[----:B------:R-:W-:-:S04]  /*37f0*/  @!P0 LEA R6, P2, R7, c[0x0][0x2a0], 0x2 ;  /* 0x0000a80007068a11 */ /* 0x000fc800078410ff */
[----:B------:R-:W-:-:S05]  /*3800*/  @!P0 LEA.HI.X R7, R7, c[0x0][0x2a4], R8, 0x2, P2 ;  /* 0x0000a90007078a11 */ /* 0x000fca00010f1408 */
[----:B------:R1:W2:Y:S01]  /*3810*/  @!P0 LDG.E R9, [R6.64] ;  /* 0x0000000c06098981 */ /* 0x0002a2000c1e1900 */
[----:B------:R-:W-:Y:S01]  /*3820*/  IMAD.MOV R2, RZ, RZ, -R2 ;  /* 0x000000ffff027224 */ /* 0x000fe200078e0a02 */
[----:B------:R-:W-:Y:S01]  /*3830*/  SEL R26, RZ, 0x10, P4 ;  /* 0x00000010ff1a7807 */ /* 0x000fe20002000000 */
[----:B------:R-:W-:Y:S01]  /*3840*/  IMAD.SHL.U32 R12, R132, 0x2, RZ ;  /* 0x00000002840c7824 */ /* 0x000fe200078e00ff */
[----:B------:R-:W-:Y:S01]  /*3850*/  SEL R25, RZ, 0x10, P3 ;  /* 0x00000010ff197807 */ /* 0x000fe20001800000 */
[----:B------:R-:W-:Y:S01]  /*3860*/  IMAD R10, R2, c[0x0][0x2b8], R5 ;  /* 0x0000ae00020a7a24 */ /* 0x000fe200078e0205 */
[----:B------:R-:W-:Y:S02]  /*3870*/  IADD3 R22, -R26, 0x10, RZ ;  /* 0x000000101a167810 */ /* 0x000fe40007ffe1ff */
[----:B------:R-:W-:Y:S02]  /*3880*/  IADD3 R11, -R25, 0x10, RZ ;  /* 0x00000010190b7810 */ /* 0x000fe40007ffe1ff */
[----:B------:R-:W-:Y:S01]  /*3890*/  SHF.R.S32.HI R2, RZ, 0x1f, R10 ;  /* 0x0000001fff027819 */ /* 0x000fe2000001140a */
[----:B------:R-:W-:Y:S01]  /*38a0*/  STL [R1+0x34], R10 ;  /* 0x0000340a01007387 */ /* 0x000fe20000100800 */
[----:B------:R-:W-:-:S02]  /*38b0*/  LOP3.LUT R22, R22, 0xf, RZ, 0xc0, !PT ;  /* 0x0000000f16167812 */ /* 0x000fc400078ec0ff */
[----:B------:R-:W-:Y:S01]  /*38c0*/  LOP3.LUT R11, R11, 0xf, RZ, 0xc0, !PT ;  /* 0x0000000f0b0b7812 */ /* 0x000fe200078ec0ff */
[----:B------:R-:W-:-:S04]  /*38d0*/  IMAD R2, R2, c[0x0][0x1e0], RZ ;  /* 0x0000780002027a24 */ /* 0x000fc800078e02ff */
[C---:B------:R-:W-:Y:S02]  /*38e0*/  IMAD R2, R10.reuse, c[0x0][0x1e4], R2 ;  /* 0x000079000a027a24 */ /* 0x040fe400078e0202 */
[----:B-1----:R-:W-:-:S04]  /*38f0*/  IMAD.WIDE.U32 R6, R10, c[0x0][0x1e0], RZ ;  /* 0x000078000a067a25 */ /* 0x002fc800078e00ff */
[----:B------:R-:W-:Y:S01]  /*3900*/  IMAD.IADD R7, R7, 0x1, R2 ;  /* 0x0000000107077824 */ /* 0x000fe200078e0202 */
[----:B--2---:R-:W-:-:S03]  /*3910*/  SHF.R.S32.HI R2, RZ, 0x1f, R9 ;  /* 0x0000001fff027819 */ /* 0x004fc60000011409 */
[----:B------:R-:W-:Y:S01]  /*3920*/  IMAD.WIDE.U32 R6, R9, c[0x0][0x1f0], R6 ;  /* 0x00007c0009067a25 */ /* 0x000fe200078e0006 */
[----:B------:R-:W-:Y:S03]  /*3930*/  STL [R1+0x2c], R9 ;  /* 0x00002c0901007387 */ /* 0x000fe60000100800 */
[----:B------:R-:W-:-:S04]  /*3940*/  IMAD R2, R2, c[0x0][0x1f0], RZ ;  /* 0x00007c0002027a24 */ /* 0x000fc800078e02ff */
[----:B------:R-:W-:Y:S01]  /*3950*/  IMAD R5, R9, c[0x0][0x1f4], R2 ;  /* 0x00007d0009057a24 */ /* 0x000fe200078e0202 */
[----:B------:R-:W-:-:S04]  /*3960*/  IADD3 R2, P2, R6, UR20, RZ ;  /* 0x0000001406027c10 */ /* 0x000fc8000ff5e0ff */
[----:B------:R-:W-:Y:S02]  /*3970*/  IADD3.X R6, R7, UR18, R5, P2, !PT ;  /* 0x0000001207067c10 */ /* 0x000fe400097fe405 */
[----:B------:R-:W-:-:S04]  /*3980*/  LEA R5, P2, R2, c[0x0][0x1c8], 0x1 ;  /* 0x0000720002057a11 */ /* 0x000fc800078408ff */
[----:B------:R-:W-:Y:S01]  /*3990*/  LEA.HI.X R2, R2, c[0x0][0x1cc], R6, 0x1, P2 ;  /* 0x0000730002027a11 */ /* 0x000fe200010f0c06 */
[----:B------:R-:W1:Y:S01]  /*39a0*/  SHFL.IDX PT, R10, R5, 0x3, 0x181f ;  /* 0x00781f00050a7f89 */ /* 0x000e6200000e0000 */
[----:B------:R-:W-:-:S03]  /*39b0*/  SHF.L.U64.HI R6, R132, 0x1, R157 ;  /* 0x0000000184067819 */ /* 0x000fc6000001029d */
[----:B------:R-:W2:Y:S04]  /*39c0*/  SHFL.IDX PT, R7, R2, 0x3, 0x181f ;  /* 0x00781f0002077f89 */ /* 0x000ea800000e0000 */
[----:B------:R-:W3:Y:S04]  /*39d0*/  SHFL.IDX PT, R18, R5, RZ, 0x181f ;  /* 0x00181fff05127589 */ /* 0x000ee800000e0000 */
[----:B------:R-:W-:Y:S04]  /*39e0*/  SHFL.IDX PT, R14, R5, 0x1, 0x181f ;  /* 0x00381f00050e7f89 */ /* 0x000fe800000e0000 */
[----:B------:R-:W4:Y:S04]  /*39f0*/  SHFL.IDX PT, R8, R2, RZ, 0x181f ;  /* 0x00181fff02087589 */ /* 0x000f2800000e0000 */
[----:B------:R5:W5:Y:S04]  /*3a00*/  SHFL.IDX PT, R9, R5, 0x2, 0x181f ;  /* 0x00581f0005097f89 */ /* 0x000b6800000e0000 */
[----:B------:R-:W5:Y:S01]  /*3a10*/  SHFL.IDX PT, R13, R2, 0x1, 0x181f ;  /* 0x00381f00020d7f89 */ /* 0x000f6200000e0000 */
[----:B-1----:R-:W-:-:S03]  /*3a20*/  IADD3 R22, P5, P2, R22, R10, R12 ;  /* 0x0000000a16167210 */ /* 0x002fc60007abe00c */
[----:B------:R1:W1:Y:S01]  /*3a30*/  SHFL.IDX PT, R24, R2, 0x2, 0x181f ;  /* 0x00581f0002187f89 */ /* 0x00026200000e0000 */
[----:B--2---:R-:W-:Y:S02]  /*3a40*/  IADD3.X R23, RZ, R7, R6, P5, P2 ;  /* 0x00000007ff177210 */ /* 0x004fe40002fe4406 */
[----:B---3--:R-:W-:-:S05]  /*3a50*/  IADD3 R20, P6, R18, R12, RZ ;  /* 0x0000000c12147210 */ /* 0x008fca0007fde0ff */
[----:B----4-:R-:W-:Y:S01]  /*3a60*/  IMAD.X R21, R8, 0x1, R6, P6 ;  /* 0x0000000108157824 */ /* 0x010fe200030e0606 */
[----:B-----5:R-:W-:-:S04]  /*3a70*/  SHF.L.U64.HI R5, R134, 0x1, R15 ;  /* 0x0000000186057819 */ /* 0x020fc8000001020f */
[----:B------:R2:W-:Y:S01]  /*3a80*/  LDGSTS.E.BYPASS.LTC128B.128 [R156+0x4100], [R20.64], !P4 ;  /* 0x04100000149c7fae */ /* 0x0005e2000e101d4c */
[----:B-1----:R-:W-:-:S05]  /*3a90*/  IMAD.SHL.U32 R2, R134, 0x2, RZ ;  /* 0x0000000286027824 */ /* 0x002fca00078e00ff */
[----:B------:R-:W-:-:S04]  /*3aa0*/  IADD3 R10, P5, P2, R11, R10, R2 ;  /* 0x0000000a0b0a7210 */ /* 0x000fc80007abe002 */
[--C-:B------:R-:W-:Y:S02]  /*3ab0*/  IADD3.X R11, RZ, R7, R5.reuse, P5, P2 ;  /* 0x00000007ff0b7210 */ /* 0x100fe40002fe4405 */
[----:B------:R-:W-:Y:S02]  /*3ac0*/  IADD3 R18, P5, R18, R2, RZ ;  /* 0x0000000212127210 */ /* 0x000fe40007fbe0ff */
[C---:B------:R-:W-:Y:S02]  /*3ad0*/  IADD3 R16, P2, R14.reuse, R12, RZ ;  /* 0x0000000c0e107210 */ /* 0x040fe40007f5e0ff */
[----:B------:R-:W-:Y:S01]  /*3ae0*/  IADD3 R14, P6, R14, R2, RZ ;  /* 0x000000020e0e7210 */ /* 0x000fe20007fde0ff */
[--C-:B------:R-:W-:Y:S01]  /*3af0*/  IMAD.X R19, R8, 0x1, R5.reuse, P5 ;  /* 0x0000000108137824 */ /* 0x100fe200028e0605 */
[----:B------:R-:W-:Y:S01]  /*3b00*/  IADD3 R12, P5, R9, R12, RZ ;  /* 0x0000000c090c7210 */ /* 0x000fe20007fbe0ff */
[--C-:B------:R-:W-:Y:S01]  /*3b10*/  IMAD.X R17, R13, 0x1, R6.reuse, P2 ;  /* 0x000000010d117824 */ /* 0x100fe200010e0606 */
[----:B------:R-:W-:Y:S01]  /*3b20*/  IADD3 R8, P2, R9, R2, RZ ;  /* 0x0000000209087210 */ /* 0x000fe20007f5e0ff */
[--C-:B------:R-:W-:Y:S01]  /*3b30*/  IMAD.X R15, R13, 0x1, R5.reuse, P6 ;  /* 0x000000010d0f7824 */ /* 0x100fe200030e0605 */
[----:B------:R-:W-:Y:S01]  /*3b40*/  ISETP.NE.U32.AND P6, PT, R26, RZ, PT ;  /* 0x000000ff1a00720c */ /* 0x000fe20003fc5070 */
[C---:B------:R-:W-:Y:S01]  /*3b50*/  IMAD.X R13, R24.reuse, 0x1, R6, P5 ;  /* 0x00000001180d7824 */ /* 0x040fe200028e0606 */
        /* <DEDUP_REMOVED lines=9> */
.L_x_151:
[----:B-1234-:R-:W-:Y:S01]  /*3bf0*/  LOP3.LUT R2, R155, 0xffffffe0, RZ, 0xc0, !PT ;  /* 0xffffffe09b027812 */ /* 0x01efe200078ec0ff */
[----:B------:R-:W-:Y:S01]  /*3c00*/  IMAD.U32 R5, RZ, RZ, UR9 ;  /* 0x00000009ff057e24 */ /* 0x000fe2000f8e00ff */
[----:B------:R-:W-:Y:S01]  /*3c10*/  STL [R1+0x90], R251 ;  /* 0x000090fb01007387 */ /* 0x000fe20000100800 */
[----:B------:R-:W-:-:S02]  /*3c20*/  IMAD.SHL.U32 R233, R4, 0x2, RZ ;  /* 0x0000000204e97824 */ /* 0x000fc400078e00ff */
[----:B------:R-:W-:Y:S01]  /*3c30*/  IMAD.IADD R2, R208, 0x1, -R2 ;  /* 0x00000001d0027824 */ /* 0x000fe200078e0a02 */
[----:B------:R-:W-:Y:S01]  /*3c40*/  STL [R1+0x8c], R250 ;  /* 0x00008cfa01007387 */ /* 0x000fe20000100800 */
[----:B------:R-:W-:Y:S01]  /*3c50*/  IMAD R234, R3, 0x2, R233 ;  /* 0x0000000203ea7824 */ /* 0x000fe200078e02e9 */
[C---:B------:R-:W-:Y:S02]  /*3c60*/  LEA R236, R0.reuse, R233, 0x1 ;  /* 0x000000e900ec7211 */ /* 0x040fe400078e08ff */
[----:B------:R-:W-:Y:S01]  /*3c70*/  SHF.R.S32.HI R8, RZ, 0x1f, R2 ;  /* 0x0000001fff087819 */ /* 0x000fe20000011402 */
[----:B------:R-:W-:Y:S01]  /*3c80*/  STL [R1+0x88], R249 ;  /* 0x000088f901007387 */ /* 0x000fe20000100800 */
[----:B------:R-:W-:Y:S02]  /*3c90*/  IMAD R235, R0, 0x2, R234 ;  /* 0x0000000200eb7824 */ /* 0x000fe400078e02ea */
[----:B------:R-:W-:Y:S01]  /*3ca0*/  LEA.HI R8, R8, R2, RZ, 0x2 ;  /* 0x0000000208087211 */ /* 0x000fe200078f10ff */
[----:B------:R-:W-:Y:S03]  /*3cb0*/  STL [R1+0x84], R248 ;  /* 0x000084f801007387 */ /* 0x000fe60000100800 */
[----:B------:R-:W-:Y:S01]  /*3cc0*/  LOP3.LUT R8, R8, 0x7ffffffc, RZ, 0xc0, !PT ;  /* 0x7ffffffc08087812 */ /* 0x000fe200078ec0ff */
[----:B------:R-:W-:Y:S03]  /*3cd0*/  STL [R1+0x80], R247 ;  /* 0x000080f701007387 */ /* 0x000fe60000100800 */
[----:B------:R-:W-:Y:S01]  /*3ce0*/  IADD3 R8, R2, -R8, RZ ;  /* 0x8000000802087210 */ /* 0x000fe20007ffe0ff */
[----:B------:R-:W-:Y:S04]  /*3cf0*/  STL [R1+0x7c], R246 ;  /* 0x00007cf601007387 */ /* 0x000fe80000100800 */
[----:B------:R-:W-:Y:S01]  /*3d00*/  IMAD R8, R8, -0x2, R5 ;  /* 0xfffffffe08087824 */ /* 0x000fe200078e0205 */
[----:B------:R-:W-:Y:S04]  /*3d10*/  STL [R1+0x78], R245 ;  /* 0x000078f501007387 */ /* 0x000fe80000100800 */
[C---:B------:R-:W-:Y:S01]  /*3d20*/  ISETP.GT.AND P2, PT, R8.reuse, RZ, PT ;  /* 0x000000ff0800720c */ /* 0x040fe20003f44270 */
[----:B------:R-:W-:Y:S01]  /*3d30*/  STL [R1+0x74], R244 ;  /* 0x000074f401007387 */ /* 0x000fe20000100800 */
[----:B------:R-:W-:-:S02]  /*3d40*/  ISETP.GT.AND P6, PT, R8, 0x1, PT ;  /* 0x000000010800780c */ /* 0x000fc40003fc4270 */
[----:B------:R-:W-:Y:S01]  /*3d50*/  ISETP.GT.AND P5, PT, R8, 0x8, PT ;  /* 0x000000080800780c */ /* 0x000fe20003fa4270 */
[----:B------:R-:W-:Y:S01]  /*3d60*/  STL [R1+0x70], R243 ;  /* 0x000070f301007387 */ /* 0x000fe20000100800 */
[----:B------:R-:W-:Y:S02]  /*3d70*/  FSEL R6, R148, -INF , P2 ;  /* 0xff80000094067808 */ /* 0x000fe40001000000 */
[----:B------:R-:W-:Y:S01]  /*3d80*/  FSEL R7, R135, -INF , P6 ;  /* 0xff80000087077808 */ /* 0x000fe20003000000 */
[----:B------:R-:W-:Y:S01]  /*3d90*/  STL [R1+0x6c], R242 ;  /* 0x00006cf201007387 */ /* 0x000fe20000100800 */
[----:B------:R-:W-:Y:S02]  /*3da0*/  FSEL R11, R133, -INF , P2 ;  /* 0xff800000850b7808 */ /* 0x000fe40001000000 */
[----:B------:R-:W-:Y:S01]  /*3db0*/  FSEL R120, R150, -INF , P2 ;  /* 0xff80000096787808 */ /* 0x000fe20001000000 */
[----:B------:R-:W-:Y:S01]  /*3dc0*/  STL [R1+0x68], R241 ;  /* 0x000068f101007387 */ /* 0x000fe20000100800 */
[----:B------:R-:W-:-:S02]  /*3dd0*/  FSEL R96, R152, -INF , P2 ;  /* 0xff80000098607808 */ /* 0x000fc40001000000 */
[----:B------:R-:W-:Y:S01]  /*3de0*/  ISETP.GT.AND P2, PT, R8, 0x9, PT ;  /* 0x000000090800780c */ /* 0x000fe20003f44270 */
[----:B------:R-:W-:Y:S01]  /*3df0*/  STL [R1+0x64], R240 ;  /* 0x000064f001007387 */ /* 0x000fe20000100800 */
[----:B------:R-:W-:Y:S02]  /*3e00*/  FSEL R9, R106, -INF , P5 ;  /* 0xff8000006a097808 */ /* 0x000fe40002800000 */
[----:B------:R-:W-:Y:S01]  /*3e10*/  FMNMX.FTZ R2, R6, R7, !PT ;  /* 0x0000000706027209 */ /* 0x000fe20007810000 */
        /* <DEDUP_REMOVED lines=15> */
[----:B------:R1:W-:Y:S01]  /*3f10*/  STL [R1+0x4c], R132 ;  /* 0x00004c8401007387 */ /* 0x0003e20000100800 */
[----:B------:R-:W-:Y:S02]  /*3f20*/  FSEL R17, R94, -INF , P6 ;  /* 0xff8000005e117808 */ /* 0x000fe40003000000 */
[----:B------:R-:W-:Y:S01]  /*3f30*/  FMNMX.FTZ R2, R10, R2, !PT ;  /* 0x000000020a027209 */ /* 0x000fe20007810000 */
[----:B------:R-:W-:Y:S01]  /*3f40*/  LDSM.16.MT88.4 R60, [R235+0x900] ;  /* 0x00090000eb3c783b */ /* 0x000fe20000004200 */
[----:B------:R-:W-:Y:S02]  /*3f50*/  FSEL R16, R102, -INF , P2 ;  /* 0xff80000066107808 */ /* 0x000fe40001000000 */
[----:B------:R-:W-:Y:S01]  /*3f60*/  FSEL R123, R107, -INF , P2 ;  /* 0xff8000006b7b7808 */ /* 0x000fe20001000000 */
[----:B------:R-:W-:Y:S01]  /*3f70*/  LDSM.16.MT88.4 R56, [R233+0x900] ;  /* 0x00090000e938783b */ /* 0x000fe20000004200 */
[----:B------:R-:W-:-:S02]  /*3f80*/  FSEL R99, R113, -INF , P2 ;  /* 0xff80000071637808 */ /* 0x000fc40001000000 */
[----:B------:R-:W-:Y:S01]  /*3f90*/  ISETP.GT.AND P2, PT, R8, 0x18, PT ;  /* 0x000000180800780c */ /* 0x000fe20003f44270 */
[----:B------:R-:W-:Y:S01]  /*3fa0*/  LDSM.16.MT88.4 R104, [R236+0x2100] ;  /* 0x00210000ec68783b */ /* 0x000fe20000004200 */
        /* <DEDUP_REMOVED lines=11> */
[----:B------:R-:W0:Y:S01]  /*4060*/  LDGDEPBAR ;  /* 0x00000000000079af */ /* 0x000e220000000000 */
[----:B------:R-:W-:Y:S02]  /*4070*/  FSEL R22, R89, -INF , P5 ;  /* 0xff80000059167808 */ /* 0x000fe40002800000 */
[----:B------:R-:W-:Y:S02]  /*4080*/  FSEL R125, R95, -INF , P5 ;  /* 0xff8000005f7d7808 */ /* 0x000fe40002800000 */
[----:B------:R-:W-:Y:S01]  /*4090*/  FSEL R113, R101, -INF , P5 ;  /* 0xff80000065717808 */ /* 0x000fe20002800000 */
[----:B------:R-:W-:Y:S01]  /*40a0*/  LDSM.16.MT88.4 R92, [R233+0x2100] ;  /* 0x00210000e95c783b */ /* 0x000fe20000004200 */
[----:B------:R-:W-:-:S02]  /*40b0*/  ISETP.GT.AND P5, PT, R8, 0x20, PT ;  /* 0x000000200800780c */ /* 0x000fc40003fa4270 */
[----:B------:R-:W-:Y:S01]  /*40c0*/  FSEL R20, R85, -INF , P6 ;  /* 0xff80000055147808 */ /* 0x000fe20003000000 */
[----:B------:R-:W-:Y:S01]  /*40d0*/  LDSM.16.MT88.4 R100, [R234+0x2100] ;  /* 0x00210000ea64783b */ /* 0x000fe20000004200 */
[----:B------:R-:W-:Y:S02]  /*40e0*/  FMNMX.FTZ R2, R19, R2, !PT ;  /* 0x0000000213027209 */ /* 0x000fe40007810000 */
[----:B------:R-:W-:Y:S02]  /*40f0*/  FSEL R23, R82, -INF , P2 ;  /* 0xff80000052177808 */ /* 0x000fe40001000000 */
[----:B------:R-:W-:Y:S02]  /*4100*/  FSEL R126, R88, -INF , P2 ;  /* 0xff800000587e7808 */ /* 0x000fe40001000000 */
[----:B------:R-:W-:Y:S02]  /*4110*/  FSEL R115, R91, -INF , P2 ;  /* 0xff8000005b737808 */ /* 0x000fe40001000000 */
[----:B------:R-:W-:-:S02]  /*4120*/  ISETP.GT.AND P2, PT, R8, 0x21, PT ;  /* 0x000000210800780c */ /* 0x000fc40003f44270 */
[----:B------:R-:W-:Y:S02]  /*4130*/  FSEL R180, R74, -INF , P5 ;  /* 0xff8000004ab47808 */ /* 0x000fe40002800000 */
[----:B------:R-:W-:Y:S02]  /*4140*/  FMNMX.FTZ R2, R20, R2, !PT ;  /* 0x0000000214027209 */ /* 0x000fe40007810000 */
[----:B------:R-:W-:Y:S02]  /*4150*/  FSEL R24, R81, -INF , P6 ;  /* 0xff80000051187808 */ /* 0x000fe40003000000 */
[----:B------:R-:W-:Y:S02]  /*4160*/  FSEL R127, R87, -INF , P6 ;  /* 0xff800000577f7808 */ /* 0x000fe40003000000 */
[----:B------:R-:W-:Y:S02]  /*4170*/  FSEL R114, R90, -INF , P6 ;  /* 0xff8000005a727808 */ /* 0x000fe40003000000 */
[----:B------:R-:W-:Y:S01]  /*4180*/  ISETP.GT.AND P6, PT, R8, 0x28, PT ;  /* 0x000000280800780c */ /* 0x000fe20003fc4270 */
[----:B------:R-:W-:Y:S01]  /*4190*/  LDSM.16.MT88.4 R88, [R235+0x100] ;  /* 0x00010000eb58783b */ /* 0x000fe20000004200 */
[----:B------:R-:W-:-:S02]  /*41a0*/  FSEL R175, R73, -INF , P2 ;  /* 0xff80000049af7808 */ /* 0x000fc40001000000 */
[----:B------:R-:W-:Y:S02]  /*41b0*/  FMNMX.FTZ R2, R180, R2, !PT ;  /* 0x00000002b4027209 */ /* 0x000fe40007810000 */
[----:B------:R-:W-:Y:S02]  /*41c0*/  FSEL R184, R72, -INF , P5 ;  /* 0xff80000048b87808 */ /* 0x000fe40002800000 */
[----:B------:R-:W-:Y:S02]  /*41d0*/  FSEL R172, R80, -INF , P5 ;  /* 0xff80000050ac7808 */ /* 0x000fe40002800000 */
[----:B------:R-:W-:Y:S02]  /*41e0*/  FSEL R169, R83, -INF , P5 ;  /* 0xff80000053a97808 */ /* 0x000fe40002800000 */
[----:B------:R-:W-:Y:S02]  /*41f0*/  ISETP.GT.AND P5, PT, R8, 0x29, PT ;  /* 0x000000290800780c */ /* 0x000fe40003fa4270 */
[----:B------:R-:W-:-:S02]  /*4200*/  FSEL R174, R68, -INF , P6 ;  /* 0xff80000044ae7808 */ /* 0x000fc40003000000 */
[----:B------:R-:W-:Y:S02]  /*4210*/  FMNMX.FTZ R2, R175, R2, !PT ;  /* 0x00000002af027209 */ /* 0x000fe40007810000 */
[----:B------:R-:W-:Y:S02]  /*4220*/  FSEL R183, R45, -INF , P2 ;  /* 0xff8000002db77808 */ /* 0x000fe40001000000 */
[----:B------:R-:W-:Y:S02]  /*4230*/  FSEL R171, R75, -INF , P2 ;  /* 0xff8000004bab7808 */ /* 0x000fe40001000000 */
[----:B------:R-:W-:Y:S01]  /*4240*/  FSEL R168, R84, -INF , P2 ;  /* 0xff80000054a87808 */ /* 0x000fe20001000000 */
[----:B------:R-:W-:Y:S01]  /*4250*/  LDSM.16.MT88.4 R72, [R236+0x900] ;  /* 0x00090000ec48783b */ /* 0x000fe20000004200 */
[----:B------:R-:W-:Y:S02]  /*4260*/  ISETP.GT.AND P2, PT, R8, 0x30, PT ;  /* 0x000000300800780c */ /* 0x000fe40003f44270 */
[----:B------:R-:W-:Y:S01]  /*4270*/  FSEL R173, R69, -INF , P5 ;  /* 0xff80000045ad7808 */ /* 0x000fe20002800000 */
[----:B------:R-:W-:Y:S01]  /*4280*/  LDSM.16.MT88.4 R84, [R236+0x100] ;  /* 0x00010000ec54783b */ /* 0x000fe20000004200 */
[----:B------:R-:W-:-:S02]  /*4290*/  FMNMX.FTZ R2, R174, R2, !PT ;  /* 0x00000002ae027209 */ /* 0x000fc40007810000 */
[----:B------:R-:W-:Y:S02]  /*42a0*/  FSEL R181, R40, -INF , P5 ;  /* 0xff80000028b57808 */ /* 0x000fe40002800000 */
[----:B------:R-:W-:Y:S01]  /*42b0*/  FSEL R136, R67, -INF , P5 ;  /* 0xff80000043887808 */ /* 0x000fe20002800000 */
[----:B------:R-:W-:Y:S01]  /*42c0*/  LDSM.16.MT88.4 R40, [R233+0x100] ;  /* 0x00010000e928783b */ /* 0x000fe20000004200 */
[----:B------:R-:W-:Y:S02]  /*42d0*/  FSEL R133, R65, -INF , P5 ;  /* 0xff80000041857808 */ /* 0x000fe40002800000 */
[----:B------:R-:W-:Y:S02]  /*42e0*/  FSEL R205, R33, -INF , P2 ;  /* 0xff80000021cd7808 */ /* 0x000fe40001000000 */
[----:B------:R-:W-:Y:S02]  /*42f0*/  ISETP.GT.AND P5, PT, R8, 0x31, PT ;  /* 0x000000310800780c */ /* 0x000fe40003fa4270 */
[----:B------:R-:W-:-:S02]  /*4300*/  FMNMX.FTZ R2, R173, R2, !PT ;  /* 0x00000002ad027209 */ /* 0x000fc40007810000 */
[----:B------:R-:W-:Y:S02]  /*4310*/  FSEL R182, R70, -INF , P6 ;  /* 0xff80000046b67808 */ /* 0x000fe40003000000 */
[----:B------:R-:W-:Y:S01]  /*4320*/  FSEL R170, R66, -INF , P6 ;  /* 0xff80000042aa7808 */ /* 0x000fe20003000000 */
[----:B------:R-:W-:Y:S01]  /*4330*/  LDSM.16.MT88.4 R68, [R233+0x2900] ;  /* 0x00290000e944783b */ /* 0x000fe20000004200 */
[----:B------:R-:W-:Y:S02]  /*4340*/  FSEL R135, R44, -INF , P6 ;  /* 0xff8000002c877808 */ /* 0x000fe40003000000 */
[----:B------:R-:W-:Y:S01]  /*4350*/  ISETP.GT.AND P6, PT, R8, 0x38, PT ;  /* 0x000000380800780c */ /* 0x000fe20003fc4270 */
[----:B------:R-:W-:Y:S01]  /*4360*/  LDSM.16.MT88.4 R64, [R234+0x2900] ;  /* 0x00290000ea40783b */ /* 0x000fe20000004200 */
[----:B-1----:R-:W-:Y:S02]  /*4370*/  FSEL R132, R32, -INF , P5 ;  /* 0xff80000020847808 */ /* 0x002fe40002800000 */
[----:B------:R-:W-:-:S02]  /*4380*/  FMNMX.FTZ R2, R205, R2, !PT ;  /* 0x00000002cd027209 */ /* 0x000fc40007810000 */
[----:B------:R-:W-:Y:S02]  /*4390*/  ISETP.GT.AND P5, PT, R8, 0x39, PT ;  /* 0x000000390800780c */ /* 0x000fe40003fa4270 */
[----:B------:R-:W-:Y:S02]  /*43a0*/  FSEL R241, R28, -INF , P6 ;  /* 0xff8000001cf17808 */ /* 0x000fe40003000000 */
[----:B------:R-:W-:Y:S02]  /*43b0*/  FMNMX.FTZ R2, R132, R2, !PT ;  /* 0x0000000284027209 */ /* 0x000fe40007810000 */
[----:B------:R-:W-:Y:S02]  /*43c0*/  FSEL R237, R27, -INF , P5 ;  /* 0xff8000001bed7808 */ /* 0x000fe40002800000 */
[----:B------:R-:W-:Y:S02]  /*43d0*/  FMNMX.FTZ R2, R241, R2, !PT ;  /* 0x00000002f1027209 */ /* 0x000fe40007810000 */
[----:B------:R-:W-:-:S02]  /*43e0*/  FSEL R240, R31, -INF , P2 ;  /* 0xff8000001ff07808 */ /* 0x000fc40001000000 */
[----:B------:R-:W-:Y:S02]  /*43f0*/  FMNMX.FTZ R2, R237, R2, !PT ;  /* 0x00000002ed027209 */ /* 0x000fe40007810000 */
[----:B------:R-:W-:Y:S02]  /*4400*/  FSEL R229, R54, -INF , P2 ;  /* 0xff80000036e57808 */ /* 0x000fe40001000000 */
[----:B------:R-:W-:Y:S01]  /*4410*/  FSEL R228, R52, -INF , P2 ;  /* 0xff80000034e47808 */ /* 0x000fe20001000000 */
[----:B------:R-:W1:Y:S01]  /*4420*/  SHFL.BFLY PT, R5, R2, 0x2, 0x1f ;  /* 0x0c401f0002057f89 */ /* 0x000e6200000e0000 */
[----:B------:R-:W-:Y:S02]  /*4430*/  FSEL R232, R30, -INF , P6 ;  /* 0xff8000001ee87808 */ /* 0x000fe40003000000 */
[----:B------:R-:W-:Y:S02]  /*4440*/  FSEL R212, R29, -INF , P5 ;  /* 0xff8000001dd47808 */ /* 0x000fe40002800000 */
[----:B------:R-:W-:-:S02]  /*4450*/  FMNMX.FTZ R0, R96, R97, !PT ;  /* 0x0000006160007209 */ /* 0x000fc40007810000 */
[----:B------:R-:W-:Y:S02]  /*4460*/  FSEL R191, R35, -INF , P6 ;  /* 0xff80000023bf7808 */ /* 0x000fe40003000000 */
[----:B------:R-:W-:Y:S02]  /*4470*/  FMNMX.FTZ R0, R98, R0, !PT ;  /* 0x0000000062007209 */ /* 0x000fe40007810000 */
[----:B------:R-:W-:Y:S02]  /*4480*/  FSEL R195, R34, -INF , P5 ;  /* 0xff80000022c37808 */ /* 0x000fe40002800000 */
[----:B------:R-:W-:Y:S02]  /*4490*/  FMNMX.FTZ R0, R99, R0, !PT ;  /* 0x0000000063007209 */ /* 0x000fe40007810000 */
[----:B------:R-:W-:Y:S02]  /*44a0*/  FSEL R189, R189, -INF , P6 ;  /* 0xff800000bdbd7808 */ /* 0x000fe40003000000 */
[----:B------:R-:W-:-:S02]  /*44b0*/  FMNMX.FTZ R0, R112, R0, !PT ;  /* 0x0000000070007209 */ /* 0x000fc40007810000 */
[----:B------:R-:W-:Y:S02]  /*44c0*/  FSEL R188, R188, -INF , P5 ;  /* 0xff800000bcbc7808 */ /* 0x000fe40002800000 */
[----:B------:R-:W-:Y:S02]  /*44d0*/  FMNMX.FTZ R0, R113, R0, !PT ;  /* 0x0000000071007209 */ /* 0x000fe40007810000 */
[----:B-1----:R-:W-:Y:S02]  /*44e0*/  FMNMX.FTZ R2, R2, R5, !PT ;  /* 0x0000000502027209 */ /* 0x002fe40007810000 */
[----:B------:R-:W-:-:S03]  /*44f0*/  FMNMX.FTZ R0, R115, R0, !PT ;  /* 0x0000000073007209 */ /* 0x000fc60007810000 */
[----:B------:R-:W1:Y:S01]  /*4500*/  SHFL.BFLY PT, R137, R2, 0x1, 0x1f ;  /* 0x0c201f0002897f89 */ /* 0x000e6200000e0000 */
[----:B------:R-:W-:-:S04]  /*4510*/  FMNMX.FTZ R0, R114, R0, !PT ;  /* 0x0000000072007209 */ /* 0x000fc80007810000 */
[----:B------:R-:W-:-:S04]  /*4520*/  FMNMX.FTZ R0, R169, R0, !PT ;  /* 0x00000000a9007209 */ /* 0x000fc80007810000 */
[----:B------:R-:W-:-:S04]  /*4530*/  FMNMX.FTZ R0, R168, R0, !PT ;  /* 0x00000000a8007209 */ /* 0x000fc80007810000 */
[----:B------:R-:W-:-:S04]  /*4540*/  FMNMX.FTZ R0, R135, R0, !PT ;  /* 0x0000000087007209 */ /* 0x000fc80007810000 */
[----:B------:R-:W-:-:S04]  /*4550*/  FMNMX.FTZ R0, R133, R0, !PT ;  /* 0x0000000085007209 */ /* 0x000fc80007810000 */
[----:B------:R-:W-:Y:S02]  /*4560*/  FMNMX.FTZ R0, R228, R0, !PT ;  /* 0x00000000e4007209 */ /* 0x000fe40007810000 */
[----:B-1----:R-:W-:Y:S02]  /*4570*/  FMNMX.FTZ R137, R2, R137, !PT ;  /* 0x0000008902897209 */ /* 0x002fe40007810000 */
[----:B------:R-:W-:Y:S02]  /*4580*/  FMNMX.FTZ R2, R11, R14, !PT ;  /* 0x0000000e0b027209 */ /* 0x000fe40007810000 */
[C---:B------:R-:W-:Y:S01]  /*4590*/  FSETP.NEU.FTZ.AND P2, PT, R137.reuse, -INF , PT ;  /* 0xff8000008900780b */ /* 0x040fe20003f5d000 */
[----:B------:R-:W-:Y:S01]  /*45a0*/  FMUL.FTZ R13, R137, c[0x0][0x2d0] ;  /* 0x0000b400890d7a20 */ /* 0x000fe20000410000 */
[----:B------:R-:W-:-:S04]  /*45b0*/  FMNMX.FTZ R2, R15, R2, !PT ;  /* 0x000000020f027209 */ /* 0x000fc80007810000 */
[----:B------:R-:W-:Y:S02]  /*45c0*/  FMNMX.FTZ R2, R16, R2, !PT ;  /* 0x0000000210027209 */ /* 0x000fe40007810000 */
[----:B------:R-:W-:Y:S02]  /*45d0*/  FSEL R13, R13, RZ, P2 ;  /* 0x000000ff0d0d7208 */ /* 0x000fe40001000000 */
[----:B------:R-:W-:Y:S02]  /*45e0*/  FMNMX.FTZ R2, R21, R2, !PT ;  /* 0x0000000215027209 */ /* 0x000fe40007810000 */
[----:B------:R-:W-:Y:S02]  /*45f0*/  ISETP.GT.AND P2, PT, R8, 0x31, PT ;  /* 0x000000310800780c */ /* 0x000fe40003f44270 */
[----:B------:R-:W-:Y:S02]  /*4600*/  FMNMX.FTZ R2, R22, R2, !PT ;  /* 0x0000000216027209 */ /* 0x000fe40007810000 */
[----:B------:R-:W-:-:S02]  /*4610*/  FSEL R239, R36, -INF , P2 ;  /* 0xff80000024ef7808 */ /* 0x000fc40001000000 */
[----:B------:R-:W-:-:S04]  /*4620*/  FMNMX.FTZ R2, R23, R2, !PT ;  /* 0x0000000217027209 */ /* 0x000fc80007810000 */
        /* <DEDUP_REMOVED lines=8> */
[----:B------:R-:W-:-:S05]  /*46b0*/  FMNMX.FTZ R2, R212, R2, !PT ;  /* 0x00000002d4027209 */ /* 0x000fca0007810000 */
[----:B------:R-:W1:Y:S02]  /*46c0*/  SHFL.BFLY PT, R5, R2, 0x2, 0x1f ;  /* 0x0c401f0002057f89 */ /* 0x000e6400000e0000 */
[----:B-1----:R-:W-:-:S05]  /*46d0*/  FMNMX.FTZ R2, R2, R5, !PT ;  /* 0x0000000502027209 */ /* 0x002fca0007810000 */
[----:B------:R-:W1:Y:S02]  /*46e0*/  SHFL.BFLY PT, R5, R2, 0x1, 0x1f ;  /* 0x0c201f0002057f89 */ /* 0x000e6400000e0000 */
[----:B-1----:R-:W-:Y:S01]  /*46f0*/  FMNMX.FTZ R2, R5, R2, !PT ;  /* 0x0000000205027209 */ /* 0x002fe20007810000 */
[----:B------:R-:W-:-:S03]  /*4700*/  FFMA.FTZ R5, R6, c[0x0][0x2d0], -R13 ;  /* 0x0000b40006057a23 */ /* 0x000fc6000001080d */
[C---:B------:R-:W-:Y:S01]  /*4710*/  FSETP.NEU.FTZ.AND P2, PT, R2.reuse, -INF , PT ;  /* 0xff8000000200780b */ /* 0x040fe20003f5d000 */
[----:B------:R-:W-:Y:S01]  /*4720*/  FMUL.FTZ R12, R2, c[0x0][0x2d0] ;  /* 0x0000b400020c7a20 */ /* 0x000fe20000410000 */
[----:B------:R1:W-:Y:S04]  /*4730*/  MUFU.EX2 R134, R5 ;  /* 0x0000000500867308 */ /* 0x0003e80000000800 */
[----:B------:R-:W-:Y:S02]  /*4740*/  FSEL R12, R12, RZ, P2 ;  /* 0x000000ff0c0c7208 */ /* 0x000fe40001000000 */
[----:B------:R-:W-:Y:S02]  /*4750*/  ISETP.GT.AND P2, PT, R8, 0x31, PT ;  /* 0x000000310800780c */ /* 0x000fe40003f44270 */
[----:B------:R-:W-:Y:S01]  /*4760*/  FMNMX.FTZ R8, R120, R121, !PT ;  /* 0x0000007978087209 */ /* 0x000fe20007810000 */
[--C-:B------:R-:W-:Y:S01]  /*4770*/  FFMA.FTZ R3, R15, c[0x0][0x2d0], -R12.reuse ;  /* 0x0000b4000f037a23 */ /* 0x100fe2000001080c */
[----:B------:R-:W-:Y:S01]  /*4780*/  FSEL R194, R53, -INF , P2 ;  /* 0xff80000035c27808 */ /* 0x000fe20001000000 */
[----:B------:R-:W-:Y:S01]  /*4790*/  FFMA.FTZ R4, R14, c[0x0][0x2d0], -R12 ;  /* 0x0000b4000e047a23 */ /* 0x000fe2000001080c */
[----:B------:R-:W-:Y:S01]  /*47a0*/  FMNMX.FTZ R8, R122, R8, !PT ;  /* 0x000000087a087209 */ /* 0x000fe20007810000 */
[----:B------:R2:W-:Y:S01]  /*47b0*/  MUFU.EX2 R246, R3 ;  /* 0x0000000300f67308 */ /* 0x0005e20000000800 */
[----:B------:R-:W-:Y:S01]  /*47c0*/  FMNMX.FTZ R0, R194, R0, !PT ;  /* 0x00000000c2007209 */ /* 0x000fe20007810000 */
[----:B------:R-:W-:Y:S01]  /*47d0*/  LDSM.16.MT88.4 R52, [R234+0x900] ;  /* 0x00090000ea34783b */ /* 0x000fe20000004200 */
[----:B-1----:R-:W-:Y:S01]  /*47e0*/  FFMA.FTZ R5, R7, c[0x0][0x2d0], -R13 ;  /* 0x0000b40007057a23 */ /* 0x002fe2000001080d */
[----:B------:R-:W-:-:S02]  /*47f0*/  FSEL R190, R190, -INF , P2 ;  /* 0xff800000bebe7808 */ /* 0x000fc40001000000 */
[----:B------:R-:W-:Y:S02]  /*4800*/  FMNMX.FTZ R0, R191, R0, !PT ;  /* 0x00000000bf007209 */ /* 0x000fe40007810000 */
[----:B------:R1:W3:Y:S02]  /*4810*/  MUFU.EX2 R214, R5 ;  /* 0x0000000500d67308 */ /* 0x0002e40000000800 */
[----:B------:R-:W-:Y:S01]  /*4820*/  FMNMX.FTZ R0, R195, R0, !PT ;  /* 0x00000000c3007209 */ /* 0x000fe20007810000 */
[----:B--2---:R-:W-:-:S05]  /*4830*/  FFMA.FTZ R3, R16, c[0x0][0x2d0], -R12 ;  /* 0x0000b40010037a23 */ /* 0x004fca000001080c */
[----:B------:R3:W-:Y:S01]  /*4840*/  MUFU.EX2 R230, R4 ;  /* 0x0000000400e67308 */ /* 0x0007e20000000800 */
[----:B-1----:R-:W-:-:S07]  /*4850*/  FFMA.FTZ R5, R9, c[0x0][0x2d0], -R13 ;  /* 0x0000b40009057a23 */ /* 0x002fce000001080d */
[----:B------:R1:W2:Y:S01]  /*4860*/  MUFU.EX2 R213, R3 ;  /* 0x0000000300d57308 */ /* 0x0002a20000000800 */
[----:B------:R-:W4:Y:S07]  /*4870*/  SHFL.BFLY PT, R9, R0, 0x2, 0x1f ;  /* 0x0c401f0000097f89 */ /* 0x000f2e00000e0000 */
[----:B------:R4:W-:Y:S01]  /*4880*/  MUFU.EX2 R206, R5 ;  /* 0x0000000500ce7308 */ /* 0x0009e20000000800 */
[----:B---3--:R-:W-:Y:S01]  /*4890*/  F2FP.BF16.PACK_AB R4, R214, R134 ;  /* 0x00000086d604723e */ /* 0x008fe200000010ff */
[----:B-1----:R-:W-:Y:S01]  /*48a0*/  FFMA.FTZ R3, R17, c[0x0][0x2d0], -R13 ;  /* 0x0000b40011037a23 */ /* 0x002fe2000001080d */
[----:B--2---:R-:W-:-:S05]  /*48b0*/  F2FP.BF16.PACK_AB R7, R213, R246 ;  /* 0x000000f6d507723e */ /* 0x004fca00000010ff */
[----:B------:R1:W-:Y:S01]  /*48c0*/  MUFU.EX2 R238, R3 ;  /* 0x0000000300ee7308 */ /* 0x0003e20000000800 */
[----:B----4-:R-:W-:Y:S01]  /*48d0*/  FFMA.FTZ R5, R10, c[0x0][0x2d0], -R13 ;  /* 0x0000b4000a057a23 */ /* 0x010fe2000001080d */
[----:B------:R-:W-:-:S06]  /*48e0*/  FMNMX.FTZ R0, R0, R9, !PT ;  /* 0x0000000900007209 */ /* 0x000fcc0007810000 */
[----:B------:R2:W3:Y:S01]  /*48f0*/  MUFU.EX2 R243, R5 ;  /* 0x0000000500f37308 */ /* 0x0004e20000000800 */
[----:B------:R-:W4:Y:S01]  /*4900*/  SHFL.BFLY PT, R16, R0, 0x1, 0x1f ;  /* 0x0c201f0000107f89 */ /* 0x000f2200000e0000 */
[----:B-1----:R-:W-:-:S06]  /*4910*/  FFMA.FTZ R3, R18, c[0x0][0x2d0], -R13 ;  /* 0x0000b40012037a23 */ /* 0x002fcc000001080d */
[----:B------:R1:W-:Y:S01]  /*4920*/  MUFU.EX2 R250, R3 ;  /* 0x0000000300fa7308 */ /* 0x0003e20000000800 */
[----:B--2---:R-:W-:Y:S01]  /*4930*/  FFMA.FTZ R5, R11, c[0x0][0x2d0], -R12 ;  /* 0x0000b4000b057a23 */ /* 0x004fe2000001080c */
[----:B---3--:R-:W-:-:S06]  /*4940*/  F2FP.BF16.PACK_AB R6, R243, R206 ;  /* 0x000000cef306723e */ /* 0x008fcc00000010ff */
[----:B------:R-:W2:Y:S01]  /*4950*/  MUFU.EX2 R242, R5 ;  /* 0x0000000500f27308 */ /* 0x000ea20000000800 */
[----:B----4-:R-:W-:Y:S02]  /*4960*/  FMNMX.FTZ R139, R0, R16, !PT ;  /* 0x00000010008b7209 */ /* 0x010fe40007810000 */
[----:B-1----:R-:W-:Y:S01]  /*4970*/  FMNMX.FTZ R3, R123, R8, !PT ;  /* 0x000000087b037209 */ /* 0x002fe20007810000 */
[----:B------:R-:W-:Y:S01]  /*4980*/  FFMA.FTZ R8, R19, c[0x0][0x2d0], -R13 ;  /* 0x0000b40013087a23 */ /* 0x000fe2000001080d */
[----:B------:R-:W-:Y:S02]  /*4990*/  FSETP.NEU.FTZ.AND P2, PT, R139, -INF , PT ;  /* 0xff8000008b00780b */ /* 0x000fe40003f5d000 */
[----:B------:R-:W-:Y:S01]  /*49a0*/  FMNMX.FTZ R3, R124, R3, !PT ;  /* 0x000000037c037209 */ /* 0x000fe20007810000 */
[----:B------:R1:W-:Y:S03]  /*49b0*/  MUFU.EX2 R207, R8 ;  /* 0x0000000800cf7308 */ /* 0x0003e60000000800 */
[----:B------:R-:W-:-:S02]  /*49c0*/  FMNMX.FTZ R3, R125, R3, !PT ;  /* 0x000000037d037209 */ /* 0x000fc40007810000 */
[----:B--2---:R-:W-:Y:S02]  /*49d0*/  F2FP.BF16.PACK_AB R5, R230, R242 ;  /* 0x000000f2e605723e */ /* 0x004fe400000010ff */
[----:B------:R-:W-:-:S04]  /*49e0*/  FMNMX.FTZ R3, R126, R3, !PT ;  /* 0x000000037e037209 */ /* 0x000fc80007810000 */
[----:B------:R-:W-:Y:S01]  /*49f0*/  FMNMX.FTZ R3, R127, R3, !PT ;  /* 0x000000037f037209 */ /* 0x000fe20007810000 */
[----:B------:R-:W-:Y:S03]  /*4a00*/  HMMA.16816.F32.BF16 R152, R4, R92, RZ ;  /* 0x0000005c0498723c */ /* 0x000fe600000418ff */
[----:B------:R-:W-:Y:S01]  /*4a10*/  FMNMX.FTZ R3, R172, R3, !PT ;  /* 0x00000003ac037209 */ /* 0x000fe20007810000 */
[----:B-1----:R-:W-:-:S04]  /*4a20*/  FFMA.FTZ R8, R20, c[0x0][0x2d0], -R13 ;  /* 0x0000b40014087a23 */ /* 0x002fc8000001080d */
[----:B------:R1:W2:Y:S01]  /*4a30*/  MUFU.EX2 R185, R8 ;  /* 0x0000000800b97308 */ /* 0x0002a20000000800 */
[C---:B------:R-:W-:Y:S08]  /*4a40*/  HMMA.16816.F32.BF16 R160, R4.reuse, R88, RZ ;  /* 0x0000005804a0723c */ /* 0x040ff000000418ff */
[----:B------:R-:W-:Y:S01]  /*4a50*/  HMMA.16816.F32.BF16 R148, R4, R100, RZ ;  /* 0x000000640494723c */ /* 0x000fe200000418ff */
[----:B-1----:R-:W-:Y:S01]  /*4a60*/  FFMA.FTZ R8, R21, c[0x0][0x2d0], -R12 ;  /* 0x0000b40015087a23 */ /* 0x002fe2000001080c */
[----:B--2---:R-:W-:-:S06]  /*4a70*/  F2FP.BF16.PACK_AB R10, R185, R207 ;  /* 0x000000cfb90a723e */ /* 0x004fcc00000010ff */
[C---:B------:R-:W-:Y:S01]  /*4a80*/  HMMA.16816.F32.BF16 R44, R4.reuse, R40, RZ ;  /* 0x00000028042c723c */ /* 0x040fe200000418ff */
[----:B------:R1:W-:Y:S07]  /*4a90*/  MUFU.EX2 R251, R8 ;  /* 0x0000000800fb7308 */ /* 0x0003ee0000000800 */
[C---:B------:R-:W-:Y:S08]  /*4aa0*/  HMMA.16816.F32.BF16 R164, R4.reuse, R84, RZ ;  /* 0x0000005404a4723c */ /* 0x040ff000000418ff */
[----:B------:R-:W-:Y:S01]  /*4ab0*/  HMMA.16816.F32.BF16 R144, R4, R104, RZ ;  /* 0x000000680490723c */ /* 0x000fe200000418ff */
[----:B-1----:R-:W-:Y:S01]  /*4ac0*/  FMNMX.FTZ R8, R171, R3, !PT ;  /* 0x00000003ab087209 */ /* 0x002fe20007810000 */
[----:B------:R-:W-:-:S03]  /*4ad0*/  FFMA.FTZ R3, R22, c[0x0][0x2d0], -R12 ;  /* 0x0000b40016037a23 */ /* 0x000fc6000001080c */
[----:B------:R-:W-:Y:S01]  /*4ae0*/  FMNMX.FTZ R8, R170, R8, !PT ;  /* 0x00000008aa087209 */ /* 0x000fe20007810000 */
[----:B------:R1:W2:Y:S02]  /*4af0*/  MUFU.EX2 R249, R3 ;  /* 0x0000000300f97308 */ /* 0x0002a40000000800 */
[C---:B------:R-:W-:Y:S08]  /*4b00*/  HMMA.16816.F32.BF16 R156, R4.reuse, R76, RZ ;  /* 0x0000004c049c723c */ /* 0x040ff000000418ff */
[----:B------:R-:W-:Y:S01]  /*4b10*/  HMMA.16816.F32.BF16 R140, R4, R108, RZ ;  /* 0x0000006c048c723c */ /* 0x000fe200000418ff */
[----:B-1----:R-:W-:Y:S01]  /*4b20*/  FMNMX.FTZ R3, R136, R8, !PT ;  /* 0x0000000888037209 */ /* 0x002fe20007810000 */
[----:B------:R-:W-:Y:S01]  /*4b30*/  FFMA.FTZ R8, R23, c[0x0][0x2d0], -R12 ;  /* 0x0000b40017087a23 */ /* 0x000fe2000001080c */
[----:B--2---:R-:W-:-:S05]  /*4b40*/  F2FP.BF16.PACK_AB R9, R249, R251 ;  /* 0x000000fbf909723e */ /* 0x004fca00000010ff */
[----:B------:R-:W-:Y:S01]  /*4b50*/  HMMA.16816.F32.BF16 R128, R4, R42, RZ ;  /* 0x0000002a0480723c */ /* 0x000fe200000418ff */
[----:B------:R-:W-:Y:S01]  /*4b60*/  FMNMX.FTZ R3, R229, R3, !PT ;  /* 0x00000003e5037209 */ /* 0x000fe20007810000 */
[----:B------:R1:W-:Y:S03]  /*4b70*/  MUFU.EX2 R187, R8 ;  /* 0x0000000800bb7308 */ /* 0x0003e60000000800 */
[----:B------:R-:W-:-:S03]  /*4b80*/  FMNMX.FTZ R3, R190, R3, !PT ;  /* 0x00000003be037209 */ /* 0x000fc60007810000 */
[----:B------:R-:W-:Y:S01]  /*4b90*/  HMMA.16816.F32.BF16 R116, R4, R78, RZ ;  /* 0x0000004e0474723c */ /* 0x000fe200000418ff */
[----:B------:R-:W-:-:S04]  /*4ba0*/  FMNMX.FTZ R3, R189, R3, !PT ;  /* 0x00000003bd037209 */ /* 0x000fc80007810000 */
[----:B------:R-:W-:Y:S01]  /*4bb0*/  FMNMX.FTZ R14, R188, R3, !PT ;  /* 0x00000003bc0e7209 */ /* 0x000fe20007810000 */
[----:B------:R-:W-:Y:S02]  /*4bc0*/  FMUL.FTZ R3, R139, c[0x0][0x2d0] ;  /* 0x0000b4008b037a20 */ /* 0x000fe40000410000 */
[C---:B------:R-:W-:Y:S01]  /*4bd0*/  HMMA.16816.F32.BF16 R80, R4.reuse, R86, RZ ;  /* 0x000000560450723c */ /* 0x040fe200000418ff */
[----:B-1----:R-:W-:Y:S01]  /*4be0*/  FFMA.FTZ R8, R24, c[0x0][0x2d0], -R12 ;  /* 0x0000b40018087a23 */ /* 0x002fe2000001080c */
[----:B------:R-:W1:Y:S01]  /*4bf0*/  SHFL.BFLY PT, R15, R14, 0x2, 0x1f ;  /* 0x0c401f000e0f7f89 */ /* 0x000e6200000e0000 */
[----:B------:R-:W-:Y:S02]  /*4c00*/  FSEL R3, R3, RZ, P2 ;  /* 0x000000ff03037208 */ /* 0x000fe40001000000 */
[----:B------:R2:W3:Y:S03]  /*4c10*/  MUFU.EX2 R247, R8 ;  /* 0x0000000800f77308 */ /* 0x0004e60000000800 */
[C---:B------:R-:W-:Y:S08]  /*4c20*/  HMMA.16816.F32.BF16 R36, R4.reuse, R90, RZ ;  /* 0x0000005a0424723c */ /* 0x040ff000000418ff */
[----:B------:R-:W-:Y:S01]  /*4c30*/  HMMA.16816.F32.BF16 R32, R4, R94, RZ ;  /* 0x0000005e0420723c */ /* 0x000fe200000418ff */
[----:B--2---:R-:W-:-:S02]  /*4c40*/  F2FP.BF16.PACK_AB R8, R250, R238 ;  /* 0x000000eefa08723e */ /* 0x004fc400000010ff */
[----:B---3--:R-:W-:-:S05]  /*4c50*/  F2FP.BF16.PACK_AB R11, R247, R187 ;  /* 0x000000bbf70b723e */ /* 0x008fca00000010ff */
[----:B------:R-:W-:Y:S01]  /*4c60*/  HMMA.16816.F32.BF16 R28, R4, R102, RZ ;  /* 0x00000066041c723c */ /* 0x000fe200000418ff */
[----:B-1----:R-:W-:-:S07]  /*4c70*/  FMNMX.FTZ R0, R14, R15, !PT ;  /* 0x0000000f0e007209 */ /* 0x002fce0007810000 */
[C---:B------:R-:W-:Y:S07]  /*4c80*/  HMMA.16816.F32.BF16 R16, R8.reuse, R68, R152 ;  /* 0x000000440810723c */ /* 0x040fee0000041898 */
[----:B------:R-:W-:Y:S01]  /*4c90*/  IMAD.MOV.U32 R155, RZ, RZ, R214 ;  /* 0x000000ffff9b7224 */ /* 0x000fe200078e00d6 */
[C---:B------:R-:W-:Y:S08]  /*4ca0*/  HMMA.16816.F32.BF16 R176, R8.reuse, R60, R160 ;  /* 0x0000003c08b0723c */ /* 0x040ff000000418a0 */
[----:B------:R-:W-:Y:S01]  /*4cb0*/  HMMA.16816.F32.BF16 R208, R8, R56, R44 ;  /* 0x0000003808d0723c */ /* 0x000fe2000004182c */
[----:B------:R-:W-:Y:S07]  /*4cc0*/  LDSM.16.MT88.4 R44, [R235+0x2900] ;  /* 0x00290000eb2c783b */ /* 0x000fee0000004200 */
[----:B------:R-:W-:Y:S01]  /*4cd0*/  MOV R204, R17 ;  /* 0x0000001100cc7202 */ /* 0x000fe20000000f00 */
[----:B------:R-:W-:Y:S01]  /*4ce0*/  IMAD.MOV.U32 R154, RZ, RZ, R19 ;  /* 0x000000ffff9a7224 */ /* 0x000fe200078e0013 */
[----:B------:R-:W-:Y:S01]  /*4cf0*/  MOV R152, R16 ;  /* 0x0000001000987202 */ /* 0x000fe20000000f00 */
[----:B------:R-:W-:Y:S01]  /*4d00*/  IMAD.MOV.U32 R153, RZ, RZ, R18 ;  /* 0x000000ffff997224 */ /* 0x000fe200078e0012 */
[----:B------:R-:W-:Y:S08]  /*4d10*/  HMMA.16816.F32.BF16 R24, R4, R106, RZ ;  /* 0x0000006a0418723c */ /* 0x000ff000000418ff */
[----:B------:R-:W-:Y:S08]  /*4d20*/  HMMA.16816.F32.BF16 R16, R8, R64, R148 ;  /* 0x000000400810723c */ /* 0x000ff00000041894 */
[----:B------:R-:W-:Y:S01]  /*4d30*/  HMMA.16816.F32.BF16 R20, R4, R110, RZ ;  /* 0x0000006e0414723c */ /* 0x000fe200000418ff */
[----:B------:R-:W1:Y:S06]  /*4d40*/  SHFL.BFLY PT, R5, R0, 0x1, 0x1f ;  /* 0x0c201f0000057f89 */ /* 0x000e6c00000e0000 */
[----:B------:R-:W-:Y:S01]  /*4d50*/  FFMA.FTZ R4, R96, c[0x0][0x2d0], -R3 ;  /* 0x0000b40060047a23 */ /* 0x000fe20000010803 */
[C---:B------:R-:W-:Y:S03]  /*4d60*/  HMMA.16816.F32.BF16 R224, R8.reuse, R72, R164 ;  /* 0x0000004808e0723c */ /* 0x040fe600000418a4 */
[----:B------:R2:W-:Y:S04]  /*4d70*/  MUFU.EX2 R193, R4 ;  /* 0x0000000400c17308 */ /* 0x0005e80000000800 */
[----:B------:R-:W-:Y:S01]  /*4d80*/  IMAD.MOV.U32 R167, RZ, RZ, R176 ;  /* 0x000000ffffa77224 */ /* 0x000fe200078e00b0 */
[----:B------:R-:W-:Y:S01]  /*4d90*/  MOV R166, R177 ;  /* 0x000000b100a67202 */ /* 0x000fe20000000f00 */
[----:B------:R-:W-:Y:S01]  /*4da0*/  IMAD.MOV.U32 R165, RZ, RZ, R178 ;  /* 0x000000ffffa57224 */ /* 0x000fe200078e00b2 */
[----:B------:R-:W-:Y:S01]  /*4db0*/  MOV R177, R19 ;  /* 0x0000001300b17202 */ /* 0x000fe20000000f00 */
[----:B------:R-:W-:Y:S01]  /*4dc0*/  IMAD.MOV.U32 R164, RZ, RZ, R179 ;  /* 0x000000ffffa47224 */ /* 0x000fe200078e00b3 */
[----:B------:R-:W-:Y:S01]  /*4dd0*/  HMMA.16816.F32.BF16 R220, R8, R52, R156 ;  /* 0x0000003408dc723c */ /* 0x000fe2000004189c */
[----:B------:R-:W-:-:S02]  /*4de0*/  IMAD.MOV.U32 R179, RZ, RZ, R17 ;  /* 0x000000ffffb37224 */ /* 0x000fc400078e0011 */
[----:B------:R-:W-:Y:S02]  /*4df0*/  IMAD.MOV.U32 R178, RZ, RZ, R18 ;  /* 0x000000ffffb27224 */ /* 0x000fe400078e0012 */
[----:B------:R-:W-:Y:S01]  /*4e00*/  IMAD.MOV.U32 R176, RZ, RZ, R16 ;  /* 0x000000ffffb07224 */ /* 0x000fe200078e0010 */
[----:B-1----:R-:W-:Y:S01]  /*4e10*/  FMNMX.FTZ R138, R0, R5, !PT ;  /* 0x00000005008a7209 */ /* 0x002fe20007810000 */
[--C-:B--2---:R-:W-:Y:S01]  /*4e20*/  FFMA.FTZ R4, R97, c[0x0][0x2d0], -R3.reuse ;  /* 0x0000b40061047a23 */ /* 0x104fe20000010803 */
[C---:B------:R-:W-:Y:S01]  /*4e30*/  HMMA.16816.F32.BF16 R16, R8.reuse, R48, R144 ;  /* 0x000000300810723c */ /* 0x040fe20000041890 */
[--C-:B------:R-:W-:Y:S01]  /*4e40*/  FFMA.FTZ R0, R113, c[0x0][0x2d0], -R3.reuse ;  /* 0x0000b40071007a23 */ /* 0x100fe20000010803 */
[----:B------:R-:W-:Y:S01]  /*4e50*/  FSETP.NEU.FTZ.AND P2, PT, R138, -INF , PT ;  /* 0xff8000008a00780b */ /* 0x000fe20003f5d000 */
[----:B------:R1:W-:Y:S05]  /*4e60*/  MUFU.EX2 R192, R4 ;  /* 0x0000000400c07308 */ /* 0x0003ea0000000800 */
[C---:B------:R-:W-:Y:S03]  /*4e70*/  HMMA.16816.F32.BF16 R128, R8.reuse, R58, R128 ;  /* 0x0000003a0880723c */ /* 0x040fe60000041880 */
[----:B------:R2:W-:Y:S05]  /*4e80*/  MUFU.EX2 R147, R0 ;  /* 0x0000000000937308 */ /* 0x0005ea0000000800 */
[----:B------:R-:W-:Y:S01]  /*4e90*/  HMMA.16816.F32.BF16 R156, R8, R54, R116 ;  /* 0x00000036089c723c */ /* 0x000fe20000041874 */
[----:B-1----:R-:W-:-:S04]  /*4ea0*/  FFMA.FTZ R4, R98, c[0x0][0x2d0], -R3 ;  /* 0x0000b40062047a23 */ /* 0x002fc80000010803 */
[----:B------:R1:W-:Y:S03]  /*4eb0*/  MUFU.EX2 R245, R4 ;  /* 0x0000000400f57308 */ /* 0x0003e60000000800 */
[----:B------:R-:W-:Y:S01]  /*4ec0*/  IMAD.MOV.U32 R146, RZ, RZ, R17 ;  /* 0x000000ffff927224 */ /* 0x000fe200078e0011 */
[----:B------:R-:W-:Y:S01]  /*4ed0*/  MOV R145, R19 ;  /* 0x0000001300917202 */ /* 0x000fe20000000f00 */
[----:B------:R-:W-:Y:S01]  /*4ee0*/  IMAD.MOV.U32 R144, RZ, RZ, R18 ;  /* 0x000000ffff907224 */ /* 0x000fe200078e0012 */
[----:B------:R-:W-:Y:S01]  /*4ef0*/  HMMA.16816.F32.BF16 R196, R8, R74, R80 ;  /* 0x0000004a08c4723c */ /* 0x000fe20000041850 */
[----:B--2---:R-:W-:-:S05]  /*4f00*/  FMUL.FTZ R0, R138, c[0x0][0x2d0] ;  /* 0x0000b4008a007a20 */ /* 0x004fca0000410000 */
[----:B------:R-:W-:Y:S02]  /*4f10*/  FSEL R0, R0, RZ, P2 ;  /* 0x000000ff00007208 */ /* 0x000fe40001000000 */
[----:B------:R-:W-:Y:S01]  /*4f20*/  HMMA.16816.F32.BF16 R200, R8, R62, R36 ;  /* 0x0000003e08c8723c */ /* 0x000fe20000041824 */
[----:B-1----:R-:W-:-:S04]  /*4f30*/  FFMA.FTZ R4, R99, c[0x0][0x2d0], -R3 ;  /* 0x0000b40063047a23 */ /* 0x002fc80000010803 */
[----:B------:R1:W-:Y:S03]  /*4f40*/  MUFU.EX2 R244, R4 ;  /* 0x0000000400f47308 */ /* 0x0003e60000000800 */
[C---:B------:R-:W-:Y:S01]  /*4f50*/  HMMA.16816.F32.BF16 R216, R8.reuse, R66, R28 ;  /* 0x0000004208d8723c */ /* 0x040fe2000004181c */
[--C-:B-1----:R-:W-:Y:S02]  /*4f60*/  FFMA.FTZ R4, R112, c[0x0][0x2d0], -R3.reuse ;  /* 0x0000b40070047a23 */ /* 0x102fe40000010803 */
[----:B------:R-:W-:Y:S02]  /*4f70*/  IMAD.MOV.U32 R112, RZ, RZ, R16 ;  /* 0x000000ffff707224 */ /* 0x000fe400078e0010 */
[----:B------:R1:W-:Y:S03]  /*4f80*/  MUFU.EX2 R15, R4 ;  /* 0x00000004000f7308 */ /* 0x0003e60000000800 */
[----:B------:R-:W-:Y:S01]  /*4f90*/  HMMA.16816.F32.BF16 R16, R8, R44, R140 ;  /* 0x0000002c0810723c */ /* 0x000fe2000004188c */
[----:B-1----:R-:W-:Y:S01]  /*4fa0*/  FFMA.FTZ R4, R115, c[0x0][0x2d0], -R3 ;  /* 0x0000b40073047a23 */ /* 0x002fe20000010803 */
[----:B------:R-:W-:-:S03]  /*4fb0*/  MOV R115, R213 ;  /* 0x000000d500737202 */ /* 0x000fc60000000f00 */
[----:B------:R1:W-:Y:S11]  /*4fc0*/  MUFU.EX2 R248, R4 ;  /* 0x0000000400f87308 */ /* 0x0003f60000000800 */
[----:B------:R-:W-:Y:S08]  /*4fd0*/  @!UPT UIADD3 URZ, URZ, URZ, URZ ;  /* 0x0000003f3f3ff290 */ /* 0x000ff0000fffe03f */
[----:B------:R-:W-:Y:S01]  /*4fe0*/  MOV R141, R18 ;  /* 0x00000012008d7202 */ /* 0x000fe20000000f00 */
[----:B------:R-:W-:Y:S01]  /*4ff0*/  IMAD.MOV.U32 R140, RZ, RZ, R19 ;  /* 0x000000ffff8c7224 */ /* 0x000fe200078e0013 */
[----:B------:R-:W-:Y:S01]  /*5000*/  MOV R98, R16 ;  /* 0x0000001000627202 */ /* 0x000fe20000000f00 */
[----:B------:R-:W-:Y:S02]  /*5010*/  IMAD.MOV.U32 R113, RZ, RZ, R17 ;  /* 0x000000ffff717224 */ /* 0x000fe400078e0011 */
[C---:B------:R-:W-:Y:S01]  /*5020*/  HMMA.16816.F32.BF16 R16, R8.reuse, R70, R32 ;  /* 0x000000460810723c */ /* 0x040fe20000041820 */
[----:B-1----:R-:W-:Y:S02]  /*5030*/  FFMA.FTZ R4, R114, c[0x0][0x2d0], -R3 ;  /* 0x0000b40072047a23 */ /* 0x002fe40000010803 */
[----:B------:R-:W-:Y:S02]  /*5040*/  IMAD.MOV.U32 R114, RZ, RZ, R212 ;  /* 0x000000ffff727224 */ /* 0x000fe400078e00d4 */
[----:B------:R1:W2:Y:S03]  /*5050*/  MUFU.EX2 R186, R4 ;  /* 0x0000000400ba7308 */ /* 0x0002a60000000800 */
[----:B------:R-:W-:Y:S11]  /*5060*/  HMMA.16816.F32.BF16 R212, R8, R46, R20 ;  /* 0x0000002e08d4723c */ /* 0x000ff60000041814 */
[----:B------:R-:W-:Y:S05]  /*5070*/  @!UPT UIADD3 URZ, URZ, URZ, URZ ;  /* 0x0000003f3f3ff290 */ /* 0x000fea000fffe03f */
[----:B------:R-:W-:Y:S01]  /*5080*/  IMAD.MOV.U32 R83, RZ, RZ, R17 ;  /* 0x000000ffff537224 */ /* 0x000fe200078e0011 */
[----:B------:R-:W-:Y:S01]  /*5090*/  MOV R81, R19 ;  /* 0x0000001300517202 */ /* 0x000fe20000000f00 */
[----:B-1----:R-:W-:Y:S01]  /*50a0*/  FFMA.FTZ R4, R120, c[0x0][0x2d0], -R0 ;  /* 0x0000b40078047a23 */ /* 0x002fe20000010800 */
[----:B--2---:R-:W-:Y:S01]  /*50b0*/  F2FP.BF16.PACK_AB R6, R186, R248 ;  /* 0x000000f8ba06723e */ /* 0x004fe200000010ff */
[----:B------:R-:W-:Y:S02]  /*50c0*/  IMAD.MOV.U32 R82, RZ, RZ, R18 ;  /* 0x000000ffff527224 */ /* 0x000fe400078e0012 */
[----:B------:R1:W-:Y:S01]  /*50d0*/  MUFU.EX2 R97, R4 ;  /* 0x0000000400617308 */ /* 0x0003e20000000800 */
[----:B------:R-:W-:Y:S02]  /*50e0*/  IMAD.MOV.U32 R80, RZ, RZ, R16 ;  /* 0x000000ffff507224 */ /* 0x000fe400078e0010 */
[----:B-1----:R-:W-:-:S05]  /*50f0*/  FFMA.FTZ R4, R121, c[0x0][0x2d0], -R0 ;  /* 0x0000b40079047a23 */ /* 0x002fca0000010800 */
[----:B------:R1:W2:Y:S02]  /*5100*/  MUFU.EX2 R96, R4 ;  /* 0x0000000400607308 */ /* 0x0002a40000000800 */
[----:B-1----:R-:W-:-:S06]  /*5110*/  FFMA.FTZ R4, R122, c[0x0][0x2d0], -R0 ;  /* 0x0000b4007a047a23 */ /* 0x002fcc0000010800 */
[----:B------:R1:W-:Y:S02]  /*5120*/  MUFU.EX2 R99, R4 ;  /* 0x0000000400637308 */ /* 0x0003e40000000800 */
[----:B-1----:R-:W-:Y:S02]  /*5130*/  FFMA.FTZ R4, R123, c[0x0][0x2d0], -R0 ;  /* 0x0000b4007b047a23 */ /* 0x002fe40000010800 */
[----:B------:R-:W-:Y:S04]  /*5140*/  HMMA.16816.F32.BF16 R120, R8, R50, R24 ;  /* 0x000000320878723c */ /* 0x000fe80000041818 */
[----:B------:R1:W3:Y:S03]  /*5150*/  MUFU.EX2 R14, R4 ;  /* 0x00000004000e7308 */ /* 0x0002e60000000800 */
[----:B------:R-:W-:-:S02]  /*5160*/  F2FP.BF16.PACK_AB R8, R192, R193 ;  /* 0x000000c1c008723e */ /* 0x000fc400000010ff */
[----:B------:R-:W-:Y:S02]  /*5170*/  F2FP.BF16.PACK_AB R10, R244, R245 ;  /* 0x000000f5f40a723e */ /* 0x000fe400000010ff */
[----:B--2---:R-:W-:Y:S01]  /*5180*/  F2FP.BF16.PACK_AB R9, R96, R97 ;  /* 0x000000616009723e */ /* 0x004fe200000010ff */
[----:B-1----:R-:W-:Y:S01]  /*5190*/  FFMA.FTZ R4, R124, c[0x0][0x2d0], -R0 ;  /* 0x0000b4007c047a23 */ /* 0x002fe20000010800 */
[----:B---3--:R-:W-:-:S03]  /*51a0*/  F2FP.BF16.PACK_AB R11, R14, R99 ;  /* 0x000000630e0b723e */ /* 0x008fc600000010ff */
[----:B------:R1:W-:Y:S04]  /*51b0*/  MUFU.EX2 R252, R4 ;  /* 0x0000000400fc7308 */ /* 0x0003e80000000800 */
[C---:B------:R-:W-:Y:S08]  /*51c0*/  HMMA.16816.F32.BF16 R20, R8.reuse, R40, RZ ;  /* 0x000000280814723c */ /* 0x040ff000000418ff */
[----:B------:R-:W-:Y:S01]  /*51d0*/  HMMA.16816.F32.BF16 R16, R8, R76, RZ ;  /* 0x0000004c0810723c */ /* 0x000fe200000418ff */
[----:B-1----:R-:W-:-:S06]  /*51e0*/  FFMA.FTZ R4, R125, c[0x0][0x2d0], -R0 ;  /* 0x0000b4007d047a23 */ /* 0x002fcc0000010800 */
[----:B------:R-:W-:Y:S01]  /*51f0*/  IMAD.MOV.U32 R77, RZ, RZ, R83 ;  /* 0x000000ffff4d7224 */ /* 0x000fe200078e0053 */
[----:B------:R1:W2:Y:S01]  /*5200*/  MUFU.EX2 R142, R4 ;  /* 0x00000004008e7308 */ /* 0x0002a20000000800 */
[----:B------:R-:W-:Y:S01]  /*5210*/  HMMA.16816.F32.BF16 R36, R8, R84, RZ ;  /* 0x000000540824723c */ /* 0x000fe200000418ff */
[----:B------:R-:W-:-:S06]  /*5220*/  IMAD.MOV.U32 R76, RZ, RZ, R80 ;  /* 0x000000ffff4c7224 */ /* 0x000fcc00078e0050 */
[----:B------:R-:W-:Y:S01]  /*5230*/  MOV R85, R147 ;  /* 0x0000009300557202 */ /* 0x000fe20000000f00 */
[----:B------:R-:W-:Y:S01]  /*5240*/  HMMA.16816.F32.BF16 R32, R8, R88, RZ ;  /* 0x000000580820723c */ /* 0x000fe200000418ff */
[----:B------:R-:W-:Y:S02]  /*5250*/  IMAD.MOV.U32 R84, RZ, RZ, R82 ;  /* 0x000000ffff547224 */ /* 0x000fe400078e0052 */
[----:B-1----:R-:W-:Y:S01]  /*5260*/  FFMA.FTZ R4, R126, c[0x0][0x2d0], -R0 ;  /* 0x0000b4007e047a23 */ /* 0x002fe20000010800 */
[----:B--2---:R-:W-:-:S04]  /*5270*/  F2FP.BF16.PACK_AB R5, R142, R252 ;  /* 0x000000fc8e05723e */ /* 0x004fc800000010ff */
[C---:B------:R-:W-:Y:S01]  /*5280*/  HMMA.16816.F32.BF16 R28, R8.reuse, R92, RZ ;  /* 0x0000005c081c723c */ /* 0x040fe200000418ff */
[----:B------:R-:W-:Y:S01]  /*5290*/  MOV R88, R98 ;  /* 0x0000006200587202 */ /* 0x000fe20000000f00 */
[----:B------:R1:W-:Y:S01]  /*52a0*/  MUFU.EX2 R231, R4 ;  /* 0x0000000400e77308 */ /* 0x0003e20000000800 */
[----:B------:R-:W-:Y:S02]  /*52b0*/  IMAD.MOV.U32 R98, RZ, RZ, R206 ;  /* 0x000000ffff627224 */ /* 0x000fe400078e00ce */
[----:B------:R-:W-:Y:S02]  /*52c0*/  IMAD.MOV.U32 R89, RZ, RZ, R205 ;  /* 0x000000ffff597224 */ /* 0x000fe400078e00cd */
[----:B------:R-:W-:Y:S01]  /*52d0*/  IMAD.MOV.U32 R92, RZ, RZ, R140 ;  /* 0x000000ffff5c7224 */ /* 0x000fe200078e008c */
[----:B------:R-:W-:Y:S01]  /*52e0*/  HMMA.16816.F32.BF16 R24, R8, R100, RZ ;  /* 0x000000640818723c */ /* 0x000fe200000418ff */
[----:B------:R-:W-:Y:S01]  /*52f0*/  IMAD.MOV.U32 R93, RZ, RZ, R113 ;  /* 0x000000ffff5d7224 */ /* 0x000fe200078e0071 */
[----:B------:R-:W-:-:S05]  /*5300*/  MOV R140, R112 ;  /* 0x00000070008c7202 */ /* 0x000fca0000000f00 */
[----:B------:R-:W-:Y:S01]  /*5310*/  IMAD.MOV.U32 R100, RZ, RZ, R141 ;  /* 0x000000ffff647224 */ /* 0x000fe200078e008d */
[----:B------:R-:W-:Y:S01]  /*5320*/  MOV R101, R155 ;  /* 0x0000009b00657202 */ /* 0x000fe20000000f00 */
[----:B------:R-:W-:Y:S01]  /*5330*/  IMAD.MOV.U32 R155, RZ, RZ, R207 ;  /* 0x000000ffff9b7224 */ /* 0x000fe200078e00cf */
[----:B------:R-:W-:Y:S01]  /*5340*/  HMMA.16816.F32.BF16 R40, R8, R42, RZ ;  /* 0x0000002a0828723c */ /* 0x000fe200000418ff */
[----:B-1----:R-:W-:Y:S02]  /*5350*/  FFMA.FTZ R4, R127, c[0x0][0x2d0], -R0 ;  /* 0x0000b4007f047a23 */ /* 0x002fe40000010800 */
[----:B------:R-:W-:Y:S02]  /*5360*/  IMAD.MOV.U32 R141, RZ, RZ, R179 ;  /* 0x000000ffff8d7224 */ /* 0x000fe400078e00b3 */
[----:B------:R1:W2:Y:S02]  /*5370*/  MUFU.EX2 R143, R4 ;  /* 0x00000004008f7308 */ /* 0x0002a40000000800 */
[----:B-1----:R-:W-:Y:S01]  /*5380*/  F2FP.BF16.PACK_AB R4, R147, R15 ;  /* 0x0000000f9304723e */ /* 0x002fe200000010ff */
[----:B------:R-:W-:Y:S01]  /*5390*/  IMAD.MOV.U32 R147, RZ, RZ, R204 ;  /* 0x000000ffff937224 */ /* 0x000fe200078e00cc */
[----:B--2---:R-:W-:-:S07]  /*53a0*/  F2FP.BF16.PACK_AB R7, R143, R231 ;  /* 0x000000e78f07723e */ /* 0x004fce00000010ff */
[C---:B------:R-:W-:Y:S07]  /*53b0*/  HMMA.16816.F32.BF16 R148, R4.reuse, R56, R20 ;  /* 0x000000380494723c */ /* 0x040fee0000041814 */
[----:B------:R-:W-:Y:S01]  /*53c0*/  MOV R56, R145 ;  /* 0x0000009100387202 */ /* 0x000fe20000000f00 */
[----:B------:R-:W-:Y:S01]  /*53d0*/  HMMA.16816.F32.BF16 R160, R4, R52, R16 ;  /* 0x0000003404a0723c */ /* 0x000fe20000041810 */
[----:B------:R-:W-:Y:S01]  /*53e0*/  IMAD.MOV.U32 R57, RZ, RZ, R144 ;  /* 0x000000ffff397224 */ /* 0x000fe200078e0090 */
[----:B------:R-:W-:Y:S01]  /*53f0*/  MOV R145, R177 ;  /* 0x000000b100917202 */ /* 0x000fe20000000f00 */
[----:B------:R-:W-:-:S04]  /*5400*/  IMAD.MOV.U32 R144, RZ, RZ, R178 ;  /* 0x000000ffff907224 */ /* 0x000fc800078e00b2 */
[----:B------:R-:W-:Y:S01]  /*5410*/  IMAD.MOV.U32 R53, RZ, RZ, R146 ;  /* 0x000000ffff357224 */ /* 0x000fe200078e0092 */
[----:B------:R-:W-:Y:S01]  /*5420*/  HMMA.16816.F32.BF16 R20, R8, R104, RZ ;  /* 0x000000680814723c */ /* 0x000fe200000418ff */
[----:B------:R-:W-:Y:S01]  /*5430*/  MOV R52, R81 ;  /* 0x0000005100347202 */ /* 0x000fe20000000f00 */
[----:B------:R-:W-:-:S05]  /*5440*/  IMAD.MOV.U32 R146, RZ, RZ, R176 ;  /* 0x000000ffff927224 */ /* 0x000fca00078e00b0 */
[----:B------:R-:W-:Y:S01]  /*5450*/  MOV R104, R140 ;  /* 0x0000008c00687202 */ /* 0x000fe20000000f00 */
[----:B------:R-:W-:Y:S01]  /*5460*/  HMMA.16816.F32.BF16 R16, R8, R108, RZ ;  /* 0x0000006c0810723c */ /* 0x000fe200000418ff */
[----:B------:R-:W-:-:S06]  /*5470*/  MOV R105, R53 ;  /* 0x0000003500697202 */ /* 0x000fcc0000000f00 */
[----:B------:R-:W-:Y:S01]  /*5480*/  IMAD.MOV.U32 R109, RZ, RZ, R114 ;  /* 0x000000ffff6d7224 */ /* 0x000fe200078e0072 */
[----:B------:R-:W-:Y:S01]  /*5490*/  MOV R108, R115 ;  /* 0x00000073006c7202 */ /* 0x000fe20000000f00 */
[C---:B------:R-:W-:Y:S07]  /*54a0*/  HMMA.16816.F32.BF16 R176, R4.reuse, R72, R36 ;  /* 0x0000004804b0723c */ /* 0x040fee0000041824 */
[----:B------:R-:W-:Y:S01]  /*54b0*/  IMAD.MOV.U32 R73, RZ, RZ, R147 ;  /* 0x000000ffff497224 */ /* 0x000fe200078e0093 */
[----:B------:R-:W-:Y:S01]  /*54c0*/  HMMA.16816.F32.BF16 R80, R4, R60, R32 ;  /* 0x0000003c0450723c */ /* 0x000fe20000041820 */
[----:B------:R-:W-:-:S07]  /*54d0*/  IMAD.MOV.U32 R72, RZ, RZ, R152 ;  /* 0x000000ffff487224 */ /* 0x000fce00078e0098 */
[C---:B------:R-:W-:Y:S08]  /*54e0*/  HMMA.16816.F32.BF16 R124, R4.reuse, R68, R28 ;  /* 0x00000044047c723c */ /* 0x040ff0000004181c */
[C---:B------:R-:W-:Y:S08]  /*54f0*/  HMMA.16816.F32.BF16 R116, R4.reuse, R64, R24 ;  /* 0x000000400474723c */ /* 0x040ff00000041818 */
[C---:B------:R-:W-:Y:S08]  /*5500*/  HMMA.16816.F32.BF16 R112, R4.reuse, R48, R20 ;  /* 0x000000300470723c */ /* 0x040ff00000041814 */
[----:B------:R-:W-:Y:S08]  /*5510*/  HMMA.16816.F32.BF16 R204, R4, R44, R16 ;  /* 0x0000002c04cc723c */ /* 0x000ff00000041810 */
[C---:B------:R-:W-:Y:S07]  /*5520*/  HMMA.16816.F32.BF16 R36, R8.reuse, R78, RZ ;  /* 0x0000004e0824723c */ /* 0x040fee00000418ff */
[----:B------:R-:W-:Y:S01]  /*5530*/  IMAD.MOV.U32 R79, RZ, RZ, R52 ;  /* 0x000000ffff4f7224 */ /* 0x000fe200078e0034 */
[----:B------:R-:W-:Y:S01]  /*5540*/  HMMA.16816.F32.BF16 R32, R8, R86, RZ ;  /* 0x000000560820723c */ /* 0x000fe200000418ff */
[----:B------:R-:W-:Y:S01]  /*5550*/  IMAD.MOV.U32 R78, RZ, RZ, R84 ;  /* 0x000000ffff4e7224 */ /* 0x000fe200078e0054 */
[----:B------:R-:W-:-:S05]  /*5560*/  MOV R84, R185 ;  /* 0x000000b900547202 */ /* 0x000fca0000000f00 */
[----:B------:R-:W-:Y:S01]  /*5570*/  IMAD.MOV.U32 R86, RZ, RZ, R100 ;  /* 0x000000ffff567224 */ /* 0x000fe200078e0064 */
[----:B------:R-:W-:Y:S01]  /*5580*/  HMMA.16816.F32.BF16 R28, R8, R90, RZ ;  /* 0x0000005a081c723c */ /* 0x000fe200000418ff */
[----:B------:R-:W-:Y:S02]  /*5590*/  MOV R100, R155 ;  /* 0x0000009b00647202 */ /* 0x000fe40000000f00 */
[----:B------:R-:W-:Y:S01]  /*55a0*/  MOV R87, R92 ;  /* 0x0000005c00577202 */ /* 0x000fe20000000f00 */
[----:B------:R-:W-:-:S03]  /*55b0*/  IMAD.MOV.U32 R92, RZ, RZ, R187 ;  /* 0x000000ffff5c7224 */ /* 0x000fc600078e00bb */
[----:B------:R-:W-:Y:S01]  /*55c0*/  IMAD.MOV.U32 R90, RZ, RZ, R144 ;  /* 0x000000ffff5a7224 */ /* 0x000fe200078e0090 */
[----:B------:R-:W-:Y:S01]  /*55d0*/  HMMA.16816.F32.BF16 R24, R8, R94, RZ ;  /* 0x0000005e0818723c */ /* 0x000fe200000418ff */
[----:B------:R-:W-:-:S06]  /*55e0*/  MOV R91, R145 ;  /* 0x00000091005b7202 */ /* 0x000fcc0000000f00 */
[----:B------:R-:W-:Y:S01]  /*55f0*/  IMAD.MOV.U32 R94, RZ, RZ, R88 ;  /* 0x000000ffff5e7224 */ /* 0x000fe200078e0058 */
[C---:B------:R-:W-:Y:S01]  /*5600*/  HMMA.16816.F32.BF16 R20, R8.reuse, R102, RZ ;  /* 0x000000660814723c */ /* 0x040fe200000418ff */
[----:B------:R-:W-:Y:S02]  /*5610*/  IMAD.MOV.U32 R88, RZ, RZ, R146 ;  /* 0x000000ffff587224 */ /* 0x000fe400078e0092 */
[----:B------:R-:W-:Y:S02]  /*5620*/  IMAD.MOV.U32 R95, RZ, RZ, R93 ;  /* 0x000000ffff5f7224 */ /* 0x000fe400078e005d */
[----:B------:R-:W-:Y:S02]  /*5630*/  IMAD.MOV.U32 R93, RZ, RZ, R186 ;  /* 0x000000ffff5d7224 */ /* 0x000fe400078e00ba */
[----:B------:R-:W-:Y:S01]  /*5640*/  MOV R103, R89 ;  /* 0x0000005900677202 */ /* 0x000fe20000000f00 */
[----:B------:R-:W-:Y:S01]  /*5650*/  HMMA.16816.F32.BF16 R16, R8, R106, RZ ;  /* 0x0000006a0810723c */ /* 0x000fe200000418ff */
[----:B------:R-:W-:-:S02]  /*5660*/  IMAD.MOV.U32 R89, RZ, RZ, R141 ;  /* 0x000000ffff597224 */ /* 0x000fc400078e008d */
[----:B------:R-:W-:-:S04]  /*5670*/  IMAD.MOV.U32 R102, RZ, RZ, R56 ;  /* 0x000000ffff667224 */ /* 0x000fc800078e0038 */
[----:B------:R-:W-:Y:S01]  /*5680*/  IMAD.MOV.U32 R107, RZ, RZ, R57 ;  /* 0x000000ffff6b7224 */ /* 0x000fe200078e0039 */
[----:B------:R-:W-:Y:S01]  /*5690*/  HMMA.16816.F32.BF16 R8, R8, R110, RZ ;  /* 0x0000006e0808723c */ /* 0x000fe200000418ff */
[----:B------:R-:W-:-:S06]  /*56a0*/  MOV R106, R154 ;  /* 0x0000009a006a7202 */ /* 0x000fcc0000000f00 */
[----:B------:R-:W-:Y:S01]  /*56b0*/  IMAD.MOV.U32 R111, RZ, RZ, R153 ;  /* 0x000000ffff6f7224 */ /* 0x000fe200078e0099 */
[----:B------:R-:W-:Y:S01]  /*56c0*/  HMMA.16816.F32.BF16 R40, R4, R58, R40 ;  /* 0x0000003a0428723c */ /* 0x000fe20000041828 */
[----:B------:R-:W-:Y:S02]  /*56d0*/  IMAD.MOV.U32 R110, RZ, RZ, R94 ;  /* 0x000000ffff6e7224 */ /* 0x000fe400078e005e */
[----:B------:R-:W-:-:S05]  /*56e0*/  IMAD.MOV.U32 R94, RZ, RZ, R108 ;  /* 0x000000ffff5e7224 */ /* 0x000fca00078e006c */
[C---:B------:R-:W-:Y:S08]  /*56f0*/  HMMA.16816.F32.BF16 R36, R4.reuse, R54, R36 ;  /* 0x000000360424723c */ /* 0x040ff00000041824 */
[C---:B------:R-:W-:Y:S08]  /*5700*/  HMMA.16816.F32.BF16 R32, R4.reuse, R74, R32 ;  /* 0x0000004a0420723c */ /* 0x040ff00000041820 */
[----:B------:R-:W-:Y:S01]  /*5710*/  HMMA.16816.F32.BF16 R28, R4, R62, R28 ;  /* 0x0000003e041c723c */ /* 0x000fe2000004181c */
[----:B------:R-:W-:Y:S01]  /*5720*/  MOV R75, R106 ;  /* 0x0000006a004b7202 */ /* 0x000fe20000000f00 */
[----:B------:R-:W-:-:S02]  /*5730*/  IMAD.MOV.U32 R106, RZ, RZ, R107 ;  /* 0x000000ffff6a7224 */ /* 0x000fc400078e006b */
[----:B------:R-:W-:Y:S02]  /*5740*/  IMAD.MOV.U32 R74, RZ, RZ, R111 ;  /* 0x000000ffff4a7224 */ /* 0x000fe400078e006f */
[----:B------:R-:W-:Y:S01]  /*5750*/  IMAD.MOV.U32 R107, RZ, RZ, R102 ;  /* 0x000000ffff6b7224 */ /* 0x000fe200078e0066 */
[----:B------:R-:W-:Y:S01]  /*5760*/  MOV R102, R86 ;  /* 0x0000005600667202 */ /* 0x000fe20000000f00 */
[----:B------:R-:W-:Y:S01]  /*5770*/  HMMA.16816.F32.BF16 R68, R4, R70, R24 ;  /* 0x000000460444723c */ /* 0x000fe20000041818 */
[----:B------:R-:W-:Y:S01]  /*5780*/  LDSM.16.MT88.4 R24, [R234+0x1100] ;  /* 0x00110000ea18783b */ /* 0x000fe20000004200 */
[----:B------:R-:W-:Y:S01]  /*5790*/  IMAD.MOV.U32 R111, RZ, RZ, R95 ;  /* 0x000000ffff6f7224 */ /* 0x000fe200078e005f */
[----:B------:R-:W-:Y:S01]  /*57a0*/  MOV R95, R109 ;  /* 0x0000006d005f7202 */ /* 0x000fe20000000f00 */
[----:B------:R-:W-:-:S04]  /*57b0*/  IMAD.MOV.U32 R86, RZ, RZ, R251 ;  /* 0x000000ffff567224 */ /* 0x000fc800078e00fb */
[C---:B------:R-:W-:Y:S01]  /*57c0*/  HMMA.16816.F32.BF16 R64, R4.reuse, R66, R20 ;  /* 0x000000420440723c */ /* 0x040fe20000041814 */
[----:B------:R-:W-:Y:S07]  /*57d0*/  LDSM.16.MT88.4 R20, [R236+0x1100] ;  /* 0x00110000ec14783b */ /* 0x000fee0000004200 */
[C---:B------:R-:W-:Y:S01]  /*57e0*/  HMMA.16816.F32.BF16 R48, R4.reuse, R50, R16 ;  /* 0x000000320430723c */ /* 0x040fe20000041810 */
[----:B------:R-:W1:Y:S07]  /*57f0*/  LDSM.16.MT88.4 R16, [R233+0x1100] ;  /* 0x00110000e910783b */ /* 0x000e6e0000004200 */
[----:B------:R-:W-:Y:S01]  /*5800*/  HMMA.16816.F32.BF16 R44, R4, R46, R8 ;  /* 0x0000002e042c723c */ /* 0x000fe20000041808 */
[----:B------:R-:W-:Y:S01]  /*5810*/  MOV R108, R249 ;  /* 0x000000f9006c7202 */ /* 0x000fe20000000f00 */
[----:B------:R-:W-:Y:S01]  /*5820*/  IMAD.MOV.U32 R109, RZ, RZ, R248 ;  /* 0x000000ffff6d7224 */ /* 0x000fe200078e00f8 */
[----:B------:R2:W5:Y:S04]  /*5830*/  LDL.LU R251, [R1+0x90] ;  /* 0x0000900001fb7983 */ /* 0x0005680000300800 */
[----:B------:R-:W-:-:S02]  /*5840*/  FFMA.FTZ R4, R169, c[0x0][0x2d0], -R3 ;  /* 0x0000b400a9047a23 */ /* 0x000fc40000010803 */
[----:B------:R-:W-:Y:S01]  /*5850*/  FFMA.FTZ R5, R174, c[0x0][0x2d0], -R13 ;  /* 0x0000b400ae057a23 */ /* 0x000fe2000001080d */
[----:B------:R-:W-:Y:S01]  /*5860*/  MOV R174, R165 ;  /* 0x000000a500ae7202 */ /* 0x000fe20000000f00 */
[----:B------:R3:W-:Y:S08]  /*5870*/  MUFU.EX2 R61, R4 ;  /* 0x00000004003d7308 */ /* 0x0007f00000000800 */
[----:B------:R-:W-:Y:S01]  /*5880*/  MUFU.EX2 R59, R5 ;  /* 0x00000005003b7308 */ /* 0x000fe20000000800 */
[----:B---3--:R-:W-:-:S07]  /*5890*/  FFMA.FTZ R4, R168, c[0x0][0x2d0], -R3 ;  /* 0x0000b400a8047a23 */ /* 0x008fce0000010803 */
[----:B------:R3:W4:Y:S02]  /*58a0*/  MUFU.EX2 R140, R4 ;  /* 0x00000004008c7308 */ /* 0x0007240000000800 */
[----:B---3--:R-:W-:Y:S01]  /*58b0*/  FFMA.FTZ R4, R135, c[0x0][0x2d0], -R3 ;  /* 0x0000b40087047a23 */ /* 0x008fe20000010803 */
[----:B----4-:R-:W-:-:S05]  /*58c0*/  F2FP.BF16.PACK_AB R8, R140, R61 ;  /* 0x0000003d8c08723e */ /* 0x010fca00000010ff */
[----:B------:R3:W-:Y:S02]  /*58d0*/  MUFU.EX2 R135, R4 ;  /* 0x0000000400877308 */ /* 0x0007e40000000800 */
[----:B---3--:R-:W-:-:S06]  /*58e0*/  FFMA.FTZ R4, R133, c[0x0][0x2d0], -R3 ;  /* 0x0000b40085047a23 */ /* 0x008fcc0000010803 */
[----:B------:R3:W4:Y:S02]  /*58f0*/  MUFU.EX2 R141, R4 ;  /* 0x00000004008d7308 */ /* 0x0007240000000800 */
[----:B---3--:R-:W-:Y:S01]  /*5900*/  FFMA.FTZ R4, R172, c[0x0][0x2d0], -R0 ;  /* 0x0000b400ac047a23 */ /* 0x008fe20000010800 */
[----:B----4-:R-:W-:Y:S01]  /*5910*/  F2FP.BF16.PACK_AB R10, R141, R135 ;  /* 0x000000878d0a723e */ /* 0x010fe200000010ff */
[----:B------:R-:W-:-:S04]  /*5920*/  IMAD.MOV.U32 R172, RZ, RZ, R167 ;  /* 0x000000ffffac7224 */ /* 0x000fc800078e00a7 */
[----:B------:R3:W-:Y:S02]  /*5930*/  MUFU.EX2 R57, R4 ;  /* 0x0000000400397308 */ /* 0x0007e40000000800 */
[----:B---3--:R-:W-:-:S06]  /*5940*/  FFMA.FTZ R4, R171, c[0x0][0x2d0], -R0 ;  /* 0x0000b400ab047a23 */ /* 0x008fcc0000010800 */
[----:B------:R3:W4:Y:S02]  /*5950*/  MUFU.EX2 R60, R4 ;  /* 0x00000004003c7308 */ /* 0x0007240000000800 */
[----:B---3--:R-:W-:Y:S01]  /*5960*/  FFMA.FTZ R4, R170, c[0x0][0x2d0], -R0 ;  /* 0x0000b400aa047a23 */ /* 0x008fe20000010800 */
[----:B----4-:R-:W-:-:S05]  /*5970*/  F2FP.BF16.PACK_AB R9, R60, R57 ;  /* 0x000000393c09723e */ /* 0x010fca00000010ff */
[----:B------:R3:W-:Y:S02]  /*5980*/  MUFU.EX2 R63, R4 ;  /* 0x00000004003f7308 */ /* 0x0007e40000000800 */
[----:B---3--:R-:W-:-:S06]  /*5990*/  FFMA.FTZ R4, R136, c[0x0][0x2d0], -R0 ;  /* 0x0000b40088047a23 */ /* 0x008fcc0000010800 */
[----:B------:R3:W4:Y:S02]  /*59a0*/  MUFU.EX2 R133, R4 ;  /* 0x0000000400857308 */ /* 0x0007240000000800 */
[----:B---3--:R-:W-:Y:S01]  /*59b0*/  FFMA.FTZ R4, R180, c[0x0][0x2d0], -R13 ;  /* 0x0000b400b4047a23 */ /* 0x008fe2000001080d */
[----:B----4-:R-:W-:-:S05]  /*59c0*/  F2FP.BF16.PACK_AB R11, R133, R63 ;  /* 0x0000003f850b723e */ /* 0x010fca00000010ff */
[----:B------:R3:W-:Y:S02]  /*59d0*/  MUFU.EX2 R54, R4 ;  /* 0x0000000400367308 */ /* 0x0007e40000000800 */
[C---:B-1----:R-:W-:Y:S08]  /*59e0*/  HMMA.16816.F32.BF16 R148, R8.reuse, R16, R148 ;  /* 0x000000100894723c */ /* 0x042ff00000041894 */
[----:B------:R-:W-:Y:S01]  /*59f0*/  HMMA.16816.F32.BF16 R40, R8, R18, R40 ;  /* 0x000000120828723c */ /* 0x000fe20000041828 */
[----:B---3--:R-:W-:-:S02]  /*5a00*/  FFMA.FTZ R4, R175, c[0x0][0x2d0], -R13 ;  /* 0x0000b400af047a23 */ /* 0x008fc4000001080d */
[----:B------:R-:W-:Y:S02]  /*5a10*/  IMAD.MOV.U32 R175, RZ, RZ, R164 ;  /* 0x000000ffffaf7224 */ /* 0x000fe400078e00a4 */
[----:B------:R1:W-:Y:S03]  /*5a20*/  MUFU.EX2 R56, R4 ;  /* 0x0000000400387308 */ /* 0x0003e60000000800 */
[C---:B------:R-:W-:Y:S08]  /*5a30*/  HMMA.16816.F32.BF16 R176, R8.reuse, R20, R176 ;  /* 0x0000001408b0723c */ /* 0x040ff000000418b0 */
[----:B------:R-:W-:Y:S01]  /*5a40*/  HMMA.16816.F32.BF16 R32, R8, R22, R32 ;  /* 0x000000160820723c */ /* 0x000fe20000041820 */
[----:B-1----:R-:W-:-:S07]  /*5a50*/  FFMA.FTZ R4, R173, c[0x0][0x2d0], -R13 ;  /* 0x0000b400ad047a23 */ /* 0x002fce000001080d */
[C---:B------:R-:W-:Y:S01]  /*5a60*/  HMMA.16816.F32.BF16 R160, R8.reuse, R24, R160 ;  /* 0x0000001808a0723c */ /* 0x040fe200000418a0 */
[----:B------:R-:W-:Y:S01]  /*5a70*/  IMAD.MOV.U32 R173, RZ, RZ, R166 ;  /* 0x000000ffffad7224 */ /* 0x000fe200078e00a6 */
[----:B------:R1:W3:Y:S06]  /*5a80*/  MUFU.EX2 R62, R4 ;  /* 0x00000004003e7308 */ /* 0x0002ec0000000800 */
[----:B------:R-:W-:Y:S01]  /*5a90*/  HMMA.16816.F32.BF16 R36, R8, R26, R36 ;  /* 0x0000001a0824723c */ /* 0x000fe20000041824 */
[----:B-1----:R-:W-:Y:S01]  /*5aa0*/  FFMA.FTZ R4, R184, c[0x0][0x2d0], -R12 ;  /* 0x0000b400b8047a23 */ /* 0x002fe2000001080c */
[----:B---3--:R-:W-:-:S03]  /*5ab0*/  F2FP.BF16.PACK_AB R6, R62, R59 ;  /* 0x0000003b3e06723e */ /* 0x008fc600000010ff */
[----:B------:R1:W-:Y:S02]  /*5ac0*/  MUFU.EX2 R52, R4 ;  /* 0x0000000400347308 */ /* 0x0003e40000000800 */
[----:B-1----:R-:W-:-:S06]  /*5ad0*/  FFMA.FTZ R4, R183, c[0x0][0x2d0], -R12 ;  /* 0x0000b400b7047a23 */ /* 0x002fcc000001080c */
[----:B------:R1:W3:Y:S02]  /*5ae0*/  MUFU.EX2 R53, R4 ;  /* 0x0000000400357308 */ /* 0x0002e40000000800 */
[----:B-1----:R-:W-:Y:S01]  /*5af0*/  FFMA.FTZ R4, R182, c[0x0][0x2d0], -R12 ;  /* 0x0000b400b6047a23 */ /* 0x002fe2000001080c */
[----:B---3--:R-:W-:-:S05]  /*5b00*/  F2FP.BF16.PACK_AB R5, R53, R52 ;  /* 0x000000343505723e */ /* 0x008fca00000010ff */
[----:B------:R1:W-:Y:S02]  /*5b10*/  MUFU.EX2 R55, R4 ;  /* 0x0000000400377308 */ /* 0x0003e40000000800 */
[----:B-1----:R-:W-:-:S06]  /*5b20*/  FFMA.FTZ R4, R181, c[0x0][0x2d0], -R12 ;  /* 0x0000b400b5047a23 */ /* 0x002fcc000001080c */
[----:B------:R1:W3:Y:S02]  /*5b30*/  MUFU.EX2 R58, R4 ;  /* 0x00000004003a7308 */ /* 0x0002e40000000800 */
[----:B-1----:R-:W-:Y:S02]  /*5b40*/  F2FP.BF16.PACK_AB R4, R56, R54 ;  /* 0x000000363804723e */ /* 0x002fe400000010ff */
[----:B---3--:R-:W-:-:S07]  /*5b50*/  F2FP.BF16.PACK_AB R7, R58, R55 ;  /* 0x000000373a07723e */ /* 0x008fce00000010ff */
[C---:B------:R-:W-:Y:S08]  /*5b60*/  HMMA.16816.F32.BF16 R144, R4.reuse, R16, R208 ;  /* 0x000000100490723c */ /* 0x040ff000000418d0 */
[C---:B------:R-:W-:Y:S01]  /*5b70*/  HMMA.16816.F32.BF16 R152, R4.reuse, R18, R128 ;  /* 0x000000120498723c */ /* 0x040fe20000041880 */
[----:B------:R-:W1:Y:S07]  /*5b80*/  LDSM.16.MT88.4 R16, [R235+0x1100] ;  /* 0x00110000eb10783b */ /* 0x000e6e0000004200 */
[C---:B------:R-:W-:Y:S08]  /*5b90*/  HMMA.16816.F32.BF16 R180, R4.reuse, R20, R224 ;  /* 0x0000001404b4723c */ /* 0x040ff000000418e0 */
[C---:B------:R-:W-:Y:S01]  /*5ba0*/  HMMA.16816.F32.BF16 R184, R4.reuse, R22, R196 ;  /* 0x0000001604b8723c */ /* 0x040fe200000418c4 */
[----:B------:R-:W-:Y:S07]  /*5bb0*/  LDSM.16.MT88.4 R20, [R234+0x3100] ;  /* 0x00310000ea14783b */ /* 0x000fee0000004200 */
[----:B------:R-:W-:Y:S01]  /*5bc0*/  HMMA.16816.F32.BF16 R164, R4, R24, R220 ;  /* 0x0000001804a4723c */ /* 0x000fe200000418dc */
[----:B------:R-:W-:-:S07]  /*5bd0*/  IMAD.MOV.U32 R136, RZ, RZ, R102 ;  /* 0x000000ffff887224 */ /* 0x000fce00078e0066 */
[----:B------:R-:W-:Y:S01]  /*5be0*/  HMMA.16816.F32.BF16 R168, R4, R26, R156 ;  /* 0x0000001a04a8723c */ /* 0x000fe2000004189c */
[----:B------:R-:W3:Y:S07]  /*5bf0*/  LDSM.16.MT88.4 R24, [R233+0x3100] ;  /* 0x00310000e918783b */ /* 0x000eee0000004200 */
[-C--:B-1----:R-:W-:Y:S08]  /*5c00*/  HMMA.16816.F32.BF16 R224, R8, R16.reuse, R80 ;  /* 0x0000001008e0723c */ /* 0x082ff00000041850 */
[C---:B------:R-:W-:Y:S07]  /*5c10*/  HMMA.16816.F32.BF16 R196, R4.reuse, R16, R172 ;  /* 0x0000001004c4723c */ /* 0x040fee00000418ac */
[----:B------:R-:W-:Y:S01]  /*5c20*/  MOV R172, R103 ;  /* 0x0000006700ac7202 */ /* 0x000fe20000000f00 */
[----:B------:R-:W-:Y:S01]  /*5c30*/  HMMA.16816.F32.BF16 R200, R4, R18, R200 ;  /* 0x0000001204c8723c */ /* 0x000fe200000418c8 */
[----:B------:R-:W-:-:S07]  /*5c40*/  IMAD.MOV.U32 R103, RZ, RZ, R87 ;  /* 0x000000ffff677224 */ /* 0x000fce00078e0057 */
[----:B------:R-:W-:Y:S01]  /*5c50*/  HMMA.16816.F32.BF16 R220, R8, R18, R28 ;  /* 0x0000001208dc723c */ /* 0x000fe2000004181c */
[----:B------:R-:W1:Y:S04]  /*5c60*/  LDSM.16.MT88.4 R16, [R236+0x3100] ;  /* 0x00310000ec10783b */ /* 0x000e680000004200 */
[----:B------:R-:W4:Y:S01]  /*5c70*/  LDSM.16.MT88.4 R28, [R235+0x3100] ;  /* 0x00310000eb1c783b */ /* 0x000f220000004200 */
[----:B------:R-:W-:Y:S01]  /*5c80*/  IMAD.MOV.U32 R87, RZ, RZ, R250 ;  /* 0x000000ffff577224 */ /* 0x000fe200078e00fa */
[----:B------:R-:W-:Y:S01]  /*5c90*/  MOV R174, R110 ;  /* 0x0000006e00ae7202 */ /* 0x000fe20000000f00 */
[----:B------:R-:W-:Y:S01]  /*5ca0*/  IMAD.MOV.U32 R173, RZ, RZ, R172 ;  /* 0x000000ffffad7224 */ /* 0x000fe200078e00ac */
[----:B------:R-:W-:Y:S01]  /*5cb0*/  MOV R172, R103 ;  /* 0x0000006700ac7202 */ /* 0x000fe20000000f00 */
[----:B------:R-:W-:Y:S01]  /*5cc0*/  IMAD.MOV.U32 R175, RZ, RZ, R111 ;  /* 0x000000ffffaf7224 */ /* 0x000fe200078e006f */
[----:B------:R-:W-:Y:S01]  /*5cd0*/  MOV R102, R86 ;  /* 0x0000005600667202 */ /* 0x000fe20000000f00 */
[----:B------:R-:W-:Y:S01]  /*5ce0*/  IMAD.MOV.U32 R110, RZ, RZ, R94 ;  /* 0x000000ffff6e7224 */ /* 0x000fe200078e005e */
[----:B---3--:R-:W-:Y:S01]  /*5cf0*/  HMMA.16816.F32.BF16 R72, R4, R24, R72 ;  /* 0x000000180448723c */ /* 0x008fe20000041848 */
[----:B------:R-:W-:Y:S01]  /*5d00*/  IMAD.MOV.U32 R111, RZ, RZ, R95 ;  /* 0x000000ffff6f7224 */ /* 0x000fe200078e005f */
[----:B------:R-:W-:Y:S01]  /*5d10*/  MOV R95, R109 ;  /* 0x0000006d005f7202 */ /* 0x000fe20000000f00 */
[----:B------:R-:W-:Y:S01]  /*5d20*/  IMAD.MOV.U32 R103, RZ, RZ, R87 ;  /* 0x000000ffff677224 */ /* 0x000fe200078e0057 */
[----:B------:R2:W5:Y:S01]  /*5d30*/  LDL.LU R250, [R1+0x8c] ;  /* 0x00008c0001fa7983 */ /* 0x0005620000300800 */
[----:B------:R-:W-:Y:S01]  /*5d40*/  IMAD.MOV.U32 R94, RZ, RZ, R108 ;  /* 0x000000ffff5e7224 */ /* 0x000fe200078e006c */
[----:B------:R-:W-:Y:S01]  /*5d50*/  MOV R108, R93 ;  /* 0x0000005d006c7202 */ /* 0x000fe20000000f00 */
        /* <DEDUP_REMOVED lines=8> */
[----:B------:R-:W-:-:S02]  /*5de0*/  IMAD.MOV.U32 R84, RZ, RZ, R244 ;  /* 0x000000ffff547224 */ /* 0x000fc400078e00f4 */
[----:B------:R-:W-:Y:S01]  /*5df0*/  IMAD.MOV.U32 R210, RZ, RZ, R174 ;  /* 0x000000ffffd27224 */ /* 0x000fe200078e00ae */
[----:B------:R-:W-:Y:S01]  /*5e00*/  MOV R111, R94 ;  /* 0x0000005e006f7202 */ /* 0x000fe20000000f00 */
[----:B------:R-:W-:Y:S01]  /*5e10*/  IMAD.MOV.U32 R211, RZ, RZ, R175 ;  /* 0x000000ffffd37224 */ /* 0x000fe200078e00af */
[C---:B------:R-:W-:Y:S01]  /*5e20*/  HMMA.16816.F32.BF16 R88, R4.reuse, R20, R88 ;  /* 0x000000140458723c */ /* 0x040fe20000041858 */
[----:B------:R-:W-:Y:S01]  /*5e30*/  IMAD.MOV.U32 R174, RZ, RZ, R172 ;  /* 0x000000ffffae7224 */ /* 0x000fe200078e00ac */
[----:B------:R-:W-:Y:S01]  /*5e40*/  MOV R94, R87 ;  /* 0x00000057005e7202 */ /* 0x000fe20000000f00 */
[----:B------:R-:W-:Y:S01]  /*5e50*/  IMAD.MOV.U32 R93, RZ, RZ, R245 ;  /* 0x000000ffff5d7224 */ /* 0x000fe200078e00f5 */
[----:B------:R2:W5:Y:S01]  /*5e60*/  LDL.LU R249, [R1+0x88] ;  /* 0x0000880001f97983 */ /* 0x0005620000300800 */
[----:B------:R-:W-:Y:S02]  /*5e70*/  IMAD.MOV.U32 R175, RZ, RZ, R110 ;  /* 0x000000ffffaf7224 */ /* 0x000fe400078e006e */
[----:B------:R-:W-:Y:S01]  /*5e80*/  IMAD.MOV.U32 R172, RZ, RZ, R102 ;  /* 0x000000ffffac7224 */ /* 0x000fe200078e0066 */
[----:B------:R-:W-:Y:S01]  /*5e90*/  MOV R87, R100 ;  /* 0x0000006400577202 */ /* 0x000fe20000000f00 */
[----:B------:R-:W-:Y:S01]  /*5ea0*/  IMAD.MOV.U32 R110, RZ, RZ, R103 ;  /* 0x000000ffff6e7224 */ /* 0x000fe200078e0067 */
[----:B------:R-:W-:Y:S01]  /*5eb0*/  MOV R130, R210 ;  /* 0x000000d200827202 */ /* 0x000fe20000000f00 */
[----:B------:R-:W-:Y:S01]  /*5ec0*/  IMAD.MOV.U32 R102, RZ, RZ, R95 ;  /* 0x000000ffff667224 */ /* 0x000fe200078e005f */
[----:B------:R-:W-:Y:S01]  /*5ed0*/  MOV R100, R84 ;  /* 0x0000005400647202 */ /* 0x000fe20000000f00 */
[----:B------:R-:W-:Y:S01]  /*5ee0*/  IMAD.MOV.U32 R103, RZ, RZ, R86 ;  /* 0x000000ffff677224 */ /* 0x000fe200078e0056 */
[----:B-1----:R-:W-:Y:S01]  /*5ef0*/  HMMA.16816.F32.BF16 R104, R4, R16, R104 ;  /* 0x000000100468723c */ /* 0x002fe20000041868 */
[----:B------:R-:W-:Y:S01]  /*5f00*/  IMAD.MOV.U32 R95, RZ, RZ, R108 ;  /* 0x000000ffff5f7224 */ /* 0x000fe200078e006c */
[----:B------:R-:W-:Y:S01]  /*5f10*/  MOV R84, R242 ;  /* 0x000000f200547202 */ /* 0x000fe20000000f00 */
[----:B------:R-:W-:Y:S01]  /*5f20*/  IMAD.MOV.U32 R86, RZ, RZ, R109 ;  /* 0x000000ffff567224 */ /* 0x000fe200078e006d */
[----:B------:R2:W5:Y:S01]  /*5f30*/  LDL.LU R248, [R1+0x84] ;  /* 0x0000840001f87983 */ /* 0x0005620000300800 */
[----:B------:R-:W-:-:S02]  /*5f40*/  IMAD.MOV.U32 R108, RZ, RZ, R92 ;  /* 0x000000ffff6c7224 */ /* 0x000fc400078e005c */
[----:B------:R-:W-:Y:S02]  /*5f50*/  IMAD.MOV.U32 R109, RZ, RZ, R93 ;  /* 0x000000ffff6d7224 */ /* 0x000fe400078e005d */
[----:B------:R-:W-:Y:S02]  /*5f60*/  IMAD.MOV.U32 R129, RZ, RZ, R209 ;  /* 0x000000ffff817224 */ /* 0x000fe400078e00d1 */
[----:B------:R-:W-:Y:S02]  /*5f70*/  IMAD.MOV.U32 R131, RZ, RZ, R211 ;  /* 0x000000ffff837224 */ /* 0x000fe400078e00d3 */
        /* <DEDUP_REMOVED lines=12> */
[----:B------:R-:W-:Y:S01]  /*6040*/  HMMA.16816.F32.BF16 R76, R4, R26, R76 ;  /* 0x0000001a044c723c */ /* 0x000fe2000004184c */
[----:B------:R-:W-:Y:S01]  /*6050*/  IMAD.MOV.U32 R136, RZ, RZ, R103 ;  /* 0x000000ffff887224 */ /* 0x000fe200078e0067 */
[----:B------:R2:W5:Y:S01]  /*6060*/  LDL.LU R247, [R1+0x80] ;  /* 0x0000800001f77983 */ /* 0x0005620000300800 */
[----:B------:R-:W-:-:S02]  /*6070*/  IMAD.MOV.U32 R172, RZ, RZ, R110 ;  /* 0x000000ffffac7224 */ /* 0x000fc400078e006e */
[----:B------:R-:W-:Y:S01]  /*6080*/  IMAD.MOV.U32 R102, RZ, RZ, R86 ;  /* 0x000000ffff667224 */ /* 0x000fe200078e0056 */
[----:B------:R-:W-:Y:S01]  /*6090*/  MOV R128, R209 ;  /* 0x000000d100807202 */ /* 0x000fe20000000f00 */
[----:B------:R-:W-:Y:S01]  /*60a0*/  IMAD.MOV.U32 R103, RZ, RZ, R87 ;  /* 0x000000ffff677224 */ /* 0x000fe200078e0057 */
[----:B------:R-:W-:Y:S01]  /*60b0*/  MOV R87, R92 ;  /* 0x0000005c00577202 */ /* 0x000fe20000000f00 */
[----:B------:R-:W-:Y:S01]  /*60c0*/  IMAD.MOV.U32 R95, RZ, RZ, R109 ;  /* 0x000000ffff5f7224 */ /* 0x000fe200078e006d */
[----:B------:R-:W-:Y:S01]  /*60d0*/  HMMA.16816.F32.BF16 R64, R8, R22, R64 ;  /* 0x000000160840723c */ /* 0x000fe20000041840 */
[----:B------:R-:W-:Y:S01]  /*60e0*/  IMAD.MOV.U32 R110, RZ, RZ, R94 ;  /* 0x000000ffff6e7224 */ /* 0x000fe200078e005e */
[----:B------:R-:W-:Y:S01]  /*60f0*/  MOV R94, R108 ;  /* 0x0000006c005e7202 */ /* 0x000fe20000000f00 */
[----:B------:R-:W-:Y:S01]  /*6100*/  IMAD.MOV.U32 R86, RZ, RZ, R100 ;  /* 0x000000ffff567224 */ /* 0x000fe200078e0064 */
[----:B------:R-:W-:Y:S01]  /*6110*/  MOV R100, R14 ;  /* 0x0000000e00647202 */ /* 0x000fe20000000f00 */
[----:B------:R-:W-:Y:S01]  /*6120*/  IMAD.MOV.U32 R109, RZ, RZ, R84 ;  /* 0x000000ffff6d7224 */ /* 0x000fe200078e0054 */
[----:B------:R2:W5:Y:S01]  /*6130*/  LDL.LU R246, [R1+0x7c] ;  /* 0x00007c0001f67983 */ /* 0x0005620000300800 */
[----:B------:R-:W-:-:S02]  /*6140*/  IMAD.MOV.U32 R84, RZ, RZ, R237 ;  /* 0x000000ffff547224 */ /* 0x000fc400078e00ed */
[----:B------:R-:W-:Y:S02]  /*6150*/  IMAD.MOV.U32 R108, RZ, RZ, R93 ;  /* 0x000000ffff6c7224 */ /* 0x000fe400078e005d */
[----:B------:R-:W-:Y:S01]  /*6160*/  IMAD.MOV.U32 R158, RZ, RZ, R131 ;  /* 0x000000ffff9e7224 */ /* 0x000fe200078e0083 */
[----:B------:R-:W-:Y:S01]  /*6170*/  MOV R131, R173 ;  /* 0x000000ad00837202 */ /* 0x000fe20000000f00 */
[----:B------:R-:W-:Y:S01]  /*6180*/  IMAD.MOV.U32 R130, RZ, RZ, R210 ;  /* 0x000000ffff827224 */ /* 0x000fe200078e00d2 */
[----:B------:R-:W-:Y:S01]  /*6190*/  MOV R209, R111 ;  /* 0x0000006f00d17202 */ /* 0x000fe20000000f00 */
[----:B------:R-:W-:Y:S02]  /*61a0*/  IMAD.MOV.U32 R93, RZ, RZ, R239 ;  /* 0x000000ffff5d7224 */ /* 0x000fe400078e00ef */
[----:B------:R-:W-:Y:S02]  /*61b0*/  IMAD.MOV.U32 R159, RZ, RZ, R208 ;  /* 0x000000ffff9f7224 */ /* 0x000fe400078e00d0 */
[----:B------:R-:W-:-:S02]  /*61c0*/  IMAD.MOV.U32 R92, RZ, RZ, R240 ;  /* 0x000000ffff5c7224 */ /* 0x000fc400078e00f0 */
        /* <DEDUP_REMOVED lines=14> */
[C---:B------:R-:W-:Y:S01]  /*62b0*/  HMMA.16816.F32.BF16 R48, R8.reuse, R18, R48 ;  /* 0x000000120830723c */ /* 0x040fe20000041830 */
[----:B------:R-:W-:Y:S01]  /*62c0*/  IMAD.MOV.U32 R103, RZ, RZ, R108 ;  /* 0x000000ffff677224 */ /* 0x000fe200078e006c */
[----:B------:R-:W-:Y:S01]  /*62d0*/  MOV R14, R238 ;  /* 0x000000ee000e7202 */ /* 0x000fe20000000f00 */
[----:B------:R-:W-:Y:S01]  /*62e0*/  IMAD.MOV.U32 R86, RZ, RZ, R109 ;  /* 0x000000ffff567224 */ /* 0x000fe200078e006d */
[----:B------:R2:W5:Y:S01]  /*62f0*/  LDL.LU R245, [R1+0x78] ;  /* 0x0000780001f57983 */ /* 0x0005620000300800 */
[----:B------:R-:W-:Y:S02]  /*6300*/  IMAD.MOV.U32 R109, RZ, RZ, R93 ;  /* 0x000000ffff6d7224 */ /* 0x000fe400078e005d */
[----:B------:R-:W-:Y:S02]  /*6310*/  IMAD.MOV.U32 R84, RZ, RZ, R232 ;  /* 0x000000ffff547224 */ /* 0x000fe400078e00e8 */
[----:B------:R-:W-:Y:S01]  /*6320*/  IMAD.MOV.U32 R82, RZ, RZ, R159 ;  /* 0x000000ffff527224 */ /* 0x000fe200078e009f */
[----:B------:R-:W-:Y:S01]  /*6330*/  MOV R159, R209 ;  /* 0x000000d1009f7202 */ /* 0x000fe20000000f00 */
[----:B------:R-:W-:Y:S01]  /*6340*/  IMAD.MOV.U32 R110, RZ, RZ, R95 ;  /* 0x000000ffff6e7224 */ /* 0x000fe200078e005f */
[----:B------:R-:W-:Y:S01]  /*6350*/  MOV R157, R211 ;  /* 0x000000d3009d7202 */ /* 0x000fe20000000f00 */
[----:B------:R-:W-:Y:S01]  /*6360*/  IMAD.MOV.U32 R108, RZ, RZ, R92 ;  /* 0x000000ffff6c7224 */ /* 0x000fe200078e005c */
[----:B----4-:R-:W-:Y:S01]  /*6370*/  HMMA.16816.F32.BF16 R44, R8, R30, R44 ;  /* 0x0000001e082c723c */ /* 0x010fe2000004182c */
[----:B------:R-:W-:Y:S01]  /*6380*/  IMAD.MOV.U32 R209, RZ, RZ, R102 ;  /* 0x000000ffffd17224 */ /* 0x000fe200078e0066 */
[----:B------:R-:W-:Y:S01]  /*6390*/  MOV R102, R87 ;  /* 0x0000005700667202 */ /* 0x000fe20000000f00 */
[----:B------:R-:W-:Y:S01]  /*63a0*/  IMAD.MOV.U32 R128, RZ, RZ, R208 ;  /* 0x000000ffff807224 */ /* 0x000fe200078e00d0 */
[----:B------:R-:W-:Y:S01]  /*63b0*/  MOV R208, R111 ;  /* 0x0000006f00d07202 */ /* 0x000fe20000000f00 */
[----:B------:R-:W-:Y:S01]  /*63c0*/  IMAD.MOV.U32 R158, RZ, RZ, R210 ;  /* 0x000000ffff9e7224 */ /* 0x000fe200078e00d2 */
[----:B------:R-:W-:Y:S01]  /*63d0*/  MOV R210, R103 ;  /* 0x0000006700d27202 */ /* 0x000fe20000000f00 */
[----:B------:R-:W-:Y:S01]  /*63e0*/  IMAD.MOV.U32 R211, RZ, RZ, R86 ;  /* 0x000000ffffd37224 */ /* 0x000fe200078e0056 */
[C---:B------:R-:W-:Y:S01]  /*63f0*/  HMMA.16816.F32.BF16 R92, R4.reuse, R22, R216 ;  /* 0x00000016045c723c */ /* 0x040fe200000418d8 */
[----:B------:R-:W-:Y:S01]  /*6400*/  IMAD.MOV.U32 R87, RZ, RZ, R100 ;  /* 0x000000ffff577224 */ /* 0x000fe200078e0064 */
[----:B------:R-:W-:Y:S01]  /*6410*/  MOV R86, R109 ;  /* 0x0000006d00567202 */ /* 0x000fe20000000f00 */
[----:B------:R-:W-:Y:S01]  /*6420*/  IMAD.MOV.U32 R103, RZ, RZ, R108 ;  /* 0x000000ffff677224 */ /* 0x000fe200078e006c */
[----:B------:R-:W-:Y:S01]  /*6430*/  MOV R100, R84 ;  /* 0x0000005400647202 */ /* 0x000fe20000000f00 */
[----:B------:R-:W-:Y:S01]  /*6440*/  IMAD.MOV.U32 R84, RZ, RZ, R85 ;  /* 0x000000ffff547224 */ /* 0x000fe200078e0055 */
[----:B------:R2:W5:Y:S01]  /*6450*/  LDL.LU R244, [R1+0x74] ;  /* 0x0000740001f47983 */ /* 0x0005620000300800 */
[----:B------:R-:W-:Y:S01]  /*6460*/  MOV R219, R156 ;  /* 0x0000009c00db7202 */ /* 0x000fe20000000f00 */
[----:B------:R-:W-:Y:S01]  /*6470*/  IMAD.MOV.U32 R156, RZ, RZ, R110 ;  /* 0x000000ffff9c7224 */ /* 0x000fe200078e006e */
[----:B------:R-:W-:Y:S01]  /*6480*/  MOV R85, R134 ;  /* 0x0000008600557202 */ /* 0x000fe20000000f00 */
[C---:B------:R-:W-:Y:S01]  /*6490*/  HMMA.16816.F32.BF16 R108, R4.reuse, R18, R120 ;  /* 0x00000012046c723c */ /* 0x040fe20000041878 */
[----:B------:R-:W-:Y:S01]  /*64a0*/  IMAD.MOV.U32 R218, RZ, RZ, R132 ;  /* 0x000000ffffda7224 */ /* 0x000fe200078e0084 */
[----:B------:R2:W5:Y:S04]  /*64b0*/  LDL.LU R243, [R1+0x70] ;  /* 0x0000700001f37983 */ /* 0x0005680000300800 */
[----:B------:R2:W5:Y:S02]  /*64c0*/  LDL.LU R242, [R1+0x6c] ;  /* 0x00006c0001f27983 */ /* 0x0005640000300800 */
[C---:B------:R-:W-:Y:S02]  /*64d0*/  HMMA.16816.F32.BF16 R120, R4.reuse, R28, R80 ;  /* 0x0000001c0478723c */ /* 0x040fe40000041850 */
[----:B------:R2:W5:Y:S04]  /*64e0*/  LDL.LU R241, [R1+0x68] ;  /* 0x0000680001f17983 */ /* 0x0005680000300800 */
[----:B------:R2:W5:Y:S01]  /*64f0*/  LDL.LU R240, [R1+0x64] ;  /* 0x0000640001f07983 */ /* 0x0005620000300800 */
        /* <DEDUP_REMOVED lines=11> */
[----:B------:R2:W5:Y:S01]  /*65b0*/  LDL.LU R239, [R1+0x60] ;  /* 0x0000600001ef7983 */ /* 0x0005620000300800 */
[----:B------:R-:W-:Y:S03]  /*65c0*/  HMMA.16816.F32.BF16 R84, R4, R30, R212 ;  /* 0x0000001e0454723c */ /* 0x000fe600000418d4 */
[----:B------:R2:W5:Y:S04]  /*65d0*/  LDL.LU R238, [R1+0x5c] ;  /* 0x00005c0001ee7983 */ /* 0x0005680000300800 */
[--C-:B------:R-:W-:Y:S01]  /*65e0*/  FFMA.FTZ R4, R228, c[0x0][0x2d0], -R3.reuse ;  /* 0x0000b400e4047a23 */ /* 0x100fe20000010803 */
[----:B------:R-:W-:Y:S01]  /*65f0*/  MOV R7, R219 ;  /* 0x000000db00077202 */ /* 0x000fe20000000f00 */
[----:B------:R-:W-:Y:S01]  /*6600*/  IMAD.MOV.U32 R6, RZ, RZ, R218 ;  /* 0x000000ffff067224 */ /* 0x000fe200078e00da */
[C---:B------:R-:W-:Y:S01]  /*6610*/  HMMA.16816.F32.BF16 R212, R8.reuse, R26, R68 ;  /* 0x0000001a08d4723c */ /* 0x040fe20000041844 */
[----:B------:R1:W-:Y:S01]  /*6620*/  MUFU.EX2 R22, R4 ;  /* 0x0000000400167308 */ /* 0x0003e20000000800 */
[----:B------:R-:W-:Y:S01]  /*6630*/  MOV R5, R103 ;  /* 0x0000006700057202 */ /* 0x000fe20000000f00 */
[----:B------:R2:W5:Y:S05]  /*6640*/  LDL.LU R237, [R1+0x58] ;  /* 0x0000580001ed7983 */ /* 0x00056a0000300800 */
[----:B------:R-:W-:Y:S01]  /*6650*/  HMMA.16816.F32.BF16 R216, R8, R24, R124 ;  /* 0x0000001808d8723c */ /* 0x000fe2000004187c */
[----:B------:R-:W-:Y:S01]  /*6660*/  MOV R70, R7 ;  /* 0x0000000700467202 */ /* 0x000fe20000000f00 */
[----:B------:R-:W-:Y:S01]  /*6670*/  IMAD.MOV.U32 R71, RZ, RZ, R208 ;  /* 0x000000ffff477224 */ /* 0x000fe200078e00d0 */
[----:B------:R2:W5:Y:S01]  /*6680*/  LDL.LU R232, [R1+0x54] ;  /* 0x0000540001e87983 */ /* 0x0005620000300800 */
[----:B-1----:R-:W-:-:S03]  /*6690*/  FFMA.FTZ R4, R194, c[0x0][0x2d0], -R3 ;  /* 0x0000b400c2047a23 */ /* 0x002fc60000010803 */
[----:B------:R-:W-:Y:S01]  /*66a0*/  MOV R124, R209 ;  /* 0x000000d1007c7202 */ /* 0x000fe20000000f00 */
[----:B------:R-:W-:Y:S01]  /*66b0*/  IMAD.MOV.U32 R125, RZ, RZ, R210 ;  /* 0x000000ffff7d7224 */ /* 0x000fe200078e00d2 */
[----:B------:R-:W-:Y:S01]  /*66c0*/  MOV R126, R211 ;  /* 0x000000d3007e7202 */ /* 0x000fe20000000f00 */
[----:B------:R1:W3:Y:S01]  /*66d0*/  MUFU.EX2 R24, R4 ;  /* 0x0000000400187308 */ /* 0x0002e20000000800 */
[----:B------:R-:W-:Y:S02]  /*66e0*/  IMAD.MOV.U32 R127, RZ, RZ, R102 ;  /* 0x000000ffff7f7224 */ /* 0x000fe400078e0066 */
[----:B------:R-:W-:Y:S01]  /*66f0*/  IMAD.MOV.U32 R69, RZ, RZ, R6 ;  /* 0x000000ffff457224 */ /* 0x000fe200078e0006 */
[----:B------:R-:W-:Y:S01]  /*6700*/  MOV R7, R101 ;  /* 0x0000006500077202 */ /* 0x000fe20000000f00 */
[----:B------:R2:W5:Y:S01]  /*6710*/  LDL.LU R134, [R1+0x50] ;  /* 0x0000500001867983 */ /* 0x0005620000300800 */
[--C-:B-1----:R-:W-:Y:S01]  /*6720*/  FFMA.FTZ R4, R191, c[0x0][0x2d0], -R3.reuse ;  /* 0x0000b400bf047a23 */ /* 0x102fe20000010803 */
[----:B------:R-:W-:Y:S01]  /*6730*/  HMMA.16816.F32.BF16 R208, R8, R20, R116 ;  /* 0x0000001408d0723c */ /* 0x000fe20000041874 */
[----:B------:R-:W-:Y:S01]  /*6740*/  FFMA.FTZ R3, R195, c[0x0][0x2d0], -R3 ;  /* 0x0000b400c3037a23 */ /* 0x000fe20000010803 */
[----:B------:R2:W5:Y:S03]  /*6750*/  LDL.LU R132, [R1+0x4c] ;  /* 0x00004c0001847983 */ /* 0x0005660000300800 */
[----:B------:R1:W-:Y:S02]  /*6760*/  MUFU.EX2 R23, R3 ;  /* 0x0000000300177308 */ /* 0x0003e40000000800 */
[----:B-1----:R-:W-:-:S06]  /*6770*/  FFMA.FTZ R3, R229, c[0x0][0x2d0], -R0 ;  /* 0x0000b400e5037a23 */ /* 0x002fcc0000010800 */
[----:B------:R1:W-:Y:S01]  /*6780*/  MUFU.EX2 R18, R3 ;  /* 0x0000000300127308 */ /* 0x0003e20000000800 */
[----:B------:R-:W-:Y:S02]  /*6790*/  IMAD.MOV.U32 R6, RZ, RZ, R100 ;  /* 0x000000ffff067224 */ /* 0x000fe400078e0064 */
[----:B-1----:R-:W-:-:S05]  /*67a0*/  FFMA.FTZ R3, R190, c[0x0][0x2d0], -R0 ;  /* 0x0000b400be037a23 */ /* 0x002fca0000010800 */
[----:B------:R1:W4:Y:S02]  /*67b0*/  MUFU.EX2 R19, R3 ;  /* 0x0000000300137308 */ /* 0x0003240000000800 */
[--C-:B-1----:R-:W-:Y:S02]  /*67c0*/  FFMA.FTZ R3, R189, c[0x0][0x2d0], -R0.reuse ;  /* 0x0000b400bd037a23 */ /* 0x102fe40000010800 */
[----:B------:R-:W-:Y:S01]  /*67d0*/  FFMA.FTZ R0, R188, c[0x0][0x2d0], -R0 ;  /* 0x0000b400bc007a23 */ /* 0x000fe20000010800 */
[----:B------:R-:W-:Y:S03]  /*67e0*/  HMMA.16816.F32.BF16 R100, R8, R16, R112 ;  /* 0x000000100864723c */ /* 0x000fe60000041870 */
[----:B------:R-:W-:Y:S01]  /*67f0*/  MUFU.EX2 R21, R3 ;  /* 0x0000000300157308 */ /* 0x000fe20000000800 */
[----:B------:R-:W-:Y:S07]  /*6800*/  LDSM.16.MT88.4 R188, [R236+0x1900] ;  /* 0x00190000ecbc783b */ /* 0x000fee0000004200 */
[----:B------:R1:W-:Y:S02]  /*6810*/  MUFU.EX2 R20, R0 ;  /* 0x0000000000147308 */ /* 0x0003e40000000800 */
[----:B-1----:R-:W-:-:S02]  /*6820*/  FFMA.FTZ R0, R70, c[0x0][0x2d0], -R13 ;  /* 0x0000b40046007a23 */ /* 0x002fc4000001080d */
        /* <DEDUP_REMOVED lines=19> */
[----:B------:R-:W-:-:S02]  /*6960*/  MOV R130, R15 ;  /* 0x0000000f00827202 */ /* 0x000fc40000000f00 */
[----:B------:R1:W-:Y:S01]  /*6970*/  MUFU.EX2 R15, R0 ;  /* 0x00000000000f7308 */ /* 0x0003e20000000800 */
[----:B------:R-:W-:Y:S01]  /*6980*/  IMAD.MOV.U32 R27, RZ, RZ, R71 ;  /* 0x000000ffff1b7224 */ /* 0x000fe200078e0047 */
[----:B------:R-:W-:Y:S01]  /*6990*/  MOV R68, R124 ;  /* 0x0000007c00447202 */ /* 0x000fe20000000f00 */
[----:B------:R-:W-:Y:S01]  /*69a0*/  IMAD.MOV.U32 R71, RZ, RZ, R6 ;  /* 0x000000ffff477224 */ /* 0x000fe200078e0006 */
[----:B------:R-:W-:Y:S01]  /*69b0*/  MOV R124, R7 ;  /* 0x00000007007c7202 */ /* 0x000fe20000000f00 */
[----:B------:R-:W-:Y:S02]  /*69c0*/  IMAD.MOV.U32 R6, RZ, RZ, R128 ;  /* 0x000000ffff067224 */ /* 0x000fe400078e0080 */
[----:B-1----:R-:W-:-:S04]  /*69d0*/  FFMA.FTZ R0, R69, c[0x0][0x2d0], -R13 ;  /* 0x0000b40045007a23 */ /* 0x002fc8000001080d */
[----:B------:R1:W-:Y:S01]  /*69e0*/  MUFU.EX2 R16, R0 ;  /* 0x0000000000107308 */ /* 0x0003e20000000800 */
[----:B------:R-:W-:Y:S01]  /*69f0*/  IMAD.MOV.U32 R69, RZ, RZ, R126 ;  /* 0x000000ffff457224 */ /* 0x000fe200078e007e */
[----:B------:R-:W-:Y:S01]  /*6a00*/  MOV R128, R129 ;  /* 0x0000008100807202 */ /* 0x000fe20000000f00 */
[----:B------:R-:W-:Y:S02]  /*6a10*/  IMAD.MOV.U32 R126, RZ, RZ, R158 ;  /* 0x000000ffff7e7224 */ /* 0x000fe400078e009e */
[----:B------:R-:W-:Y:S01]  /*6a20*/  IMAD.MOV.U32 R129, RZ, RZ, R130 ;  /* 0x000000ffff817224 */ /* 0x000fe200078e0082 */
[----:B------:R-:W-:Y:S01]  /*6a30*/  MOV R130, R14 ;  /* 0x0000000e00827202 */ /* 0x000fe20000000f00 */
[----:B------:R-:W-:Y:S02]  /*6a40*/  IMAD.MOV.U32 R7, RZ, RZ, R80 ;  /* 0x000000ffff077224 */ /* 0x000fe400078e0050 */
[----:B-1----:R-:W-:-:S04]  /*6a50*/  FFMA.FTZ R0, R70, c[0x0][0x2d0], -R13 ;  /* 0x0000b40046007a23 */ /* 0x002fc8000001080d */
[----:B------:R1:W-:Y:S01]  /*6a60*/  MUFU.EX2 R17, R0 ;  /* 0x0000000000117308 */ /* 0x0003e20000000800 */
[----:B------:R-:W-:Y:S01]  /*6a70*/  MOV R80, R81 ;  /* 0x0000005100507202 */ /* 0x000fe20000000f00 */
[----:B------:R-:W-:Y:S01]  /*6a80*/  IMAD.MOV.U32 R81, RZ, RZ, R82 ;  /* 0x000000ffff517224 */ /* 0x000fe200078e0052 */
[----:B------:R-:W-:Y:S01]  /*6a90*/  MOV R70, R5 ;  /* 0x0000000500467202 */ /* 0x000fe20000000f00 */
[----:B------:R-:W-:Y:S01]  /*6aa0*/  FFMA.FTZ R3, R69, c[0x0][0x2d0], -R12 ;  /* 0x0000b40045037a23 */ /* 0x000fe2000001080c */
[----:B------:R-:W-:Y:S01]  /*6ab0*/  MOV R82, R83 ;  /* 0x0000005300527202 */ /* 0x000fe20000000f00 */
[----:B------:R-:W-:Y:S01]  /*6ac0*/  IMAD.MOV.U32 R114, RZ, RZ, R124 ;  /* 0x000000ffff727224 */ /* 0x000fe200078e007c */
[----:B------:R-:W-:Y:S01]  /*6ad0*/  MOV R5, R159 ;  /* 0x0000009f00057202 */ /* 0x000fe20000000f00 */
[----:B------:R-:W-:Y:S01]  /*6ae0*/  IMAD.MOV.U32 R115, RZ, RZ, R126 ;  /* 0x000000ffff737224 */ /* 0x000fe200078e007e */
[----:B------:R-:W-:Y:S01]  /*6af0*/  MOV R124, R174 ;  /* 0x000000ae007c7202 */ /* 0x000fe20000000f00 */
[----:B-1----:R-:W-:Y:S01]  /*6b00*/  FFMA.FTZ R0, R125, c[0x0][0x2d0], -R13 ;  /* 0x0000b4007d007a23 */ /* 0x002fe2000001080d */
[----:B------:R-:W-:-:S03]  /*6b10*/  MOV R125, R157 ;  /* 0x0000009d007d7202 */ /* 0x000fc60000000f00 */
[----:B------:R1:W-:Y:S01]  /*6b20*/  MUFU.EX2 R14, R0 ;  /* 0x00000000000e7308 */ /* 0x0003e20000000800 */
[----:B------:R-:W-:Y:S01]  /*6b30*/  IMAD.MOV.U32 R83, RZ, RZ, R156 ;  /* 0x000000ffff537224 */ /* 0x000fe200078e009c */
[----:B------:R-:W-:Y:S01]  /*6b40*/  MOV R126, R172 ;  /* 0x000000ac007e7202 */ /* 0x000fe20000000f00 */
[----:B------:R-:W-:Y:S01]  /*6b50*/  IMAD.MOV.U32 R69, RZ, RZ, R173 ;  /* 0x000000ffff457224 */ /* 0x000fe200078e00ad */
[----:B------:R-:W2:Y:S01]  /*6b60*/  LDSM.16.MT88.4 R156, [R233+0x1900] ;  /* 0x00190000e99c783b */ /* 0x000ea20000004200 */
[----:B------:R-:W-:Y:S01]  /*6b70*/  HMMA.16816.F32.BF16 R116, R8, R28, R204 ;  /* 0x0000001c0874723c */ /* 0x000fe200000418cc */
[----:B-1----:R-:W-:Y:S01]  /*6b80*/  FFMA.FTZ R0, R27, c[0x0][0x2d0], -R12 ;  /* 0x0000b4001b007a23 */ /* 0x002fe2000001080c */
[----:B------:R-:W-:Y:S01]  /*6b90*/  MOV R27, R125 ;  /* 0x0000007d001b7202 */ /* 0x000fe20000000f00 */
[----:B------:R-:W-:Y:S01]  /*6ba0*/  IMAD.MOV.U32 R125, RZ, RZ, R175 ;  /* 0x000000ffff7d7224 */ /* 0x000fe200078e00af */
[----:B------:R-:W1:Y:S01]  /*6bb0*/  MUFU.EX2 R25, R4 ;  /* 0x0000000400197308 */ /* 0x000e620000000800 */
[----:B------:R-:W1:Y:S01]  /*6bc0*/  LDSM.16.MT88.4 R172, [R234+0x1900] ;  /* 0x00190000eaac783b */ /* 0x000e620000004200 */
[----:B------:R-:W-:Y:S01]  /*6bd0*/  IMAD.MOV.U32 R113, RZ, RZ, R70 ;  /* 0x000000ffff717224 */ /* 0x000fe200078e0046 */
[----:B------:R-:W-:Y:S01]  /*6be0*/  MOV R112, R71 ;  /* 0x0000004700707202 */ /* 0x000fe20000000f00 */
[----:B------:R-:W-:Y:S01]  /*6bf0*/  FADD.FTZ R10, R114, R230 ;  /* 0x000000e6720a7221 */ /* 0x000fe20000010000 */
[----:B------:R-:W-:-:S02]  /*6c00*/  MOV R28, R124 ;  /* 0x0000007c001c7202 */ /* 0x000fc40000000f00 */
[----:B------:R-:W-:Y:S01]  /*6c10*/  MOV R30, R126 ;  /* 0x0000007e001e7202 */ /* 0x000fe20000000f00 */
[----:B------:R3:W-:Y:S01]  /*6c20*/  MUFU.EX2 R11, R0 ;  /* 0x00000000000b7308 */ /* 0x0007e20000000800 */
[----:B------:R-:W-:Y:S01]  /*6c30*/  FADD.FTZ R9, R97, R96 ;  /* 0x0000006061097221 */ /* 0x000fe20000010000 */
[----:B------:R-:W-:Y:S01]  /*6c40*/  LDSM.16.MT88.4 R204, [R235+0x1900] ;  /* 0x00190000ebcc783b */ /* 0x000fe20000004200 */
[----:B---3--:R-:W-:-:S05]  /*6c50*/  FFMA.FTZ R0, R68, c[0x0][0x2d0], -R12 ;  /* 0x0000b40044007a23 */ /* 0x008fca000001080c */
[----:B------:R3:W1:Y:S02]  /*6c60*/  MUFU.EX2 R26, R0 ;  /* 0x00000000001a7308 */ /* 0x0006640000000800 */
[----:B---3--:R-:W-:-:S06]  /*6c70*/  FFMA.FTZ R0, R6, c[0x0][0x2d0], -R12 ;  /* 0x0000b40006007a23 */ /* 0x008fcc000001080c */
[----:B------:R-:W-:Y:S08]  /*6c80*/  MUFU.EX2 R12, R3 ;  /* 0x00000003000c7308 */ /* 0x000ff00000000800 */
[----:B------:R-:W3:Y:S01]  /*6c90*/  MUFU.EX2 R13, R0 ;  /* 0x00000000000d7308 */ /* 0x000ee20000000800 */
[----:B------:R-:W-:Y:S01]  /*6ca0*/  MOV R68, R5 ;  /* 0x0000000500447202 */ /* 0x000fe20000000f00 */
[----:B------:R-:W-:Y:S01]  /*6cb0*/  IMAD.MOV.U32 R6, RZ, RZ, R128 ;  /* 0x000000ffff067224 */ /* 0x000fe200078e0080 */
[----:B------:R-:W-:Y:S01]  /*6cc0*/  MOV R5, R129 ;  /* 0x0000008100057202 */ /* 0x000fe20000000f00 */
[----:B------:R-:W-:Y:S01]  /*6cd0*/  IMAD.MOV.U32 R71, RZ, RZ, R130 ;  /* 0x000000ffff477224 */ /* 0x000fe200078e0082 */
[----:B------:R-:W-:Y:S01]  /*6ce0*/  MOV R70, R131 ;  /* 0x0000008300467202 */ /* 0x000fe20000000f00 */
[----:B------:R-:W-:Y:S01]  /*6cf0*/  IMAD.MOV.U32 R31, RZ, RZ, R125 ;  /* 0x000000ffff1f7224 */ /* 0x000fe200078e007d */
[----:B------:R-:W-:Y:S01]  /*6d00*/  F2FP.BF16.PACK_AB R128, R24, R22 ;  /* 0x000000161880723e */ /* 0x000fe200000010ff */
[----:B------:R-:W-:Y:S01]  /*6d10*/  IMAD.MOV.U32 R230, RZ, RZ, R127 ;  /* 0x000000ffffe67224 */ /* 0x000fe200078e007f */
[----:B----4-:R-:W-:-:S02]  /*6d20*/  F2FP.BF16.PACK_AB R129, R19, R18 ;  /* 0x000000121381723e */ /* 0x010fc400000010ff */
[----:B-1----:R-:W-:Y:S02]  /*6d30*/  F2FP.BF16.PACK_AB R130, R23, R25 ;  /* 0x000000191782723e */ /* 0x002fe400000010ff */
[----:B------:R-:W-:Y:S02]  /*6d40*/  F2FP.BF16.PACK_AB R131, R20, R21 ;  /* 0x000000151483723e */ /* 0x000fe400000010ff */
[----:B------:R-:W-:Y:S02]  /*6d50*/  F2FP.BF16.PACK_AB R124, R16, R15 ;  /* 0x0000000f107c723e */ /* 0x000fe400000010ff */
[----:B------:R-:W-:Y:S02]  /*6d60*/  F2FP.BF16.PACK_AB R125, R26, R11 ;  /* 0x0000000b1a7d723e */ /* 0x000fe400000010ff */
[----:B------:R-:W-:Y:S02]  /*6d70*/  F2FP.BF16.PACK_AB R126, R14, R17 ;  /* 0x000000110e7e723e */ /* 0x000fe400000010ff */
[----:B---3--:R-:W-:Y:S01]  /*6d80*/  F2FP.BF16.PACK_AB R127, R13, R12 ;  /* 0x0000000c0d7f723e */ /* 0x008fe200000010ff */
[-C--:B--2---:R-:W-:Y:S08]  /*6d90*/  HMMA.16816.F32.BF16 R148, R128, R156.reuse, R148 ;  /* 0x0000009c8094723c */ /* 0x084ff00000041894 */
[C---:B------:R-:W-:Y:S08]  /*6da0*/  HMMA.16816.F32.BF16 R144, R124.reuse, R156, R144 ;  /* 0x0000009c7c90723c */ /* 0x040ff00000041890 */
[----:B------:R-:W-:Y:S08]  /*6db0*/  HMMA.16816.F32.BF16 R152, R124, R158, R152 ;  /* 0x0000009e7c98723c */ /* 0x000ff00000041898 */
[-C--:B------:R-:W-:Y:S08]  /*6dc0*/  HMMA.16816.F32.BF16 R160, R128, R172.reuse, R160 ;  /* 0x000000ac80a0723c */ /* 0x080ff000000418a0 */
[C---:B------:R-:W-:Y:S08]  /*6dd0*/  HMMA.16816.F32.BF16 R164, R124.reuse, R172, R164 ;  /* 0x000000ac7ca4723c */ /* 0x040ff000000418a4 */
[----:B------:R-:W-:Y:S08]  /*6de0*/  HMMA.16816.F32.BF16 R168, R124, R174, R168 ;  /* 0x000000ae7ca8723c */ /* 0x000ff000000418a8 */
[C---:B------:R-:W-:Y:S07]  /*6df0*/  HMMA.16816.F32.BF16 R156, R128.reuse, R158, R40 ;  /* 0x0000009e809c723c */ /* 0x040fee0000041828 */
[----:B------:R-:W-:Y:S01]  /*6e00*/  MOV R41, R5 ;  /* 0x0000000500297202 */ /* 0x000fe20000000f00 */
[----:B------:R-:W-:Y:S01]  /*6e10*/  HMMA.16816.F32.BF16 R172, R128, R174, R36 ;  /* 0x000000ae80ac723c */ /* 0x000fe20000041824 */
[----:B------:R-:W-:-:S06]  /*6e20*/  IMAD.MOV.U32 R40, RZ, RZ, R6 ;  /* 0x000000ffff287224 */ /* 0x000fcc00078e0006 */
[----:B------:R-:W-:Y:S02]  /*6e30*/  MOV R39, R7 ;  /* 0x0000000700277202 */ /* 0x000fe40000000f00 */
[----:B------:R-:W1:Y:S01]  /*6e40*/  LDSM.16.MT88.4 R4, [R235+0x3900] ;  /* 0x00390000eb04783b */ /* 0x000e620000004200 */
[----:B------:R-:W-:Y:S01]  /*6e50*/  FADD.FTZ R3, R193, R192 ;  /* 0x000000c0c1037221 */ /* 0x000fe20000010000 */
[----:B------:R-:W-:Y:S01]  /*6e60*/  HMMA.16816.F32.BF16 R176, R128, R188, R176 ;  /* 0x000000bc80b0723c */ /* 0x000fe200000418b0 */
[----:B------:R-:W-:Y:S01]  /*6e70*/  IMAD.MOV.U32 R0, RZ, RZ, R82 ;  /* 0x000000ffff007224 */ /* 0x000fe200078e0052 */
[----:B------:R-:W-:Y:S02]  /*6e80*/  MOV R36, R83 ;  /* 0x0000005300247202 */ /* 0x000fe40000000f00 */
[----:B------:R-:W-:Y:S01]  /*6e90*/  MOV R37, R81 ;  /* 0x0000005100257202 */ /* 0x000fe20000000f00 */
[----:B------:R-:W-:-:S03]  /*6ea0*/  FADD.FTZ R0, R0, R3 ;  /* 0x0000000300007221 */ /* 0x000fc60000010000 */
[----:B------:R-:W-:Y:S01]  /*6eb0*/  HMMA.16816.F32.BF16 R180, R124, R188, R180 ;  /* 0x000000bc7cb4723c */ /* 0x000fe200000418b4 */
[----:B------:R-:W-:-:S07]  /*6ec0*/  FADD.FTZ R8, R113, R112 ;  /* 0x0000007071087221 */ /* 0x000fce0000010000 */
[----:B------:R-:W-:Y:S01]  /*6ed0*/  HMMA.16816.F32.BF16 R184, R124, R190, R184 ;  /* 0x000000be7cb8723c */ /* 0x000fe200000418b8 */
[----:B------:R-:W-:-:S07]  /*6ee0*/  FADD.FTZ R10, R36, R10 ;  /* 0x0000000a240a7221 */ /* 0x000fce0000010000 */
[----:B------:R-:W-:Y:S01]  /*6ef0*/  HMMA.16816.F32.BF16 R188, R128, R190, R32 ;  /* 0x000000be80bc723c */ /* 0x000fe20000041820 */
[----:B------:R-:W-:Y:S01]  /*6f00*/  IMAD.MOV.U32 R38, RZ, RZ, R80 ;  /* 0x000000ffff267224 */ /* 0x000fe200078e0050 */
[----:B------:R-:W-:Y:S01]  /*6f10*/  MOV R43, R70 ;  /* 0x00000046002b7202 */ /* 0x000fe20000000f00 */
[----:B------:R-:W-:Y:S01]  /*6f20*/  IMAD.MOV.U32 R228, RZ, RZ, R115 ;  /* 0x000000ffffe47224 */ /* 0x000fe200078e0073 */
[----:B------:R-:W2:Y:S03]  /*6f30*/  LDSM.16.MT88.4 R80, [R233+0x3900] ;  /* 0x00390000e950783b */ /* 0x000ea60000004200 */
[----:B------:R-:W-:Y:S01]  /*6f40*/  IMAD.MOV.U32 R34, RZ, RZ, R99 ;  /* 0x000000ffff227224 */ /* 0x000fe200078e0063 */
[----:B------:R-:W-:Y:S01]  /*6f50*/  MOV R35, R98 ;  /* 0x0000006200237202 */ /* 0x000fe20000000f00 */
[----:B------:R-:W-:Y:S01]  /*6f60*/  IMAD.MOV.U32 R42, RZ, RZ, R71 ;  /* 0x000000ffff2a7224 */ /* 0x000fe200078e0047 */
[----:B------:R-:W3:Y:S01]  /*6f70*/  LDSM.16.MT88.4 R96, [R234+0x3900] ;  /* 0x00390000ea60783b */ /* 0x000ee20000004200 */
[----:B------:R-:W-:-:S02]  /*6f80*/  FADD.FTZ R3, R34, R9 ;  /* 0x0000000922037221 */ /* 0x000fc40000010000 */
[----:B------:R-:W-:Y:S01]  /*6f90*/  FADD.FTZ R9, R37, R0 ;  /* 0x0000000025097221 */ /* 0x000fe20000010000 */
[----:B-1----:R-:W-:Y:S01]  /*6fa0*/  HMMA.16816.F32.BF16 R120, R124, R4, R120 ;  /* 0x000000047c78723c */ /* 0x002fe20000041878 */
[----:B------:R-:W-:Y:S01]  /*6fb0*/  FADD.FTZ R8, R35, R8 ;  /* 0x0000000823087221 */ /* 0x000fe20000010000 */
[----:B------:R-:W1:Y:S01]  /*6fc0*/  LDSM.16.MT88.4 R112, [R236+0x3900] ;  /* 0x00390000ec70783b */ /* 0x000e620000004200 */
[----:B------:R-:W-:Y:S02]  /*6fd0*/  FADD.FTZ R0, R40, R10 ;  /* 0x0000000a28007221 */ /* 0x000fe40000010000 */
[----:B------:R-:W-:-:S03]  /*6fe0*/  FADD.FTZ R9, R41, R9 ;  /* 0x0000000929097221 */ /* 0x000fc60000010000 */
[----:B------:R-:W-:Y:S07]  /*6ff0*/  HMMA.16816.F32.BF16 R116, R128, R4, R116 ;  /* 0x000000048074723c */ /* 0x000fee0000041874 */
[----:B------:R-:W-:Y:S02]  /*7000*/  FADD.FTZ R4, R38, R3 ;  /* 0x0000000326047221 */ /* 0x000fe40000010000 */
[----:B------:R-:W-:Y:S02]  /*7010*/  FADD.FTZ R3, R39, R8 ;  /* 0x0000000827037221 */ /* 0x000fe40000010000 */
[----:B------:R-:W-:-:S02]  /*7020*/  FADD.FTZ R5, R43, R0 ;  /* 0x000000002b057221 */ /* 0x000fc40000010000 */
[----:B------:R-:W-:Y:S02]  /*7030*/  FADD.FTZ R0, R230, R9 ;  /* 0x00000009e6007221 */ /* 0x000fe40000010000 */
[----:B------:R-:W-:Y:S02]  /*7040*/  FADD.FTZ R8, R252, R4 ;  /* 0x00000004fc087221 */ /* 0x000fe40000010000 */
[----:B------:R-:W-:Y:S01]  /*7050*/  FADD.FTZ R4, R42, R3 ;  /* 0x000000032a047221 */ /* 0x000fe20000010000 */
[----:B------:R-:W-:Y:S01]  /*7060*/  MOV R229, R68 ;  /* 0x0000004400e57202 */ /* 0x000fe20000000f00 */
[----:B------:R-:W-:Y:S02]  /*7070*/  FADD.FTZ R0, R28, R0 ;  /* 0x000000001c007221 */ /* 0x000fe40000010000 */
[----:B------:R-:W-:Y:S02]  /*7080*/  FADD.FTZ R3, R142, R8 ;  /* 0x000000088e037221 */ /* 0x000fe40000010000 */
[----:B------:R-:W-:-:S02]  /*7090*/  FADD.FTZ R5, R31, R5 ;  /* 0x000000051f057221 */ /* 0x000fc40000010000 */
[----:B------:R-:W-:Y:S02]  /*70a0*/  IMAD.MOV.U32 R29, RZ, RZ, R69 ;  /* 0x000000ffff1d7224 */ /* 0x000fe400078e0045 */
[----:B------:R-:W-:Y:S02]  /*70b0*/  FADD.FTZ R4, R30, R4 ;  /* 0x000000041e047221 */ /* 0x000fe40000010000 */
[----:B------:R-:W-:Y:S02]  /*70c0*/  FADD.FTZ R0, R228, R0 ;  /* 0x00000000e4007221 */ /* 0x000fe40000010000 */
[----:B------:R-:W-:Y:S02]  /*70d0*/  FADD.FTZ R3, R231, R3 ;  /* 0x00000003e7037221 */ /* 0x000fe40000010000 */
[----:B------:R-:W-:Y:S02]  /*70e0*/  FADD.FTZ R5, R229, R5 ;  /* 0x00000005e5057221 */ /* 0x000fe40000010000 */
[----:B------:R-:W-:-:S02]  /*70f0*/  FADD.FTZ R4, R29, R4 ;  /* 0x000000041d047221 */ /* 0x000fc40000010000 */
[----:B------:R-:W-:Y:S02]  /*7100*/  FADD.FTZ R0, R61, R0 ;  /* 0x000000003d007221 */ /* 0x000fe40000010000 */
        /* <DEDUP_REMOVED lines=25> */
[----:B------:R-:W-:Y:S01]  /*72a0*/  FADD.FTZ R5, R26, R5 ;  /* 0x000000051a057221 */ /* 0x000fe20000010000 */
[----:B------:R-:W-:Y:S01]  /*72b0*/  HMMA.16816.F32.BF16 R196, R124, R204, R196 ;  /* 0x000000cc7cc4723c */ /* 0x000fe200000418c4 */
[----:B------:R-:W-:Y:S02]  /*72c0*/  FADD.FTZ R4, R16, R4 ;  /* 0x0000000410047221 */ /* 0x000fe40000010000 */
[----:B------:R-:W-:Y:S02]  /*72d0*/  FADD.FTZ R0, R23, R0 ;  /* 0x0000000017007221 */ /* 0x000fe40000010000 */
[----:B------:R-:W-:-:S03]  /*72e0*/  FADD.FTZ R3, R21, R3 ;  /* 0x0000000315037221 */ /* 0x000fc60000010000 */
[----:B------:R-:W-:Y:S01]  /*72f0*/  HMMA.16816.F32.BF16 R200, R124, R206, R200 ;  /* 0x000000ce7cc8723c */ /* 0x000fe200000418c8 */
[----:B------:R-:W-:Y:S02]  /*7300*/  FADD.FTZ R5, R12, R5 ;  /* 0x000000050c057221 */ /* 0x000fe40000010000 */
[----:B------:R-:W-:-:S05]  /*7310*/  FADD.FTZ R4, R17, R4 ;  /* 0x0000000411047221 */ /* 0x000fca0000010000 */
[C---:B--2---:R-:W-:Y:S01]  /*7320*/  HMMA.16816.F32.BF16 R72, R124.reuse, R80, R72 ;  /* 0x000000507c48723c */ /* 0x044fe20000041848 */
[----:B------:R2:W-:Y:S07]  /*7330*/  STL [R1+0x3c], R0 ;  /* 0x00003c0001007387 */ /* 0x0005ee0000100800 */
[----:B------:R-:W-:Y:S01]  /*7340*/  HMMA.16816.F32.BF16 R76, R124, R82, R76 ;  /* 0x000000527c4c723c */ /* 0x000fe2000004184c */
[----:B------:R-:W-:-:S07]  /*7350*/  UIADD3 UR6, UR6, -0x2, URZ ;  /* 0xfffffffe06067890 */ /* 0x000fce000fffe03f */
[C---:B---3--:R-:W-:Y:S08]  /*7360*/  HMMA.16816.F32.BF16 R88, R124.reuse, R96, R88 ;  /* 0x000000607c58723c */ /* 0x048ff00000041858 */
[----:B------:R-:W-:Y:S01]  /*7370*/  HMMA.16816.F32.BF16 R92, R124, R98, R92 ;  /* 0x000000627c5c723c */ /* 0x000fe2000004185c */
[----:B--2---:R-:W-:-:S07]  /*7380*/  FADD.FTZ R0, R13, R5 ;  /* 0x000000050d007221 */ /* 0x004fce0000010000 */
[C---:B-1----:R-:W-:Y:S08]  /*7390*/  HMMA.16816.F32.BF16 R104, R124.reuse, R112, R104 ;  /* 0x000000707c68723c */ /* 0x042ff00000041868 */
[C---:B------:R-:W-:Y:S08]  /*73a0*/  HMMA.16816.F32.BF16 R108, R124.reuse, R114, R108 ;  /* 0x000000727c6c723c */ /* 0x040ff0000004186c */
[----:B------:R-:W-:Y:S08]  /*73b0*/  HMMA.16816.F32.BF16 R124, R124, R6, R84 ;  /* 0x000000067c7c723c */ /* 0x000ff00000041854 */
        /* <DEDUP_REMOVED lines=8> */
[----:B------:R-:W-:-:S07]  /*7440*/  UISETP.GE.AND UP0, UPT, UR6, UR7, UPT ;  /* 0x000000070600728c */ /* 0x000fce000bf06270 */
[----:B------:R-:W-:Y:S07]  /*7450*/  HMMA.16816.F32.BF16 R128, R128, R6, R44 ;  /* 0x000000068080723c */ /* 0x000fee000004182c */
[----:B------:R-:W-:Y:S02]  /*7460*/  FADD.FTZ R6, R20, R3 ;  /* 0x0000000314067221 */ /* 0x000fe40000010000 */
[----:B------:R-:W-:-:S03]  /*7470*/  FADD.FTZ R3, R14, R4 ;  /* 0x000000040e037221 */ /* 0x000fc60000010000 */
[----:B------:R1:W-:Y:S04]  /*7480*/  STL [R1+0x38], R6 ;  /* 0x0000380601007387 */ /* 0x0003e80000100800 */
[----:B------:R1:W-:Y:S04]  /*7490*/  STL [R1+0x40], R0 ;  /* 0x0000400001007387 */ /* 0x0003e80000100800 */
[----:B------:R1:W-:Y:S01]  /*74a0*/  STL [R1+0x44], R3 ;  /* 0x0000440301007387 */ /* 0x0003e20000100800 */
[----:B------:R-:W-:Y:S11]  /*74b0*/  PLOP3.LUT P2, PT, PT, PT, UP0, 0x80, 0x0 ;  /* 0x000000000000781c */ /* 0x000ff60003f4f008 */
[----:B------:R-:W-:Y:S02]  /*74c0*/  @!UPT UIADD3 URZ, URZ, URZ, URZ ;  /* 0x0000003f3f3ff290 */ /* 0x000fe4000fffe03f */
[----:B------:R-:W-:Y:S05]  /*74d0*/  @!P2 BRA `(.L_x_152) ;  /* 0x000051f00000a947 */ /* 0x000fea0003800000 */
[----:B-----5:R-:W-:Y:S01]  /*74e0*/  SHF.R.S32.HI R27, RZ, 0x1f, R132 ;  /* 0x0000001fff1b7819 */ /* 0x020fe20000011484 */
[C---:B------:R-:W-:Y:S01]  /*74f0*/  IMAD.SHL.U32 R4, R132.reuse, 0x2, RZ ;  /* 0x0000000284047824 */ /* 0x040fe200078e00ff */
[----:B------:R-:W-:Y:S01]  /*7500*/  SHF.R.S32.HI R136, RZ, 0x1f, R134 ;  /* 0x0000001fff887819 */ /* 0x000fe20000011486 */
[----:B------:R-:W-:Y:S01]  /*7510*/  IMAD.MOV.U32 R141, RZ, RZ, R2 ;  /* 0x000000ffff8d7224 */ /* 0x000fe200078e0002 */
[----:B-1----:R-:W-:Y:S01]  /*7520*/  SHF.L.U64.HI R0, R132, 0x1, R27 ;  /* 0x0000000184007819 */ /* 0x002fe2000001021b */
[----:B------:R-:W-:Y:S01]  /*7530*/  IMAD.MOV.U32 R132, RZ, RZ, R138 ;  /* 0x000000ffff847224 */ /* 0x000fe200078e008a */
[C---:B------:R-:W-:Y:S02]  /*7540*/  SHF.L.U64.HI R3, R134.reuse, 0x1, R136 ;  /* 0x0000000186037819 */ /* 0x040fe40000010288 */
[----:B------:R-:W-:Y:S01]  /*7550*/  MOV R140, R137 ;  /* 0x00000089008c7202 */ /* 0x000fe20000000f00 */
[----:B------:R1:W-:Y:S04]  /*7560*/  STL [R1+0x18], R0 ;  /* 0x0000180001007387 */ /* 0x0003e80000100800 */
[----:B------:R-:W-:Y:S04]  /*7570*/  STL [R1+0x14], R4 ;  /* 0x0000140401007387 */ /* 0x000fe80000100800 */
[----:B------:R2:W-:Y:S01]  /*7580*/  STL [R1+0x10], R3 ;  /* 0x0000100301007387 */ /* 0x0005e20000100800 */
[----:B-1----:R-:W-:-:S05]  /*7590*/  IMAD.SHL.U32 R0, R134, 0x2, RZ ;  /* 0x0000000286007824 */ /* 0x002fca00078e00ff */
[----:B------:R1:W-:Y:S01]  /*75a0*/  STL [R1+0xc], R0 ;  /* 0x00000c0001007387 */ /* 0x0003e20000100800 */
[----:B--2---:R-:W-:Y:S01]  /*75b0*/  MOV R3, R139 ;  /* 0x0000008b00037202 */ /* 0x004fe20000000f00 */
[----:B------:R-:W-:Y:S05]  /*75c0*/  BRA `(.L_x_153) ;  /* 0x0000044000007947 */ /* 0x000fea0003800000 */
.L_x_155:
[----:B------:R-:W2:Y:S01]  /*75d0*/  LDL R12, [R1+0x48] ;  /* 0x00004800010c7983 */ /* 0x000ea20000100800 */
[----:B------:R-:W-:Y:S01]  /*75e0*/  ULEA UR5, UR6, UR8, 0x6 ;  /* 0x0000000806057291 */ /* 0x000fe2000f8e303f */
[----:B------:R-:W-:Y:S02]  /*75f0*/  IMAD.MOV.U32 R7, RZ, RZ, RZ ;  /* 0x000000ffff077224 */ /* 0x000fe400078e00ff */
[----:B------:R-:W3:Y:S03]  /*7600*/  LDL R39, [R1+0x14] ;  /* 0x0000140001277983 */ /* 0x000ee60000100800 */
[----:B------:R-:W-:Y:S01]  /*7610*/  IMAD.U32 R2, RZ, RZ, UR5 ;  /* 0x00000005ff027e24 */ /* 0x000fe2000f8e00ff */
[----:B------:R-:W4:Y:S04]  /*7620*/  LDL R38, [R1+0xc] ;  /* 0x00000c0001267983 */ /* 0x000f280000100800 */
[----:B------:R-:W5:Y:S04]  /*7630*/  LDL R37, [R1+0x18] ;  /* 0x0000180001257983 */ /* 0x000f680000100800 */
[----:B------:R-:W3:Y:S04]  /*7640*/  LDL R36, [R1+0x10] ;  /* 0x0000100001247983 */ /* 0x000ee80000100800 */
[----:B------:R-:W3:Y:S01]  /*7650*/  LDL R35, [R1+0x4] ;  /* 0x0000040001237983 */ /* 0x000ee20000100800 */
[----:B--2---:R-:W-:Y:S05]  /*7660*/  IADD3 R2, R2, -0x40, R12 ;  /* 0xffffffc002027810 */ /* 0x004fea0007ffe00c */
        /* <DEDUP_REMOVED lines=8> */
[----:B------:R-:W-:Y:S04]  /*76f0*/  @!P0 LEA.HI.X R5, R5, c[0x0][0x2a4], R6, 0x2, P2 ;  /* 0x0000a90005058a11 */ /* 0x000fe800010f1406 */
[----:B------:R-:W-:Y:S01]  /*7700*/  STL [R1+0x34], R8 ;  /* 0x0000340801007387 */ /* 0x000fe20000100800 */
[----:B------:R-:W-:Y:S03]  /*7710*/  SHF.R.S32.HI R0, RZ, 0x1f, R8 ;  /* 0x0000001fff007819 */ /* 0x000fe60000011408 */
[----:B------:R1:W2:Y:S02]  /*7720*/  @!P0 LDG.E R7, [R4.64] ;  /* 0x0000000c04078981 */ /* 0x0002a4000c1e1900 */
[----:B------:R-:W-:Y:S04]  /*7730*/  IMAD R0, R0, c[0x0][0x1e0], RZ ;  /* 0x0000780000007a24 */ /* 0x000fe800078e02ff */
[C---:B------:R-:W-:Y:S02]  /*7740*/  IMAD R0, R8.reuse, c[0x0][0x1e4], R0 ;  /* 0x0000790008007a24 */ /* 0x040fe400078e0200 */
[----:B-1----:R-:W-:Y:S04]  /*7750*/  IMAD.WIDE.U32 R4, R8, c[0x0][0x1e0], RZ ;  /* 0x0000780008047a25 */ /* 0x002fe800078e00ff */
[----:B------:R-:W-:Y:S01]  /*7760*/  IMAD.IADD R5, R5, 0x1, R0 ;  /* 0x0000000105057824 */ /* 0x000fe200078e0200 */
[----:B--2---:R-:W-:Y:S01]  /*7770*/  STL [R1+0x2c], R7 ;  /* 0x00002c0701007387 */ /* 0x004fe20000100800 */
[----:B------:R-:W-:Y:S02]  /*7780*/  SHF.R.S32.HI R2, RZ, 0x1f, R7 ;  /* 0x0000001fff027819 */ /* 0x000fe40000011407 */
[C---:B------:R-:W-:Y:S04]  /*7790*/  IMAD.WIDE.U32 R4, R7.reuse, c[0x0][0x1f0], R4 ;  /* 0x00007c0007047a25 */ /* 0x040fe800078e0004 */
[----:B------:R-:W-:Y:S01]  /*77a0*/  IMAD R2, R2, c[0x0][0x1f0], RZ ;  /* 0x00007c0002027a24 */ /* 0x000fe200078e02ff */
[----:B------:R-:W-:Y:S03]  /*77b0*/  IADD3 R0, P2, R4, UR20, RZ ;  /* 0x0000001404007c10 */ /* 0x000fe6000ff5e0ff */
[----:B------:R-:W-:Y:S05]  /*77c0*/  IMAD R2, R7, c[0x0][0x1f4], R2 ;  /* 0x00007d0007027a24 */ /* 0x000fea00078e0202 */
[----:B------:R-:W-:Y:S02]  /*77d0*/  IADD3.X R4, R5, UR18, R2, P2, !PT ;  /* 0x0000001205047c10 */ /* 0x000fe400097fe402 */
[C---:B------:R-:W-:Y:S04]  /*77e0*/  LEA R2, P2, R0.reuse, c[0x0][0x1c8], 0x1 ;  /* 0x0000720000027a11 */ /* 0x040fe800078408ff */
[----:B------:R-:W-:Y:S01]  /*77f0*/  LEA.HI.X R0, R0, c[0x0][0x1cc], R4, 0x1, P2 ;  /* 0x0000730000007a11 */ /* 0x000fe200010f0c04 */
[----:B------:R-:W3:Y:S04]  /*7800*/  SHFL.IDX PT, R6, R2, RZ, 0x181f ;  /* 0x00181fff02067589 */ /* 0x000ee800000e0000 */
[----:B------:R-:W5:Y:S04]  /*7810*/  SHFL.IDX PT, R5, R0, RZ, 0x181f ;  /* 0x00181fff00057589 */ /* 0x000f6800000e0000 */
[----:B------:R-:W1:Y:S04]  /*7820*/  SHFL.IDX PT, R12, R2, 0x1, 0x181f ;  /* 0x00381f00020c7f89 */ /* 0x000e6800000e0000 */
[----:B------:R-:W2:Y:S04]  /*7830*/  SHFL.IDX PT, R13, R0, 0x1, 0x181f ;  /* 0x00381f00000d7f89 */ /* 0x000ea800000e0000 */
[----:B------:R-:W2:Y:S04]  /*7840*/  SHFL.IDX PT, R11, R2, 0x2, 0x181f ;  /* 0x00581f00020b7f89 */ /* 0x000ea800000e0000 */
[----:B------:R-:W2:Y:S04]  /*7850*/  SHFL.IDX PT, R14, R0, 0x2, 0x181f ;  /* 0x00581f00000e7f89 */ /* 0x000ea800000e0000 */
[----:B------:R-:W2:Y:S01]  /*7860*/  SHFL.IDX PT, R2, R2, 0x3, 0x181f ;  /* 0x00781f0002027f89 */ /* 0x000ea200000e0000 */
[CC--:B---3--:R-:W-:Y:S02]  /*7870*/  IADD3 R8, P6, R6.reuse, R39.reuse, RZ ;  /* 0x0000002706087210 */ /* 0x0c8fe40007fde0ff */
[----:B----4-:R-:W-:Y:S01]  /*7880*/  IADD3 R6, P5, R6, R38, RZ ;  /* 0x0000002606067210 */ /* 0x010fe20007fbe0ff */
[----:B------:R-:W3:Y:S02]  /*7890*/  SHFL.IDX PT, R0, R0, 0x3, 0x181f ;  /* 0x00781f0000007f89 */ /* 0x000ee400000e0000 */
[C-C-:B-----5:R-:W-:Y:S01]  /*78a0*/  IMAD.X R9, R5.reuse, 0x1, R37.reuse, P6 ;  /* 0x0000000105097824 */ /* 0x160fe200030e0625 */
[----:B------:R-:W-:Y:S02]  /*78b0*/  IADD3.X R7, R5, R36, RZ, P5, !PT ;  /* 0x0000002405077210 */ /* 0x000fe40002ffe4ff */
[CC--:B-1----:R-:W-:Y:S02]  /*78c0*/  IADD3 R4, P2, R12.reuse, R39.reuse, RZ ;  /* 0x000000270c047210 */ /* 0x0c2fe40007f5e0ff */
[----:B------:R1:W-:Y:S01]  /*78d0*/  LDGSTS.E.BYPASS.LTC128B.128 [R35+0x4100], [R8.64], !P4 ;  /* 0x0410000008237fae */ /* 0x0003e2000e101d4c */
[-C--:B------:R-:W-:Y:S02]  /*78e0*/  IADD3 R12, P5, R12, R38.reuse, RZ ;  /* 0x000000260c0c7210 */ /* 0x080fe40007fbe0ff */
[--C-:B--2---:R-:W-:Y:S01]  /*78f0*/  IMAD.X R5, R13, 0x1, R37.reuse, P2 ;  /* 0x000000010d057824 */ /* 0x104fe200010e0625 */
[----:B------:R2:W-:Y:S01]  /*7900*/  LDGSTS.E.BYPASS.LTC128B.128 [R35+0x6100], [R6.64], !P3 ;  /* 0x0610000006237fae */ /* 0x0005e2000d901d4c */
[-C--:B------:R-:W-:Y:S01]  /*7910*/  IADD3 R10, P2, R11, R39.reuse, RZ ;  /* 0x000000270b0a7210 */ /* 0x080fe20007f5e0ff */
[--C-:B------:R-:W-:Y:S02]  /*7920*/  IMAD.X R13, R13, 0x1, R36.reuse, P5 ;  /* 0x000000010d0d7824 */ /* 0x100fe400028e0624 */
[----:B------:R4:W-:Y:S04]  /*7930*/  LDGSTS.E.BYPASS.LTC128B.128 [R35+0x4900], [R4.64], !P4 ;  /* 0x0490000004237fae */ /* 0x0009e8000e101d4c */
[----:B------:R3:W-:Y:S01]  /*7940*/  LDGSTS.E.BYPASS.LTC128B.128 [R35+0x6900], [R12.64], !P3 ;  /* 0x069000000c237fae */ /* 0x0007e2000d901d4c */
[----:B-1----:R-:W-:Y:S01]  /*7950*/  IADD3 R8, P6, R11, R38, RZ ;  /* 0x000000260b087210 */ /* 0x002fe20007fde0ff */
[--C-:B------:R-:W-:Y:S01]  /*7960*/  IMAD.X R11, R14, 0x1, R37.reuse, P2 ;  /* 0x000000010e0b7824 */ /* 0x100fe200010e0625 */
[----:B--2---:R-:W-:Y:S04]  /*7970*/  IADD3 R6, P5, R2, R39, RZ ;  /* 0x0000002702067210 */ /* 0x004fe80007fbe0ff */
[----:B------:R1:W-:Y:S01]  /*7980*/  LDGSTS.E.BYPASS.LTC128B.128 [R35+0x5100], [R10.64], !P4 ;  /* 0x051000000a237fae */ /* 0x0003e2000e101d4c */
[----:B------:R-:W-:Y:S02]  /*7990*/  IADD3.X R9, R14, R36, RZ, P6, !PT ;  /* 0x000000240e097210 */ /* 0x000fe400037fe4ff */
[----:B----4-:R-:W-:Y:S01]  /*79a0*/  IADD3 R4, P2, R2, R38, RZ ;  /* 0x0000002602047210 */ /* 0x010fe20007f5e0ff */
[C---:B---3--:R-:W-:Y:S02]  /*79b0*/  IMAD.X R7, R0.reuse, 0x1, R37, P5 ;  /* 0x0000000100077824 */ /* 0x048fe400028e0625 */
[----:B------:R1:W-:Y:S02]  /*79c0*/  LDGSTS.E.BYPASS.LTC128B.128 [R35+0x7100], [R8.64], !P3 ;  /* 0x0710000008237fae */ /* 0x0003e4000d901d4c */
[----:B------:R-:W-:Y:S02]  /*79d0*/  IMAD.X R5, R0, 0x1, R36, P2 ;  /* 0x0000000100057824 */ /* 0x000fe400010e0624 */
[----:B------:R1:W-:Y:S04]  /*79e0*/  LDGSTS.E.BYPASS.LTC128B.128 [R35+0x5900], [R6.64], !P4 ;  /* 0x0590000006237fae */ /* 0x0003e8000e101d4c */
[----:B------:R1:W-:Y:S01]  /*79f0*/  LDGSTS.E.BYPASS.LTC128B.128 [R35+0x7900], [R4.64], !P3 ;  /* 0x0790000004237fae */ /* 0x0003e2000d901d4c */
[----:B------:R-:W-:-:S05]  /*7a00*/  BRA `(.L_x_154) ;  /* 0x0000172000007947 */ /* 0x000fca0003800000 */
.L_x_153:
[----:B------:R-:W2:Y:S01]  /*7a10*/  LDL R4, [R1+0x34] ;  /* 0x0000340001047983 */ /* 0x000ea20000100800 */
[----:B------:R-:W-:Y:S04]  /*7a20*/  DEPBAR.LE SB0, 0x0 ;  /* 0x000080000000791a */ /* 0x000fe80000000000 */
[----:B------:R-:W3:Y:S01]  /*7a30*/  LDL R2, [R1+0x2c] ;  /* 0x00002c0001027983 */ /* 0x000ee20000100800 */
[----:B------:R-:W-:Y:S03]  /*7a40*/  UISETP.GT.AND UP0, UPT, UR6, UR7, UPT ;  /* 0x000000070600728c */ /* 0x000fe6000bf04270 */
[----:B------:R-:W4:Y:S04]  /*7a50*/  LDL R58, [R1+0x14] ;  /* 0x00001400013a7983 */ /* 0x000f280000100800 */
[----:B------:R-:W5:Y:S04]  /*7a60*/  LDL R57, [R1+0x18] ;  /* 0x0000180001397983 */ /* 0x000f680000100800 */
[----:B------:R-:W4:Y:S04]  /*7a70*/  LDL R56, [R1+0xc] ;  /* 0x00000c0001387983 */ /* 0x000f280000100800 */
[----:B------:R-:W4:Y:S04]  /*7a80*/  LDL R54, [R1+0x30] ;  /* 0x0000300001367983 */ /* 0x000f280000100800 */
[----:B------:R-:W4:Y:S04]  /*7a90*/  LDL R55, [R1+0x10] ;  /* 0x0000100001377983 */ /* 0x000f280000100800 */
[----:B------:R-:W-:Y:S08]  /*7aa0*/  BAR.SYNC.DEFER_BLOCKING 0x0 ;  /* 0x0000000000007b1d */ /* 0x000ff00000010000 */
[----:B------:R-:W-:Y:S08]  /*7ab0*/  LDSM.16.M88.4 R64, [R239+0x8100] ;  /* 0x00810000ef40783b */ /* 0x000ff00000000200 */
[----:B------:R-:W1:Y:S08]  /*7ac0*/  LDSM.16.M88.4 R16, [R232+0x4100] ;  /* 0x00410000e810783b */ /* 0x000e700000000200 */
[----:B------:R-:W1:Y:S08]  /*7ad0*/  LDSM.16.M88.4 R60, [R239+0xa100] ;  /* 0x00a10000ef3c783b */ /* 0x000e700000000200 */
[----:B------:R-:W1:Y:S08]  /*7ae0*/  LDSM.16.M88.4 R32, [R232+0x4900] ;  /* 0x00490000e820783b */ /* 0x000e700000000200 */
[----:B------:R-:W-:Y:S08]  /*7af0*/  LDSM.16.M88.4 R48, [R232+0x5100] ;  /* 0x00510000e830783b */ /* 0x000ff00000000200 */
[----:B------:R-:W-:Y:S08]  /*7b00*/  LDSM.16.M88.4 R136, [R232+0x5900] ;  /* 0x00590000e888783b */ /* 0x000ff00000000200 */
[----:B------:R-:W-:Y:S08]  /*7b10*/  LDSM.16.M88.4 R208, [R241+0x8100] ;  /* 0x00810000f1d0783b */ /* 0x000ff00000000200 */
[----:B------:R-:W-:Y:S08]  /*7b20*/  LDSM.16.M88.4 R212, [R243] ;  /* 0x00000000f3d4783b */ /* 0x000ff00000000200 */
[----:B------:R-:W-:Y:S08]  /*7b30*/  LDSM.16.M88.4 R216, [R241+0xa100] ;  /* 0x00a10000f1d8783b */ /* 0x000ff00000000200 */
[----:B------:R-:W-:Y:S08]  /*7b40*/  LDSM.16.M88.4 R220, [R251] ;  /* 0x00000000fbdc783b */ /* 0x000ff00000000200 */
[----:B------:R-:W-:Y:S08]  /*7b50*/  LDSM.16.M88.4 R224, [R250] ;  /* 0x00000000fae0783b */ /* 0x000ff00000000200 */
[----:B------:R-:W-:Y:S01]  /*7b60*/  LDSM.16.M88.4 R228, [R249] ;  /* 0x00000000f9e4783b */ /* 0x000fe20000000200 */
[----:B-12---:R-:W-:Y:S01]  /*7b70*/  SHF.R.S32.HI R0, RZ, 0x1f, R4 ;  /* 0x0000001fff007819 */ /* 0x006fe20000011404 */
[----:B------:R-:W-:Y:S04]  /*7b80*/  IMAD.WIDE.U32 R8, R4, c[0x0][0x208], RZ ;  /* 0x0000820004087a25 */ /* 0x000fe800078e00ff */
[----:B------:R-:W-:Y:S04]  /*7b90*/  IMAD R0, R0, c[0x0][0x208], RZ ;  /* 0x0000820000007a24 */ /* 0x000fe800078e02ff */
[----:B------:R-:W-:Y:S02]  /*7ba0*/  IMAD R0, R4, c[0x0][0x20c], R0 ;  /* 0x0000830004007a24 */ /* 0x000fe400078e0200 */
[-C--:B------:R-:W-:Y:S03]  /*7bb0*/  HMMA.16816.F32.BF16 R4, R64, R16.reuse, RZ ;  /* 0x000000104004723c */ /* 0x080fe600000418ff */
[----:B------:R-:W-:Y:S02]  /*7bc0*/  IADD3 R9, R9, R0, RZ ;  /* 0x0000000009097210 */ /* 0x000fe40007ffe0ff */
[----:B---3--:R-:W-:Y:S03]  /*7bd0*/  SHF.R.S32.HI R0, RZ, 0x1f, R2 ;  /* 0x0000001fff007819 */ /* 0x008fe60000011402 */
[----:B------:R-:W-:Y:S02]  /*7be0*/  IMAD.WIDE.U32 R12, R2, c[0x0][0x218], R8 ;  /* 0x00008600020c7a25 */ /* 0x000fe400078e0008 */
[C---:B------:R-:W-:Y:S02]  /*7bf0*/  HMMA.16816.F32.BF16 R8, R60.reuse, R16, RZ ;  /* 0x000000103c08723c */ /* 0x040fe400000418ff */
[----:B------:R-:W-:Y:S04]  /*7c00*/  IMAD R0, R0, c[0x0][0x218], RZ ;  /* 0x0000860000007a24 */ /* 0x000fe800078e02ff */
[----:B------:R-:W-:Y:S01]  /*7c10*/  IMAD R2, R2, c[0x0][0x21c], R0 ;  /* 0x0000870002027a24 */ /* 0x000fe200078e0200 */
[----:B------:R-:W-:Y:S05]  /*7c20*/  IADD3 R0, P2, R12, UR22, RZ ;  /* 0x000000160c007c10 */ /* 0x000fea000ff5e0ff */
[----:B------:R-:W-:Y:S02]  /*7c30*/  IADD3.X R16, R13, UR4, R2, P2, !PT ;  /* 0x000000040d107c10 */ /* 0x000fe400097fe402 */
[-C--:B------:R-:W-:Y:S01]  /*7c40*/  HMMA.16816.F32.BF16 R12, R60, R18.reuse, RZ ;  /* 0x000000123c0c723c */ /* 0x080fe200000418ff */
[C---:B------:R-:W-:Y:S04]  /*7c50*/  LEA R2, P2, R0.reuse, c[0x0][0x1f8], 0x1 ;  /* 0x00007e0000027a11 */ /* 0x040fe800078408ff */
[----:B------:R-:W-:Y:S01]  /*7c60*/  LEA.HI.X R0, R0, c[0x0][0x1fc], R16, 0x1, P2 ;  /* 0x00007f0000007a11 */ /* 0x000fe200010f0c10 */
[----:B------:R-:W4:Y:S02]  /*7c70*/  SHFL.IDX PT, R38, R2, RZ, 0x181f ;  /* 0x00181fff02267589 */ /* 0x000f2400000e0000 */
[C---:B------:R-:W-:Y:S06]  /*7c80*/  HMMA.16816.F32.BF16 R16, R64.reuse, R18, RZ ;  /* 0x000000124010723c */ /* 0x040fec00000418ff */
[----:B------:R-:W5:Y:S02]  /*7c90*/  SHFL.IDX PT, R39, R0, RZ, 0x181f ;  /* 0x00181fff00277589 */ /* 0x000f6400000e0000 */
[-C--:B------:R-:W-:Y:S06]  /*7ca0*/  HMMA.16816.F32.BF16 R20, R64, R32.reuse, RZ ;  /* 0x000000204014723c */ /* 0x080fec00000418ff */
[----:B------:R-:W1:Y:S02]  /*7cb0*/  SHFL.IDX PT, R46, R2, 0x1, 0x181f ;  /* 0x00381f00022e7f89 */ /* 0x000e6400000e0000 */
[C---:B------:R-:W-:Y:S06]  /*7cc0*/  HMMA.16816.F32.BF16 R24, R60.reuse, R32, RZ ;  /* 0x000000203c18723c */ /* 0x040fec00000418ff */
[----:B------:R-:W2:Y:S01]  /*7cd0*/  SHFL.IDX PT, R43, R0, 0x1, 0x181f ;  /* 0x00381f00002b7f89 */ /* 0x000ea200000e0000 */
[C---:B----4-:R-:W-:Y:S01]  /*7ce0*/  IADD3 R36, P5, R38.reuse, R58, RZ ;  /* 0x0000003a26247210 */ /* 0x050fe20007fbe0ff */
[-C--:B------:R-:W-:Y:S01]  /*7cf0*/  HMMA.16816.F32.BF16 R28, R60, R34.reuse, RZ ;  /* 0x000000223c1c723c */ /* 0x080fe200000418ff */
[----:B------:R-:W-:Y:S03]  /*7d00*/  IADD3 R38, P2, R38, R56, RZ ;  /* 0x0000003826267210 */ /* 0x000fe60007f5e0ff */
[C---:B-----5:R-:W-:Y:S02]  /*7d10*/  IADD3.X R37, R39.reuse, R57, RZ, P5, !PT ;  /* 0x0000003927257210 */ /* 0x060fe40002ffe4ff */
[----:B------:R-:W3:Y:S02]  /*7d20*/  SHFL.IDX PT, R52, R2, 0x2, 0x181f ;  /* 0x00581f0002347f89 */ /* 0x000ee400000e0000 */
[C---:B------:R-:W-:Y:S04]  /*7d30*/  HMMA.16816.F32.BF16 R32, R64.reuse, R34, RZ ;  /* 0x000000224020723c */ /* 0x040fe800000418ff */
[----:B------:R-:W-:Y:S02]  /*7d40*/  IADD3.X R39, R39, R55, RZ, P2, !PT ;  /* 0x0000003727277210 */ /* 0x000fe400017fe4ff */
[C---:B-1----:R-:W-:Y:S01]  /*7d50*/  IADD3 R40, P2, R46.reuse, R58, RZ ;  /* 0x0000003a2e287210 */ /* 0x042fe20007f5e0ff */
[----:B------:R1:W-:Y:S01]  /*7d60*/  LDGSTS.E.BYPASS.LTC128B.128 [R54], [R36.64], !P4 ;  /* 0x0000000024367fae */ /* 0x0003e2000e101d4c */
[----:B------:R-:W-:Y:S04]  /*7d70*/  IADD3 R46, P6, R46, R56, RZ ;  /* 0x000000382e2e7210 */ /* 0x000fe80007fde0ff */
[C---:B--2---:R-:W-:Y:S03]  /*7d80*/  IADD3.X R41, R43.reuse, R57, RZ, P2, !PT ;  /* 0x000000392b297210 */ /* 0x044fe600017fe4ff */
[----:B------:R-:W2:Y:S01]  /*7d90*/  SHFL.IDX PT, R42, R0, 0x2, 0x181f ;  /* 0x00581f00002a7f89 */ /* 0x000ea200000e0000 */
[----:B------:R-:W-:Y:S07]  /*7da0*/  IADD3.X R47, R43, R55, RZ, P6, !PT ;  /* 0x000000372b2f7210 */ /* 0x000fee00037fe4ff */
[----:B------:R1:W-:Y:S01]  /*7db0*/  LDGSTS.E.BYPASS.LTC128B.128 [R54+0x2000], [R38.64], !P3 ;  /* 0x0200000026367fae */ /* 0x0003e2000d901d4c */
[C---:B---3--:R-:W-:Y:S02]  /*7dc0*/  IADD3 R44, P5, R52.reuse, R58, RZ ;  /* 0x0000003a342c7210 */ /* 0x048fe40007fbe0ff */
[----:B------:R-:W-:Y:S05]  /*7dd0*/  IADD3 R52, P2, R52, R56, RZ ;  /* 0x0000003834347210 */ /* 0x000fea0007f5e0ff */
[----:B------:R3:W-:Y:S08]  /*7de0*/  LDGSTS.E.BYPASS.LTC128B.128 [R54+0x800], [R40.64], !P4 ;  /* 0x0080000028367fae */ /* 0x0007f0000e101d4c */
[----:B------:R4:W-:Y:S01]  /*7df0*/  LDGSTS.E.BYPASS.LTC128B.128 [R54+0x2800], [R46.64], !P3 ;  /* 0x028000002e367fae */ /* 0x0009e2000d901d4c */
[C---:B--2---:R-:W-:Y:S02]  /*7e00*/  IADD3.X R45, R42.reuse, R57, RZ, P5, !PT ;  /* 0x000000392a2d7210 */ /* 0x044fe40002ffe4ff */
[----:B------:R-:W-:Y:S05]  /*7e10*/  IADD3.X R53, R42, R55, RZ, P2, !PT ;  /* 0x000000372a357210 */ /* 0x000fea00017fe4ff */
[----:B------:R4:W-:Y:S01]  /*7e20*/  LDGSTS.E.BYPASS.LTC128B.128 [R54+0x1000], [R44.64], !P4 ;  /* 0x010000002c367fae */ /* 0x0009e2000e101d4c */
[-C--:B-1----:R-:W-:Y:S07]  /*7e30*/  HMMA.16816.F32.BF16 R36, R64, R48.reuse, RZ ;  /* 0x000000304024723c */ /* 0x082fee00000418ff */
[----:B------:R-:W1:Y:S01]  /*7e40*/  SHFL.IDX PT, R2, R2, 0x3, 0x181f ;  /* 0x00781f0002027f89 */ /* 0x000e6200000e0000 */
[C---:B---3--:R-:W-:Y:S07]  /*7e50*/  HMMA.16816.F32.BF16 R40, R60.reuse, R48, RZ ;  /* 0x000000303c28723c */ /* 0x048fee00000418ff */
[----:B------:R-:W2:Y:S08]  /*7e60*/  SHFL.IDX PT, R0, R0, 0x3, 0x181f ;  /* 0x00781f0000007f89 */ /* 0x000eb000000e0000 */
[----:B------:R3:W-:Y:S01]  /*7e70*/  LDGSTS.E.BYPASS.LTC128B.128 [R54+0x3000], [R52.64], !P3 ;  /* 0x0300000034367fae */ /* 0x0007e2000d901d4c */
[-C--:B----4-:R-:W-:Y:S01]  /*7e80*/  HMMA.16816.F32.BF16 R44, R60, R50.reuse, RZ ;  /* 0x000000323c2c723c */ /* 0x090fe200000418ff */
[----:B-1----:R-:W-:Y:S04]  /*7e90*/  IADD3 R48, P2, R2, R58, RZ ;  /* 0x0000003a02307210 */ /* 0x002fe80007f5e0ff */
[----:B--2---:R-:W-:Y:S05]  /*7ea0*/  IADD3.X R49, R0, R57, RZ, P2, !PT ;  /* 0x0000003900317210 */ /* 0x004fea00017fe4ff */
[----:B------:R1:W-:Y:S02]  /*7eb0*/  LDGSTS.E.BYPASS.LTC128B.128 [R54+0x1800], [R48.64], !P4 ;  /* 0x0180000030367fae */ /* 0x0003e4000e101d4c */
[----:B---3--:R-:W-:Y:S04]  /*7ec0*/  IADD3 R52, P2, R2, R56, RZ ;  /* 0x0000003802347210 */ /* 0x008fe80007f5e0ff */
[----:B------:R-:W-:Y:S02]  /*7ed0*/  IADD3.X R53, R0, R55, RZ, P2, !PT ;  /* 0x0000003700357210 */ /* 0x000fe400017fe4ff */
[----:B------:R-:W-:Y:S03]  /*7ee0*/  PLOP3.LUT P2, PT, PT, PT, UP0, 0x80, 0x0 ;  /* 0x000000000000781c */ /* 0x000fe60003f4f008 */
[----:B------:R2:W-:Y:S08]  /*7ef0*/  LDGSTS.E.BYPASS.LTC128B.128 [R54+0x3800], [R52.64], !P3 ;  /* 0x0380000034367fae */ /* 0x0005f0000d901d4c */
[----:B------:R-:W0:Y:S01]  /*7f00*/  LDGDEPBAR ;  /* 0x00000000000079af */ /* 0x000e220000000000 */
[C---:B-1----:R-:W-:Y:S08]  /*7f10*/  HMMA.16816.F32.BF16 R48, R64.reuse, R50, RZ ;  /* 0x000000324030723c */ /* 0x042ff000000418ff */
[-C--:B--2---:R-:W-:Y:S08]  /*7f20*/  HMMA.16816.F32.BF16 R52, R64, R136.reuse, RZ ;  /* 0x000000884034723c */ /* 0x084ff000000418ff */
[C---:B------:R-:W-:Y:S08]  /*7f30*/  HMMA.16816.F32.BF16 R56, R60.reuse, R136, RZ ;  /* 0x000000883c38723c */ /* 0x040ff000000418ff */
[-C--:B------:R-:W-:Y:S08]  /*7f40*/  HMMA.16816.F32.BF16 R60, R60, R138.reuse, RZ ;  /* 0x0000008a3c3c723c */ /* 0x080ff000000418ff */
[----:B------:R-:W-:Y:S01]  /*7f50*/  HMMA.16816.F32.BF16 R64, R64, R138, RZ ;  /* 0x0000008a4040723c */ /* 0x000fe200000418ff */
[----:B------:R-:W-:Y:S07]  /*7f60*/  LDSM.16.M88.4 R136, [R240+0x8100] ;  /* 0x00810000f088783b */ /* 0x000fee0000000200 */
[-C--:B------:R-:W-:Y:S08]  /*7f70*/  HMMA.16816.F32.BF16 R4, R208, R212.reuse, R4 ;  /* 0x000000d4d004723c */ /* 0x080ff00000041804 */
[C---:B------:R-:W-:Y:S08]  /*7f80*/  HMMA.16816.F32.BF16 R8, R216.reuse, R212, R8 ;  /* 0x000000d4d808723c */ /* 0x040ff00000041808 */
[-C--:B------:R-:W-:Y:S08]  /*7f90*/  HMMA.16816.F32.BF16 R12, R216, R214.reuse, R12 ;  /* 0x000000d6d80c723c */ /* 0x080ff0000004180c */
[C---:B------:R-:W-:Y:S01]  /*7fa0*/  HMMA.16816.F32.BF16 R16, R208.reuse, R214, R16 ;  /* 0x000000d6d010723c */ /* 0x040fe20000041810 */
[----:B------:R-:W1:Y:S07]  /*7fb0*/  LDSM.16.M88.4 R212, [R238+0x4100] ;  /* 0x00410000eed4783b */ /* 0x000e6e0000000200 */
[-C--:B------:R-:W-:Y:S08]  /*7fc0*/  HMMA.16816.F32.BF16 R20, R208, R220.reuse, R20 ;  /* 0x000000dcd014723c */ /* 0x080ff00000041814 */
[C---:B------:R-:W-:Y:S08]  /*7fd0*/  HMMA.16816.F32.BF16 R24, R216.reuse, R220, R24 ;  /* 0x000000dcd818723c */ /* 0x040ff00000041818 */
[-C--:B------:R-:W-:Y:S08]  /*7fe0*/  HMMA.16816.F32.BF16 R28, R216, R222.reuse, R28 ;  /* 0x000000ded81c723c */ /* 0x080ff0000004181c */
[C---:B------:R-:W-:Y:S01]  /*7ff0*/  HMMA.16816.F32.BF16 R32, R208.reuse, R222, R32 ;  /* 0x000000ded020723c */ /* 0x040fe20000041820 */
[----:B------:R-:W2:Y:S07]  /*8000*/  LDSM.16.M88.4 R220, [R240+0xa100] ;  /* 0x00a10000f0dc783b */ /* 0x000eae0000000200 */
[-C--:B------:R-:W-:Y:S08]  /*8010*/  HMMA.16816.F32.BF16 R36, R208, R224.reuse, R36 ;  /* 0x000000e0d024723c */ /* 0x080ff00000041824 */
[C---:B------:R-:W-:Y:S08]  /*8020*/  HMMA.16816.F32.BF16 R40, R216.reuse, R224, R40 ;  /* 0x000000e0d828723c */ /* 0x040ff00000041828 */
[-C--:B------:R-:W-:Y:S08]  /*8030*/  HMMA.16816.F32.BF16 R44, R216, R226.reuse, R44 ;  /* 0x000000e2d82c723c */ /* 0x080ff0000004182c */
[C---:B------:R-:W-:Y:S01]  /*8040*/  HMMA.16816.F32.BF16 R48, R208.reuse, R226, R48 ;  /* 0x000000e2d030723c */ /* 0x040fe20000041830 */
[----:B------:R-:W-:Y:S07]  /*8050*/  LDSM.16.M88.4 R224, [R238+0x5900] ;  /* 0x00590000eee0783b */ /* 0x000fee0000000200 */
[-C--:B------:R-:W-:Y:S08]  /*8060*/  HMMA.16816.F32.BF16 R52, R208, R228.reuse, R52 ;  /* 0x000000e4d034723c */ /* 0x080ff00000041834 */
[C---:B------:R-:W-:Y:S08]  /*8070*/  HMMA.16816.F32.BF16 R56, R216.reuse, R228, R56 ;  /* 0x000000e4d838723c */ /* 0x040ff00000041838 */
[-C--:B------:R-:W-:Y:S01]  /*8080*/  HMMA.16816.F32.BF16 R60, R216, R230.reuse, R60 ;  /* 0x000000e6d83c723c */ /* 0x080fe2000004183c */
[----:B------:R-:W-:Y:S07]  /*8090*/  LDSM.16.M88.4 R216, [R238+0x5100] ;  /* 0x00510000eed8783b */ /* 0x000fee0000000200 */
[----:B------:R-:W-:Y:S01]  /*80a0*/  HMMA.16816.F32.BF16 R64, R208, R230, R64 ;  /* 0x000000e6d040723c */ /* 0x000fe20000041840 */
[----:B------:R-:W3:Y:S07]  /*80b0*/  LDSM.16.M88.4 R208, [R238+0x4900] ;  /* 0x00490000eed0783b */ /* 0x000eee0000000200 */
[-C--:B-1----:R-:W-:Y:S08]  /*80c0*/  HMMA.16816.F32.BF16 R4, R136, R212.reuse, R4 ;  /* 0x000000d48804723c */ /* 0x082ff00000041804 */
[C---:B--2---:R-:W-:Y:S08]  /*80d0*/  HMMA.16816.F32.BF16 R8, R220.reuse, R212, R8 ;  /* 0x000000d4dc08723c */ /* 0x044ff00000041808 */
[-C--:B------:R-:W-:Y:S08]  /*80e0*/  HMMA.16816.F32.BF16 R12, R220, R214.reuse, R12 ;  /* 0x000000d6dc0c723c */ /* 0x080ff0000004180c */
[C---:B------:R-:W-:Y:S01]  /*80f0*/  HMMA.16816.F32.BF16 R16, R136.reuse, R214, R16 ;  /* 0x000000d68810723c */ /* 0x040fe20000041810 */
[----:B------:R-:W-:Y:S07]  /*8100*/  LDSM.16.M88.4 R212, [R237] ;  /* 0x00000000edd4783b */ /* 0x000fee0000000200 */
[-C--:B---3--:R-:W-:Y:S08]  /*8110*/  HMMA.16816.F32.BF16 R20, R136, R208.reuse, R20 ;  /* 0x000000d08814723c */ /* 0x088ff00000041814 */
        /* <DEDUP_REMOVED lines=11> */
[-C--:B------:R-:W-:Y:S01]  /*81d0*/  HMMA.16816.F32.BF16 R60, R220, R226.reuse, R60 ;  /* 0x000000e2dc3c723c */ /* 0x080fe2000004183c */
[----:B------:R-:W-:Y:S07]  /*81e0*/  LDSM.16.M88.4 R220, [R237+0x1000] ;  /* 0x00100000eddc783b */ /* 0x000fee0000000200 */
[----:B------:R-:W-:Y:S01]  /*81f0*/  HMMA.16816.F32.BF16 R64, R136, R226, R64 ;  /* 0x000000e28840723c */ /* 0x000fe20000041840 */
[----:B------:R-:W3:Y:S07]  /*8200*/  LDSM.16.M88.4 R136, [R237+0x800] ;  /* 0x00080000ed88783b */ /* 0x000eee0000000200 */
[-C--:B-1----:R-:W-:Y:S01]  /*8210*/  HMMA.16816.F32.BF16 R4, R208, R212.reuse, R4 ;  /* 0x000000d4d004723c */ /* 0x082fe20000041804 */
[----:B------:R-:W1:Y:S07]  /*8220*/  LDSM.16.M88.4 R224, [R237+0x1800] ;  /* 0x00180000ede0783b */ /* 0x000e6e0000000200 */
[C---:B--2---:R-:W-:Y:S08]  /*8230*/  HMMA.16816.F32.BF16 R8, R216.reuse, R212, R8 ;  /* 0x000000d4d808723c */ /* 0x044ff00000041808 */
[-C--:B------:R-:W-:Y:S08]  /*8240*/  HMMA.16816.F32.BF16 R12, R216, R214.reuse, R12 ;  /* 0x000000d6d80c723c */ /* 0x080ff0000004180c */
[C---:B------:R-:W-:Y:S01]  /*8250*/  HMMA.16816.F32.BF16 R16, R208.reuse, R214, R16 ;  /* 0x000000d6d010723c */ /* 0x040fe20000041810 */
[----:B------:R-:W-:Y:S07]  /*8260*/  LDSM.16.M88.4 R212, [R232+0x6100] ;  /* 0x00610000e8d4783b */ /* 0x000fee0000000200 */
[-C--:B---3--:R-:W-:Y:S08]  /*8270*/  HMMA.16816.F32.BF16 R20, R208, R136.reuse, R20 ;  /* 0x00000088d014723c */ /* 0x088ff00000041814 */
        /* <DEDUP_REMOVED lines=8> */
[----:B------:R-:W3:Y:S07]  /*8300*/  LDSM.16.M88.4 R220, [R239+0xe100] ;  /* 0x00e10000efdc783b */ /* 0x000eee0000000200 */
[-C--:B-1----:R-:W-:Y:S08]  /*8310*/  HMMA.16816.F32.BF16 R52, R208, R224.reuse, R52 ;  /* 0x000000e0d034723c */ /* 0x082ff00000041834 */
[C---:B------:R-:W-:Y:S08]  /*8320*/  HMMA.16816.F32.BF16 R56, R216.reuse, R224, R56 ;  /* 0x000000e0d838723c */ /* 0x040ff00000041838 */
[-C--:B------:R-:W-:Y:S01]  /*8330*/  HMMA.16816.F32.BF16 R60, R216, R226.reuse, R60 ;  /* 0x000000e2d83c723c */ /* 0x080fe2000004183c */
[----:B------:R-:W-:Y:S07]  /*8340*/  LDSM.16.M88.4 R216, [R232+0x7100] ;  /* 0x00710000e8d8783b */ /* 0x000fee0000000200 */
[----:B------:R-:W-:Y:S01]  /*8350*/  HMMA.16816.F32.BF16 R64, R208, R226, R64 ;  /* 0x000000e2d040723c */ /* 0x000fe20000041840 */
[----:B------:R-:W1:Y:S07]  /*8360*/  LDSM.16.M88.4 R208, [R232+0x6900] ;  /* 0x00690000e8d0783b */ /* 0x000e6e0000000200 */
[-C--:B--2---:R-:W-:Y:S01]  /*8370*/  HMMA.16816.F32.BF16 R4, R136, R212.reuse, R4 ;  /* 0x000000d48804723c */ /* 0x084fe20000041804 */
[----:B------:R-:W2:Y:S07]  /*8380*/  LDSM.16.M88.4 R224, [R232+0x7900] ;  /* 0x00790000e8e0783b */ /* 0x000eae0000000200 */
[C---:B---3--:R-:W-:Y:S08]  /*8390*/  HMMA.16816.F32.BF16 R8, R220.reuse, R212, R8 ;  /* 0x000000d4dc08723c */ /* 0x048ff00000041808 */
[-C--:B------:R-:W-:Y:S08]  /*83a0*/  HMMA.16816.F32.BF16 R12, R220, R214.reuse, R12 ;  /* 0x000000d6dc0c723c */ /* 0x080ff0000004180c */
[C---:B------:R-:W-:Y:S01]  /*83b0*/  HMMA.16816.F32.BF16 R16, R136.reuse, R214, R16 ;  /* 0x000000d68810723c */ /* 0x040fe20000041810 */
[----:B------:R-:W-:Y:S07]  /*83c0*/  LDSM.16.M88.4 R212, [R248] ;  /* 0x00000000f8d4783b */ /* 0x000fee0000000200 */
[-C--:B-1----:R-:W-:Y:S08]  /*83d0*/  HMMA.16816.F32.BF16 R20, R136, R208.reuse, R20 ;  /* 0x000000d08814723c */ /* 0x082ff00000041814 */
        /* <DEDUP_REMOVED lines=8> */
[----:B------:R-:W3:Y:S07]  /*8460*/  LDSM.16.M88.4 R216, [R241+0xe100] ;  /* 0x00e10000f1d8783b */ /* 0x000eee0000000200 */
[-C--:B--2---:R-:W-:Y:S08]  /*8470*/  HMMA.16816.F32.BF16 R52, R136, R224.reuse, R52 ;  /* 0x000000e08834723c */ /* 0x084ff00000041834 */
[C---:B------:R-:W-:Y:S08]  /*8480*/  HMMA.16816.F32.BF16 R56, R220.reuse, R224, R56 ;  /* 0x000000e0dc38723c */ /* 0x040ff00000041838 */
[-C--:B------:R-:W-:Y:S01]  /*8490*/  HMMA.16816.F32.BF16 R60, R220, R226.reuse, R60 ;  /* 0x000000e2dc3c723c */ /* 0x080fe2000004183c */
[----:B------:R-:W-:Y:S07]  /*84a0*/  LDSM.16.M88.4 R220, [R246] ;  /* 0x00000000f6dc783b */ /* 0x000fee0000000200 */
[----:B------:R-:W-:Y:S01]  /*84b0*/  HMMA.16816.F32.BF16 R64, R136, R226, R64 ;  /* 0x000000e28840723c */ /* 0x000fe20000041840 */
[----:B------:R-:W2:Y:S07]  /*84c0*/  LDSM.16.M88.4 R136, [R247] ;  /* 0x00000000f788783b */ /* 0x000eae0000000200 */
[-C--:B-1----:R-:W-:Y:S01]  /*84d0*/  HMMA.16816.F32.BF16 R4, R208, R212.reuse, R4 ;  /* 0x000000d4d004723c */ /* 0x082fe20000041804 */
[----:B------:R-:W1:Y:S07]  /*84e0*/  LDSM.16.M88.4 R224, [R245] ;  /* 0x00000000f5e0783b */ /* 0x000e6e0000000200 */
[C---:B---3--:R-:W-:Y:S08]  /*84f0*/  HMMA.16816.F32.BF16 R8, R216.reuse, R212, R8 ;  /* 0x000000d4d808723c */ /* 0x048ff00000041808 */
[-C--:B------:R-:W-:Y:S08]  /*8500*/  HMMA.16816.F32.BF16 R12, R216, R214.reuse, R12 ;  /* 0x000000d6d80c723c */ /* 0x080ff0000004180c */
[C---:B------:R-:W-:Y:S01]  /*8510*/  HMMA.16816.F32.BF16 R16, R208.reuse, R214, R16 ;  /* 0x000000d6d010723c */ /* 0x040fe20000041810 */
[----:B------:R-:W-:Y:S07]  /*8520*/  LDSM.16.M88.4 R212, [R238+0x6100] ;  /* 0x00610000eed4783b */ /* 0x000fee0000000200 */
[-C--:B--2---:R-:W-:Y:S08]  /*8530*/  HMMA.16816.F32.BF16 R20, R208, R136.reuse, R20 ;  /* 0x00000088d014723c */ /* 0x084ff00000041814 */
        /* <DEDUP_REMOVED lines=12> */
[----:B------:R-:W1:Y:S07]  /*8600*/  LDSM.16.M88.4 R216, [R238+0x6900] ;  /* 0x00690000eed8783b */ /* 0x000e6e0000000200 */
[----:B------:R-:W-:Y:S01]  /*8610*/  HMMA.16816.F32.BF16 R64, R208, R226, R64 ;  /* 0x000000e2d040723c */ /* 0x000fe20000041840 */
[----:B------:R-:W4:Y:S07]  /*8620*/  LDSM.16.M88.4 R208, [R238+0x7100] ;  /* 0x00710000eed0783b */ /* 0x000f2e0000000200 */
[-C--:B--2---:R-:W-:Y:S01]  /*8630*/  HMMA.16816.F32.BF16 R4, R136, R212.reuse, R4 ;  /* 0x000000d48804723c */ /* 0x084fe20000041804 */
[----:B------:R-:W2:Y:S07]  /*8640*/  LDSM.16.M88.4 R224, [R238+0x7900] ;  /* 0x00790000eee0783b */ /* 0x000eae0000000200 */
[C---:B---3--:R-:W-:Y:S08]  /*8650*/  HMMA.16816.F32.BF16 R8, R220.reuse, R212, R8 ;  /* 0x000000d4dc08723c */ /* 0x048ff00000041808 */
[-C--:B------:R-:W-:Y:S08]  /*8660*/  HMMA.16816.F32.BF16 R12, R220, R214.reuse, R12 ;  /* 0x000000d6dc0c723c */ /* 0x080ff0000004180c */
[C---:B------:R-:W-:Y:S01]  /*8670*/  HMMA.16816.F32.BF16 R16, R136.reuse, R214, R16 ;  /* 0x000000d68810723c */ /* 0x040fe20000041810 */
[----:B------:R-:W-:Y:S07]  /*8680*/  LDSM.16.M88.4 R212, [R242+0xc100] ;  /* 0x00c10000f2d4783b */ /* 0x000fee0000000200 */
[-C--:B-1----:R-:W-:Y:S08]  /*8690*/  HMMA.16816.F32.BF16 R20, R136, R216.reuse, R20 ;  /* 0x000000d88814723c */ /* 0x082ff00000041814 */
[C---:B------:R-:W-:Y:S08]  /*86a0*/  HMMA.16816.F32.BF16 R24, R220.reuse, R216, R24 ;  /* 0x000000d8dc18723c */ /* 0x040ff00000041818 */
[-C--:B------:R-:W-:Y:S08]  /*86b0*/  HMMA.16816.F32.BF16 R28, R220, R218.reuse, R28 ;  /* 0x000000dadc1c723c */ /* 0x080ff0000004181c */
[C---:B------:R-:W-:Y:S01]  /*86c0*/  HMMA.16816.F32.BF16 R32, R136.reuse, R218, R32 ;  /* 0x000000da8820723c */ /* 0x040fe20000041820 */
[----:B------:R-:W1:Y:S07]  /*86d0*/  LDSM.16.M88.4 R216, [R237+0x2000] ;  /* 0x00200000edd8783b */ /* 0x000e6e0000000200 */
[-C--:B----4-:R-:W-:Y:S08]  /*86e0*/  HMMA.16816.F32.BF16 R36, R136, R208.reuse, R36 ;  /* 0x000000d08824723c */ /* 0x090ff00000041824 */
[C---:B------:R-:W-:Y:S08]  /*86f0*/  HMMA.16816.F32.BF16 R40, R220.reuse, R208, R40 ;  /* 0x000000d0dc28723c */ /* 0x040ff00000041828 */
[-C--:B------:R-:W-:Y:S08]  /*8700*/  HMMA.16816.F32.BF16 R44, R220, R210.reuse, R44 ;  /* 0x000000d2dc2c723c */ /* 0x080ff0000004182c */
[C---:B------:R-:W-:Y:S01]  /*8710*/  HMMA.16816.F32.BF16 R48, R136.reuse, R210, R48 ;  /* 0x000000d28830723c */ /* 0x040fe20000041830 */
[----:B------:R-:W3:Y:S07]  /*8720*/  LDSM.16.M88.4 R208, [R244+0xe100] ;  /* 0x00e10000f4d0783b */ /* 0x000eee0000000200 */
[-C--:B--2---:R-:W-:Y:S08]  /*8730*/  HMMA.16816.F32.BF16 R52, R136, R224.reuse, R52 ;  /* 0x000000e08834723c */ /* 0x084ff00000041834 */
[C---:B------:R-:W-:Y:S08]  /*8740*/  HMMA.16816.F32.BF16 R56, R220.reuse, R224, R56 ;  /* 0x000000e0dc38723c */ /* 0x040ff00000041838 */
[-C--:B------:R-:W-:Y:S08]  /*8750*/  HMMA.16816.F32.BF16 R60, R220, R226.reuse, R60 ;  /* 0x000000e2dc3c723c */ /* 0x080ff0000004183c */
[----:B------:R-:W-:Y:S08]  /*8760*/  HMMA.16816.F32.BF16 R64, R136, R226, R64 ;  /* 0x000000e28840723c */ /* 0x000ff00000041840 */
[-C--:B-1----:R-:W-:Y:S08]  /*8770*/  HMMA.16816.F32.BF16 R4, R212, R216.reuse, R4 ;  /* 0x000000d8d404723c */ /* 0x082ff00000041804 */
[C---:B---3--:R-:W-:Y:S08]  /*8780*/  HMMA.16816.F32.BF16 R8, R208.reuse, R216, R8 ;  /* 0x000000d8d008723c */ /* 0x048ff00000041808 */
[-C--:B------:R-:W-:Y:S08]  /*8790*/  HMMA.16816.F32.BF16 R12, R208, R218.reuse, R12 ;  /* 0x000000dad00c723c */ /* 0x080ff0000004180c */
        /* <DEDUP_REMOVED lines=16> */
[----:B------:R-:W-:Y:S05]  /*88a0*/  FMUL.FTZ R14, R14, c[0x0][0x320] ;  /* 0x0000c8000e0e7a20 */ /* 0x000fea0000410000 */
[----:B------:R1:W-:Y:S10]  /*88b0*/  MUFU.TANH R223, R7 ;  /* 0x0000000700df7308 */ /* 0x0003f40000002400 */
[----:B------:R-:W-:Y:S10]  /*88c0*/  MUFU.TANH R222, R8 ;  /* 0x0000000800de7308 */ /* 0x000ff40000002400 */
[----:B------:R-:W-:Y:S01]  /*88d0*/  MUFU.TANH R225, R9 ;  /* 0x0000000900e17308 */ /* 0x000fe20000002400 */
[----:B-1----:R-:W1:Y:S09]  /*88e0*/  LDSM.16.M88.4 R4, [R237+0x2800] ;  /* 0x00280000ed04783b */ /* 0x002e720000000200 */
[----:B------:R-:W-:Y:S10]  /*88f0*/  MUFU.TANH R220, R10 ;  /* 0x0000000a00dc7308 */ /* 0x000ff40000002400 */
[----:B------:R2:W-:Y:S10]  /*8900*/  MUFU.TANH R226, R11 ;  /* 0x0000000b00e27308 */ /* 0x0005f40000002400 */
[----:B------:R3:W-:Y:S10]  /*8910*/  MUFU.TANH R219, R15 ;  /* 0x0000000f00db7308 */ /* 0x0007f40000002400 */
[----:B------:R4:W-:Y:S01]  /*8920*/  MUFU.TANH R142, R16 ;  /* 0x00000010008e7308 */ /* 0x0009e20000002400 */
[----:B--2---:R-:W2:Y:S01]  /*8930*/  LDSM.16.M88.4 R8, [R237+0x3000] ;  /* 0x00300000ed08783b */ /* 0x004ea20000000200 */
[-C--:B-1----:R-:W-:Y:S08]  /*8940*/  HMMA.16816.F32.BF16 R20, R212, R4.reuse, R20 ;  /* 0x00000004d414723c */ /* 0x082ff00000041814 */
[----:B------:R-:W-:Y:S01]  /*8950*/  MUFU.TANH R218, R12 ;  /* 0x0000000c00da7308 */ /* 0x000fe20000002400 */
[C---:B------:R-:W-:Y:S04]  /*8960*/  HMMA.16816.F32.BF16 R24, R208.reuse, R4, R24 ;  /* 0x00000004d018723c */ /* 0x040fe80000041818 */
[----:B---3--:R-:W-:Y:S02]  /*8970*/  FMUL.FTZ R15, R17, c[0x0][0x320] ;  /* 0x0000c800110f7a20 */ /* 0x008fe40000410000 */
[----:B------:R-:W-:Y:S03]  /*8980*/  FMUL.FTZ R17, R19, c[0x0][0x320] ;  /* 0x0000c80013117a20 */ /* 0x000fe60000410000 */
[----:B------:R-:W-:Y:S01]  /*8990*/  MUFU.TANH R217, R13 ;  /* 0x0000000d00d97308 */ /* 0x000fe20000002400 */
[-C--:B------:R-:W-:Y:S03]  /*89a0*/  HMMA.16816.F32.BF16 R28, R208, R6.reuse, R28 ;  /* 0x00000006d01c723c */ /* 0x080fe6000004181c */
[----:B----4-:R-:W-:Y:S05]  /*89b0*/  FMUL.FTZ R16, R18, c[0x0][0x320] ;  /* 0x0000c80012107a20 */ /* 0x010fea0000410000 */
[C---:B------:R-:W-:Y:S01]  /*89c0*/  HMMA.16816.F32.BF16 R32, R212.reuse, R6, R32 ;  /* 0x00000006d420723c */ /* 0x040fe20000041820 */
[----:B------:R-:W-:Y:S01]  /*89d0*/  MUFU.TANH R224, R14 ;  /* 0x0000000e00e07308 */ /* 0x000fe20000002400 */
[----:B------:R-:W1:Y:S01]  /*89e0*/  LDSM.16.M88.4 R4, [R237+0x3800] ;  /* 0x00380000ed04783b */ /* 0x000e620000000200 */
[----:B------:R-:W-:Y:S04]  /*89f0*/  DEPBAR.LE SB0, 0x0 ;  /* 0x000080000000791a */ /* 0x000fe80000000000 */
[----:B------:R-:W-:Y:S02]  /*8a00*/  FMUL.FTZ R20, R20, c[0x0][0x320] ;  /* 0x0000c80014147a20 */ /* 0x000fe40000410000 */
[----:B------:R-:W-:Y:S02]  /*8a10*/  FMUL.FTZ R21, R21, c[0x0][0x320] ;  /* 0x0000c80015157a20 */ /* 0x000fe40000410000 */
[----:B------:R-:W3:Y:S01]  /*8a20*/  MUFU.TANH R0, R20 ;  /* 0x0000001400007308 */ /* 0x000ee20000002400 */
[----:B------:R-:W-:Y:S01]  /*8a30*/  BAR.SYNC.DEFER_BLOCKING 0x0 ;  /* 0x0000000000007b1d */ /* 0x000fe20000010000 */
[----:B------:R-:W-:Y:S02]  /*8a40*/  FMUL.FTZ R22, R22, c[0x0][0x320] ;  /* 0x0000c80016167a20 */ /* 0x000fe40000410000 */
[----:B------:R-:W-:Y:S01]  /*8a50*/  FMUL.FTZ R24, R24, c[0x0][0x320] ;  /* 0x0000c80018187a20 */ /* 0x000fe20000410000 */
[-C--:B--2---:R-:W-:Y:S05]  /*8a60*/  HMMA.16816.F32.BF16 R36, R212, R8.reuse, R36 ;  /* 0x00000008d424723c */ /* 0x084fea0000041824 */
[----:B------:R-:W2:Y:S01]  /*8a70*/  MUFU.TANH R2, R21 ;  /* 0x0000001500027308 */ /* 0x000ea20000002400 */
[----:B------:R-:W-:Y:S02]  /*8a80*/  FMUL.FTZ R23, R23, c[0x0][0x320] ;  /* 0x0000c80017177a20 */ /* 0x000fe40000410000 */
[----:B------:R-:W-:Y:S01]  /*8a90*/  FMUL.FTZ R32, R32, c[0x0][0x320] ;  /* 0x0000c80020207a20 */ /* 0x000fe20000410000 */
[C---:B------:R-:W-:Y:S04]  /*8aa0*/  HMMA.16816.F32.BF16 R40, R208.reuse, R8, R40 ;  /* 0x00000008d028723c */ /* 0x040fe80000041828 */
[----:B------:R-:W-:Y:S02]  /*8ab0*/  FMUL.FTZ R33, R33, c[0x0][0x320] ;  /* 0x0000c80021217a20 */ /* 0x000fe40000410000 */
[----:B------:R-:W-:Y:S01]  /*8ac0*/  MUFU.TANH R15, R15 ;  /* 0x0000000f000f7308 */ /* 0x000fe20000002400 */
[----:B------:R-:W-:Y:S01]  /*8ad0*/  FMUL.FTZ R25, R25, c[0x0][0x320] ;  /* 0x0000c80019197a20 */ /* 0x000fe20000410000 */
[-C--:B------:R-:W-:Y:S01]  /*8ae0*/  HMMA.16816.F32.BF16 R44, R208, R10.reuse, R44 ;  /* 0x0000000ad02c723c */ /* 0x080fe2000004182c */
[----:B---3--:R3:W-:Y:S03]  /*8af0*/  STL [R1+0x24], R0 ;  /* 0x0000240001007387 */ /* 0x0087e60000100800 */
[----:B------:R-:W-:Y:S02]  /*8b00*/  FMUL.FTZ R26, R26, c[0x0][0x320] ;  /* 0x0000c8001a1a7a20 */ /* 0x000fe40000410000 */
[----:B------:R-:W-:Y:S02]  /*8b10*/  FMUL.FTZ R27, R27, c[0x0][0x320] ;  /* 0x0000c8001b1b7a20 */ /* 0x000fe40000410000 */
[----:B------:R-:W-:Y:S01]  /*8b20*/  MUFU.TANH R16, R16 ;  /* 0x0000001000107308 */ /* 0x000fe20000002400 */
[C---:B------:R-:W-:Y:S01]  /*8b30*/  HMMA.16816.F32.BF16 R48, R212.reuse, R10, R48 ;  /* 0x0000000ad430723c */ /* 0x040fe20000041830 */
[----:B--2---:R-:W-:Y:S03]  /*8b40*/  STL [R1+0x20], R2 ;  /* 0x0000200201007387 */ /* 0x004fe60000100800 */
[----:B------:R-:W-:Y:S02]  /*8b50*/  FMUL.FTZ R28, R28, c[0x0][0x320] ;  /* 0x0000c8001c1c7a20 */ /* 0x000fe40000410000 */
[----:B------:R-:W-:Y:S02]  /*8b60*/  FMUL.FTZ R29, R29, c[0x0][0x320] ;  /* 0x0000c8001d1d7a20 */ /* 0x000fe40000410000 */
[-C--:B-1----:R-:W-:Y:S01]  /*8b70*/  HMMA.16816.F32.BF16 R52, R212, R4.reuse, R52 ;  /* 0x00000004d434723c */ /* 0x082fe20000041834 */
[----:B------:R-:W-:Y:S03]  /*8b80*/  MUFU.TANH R17, R17 ;  /* 0x0000001100117308 */ /* 0x000fe60000002400 */
[----:B------:R-:W-:Y:S02]  /*8b90*/  FMUL.FTZ R30, R30, c[0x0][0x320] ;  /* 0x0000c8001e1e7a20 */ /* 0x000fe40000410000 */
[----:B------:R-:W-:Y:S02]  /*8ba0*/  FMUL.FTZ R31, R31, c[0x0][0x320] ;  /* 0x0000c8001f1f7a20 */ /* 0x000fe40000410000 */
[C---:B------:R-:W-:Y:S03]  /*8bb0*/  HMMA.16816.F32.BF16 R56, R208.reuse, R4, R56 ;  /* 0x00000004d038723c */ /* 0x040fe60000041838 */
[----:B---3--:R-:W1:Y:S01]  /*8bc0*/  MUFU.TANH R0, R22 ;  /* 0x0000001600007308 */ /* 0x008e620000002400 */
[----:B------:R-:W-:Y:S02]  /*8bd0*/  FMUL.FTZ R34, R34, c[0x0][0x320] ;  /* 0x0000c80022227a20 */ /* 0x000fe40000410000 */
[----:B------:R-:W-:Y:S02]  /*8be0*/  FMUL.FTZ R42, R42, c[0x0][0x320] ;  /* 0x0000c8002a2a7a20 */ /* 0x000fe40000410000 */
[-C--:B------:R-:W-:Y:S04]  /*8bf0*/  HMMA.16816.F32.BF16 R60, R208, R6.reuse, R60 ;  /* 0x00000006d03c723c */ /* 0x080fe8000004183c */
[----:B------:R-:W-:Y:S01]  /*8c00*/  FMUL.FTZ R44, R44, c[0x0][0x320] ;  /* 0x0000c8002c2c7a20 */ /* 0x000fe20000410000 */
[----:B------:R-:W-:Y:S01]  /*8c10*/  MUFU.TANH R22, R23 ;  /* 0x0000001700167308 */ /* 0x000fe20000002400 */
[----:B------:R-:W-:Y:S02]  /*8c20*/  FMUL.FTZ R45, R45, c[0x0][0x320] ;  /* 0x0000c8002d2d7a20 */ /* 0x000fe40000410000 */
[----:B------:R-:W-:Y:S04]  /*8c30*/  HMMA.16816.F32.BF16 R64, R212, R6, R64 ;  /* 0x00000006d440723c */ /* 0x000fe80000041840 */
[----:B------:R-:W-:Y:S02]  /*8c40*/  FMUL.FTZ R46, R46, c[0x0][0x320] ;  /* 0x0000c8002e2e7a20 */ /* 0x000fe40000410000 */
[----:B------:R-:W-:Y:S01]  /*8c50*/  FMUL.FTZ R48, R48, c[0x0][0x320] ;  /* 0x0000c80030307a20 */ /* 0x000fe20000410000 */
[----:B------:R-:W-:Y:S01]  /*8c60*/  MUFU.TANH R21, R25 ;  /* 0x0000001900157308 */ /* 0x000fe20000002400 */
[----:B------:R-:W-:Y:S01]  /*8c70*/  FMUL.FTZ R50, R50, c[0x0][0x320] ;  /* 0x0000c80032327a20 */ /* 0x000fe20000410000 */
[----:B-1----:R1:W-:Y:S03]  /*8c80*/  STL [R1+0x1c], R0 ;  /* 0x00001c0001007387 */ /* 0x0023e60000100800 */
        /* <DEDUP_REMOVED lines=29> */
[----:B------:R-:W-:Y:S01]  /*8e60*/  FMUL.FTZ R66, R66, c[0x0][0x320] ;  /* 0x0000c80042427a20 */ /* 0x000fe20000410000 */
[----:B-1----:R1:W-:Y:S01]  /*8e70*/  STL [R1+0x28], R0 ;  /* 0x0000280001007387 */ /* 0x0023e20000100800 */
[----:B------:R-:W-:Y:S05]  /*8e80*/  FMUL.FTZ R67, R67, c[0x0][0x320] ;  /* 0x0000c80043437a20 */ /* 0x000fea0000410000 */
[----:B------:R-:W-:Y:S10]  /*8e90*/  MUFU.TANH R26, R30 ;  /* 0x0000001e001a7308 */ /* 0x000ff40000002400 */
[----:B------:R-:W-:Y:S10]  /*8ea0*/  MUFU.TANH R19, R31 ;  /* 0x0000001f00137308 */ /* 0x000ff40000002400 */
[----:B-1----:R-:W1:Y:S10]  /*8eb0*/  MUFU.TANH R0, R32 ;  /* 0x0000002000007308 */ /* 0x002e740000002400 */
[----:B------:R-:W-:Y:S10]  /*8ec0*/  MUFU.TANH R28, R34 ;  /* 0x00000022001c7308 */ /* 0x000ff40000002400 */
[----:B------:R-:W-:Y:S01]  /*8ed0*/  MUFU.TANH R23, R35 ;  /* 0x0000002300177308 */ /* 0x000fe20000002400 */
[----:B-1----:R1:W-:Y:S09]  /*8ee0*/  STL [R1], R0 ;  /* 0x0000000001007387 */ /* 0x0023f20000100800 */
[----:B------:R-:W-:Y:S10]  /*8ef0*/  MUFU.TANH R32, R36 ;  /* 0x0000002400207308 */ /* 0x000ff40000002400 */
[----:B------:R-:W-:Y:S10]  /*8f00*/  MUFU.TANH R31, R37 ;  /* 0x00000025001f7308 */ /* 0x000ff40000002400 */
[----:B-1----:R-:W1:Y:S10]  /*8f10*/  MUFU.TANH R0, R33 ;  /* 0x0000002100007308 */ /* 0x002e740000002400 */
[----:B------:R2:W3:Y:S10]  /*8f20*/  MUFU.TANH R20, R38 ;  /* 0x0000002600147308 */ /* 0x0004f40000002400 */
[----:B------:R2:W4:Y:S01]  /*8f30*/  MUFU.TANH R29, R39 ;  /* 0x00000027001d7308 */ /* 0x0005220000002400 */
[----:B-1----:R1:W-:Y:S09]  /*8f40*/  STL [R1+0x8], R0 ;  /* 0x0000080001007387 */ /* 0x0023f20000100800 */
[----:B------:R2:W2:Y:S10]  /*8f50*/  MUFU.TANH R25, R40 ;  /* 0x0000002800197308 */ /* 0x0004b40000002400 */
[----:B------:R2:W2:Y:S01]  /*8f60*/  MUFU.TANH R24, R41 ;  /* 0x0000002900187308 */ /* 0x0004a20000002400 */
[----:B-1----:R-:W-:Y:S09]  /*8f70*/  FMUL.FTZ R0, R63, c[0x0][0x320] ;  /* 0x0000c8003f007a20 */ /* 0x002ff20000410000 */
        /* <DEDUP_REMOVED lines=27> */
.L_x_154:
[----:B------:R-:W2:Y:S01]  /*9130*/  LDL.LU R41, [R1+0x20] ;  /* 0x0000200001297983 */ /* 0x000ea20000300800 */
[----:B------:R-:W-:Y:S01]  /*9140*/  FMNMX.FTZ R0, R143, R3, !PT ;  /* 0x000000038f007209 */ /* 0x000fe20007810000 */
[----:B------:R-:W-:Y:S01]  /*9150*/  IMAD.MOV.U32 R47, RZ, RZ, R139 ;  /* 0x000000ffff2f7224 */ /* 0x000fe200078e008b */
[----:B------:R-:W-:Y:S01]  /*9160*/  FMNMX.FTZ R2, R222, R140, !PT ;  /* 0x0000008cde027209 */ /* 0x000fe20007810000 */
[----:B------:R-:W3:Y:S01]  /*9170*/  LDL.LU R40, [R1+0x24] ;  /* 0x0000240001287983 */ /* 0x000ee20000300800 */
[----:B------:R-:W-:Y:S01]  /*9180*/  FMNMX.FTZ R0, R221, R0, !PT ;  /* 0x00000000dd007209 */ /* 0x000fe20007810000 */
[----:B------:R-:W-:Y:S01]  /*9190*/  UISETP.GT.AND UP0, UPT, UR6, UR7, UPT ;  /* 0x000000070600728c */ /* 0x000fe2000bf04270 */
[----:B------:R-:W-:Y:S01]  /*91a0*/  FMNMX.FTZ R2, R225, R2, !PT ;  /* 0x00000002e1027209 */ /* 0x000fe20007810000 */
[----:B------:R-:W4:Y:S01]  /*91b0*/  LDL.LU R43, [R1] ;  /* 0x00000000012b7983 */ /* 0x000f220000300800 */
[----:B------:R-:W-:Y:S01]  /*91c0*/  FMNMX.FTZ R0, R142, R0, !PT ;  /* 0x000000008e007209 */ /* 0x000fe20007810000 */
[----:B------:R-:W-:Y:S01]  /*91d0*/  UIADD3 UR6, UR6, -0x1, URZ ;  /* 0xffffffff06067890 */ /* 0x000fe2000fffe03f */
[----:B------:R-:W-:Y:S01]  /*91e0*/  FMNMX.FTZ R2, R218, R2, !PT ;  /* 0x00000002da027209 */ /* 0x000fe20007810000 */
[----:B------:R-:W2:Y:S01]  /*91f0*/  LDL.LU R49, [R1+0x8] ;  /* 0x0000080001317983 */ /* 0x000ea20000300800 */
[----:B------:R-:W-:Y:S02]  /*9200*/  FMNMX.FTZ R0, R15, R0, !PT ;  /* 0x000000000f007209 */ /* 0x000fe40007810000 */
[----:B------:R-:W-:Y:S01]  /*9210*/  FMNMX.FTZ R2, R217, R2, !PT ;  /* 0x00000002d9027209 */ /* 0x000fe20007810000 */
[----:B------:R-:W-:Y:S01]  /*9220*/  STL [R1+0x7c], R248 ;  /* 0x00007cf801007387 */ /* 0x000fe20000100800 */
[----:B-1----:R-:W-:Y:S02]  /*9230*/  MOV R35, R138 ;  /* 0x0000008a00237202 */ /* 0x002fe40000000f00 */
[----:B------:R-:W-:Y:S01]  /*9240*/  FMNMX.FTZ R4, R216, R132, !PT ;  /* 0x00000084d8047209 */ /* 0x000fe20007810000 */
[----:B------:R-:W-:Y:S01]  /*9250*/  STL [R1+0x78], R247 ;  /* 0x000078f701007387 */ /* 0x000fe20000100800 */
[----:B------:R-:W-:Y:S02]  /*9260*/  FMNMX.FTZ R5, R220, R141, !PT ;  /* 0x0000008ddc057209 */ /* 0x000fe40007810000 */
        /* <DEDUP_REMOVED lines=8> */
[----:B------:R-:W-:Y:S02]  /*92f0*/  MOV R52, R28 ;  /* 0x0000001c00347202 */ /* 0x000fe40000000f00 */
[----:B------:R-:W-:Y:S01]  /*9300*/  MOV R53, R134 ;  /* 0x0000008600357202 */ /* 0x000fe20000000f00 */
[----:B------:R-:W-:Y:S01]  /*9310*/  STL [R1+0x68], R243 ;  /* 0x000068f301007387 */ /* 0x000fe20000100800 */
[----:B------:R-:W-:Y:S02]  /*9320*/  FMNMX.FTZ R5, R219, R5, !PT ;  /* 0x00000005db057209 */ /* 0x000fe40007810000 */
[----:B------:R-:W-:Y:S01]  /*9330*/  MOV R54, R23 ;  /* 0x0000001700367202 */ /* 0x000fe20000000f00 */
[----:B------:R1:W-:Y:S01]  /*9340*/  STL [R1+0x64], R242 ;  /* 0x000064f201007387 */ /* 0x0003e20000100800 */
[----:B------:R-:W-:Y:S02]  /*9350*/  MOV R55, R133 ;  /* 0x0000008500377202 */ /* 0x000fe40000000f00 */
[----:B------:R-:W-:Y:S01]  /*9360*/  FMNMX.FTZ R5, R53, R5, !PT ;  /* 0x0000000535057209 */ /* 0x000fe20007810000 */
[----:B------:R-:W-:Y:S01]  /*9370*/  LDSM.16.MT88.4 R36, [R234+0x100] ;  /* 0x00010000ea24783b */ /* 0x000fe20000004200 */
[----:B------:R-:W-:Y:S02]  /*9380*/  MOV R56, R20 ;  /* 0x0000001400387202 */ /* 0x000fe40000000f00 */
[----:B------:R-:W-:Y:S02]  /*9390*/  FMNMX.FTZ R5, R55, R5, !PT ;  /* 0x0000000537057209 */ /* 0x000fe40007810000 */
[----:B------:R-:W-:Y:S02]  /*93a0*/  PLOP3.LUT P2, PT, PT, PT, UP0, 0x80, 0x0 ;  /* 0x000000000000781c */ /* 0x000fe40003f4f008 */
[----:B------:R-:W-:Y:S01]  /*93b0*/  FMNMX.FTZ R5, R26, R5, !PT ;  /* 0x000000051a057209 */ /* 0x000fe20007810000 */
[----:B------:R-:W0:Y:S03]  /*93c0*/  LDGDEPBAR ;  /* 0x00000000000079af */ /* 0x000e260000000000 */
[----:B------:R-:W-:Y:S04]  /*93d0*/  FMNMX.FTZ R5, R19, R5, !PT ;  /* 0x0000000513057209 */ /* 0x000fe80007810000 */
[----:B------:R-:W-:Y:S01]  /*93e0*/  FMNMX.FTZ R5, R30, R5, !PT ;  /* 0x000000051e057209 */ /* 0x000fe20007810000 */
[----:B-1----:R-:W2:Y:S04]  /*93f0*/  LDL.LU R242, [R1+0x1c] ;  /* 0x00001c0001f27983 */ /* 0x002ea80000300800 */
[----:B------:R1:W-:Y:S04]  /*9400*/  STL [R1+0x60], R241 ;  /* 0x000060f101007387 */ /* 0x0003e80000100800 */
[----:B-1----:R-:W2:Y:S04]  /*9410*/  LDL.LU R241, [R1+0x28] ;  /* 0x0000280001f17983 */ /* 0x002ea80000300800 */
[----:B------:R1:W-:Y:S04]  /*9420*/  STL [R1+0x5c], R240 ;  /* 0x00005cf001007387 */ /* 0x0003e80000100800 */
[----:B------:R-:W-:Y:S04]  /*9430*/  STL [R1+0x58], R239 ;  /* 0x000058ef01007387 */ /* 0x000fe80000100800 */
[----:B------:R1:W-:Y:S04]  /*9440*/  STL [R1+0x54], R238 ;  /* 0x000054ee01007387 */ /* 0x0003e80000100800 */
[----:B------:R1:W-:Y:S04]  /*9450*/  STL [R1+0x50], R237 ;  /* 0x000050ed01007387 */ /* 0x0003e80000100800 */
[----:B------:R1:W-:Y:S02]  /*9460*/  STL [R1+0x4c], R232 ;  /* 0x00004ce801007387 */ /* 0x0003e40000100800 */
[----:B-1----:R-:W-:Y:S02]  /*9470*/  MOV R240, R27 ;  /* 0x0000001b00f07202 */ /* 0x002fe40000000f00 */
[----:B------:R-:W-:Y:S02]  /*9480*/  MOV R238, R22 ;  /* 0x0000001600ee7202 */ /* 0x000fe40000000f00 */
[----:B------:R-:W-:Y:S02]  /*9490*/  MOV R237, R21 ;  /* 0x0000001500ed7202 */ /* 0x000fe40000000f00 */
[----:B------:R-:W-:Y:S01]  /*94a0*/  LDSM.16.MT88.4 R20, [R233+0x100] ;  /* 0x00010000e914783b */ /* 0x000fe20000004200 */
[----:B------:R-:W-:Y:S02]  /*94b0*/  MOV R232, R137 ;  /* 0x0000008900e87202 */ /* 0x000fe40000000f00 */
[----:B--2---:R-:W-:Y:S02]  /*94c0*/  FMNMX.FTZ R2, R241, R2, !PT ;  /* 0x00000002f1027209 */ /* 0x004fe40007810000 */
[----:B---3--:R-:W-:Y:S02]  /*94d0*/  FMNMX.FTZ R0, R40, R0, !PT ;  /* 0x0000000028007209 */ /* 0x008fe40007810000 */
[----:B------:R-:W-:Y:S02]  /*94e0*/  FMNMX.FTZ R2, R237, R2, !PT ;  /* 0x00000002ed027209 */ /* 0x000fe40007810000 */
[----:B------:R-:W-:Y:S02]  /*94f0*/  FMNMX.FTZ R0, R41, R0, !PT ;  /* 0x0000000029007209 */ /* 0x000fe40007810000 */
[----:B------:R-:W-:Y:S02]  /*9500*/  FMNMX.FTZ R2, R240, R2, !PT ;  /* 0x00000002f0027209 */ /* 0x000fe40007810000 */
[----:B----4-:R-:W-:Y:S02]  /*9510*/  FMNMX.FTZ R0, R43, R0, !PT ;  /* 0x000000002b007209 */ /* 0x010fe40007810000 */
        /* <DEDUP_REMOVED lines=20> */
[----:B------:R-:W1:Y:S03]  /*9660*/  SHFL.BFLY PT, R7, R0, 0x2, 0x1f ;  /* 0x0c401f0000077f89 */ /* 0x000e6600000e0000 */
[----:B------:R-:W-:Y:S04]  /*9670*/  FMNMX.FTZ R4, R52, R4, !PT ;  /* 0x0000000434047209 */ /* 0x000fe80007810000 */
[----:B------:R-:W-:Y:S01]  /*9680*/  FMNMX.FTZ R4, R54, R4, !PT ;  /* 0x0000000436047209 */ /* 0x000fe20007810000 */
[----:B------:R-:W2:Y:S03]  /*9690*/  SHFL.BFLY PT, R137, R2, 0x2, 0x1f ;  /* 0x0c401f0002897f89 */ /* 0x000ea600000e0000 */
[----:B------:R-:W-:Y:S04]  /*96a0*/  FMNMX.FTZ R4, R56, R4, !PT ;  /* 0x0000000438047209 */ /* 0x000fe80007810000 */
[----:B------:R-:W-:Y:S04]  /*96b0*/  FMNMX.FTZ R4, R29, R4, !PT ;  /* 0x000000041d047209 */ /* 0x000fe80007810000 */
[----:B------:R-:W-:Y:S04]  /*96c0*/  FMNMX.FTZ R4, R46, R4, !PT ;  /* 0x000000042e047209 */ /* 0x000fe80007810000 */
[----:B------:R-:W-:Y:S02]  /*96d0*/  FMNMX.FTZ R4, R45, R4, !PT ;  /* 0x000000042d047209 */ /* 0x000fe40007810000 */
[----:B-1----:R-:W-:Y:S02]  /*96e0*/  FMNMX.FTZ R0, R0, R7, !PT ;  /* 0x0000000700007209 */ /* 0x002fe40007810000 */
[----:B------:R-:W-:Y:S03]  /*96f0*/  FMNMX.FTZ R4, R252, R4, !PT ;  /* 0x00000004fc047209 */ /* 0x000fe60007810000 */
[----:B------:R-:W1:Y:S01]  /*9700*/  SHFL.BFLY PT, R139, R0, 0x1, 0x1f ;  /* 0x0c201f00008b7f89 */ /* 0x000e6200000e0000 */
[----:B------:R-:W-:Y:S02]  /*9710*/  FMNMX.FTZ R4, R231, R4, !PT ;  /* 0x00000004e7047209 */ /* 0x000fe40007810000 */
[----:B--2---:R-:W-:Y:S02]  /*9720*/  FMNMX.FTZ R137, R2, R137, !PT ;  /* 0x0000008902897209 */ /* 0x004fe40007810000 */
[----:B------:R-:W-:Y:S02]  /*9730*/  FMNMX.FTZ R2, R18, R5, !PT ;  /* 0x0000000512027209 */ /* 0x000fe40007810000 */
[----:B------:R-:W-:Y:S01]  /*9740*/  FMNMX.FTZ R4, R214, R4, !PT ;  /* 0x00000004d6047209 */ /* 0x000fe20007810000 */
[----:B------:R-:W2:Y:S01]  /*9750*/  SHFL.BFLY PT, R5, R137, 0x1, 0x1f ;  /* 0x0c201f0089057f89 */ /* 0x000ea200000e0000 */
[----:B------:R-:W-:Y:S02]  /*9760*/  FMNMX.FTZ R2, R42, R2, !PT ;  /* 0x000000022a027209 */ /* 0x000fe40007810000 */
[----:B------:R-:W-:Y:S02]  /*9770*/  FMNMX.FTZ R4, R213, R4, !PT ;  /* 0x00000004d5047209 */ /* 0x000fe40007810000 */
[----:B------:R-:W-:Y:S03]  /*9780*/  FMNMX.FTZ R2, R33, R2, !PT ;  /* 0x0000000221027209 */ /* 0x000fe60007810000 */
[----:B------:R-:W3:Y:S01]  /*9790*/  SHFL.BFLY PT, R6, R4, 0x2, 0x1f ;  /* 0x0c401f0004067f89 */ /* 0x000ee200000e0000 */
[----:B-1----:R-:W-:Y:S05]  /*97a0*/  FMNMX.FTZ R139, R0, R139, !PT ;  /* 0x0000008b008b7209 */ /* 0x002fea0007810000 */
[C---:B------:R-:W-:Y:S01]  /*97b0*/  FADD.FTZ R0, -R139.reuse, R3 ;  /* 0x000000038b007221 */ /* 0x040fe20000010100 */
[----:B------:R-:W-:Y:S01]  /*97c0*/  FMNMX.FTZ R3, R34, R2, !PT ;  /* 0x0000000222037209 */ /* 0x000fe20007810000 */
[----:B------:R-:W-:Y:S01]  /*97d0*/  FMUL.FTZ R208, R139, c[0x0][0x2d0] ;  /* 0x0000b4008bd07a20 */ /* 0x000fe20000410000 */
[----:B--2---:R-:W-:Y:S01]  /*97e0*/  FMNMX.FTZ R137, R137, R5, !PT ;  /* 0x0000000589897209 */ /* 0x004fe20007810000 */
[----:B------:R-:W-:Y:S01]  /*97f0*/  FMUL.FTZ R2, R0, c[0x0][0x2d0] ;  /* 0x0000b40000027a20 */ /* 0x000fe20000410000 */
[----:B------:R-:W-:Y:S01]  /*9800*/  FMNMX.FTZ R0, R44, R3, !PT ;  /* 0x000000032c007209 */ /* 0x000fe20007810000 */
[--C-:B------:R-:W-:Y:S02]  /*9810*/  FFMA.FTZ R212, R212, c[0x0][0x2d0], -R208.reuse ;  /* 0x0000b400d4d47a23 */ /* 0x100fe400000108d0 */
[----:B------:R-:W1:Y:S01]  /*9820*/  MUFU.EX2 R134, R2 ;  /* 0x0000000200867308 */ /* 0x000e620000000800 */
[----:B------:R-:W-:Y:S01]  /*9830*/  FMNMX.FTZ R0, R136, R0, !PT ;  /* 0x0000000088007209 */ /* 0x000fe20007810000 */
[----:B------:R-:W-:Y:S01]  /*9840*/  FMUL.FTZ R210, R137, c[0x0][0x2d0] ;  /* 0x0000b40089d27a20 */ /* 0x000fe20000410000 */
[----:B---3--:R-:W-:Y:S01]  /*9850*/  FMNMX.FTZ R4, R4, R6, !PT ;  /* 0x0000000604047209 */ /* 0x008fe20007810000 */
[--C-:B------:R-:W-:Y:S01]  /*9860*/  FFMA.FTZ R227, R227, c[0x0][0x2d0], -R208.reuse ;  /* 0x0000b400e3e37a23 */ /* 0x100fe200000108d0 */
[----:B------:R-:W-:Y:S03]  /*9870*/  FMNMX.FTZ R0, R135, R0, !PT ;  /* 0x0000000087007209 */ /* 0x000fe60007810000 */
[----:B------:R-:W2:Y:S08]  /*9880*/  SHFL.BFLY PT, R138, R4, 0x1, 0x1f ;  /* 0x0c201f00048a7f89 */ /* 0x000eb000000e0000 */
[----:B------:R-:W3:Y:S01]  /*9890*/  SHFL.BFLY PT, R3, R0, 0x2, 0x1f ;  /* 0x0c401f0000037f89 */ /* 0x000ee200000e0000 */
[C---:B-1----:R-:W-:Y:S02]  /*98a0*/  FMUL.FTZ R5, R134.reuse, R149 ;  /* 0x0000009586057220 */ /* 0x042fe40000410000 */
[C---:B------:R-:W-:Y:S02]  /*98b0*/  FMUL.FTZ R64, R134.reuse, R204 ;  /* 0x000000cc86407220 */ /* 0x040fe40000410000 */
[C---:B------:R-:W-:Y:S02]  /*98c0*/  FMUL.FTZ R65, R134.reuse, R205 ;  /* 0x000000cd86417220 */ /* 0x040fe40000410000 */
[----:B------:R-:W-:Y:S01]  /*98d0*/  FMUL.FTZ R68, R134, R68 ;  /* 0x0000004486447220 */ /* 0x000fe20000410000 */
[----:B--2---:R-:W-:Y:S01]  /*98e0*/  FMNMX.FTZ R138, R4, R138, !PT ;  /* 0x0000008a048a7209 */ /* 0x004fe20007810000 */
[----:B------:R-:W-:Y:S02]  /*98f0*/  FFMA.FTZ R4, R143, c[0x0][0x2d0], -R208 ;  /* 0x0000b4008f047a23 */ /* 0x000fe400000108d0 */
[----:B------:R-:W-:Y:S02]  /*9900*/  FMUL.FTZ R69, R134, R69 ;  /* 0x0000004586457220 */ /* 0x000fe40000410000 */
[C---:B------:R-:W-:Y:S01]  /*9910*/  FMUL.FTZ R209, R138.reuse, c[0x0][0x2d0] ;  /* 0x0000b4008ad17a20 */ /* 0x040fe20000410000 */
[----:B------:R-:W-:Y:S01]  /*9920*/  MUFU.EX2 R8, R4 ;  /* 0x0000000400087308 */ /* 0x000fe20000000800 */
[----:B------:R-:W-:Y:S01]  /*9930*/  FADD.FTZ R2, -R138, R132 ;  /* 0x000000848a027221 */ /* 0x000fe20000010100 */
[----:B---3--:R-:W-:Y:S01]  /*9940*/  FMNMX.FTZ R0, R0, R3, !PT ;  /* 0x0000000300007209 */ /* 0x008fe20007810000 */
[----:B------:R-:W-:Y:S02]  /*9950*/  FFMA.FTZ R3, R15, c[0x0][0x2d0], -R208 ;  /* 0x0000b4000f037a23 */ /* 0x000fe400000108d0 */
[----:B------:R-:W-:Y:S02]  /*9960*/  FMUL.FTZ R2, R2, c[0x0][0x2d0] ;  /* 0x0000b40002027a20 */ /* 0x000fe40000410000 */
[C---:B------:R-:W-:Y:S02]  /*9970*/  FMUL.FTZ R80, R134.reuse, R80 ;  /* 0x0000005086507220 */ /* 0x040fe40000410000 */
[C---:B------:R-:W-:Y:S01]  /*9980*/  FMUL.FTZ R81, R134.reuse, R81 ;  /* 0x0000005186517220 */ /* 0x040fe20000410000 */
[----:B------:R1:W-:Y:S01]  /*9990*/  MUFU.EX2 R245, R3 ;  /* 0x0000000300f57308 */ /* 0x0003e20000000800 */
[C---:B------:R-:W-:Y:S02]  /*99a0*/  FMUL.FTZ R84, R134.reuse, R84 ;  /* 0x0000005486547220 */ /* 0x040fe40000410000 */
[C---:B------:R-:W-:Y:S02]  /*99b0*/  FMUL.FTZ R85, R134.reuse, R85 ;  /* 0x0000005586557220 */ /* 0x040fe40000410000 */
[C---:B------:R-:W-:Y:S02]  /*99c0*/  FMUL.FTZ R96, R134.reuse, R96 ;  /* 0x0000006086607220 */ /* 0x040fe40000410000 */
[C---:B------:R-:W-:Y:S02]  /*99d0*/  FMUL.FTZ R97, R134.reuse, R97 ;  /* 0x0000006186617220 */ /* 0x040fe40000410000 */
[C---:B------:R-:W-:Y:S01]  /*99e0*/  FMUL.FTZ R100, R134.reuse, R100 ;  /* 0x0000006486647220 */ /* 0x040fe20000410000 */
[----:B------:R2:W3:Y:S01]  /*99f0*/  MUFU.EX2 R133, R2 ;  /* 0x0000000200857308 */ /* 0x0004e20000000800 */
[----:B------:R-:W-:Y:S02]  /*9a00*/  FMUL.FTZ R101, R134, R101 ;  /* 0x0000006586657220 */ /* 0x000fe40000410000 */
[--C-:B------:R-:W-:Y:S02]  /*9a10*/  FFMA.FTZ R214, R214, c[0x0][0x2d0], -R209.reuse ;  /* 0x0000b400d6d67a23 */ /* 0x100fe400000108d1 */
[C---:B------:R-:W-:Y:S02]  /*9a20*/  FMUL.FTZ R112, R134.reuse, R112 ;  /* 0x0000007086707220 */ /* 0x040fe40000410000 */
[C---:B------:R-:W-:Y:S02]  /*9a30*/  FMUL.FTZ R113, R134.reuse, R113 ;  /* 0x0000007186717220 */ /* 0x040fe40000410000 */
[C---:B------:R-:W-:Y:S02]  /*9a40*/  FMUL.FTZ R116, R134.reuse, R116 ;  /* 0x0000007486747220 */ /* 0x040fe40000410000 */
[C---:B------:R-:W-:Y:S02]  /*9a50*/  FMUL.FTZ R117, R134.reuse, R117 ;  /* 0x0000007586757220 */ /* 0x040fe40000410000 */
[----:B------:R-:W-:Y:S02]  /*9a60*/  FMUL.FTZ R128, R134, R128 ;  /* 0x0000008086807220 */ /* 0x000fe40000410000 */
[--C-:B-1----:R-:W-:Y:S02]  /*9a70*/  FFMA.FTZ R3, R216, c[0x0][0x2d0], -R209.reuse ;  /* 0x0000b400d8037a23 */ /* 0x102fe400000108d1 */
[----:B------:R-:W-:Y:S02]  /*9a80*/  FMUL.FTZ R129, R134, R129 ;  /* 0x0000008186817220 */ /* 0x000fe40000410000 */
[----:B------:R1:W-:Y:S01]  /*9a90*/  MUFU.EX2 R9, R3 ;  /* 0x0000000300097308 */ /* 0x0003e20000000800 */
[--C-:B------:R-:W-:Y:S02]  /*9aa0*/  FFMA.FTZ R231, R231, c[0x0][0x2d0], -R209.reuse ;  /* 0x0000b400e7e77a23 */ /* 0x100fe400000108d1 */
[----:B--2---:R-:W-:Y:S02]  /*9ab0*/  FADD.FTZ R2, -R137, R140 ;  /* 0x0000008c89027221 */ /* 0x004fe40000010100 */
[C---:B---3--:R-:W-:Y:S02]  /*9ac0*/  FMUL.FTZ R6, R133.reuse, R150 ;  /* 0x0000009685067220 */ /* 0x048fe40000410000 */
[----:B------:R-:W-:Y:S02]  /*9ad0*/  FMUL.FTZ R2, R2, c[0x0][0x2d0] ;  /* 0x0000b40002027a20 */ /* 0x000fe40000410000 */
[C---:B------:R-:W-:Y:S02]  /*9ae0*/  FMUL.FTZ R7, R133.reuse, R151 ;  /* 0x0000009785077220 */ /* 0x040fe40000410000 */
[----:B------:R2:W3:Y:S01]  /*9af0*/  MUFU.EX2 R132, R2 ;  /* 0x0000000200847308 */ /* 0x0004e20000000800 */
[C---:B------:R-:W-:Y:S02]  /*9b00*/  FMUL.FTZ R66, R133.reuse, R206 ;  /* 0x000000ce85427220 */ /* 0x040fe40000410000 */
[C---:B------:R-:W-:Y:S02]  /*9b10*/  FMUL.FTZ R67, R133.reuse, R207 ;  /* 0x000000cf85437220 */ /* 0x040fe40000410000 */
[C---:B------:R-:W-:Y:S01]  /*9b20*/  FMUL.FTZ R70, R133.reuse, R70 ;  /* 0x0000004685467220 */ /* 0x040fe20000410000 */
[----:B------:R-:W-:Y:S01]  /*9b30*/  LDSM.16.MT88.4 R204, [R235+0x1900] ;  /* 0x00190000ebcc783b */ /* 0x000fe20000004200 */
[C---:B------:R-:W-:Y:S02]  /*9b40*/  FMUL.FTZ R71, R133.reuse, R71 ;  /* 0x0000004785477220 */ /* 0x040fe40000410000 */
[----:B------:R-:W-:Y:S02]  /*9b50*/  FMUL.FTZ R82, R133, R82 ;  /* 0x0000005285527220 */ /* 0x000fe40000410000 */
[--C-:B-1----:R-:W-:Y:S02]  /*9b60*/  FFMA.FTZ R3, R223, c[0x0][0x2d0], -R209.reuse ;  /* 0x0000b400df037a23 */ /* 0x102fe400000108d1 */
[C---:B------:R-:W-:Y:S02]  /*9b70*/  FMUL.FTZ R83, R133.reuse, R83 ;  /* 0x0000005385537220 */ /* 0x040fe40000410000 */
[----:B------:R1:W-:Y:S01]  /*9b80*/  MUFU.EX2 R223, R3 ;  /* 0x0000000300df7308 */ /* 0x0003e20000000800 */
[C---:B------:R-:W-:Y:S02]  /*9b90*/  FMUL.FTZ R86, R133.reuse, R86 ;  /* 0x0000005685567220 */ /* 0x040fe40000410000 */
[C---:B------:R-:W-:Y:S02]  /*9ba0*/  FMUL.FTZ R87, R133.reuse, R87 ;  /* 0x0000005785577220 */ /* 0x040fe40000410000 */
[C---:B------:R-:W-:Y:S02]  /*9bb0*/  FMUL.FTZ R98, R133.reuse, R98 ;  /* 0x0000006285627220 */ /* 0x040fe40000410000 */
[----:B------:R-:W-:Y:S02]  /*9bc0*/  FMUL.FTZ R99, R133, R99 ;  /* 0x0000006385637220 */ /* 0x000fe40000410000 */
[--C-:B--2---:R-:W-:Y:S02]  /*9bd0*/  FFMA.FTZ R2, R221, c[0x0][0x2d0], -R208.reuse ;  /* 0x0000b400dd027a23 */ /* 0x104fe400000108d0 */
[C---:B---3--:R-:W-:Y:S01]  /*9be0*/  FMUL.FTZ R13, R132.reuse, R153 ;  /* 0x00000099840d7220 */ /* 0x048fe20000410000 */
[----:B------:R-:W-:Y:S01]  /*9bf0*/  MOV R153, R30 ;  /* 0x0000001e00997202 */ /* 0x000fe20000000f00 */
[----:B------:R2:W-:Y:S01]  /*9c00*/  MUFU.EX2 R239, R2 ;  /* 0x0000000200ef7308 */ /* 0x0005e20000000800 */
[C---:B------:R-:W-:Y:S01]  /*9c10*/  FMUL.FTZ R12, R132.reuse, R152 ;  /* 0x00000098840c7220 */ /* 0x040fe20000410000 */
[----:B------:R-:W-:Y:S01]  /*9c20*/  MOV R152, R40 ;  /* 0x0000002800987202 */ /* 0x000fe20000000f00 */
[C---:B------:R-:W-:Y:S01]  /*9c30*/  FMUL.FTZ R28, R132.reuse, R168 ;  /* 0x000000a8841c7220 */ /* 0x040fe20000410000 */
[----:B------:R-:W-:Y:S01]  /*9c40*/  MOV R168, R29 ;  /* 0x0000001d00a87202 */ /* 0x000fe20000000f00 */
[C---:B------:R-:W-:Y:S01]  /*9c50*/  FMUL.FTZ R29, R132.reuse, R169 ;  /* 0x000000a9841d7220 */ /* 0x040fe20000410000 */
[----:B------:R-:W-:Y:S01]  /*9c60*/  MOV R169, R56 ;  /* 0x0000003800a97202 */ /* 0x000fe20000000f00 */
[C---:B------:R-:W-:Y:S02]  /*9c70*/  FMUL.FTZ R40, R132.reuse, R180 ;  /* 0x000000b484287220 */ /* 0x040fe40000410000 */
[----:B------:R-:W-:Y:S02]  /*9c80*/  FMUL.FTZ R56, R132, R196 ;  /* 0x000000c484387220 */ /* 0x000fe40000410000 */
[--C-:B-1----:R-:W-:Y:S01]  /*9c90*/  FFMA.FTZ R3, R16, c[0x0][0x2d0], -R209.reuse ;  /* 0x0000b40010037a23 */ /* 0x102fe200000108d1 */
[----:B------:R-:W-:Y:S01]  /*9ca0*/  MUFU.EX2 R196, R227 ;  /* 0x000000e300c47308 */ /* 0x000fe20000000800 */
[----:B------:R-:W-:Y:S01]  /*9cb0*/  FMUL.FTZ R16, R134, R156 ;  /* 0x0000009c86107220 */ /* 0x000fe20000410000 */
[----:B------:R-:W-:Y:S01]  /*9cc0*/  MOV R156, R35 ;  /* 0x00000023009c7202 */ /* 0x000fe20000000f00 */
[C---:B------:R-:W-:Y:S01]  /*9cd0*/  FMUL.FTZ R35, R133.reuse, R175 ;  /* 0x000000af85237220 */ /* 0x040fe20000410000 */
[----:B------:R-:W-:Y:S01]  /*9ce0*/  MOV R175, R52 ;  /* 0x0000003400af7202 */ /* 0x000fe20000000f00 */
[----:B------:R-:W-:Y:S02]  /*9cf0*/  FMUL.FTZ R57, R132, R197 ;  /* 0x000000c584397220 */ /* 0x000fe40000410000 */
[--C-:B------:R-:W-:Y:S02]  /*9d00*/  FFMA.FTZ R152, R152, c[0x0][0x2d0], -R208.reuse ;  /* 0x0000b40098987a23 */ /* 0x100fe400000108d0 */
[C---:B------:R-:W-:Y:S01]  /*9d10*/  FMUL.FTZ R60, R132.reuse, R200 ;  /* 0x000000c8843c7220 */ /* 0x040fe20000410000 */
[----:B------:R1:W-:Y:S01]  /*9d20*/  MUFU.EX2 R247, R3 ;  /* 0x0000000300f77308 */ /* 0x0003e20000000800 */
[----:B------:R-:W-:Y:S02]  /*9d30*/  FMUL.FTZ R61, R132, R201 ;  /* 0x000000c9843d7220 */ /* 0x000fe40000410000 */
[----:B--2---:R-:W-:Y:S02]  /*9d40*/  FFMA.FTZ R2, R142, c[0x0][0x2d0], -R208 ;  /* 0x0000b4008e027a23 */ /* 0x004fe400000108d0 */
[C---:B------:R-:W-:Y:S02]  /*9d50*/  FMUL.FTZ R72, R132.reuse, R72 ;  /* 0x0000004884487220 */ /* 0x040fe40000410000 */
[C---:B------:R-:W-:Y:S02]  /*9d60*/  FMUL.FTZ R73, R132.reuse, R73 ;  /* 0x0000004984497220 */ /* 0x040fe40000410000 */
[C---:B------:R-:W-:Y:S01]  /*9d70*/  FMUL.FTZ R76, R132.reuse, R76 ;  /* 0x0000004c844c7220 */ /* 0x040fe20000410000 */
[----:B------:R2:W3:Y:S01]  /*9d80*/  MUFU.EX2 R248, R2 ;  /* 0x0000000200f87308 */ /* 0x0004e20000000800 */
[C---:B------:R-:W-:Y:S02]  /*9d90*/  FMUL.FTZ R77, R132.reuse, R77 ;  /* 0x0000004d844d7220 */ /* 0x040fe40000410000 */
[C---:B------:R-:W-:Y:S02]  /*9da0*/  FMUL.FTZ R88, R132.reuse, R88 ;  /* 0x0000005884587220 */ /* 0x040fe40000410000 */
[C---:B------:R-:W-:Y:S02]  /*9db0*/  FMUL.FTZ R89, R132.reuse, R89 ;  /* 0x0000005984597220 */ /* 0x040fe40000410000 */
[C---:B------:R-:W-:Y:S02]  /*9dc0*/  FMUL.FTZ R92, R132.reuse, R92 ;  /* 0x0000005c845c7220 */ /* 0x040fe40000410000 */
[----:B------:R-:W-:Y:S01]  /*9dd0*/  FMUL.FTZ R93, R132, R93 ;  /* 0x0000005d845d7220 */ /* 0x000fe20000410000 */
[----:B------:R-:W-:Y:S01]  /*9de0*/  MUFU.EX2 R197, R152 ;  /* 0x0000009800c57308 */ /* 0x000fe20000000800 */
[C---:B------:R-:W-:Y:S02]  /*9df0*/  FMUL.FTZ R102, R133.reuse, R102 ;  /* 0x0000006685667220 */ /* 0x040fe40000410000 */
[----:B------:R-:W-:Y:S02]  /*9e00*/  FMUL.FTZ R103, R133, R103 ;  /* 0x0000006785677220 */ /* 0x000fe40000410000 */
[--C-:B-1----:R-:W-:Y:S02]  /*9e10*/  FFMA.FTZ R3, R222, c[0x0][0x2d0], -R210.reuse ;  /* 0x0000b400de037a23 */ /* 0x102fe400000108d2 */
[C---:B------:R-:W-:Y:S02]  /*9e20*/  FMUL.FTZ R104, R132.reuse, R104 ;  /* 0x0000006884687220 */ /* 0x040fe40000410000 */
[C---:B------:R-:W-:Y:S01]  /*9e30*/  FMUL.FTZ R105, R132.reuse, R105 ;  /* 0x0000006984697220 */ /* 0x040fe20000410000 */
[----:B------:R1:W-:Y:S01]  /*9e40*/  MUFU.EX2 R221, R3 ;  /* 0x0000000300dd7308 */ /* 0x0003e20000000800 */
[C---:B------:R-:W-:Y:S02]  /*9e50*/  FMUL.FTZ R108, R132.reuse, R108 ;  /* 0x0000006c846c7220 */ /* 0x040fe40000410000 */
[----:B------:R-:W-:Y:S01]  /*9e60*/  FMUL.FTZ R109, R132, R109 ;  /* 0x0000006d846d7220 */ /* 0x000fe20000410000 */
[----:B--2---:R-:W2:Y:S01]  /*9e70*/  SHFL.BFLY PT, R2, R0, 0x1, 0x1f ;  /* 0x0c201f0000027f89 */ /* 0x004ea200000e0000 */
[----:B---3--:R-:W-:Y:S01]  /*9e80*/  F2FP.BF16.PACK_AB R142, R245, R248 ;  /* 0x000000f8f58e723e */ /* 0x008fe200000010ff */
[--C-:B------:R-:W-:Y:S02]  /*9e90*/  FFMA.FTZ R156, R156, c[0x0][0x2d0], -R210.reuse ;  /* 0x0000b4009c9c7a23 */ /* 0x100fe400000108d2 */
[C---:B------:R-:W-:Y:S02]  /*9ea0*/  FMUL.FTZ R114, R133.reuse, R114 ;  /* 0x0000007285727220 */ /* 0x040fe40000410000 */
[C---:B------:R-:W-:Y:S02]  /*9eb0*/  FMUL.FTZ R115, R133.reuse, R115 ;  /* 0x0000007385737220 */ /* 0x040fe40000410000 */
[C---:B------:R-:W-:Y:S02]  /*9ec0*/  FMUL.FTZ R118, R133.reuse, R118 ;  /* 0x0000007685767220 */ /* 0x040fe40000410000 */
[----:B------:R-:W-:Y:S02]  /*9ed0*/  FMUL.FTZ R119, R133, R119 ;  /* 0x0000007785777220 */ /* 0x000fe40000410000 */
[C---:B------:R-:W-:Y:S02]  /*9ee0*/  FMUL.FTZ R120, R132.reuse, R120 ;  /* 0x0000007884787220 */ /* 0x040fe40000410000 */
[C---:B------:R-:W-:Y:S02]  /*9ef0*/  FMUL.FTZ R121, R132.reuse, R121 ;  /* 0x0000007984797220 */ /* 0x040fe40000410000 */
[C---:B------:R-:W-:Y:S02]  /*9f00*/  FMUL.FTZ R124, R132.reuse, R124 ;  /* 0x0000007c847c7220 */ /* 0x040fe40000410000 */
[C---:B------:R-:W-:Y:S02]  /*9f10*/  FMUL.FTZ R125, R132.reuse, R125 ;  /* 0x0000007d847d7220 */ /* 0x040fe40000410000 */
[--C-:B-1----:R-:W-:Y:S01]  /*9f20*/  FFMA.FTZ R3, R225, c[0x0][0x2d0], -R210.reuse ;  /* 0x0000b400e1037a23 */ /* 0x102fe200000108d2 */
[----:B------:R-:W-:Y:S01]  /*9f30*/  MOV R225, R9 ;  /* 0x0000000900e17202 */ /* 0x000fe20000000f00 */
[----:B------:R-:W-:Y:S02]  /*9f40*/  FMUL.FTZ R9, R132, R145 ;  /* 0x0000009184097220 */ /* 0x000fe40000410000 */
[----:B------:R1:W-:Y:S01]  /*9f50*/  MUFU.EX2 R222, R3 ;  /* 0x0000000300de7308 */ /* 0x0003e20000000800 */
[----:B--2---:R-:W-:Y:S01]  /*9f60*/  FMNMX.FTZ R2, R2, R0, !PT ;  /* 0x0000000002027209 */ /* 0x004fe20007810000 */
[----:B------:R-:W-:Y:S02]  /*9f70*/  FFMA.FTZ R0, R17, c[0x0][0x2d0], -R209 ;  /* 0x0000b40011007a23 */ /* 0x000fe400000108d1 */
[----:B------:R-:W-:Y:S01]  /*9f80*/  FMUL.FTZ R17, R134, R157 ;  /* 0x0000009d86117220 */ /* 0x000fe20000410000 */
[----:B------:R-:W-:Y:S01]  /*9f90*/  MOV R157, R19 ;  /* 0x00000013009d7202 */ /* 0x000fe20000000f00 */
[C---:B------:R-:W-:Y:S01]  /*9fa0*/  FMUL.FTZ R19, R133.reuse, R159 ;  /* 0x0000009f85137220 */ /* 0x040fe20000410000 */
[----:B------:R-:W-:Y:S01]  /*9fb0*/  MOV R159, R51 ;  /* 0x00000033009f7202 */ /* 0x000fe20000000f00 */
[C---:B------:R-:W-:Y:S02]  /*9fc0*/  FMUL.FTZ R51, R133.reuse, R191 ;  /* 0x000000bf85337220 */ /* 0x040fe40000410000 */
[----:B------:R2:W3:Y:S01]  /*9fd0*/  MUFU.EX2 R244, R0 ;  /* 0x0000000000f47308 */ /* 0x0004e20000000800 */
[C---:B------:R-:W-:Y:S02]  /*9fe0*/  FMUL.FTZ R130, R133.reuse, R130 ;  /* 0x0000008285827220 */ /* 0x040fe40000410000 */
[----:B------:R-:W-:Y:S02]  /*9ff0*/  FMUL.FTZ R131, R133, R131 ;  /* 0x0000008385837220 */ /* 0x000fe40000410000 */
[--C-:B-1----:R-:W-:Y:S05]  /*a000*/  FFMA.FTZ R3, R218, c[0x0][0x2d0], -R210.reuse ;  /* 0x0000b400da037a23 */ /* 0x102fea00000108d2 */
[----:B------:R1:W-:Y:S01]  /*a010*/  MUFU.EX2 R246, R3 ;  /* 0x0000000300f67308 */ /* 0x0003e20000000800 */
[----:B--2---:R-:W-:Y:S01]  /*a020*/  FADD.FTZ R0, -R2, R141 ;  /* 0x0000008d02007221 */ /* 0x004fe20000010100 */
[----:B---3--:R-:W-:Y:S02]  /*a030*/  F2FP.BF16.PACK_AB R143, R244, R247 ;  /* 0x000000f7f48f723e */ /* 0x008fe400000010ff */
[----:B------:R-:W-:Y:S01]  /*a040*/  F2FP.BF16.PACK_AB R141, R223, R225 ;  /* 0x000000e1df8d723e */ /* 0x000fe200000010ff */
[----:B------:R-:W-:Y:S06]  /*a050*/  FMUL.FTZ R0, R0, c[0x0][0x2d0] ;  /* 0x0000b40000007a20 */ /* 0x000fec0000410000 */
[----:B------:R-:W2:Y:S01]  /*a060*/  MUFU.EX2 R0, R0 ;  /* 0x0000000000007308 */ /* 0x000ea20000000800 */
[----:B-1----:R-:W-:Y:S09]  /*a070*/  FFMA.FTZ R3, R217, c[0x0][0x2d0], -R210 ;  /* 0x0000b400d9037a23 */ /* 0x002ff200000108d2 */
[----:B------:R1:W3:Y:S01]  /*a080*/  MUFU.EX2 R243, R3 ;  /* 0x0000000300f37308 */ /* 0x0002e20000000800 */
[C---:B--2---:R-:W-:Y:S02]  /*a090*/  FMUL.FTZ R10, R0.reuse, R146 ;  /* 0x00000092000a7220 */ /* 0x044fe40000410000 */
[C---:B------:R-:W-:Y:S02]  /*a0a0*/  FMUL.FTZ R11, R0.reuse, R147 ;  /* 0x00000093000b7220 */ /* 0x040fe40000410000 */
[C---:B------:R-:W-:Y:S01]  /*a0b0*/  FMUL.FTZ R14, R0.reuse, R154 ;  /* 0x0000009a000e7220 */ /* 0x040fe20000410000 */
[----:B------:R-:W-:Y:S01]  /*a0c0*/  MOV R154, R18 ;  /* 0x00000012009a7202 */ /* 0x000fe20000000f00 */
[C---:B------:R-:W-:Y:S01]  /*a0d0*/  FMUL.FTZ R15, R0.reuse, R155 ;  /* 0x0000009b000f7220 */ /* 0x040fe20000410000 */
[----:B------:R-:W-:Y:S01]  /*a0e0*/  MOV R155, R42 ;  /* 0x0000002a009b7202 */ /* 0x000fe20000000f00 */
[----:B------:R-:W-:Y:S01]  /*a0f0*/  FMUL.FTZ R18, R133, R158 ;  /* 0x0000009e85127220 */ /* 0x000fe20000410000 */
[----:B------:R-:W-:Y:S01]  /*a100*/  MOV R158, R26 ;  /* 0x0000001a009e7202 */ /* 0x000fe20000000f00 */
[----:B------:R-:W-:Y:S02]  /*a110*/  FMUL.FTZ R26, R0, R166 ;  /* 0x000000a6001a7220 */ /* 0x000fe40000410000 */
[----:B-1----:R-:W-:Y:S01]  /*a120*/  FMUL.FTZ R3, R2, c[0x0][0x2d0] ;  /* 0x0000b40002037a20 */ /* 0x002fe20000410000 */
[----:B---3--:R-:W-:Y:S01]  /*a130*/  F2FP.BF16.PACK_AB R146, R243, R246 ;  /* 0x000000f6f392723e */ /* 0x008fe200000010ff */
[----:B------:R-:W-:Y:S01]  /*a140*/  FMUL.FTZ R30, R0, R170 ;  /* 0x000000aa001e7220 */ /* 0x000fe20000410000 */
[----:B------:R-:W-:Y:S01]  /*a150*/  MOV R170, R31 ;  /* 0x0000001f00aa7202 */ /* 0x000fe20000000f00 */
[--C-:B------:R-:W-:Y:S01]  /*a160*/  FFMA.FTZ R4, R220, c[0x0][0x2d0], -R3.reuse ;  /* 0x0000b400dc047a23 */ /* 0x100fe20000010803 */
[----:B------:R-:W-:Y:S01]  /*a170*/  MOV R220, R44 ;  /* 0x0000002c00dc7202 */ /* 0x000fe20000000f00 */
[----:B------:R-:W-:Y:S01]  /*a180*/  FMUL.FTZ R31, R0, R171 ;  /* 0x000000ab001f7220 */ /* 0x000fe20000410000 */
[----:B------:R-:W-:Y:S01]  /*a190*/  MOV R171, R32 ;  /* 0x0000002000ab7202 */ /* 0x000fe20000000f00 */
[----:B------:R1:W-:Y:S01]  /*a1a0*/  MUFU.EX2 R216, R4 ;  /* 0x0000000400d87308 */ /* 0x0003e20000000800 */
[----:B------:R-:W-:Y:S01]  /*a1b0*/  FMUL.FTZ R32, R134, R172 ;  /* 0x000000ac86207220 */ /* 0x000fe20000410000 */
[----:B------:R-:W-:Y:S01]  /*a1c0*/  MOV R172, R55 ;  /* 0x0000003700ac7202 */ /* 0x000fe20000000f00 */
[----:B------:R-:W-:Y:S02]  /*a1d0*/  IMAD.MOV.U32 R166, RZ, RZ, R34 ;  /* 0x000000ffffa67224 */ /* 0x000fe400078e0022 */
[----:B------:R-:W-:Y:S01]  /*a1e0*/  FMUL.FTZ R34, R133, R174 ;  /* 0x000000ae85227220 */ /* 0x000fe20000410000 */
[----:B------:R-:W-:Y:S01]  /*a1f0*/  MOV R174, R53 ;  /* 0x0000003500ae7202 */ /* 0x000fe20000000f00 */
[C---:B------:R-:W-:Y:S02]  /*a200*/  FMUL.FTZ R27, R0.reuse, R167 ;  /* 0x000000a7001b7220 */ /* 0x040fe40000410000 */
[C---:B------:R-:W-:Y:S02]  /*a210*/  FMUL.FTZ R42, R0.reuse, R182 ;  /* 0x000000b6002a7220 */ /* 0x040fe40000410000 */
[----:B------:R-:W-:Y:S02]  /*a220*/  IMAD.MOV.U32 R167, RZ, RZ, R46 ;  /* 0x000000ffffa77224 */ /* 0x000fe400078e002e */
[----:B------:R-:W-:Y:S02]  /*a230*/  FMUL.FTZ R46, R0, R186 ;  /* 0x000000ba002e7220 */ /* 0x000fe40000410000 */
[----:B------:R-:W-:Y:S02]  /*a240*/  FMUL.FTZ R44, R132, R184 ;  /* 0x000000b8842c7220 */ /* 0x000fe40000410000 */
[C---:B------:R-:W-:Y:S02]  /*a250*/  FMUL.FTZ R58, R0.reuse, R198 ;  /* 0x000000c6003a7220 */ /* 0x040fe40000410000 */
[C---:B------:R-:W-:Y:S02]  /*a260*/  FMUL.FTZ R59, R0.reuse, R199 ;  /* 0x000000c7003b7220 */ /* 0x040fe40000410000 */
[C---:B------:R-:W-:Y:S02]  /*a270*/  FMUL.FTZ R62, R0.reuse, R202 ;  /* 0x000000ca003e7220 */ /* 0x040fe40000410000 */
[----:B------:R-:W-:Y:S02]  /*a280*/  FMUL.FTZ R63, R0, R203 ;  /* 0x000000cb003f7220 */ /* 0x000fe40000410000 */
[--C-:B-1----:R-:W-:Y:S01]  /*a290*/  FFMA.FTZ R4, R226, c[0x0][0x2d0], -R3.reuse ;  /* 0x0000b400e2047a23 */ /* 0x102fe20000010803 */
[----:B------:R-:W-:Y:S01]  /*a2a0*/  MOV R226, R8 ;  /* 0x0000000800e27202 */ /* 0x000fe20000000f00 */
[----:B------:R-:W-:Y:S01]  /*a2b0*/  FMUL.FTZ R8, R132, R144 ;  /* 0x0000009084087220 */ /* 0x000fe20000410000 */
[----:B------:R-:W-:Y:S01]  /*a2c0*/  F2FP.BF16.PACK_AB R144, R222, R221 ;  /* 0x000000ddde90723e */ /* 0x000fe200000010ff */
[----:B------:R1:W2:Y:S01]  /*a2d0*/  MUFU.EX2 R217, R4 ;  /* 0x0000000400d97308 */ /* 0x0002a20000000800 */
[----:B------:R-:W-:Y:S01]  /*a2e0*/  F2FP.BF16.PACK_AB R140, R239, R226 ;  /* 0x000000e2ef8c723e */ /* 0x000fe200000010ff */
[C---:B------:R-:W-:Y:S02]  /*a2f0*/  FMUL.FTZ R74, R0.reuse, R74 ;  /* 0x0000004a004a7220 */ /* 0x040fe40000410000 */
        /* <DEDUP_REMOVED lines=9> */
[----:B------:R-:W-:Y:S02]  /*a390*/  FMUL.FTZ R110, R0, R110 ;  /* 0x0000006e006e7220 */ /* 0x000fe40000410000 */
[--C-:B-1----:R-:W-:Y:S01]  /*a3a0*/  FFMA.FTZ R4, R224, c[0x0][0x2d0], -R3.reuse ;  /* 0x0000b400e0047a23 */ /* 0x102fe20000010803 */
[----:B--2---:R-:W-:Y:S01]  /*a3b0*/  F2FP.BF16.PACK_AB R145, R217, R216 ;  /* 0x000000d8d991723e */ /* 0x004fe200000010ff */
[----:B------:R-:W-:Y:S01]  /*a3c0*/  FMUL.FTZ R111, R0, R111 ;  /* 0x0000006f006f7220 */ /* 0x000fe20000410000 */
[----:B------:R-:W-:Y:S01]  /*a3d0*/  MOV R224, R45 ;  /* 0x0000002d00e07202 */ /* 0x000fe20000000f00 */
[----:B------:R1:W-:Y:S01]  /*a3e0*/  MUFU.EX2 R218, R4 ;  /* 0x0000000400da7308 */ /* 0x0003e20000000800 */
[----:B------:R-:W-:Y:S02]  /*a3f0*/  FMUL.FTZ R45, R132, R185 ;  /* 0x000000b9842d7220 */ /* 0x000fe40000410000 */
[C---:B------:R-:W-:Y:S02]  /*a400*/  FMUL.FTZ R122, R0.reuse, R122 ;  /* 0x0000007a007a7220 */ /* 0x040fe40000410000 */
[C---:B------:R-:W-:Y:S02]  /*a410*/  FMUL.FTZ R123, R0.reuse, R123 ;  /* 0x0000007b007b7220 */ /* 0x040fe40000410000 */
[C---:B------:R-:W-:Y:S02]  /*a420*/  FMUL.FTZ R126, R0.reuse, R126 ;  /* 0x0000007e007e7220 */ /* 0x040fe40000410000 */
[----:B------:R-:W-:Y:S01]  /*a430*/  FMUL.FTZ R127, R0, R127 ;  /* 0x0000007f007f7220 */ /* 0x000fe20000410000 */
[----:B------:R-:W-:Y:S01]  /*a440*/  MUFU.EX2 R185, R156 ;  /* 0x0000009c00b97308 */ /* 0x000fe20000000800 */
[--C-:B-1----:R-:W-:Y:S09]  /*a450*/  FFMA.FTZ R4, R219, c[0x0][0x2d0], -R3.reuse ;  /* 0x0000b400db047a23 */ /* 0x102ff20000010803 */
[----:B------:R1:W2:Y:S02]  /*a460*/  MUFU.EX2 R219, R4 ;  /* 0x0000000400db7308 */ /* 0x0002a40000000800 */
[C---:B-1----:R-:W-:Y:S01]  /*a470*/  FMUL.FTZ R4, R134.reuse, R148 ;  /* 0x0000009486047220 */ /* 0x042fe20000410000 */
[----:B--2---:R-:W-:Y:S01]  /*a480*/  F2FP.BF16.PACK_AB R147, R219, R218 ;  /* 0x000000dadb93723e */ /* 0x004fe200000010ff */
[----:B------:R-:W-:Y:S05]  /*a490*/  LDSM.16.MT88.4 R148, [R235+0x100] ;  /* 0x00010000eb94783b */ /* 0x000fea0000004200 */
[-C--:B------:R-:W-:Y:S08]  /*a4a0*/  HMMA.16816.F32.BF16 R4, R140, R20.reuse, R4 ;  /* 0x000000148c04723c */ /* 0x080ff00000041804 */
[C---:B------:R-:W-:Y:S07]  /*a4b0*/  HMMA.16816.F32.BF16 R8, R144.reuse, R20, R8 ;  /* 0x000000149008723c */ /* 0x040fee0000041808 */
[C---:B------:R-:W-:Y:S01]  /*a4c0*/  FMUL.FTZ R20, R134.reuse, R160 ;  /* 0x000000a086147220 */ /* 0x040fe20000410000 */
[-C--:B------:R-:W-:Y:S01]  /*a4d0*/  HMMA.16816.F32.BF16 R12, R144, R22.reuse, R12 ;  /* 0x00000016900c723c */ /* 0x080fe2000004180c */
[----:B------:R-:W-:Y:S03]  /*a4e0*/  MOV R160, R50 ;  /* 0x0000003200a07202 */ /* 0x000fe60000000f00 */
[C---:B------:R-:W-:Y:S02]  /*a4f0*/  FMUL.FTZ R50, R133.reuse, R190 ;  /* 0x000000be85327220 */ /* 0x040fe40000410000 */
[----:B------:R-:W-:Y:S01]  /*a500*/  IMAD.MOV.U32 R180, RZ, RZ, R160 ;  /* 0x000000ffffb47224 */ /* 0x000fe200078e00a0 */
[----:B------:R-:W-:Y:S01]  /*a510*/  MOV R160, R154 ;  /* 0x0000009a00a07202 */ /* 0x000fe20000000f00 */
[C---:B------:R-:W-:Y:S01]  /*a520*/  HMMA.16816.F32.BF16 R16, R140.reuse, R22, R16 ;  /* 0x000000168c10723c */ /* 0x040fe20000041810 */
[C---:B------:R-:W-:Y:S03]  /*a530*/  FMUL.FTZ R21, R134.reuse, R161 ;  /* 0x000000a186157220 */ /* 0x040fe60000410000 */
[----:B------:R-:W-:Y:S01]  /*a540*/  MOV R161, R48 ;  /* 0x0000003000a17202 */ /* 0x000fe20000000f00 */
[----:B------:R-:W-:Y:S02]  /*a550*/  FMUL.FTZ R48, R134, R188 ;  /* 0x000000bc86307220 */ /* 0x000fe40000410000 */
[C---:B------:R-:W-:Y:S02]  /*a560*/  FMUL.FTZ R22, R133.reuse, R162 ;  /* 0x000000a285167220 */ /* 0x040fe40000410000 */
[----:B------:R-:W-:Y:S03]  /*a570*/  FMUL.FTZ R23, R133, R163 ;  /* 0x000000a385177220 */ /* 0x000fe60000410000 */
[----:B------:R-:W-:Y:S01]  /*a580*/  IMAD.MOV.U32 R162, RZ, RZ, R24 ;  /* 0x000000ffffa27224 */ /* 0x000fe200078e0018 */
[----:B------:R-:W-:Y:S01]  /*a590*/  MOV R163, R25 ;  /* 0x0000001900a37202 */ /* 0x000fe20000000f00 */
[----:B------:R-:W-:Y:S01]  /*a5a0*/  FMUL.FTZ R24, R132, R164 ;  /* 0x000000a484187220 */ /* 0x000fe20000410000 */
[----:B------:R-:W-:Y:S01]  /*a5b0*/  MOV R164, R33 ;  /* 0x0000002100a47202 */ /* 0x000fe20000000f00 */
[-C--:B------:R-:W-:Y:S01]  /*a5c0*/  HMMA.16816.F32.BF16 R20, R140, R36.reuse, R20 ;  /* 0x000000248c14723c */ /* 0x080fe20000041814 */
[----:B------:R-:W-:Y:S01]  /*a5d0*/  FMUL.FTZ R33, R134, R173 ;  /* 0x000000ad86217220 */ /* 0x000fe20000410000 */
[----:B------:R-:W-:Y:S01]  /*a5e0*/  MOV R173, R54 ;  /* 0x0000003600ad7202 */ /* 0x000fe20000000f00 */
[----:B------:R-:W-:Y:S01]  /*a5f0*/  FMUL.FTZ R25, R132, R165 ;  /* 0x000000a584197220 */ /* 0x000fe20000410000 */
[----:B------:R-:W1:Y:S01]  /*a600*/  LDSM.16.MT88.4 R52, [R236+0x100] ;  /* 0x00010000ec34783b */ /* 0x000e620000004200 */
[--C-:B------:R-:W-:Y:S01]  /*a610*/  FFMA.FTZ R163, R163, c[0x0][0x2d0], -R210.reuse ;  /* 0x0000b400a3a37a23 */ /* 0x100fe200000108d2 */
[----:B------:R-:W-:Y:S01]  /*a620*/  MOV R165, R47 ;  /* 0x0000002f00a57202 */ /* 0x000fe20000000f00 */
[--C-:B------:R-:W-:Y:S02]  /*a630*/  FFMA.FTZ R162, R162, c[0x0][0x2d0], -R210.reuse ;  /* 0x0000b400a2a27a23 */ /* 0x100fe400000108d2 */
[--C-:B------:R-:W-:Y:S01]  /*a640*/  FFMA.FTZ R160, R160, c[0x0][0x2d0], -R3.reuse ;  /* 0x0000b400a0a07a23 */ /* 0x100fe20000010803 */
[C---:B------:R-:W-:Y:S01]  /*a650*/  HMMA.16816.F32.BF16 R24, R144.reuse, R36, R24 ;  /* 0x000000249018723c */ /* 0x040fe20000041818 */
[----:B------:R-:W-:Y:S01]  /*a660*/  MUFU.EX2 R201, R163 ;  /* 0x000000a300c97308 */ /* 0x000fe20000000800 */
[----:B------:R-:W-:Y:S02]  /*a670*/  FMUL.FTZ R47, R0, R187 ;  /* 0x000000bb002f7220 */ /* 0x000fe40000410000 */
[--C-:B------:R-:W-:Y:S02]  /*a680*/  FFMA.FTZ R165, R165, c[0x0][0x2d0], -R210.reuse ;  /* 0x0000b400a5a57a23 */ /* 0x100fe400000108d2 */
[----:B------:R-:W-:Y:S02]  /*a690*/  FFMA.FTZ R180, R180, c[0x0][0x2d0], -R210 ;  /* 0x0000b400b4b47a23 */ /* 0x000fe400000108d2 */
[-C--:B------:R-:W-:Y:S01]  /*a6a0*/  HMMA.16816.F32.BF16 R28, R144, R38.reuse, R28 ;  /* 0x00000026901c723c */ /* 0x080fe2000004181c */
[C---:B------:R-:W-:Y:S02]  /*a6b0*/  FMUL.FTZ R36, R134.reuse, R176 ;  /* 0x000000b086247220 */ /* 0x040fe40000410000 */
[----:B------:R-:W-:Y:S01]  /*a6c0*/  MUFU.EX2 R188, R165 ;  /* 0x000000a500bc7308 */ /* 0x000fe20000000800 */
[----:B------:R-:W-:Y:S01]  /*a6d0*/  MOV R176, R49 ;  /* 0x0000003100b07202 */ /* 0x000fe20000000f00 */
[C---:B------:R-:W-:Y:S02]  /*a6e0*/  FMUL.FTZ R49, R134.reuse, R189 ;  /* 0x000000bd86317220 */ /* 0x040fe40000410000 */
[----:B------:R-:W-:Y:S01]  /*a6f0*/  FMUL.FTZ R37, R134, R177 ;  /* 0x000000b186257220 */ /* 0x000fe20000410000 */
[C---:B------:R-:W-:Y:S01]  /*a700*/  HMMA.16816.F32.BF16 R32, R140.reuse, R38, R32 ;  /* 0x000000268c20723c */ /* 0x040fe20000041820 */
[----:B------:R-:W-:Y:S03]  /*a710*/  MOV R177, R43 ;  /* 0x0000002b00b17202 */ /* 0x000fe60000000f00 */
[----:B------:R-:W-:Y:S02]  /*a720*/  FMUL.FTZ R43, R0, R183 ;  /* 0x000000b7002b7220 */ /* 0x000fe40000410000 */
[--C-:B------:R-:W-:Y:S02]  /*a730*/  FFMA.FTZ R183, R136, c[0x0][0x2d0], -R3.reuse ;  /* 0x0000b40088b77a23 */ /* 0x100fe40000010803 */
[C---:B------:R-:W-:Y:S01]  /*a740*/  FMUL.FTZ R38, R133.reuse, R178 ;  /* 0x000000b285267220 */ /* 0x040fe20000410000 */
[----:B------:R-:W-:Y:S03]  /*a750*/  MOV R178, R41 ;  /* 0x0000002900b27202 */ /* 0x000fe60000000f00 */
[----:B------:R-:W-:Y:S02]  /*a760*/  FMUL.FTZ R39, R133, R179 ;  /* 0x000000b385277220 */ /* 0x000fe40000410000 */
[----:B------:R-:W-:Y:S01]  /*a770*/  FMUL.FTZ R41, R132, R181 ;  /* 0x000000b584297220 */ /* 0x000fe20000410000 */
[----:B------:R-:W-:Y:S01]  /*a780*/  MOV R181, R159 ;  /* 0x0000009f00b57202 */ /* 0x000fe20000000f00 */
[----:B------:R-:W-:Y:S01]  /*a790*/  FFMA.FTZ R152, R178, c[0x0][0x2d0], -R208 ;  /* 0x0000b400b2987a23 */ /* 0x000fe200000108d0 */
[----:B------:R-:W-:Y:S02]  /*a7a0*/  MOV R178, R161 ;  /* 0x000000a100b27202 */ /* 0x000fe40000000f00 */
[-C--:B-1----:R-:W-:Y:S01]  /*a7b0*/  HMMA.16816.F32.BF16 R36, R140, R52.reuse, R36 ;  /* 0x000000348c24723c */ /* 0x082fe20000041824 */
[----:B------:R-:W-:Y:S01]  /*a7c0*/  MOV R161, R153 ;  /* 0x0000009900a17202 */ /* 0x000fe20000000f00 */
[--C-:B------:R-:W-:Y:S01]  /*a7d0*/  FFMA.FTZ R182, R181, c[0x0][0x2d0], -R210.reuse ;  /* 0x0000b400b5b67a23 */ /* 0x100fe200000108d2 */
[----:B------:R1:W-:Y:S01]  /*a7e0*/  MUFU.EX2 R184, R152 ;  /* 0x0000009800b87308 */ /* 0x0003e20000000800 */
[----:B------:R-:W-:Y:S02]  /*a7f0*/  FFMA.FTZ R178, R178, c[0x0][0x2d0], -R210 ;  /* 0x0000b400b2b27a23 */ /* 0x000fe400000108d2 */
[----:B------:R-:W-:Y:S02]  /*a800*/  FFMA.FTZ R161, R161, c[0x0][0x2d0], -R3 ;  /* 0x0000b400a1a17a23 */ /* 0x000fe40000010803 */
[C---:B------:R-:W-:Y:S05]  /*a810*/  HMMA.16816.F32.BF16 R40, R144.reuse, R52, R40 ;  /* 0x000000349028723c */ /* 0x040fea0000041828 */
[----:B------:R-:W-:Y:S02]  /*a820*/  MUFU.EX2 R202, R161 ;  /* 0x000000a100ca7308 */ /* 0x000fe40000000800 */
[C---:B------:R-:W-:Y:S01]  /*a830*/  FMUL.FTZ R53, R134.reuse, R193 ;  /* 0x000000c186357220 */ /* 0x040fe20000410000 */
[-C--:B------:R-:W-:Y:S01]  /*a840*/  HMMA.16816.F32.BF16 R44, R144, R54.reuse, R44 ;  /* 0x00000036902c723c */ /* 0x080fe2000004182c */
[----:B------:R-:W2:Y:S03]  /*a850*/  LDL.LU R193, [R1+0x3c] ;  /* 0x00003c0001c17983 */ /* 0x000ea60000300800 */
[----:B------:R-:W-:Y:S01]  /*a860*/  FMUL.FTZ R52, R134, R192 ;  /* 0x000000c086347220 */ /* 0x000fe20000410000 */
[----:B------:R-:W3:Y:S03]  /*a870*/  LDL.LU R191, [R1+0x38] ;  /* 0x0000380001bf7983 */ /* 0x000ee60000300800 */
[C---:B------:R-:W-:Y:S01]  /*a880*/  HMMA.16816.F32.BF16 R48, R140.reuse, R54, R48 ;  /* 0x000000368c30723c */ /* 0x040fe20000041830 */
[----:B------:R-:W4:Y:S03]  /*a890*/  LDL.LU R190, [R1+0x44] ;  /* 0x0000440001be7983 */ /* 0x000f260000300800 */
[--C-:B-1----:R-:W-:Y:S01]  /*a8a0*/  FFMA.FTZ R152, R242, c[0x0][0x2d0], -R209.reuse ;  /* 0x0000b400f2987a23 */ /* 0x102fe200000108d1 */
[----:B------:R-:W3:Y:S02]  /*a8b0*/  LDL.LU R189, [R1+0x40] ;  /* 0x0000400001bd7983 */ /* 0x000ee40000300800 */
[C---:B------:R-:W-:Y:S01]  /*a8c0*/  FMUL.FTZ R54, R133.reuse, R194 ;  /* 0x000000c285367220 */ /* 0x040fe20000410000 */
[----:B------:R1:W-:Y:S01]  /*a8d0*/  MUFU.EX2 R242, R152 ;  /* 0x0000009800f27308 */ /* 0x0003e20000000800 */
[----:B------:R-:W-:Y:S07]  /*a8e0*/  FMUL.FTZ R55, R133, R195 ;  /* 0x000000c385377220 */ /* 0x000fee0000410000 */
[-C--:B------:R-:W-:Y:S02]  /*a8f0*/  HMMA.16816.F32.BF16 R52, R140, R148.reuse, R52 ;  /* 0x000000948c34723c */ /* 0x080fe40000041834 */
[----:B------:R-:W-:Y:S06]  /*a900*/  MUFU.EX2 R195, R231 ;  /* 0x000000e700c37308 */ /* 0x000fec0000000800 */
[C---:B------:R-:W-:Y:S08]  /*a910*/  HMMA.16816.F32.BF16 R56, R144.reuse, R148, R56 ;  /* 0x000000949038723c */ /* 0x040ff00000041838 */
[-C--:B------:R-:W-:Y:S01]  /*a920*/  HMMA.16816.F32.BF16 R60, R144, R150.reuse, R60 ;  /* 0x00000096903c723c */ /* 0x080fe2000004183c */
[----:B-1----:R-:W-:Y:S04]  /*a930*/  FFMA.FTZ R152, R238, c[0x0][0x2d0], -R209 ;  /* 0x0000b400ee987a23 */ /* 0x002fe800000108d1 */
[----:B------:R1:W-:Y:S03]  /*a940*/  MUFU.EX2 R238, R152 ;  /* 0x0000009800ee7308 */ /* 0x0003e60000000800 */
[C---:B------:R-:W-:Y:S01]  /*a950*/  HMMA.16816.F32.BF16 R64, R140.reuse, R150, R64 ;  /* 0x000000968c40723c */ /* 0x040fe20000041840 */
[----:B------:R-:W1:Y:S03]  /*a960*/  LDSM.16.MT88.4 R148, [R233+0x2100] ;  /* 0x00210000e994783b */ /* 0x000e660000004200 */
[--C-:B-1----:R-:W-:Y:S01]  /*a970*/  FFMA.FTZ R152, R177, c[0x0][0x2d0], -R208.reuse ;  /* 0x0000b400b1987a23 */ /* 0x102fe200000108d0 */
[----:B------:R-:W-:Y:S03]  /*a980*/  MOV R177, R240 ;  /* 0x000000f000b17202 */ /* 0x000fe60000000f00 */
[----:B------:R1:W-:Y:S01]  /*a990*/  MUFU.EX2 R200, R152 ;  /* 0x0000009800c87308 */ /* 0x0003e20000000800 */
[-C--:B------:R-:W-:Y:S08]  /*a9a0*/  HMMA.16816.F32.BF16 R68, R140, R148.reuse, R68 ;  /* 0x000000948c44723c */ /* 0x080ff00000041844 */
[C---:B------:R-:W-:Y:S01]  /*a9b0*/  HMMA.16816.F32.BF16 R72, R144.reuse, R148, R72 ;  /* 0x000000949048723c */ /* 0x040fe20000041848 */
[--C-:B-1----:R-:W-:Y:S03]  /*a9c0*/  FFMA.FTZ R152, R176, c[0x0][0x2d0], -R208.reuse ;  /* 0x0000b400b0987a23 */ /* 0x102fe600000108d0 */
[----:B------:R-:W-:Y:S01]  /*a9d0*/  FFMA.FTZ R176, R228, c[0x0][0x2d0], -R208 ;  /* 0x0000b400e4b07a23 */ /* 0x000fe200000108d0 */
[----:B------:R1:W-:Y:S03]  /*a9e0*/  MUFU.EX2 R187, R152 ;  /* 0x0000009800bb7308 */ /* 0x0003e60000000800 */
[-C--:B------:R-:W-:Y:S08]  /*a9f0*/  HMMA.16816.F32.BF16 R76, R144, R150.reuse, R76 ;  /* 0x00000096904c723c */ /* 0x080ff0000004184c */
[C---:B------:R-:W-:Y:S01]  /*aa00*/  HMMA.16816.F32.BF16 R80, R140.reuse, R150, R80 ;  /* 0x000000968c50723c */ /* 0x040fe20000041850 */
[----:B------:R-:W1:Y:S03]  /*aa10*/  LDSM.16.MT88.4 R148, [R234+0x2100] ;  /* 0x00210000ea94783b */ /* 0x000e660000004200 */
[--C-:B-1----:R-:W-:Y:S04]  /*aa20*/  FFMA.FTZ R152, R241, c[0x0][0x2d0], -R210.reuse ;  /* 0x0000b400f1987a23 */ /* 0x102fe800000108d2 */
[----:B------:R1:W-:Y:S01]  /*aa30*/  MUFU.EX2 R241, R152 ;  /* 0x0000009800f17308 */ /* 0x0003e20000000800 */
[-C--:B------:R-:W-:Y:S03]  /*aa40*/  HMMA.16816.F32.BF16 R84, R140, R148.reuse, R84 ;  /* 0x000000948c54723c */ /* 0x080fe60000041854 */
[----:B-1----:R-:W-:Y:S06]  /*aa50*/  FFMA.FTZ R152, R237, c[0x0][0x2d0], -R210 ;  /* 0x0000b400ed987a23 */ /* 0x002fec00000108d2 */
[----:B------:R1:W-:Y:S01]  /*aa60*/  MUFU.EX2 R237, R152 ;  /* 0x0000009800ed7308 */ /* 0x0003e20000000800 */
[C---:B------:R-:W-:Y:S08]  /*aa70*/  HMMA.16816.F32.BF16 R88, R144.reuse, R148, R88 ;  /* 0x000000949058723c */ /* 0x040ff00000041858 */
[-C--:B------:R-:W-:Y:S08]  /*aa80*/  HMMA.16816.F32.BF16 R92, R144, R150.reuse, R92 ;  /* 0x00000096905c723c */ /* 0x080ff0000004185c */
[C---:B------:R-:W-:Y:S01]  /*aa90*/  HMMA.16816.F32.BF16 R96, R140.reuse, R150, R96 ;  /* 0x000000968c60723c */ /* 0x040fe20000041860 */
[----:B------:R-:W1:Y:S03]  /*aaa0*/  LDSM.16.MT88.4 R148, [R236+0x2100] ;  /* 0x00210000ec94783b */ /* 0x000e660000004200 */
[----:B-1----:R-:W-:Y:S04]  /*aab0*/  FFMA.FTZ R152, R174, c[0x0][0x2d0], -R3 ;  /* 0x0000b400ae987a23 */ /* 0x002fe80000010803 */
[----:B------:R1:W-:Y:S01]  /*aac0*/  MUFU.EX2 R240, R152 ;  /* 0x0000009800f07308 */ /* 0x0003e20000000800 */
[-C--:B------:R-:W-:Y:S08]  /*aad0*/  HMMA.16816.F32.BF16 R100, R140, R148.reuse, R100 ;  /* 0x000000948c64723c */ /* 0x080ff00000041864 */
[C---:B------:R-:W-:Y:S07]  /*aae0*/  HMMA.16816.F32.BF16 R104, R144.reuse, R148, R104 ;  /* 0x000000949068723c */ /* 0x040fee0000041868 */
[----:B------:R-:W-:Y:S01]  /*aaf0*/  FFMA.FTZ R148, R175, c[0x0][0x2d0], -R209 ;  /* 0x0000b400af947a23 */ /* 0x000fe200000108d1 */
[-C--:B------:R-:W-:Y:S01]  /*ab00*/  HMMA.16816.F32.BF16 R108, R144, R150.reuse, R108 ;  /* 0x00000096906c723c */ /* 0x080fe2000004186c */
[----:B------:R-:W-:Y:S03]  /*ab10*/  MOV R175, R173 ;  /* 0x000000ad00af7202 */ /* 0x000fe60000000f00 */
[----:B------:R-:W-:Y:S01]  /*ab20*/  MOV R173, R172 ;  /* 0x000000ac00ad7202 */ /* 0x000fe20000000f00 */
[----:B------:R-:W-:Y:S01]  /*ab30*/  IMAD.MOV.U32 R172, RZ, RZ, R171 ;  /* 0x000000ffffac7224 */ /* 0x000fe200078e00ab */
[----:B------:R-:W-:Y:S02]  /*ab40*/  MOV R171, R170 ;  /* 0x000000aa00ab7202 */ /* 0x000fe40000000f00 */
[C---:B------:R-:W-:Y:S01]  /*ab50*/  HMMA.16816.F32.BF16 R112, R140.reuse, R150, R112 ;  /* 0x000000968c70723c */ /* 0x040fe20000041870 */
[----:B------:R-:W-:Y:S03]  /*ab60*/  MOV R170, R169 ;  /* 0x000000a900aa7202 */ /* 0x000fe60000000f00 */
[----:B------:R-:W-:Y:S01]  /*ab70*/  MOV R169, R168 ;  /* 0x000000a800a97202 */ /* 0x000fe20000000f00 */
[----:B-1----:R-:W-:Y:S01]  /*ab80*/  FFMA.FTZ R152, R173, c[0x0][0x2d0], -R3 ;  /* 0x0000b400ad987a23 */ /* 0x002fe20000010803 */
[----:B------:R-:W-:Y:S01]  /*ab90*/  MOV R168, R167 ;  /* 0x000000a700a87202 */ /* 0x000fe20000000f00 */
[--C-:B------:R-:W-:Y:S01]  /*aba0*/  FFMA.FTZ R174, R171, c[0x0][0x2d0], -R208.reuse ;  /* 0x0000b400abae7a23 */ /* 0x100fe200000108d0 */
[----:B------:R-:W-:Y:S01]  /*abb0*/  MOV R167, R224 ;  /* 0x000000e000a77202 */ /* 0x000fe20000000f00 */
[----:B------:R-:W-:Y:S02]  /*abc0*/  FFMA.FTZ R173, R230, c[0x0][0x2d0], -R208 ;  /* 0x0000b400e6ad7a23 */ /* 0x000fe400000108d0 */
[----:B------:R-:W-:Y:S01]  /*abd0*/  MUFU.EX2 R203, R174 ;  /* 0x000000ae00cb7308 */ /* 0x000fe20000000800 */
[----:B------:R-:W-:Y:S02]  /*abe0*/  MOV R224, R220 ;  /* 0x000000dc00e07202 */ /* 0x000fe40000000f00 */
[----:B------:R-:W-:Y:S01]  /*abf0*/  MOV R171, R170 ;  /* 0x000000aa00ab7202 */ /* 0x000fe20000000f00 */
[----:B------:R-:W-:Y:S01]  /*ac00*/  IMAD.MOV.U32 R170, RZ, RZ, R169 ;  /* 0x000000ffffaa7224 */ /* 0x000fe200078e00a9 */
[----:B------:R-:W-:Y:S01]  /*ac10*/  MOV R169, R168 ;  /* 0x000000a800a97202 */ /* 0x000fe20000000f00 */
[----:B------:R-:W-:Y:S01]  /*ac20*/  FFMA.FTZ R181, R224, c[0x0][0x2d0], -R3 ;  /* 0x0000b400e0b57a23 */ /* 0x000fe20000010803 */
[----:B------:R-:W-:Y:S01]  /*ac30*/  MOV R168, R167 ;  /* 0x000000a700a87202 */ /* 0x000fe20000000f00 */
[--C-:B------:R-:W-:Y:S01]  /*ac40*/  FFMA.FTZ R171, R171, c[0x0][0x2d0], -R209.reuse ;  /* 0x0000b400abab7a23 */ /* 0x100fe200000108d1 */
[----:B------:R-:W-:Y:S01]  /*ac50*/  MOV R167, R166 ;  /* 0x000000a600a77202 */ /* 0x000fe20000000f00 */
[----:B------:R1:W-:Y:S01]  /*ac60*/  MUFU.EX2 R220, R148 ;  /* 0x0000009400dc7308 */ /* 0x0003e20000000800 */
[----:B------:R-:W-:Y:S01]  /*ac70*/  MOV R166, R164 ;  /* 0x000000a400a67202 */ /* 0x000fe20000000f00 */
[--C-:B------:R-:W-:Y:S01]  /*ac80*/  FFMA.FTZ R170, R170, c[0x0][0x2d0], -R209.reuse ;  /* 0x0000b400aaaa7a23 */ /* 0x100fe200000108d1 */
[----:B------:R-:W-:Y:S01]  /*ac90*/  MOV R164, R232 ;  /* 0x000000e800a47202 */ /* 0x000fe20000000f00 */
[--C-:B------:R-:W-:Y:S01]  /*aca0*/  FFMA.FTZ R169, R169, c[0x0][0x2d0], -R209.reuse ;  /* 0x0000b400a9a97a23 */ /* 0x100fe200000108d1 */
[----:B------:R-:W-:Y:S01]  /*acb0*/  MOV R179, R167 ;  /* 0x000000a700b37202 */ /* 0x000fe20000000f00 */
[----:B------:R-:W-:Y:S01]  /*acc0*/  FFMA.FTZ R168, R168, c[0x0][0x2d0], -R209 ;  /* 0x0000b400a8a87a23 */ /* 0x000fe200000108d1 */
[----:B------:R-:W-:Y:S01]  /*acd0*/  MOV R167, R166 ;  /* 0x000000a600a77202 */ /* 0x000fe20000000f00 */
[----:B------:R-:W-:Y:S01]  /*ace0*/  FFMA.FTZ R164, R164, c[0x0][0x2d0], -R210 ;  /* 0x0000b400a4a47a23 */ /* 0x000fe200000108d2 */
[----:B------:R-:W-:Y:S01]  /*acf0*/  MOV R166, R155 ;  /* 0x0000009b00a67202 */ /* 0x000fe20000000f00 */
[----:B------:R2:W-:Y:S01]  /*ad00*/  MUFU.EX2 R232, R152 ;  /* 0x0000009800e87308 */ /* 0x0005e20000000800 */
[--C-:B------:R-:W-:Y:S02]  /*ad10*/  FFMA.FTZ R179, R179, c[0x0][0x2d0], -R3.reuse ;  /* 0x0000b400b3b37a23 */ /* 0x100fe40000010803 */
[--C-:B------:R-:W-:Y:S02]  /*ad20*/  FFMA.FTZ R167, R167, c[0x0][0x2d0], -R3.reuse ;  /* 0x0000b400a7a77a23 */ /* 0x100fe40000010803 */
[----:B------:R-:W-:Y:S05]  /*ad30*/  FFMA.FTZ R166, R166, c[0x0][0x2d0], -R3 ;  /* 0x0000b400a6a67a23 */ /* 0x000fea0000010803 */
[----:B------:R-:W3:Y:S01]  /*ad40*/  MUFU.EX2 R173, R173 ;  /* 0x000000ad00ad7308 */ /* 0x000ee20000000800 */
[--C-:B-1----:R-:W-:Y:S02]  /*ad50*/  FFMA.FTZ R148, R175, c[0x0][0x2d0], -R209.reuse ;  /* 0x0000b400af947a23 */ /* 0x102fe400000108d1 */
[--C-:B------:R-:W-:Y:S02]  /*ad60*/  FFMA.FTZ R175, R172, c[0x0][0x2d0], -R208.reuse ;  /* 0x0000b400acaf7a23 */ /* 0x100fe400000108d0 */
[--C-:B------:R-:W-:Y:S05]  /*ad70*/  FFMA.FTZ R172, R229, c[0x0][0x2d0], -R208.reuse ;  /* 0x0000b400e5ac7a23 */ /* 0x100fea00000108d0 */
[----:B------:R1:W-:Y:S01]  /*ad80*/  MUFU.EX2 R186, R148 ;  /* 0x0000009400ba7308 */ /* 0x0003e20000000800 */
[----:B------:R-:W-:Y:S02]  /*ad90*/  FFMA.FTZ R208, R211, c[0x0][0x2d0], -R208 ;  /* 0x0000b400d3d07a23 */ /* 0x000fe400000108d0 */
[--C-:B--2---:R-:W-:Y:S02]  /*ada0*/  FFMA.FTZ R152, R177, c[0x0][0x2d0], -R210.reuse ;  /* 0x0000b400b1987a23 */ /* 0x104fe400000108d2 */
[----:B------:R-:W-:Y:S02]  /*adb0*/  FFMA.FTZ R210, R215, c[0x0][0x2d0], -R210 ;  /* 0x0000b400d7d27a23 */ /* 0x000fe400000108d2 */
[--C-:B------:R-:W-:Y:S03]  /*adc0*/  FFMA.FTZ R177, R252, c[0x0][0x2d0], -R209.reuse ;  /* 0x0000b400fcb17a23 */ /* 0x100fe600000108d1 */
[----:B------:R2:W-:Y:S01]  /*add0*/  MUFU.EX2 R211, R152 ;  /* 0x0000009800d37308 */ /* 0x0005e20000000800 */
[----:B------:R-:W-:Y:S02]  /*ade0*/  FFMA.FTZ R209, R213, c[0x0][0x2d0], -R209 ;  /* 0x0000b400d5d17a23 */ /* 0x000fe400000108d1 */
[----:B------:R-:W-:Y:S02]  /*adf0*/  FFMA.FTZ R134, R134, R193, R226 ;  /* 0x000000c186867223 */ /* 0x000fe400000100e2 */
[----:B----4-:R-:W-:Y:S02]  /*ae00*/  FFMA.FTZ R136, R132, R190, R221 ;  /* 0x000000be84887223 */ /* 0x010fe400000100dd */
[----:B---3--:R-:W-:Y:S03]  /*ae10*/  FFMA.FTZ R0, R0, R189, R216 ;  /* 0x000000bd00007223 */ /* 0x008fe600000100d8 */
[----:B------:R3:W-:Y:S01]  /*ae20*/  MUFU.EX2 R213, R167 ;  /* 0x000000a700d57308 */ /* 0x0007e20000000800 */
[----:B------:R-:W-:Y:S01]  /*ae30*/  FADD.FTZ R0, R217, R0 ;  /* 0x00000000d9007221 */ /* 0x000fe20000010000 */
[----:B-1----:R-:W1:Y:S03]  /*ae40*/  LDSM.16.MT88.4 R148, [R235+0x2100] ;  /* 0x00210000eb94783b */ /* 0x002e660000004200 */
[----:B------:R-:W-:Y:S05]  /*ae50*/  FADD.FTZ R0, R218, R0 ;  /* 0x00000000da007221 */ /* 0x000fea0000010000 */
[----:B------:R-:W4:Y:S01]  /*ae60*/  MUFU.EX2 R198, R175 ;  /* 0x000000af00c67308 */ /* 0x000f220000000800 */
[----:B--2---:R-:W2:Y:S09]  /*ae70*/  LDSM.16.MT88.4 R152, [R233+0x900] ;  /* 0x00090000e998783b */ /* 0x004eb20000004200 */
[----:B------:R-:W-:Y:S01]  /*ae80*/  MUFU.EX2 R172, R172 ;  /* 0x000000ac00ac7308 */ /* 0x000fe20000000800 */
[----:B---3--:R-:W-:Y:S09]  /*ae90*/  MOV R167, R173 ;  /* 0x000000ad00a77202 */ /* 0x008ff20000000f00 */
[----:B------:R-:W-:Y:S01]  /*aea0*/  MUFU.EX2 R215, R169 ;  /* 0x000000a900d77308 */ /* 0x000fe20000000800 */
[----:B----4-:R-:W-:Y:S09]  /*aeb0*/  F2FP.BF16.PACK_AB R132, R203, R198 ;  /* 0x000000c6cb84723e */ /* 0x010ff200000010ff */
[----:B------:R-:W-:Y:S01]  /*aec0*/  MUFU.EX2 R169, R160 ;  /* 0x000000a000a97308 */ /* 0x000fe20000000800 */
[-C--:B-1----:R-:W-:Y:S09]  /*aed0*/  HMMA.16816.F32.BF16 R116, R140, R148.reuse, R116 ;  /* 0x000000948c74723c */ /* 0x082ff20000041874 */
[----:B------:R-:W-:Y:S01]  /*aee0*/  MUFU.EX2 R193, R212 ;  /* 0x000000d400c17308 */ /* 0x000fe20000000800 */
[C---:B------:R-:W-:Y:S07]  /*aef0*/  HMMA.16816.F32.BF16 R120, R144.reuse, R148, R120 ;  /* 0x000000949078723c */ /* 0x040fee0000041878 */
[--C-:B------:R-:W-:Y:S01]  /*af00*/  FFMA.FTZ R148, R158, c[0x0][0x2d0], -R3.reuse ;  /* 0x0000b4009e947a23 */ /* 0x100fe20000010803 */
[-C--:B------:R-:W-:Y:S01]  /*af10*/  HMMA.16816.F32.BF16 R124, R144, R150.reuse, R124 ;  /* 0x00000096907c723c */ /* 0x080fe2000004187c */
[----:B------:R-:W-:Y:S06]  /*af20*/  MUFU.EX2 R252, R214 ;  /* 0x000000d600fc7308 */ /* 0x000fec0000000800 */
[--C-:B------:R-:W-:Y:S01]  /*af30*/  FFMA.FTZ R144, R157, c[0x0][0x2d0], -R3.reuse ;  /* 0x0000b4009d907a23 */ /* 0x100fe20000010803 */
[----:B------:R-:W-:Y:S01]  /*af40*/  HMMA.16816.F32.BF16 R128, R140, R150, R128 ;  /* 0x000000968c80723c */ /* 0x000fe20000041880 */
[----:B------:R-:W1:Y:S02]  /*af50*/  LDSM.16.MT88.4 R156, [R234+0x900] ;  /* 0x00090000ea9c783b */ /* 0x000e640000004200 */
[----:B------:R3:W-:Y:S01]  /*af60*/  MUFU.EX2 R192, R148 ;  /* 0x0000009400c07308 */ /* 0x0007e20000000800 */
[----:B------:R-:W-:Y:S01]  /*af70*/  F2FP.BF16.PACK_AB R145, R232, R240 ;  /* 0x000000f0e891723e */ /* 0x000fe200000010ff */
[----:B------:R-:W-:Y:S01]  /*af80*/  FFMA.FTZ R3, R135, c[0x0][0x2d0], -R3 ;  /* 0x0000b40087037a23 */ /* 0x000fe20000010803 */
[----:B------:R-:W-:Y:S02]  /*af90*/  F2FP.BF16.PACK_AB R146, R185, R211 ;  /* 0x000000d3b992723e */ /* 0x000fe400000010ff */
[----:B------:R-:W-:Y:S04]  /*afa0*/  F2FP.BF16.PACK_AB R141, R238, R242 ;  /* 0x000000f2ee8d723e */ /* 0x000fe800000010ff */
[----:B------:R-:W-:Y:S01]  /*afb0*/  F2FP.BF16.PACK_AB R140, R184, R197 ;  /* 0x000000c5b88c723e */ /* 0x000fe200000010ff */
[----:B------:R4:W4:Y:S01]  /*afc0*/  MUFU.EX2 R194, R144 ;  /* 0x0000009000c27308 */ /* 0x0009220000000800 */
[----:B------:R-:W-:Y:S02]  /*afd0*/  F2FP.BF16.PACK_AB R142, R187, R200 ;  /* 0x000000c8bb8e723e */ /* 0x000fe400000010ff */
[----:B------:R-:W-:Y:S07]  /*afe0*/  F2FP.BF16.PACK_AB R143, R186, R220 ;  /* 0x000000dcba8f723e */ /* 0x000fee00000010ff */
[-C--:B--2---:R-:W-:Y:S01]  /*aff0*/  HMMA.16816.F32.BF16 R4, R140, R152.reuse, R4 ;  /* 0x000000988c04723c */ /* 0x084fe20000041804 */
[----:B------:R-:W-:Y:S01]  /*b000*/  MUFU.EX2 R231, R209 ;  /* 0x000000d100e77308 */ /* 0x000fe20000000800 */
[----:B---3--:R-:W2:Y:S09]  /*b010*/  LDSM.16.MT88.4 R148, [R236+0x900] ;  /* 0x00090000ec94783b */ /* 0x008eb20000004200 */
[----:B------:R-:W-:Y:S01]  /*b020*/  MUFU.EX2 R199, R171 ;  /* 0x000000ab00c77308 */ /* 0x000fe20000000800 */
[----:B----4-:R-:W-:Y:S02]  /*b030*/  F2FP.BF16.PACK_AB R144, R237, R241 ;  /* 0x000000f1ed90723e */ /* 0x010fe400000010ff */
[----:B------:R-:W-:Y:S07]  /*b040*/  F2FP.BF16.PACK_AB R147, R194, R192 ;  /* 0x000000c0c293723e */ /* 0x000fee00000010ff */
[----:B------:R3:W-:Y:S01]  /*b050*/  MUFU.EX2 R171, R162 ;  /* 0x000000a200ab7308 */ /* 0x0007e20000000800 */
[C---:B------:R-:W-:Y:S08]  /*b060*/  HMMA.16816.F32.BF16 R8, R144.reuse, R152, R8 ;  /* 0x000000989008723c */ /* 0x040ff00000041808 */
[-C--:B------:R-:W-:Y:S01]  /*b070*/  HMMA.16816.F32.BF16 R12, R144, R154.reuse, R12 ;  /* 0x0000009a900c723c */ /* 0x080fe2000004180c */
[----:B------:R-:W4:Y:S07]  /*b080*/  MUFU.EX2 R168, R168 ;  /* 0x000000a800a87308 */ /* 0x000f2e0000000800 */
[C---:B------:R-:W-:Y:S01]  /*b090*/  HMMA.16816.F32.BF16 R16, R140.reuse, R154, R16 ;  /* 0x0000009a8c10723c */ /* 0x040fe20000041810 */
[----:B------:R-:W2:Y:S02]  /*b0a0*/  LDSM.16.MT88.4 R152, [R235+0x900] ;  /* 0x00090000eb98783b */ /* 0x000ea40000004200 */
[----:B------:R-:W4:Y:S05]  /*b0b0*/  MUFU.EX2 R166, R166 ;  /* 0x000000a600a67308 */ /* 0x000f2a0000000800 */
[-C--:B-1----:R-:W-:Y:S01]  /*b0c0*/  HMMA.16816.F32.BF16 R20, R140, R156.reuse, R20 ;  /* 0x0000009c8c14723c */ /* 0x082fe20000041814 */
[----:B---3--:R-:W-:Y:S04]  /*b0d0*/  LDSM.16.MT88.4 R160, [R236+0x3100] ;  /* 0x00310000eca0783b */ /* 0x008fe80000004200 */
[----:B------:R1:W-:Y:S03]  /*b0e0*/  MUFU.EX2 R230, R178 ;  /* 0x000000b200e67308 */ /* 0x0003e60000000800 */
[C---:B------:R-:W-:Y:S01]  /*b0f0*/  HMMA.16816.F32.BF16 R24, R144.reuse, R156, R24 ;  /* 0x0000009c9018723c */ /* 0x040fe20000041818 */
[----:B----4-:R-:W-:Y:S06]  /*b100*/  F2FP.BF16.PACK_AB R135, R168, R215 ;  /* 0x000000d7a887723e */ /* 0x010fec00000010ff */
[----:B------:R-:W-:Y:S01]  /*b110*/  FFMA.FTZ R156, R133, R191, R225 ;  /* 0x000000bf859c7223 */ /* 0x000fe200000100e1 */
[-C--:B------:R-:W-:Y:S01]  /*b120*/  HMMA.16816.F32.BF16 R28, R144, R158.reuse, R28 ;  /* 0x0000009e901c723c */ /* 0x080fe2000004181c */
[----:B------:R-:W-:Y:S03]  /*b130*/  MUFU.EX2 R225, R210 ;  /* 0x000000d200e17308 */ /* 0x000fe60000000800 */
[----:B------:R-:W-:Y:S01]  /*b140*/  MOV R216, R166 ;  /* 0x000000a600d87202 */ /* 0x000fe20000000f00 */
[----:B------:R-:W-:Y:S02]  /*b150*/  FADD.FTZ R165, R223, R156 ;  /* 0x0000009cdfa57221 */ /* 0x000fe40000010000 */
[----:B------:R-:W-:Y:S01]  /*b160*/  FADD.FTZ R166, R239, R134 ;  /* 0x00000086efa67221 */ /* 0x000fe20000010000 */
[C---:B------:R-:W-:Y:S01]  /*b170*/  HMMA.16816.F32.BF16 R32, R140.reuse, R158, R32 ;  /* 0x0000009e8c20723c */ /* 0x040fe20000041820 */
[----:B------:R-:W-:Y:S02]  /*b180*/  LDSM.16.MT88.4 R156, [R233+0x3100] ;  /* 0x00310000e99c783b */ /* 0x000fe40000004200 */
[----:B------:R3:W-:Y:S01]  /*b190*/  MUFU.EX2 R239, R176 ;  /* 0x000000b000ef7308 */ /* 0x0007e20000000800 */
[----:B------:R-:W-:Y:S02]  /*b1a0*/  F2FP.BF16.PACK_AB R134, R172, R167 ;  /* 0x000000a7ac86723e */ /* 0x000fe400000010ff */
[----:B-1----:R-:W-:Y:S02]  /*b1b0*/  MOV R178, R215 ;  /* 0x000000d700b27202 */ /* 0x002fe40000000f00 */
[-C--:B--2---:R-:W-:Y:S05]  /*b1c0*/  HMMA.16816.F32.BF16 R36, R140, R148.reuse, R36 ;  /* 0x000000948c24723c */ /* 0x084fea0000041824 */
[----:B------:R1:W-:Y:S03]  /*b1d0*/  MUFU.EX2 R228, R179 ;  /* 0x000000b300e47308 */ /* 0x0003e60000000800 */
[C---:B------:R-:W-:Y:S07]  /*b1e0*/  HMMA.16816.F32.BF16 R40, R144.reuse, R148, R40 ;  /* 0x000000949028723c */ /* 0x040fee0000041828 */
[----:B------:R-:W-:Y:S01]  /*b1f0*/  MUFU.EX2 R223, R3 ;  /* 0x0000000300df7308 */ /* 0x000fe20000000800 */
[-C--:B------:R-:W-:Y:S01]  /*b200*/  HMMA.16816.F32.BF16 R44, R144, R150.reuse, R44 ;  /* 0x00000096902c723c */ /* 0x080fe2000004182c */
[----:B---3--:R-:W-:Y:S07]  /*b210*/  MOV R176, R220 ;  /* 0x000000dc00b07202 */ /* 0x008fee0000000f00 */
[C---:B------:R-:W-:Y:S01]  /*b220*/  HMMA.16816.F32.BF16 R48, R140.reuse, R150, R48 ;  /* 0x000000968c30723c */ /* 0x040fe20000041830 */
[----:B------:R-:W2:Y:S01]  /*b230*/  LDSM.16.MT88.4 R148, [R233+0x2900] ;  /* 0x00290000e994783b */ /* 0x000ea20000004200 */
[----:B------:R-:W3:Y:S02]  /*b240*/  MUFU.EX2 R170, R170 ;  /* 0x000000aa00aa7308 */ /* 0x000ee40000000800 */
[----:B-1----:R-:W-:Y:S04]  /*b250*/  MOV R179, R216 ;  /* 0x000000d800b37202 */ /* 0x002fe80000000f00 */
[-C--:B------:R-:W-:Y:S04]  /*b260*/  HMMA.16816.F32.BF16 R52, R140, R152.reuse, R52 ;  /* 0x000000988c34723c */ /* 0x080fe80000041834 */
[----:B------:R-:W1:Y:S04]  /*b270*/  MUFU.EX2 R164, R164 ;  /* 0x000000a400a47308 */ /* 0x000e680000000800 */
[C---:B------:R-:W-:Y:S06]  /*b280*/  HMMA.16816.F32.BF16 R56, R144.reuse, R152, R56 ;  /* 0x000000989038723c */ /* 0x040fec0000041838 */
[----:B------:R-:W-:Y:S02]  /*b290*/  MUFU.EX2 R177, R177 ;  /* 0x000000b100b17308 */ /* 0x000fe40000000800 */
[-C--:B------:R-:W-:Y:S01]  /*b2a0*/  HMMA.16816.F32.BF16 R60, R144, R154.reuse, R60 ;  /* 0x0000009a903c723c */ /* 0x080fe2000004183c */
[----:B---3--:R-:W-:Y:S07]  /*b2b0*/  F2FP.BF16.PACK_AB R133, R170, R199 ;  /* 0x000000c7aa85723e */ /* 0x008fee00000010ff */
[C---:B------:R-:W-:Y:S01]  /*b2c0*/  HMMA.16816.F32.BF16 R64, R140.reuse, R154, R64 ;  /* 0x0000009a8c40723c */ /* 0x040fe20000041840 */
[----:B------:R-:W3:Y:S01]  /*b2d0*/  LDSM.16.MT88.4 R152, [R234+0x2900] ;  /* 0x00290000ea98783b */ /* 0x000ee20000004200 */
[----:B------:R4:W-:Y:S02]  /*b2e0*/  MUFU.EX2 R229, R180 ;  /* 0x000000b400e57308 */ /* 0x0009e40000000800 */
[----:B-1----:R-:W-:Y:S01]  /*b2f0*/  MOV R221, R164 ;  /* 0x000000a400dd7202 */ /* 0x002fe20000000f00 */
[----:B------:R-:W-:Y:S01]  /*b300*/  FADD.FTZ R164, R222, R136 ;  /* 0x00000088dea47221 */ /* 0x000fe20000010000 */
[----:B------:R-:W-:Y:S01]  /*b310*/  MOV R222, R172 ;  /* 0x000000ac00de7202 */ /* 0x000fe20000000f00 */
[----:B------:R-:W-:Y:S01]  /*b320*/  IMAD.MOV.U32 R136, RZ, RZ, R168 ;  /* 0x000000ffff887224 */ /* 0x000fe200078e00a8 */
[-C--:B--2---:R-:W-:Y:S01]  /*b330*/  HMMA.16816.F32.BF16 R68, R140, R148.reuse, R68 ;  /* 0x000000948c44723c */ /* 0x084fe20000041844 */
[----:B------:R-:W-:Y:S03]  /*b340*/  LDSM.16.MT88.4 R172, [R234+0x1900] ;  /* 0x00190000eaac783b */ /* 0x000fe60000004200 */
[----:B------:R1:W-:Y:S01]  /*b350*/  MUFU.EX2 R168, R208 ;  /* 0x000000d000a87308 */ /* 0x0003e20000000800 */
[----:B------:R-:W-:Y:S03]  /*b360*/  FADD.FTZ R3, R246, R164 ;  /* 0x000000a4f6037221 */ /* 0x000fe60000010000 */
[C---:B------:R-:W-:Y:S01]  /*b370*/  HMMA.16816.F32.BF16 R72, R144.reuse, R148, R72 ;  /* 0x000000949048723c */ /* 0x040fe20000041848 */
[----:B------:R-:W-:Y:S03]  /*b380*/  FADD.FTZ R220, R243, R3 ;  /* 0x00000003f3dc7221 */ /* 0x000fe60000010000 */
[----:B------:R-:W-:Y:S02]  /*b390*/  MOV R3, R211 ;  /* 0x000000d300037202 */ /* 0x000fe40000000f00 */
[----:B------:R2:W-:Y:S02]  /*b3a0*/  MUFU.EX2 R226, R182 ;  /* 0x000000b600e27308 */ /* 0x0005e40000000800 */
[-C--:B------:R-:W-:Y:S01]  /*b3b0*/  HMMA.16816.F32.BF16 R76, R144, R150.reuse, R76 ;  /* 0x00000096904c723c */ /* 0x080fe2000004184c */
[-C--:B----4-:R-:W-:Y:S07]  /*b3c0*/  MOV R180, R221.reuse ;  /* 0x000000dd00b47202 */ /* 0x090fee0000000f00 */
[----:B------:R4:W4:Y:S01]  /*b3d0*/  MUFU.EX2 R227, R181 ;  /* 0x000000b500e37308 */ /* 0x0009220000000800 */
[C---:B------:R-:W-:Y:S01]  /*b3e0*/  HMMA.16816.F32.BF16 R80, R140.reuse, R150, R80 ;  /* 0x000000968c50723c */ /* 0x040fe20000041850 */
[----:B------:R-:W4:Y:S07]  /*b3f0*/  LDSM.16.MT88.4 R148, [R236+0x2900] ;  /* 0x00290000ec94783b */ /* 0x000f2e0000004200 */
[-C--:B---3--:R-:W-:Y:S01]  /*b400*/  HMMA.16816.F32.BF16 R84, R140, R152.reuse, R84 ;  /* 0x000000988c54723c */ /* 0x088fe20000041854 */
[----:B-1----:R-:W-:Y:S01]  /*b410*/  LDSM.16.MT88.4 R208, [R233+0x3900] ;  /* 0x00390000e9d0783b */ /* 0x002fe20000004200 */
[----:B------:R-:W1:Y:S02]  /*b420*/  MUFU.EX2 R224, R183 ;  /* 0x000000b700e07308 */ /* 0x000e640000000800 */
[----:B--2---:R-:W-:Y:S01]  /*b430*/  MOV R182, R136 ;  /* 0x0000008800b67202 */ /* 0x004fe20000000f00 */
[----:B------:R-:W-:Y:S03]  /*b440*/  FADD.FTZ R136, R247, R165 ;  /* 0x000000a5f7887221 */ /* 0x000fe60000010000 */
[C---:B------:R-:W-:Y:S01]  /*b450*/  HMMA.16816.F32.BF16 R88, R144.reuse, R152, R88 ;  /* 0x000000989058723c */ /* 0x040fe20000041858 */
[----:B----4-:R-:W-:Y:S07]  /*b460*/  MOV R181, R222 ;  /* 0x000000de00b57202 */ /* 0x010fee0000000f00 */
[-C--:B------:R-:W-:Y:S08]  /*b470*/  HMMA.16816.F32.BF16 R92, R144, R154.reuse, R92 ;  /* 0x0000009a905c723c */ /* 0x080ff0000004185c */
[C---:B------:R-:W-:Y:S01]  /*b480*/  HMMA.16816.F32.BF16 R96, R140.reuse, R154, R96 ;  /* 0x0000009a8c60723c */ /* 0x040fe20000041860 */
[----:B------:R-:W2:Y:S07]  /*b490*/  LDSM.16.MT88.4 R152, [R235+0x2900] ;  /* 0x00290000eb98783b */ /* 0x000eae0000004200 */
[-C--:B------:R-:W-:Y:S08]  /*b4a0*/  HMMA.16816.F32.BF16 R100, R140, R148.reuse, R100 ;  /* 0x000000948c64723c */ /* 0x080ff00000041864 */
[C---:B------:R-:W-:Y:S08]  /*b4b0*/  HMMA.16816.F32.BF16 R104, R144.reuse, R148, R104 ;  /* 0x000000949068723c */ /* 0x040ff00000041868 */
[-C--:B------:R-:W-:Y:S08]  /*b4c0*/  HMMA.16816.F32.BF16 R108, R144, R150.reuse, R108 ;  /* 0x00000096906c723c */ /* 0x080ff0000004186c */
[C---:B------:R-:W-:Y:S01]  /*b4d0*/  HMMA.16816.F32.BF16 R112, R140.reuse, R150, R112 ;  /* 0x000000968c70723c */ /* 0x040fe20000041870 */
[----:B------:R-:W3:Y:S07]  /*b4e0*/  LDSM.16.MT88.4 R148, [R233+0x1100] ;  /* 0x00110000e994783b */ /* 0x000eee0000004200 */
[-C--:B--2---:R-:W-:Y:S08]  /*b4f0*/  HMMA.16816.F32.BF16 R116, R140, R152.reuse, R116 ;  /* 0x000000988c74723c */ /* 0x084ff00000041874 */
[C---:B------:R-:W-:Y:S08]  /*b500*/  HMMA.16816.F32.BF16 R120, R144.reuse, R152, R120 ;  /* 0x000000989078723c */ /* 0x040ff00000041878 */
[-C--:B------:R-:W-:Y:S01]  /*b510*/  HMMA.16816.F32.BF16 R124, R144, R154.reuse, R124 ;  /* 0x0000009a907c723c */ /* 0x080fe2000004187c */
[----:B------:R-:W2:Y:S07]  /*b520*/  LDSM.16.MT88.4 R144, [R234+0x1100] ;  /* 0x00110000ea90783b */ /* 0x000eae0000004200 */
[----:B------:R-:W-:Y:S01]  /*b530*/  HMMA.16816.F32.BF16 R128, R140, R154, R128 ;  /* 0x0000009a8c80723c */ /* 0x000fe20000041880 */
[----:B------:R-:W4:Y:S06]  /*b540*/  LDSM.16.MT88.4 R152, [R236+0x1100] ;  /* 0x00110000ec98783b */ /* 0x000f2c0000004200 */
[----:B------:R-:W-:Y:S01]  /*b550*/  F2FP.BF16.PACK_AB R142, R188, R221 ;  /* 0x000000ddbc8e723e */ /* 0x000fe200000010ff */
[----:B------:R-:W-:Y:S01]  /*b560*/  FADD.FTZ R221, R244, R136 ;  /* 0x00000088f4dd7221 */ /* 0x000fe20000010000 */
[-C--:B---3--:R-:W-:Y:S03]  /*b570*/  HMMA.16816.F32.BF16 R4, R132, R148.reuse, R4 ;  /* 0x000000948404723c */ /* 0x088fe60000041804 */
[----:B------:R-:W-:Y:S01]  /*b580*/  F2FP.BF16.PACK_AB R143, R213, R216 ;  /* 0x000000d8d58f723e */ /* 0x000fe200000010ff */
[----:B------:R-:W-:Y:S01]  /*b590*/  FADD.FTZ R136, R219, R0 ;  /* 0x00000000db887221 */ /* 0x000fe20000010000 */
[----:B------:R-:W-:Y:S01]  /*b5a0*/  F2FP.BF16.PACK_AB R140, R171, R201 ;  /* 0x000000c9ab8c723e */ /* 0x000fe200000010ff */
[----:B------:R-:W-:Y:S01]  /*b5b0*/  LDSM.16.MT88.4 R216, [R236+0x3900] ;  /* 0x00390000ecd8783b */ /* 0x000fe20000004200 */
[----:B------:R-:W-:Y:S01]  /*b5c0*/  F2FP.BF16.PACK_AB R141, R169, R202 ;  /* 0x000000caa98d723e */ /* 0x000fe200000010ff */
[----:B------:R-:W-:Y:S06]  /*b5d0*/  IMAD.MOV.U32 R0, RZ, RZ, R213 ;  /* 0x000000ffff007224 */ /* 0x000fec00078e00d5 */
[C---:B------:R-:W-:Y:S01]  /*b5e0*/  HMMA.16816.F32.BF16 R8, R140.reuse, R148, R8 ;  /* 0x000000948c08723c */ /* 0x040fe20000041808 */
[----:B------:R-:W-:Y:S07]  /*b5f0*/  LDSM.16.MT88.4 R212, [R234+0x3900] ;  /* 0x00390000ead4783b */ /* 0x000fee0000004200 */
[-C--:B------:R-:W-:Y:S08]  /*b600*/  HMMA.16816.F32.BF16 R12, R140, R150.reuse, R12 ;  /* 0x000000968c0c723c */ /* 0x080ff0000004180c */
[C---:B------:R-:W-:Y:S01]  /*b610*/  HMMA.16816.F32.BF16 R16, R132.reuse, R150, R16 ;  /* 0x000000968410723c */ /* 0x040fe20000041810 */
[----:B------:R-:W3:Y:S07]  /*b620*/  LDSM.16.MT88.4 R148, [R235+0x1100] ;  /* 0x00110000eb94783b */ /* 0x000eee0000004200 */
[-C--:B--2---:R-:W-:Y:S08]  /*b630*/  HMMA.16816.F32.BF16 R20, R132, R144.reuse, R20 ;  /* 0x000000908414723c */ /* 0x084ff00000041814 */
[C---:B------:R-:W-:Y:S08]  /*b640*/  HMMA.16816.F32.BF16 R24, R140.reuse, R144, R24 ;  /* 0x000000908c18723c */ /* 0x040ff00000041818 */
[-C--:B------:R-:W-:Y:S08]  /*b650*/  HMMA.16816.F32.BF16 R28, R140, R146.reuse, R28 ;  /* 0x000000928c1c723c */ /* 0x080ff0000004181c */
[C---:B------:R-:W-:Y:S01]  /*b660*/  HMMA.16816.F32.BF16 R32, R132.reuse, R146, R32 ;  /* 0x000000928420723c */ /* 0x040fe20000041820 */
[----:B------:R-:W2:Y:S07]  /*b670*/  LDSM.16.MT88.4 R144, [R234+0x3100] ;  /* 0x00310000ea90783b */ /* 0x000eae0000004200 */
[-C--:B----4-:R-:W-:Y:S08]  /*b680*/  HMMA.16816.F32.BF16 R36, R132, R152.reuse, R36 ;  /* 0x000000988424723c */ /* 0x090ff00000041824 */
[C---:B------:R-:W-:Y:S08]  /*b690*/  HMMA.16816.F32.BF16 R40, R140.reuse, R152, R40 ;  /* 0x000000988c28723c */ /* 0x040ff00000041828 */
[-C--:B------:R-:W-:Y:S08]  /*b6a0*/  HMMA.16816.F32.BF16 R44, R140, R154.reuse, R44 ;  /* 0x0000009a8c2c723c */ /* 0x080ff0000004182c */
[C---:B------:R-:W-:Y:S01]  /*b6b0*/  HMMA.16816.F32.BF16 R48, R132.reuse, R154, R48 ;  /* 0x0000009a8430723c */ /* 0x040fe20000041830 */
[----:B------:R-:W4:Y:S07]  /*b6c0*/  LDSM.16.MT88.4 R152, [R235+0x3100] ;  /* 0x00310000eb98783b */ /* 0x000f2e0000004200 */
[-C--:B---3--:R-:W-:Y:S08]  /*b6d0*/  HMMA.16816.F32.BF16 R52, R132, R148.reuse, R52 ;  /* 0x000000948434723c */ /* 0x088ff00000041834 */
[C---:B------:R-:W-:Y:S08]  /*b6e0*/  HMMA.16816.F32.BF16 R56, R140.reuse, R148, R56 ;  /* 0x000000948c38723c */ /* 0x040ff00000041838 */
[-C--:B------:R-:W-:Y:S08]  /*b6f0*/  HMMA.16816.F32.BF16 R60, R140, R150.reuse, R60 ;  /* 0x000000968c3c723c */ /* 0x080ff0000004183c */
[C---:B------:R-:W-:Y:S08]  /*b700*/  HMMA.16816.F32.BF16 R64, R132.reuse, R150, R64 ;  /* 0x000000968440723c */ /* 0x040ff00000041840 */
[-C--:B------:R-:W-:Y:S08]  /*b710*/  HMMA.16816.F32.BF16 R68, R132, R156.reuse, R68 ;  /* 0x0000009c8444723c */ /* 0x080ff00000041844 */
[C---:B------:R-:W-:Y:S08]  /*b720*/  HMMA.16816.F32.BF16 R72, R140.reuse, R156, R72 ;  /* 0x0000009c8c48723c */ /* 0x040ff00000041848 */
[-C--:B------:R-:W-:Y:S08]  /*b730*/  HMMA.16816.F32.BF16 R76, R140, R158.reuse, R76 ;  /* 0x0000009e8c4c723c */ /* 0x080ff0000004184c */
[C---:B------:R-:W-:Y:S01]  /*b740*/  HMMA.16816.F32.BF16 R80, R132.reuse, R158, R80 ;  /* 0x0000009e8450723c */ /* 0x040fe20000041850 */
[----:B------:R-:W3:Y:S07]  /*b750*/  LDSM.16.MT88.4 R156, [R233+0x1900] ;  /* 0x00190000e99c783b */ /* 0x000eee0000004200 */
[-C--:B--2---:R-:W-:Y:S08]  /*b760*/  HMMA.16816.F32.BF16 R84, R132, R144.reuse, R84 ;  /* 0x000000908454723c */ /* 0x084ff00000041854 */
[C---:B------:R-:W-:Y:S08]  /*b770*/  HMMA.16816.F32.BF16 R88, R140.reuse, R144, R88 ;  /* 0x000000908c58723c */ /* 0x040ff00000041858 */
[-C--:B------:R-:W-:Y:S08]  /*b780*/  HMMA.16816.F32.BF16 R92, R140, R146.reuse, R92 ;  /* 0x000000928c5c723c */ /* 0x080ff0000004185c */
[C---:B------:R-:W-:Y:S08]  /*b790*/  HMMA.16816.F32.BF16 R96, R132.reuse, R146, R96 ;  /* 0x000000928460723c */ /* 0x040ff00000041860 */
[-C--:B------:R-:W-:Y:S08]  /*b7a0*/  HMMA.16816.F32.BF16 R100, R132, R160.reuse, R100 ;  /* 0x000000a08464723c */ /* 0x080ff00000041864 */
[C---:B------:R-:W-:Y:S07]  /*b7b0*/  HMMA.16816.F32.BF16 R104, R140.reuse, R160, R104 ;  /* 0x000000a08c68723c */ /* 0x040fee0000041868 */
[----:B------:R-:W-:Y:S01]  /*b7c0*/  MOV R161, R188 ;  /* 0x000000bc00a17202 */ /* 0x000fe20000000f00 */
[-C--:B------:R-:W-:Y:S01]  /*b7d0*/  HMMA.16816.F32.BF16 R108, R140, R162.reuse, R108 ;  /* 0x000000a28c6c723c */ /* 0x080fe2000004186c */
[----:B------:R-:W2:Y:S07]  /*b7e0*/  LDSM.16.MT88.4 R188, [R236+0x1900] ;  /* 0x00190000ecbc783b */ /* 0x000eae0000004200 */
[C---:B------:R-:W-:Y:S08]  /*b7f0*/  HMMA.16816.F32.BF16 R112, R132.reuse, R162, R112 ;  /* 0x000000a28470723c */ /* 0x040ff00000041870 */
[-C--:B----4-:R-:W-:Y:S08]  /*b800*/  HMMA.16816.F32.BF16 R116, R132, R152.reuse, R116 ;  /* 0x000000988474723c */ /* 0x090ff00000041874 */
[C---:B------:R-:W-:Y:S08]  /*b810*/  HMMA.16816.F32.BF16 R120, R140.reuse, R152, R120 ;  /* 0x000000988c78723c */ /* 0x040ff00000041878 */
[-C--:B------:R-:W-:Y:S07]  /*b820*/  HMMA.16816.F32.BF16 R124, R140, R154.reuse, R124 ;  /* 0x0000009a8c7c723c */ /* 0x080fee000004187c */
[----:B------:R-:W-:Y:S01]  /*b830*/  FADD.FTZ R140, R248, R166 ;  /* 0x000000a6f88c7221 */ /* 0x000fe20000010000 */
[----:B------:R-:W-:Y:S01]  /*b840*/  HMMA.16816.F32.BF16 R128, R132, R154, R128 ;  /* 0x0000009a8480723c */ /* 0x000fe20000041880 */
[----:B------:R-:W-:Y:S01]  /*b850*/  F2FP.BF16.PACK_AB R141, R227, R228 ;  /* 0x000000e4e38d723e */ /* 0x000fe200000010ff */
[----:B------:R4:W5:Y:S02]  /*b860*/  LDL.LU R248, [R1+0x7c] ;  /* 0x00007c0001f87983 */ /* 0x0009640000300800 */
[----:B------:R-:W-:Y:S01]  /*b870*/  FADD.FTZ R222, R245, R140 ;  /* 0x0000008cf5de7221 */ /* 0x000fe20000010000 */
[----:B------:R-:W-:Y:S01]  /*b880*/  F2FP.BF16.PACK_AB R140, R229, R230 ;  /* 0x000000e6e58c723e */ /* 0x000fe200000010ff */
[----:B------:R4:W5:Y:S01]  /*b890*/  LDL.LU R247, [R1+0x78] ;  /* 0x0000780001f77983 */ /* 0x0009620000300800 */
[----:B------:R-:W-:Y:S02]  /*b8a0*/  F2FP.BF16.PACK_AB R132, R196, R239 ;  /* 0x000000efc484723e */ /* 0x000fe400000010ff */
[----:B------:R-:W-:Y:S01]  /*b8b0*/  F2FP.BF16.PACK_AB R133, R195, R177 ;  /* 0x000000b1c385723e */ /* 0x000fe200000010ff */
[----:B------:R4:W5:Y:S02]  /*b8c0*/  LDL.LU R246, [R1+0x74] ;  /* 0x0000740001f67983 */ /* 0x0009640000300800 */
[----:B------:R-:W-:Y:S02]  /*b8d0*/  F2FP.BF16.PACK_AB R134, R168, R193 ;  /* 0x000000c1a886723e */ /* 0x000fe400000010ff */
[----:B------:R-:W-:Y:S01]  /*b8e0*/  F2FP.BF16.PACK_AB R135, R231, R252 ;  /* 0x000000fce787723e */ /* 0x000fe200000010ff */
[----:B------:R4:W5:Y:S01]  /*b8f0*/  LDL.LU R245, [R1+0x70] ;  /* 0x0000700001f57983 */ /* 0x0009620000300800 */
[----:B------:R-:W-:Y:S02]  /*b900*/  F2FP.BF16.PACK_AB R142, R225, R226 ;  /* 0x000000e2e18e723e */ /* 0x000fe400000010ff */
[----:B-1----:R-:W-:Y:S01]  /*b910*/  F2FP.BF16.PACK_AB R143, R223, R224 ;  /* 0x000000e0df8f723e */ /* 0x002fe200000010ff */
[----:B------:R4:W5:Y:S02]  /*b920*/  LDL.LU R244, [R1+0x6c] ;  /* 0x00006c0001f47983 */ /* 0x0009640000300800 */
[-C--:B---3--:R-:W-:Y:S02]  /*b930*/  HMMA.16816.F32.BF16 R148, R132, R156.reuse, R4 ;  /* 0x0000009c8494723c */ /* 0x088fe40000041804 */
[----:B------:R-:W1:Y:S06]  /*b940*/  LDSM.16.MT88.4 R4, [R235+0x3900] ;  /* 0x00390000eb04783b */ /* 0x000e6c0000004200 */
[C---:B------:R-:W-:Y:S02]  /*b950*/  HMMA.16816.F32.BF16 R144, R140.reuse, R156, R8 ;  /* 0x0000009c8c90723c */ /* 0x040fe40000041808 */
[----:B------:R4:W5:Y:S05]  /*b960*/  LDL.LU R243, [R1+0x68] ;  /* 0x0000680001f37983 */ /* 0x00096a0000300800 */
[----:B------:R-:W-:Y:S01]  /*b970*/  MOV R9, R161 ;  /* 0x000000a100097202 */ /* 0x000fe20000000f00 */
[-C--:B------:R-:W-:Y:S01]  /*b980*/  HMMA.16816.F32.BF16 R152, R140, R158.reuse, R12 ;  /* 0x0000009e8c98723c */ /* 0x080fe2000004180c */
[----:B------:R-:W-:Y:S03]  /*b990*/  MOV R10, R176 ;  /* 0x000000b0000a7202 */ /* 0x000fe60000000f00 */
[----:B------:R-:W-:Y:S02]  /*b9a0*/  MOV R11, R200 ;  /* 0x000000c8000b7202 */ /* 0x000fe40000000f00 */
[----:B------:R-:W-:Y:S02]  /*b9b0*/  MOV R8, R197 ;  /* 0x000000c500087202 */ /* 0x000fe40000000f00 */
[C---:B------:R-:W-:Y:S01]  /*b9c0*/  HMMA.16816.F32.BF16 R156, R132.reuse, R158, R16 ;  /* 0x0000009e849c723c */ /* 0x040fe20000041810 */
[----:B------:R-:W-:Y:S03]  /*b9d0*/  MOV R15, R168 ;  /* 0x000000a8000f7202 */ /* 0x000fe60000000f00 */
[----:B------:R-:W-:Y:S01]  /*b9e0*/  MOV R14, R193 ;  /* 0x000000c1000e7202 */ /* 0x000fe20000000f00 */
[----:B------:R-:W-:Y:S01]  /*b9f0*/  FADD.FTZ R8, R8, R222 ;  /* 0x000000de08087221 */ /* 0x000fe20000010000 */
[----:B------:R-:W-:Y:S02]  /*ba00*/  MOV R12, R182 ;  /* 0x000000b6000c7202 */ /* 0x000fe40000000f00 */
[-C--:B------:R-:W-:Y:S01]  /*ba10*/  HMMA.16816.F32.BF16 R160, R132, R172.reuse, R20 ;  /* 0x000000ac84a0723c */ /* 0x080fe20000041814 */
[----:B------:R-:W-:Y:S03]  /*ba20*/  MOV R18, R177 ;  /* 0x000000b100127202 */ /* 0x000fe60000000f00 */
[----:B------:R-:W-:Y:S02]  /*ba30*/  MOV R16, R179 ;  /* 0x000000b300107202 */ /* 0x000fe40000000f00 */
[----:B------:R-:W-:Y:S01]  /*ba40*/  MOV R17, R181 ;  /* 0x000000b500117202 */ /* 0x000fe20000000f00 */
[----:B------:R-:W-:Y:S01]  /*ba50*/  IMAD.MOV.U32 R20, RZ, RZ, R169 ;  /* 0x000000ffff147224 */ /* 0x000fe200078e00a9 */
[----:B------:R-:W-:Y:S02]  /*ba60*/  MOV R21, R167 ;  /* 0x000000a700157202 */ /* 0x000fe40000000f00 */
[C---:B------:R-:W-:Y:S02]  /*ba70*/  HMMA.16816.F32.BF16 R164, R140.reuse, R172, R24 ;  /* 0x000000ac8ca4723c */ /* 0x040fe40000041818 */
[----:B------:R-:W-:Y:S02]  /*ba80*/  MOV R22, R178 ;  /* 0x000000b200167202 */ /* 0x000fe40000000f00 */
[----:B------:R-:W-:Y:S02]  /*ba90*/  MOV R23, R180 ;  /* 0x000000b400177202 */ /* 0x000fe40000000f00 */
[----:B------:R-:W-:Y:S02]  /*baa0*/  MOV R13, R195 ;  /* 0x000000c3000d7202 */ /* 0x000fe40000000f00 */
[----:B------:R-:W-:Y:S04]  /*bab0*/  MOV R27, R171 ;  /* 0x000000ab001b7202 */ /* 0x000fe80000000f00 */
[----:B------:R-:W-:Y:S02]  /*bac0*/  MOV R26, R170 ;  /* 0x000000aa001a7202 */ /* 0x000fe40000000f00 */
[-C--:B------:R-:W-:Y:S01]  /*bad0*/  HMMA.16816.F32.BF16 R168, R140, R174.reuse, R28 ;  /* 0x000000ae8ca8723c */ /* 0x080fe2000004181c */
[----:B------:R-:W-:Y:S02]  /*bae0*/  MOV R19, R196 ;  /* 0x000000c400137202 */ /* 0x000fe40000000f00 */
[----:B------:R-:W-:Y:S02]  /*baf0*/  MOV R25, R203 ;  /* 0x000000cb00197202 */ /* 0x000fe40000000f00 */
[----:B------:R-:W-:Y:S02]  /*bb00*/  MOV R24, R202 ;  /* 0x000000ca00187202 */ /* 0x000fe40000000f00 */
[----:B------:R-:W-:Y:S01]  /*bb10*/  MOV R31, R201 ;  /* 0x000000c9001f7202 */ /* 0x000fe20000000f00 */
[C---:B------:R-:W-:Y:S01]  /*bb20*/  HMMA.16816.F32.BF16 R172, R132.reuse, R174, R32 ;  /* 0x000000ae84ac723c */ /* 0x040fe20000041820 */
[----:B------:R-:W-:Y:S03]  /*bb30*/  MOV R30, R199 ;  /* 0x000000c7001e7202 */ /* 0x000fe60000000f00 */
[----:B------:R-:W-:Y:S01]  /*bb40*/  IMAD.MOV.U32 R29, RZ, RZ, R198 ;  /* 0x000000ffff1d7224 */ /* 0x000fe200078e00c6 */
[----:B------:R-:W-:Y:S02]  /*bb50*/  MOV R28, R194 ;  /* 0x000000c2001c7202 */ /* 0x000fe40000000f00 */
[----:B------:R-:W-:Y:S01]  /*bb60*/  IMAD.MOV.U32 R34, RZ, RZ, R186 ;  /* 0x000000ffff227224 */ /* 0x000fe200078e00ba */
[-C--:B--2---:R-:W-:Y:S01]  /*bb70*/  HMMA.16816.F32.BF16 R176, R132, R188.reuse, R36 ;  /* 0x000000bc84b0723c */ /* 0x084fe20000041824 */
[----:B------:R-:W-:Y:S03]  /*bb80*/  MOV R32, R192 ;  /* 0x000000c000207202 */ /* 0x000fe60000000f00 */
[----:B------:R-:W-:Y:S02]  /*bb90*/  MOV R33, R187 ;  /* 0x000000bb00217202 */ /* 0x000fe40000000f00 */
[----:B------:R-:W-:Y:S02]  /*bba0*/  MOV R35, R185 ;  /* 0x000000b900237202 */ /* 0x000fe40000000f00 */
[C---:B------:R-:W-:Y:S01]  /*bbb0*/  HMMA.16816.F32.BF16 R180, R140.reuse, R188, R40 ;  /* 0x000000bc8cb4723c */ /* 0x040fe20000041828 */
[----:B------:R-:W-:Y:S04]  /*bbc0*/  MOV R39, R184 ;  /* 0x000000b800277202 */ /* 0x000fe80000000f00 */
[----:B------:R-:W-:Y:S02]  /*bbd0*/  MOV R38, R39 ;  /* 0x0000002700267202 */ /* 0x000fe40000000f00 */
[----:B------:R-:W-:Y:S01]  /*bbe0*/  MOV R39, R32 ;  /* 0x0000002000277202 */ /* 0x000fe20000000f00 */
[-C--:B------:R-:W-:Y:S01]  /*bbf0*/  HMMA.16816.F32.BF16 R184, R140, R190.reuse, R44 ;  /* 0x000000be8cb8723c */ /* 0x080fe2000004182c */
[----:B------:R-:W-:Y:S03]  /*bc00*/  MOV R32, R33 ;  /* 0x0000002100207202 */ /* 0x000fe60000000f00 */
[----:B------:R-:W-:Y:S02]  /*bc10*/  MOV R33, R34 ;  /* 0x0000002200217202 */ /* 0x000fe40000000f00 */
[----:B------:R-:W-:Y:S02]  /*bc20*/  MOV R34, R35 ;  /* 0x0000002300227202 */ /* 0x000fe40000000f00 */
[C---:B------:R-:W-:Y:S01]  /*bc30*/  HMMA.16816.F32.BF16 R188, R132.reuse, R190, R48 ;  /* 0x000000be84bc723c */ /* 0x040fe20000041830 */
[----:B------:R-:W-:Y:S03]  /*bc40*/  MOV R35, R28 ;  /* 0x0000001c00237202 */ /* 0x000fe60000000f00 */
[----:B------:R-:W-:Y:S01]  /*bc50*/  IMAD.MOV.U32 R28, RZ, RZ, R29 ;  /* 0x000000ffff1c7224 */ /* 0x000fe200078e001d */
        /* <DEDUP_REMOVED lines=8> */
[----:B------:R-:W-:Y:S02]  /*bce0*/  MOV R27, R20 ;  /* 0x00000014001b7202 */ /* 0x000fe40000000f00 */
[----:B------:R-:W-:Y:S01]  /*bcf0*/  MOV R20, R21 ;  /* 0x0000001500147202 */ /* 0x000fe20000000f00 */
[----:B------:R-:W-:Y:S01]  /*bd00*/  IMAD.MOV.U32 R21, RZ, RZ, R22 ;  /* 0x000000ffff157224 */ /* 0x000fe200078e0016 */
[-C--:B------:R-:W-:Y:S01]  /*bd10*/  HMMA.16816.F32.BF16 R200, R140, R206.reuse, R60 ;  /* 0x000000ce8cc8723c */ /* 0x080fe2000004183c */
[----:B------:R-:W-:Y:S03]  /*bd20*/  MOV R22, R23 ;  /* 0x0000001700167202 */ /* 0x000fe60000000f00 */
[----:B------:R-:W-:Y:S02]  /*bd30*/  MOV R23, R16 ;  /* 0x0000001000177202 */ /* 0x000fe40000000f00 */
[----:B------:R-:W-:Y:S02]  /*bd40*/  MOV R16, R17 ;  /* 0x0000001100107202 */ /* 0x000fe40000000f00 */
[----:B------:R-:W-:Y:S01]  /*bd50*/  MOV R17, R12 ;  /* 0x0000000c00117202 */ /* 0x000fe20000000f00 */
[C---:B------:R-:W-:Y:S03]  /*bd60*/  HMMA.16816.F32.BF16 R204, R132.reuse, R206, R64 ;  /* 0x000000ce84cc723c */ /* 0x040fe60000041840 */
[----:B------:R-:W-:Y:S02]  /*bd70*/  MOV R12, R9 ;  /* 0x00000009000c7202 */ /* 0x000fe40000000f00 */
[----:B------:R-:W-:Y:S02]  /*bd80*/  MOV R9, R0 ;  /* 0x0000000000097202 */ /* 0x000fe40000000f00 */
[----:B------:R-:W-:Y:S01]  /*bd90*/  MOV R0, R3 ;  /* 0x0000000300007202 */ /* 0x000fe20000000f00 */
[----:B------:R-:W-:Y:S01]  /*bda0*/  FADD.FTZ R3, R242, R221 ;  /* 0x000000ddf2037221 */ /* 0x000fe20000010000 */
[----:B------:R-:W-:Y:S01]  /*bdb0*/  MOV R37, R38 ;  /* 0x0000002600257202 */ /* 0x000fe20000000f00 */
[-C--:B------:R-:W-:Y:S01]  /*bdc0*/  HMMA.16816.F32.BF16 R68, R132, R208.reuse, R68 ;  /* 0x000000d08444723c */ /* 0x080fe20000041844 */
[----:B------:R4:W5:Y:S01]  /*bdd0*/  LDL.LU R242, [R1+0x64] ;  /* 0x0000640001f27983 */ /* 0x0009620000300800 */
[----:B------:R-:W-:Y:S01]  /*bde0*/  MOV R38, R39 ;  /* 0x0000002700267202 */ /* 0x000fe20000000f00 */
[----:B------:R-:W-:Y:S01]  /*bdf0*/  IMAD.MOV.U32 R39, RZ, RZ, R32 ;  /* 0x000000ffff277224 */ /* 0x000fe200078e0020 */
[----:B------:R-:W-:Y:S01]  /*be00*/  MOV R32, R33 ;  /* 0x0000002100207202 */ /* 0x000fe20000000f00 */
[----:B------:R-:W-:Y:S01]  /*be10*/  FADD.FTZ R3, R238, R3 ;  /* 0x00000003ee037221 */ /* 0x000fe20000010000 */
[----:B------:R-:W-:Y:S02]  /*be20*/  MOV R33, R34 ;  /* 0x0000002200217202 */ /* 0x000fe40000000f00 */
[----:B------:R-:W-:Y:S01]  /*be30*/  MOV R34, R35 ;  /* 0x0000002300227202 */ /* 0x000fe20000000f00 */
[C---:B------:R-:W-:Y:S03]  /*be40*/  HMMA.16816.F32.BF16 R72, R140.reuse, R208, R72 ;  /* 0x000000d08c48723c */ /* 0x040fe60000041848 */
[----:B------:R-:W-:Y:S01]  /*be50*/  MOV R35, R28 ;  /* 0x0000001c00237202 */ /* 0x000fe20000000f00 */
[----:B------:R-:W-:Y:S01]  /*be60*/  FADD.FTZ R10, R10, R3 ;  /* 0x000000030a0a7221 */ /* 0x000fe20000010000 */
[----:B------:R-:W-:Y:S02]  /*be70*/  MOV R28, R29 ;  /* 0x0000001d001c7202 */ /* 0x000fe40000000f00 */
[----:B------:R-:W-:Y:S01]  /*be80*/  MOV R29, R30 ;  /* 0x0000001e001d7202 */ /* 0x000fe20000000f00 */
[-C--:B------:R-:W-:Y:S01]  /*be90*/  HMMA.16816.F32.BF16 R76, R140, R210.reuse, R76 ;  /* 0x000000d28c4c723c */ /* 0x080fe2000004184c */
[----:B------:R-:W-:Y:S03]  /*bea0*/  MOV R30, R31 ;  /* 0x0000001f001e7202 */ /* 0x000fe60000000f00 */
[----:B------:R-:W-:Y:S02]  /*beb0*/  MOV R31, R24 ;  /* 0x00000018001f7202 */ /* 0x000fe40000000f00 */
[----:B------:R-:W-:Y:S01]  /*bec0*/  MOV R24, R25 ;  /* 0x0000001900187202 */ /* 0x000fe20000000f00 */
[----:B------:R-:W-:Y:S01]  /*bed0*/  IMAD.MOV.U32 R25, RZ, RZ, R26 ;  /* 0x000000ffff197224 */ /* 0x000fe200078e001a */
[----:B------:R-:W-:Y:S01]  /*bee0*/  MOV R26, R27 ;  /* 0x0000001b001a7202 */ /* 0x000fe20000000f00 */
[C---:B------:R-:W-:Y:S03]  /*bef0*/  HMMA.16816.F32.BF16 R80, R132.reuse, R210, R80 ;  /* 0x000000d28450723c */ /* 0x040fe60000041850 */
[----:B------:R-:W-:Y:S02]  /*bf00*/  MOV R27, R20 ;  /* 0x00000014001b7202 */ /* 0x000fe40000000f00 */
[----:B------:R-:W-:Y:S02]  /*bf10*/  MOV R20, R21 ;  /* 0x0000001500147202 */ /* 0x000fe40000000f00 */
[----:B------:R-:W-:Y:S01]  /*bf20*/  MOV R21, R22 ;  /* 0x0000001600157202 */ /* 0x000fe20000000f00 */
[-C--:B------:R-:W-:Y:S01]  /*bf30*/  HMMA.16816.F32.BF16 R84, R132, R212.reuse, R84 ;  /* 0x000000d48454723c */ /* 0x080fe20000041854 */
[----:B------:R-:W-:Y:S03]  /*bf40*/  MOV R22, R23 ;  /* 0x0000001700167202 */ /* 0x000fe60000000f00 */
[----:B------:R-:W-:Y:S02]  /*bf50*/  MOV R23, R16 ;  /* 0x0000001000177202 */ /* 0x000fe40000000f00 */
[----:B------:R-:W-:Y:S02]  /*bf60*/  MOV R16, R17 ;  /* 0x0000001100107202 */ /* 0x000fe40000000f00 */
[----:B------:R-:W-:Y:S01]  /*bf70*/  MOV R17, R12 ;  /* 0x0000000c00117202 */ /* 0x000fe20000000f00 */
[C---:B------:R-:W-:Y:S03]  /*bf80*/  HMMA.16816.F32.BF16 R88, R140.reuse, R212, R88 ;  /* 0x000000d48c58723c */ /* 0x040fe60000041858 */
[----:B------:R-:W-:Y:S01]  /*bf90*/  MOV R12, R9 ;  /* 0x00000009000c7202 */ /* 0x000fe20000000f00 */
[----:B------:R-:W-:Y:S01]  /*bfa0*/  IMAD.MOV.U32 R9, RZ, RZ, R0 ;  /* 0x000000ffff097224 */ /* 0x000fe200078e0000 */
[----:B------:R-:W-:Y:S01]  /*bfb0*/  MOV R36, R37 ;  /* 0x0000002500247202 */ /* 0x000fe20000000f00 */
[----:B------:R-:W-:Y:S01]  /*bfc0*/  FADD.FTZ R0, R241, R220 ;  /* 0x000000dcf1007221 */ /* 0x000fe20000010000 */
[----:B------:R-:W-:Y:S01]  /*bfd0*/  MOV R37, R38 ;  /* 0x0000002600257202 */ /* 0x000fe20000000f00 */
[----:B------:R4:W5:Y:S01]  /*bfe0*/  LDL.LU R241, [R1+0x60] ;  /* 0x0000600001f17983 */ /* 0x0009620000300800 */
[----:B------:R-:W-:Y:S01]  /*bff0*/  MOV R38, R39 ;  /* 0x0000002700267202 */ /* 0x000fe20000000f00 */
[-C--:B------:R-:W-:Y:S02]  /*c000*/  HMMA.16816.F32.BF16 R92, R140, R214.reuse, R92 ;  /* 0x000000d68c5c723c */ /* 0x080fe4000004185c */
[----:B------:R-:W-:Y:S01]  /*c010*/  FADD.FTZ R0, R237, R0 ;  /* 0x00000000ed007221 */ /* 0x000fe20000010000 */
[----:B------:R-:W-:Y:S02]  /*c020*/  MOV R39, R32 ;  /* 0x0000002000277202 */ /* 0x000fe40000000f00 */
[----:B------:R-:W-:Y:S01]  /*c030*/  MOV R32, R33 ;  /* 0x0000002100207202 */ /* 0x000fe20000000f00 */
[----:B------:R-:W-:Y:S01]  /*c040*/  FADD.FTZ R9, R9, R0 ;  /* 0x0000000009097221 */ /* 0x000fe20000010000 */
[----:B------:R-:W-:Y:S01]  /*c050*/  MOV R33, R34 ;  /* 0x0000002200217202 */ /* 0x000fe20000000f00 */
[C---:B------:R-:W-:Y:S01]  /*c060*/  HMMA.16816.F32.BF16 R96, R132.reuse, R214, R96 ;  /* 0x000000d68460723c */ /* 0x040fe20000041860 */
[----:B------:R-:W-:Y:S03]  /*c070*/  MOV R34, R35 ;  /* 0x0000002300227202 */ /* 0x000fe60000000f00 */
[----:B------:R-:W-:Y:S02]  /*c080*/  MOV R35, R28 ;  /* 0x0000001c00237202 */ /* 0x000fe40000000f00 */
[----:B------:R-:W-:Y:S01]  /*c090*/  MOV R28, R29 ;  /* 0x0000001d001c7202 */ /* 0x000fe20000000f00 */
[----:B------:R-:W-:Y:S01]  /*c0a0*/  IMAD.MOV.U32 R29, RZ, RZ, R30 ;  /* 0x000000ffff1d7224 */ /* 0x000fe200078e001e */
[----:B------:R-:W-:Y:S01]  /*c0b0*/  MOV R30, R31 ;  /* 0x0000001f001e7202 */ /* 0x000fe20000000f00 */
[-C--:B------:R-:W-:Y:S03]  /*c0c0*/  HMMA.16816.F32.BF16 R100, R132, R216.reuse, R100 ;  /* 0x000000d88464723c */ /* 0x080fe60000041864 */
[----:B------:R-:W-:Y:S02]  /*c0d0*/  MOV R31, R24 ;  /* 0x00000018001f7202 */ /* 0x000fe40000000f00 */
[----:B------:R-:W-:Y:S02]  /*c0e0*/  MOV R24, R25 ;  /* 0x0000001900187202 */ /* 0x000fe40000000f00 */
[----:B------:R-:W-:Y:S01]  /*c0f0*/  MOV R25, R26 ;  /* 0x0000001a00197202 */ /* 0x000fe20000000f00 */
[C---:B------:R-:W-:Y:S01]  /*c100*/  HMMA.16816.F32.BF16 R104, R140.reuse, R216, R104 ;  /* 0x000000d88c68723c */ /* 0x040fe20000041868 */
[----:B------:R-:W-:Y:S03]  /*c110*/  MOV R26, R27 ;  /* 0x0000001b001a7202 */ /* 0x000fe60000000f00 */
[----:B------:R-:W-:Y:S02]  /*c120*/  MOV R27, R20 ;  /* 0x00000014001b7202 */ /* 0x000fe40000000f00 */
[----:B------:R-:W-:Y:S02]  /*c130*/  MOV R20, R21 ;  /* 0x0000001500147202 */ /* 0x000fe40000000f00 */
[----:B------:R-:W-:Y:S01]  /*c140*/  MOV R21, R22 ;  /* 0x0000001600157202 */ /* 0x000fe20000000f00 */
[-C--:B------:R-:W-:Y:S03]  /*c150*/  HMMA.16816.F32.BF16 R108, R140, R218.reuse, R108 ;  /* 0x000000da8c6c723c */ /* 0x080fe6000004186c */
[----:B------:R-:W-:Y:S01]  /*c160*/  MOV R22, R23 ;  /* 0x0000001700167202 */ /* 0x000fe20000000f00 */
[----:B------:R-:W-:Y:S01]  /*c170*/  IMAD.MOV.U32 R23, RZ, RZ, R16 ;  /* 0x000000ffff177224 */ /* 0x000fe200078e0010 */
[----:B------:R-:W-:Y:S02]  /*c180*/  MOV R16, R17 ;  /* 0x0000001100107202 */ /* 0x000fe40000000f00 */
[----:B------:R-:W-:Y:S01]  /*c190*/  MOV R17, R12 ;  /* 0x0000000c00117202 */ /* 0x000fe20000000f00 */
[----:B------:R-:W-:Y:S01]  /*c1a0*/  FADD.FTZ R12, R240, R136 ;  /* 0x00000088f00c7221 */ /* 0x000fe20000010000 */
[----:B------:R-:W-:Y:S01]  /*c1b0*/  MOV R43, R36 ;  /* 0x00000024002b7202 */ /* 0x000fe20000000f00 */
[----:B------:R4:W5:Y:S01]  /*c1c0*/  LDL.LU R240, [R1+0x5c] ;  /* 0x00005c0001f07983 */ /* 0x0009620000300800 */
[C---:B------:R-:W-:Y:S01]  /*c1d0*/  HMMA.16816.F32.BF16 R112, R132.reuse, R218, R112 ;  /* 0x000000da8470723c */ /* 0x040fe20000041870 */
[----:B------:R-:W-:Y:S01]  /*c1e0*/  FADD.FTZ R12, R232, R12 ;  /* 0x0000000ce80c7221 */ /* 0x000fe20000010000 */
[----:B------:R-:W-:Y:S01]  /*c1f0*/  MOV R36, R37 ;  /* 0x0000002500247202 */ /* 0x000fe20000000f00 */
[----:B------:R-:W-:Y:S01]  /*c200*/  FADD.FTZ R8, R43, R8 ;  /* 0x000000082b087221 */ /* 0x000fe20000010000 */
[----:B------:R-:W-:Y:S02]  /*c210*/  MOV R37, R38 ;  /* 0x0000002600257202 */ /* 0x000fe40000000f00 */
[----:B------:R-:W-:Y:S01]  /*c220*/  MOV R38, R39 ;  /* 0x0000002700267202 */ /* 0x000fe20000000f00 */
[----:B------:R-:W-:Y:S01]  /*c230*/  FADD.FTZ R11, R11, R8 ;  /* 0x000000080b0b7221 */ /* 0x000fe20000010000 */
[----:B------:R-:W-:Y:S01]  /*c240*/  MOV R39, R32 ;  /* 0x0000002000277202 */ /* 0x000fe20000000f00 */
[----:B------:R-:W-:Y:S01]  /*c250*/  FADD.FTZ R8, R36, R12 ;  /* 0x0000000c24087221 */ /* 0x000fe20000010000 */
[-C--:B-1----:R-:W-:Y:S02]  /*c260*/  HMMA.16816.F32.BF16 R116, R132, R4.reuse, R116 ;  /* 0x000000048474723c */ /* 0x082fe40000041874 */
[----:B------:R-:W-:Y:S01]  /*c270*/  FADD.FTZ R3, R37, R11 ;  /* 0x0000000b25037221 */ /* 0x000fe20000010000 */
[----:B------:R-:W-:Y:S01]  /*c280*/  MOV R32, R33 ;  /* 0x0000002100207202 */ /* 0x000fe20000000f00 */
[----:B------:R-:W-:Y:S01]  /*c290*/  FADD.FTZ R0, R38, R10 ;  /* 0x0000000a26007221 */ /* 0x000fe20000010000 */
[----:B------:R-:W-:Y:S01]  /*c2a0*/  MOV R33, R34 ;  /* 0x0000002200217202 */ /* 0x000fe20000000f00 */
[----:B------:R-:W-:Y:S01]  /*c2b0*/  IMAD.MOV.U32 R34, RZ, RZ, R35 ;  /* 0x000000ffff227224 */ /* 0x000fe200078e0023 */
[----:B------:R-:W-:Y:S01]  /*c2c0*/  MOV R35, R28 ;  /* 0x0000001c00237202 */ /* 0x000fe20000000f00 */
[----:B------:R-:W-:Y:S01]  /*c2d0*/  FADD.FTZ R12, R39, R9 ;  /* 0x00000009270c7221 */ /* 0x000fe20000010000 */
[----:B------:R-:W-:Y:S01]  /*c2e0*/  MOV R28, R29 ;  /* 0x0000001d001c7202 */ /* 0x000fe20000000f00 */
[C---:B------:R-:W-:Y:S02]  /*c2f0*/  HMMA.16816.F32.BF16 R120, R140.reuse, R4, R120 ;  /* 0x000000048c78723c */ /* 0x040fe40000041878 */
[----:B------:R-:W-:Y:S01]  /*c300*/  FADD.FTZ R10, R33, R3 ;  /* 0x00000003210a7221 */ /* 0x000fe20000010000 */
[----:B------:R-:W-:Y:S01]  /*c310*/  MOV R29, R30 ;  /* 0x0000001e001d7202 */ /* 0x000fe20000000f00 */
[----:B------:R-:W-:Y:S01]  /*c320*/  FADD.FTZ R11, R32, R8 ;  /* 0x00000008200b7221 */ /* 0x000fe20000010000 */
[----:B------:R-:W-:Y:S01]  /*c330*/  MOV R30, R31 ;  /* 0x0000001f001e7202 */ /* 0x000fe20000000f00 */
[----:B------:R-:W-:Y:S01]  /*c340*/  FADD.FTZ R9, R34, R0 ;  /* 0x0000000022097221 */ /* 0x000fe20000010000 */
[----:B------:R-:W-:Y:S01]  /*c350*/  MOV R31, R24 ;  /* 0x00000018001f7202 */ /* 0x000fe20000000f00 */
[----:B------:R-:W-:Y:S01]  /*c360*/  FADD.FTZ R8, R35, R12 ;  /* 0x0000000c23087221 */ /* 0x000fe20000010000 */
[----:B------:R-:W-:Y:S01]  /*c370*/  MOV R24, R25 ;  /* 0x0000001900187202 */ /* 0x000fe20000000f00 */
[-C--:B------:R-:W-:Y:S02]  /*c380*/  HMMA.16816.F32.BF16 R124, R140, R6.reuse, R124 ;  /* 0x000000068c7c723c */ /* 0x080fe4000004187c */
[----:B------:R-:W-:Y:S01]  /*c390*/  FADD.FTZ R0, R29, R10 ;  /* 0x0000000a1d007221 */ /* 0x000fe20000010000 */
[----:B------:R-:W-:Y:S01]  /*c3a0*/  MOV R25, R26 ;  /* 0x0000001a00197202 */ /* 0x000fe20000000f00 */
[----:B------:R-:W-:Y:S01]  /*c3b0*/  FADD.FTZ R3, R28, R11 ;  /* 0x0000000b1c037221 */ /* 0x000fe20000010000 */
[----:B------:R-:W-:Y:S01]  /*c3c0*/  MOV R26, R27 ;  /* 0x0000001b001a7202 */ /* 0x000fe20000000f00 */
[----:B------:R-:W-:Y:S01]  /*c3d0*/  FADD.FTZ R11, R30, R9 ;  /* 0x000000091e0b7221 */ /* 0x000fe20000010000 */
[----:B------:R-:W-:Y:S01]  /*c3e0*/  MOV R27, R20 ;  /* 0x00000014001b7202 */ /* 0x000fe20000000f00 */
[----:B------:R-:W-:Y:S01]  /*c3f0*/  IMAD.MOV.U32 R20, RZ, RZ, R21 ;  /* 0x000000ffff147224 */ /* 0x000fe200078e0015 */
[----:B------:R-:W-:Y:S01]  /*c400*/  MOV R21, R22 ;  /* 0x0000001600157202 */ /* 0x000fe20000000f00 */
[----:B------:R-:W-:Y:S02]  /*c410*/  HMMA.16816.F32.BF16 R128, R132, R6, R128 ;  /* 0x000000068480723c */ /* 0x000fe40000041880 */
[----:B------:R-:W-:Y:S01]  /*c420*/  FADD.FTZ R10, R31, R8 ;  /* 0x000000081f0a7221 */ /* 0x000fe20000010000 */
[----:B------:R-:W-:Y:S01]  /*c430*/  MOV R22, R23 ;  /* 0x0000001700167202 */ /* 0x000fe20000000f00 */
[----:B------:R-:W-:Y:S01]  /*c440*/  FADD.FTZ R8, R25, R0 ;  /* 0x0000000019087221 */ /* 0x000fe20000010000 */
[----:B------:R-:W-:Y:S01]  /*c450*/  MOV R23, R16 ;  /* 0x0000001000177202 */ /* 0x000fe20000000f00 */
[----:B------:R-:W-:Y:S01]  /*c460*/  FADD.FTZ R9, R24, R3 ;  /* 0x0000000318097221 */ /* 0x000fe20000010000 */
[----:B------:R-:W-:Y:S01]  /*c470*/  MOV R16, R17 ;  /* 0x0000001100107202 */ /* 0x000fe20000000f00 */
[----:B------:R-:W-:Y:S01]  /*c480*/  FADD.FTZ R4, R26, R11 ;  /* 0x0000000b1a047221 */ /* 0x000fe20000010000 */
[----:B------:R-:W-:Y:S02]  /*c490*/  MOV R17, R239 ;  /* 0x000000ef00117202 */ /* 0x000fe40000000f00 */
[----:B------:R4:W5:Y:S01]  /*c4a0*/  LDL.LU R239, [R1+0x58] ;  /* 0x0000580001ef7983 */ /* 0x0009620000300800 */
[----:B------:R-:W-:Y:S01]  /*c4b0*/  FADD.FTZ R3, R27, R10 ;  /* 0x0000000a1b037221 */ /* 0x000fe20000010000 */
[----:B------:R-:W-:Y:S01]  /*c4c0*/  MOV R141, R2 ;  /* 0x00000002008d7202 */ /* 0x000fe20000000f00 */
[----:B------:R-:W-:Y:S01]  /*c4d0*/  FADD.FTZ R10, R21, R8 ;  /* 0x00000008150a7221 */ /* 0x000fe20000010000 */
        /* <DEDUP_REMOVED lines=9> */
[----:B------:R-:W-:Y:S02]  /*c570*/  FADD.FTZ R8, R16, R0 ;  /* 0x0000000010087221 */ /* 0x000fe40000010000 */
        /* <DEDUP_REMOVED lines=9> */
[----:B------:R-:W-:Y:S01]  /*c610*/  FADD.FTZ R4, R231, R4 ;  /* 0x00000004e7047221 */ /* 0x000fe20000010000 */
[----:B------:R-:W-:Y:S01]  /*c620*/  STL [R1+0x3c], R5 ;  /* 0x00003c0501007387 */ /* 0x000fe20000100800 */
[----:B------:R-:W-:Y:S02]  /*c630*/  FADD.FTZ R3, R226, R3 ;  /* 0x00000003e2037221 */ /* 0x000fe40000010000 */
[----:B------:R-:W-:Y:S01]  /*c640*/  FADD.FTZ R0, R227, R8 ;  /* 0x00000008e3007221 */ /* 0x000fe20000010000 */
[----:B------:R-:W-:Y:S01]  /*c650*/  STL [R1+0x38], R4 ;  /* 0x0000380401007387 */ /* 0x000fe20000100800 */
[----:B------:R-:W-:Y:S02]  /*c660*/  FADD.FTZ R3, R225, R3 ;  /* 0x00000003e1037221 */ /* 0x000fe40000010000 */
[----:B------:R-:W-:Y:S03]  /*c670*/  FADD.FTZ R0, R224, R0 ;  /* 0x00000000e0007221 */ /* 0x000fe60000010000 */
[----:B------:R1:W-:Y:S01]  /*c680*/  STL [R1+0x44], R3 ;  /* 0x0000440301007387 */ /* 0x0003e20000100800 */
[----:B------:R-:W-:Y:S05]  /*c690*/  FADD.FTZ R0, R223, R0 ;  /* 0x00000000df007221 */ /* 0x000fea0000010000 */
[----:B------:R4:W-:Y:S01]  /*c6a0*/  STL [R1+0x40], R0 ;  /* 0x0000400001007387 */ /* 0x0009e20000100800 */
[----:B-1----:R-:W-:Y:S01]  /*c6b0*/  MOV R3, R139 ;  /* 0x0000008b00037202 */ /* 0x002fe20000000f00 */
[----:B----45:R-:W-:-:S05]  /*c6c0*/  @P2 BRA `(.L_x_153) ;  /* 0xffffb34000002947 */ /* 0x030fca000383ffff */
.L_x_152:
[----:B-1----:R-:W2:Y:S04]  /*c6d0*/  LDL.LU R0, [R1+0x3c] ;  /* 0x00003c0001007983 */ /* 0x002ea80000300800 */
[----:B------:R-:W3:Y:S04]  /*c6e0*/  LDL.LU R4, [R1+0x38] ;  /* 0x0000380001047983 */ /* 0x000ee80000300800 */
[----:B------:R-:W4:Y:S04]  /*c6f0*/  LDL.LU R8, [R1+0x44] ;  /* 0x0000440001087983 */ /* 0x000f280000300800 */
[----:B------:R-:W4:Y:S01]  /*c700*/  LDL.LU R5, [R1+0x40] ;  /* 0x0000400001057983 */ /* 0x000f220000300800 */
[----:B------:R-:W-:-:S02]  /*c710*/  MOV R18, 0xff800000 ;  /* 0xff80000000127802 */ /* 0x000fc40000000f00 */
[----:B------:R-:W-:Y:S02]  /*c720*/  MOV R19, 0xff800000 ;  /* 0xff80000000137802 */ /* 0x000fe40000000f00 */
[----:B------:R-:W-:Y:S02]  /*c730*/  MOV R20, 0xff800000 ;  /* 0xff80000000147802 */ /* 0x000fe40000000f00 */
[----:B------:R-:W-:Y:S02]  /*c740*/  MOV R21, 0xff800000 ;  /* 0xff80000000157802 */ /* 0x000fe40000000f00 */
[----:B------:R-:W-:Y:S01]  /*c750*/  PLOP3.LUT P4, PT, PT, PT, PT, 0x8, 0x0 ;  /* 0x000000000000781c */ /* 0x000fe20003f8e170 */
[----:B--2---:R-:W1:Y:S04]  /*c760*/  SHFL.BFLY PT, R11, R0, 0x2, 0x1f ;  /* 0x0c401f00000b7f89 */ /* 0x004e6800000e0000 */
[----:B---3--:R-:W2:Y:S04]  /*c770*/  SHFL.BFLY PT, R9, R4, 0x2, 0x1f ;  /* 0x0c401f0004097f89 */ /* 0x008ea800000e0000 */
[----:B----4-:R-:W3:Y:S04]  /*c780*/  SHFL.BFLY PT, R7, R8, 0x2, 0x1f ;  /* 0x0c401f0008077f89 */ /* 0x010ee800000e0000 */
[----:B------:R-:W4:Y:S01]  /*c790*/  SHFL.BFLY PT, R6, R5, 0x2, 0x1f ;  /* 0x0c401f0005067f89 */ /* 0x000f2200000e0000 */
[----:B-1----:R-:W-:-:S02]  /*c7a0*/  FADD.FTZ R11, R11, R0 ;  /* 0x000000000b0b7221 */ /* 0x002fc40000010000 */
[----:B--2---:R-:W-:-:S03]  /*c7b0*/  FADD.FTZ R9, R9, R4 ;  /* 0x0000000409097221 */ /* 0x004fc60000010000 */
[----:B------:R-:W1:Y:S01]  /*c7c0*/  SHFL.BFLY PT, R0, R11, 0x1, 0x1f ;  /* 0x0c201f000b007f89 */ /* 0x000e6200000e0000 */
[----:B---3--:R-:W-:-:S03]  /*c7d0*/  FADD.FTZ R7, R7, R8 ;  /* 0x0000000807077221 */ /* 0x008fc60000010000 */
[----:B------:R-:W2:Y:S01]  /*c7e0*/  SHFL.BFLY PT, R4, R9, 0x1, 0x1f ;  /* 0x0c201f0009047f89 */ /* 0x000ea200000e0000 */
[----:B----4-:R-:W-:-:S03]  /*c7f0*/  FADD.FTZ R6, R6, R5 ;  /* 0x0000000506067221 */ /* 0x010fc60000010000 */
[----:B------:R-:W3:Y:S04]  /*c800*/  SHFL.BFLY PT, R3, R7, 0x1, 0x1f ;  /* 0x0c201f0007037f89 */ /* 0x000ee800000e0000 */
[----:B------:R-:W4:Y:S01]  /*c810*/  SHFL.BFLY PT, R5, R6, 0x1, 0x1f ;  /* 0x0c201f0006057f89 */ /* 0x000f2200000e0000 */
[----:B-1----:R-:W-:Y:S01]  /*c820*/  FADD.FTZ R11, R11, R0 ;  /* 0x000000000b0b7221 */ /* 0x002fe20000010000 */
[----:B------:R-:W-:Y:S01]  /*c830*/  MOV R0, RZ ;  /* 0x000000ff00007202 */ /* 0x000fe20000000f00 */
[----:B--2---:R-:W-:-:S03]  /*c840*/  FADD.FTZ R9, R9, R4 ;  /* 0x0000000409097221 */ /* 0x004fc60000010000 */
[----:B------:R-:W-:Y:S02]  /*c850*/  FSETP.NE.FTZ.AND P3, PT, R11, RZ, PT ;  /* 0x000000ff0b00720b */ /* 0x000fe40003f75000 */
[----:B------:R-:W-:Y:S01]  /*c860*/  MOV R4, RZ ;  /* 0x000000ff00047202 */ /* 0x000fe20000000f00 */
[----:B---3--:R-:W-:Y:S01]  /*c870*/  FADD.FTZ R7, R7, R3 ;  /* 0x0000000307077221 */ /* 0x008fe20000010000 */
[----:B------:R-:W-:Y:S02]  /*c880*/  FSETP.NE.FTZ.AND P2, PT, R9, RZ, PT ;  /* 0x000000ff0900720b */ /* 0x000fe40003f55000 */
[----:B------:R-:W-:Y:S01]  /*c890*/  MOV R3, RZ ;  /* 0x000000ff00037202 */ /* 0x000fe20000000f00 */
[----:B----4-:R-:W-:Y:S01]  /*c8a0*/  FADD.FTZ R6, R5, R6 ;  /* 0x0000000605067221 */ /* 0x010fe20000010000 */
[----:B------:R-:W-:-:S04]  /*c8b0*/  FSETP.NE.FTZ.AND P1, PT, R7, RZ, PT ;  /* 0x000000ff0700720b */ /* 0x000fc80003f35000 */
[----:B------:R-:W-:Y:S01]  /*c8c0*/  FSETP.NE.FTZ.AND P0, PT, R6, RZ, PT ;  /* 0x000000ff0600720b */ /* 0x000fe20003f15000 */
[----:B------:R-:W1:Y:S08]  /*c8d0*/  @P3 MUFU.RCP R0, R11 ;  /* 0x0000000b00003308 */ /* 0x000e700000001000 */
[----:B------:R-:W2:Y:S04]  /*c8e0*/  @P1 MUFU.RCP R3, R7 ;  /* 0x0000000700031308 */ /* 0x000ea80000001000 */
[----:B------:R-:W-:Y:S01]  /*c8f0*/  @P0 MOV R8, 0x3f317218 ;  /* 0x3f31721800080802 */ /* 0x000fe20000000f00 */
[----:B-1----:R-:W-:-:S03]  /*c900*/  FMUL.FTZ R148, R0, R148 ;  /* 0x0000009400947220 */ /* 0x002fc60000410000 */
[----:B------:R-:W1:Y:S01]  /*c910*/  @P2 MUFU.RCP R4, R9 ;  /* 0x0000000900042308 */ /* 0x000e620000001000 */
[C---:B------:R-:W-:Y:S02]  /*c920*/  FMUL.FTZ R149, R0.reuse, R149 ;  /* 0x0000009500957220 */ /* 0x040fe40000410000 */
[C---:B------:R-:W-:Y:S02]  /*c930*/  FMUL.FTZ R156, R0.reuse, R156 ;  /* 0x0000009c009c7220 */ /* 0x040fe40000410000 */
[C---:B------:R-:W-:Y:S02]  /*c940*/  FMUL.FTZ R157, R0.reuse, R157 ;  /* 0x0000009d009d7220 */ /* 0x040fe40000410000 */
[C---:B------:R-:W-:Y:S01]  /*c950*/  FMUL.FTZ R160, R0.reuse, R160 ;  /* 0x000000a000a07220 */ /* 0x040fe20000410000 */
[----:B------:R-:W-:Y:S01]  /*c960*/  @P3 MUFU.LG2 R11, R11 ;  /* 0x0000000b000b3308 */ /* 0x000fe20000000c00 */
[C---:B------:R-:W-:Y:S02]  /*c970*/  FMUL.FTZ R161, R0.reuse, R161 ;  /* 0x000000a100a17220 */ /* 0x040fe40000410000 */
[----:B------:R-:W-:-:S02]  /*c980*/  FMUL.FTZ R172, R0, R172 ;  /* 0x000000ac00ac7220 */ /* 0x000fc40000410000 */
[C---:B------:R-:W-:Y:S02]  /*c990*/  FMUL.FTZ R173, R0.reuse, R173 ;  /* 0x000000ad00ad7220 */ /* 0x040fe40000410000 */
[C---:B------:R-:W-:Y:S01]  /*c9a0*/  FMUL.FTZ R176, R0.reuse, R176 ;  /* 0x000000b000b07220 */ /* 0x040fe20000410000 */
[----:B------:R-:W-:Y:S01]  /*c9b0*/  @P2 MUFU.LG2 R9, R9 ;  /* 0x0000000900092308 */ /* 0x000fe20000000c00 */
[C---:B------:R-:W-:Y:S02]  /*c9c0*/  FMUL.FTZ R177, R0.reuse, R177 ;  /* 0x000000b100b17220 */ /* 0x040fe40000410000 */
[C---:B------:R-:W-:Y:S02]  /*c9d0*/  FMUL.FTZ R188, R0.reuse, R188 ;  /* 0x000000bc00bc7220 */ /* 0x040fe40000410000 */
[C---:B------:R-:W-:Y:S02]  /*c9e0*/  FMUL.FTZ R189, R0.reuse, R189 ;  /* 0x000000bd00bd7220 */ /* 0x040fe40000410000 */
[C---:B------:R-:W-:Y:S01]  /*c9f0*/  FMUL.FTZ R192, R0.reuse, R192 ;  /* 0x000000c000c07220 */ /* 0x040fe20000410000 */
[----:B------:R-:W-:Y:S01]  /*ca00*/  @P1 MUFU.LG2 R7, R7 ;  /* 0x0000000700071308 */ /* 0x000fe20000000c00 */
        /* <DEDUP_REMOVED lines=18> */
[----:B------:R-:W-:Y:S01]  /*cb30*/  FMUL.FTZ R129, R0, R129 ;  /* 0x0000008100817220 */ /* 0x000fe20000410000 */
[----:B------:R-:W-:Y:S01]  /*cb40*/  MOV R0, RZ ;  /* 0x000000ff00007202 */ /* 0x000fe20000000f00 */
[----:B--2---:R-:W-:-:S02]  /*cb50*/  FMUL.FTZ R144, R3, R144 ;  /* 0x0000009003907220 */ /* 0x004fc40000410000 */
[C---:B------:R-:W-:Y:S02]  /*cb60*/  FMUL.FTZ R145, R3.reuse, R145 ;  /* 0x0000009103917220 */ /* 0x040fe40000410000 */
[C---:B------:R-:W-:Y:S01]  /*cb70*/  FMUL.FTZ R152, R3.reuse, R152 ;  /* 0x0000009803987220 */ /* 0x040fe20000410000 */
[----:B------:R-:W2:Y:S01]  /*cb80*/  @P0 MUFU.RCP R0, R6 ;  /* 0x0000000600000308 */ /* 0x000ea20000001000 */
[C---:B------:R-:W-:Y:S02]  /*cb90*/  FMUL.FTZ R153, R3.reuse, R153 ;  /* 0x0000009903997220 */ /* 0x040fe40000410000 */
[C---:B------:R-:W-:Y:S02]  /*cba0*/  FMUL.FTZ R164, R3.reuse, R164 ;  /* 0x000000a403a47220 */ /* 0x040fe40000410000 */
[C---:B------:R-:W-:Y:S02]  /*cbb0*/  FMUL.FTZ R165, R3.reuse, R165 ;  /* 0x000000a503a57220 */ /* 0x040fe40000410000 */
[C---:B------:R-:W-:Y:S01]  /*cbc0*/  FMUL.FTZ R168, R3.reuse, R168 ;  /* 0x000000a803a87220 */ /* 0x040fe20000410000 */
[----:B------:R-:W3:Y:S01]  /*cbd0*/  @P0 MUFU.LG2 R6, R6 ;  /* 0x0000000600060308 */ /* 0x000ee20000000c00 */
        /* <DEDUP_REMOVED lines=25> */
[----:B------:R-:W-:Y:S01]  /*cd70*/  @P2 MOV R3, 0x3f317218 ;  /* 0x3f31721800032802 */ /* 0x000fe20000000f00 */
[----:B-1----:R-:W-:-:S02]  /*cd80*/  FMUL.FTZ R150, R4, R150 ;  /* 0x0000009604967220 */ /* 0x002fc40000410000 */
        /* <DEDUP_REMOVED lines=31> */
[----:B------:R-:W-:Y:S01]  /*cf80*/  @P3 MOV R4, 0x3f317218 ;  /* 0x3f31721800043802 */ /* 0x000fe20000000f00 */
[C---:B--2---:R-:W-:Y:S02]  /*cf90*/  FMUL.FTZ R146, R0.reuse, R146 ;  /* 0x0000009200927220 */ /* 0x044fe40000410000 */
        /* <DEDUP_REMOVED lines=30> */
[----:B------:R-:W-:Y:S01]  /*d180*/  FMUL.FTZ R127, R0, R127 ;  /* 0x0000007f007f7220 */ /* 0x000fe20000410000 */
[----:B------:R-:W-:Y:S01]  /*d190*/  @P1 MOV R0, 0x3f317218 ;  /* 0x3f31721800001802 */ /* 0x000fe20000000f00 */
[----:B------:R-:W-:Y:S02]  /*d1a0*/  @P2 FMUL.FTZ R5, R3, c[0x0][0x2d0] ;  /* 0x0000b40003052a20 */ /* 0x000fe40000410000 */
[----:B------:R-:W-:Y:S02]  /*d1b0*/  @P3 FMUL.FTZ R10, R4, c[0x0][0x2d0] ;  /* 0x0000b400040a3a20 */ /* 0x000fe40000410000 */
[----:B------:R-:W-:-:S02]  /*d1c0*/  @P1 FMUL.FTZ R3, R0, c[0x0][0x2d0] ;  /* 0x0000b40000031a20 */ /* 0x000fc40000410000 */
[----:B------:R-:W-:Y:S02]  /*d1d0*/  @P3 FMUL.FTZ R11, R11, 0.69314718246459960938 ;  /* 0x3f3172180b0b3820 */ /* 0x000fe40000410000 */
[----:B------:R-:W-:Y:S02]  /*d1e0*/  @P2 FMUL.FTZ R9, R9, 0.69314718246459960938 ;  /* 0x3f31721809092820 */ /* 0x000fe40000410000 */
[----:B------:R-:W-:Y:S02]  /*d1f0*/  @P1 FMUL.FTZ R7, R7, 0.69314718246459960938 ;  /* 0x3f31721807071820 */ /* 0x000fe40000410000 */
[----:B---3--:R-:W-:Y:S02]  /*d200*/  @P0 FMUL.FTZ R4, R6, 0.69314718246459960938 ;  /* 0x3f31721806040820 */ /* 0x008fe40000410000 */
[----:B------:R-:W-:Y:S02]  /*d210*/  @P0 FMUL.FTZ R0, R8, c[0x0][0x2d0] ;  /* 0x0000b40008000a20 */ /* 0x000fe40000410000 */
[----:B------:R-:W-:-:S02]  /*d220*/  @P3 FFMA.FTZ R18, R10, R139, R11 ;  /* 0x0000008b0a123223 */ /* 0x000fc4000001000b */
[----:B------:R-:W-:Y:S02]  /*d230*/  @P2 FFMA.FTZ R19, R5, R138, R9 ;  /* 0x0000008a05132223 */ /* 0x000fe40000010009 */
[----:B------:R-:W-:Y:S02]  /*d240*/  @P1 FFMA.FTZ R20, R3, R137, R7 ;  /* 0x0000008903141223 */ /* 0x000fe40000010007 */
[----:B------:R-:W-:Y:S02]  /*d250*/  @P0 FFMA.FTZ R21, R0, R2, R4 ;  /* 0x0000000200150223 */ /* 0x000fe40000010004 */
.L_x_136:
[----:B------:R-:W-:Y:S05]  /*d260*/  @P4 BRA `(.L_x_156) ;  /* 0x0000209000004947 */ /* 0x000fea0003800000 */
[----:B------:R-:W3:Y:S01]  /*d270*/  S2R R16, SR_TID.X ;  /* 0x0000000000107919 */ /* 0x000ee20000002100 */
[----:B------:R-:W-:Y:S01]  /*d280*/  ULDC.64 UR4, c[0x0][0x4d0] ;  /* 0x0001340000047ab9 */ /* 0x000fe20000000a00 */
[----:B------:R-:W-:Y:S01]  /*d290*/  IMAD R4, RZ, RZ, -UR10 ;  /* 0x8000000aff047e24 */ /* 0x000fe2000f8e02ff */
[----:B--2---:R-:W-:Y:S01]  /*d2a0*/  UIMAD.WIDE.U32 UR8, UR10, UR4, URZ ;  /* 0x000000040a0872a5 */ /* 0x004fe2000f8e003f */
[----:B------:R-:W2:Y:S01]  /*d2b0*/  S2R R11, SR_CTAID.Y ;  /* 0x00000000000b7919 */ /* 0x000ea20000002600 */
[----:B------:R-:W-:Y:S01]  /*d2c0*/  USHF.R.S32.HI UR6, URZ, 0x1f, UR10 ;  /* 0x0000001f3f067899 */ /* 0x000fe2000801140a */
[----:B------:R-:W-:Y:S01]  /*d2d0*/  MOV R24, c[0x0][0x4e8] ;  /* 0x00013a0000187a02 */ /* 0x000fe20000000f00 */
[----:B------:R-:W-:Y:S01]  /*d2e0*/  BSSY B0, `(.L_x_157) ;  /* 0x00000db000007945 */ /* 0x000fe20003800000 */
[----:B------:R-:W4:Y:S01]  /*d2f0*/  S2R R9, SR_CTAID.Z ;  /* 0x0000000000097919 */ /* 0x000f220000002700 */
[----:B------:R-:W-:Y:S01]  /*d300*/  IMAD.U32 R3, RZ, RZ, UR9 ;  /* 0x00000009ff037e24 */ /* 0x000fe2000f8e00ff */
[----:B------:R-:W-:Y:S01]  /*d310*/  UIMAD UR7, UR6, UR4, URZ ;  /* 0x00000004060772a4 */ /* 0x000fe2000f8e023f */
[----:B-1----:R-:W-:Y:S01]  /*d320*/  IMAD.U32 R2, RZ, RZ, UR8 ;  /* 0x00000008ff027e24 */ /* 0x002fe2000f8e00ff */
[----:B------:R-:W1:Y:S04]  /*d330*/  S2R R15, SR_CTAID.X ;  /* 0x00000000000f7919 */ /* 0x000e680000002500 */
[----:B------:R-:W-:Y:S01]  /*d340*/  BAR.SYNC.DEFER_BLOCKING 0x1, 0x80 ;  /* 0x0042000000007b1d */ /* 0x000fe20000010000 */
[----:B------:R-:W-:Y:S01]  /*d350*/  UIMAD UR5, UR10, UR5, UR7 ;  /* 0x000000050a0572a4 */ /* 0x000fe2000f8e0207 */
[C---:B------:R-:W-:Y:S01]  /*d360*/  ISETP.NE.AND P0, PT, R24.reuse, 0x1, PT ;  /* 0x000000011800780c */ /* 0x040fe20003f05270 */
[----:B------:R-:W-:-:S02]  /*d370*/  IMAD R24, R24, c[0x0][0x388], RZ ;  /* 0x0000e20018187a24 */ /* 0x000fc400078e02ff */
[----:B------:R-:W-:Y:S01]  /*d380*/  UIADD3 UR5, UR9, UR5, URZ ;  /* 0x0000000509057290 */ /* 0x000fe2000fffe03f */
[----:B---3--:R-:W-:-:S05]  /*d390*/  SHF.R.S32.HI R6, RZ, 0x1f, R16 ;  /* 0x0000001fff067819 */ /* 0x008fca0000011410 */
[----:B------:R-:W-:Y:S01]  /*d3a0*/  IMAD.U32 R5, RZ, RZ, UR5 ;  /* 0x00000005ff057e24 */ /* 0x000fe2000f8e00ff */
[-C--:B------:R-:W-:Y:S01]  /*d3b0*/  LEA.HI R0, R6, R16.reuse, RZ, 0x2 ;  /* 0x0000001006007211 */ /* 0x080fe200078f10ff */
[----:B--2---:R-:W-:Y:S01]  /*d3c0*/  IMAD R12, R4, c[0x0][0x550], R11 ;  /* 0x00015400040c7a24 */ /* 0x004fe200078e020b */
[-C--:B------:R-:W-:Y:S01]  /*d3d0*/  LEA.HI R6, R6, R16.reuse, RZ, 0x5 ;  /* 0x0000001006067211 */ /* 0x080fe200078f28ff */
[----:B------:R-:W-:Y:S01]  /*d3e0*/  IMAD.MOV.U32 R4, RZ, RZ, R2 ;  /* 0x000000ffff047224 */ /* 0x000fe200078e0002 */
[----:B------:R-:W-:Y:S01]  /*d3f0*/  LOP3.LUT R0, R0, 0xfffffffc, RZ, 0xc0, !PT ;  /* 0xfffffffc00007812 */ /* 0x000fe200078ec0ff */
[----:B------:R-:W-:Y:S01]  /*d400*/  ULDC.64 UR4, c[0x0][0x438] ;  /* 0x00010e0000047ab9 */ /* 0x000fe20000000a00 */
[----:B------:R-:W-:Y:S01]  /*d410*/  LOP3.LUT R7, R6, 0xffffffe0, RZ, 0xc0, !PT ;  /* 0xffffffe006077812 */ /* 0x000fe200078ec0ff */
[----:B------:R-:W-:Y:S01]  /*d420*/  UIMAD UR6, UR6, UR4, URZ ;  /* 0x00000004060672a4 */ /* 0x000fe2000f8e023f */
[----:B------:R-:W-:Y:S01]  /*d430*/  IADD3 R0, -R0, R16, RZ ;  /* 0x0000001000007210 */ /* 0x000fe20007ffe1ff */
[----:B------:R-:W-:Y:S01]  /*d440*/  UIMAD.WIDE.U32 UR8, UR10, UR4, URZ ;  /* 0x000000040a0872a5 */ /* 0x000fe2000f8e003f */
[--C-:B------:R-:W-:Y:S01]  /*d450*/  SHF.R.S32.HI R8, RZ, 0x5, R6.reuse ;  /* 0x00000005ff087819 */ /* 0x100fe20000011406 */
[----:B------:R-:W-:Y:S01]  /*d460*/  IMAD.IADD R16, R16, 0x1, -R7 ;  /* 0x0000000110107824 */ /* 0x000fe200078e0a07 */
[----:B------:R-:W-:Y:S01]  /*d470*/  LEA.HI R3, R0, R0, RZ, 0x1 ;  /* 0x0000000000037211 */ /* 0x000fe200078f08ff */
[----:B------:R-:W-:Y:S01]  /*d480*/  UIMAD UR4, UR10, UR5, UR6 ;  /* 0x000000050a0472a4 */ /* 0x000fe2000f8e0206 */
[----:B------:R-:W-:Y:S01]  /*d490*/  SHF.R.S32.HI R2, RZ, 0x1f, R6 ;  /* 0x0000001fff027819 */ /* 0x000fe20000011406 */
[----:B----4-:R-:W-:Y:S01]  /*d4a0*/  IMAD.WIDE.U32 R4, R9, c[0x0][0x4d8], R4 ;  /* 0x0001360009047a25 */ /* 0x010fe200078e0004 */
[----:B------:R-:W-:Y:S01]  /*d4b0*/  LOP3.LUT R7, R3, 0x1ffffffe, RZ, 0xc0, !PT ;  /* 0x1ffffffe03077812 */ /* 0x000fe200078ec0ff */
[----:B------:R-:W-:Y:S01]  /*d4c0*/  UIADD3 UR4, UR9, UR4, URZ ;  /* 0x0000000409047290 */ /* 0x000fe2000fffe03f */
[----:B------:R-:W-:-:S02]  /*d4d0*/  LEA.HI R2, R2, R8, RZ, 0x2 ;  /* 0x0000000802027211 */ /* 0x000fc400078f10ff */
[----:B------:R-:W-:Y:S01]  /*d4e0*/  IADD3 R7, R0, -R7, RZ ;  /* 0x8000000700077210 */ /* 0x000fe20007ffe0ff */
[----:B------:R-:W-:Y:S01]  /*d4f0*/  IMAD.SHL.U32 R0, R3, 0x20, RZ ;  /* 0x0000002003007824 */ /* 0x000fe200078e00ff */
[----:B------:R-:W-:Y:S02]  /*d500*/  SHF.R.S32.HI R3, RZ, 0x1f, R16 ;  /* 0x0000001fff037819 */ /* 0x000fe40000011410 */
[----:B------:R-:W-:Y:S02]  /*d510*/  LOP3.LUT R2, R2, 0xffffffc, RZ, 0xc0, !PT ;  /* 0x0ffffffc02027812 */ /* 0x000fe400078ec0ff */
[----:B------:R-:W-:Y:S01]  /*d520*/  LEA.HI R17, R3, R16, RZ, 0x2 ;  /* 0x0000001003117211 */ /* 0x000fe200078f10ff */
[----:B------:R-:W-:Y:S01]  /*d530*/  IMAD.U32 R3, RZ, RZ, UR9 ;  /* 0x00000009ff037e24 */ /* 0x000fe2000f8e00ff */
[----:B------:R-:W-:Y:S01]  /*d540*/  LOP3.LUT R0, R0, 0xffffffc0, RZ, 0xc0, !PT ;  /* 0xffffffc000007812 */ /* 0x000fe200078ec0ff */
[----:B------:R-:W-:Y:S01]  /*d550*/  IMAD.IADD R8, R8, 0x1, -R2 ;  /* 0x0000000108087824 */ /* 0x000fe200078e0a02 */
[----:B------:R-:W-:Y:S01]  /*d560*/  SHF.R.S32.HI R6, RZ, 0x2, R17 ;  /* 0x00000002ff067819 */ /* 0x000fe20000011411 */
[----:B------:R-:W-:Y:S01]  /*d570*/  IMAD.U32 R2, RZ, RZ, UR8 ;  /* 0x00000008ff027e24 */ /* 0x000fe2000f8e00ff */
[----:B------:R-:W-:Y:S01]  /*d580*/  SHF.R.S32.HI R10, RZ, 0x1f, R9 ;  /* 0x0000001fff0a7819 */ /* 0x000fe20000011409 */
[----:B------:R-:W-:Y:S01]  /*d590*/  IMAD R7, R7, 0x8, R0 ;  /* 0x0000000807077824 */ /* 0x000fe200078e0200 */
[----:B------:R-:W-:Y:S01]  /*d5a0*/  MOV R3, UR4 ;  /* 0x0000000400037c02 */ /* 0x000fe20008000f00 */
[----:B------:R-:W-:Y:S01]  /*d5b0*/  IMAD R14, R8, 0x10, R6 ;  /* 0x00000010080e7824 */ /* 0x000fe200078e0206 */
[----:B------:R-:W-:Y:S01]  /*d5c0*/  LOP3.LUT P1, RZ, R16, 0x3, RZ, 0xc0, !PT ;  /* 0x0000000310ff7812 */ /* 0x000fe2000782c0ff */
[----:B------:R-:W-:-:S02]  /*d5d0*/  IMAD R0, R10, c[0x0][0x4d8], RZ ;  /* 0x000136000a007a24 */ /* 0x000fc400078e02ff */
[----:B------:R-:W-:Y:S01]  /*d5e0*/  IMAD R6, R10, c[0x0][0x440], RZ ;  /* 0x000110000a067a24 */ /* 0x000fe200078e02ff */
[----:B------:R-:W-:Y:S01]  /*d5f0*/  IADD3 R8, R14, R7, RZ ;  /* 0x000000070e087210 */ /* 0x000fe20007ffe0ff */
[C---:B------:R-:W-:Y:S02]  /*d600*/  IMAD R0, R9.reuse, c[0x0][0x4dc], R0 ;  /* 0x0001370009007a24 */ /* 0x040fe400078e0200 */
[----:B------:R-:W-:Y:S02]  /*d610*/  IMAD R6, R9, c[0x0][0x444], R6 ;  /* 0x0001110009067a24 */ /* 0x000fe400078e0206 */
[----:B-1----:R-:W-:Y:S02]  /*d620*/  IMAD R8, R15, 0x80, R8 ;  /* 0x000000800f087824 */ /* 0x002fe400078e0208 */
[----:B------:R-:W-:-:S04]  /*d630*/  IMAD.WIDE.U32 R2, R9, c[0x0][0x440], R2 ;  /* 0x0001100009027a25 */ /* 0x000fc800078e0002 */
[----:B------:R-:W-:-:S04]  /*d640*/  @P0 IMAD.HI.U32 R11, R8, c[0x0][0x4ec], RZ ;  /* 0x00013b00080b0a27 */ /* 0x000fc800078e00ff */
[----:B------:R-:W-:Y:S01]  /*d650*/  IMAD.IADD R5, R5, 0x1, R0 ;  /* 0x0000000105057824 */ /* 0x000fe200078e0200 */
[----:B------:R-:W-:Y:S01]  /*d660*/  SHF.R.S32.HI R0, RZ, 0x1f, R12 ;  /* 0x0000001fff007819 */ /* 0x000fe2000001140c */
[----:B------:R-:W-:Y:S01]  /*d670*/  IMAD.IADD R3, R3, 0x1, R6 ;  /* 0x0000000103037824 */ /* 0x000fe200078e0206 */
[----:B------:R-:W-:Y:S01]  /*d680*/  MOV R6, R8 ;  /* 0x0000000800067202 */ /* 0x000fe20000000f00 */
[----:B------:R-:W-:Y:S01]  /*d690*/  @P0 IMAD.HI.U32 R10, R8, c[0x0][0x4ec], RZ ;  /* 0x00013b00080a0a27 */ /* 0x000fe200078e00ff */
[----:B------:R-:W-:-:S03]  /*d6a0*/  @P0 SHF.R.U32.HI R6, RZ, c[0x0][0x4f0], R11 ;  /* 0x00013c00ff060a19 */ /* 0x000fc6000001160b */
[----:B------:R-:W-:Y:S01]  /*d6b0*/  IMAD.MOV.U32 R7, RZ, RZ, R8 ;  /* 0x000000ffff077224 */ /* 0x000fe200078e0008 */
[----:B------:R-:W-:Y:S01]  /*d6c0*/  @P0 SHF.R.U32.HI R7, RZ, c[0x0][0x4f0], R10 ;  /* 0x00013c00ff070a19 */ /* 0x000fe2000001160a */
[C---:B------:R-:W-:Y:S02]  /*d6d0*/  IMAD R9, R0.reuse, c[0x0][0x448], RZ ;  /* 0x0001120000097a24 */ /* 0x040fe400078e02ff */
[----:B------:R-:W-:Y:S02]  /*d6e0*/  IMAD R0, R0, c[0x0][0x4e0], RZ ;  /* 0x0001380000007a24 */ /* 0x000fe400078e02ff */
[----:B------:R-:W-:Y:S02]  /*d6f0*/  IMAD.MOV R10, RZ, RZ, -R6 ;  /* 0x000000ffff0a7224 */ /* 0x000fe400078e0a06 */
[C---:B------:R-:W-:Y:S01]  /*d700*/  IMAD R11, R12.reuse, c[0x0][0x44c], R9 ;  /* 0x000113000c0b7a24 */ /* 0x040fe200078e0209 */
[----:B------:R-:W-:Y:S01]  /*d710*/  SHF.R.S32.HI R9, RZ, 0x1f, R7 ;  /* 0x0000001fff097819 */ /* 0x000fe20000011407 */
[----:B------:R-:W-:-:S02]  /*d720*/  IMAD R13, R12, c[0x0][0x4e4], R0 ;  /* 0x000139000c0d7a24 */ /* 0x000fc400078e0200 */
[----:B------:R-:W-:-:S04]  /*d730*/  IMAD.WIDE.U32 R4, R12, c[0x0][0x4e0], R4 ;  /* 0x000138000c047a25 */ /* 0x000fc800078e0004 */
[----:B------:R-:W-:Y:S01]  /*d740*/  IMAD R0, R10, c[0x0][0x4e8], R8 ;  /* 0x00013a000a007a24 */ /* 0x000fe200078e0208 */
[----:B------:R-:W-:Y:S01]  /*d750*/  SHF.R.S32.HI R10, RZ, 0x1f, R6 ;  /* 0x0000001fff0a7819 */ /* 0x000fe20000011406 */
[----:B------:R-:W-:Y:S01]  /*d760*/  IMAD R9, R9, c[0x0][0x430], RZ ;  /* 0x00010c0009097a24 */ /* 0x000fe200078e02ff */
[----:B------:R-:W-:Y:S01]  /*d770*/  IADD3 R4, P0, R6, R4, RZ ;  /* 0x0000000406047210 */ /* 0x000fe20007f1e0ff */
[----:B------:R-:W-:Y:S01]  /*d780*/  IMAD.WIDE.U32 R2, R12, c[0x0][0x448], R2 ;  /* 0x000112000c027a25 */ /* 0x000fe200078e0002 */
[----:B------:R-:W-:Y:S02]  /*d790*/  SHF.R.S32.HI R6, RZ, 0x1f, R0 ;  /* 0x0000001fff067819 */ /* 0x000fe40000011400 */
[----:B------:R-:W-:Y:S01]  /*d7a0*/  IADD3.X R5, R10, R5, R13, P0, !PT ;  /* 0x000000050a057210 */ /* 0x000fe200007fe40d */
[----:B------:R-:W-:Y:S01]  /*d7b0*/  IMAD R10, R7, c[0x0][0x434], R9 ;  /* 0x00010d00070a7a24 */ /* 0x000fe200078e0209 */
[----:B------:R-:W-:Y:S01]  /*d7c0*/  IADD3 R3, R3, R11, RZ ;  /* 0x0000000b03037210 */ /* 0x000fe20007ffe0ff */
[----:B------:R-:W-:-:S02]  /*d7d0*/  IMAD R9, R6, c[0x0][0x4c8], RZ ;  /* 0x0001320006097a24 */ /* 0x000fc400078e02ff */
[----:B------:R-:W-:Y:S02]  /*d7e0*/  IMAD.MOV R6, RZ, RZ, -R7 ;  /* 0x000000ffff067224 */ /* 0x000fe400078e0a07 */
[----:B------:R-:W-:-:S04]  /*d7f0*/  IMAD.WIDE.U32 R4, R0, c[0x0][0x4c8], R4 ;  /* 0x0001320000047a25 */ /* 0x000fc800078e0004 */
[----:B------:R-:W-:Y:S02]  /*d800*/  IMAD R0, R0, c[0x0][0x4cc], R9 ;  /* 0x0001330000007a24 */ /* 0x000fe400078e0209 */
[----:B------:R-:W-:Y:S01]  /*d810*/  IMAD R13, R6, c[0x0][0x4e8], R8 ;  /* 0x00013a00060d7a24 */ /* 0x000fe200078e0208 */
[C---:B------:R-:W-:Y:S01]  /*d820*/  LEA R6, P0, R4.reuse, c[0x0][0x4a8], 0x2 ;  /* 0x00012a0004067a11 */ /* 0x040fe200078010ff */
[----:B------:R-:W-:Y:S01]  /*d830*/  IMAD.WIDE.U32 R2, R7, c[0x0][0x430], R2 ;  /* 0x00010c0007027a25 */ /* 0x000fe200078e0002 */
[----:B------:R-:W-:Y:S02]  /*d840*/  IADD3 R0, R5, R0, RZ ;  /* 0x0000000005007210 */ /* 0x000fe40007ffe0ff */
[----:B------:R-:W-:Y:S01]  /*d850*/  SHF.R.S32.HI R7, RZ, 0x1f, R13 ;  /* 0x0000001fff077819 */ /* 0x000fe2000001140d */
[----:B------:R-:W-:Y:S01]  /*d860*/  IMAD.IADD R3, R3, 0x1, R10 ;  /* 0x0000000103037824 */ /* 0x000fe200078e020a */
[----:B------:R-:W-:Y:S01]  /*d870*/  LEA.HI.X R0, R4, c[0x0][0x4ac], R0, 0x2, P0 ;  /* 0x00012b0004007a11 */ /* 0x000fe200000f1400 */
[----:B------:R-:W-:Y:S01]  /*d880*/  IMAD R12, R15, 0x80, R14 ;  /* 0x000000800f0c7824 */ /* 0x000fe200078e020e */
[----:B------:R-:W-:Y:S01]  /*d890*/  SHFL.IDX PT, R4, R6, RZ, 0x1c1f ;  /* 0x001c1fff06047589 */ /* 0x000fe200000e0000 */
[----:B------:R-:W-:-:S02]  /*d8a0*/  IMAD R7, R7, c[0x0][0x428], RZ ;  /* 0x00010a0007077a24 */ /* 0x000fc400078e02ff */
[C---:B------:R-:W-:Y:S01]  /*d8b0*/  IMAD.WIDE.U32 R2, R13.reuse, c[0x0][0x428], R2 ;  /* 0x00010a000d027a25 */ /* 0x040fe200078e0002 */
[----:B------:R-:W1:Y:S01]  /*d8c0*/  SHFL.IDX PT, R5, R0, RZ, 0x1c1f ;  /* 0x001c1fff00057589 */ /* 0x000e6200000e0000 */
[C---:B------:R-:W-:Y:S02]  /*d8d0*/  IADD3 R14, R12.reuse, 0x40, RZ ;  /* 0x000000400c0e7810 */ /* 0x040fe40007ffe0ff */
[----:B------:R-:W-:Y:S01]  /*d8e0*/  IMAD R15, R13, c[0x0][0x42c], R7 ;  /* 0x00010b000d0f7a24 */ /* 0x000fe200078e0207 */
[----:B------:R-:W-:Y:S01]  /*d8f0*/  SHFL.IDX PT, R10, R6, 0x1, 0x1c1f ;  /* 0x003c1f00060a7f89 */ /* 0x000fe200000e0000 */
[C---:B------:R-:W-:Y:S02]  /*d900*/  IADD3 R13, R12.reuse, 0x48, RZ ;  /* 0x000000480c0d7810 */ /* 0x040fe40007ffe0ff */
[-C--:B------:R-:W-:Y:S01]  /*d910*/  ISETP.GE.OR P4, PT, R12, R24.reuse, P1 ;  /* 0x000000180c00720c */ /* 0x080fe20000f86670 */
[----:B------:R-:W2:Y:S01]  /*d920*/  SHFL.IDX PT, R11, R0, 0x1, 0x1c1f ;  /* 0x003c1f00000b7f89 */ /* 0x000ea200000e0000 */
[-C--:B------:R-:W-:Y:S01]  /*d930*/  ISETP.GE.OR P2, PT, R14, R24.reuse, P1 ;  /* 0x000000180e00720c */ /* 0x080fe20000f46670 */
[----:B------:R-:W-:Y:S01]  /*d940*/  IMAD.IADD R3, R3, 0x1, R15 ;  /* 0x0000000103037824 */ /* 0x000fe200078e020f */
[----:B------:R-:W-:Y:S01]  /*d950*/  LEA R23, P0, R2, c[0x0][0x400], 0x2 ;  /* 0x0001000002177a11 */ /* 0x000fe200078010ff */
[----:B------:R-:W-:Y:S01]  /*d960*/  SHFL.IDX PT, R8, R6, 0x2, 0x1c1f ;  /* 0x005c1f0006087f89 */ /* 0x000fe200000e0000 */
[----:B------:R-:W-:-:S02]  /*d970*/  ISETP.GE.AND P5, PT, R14, R24, PT ;  /* 0x000000180e00720c */ /* 0x000fc40003fa6270 */
[----:B------:R-:W-:Y:S01]  /*d980*/  LEA.HI.X R22, R2, c[0x0][0x404], R3, 0x2, P0 ;  /* 0x0001010002167a11 */ /* 0x000fe200000f1403 */
[----:B------:R-:W3:Y:S01]  /*d990*/  SHFL.IDX PT, R9, R0, 0x2, 0x1c1f ;  /* 0x005c1f0000097f89 */ /* 0x000ee200000e0000 */
[----:B------:R-:W-:-:S03]  /*d9a0*/  ISETP.GE.AND P6, PT, R13, R24, PT ;  /* 0x000000180d00720c */ /* 0x000fc60003fc6270 */
[----:B------:R-:W-:Y:S04]  /*d9b0*/  SHFL.IDX PT, R6, R6, 0x3, 0x1c1f ;  /* 0x007c1f0006067f89 */ /* 0x000fe800000e0000 */
[----:B------:R4:W2:Y:S04]  /*d9c0*/  SHFL.IDX PT, R7, R0, 0x3, 0x1c1f ;  /* 0x007c1f0000077f89 */ /* 0x0008a800000e0000 */
[----:B-1----:R1:W-:Y:S04]  /*d9d0*/  @!P4 ST.E [R4.64], R18 ;  /* 0x000000120400c985 */ /* 0x0023e8000c10190c */
[----:B------:R1:W1:Y:S04]  /*d9e0*/  SHFL.IDX PT, R2, R23, RZ, 0x1c1f ;  /* 0x001c1fff17027589 */ /* 0x00026800000e0000 */
[----:B------:R1:W1:Y:S01]  /*d9f0*/  SHFL.IDX PT, R3, R22, RZ, 0x1c1f ;  /* 0x001c1fff16037589 */ /* 0x00026200000e0000 */
[----:B----4-:R-:W-:-:S04]  /*da00*/  IADD3 R0, R12, 0x8, RZ ;  /* 0x000000080c007810 */ /* 0x010fc80007ffe0ff */
[CC--:B------:R-:W-:Y:S02]  /*da10*/  ISETP.GE.OR P3, PT, R0.reuse, R24.reuse, P1 ;  /* 0x000000180000720c */ /* 0x0c0fe40000f66670 */
[-C--:B------:R-:W-:Y:S02]  /*da20*/  ISETP.GE.OR P1, PT, R13, R24.reuse, P1 ;  /* 0x000000180d00720c */ /* 0x080fe40000f26670 */
[----:B------:R-:W-:Y:S02]  /*da30*/  ISETP.GE.AND P0, PT, R0, R24, PT ;  /* 0x000000180000720c */ /* 0x000fe40003f06270 */
[----:B------:R-:W-:-:S04]  /*da40*/  LOP3.LUT R0, R17, 0x7ffffffc, RZ, 0xc0, !PT ;  /* 0x7ffffffc11007812 */ /* 0x000fc800078ec0ff */
[----:B------:R-:W-:-:S03]  /*da50*/  IADD3 R0, R16, -R0, RZ ;  /* 0x8000000010007210 */ /* 0x000fc60007ffe0ff */
[----:B--2---:R2:W-:Y:S02]  /*da60*/  @!P3 ST.E [R10.64], R19 ;  /* 0x000000130a00b985 */ /* 0x0045e4000c10190c */
[----:B------:R-:W-:Y:S02]  /*da70*/  IMAD.SHL.U32 R0, R0, 0x2, RZ ;  /* 0x0000000200007824 */ /* 0x000fe400078e00ff */
[----:B---3--:R2:W-:Y:S04]  /*da80*/  @!P2 ST.E [R8.64], R20 ;  /* 0x000000140800a985 */ /* 0x0085e8000c10190c */
[----:B------:R2:W-:Y:S01]  /*da90*/  @!P1 ST.E [R6.64], R21 ;  /* 0x0000001506009985 */ /* 0x0005e2000c10190c */
[----:B------:R-:W-:-:S13]  /*daa0*/  ISETP.GE.AND P1, PT, R12, R24, PT ;  /* 0x000000180c00720c */ /* 0x000fda0003f26270 */
[----:B------:R-:W-:Y:S05]  /*dab0*/  @P1 BRA `(.L_x_158) ;  /* 0x000005d000001947 */ /* 0x000fea0003800000 */
[C---:B-1----:R-:W-:Y:S02]  /*dac0*/  IADD3 R4, R0.reuse, 0x8, RZ ;  /* 0x0000000800047810 */ /* 0x042fe40007ffe0ff */
[----:B------:R-:W-:Y:S02]  /*dad0*/  IADD3 R5, R0, 0x10, RZ ;  /* 0x0000001000057810 */ /* 0x000fe40007ffe0ff */
[----:B------:R-:W-:Y:S02]  /*dae0*/  ISETP.GE.AND P3, PT, R4, c[0x0][0x3c8], PT ;  /* 0x0000f20004007a0c */ /* 0x000fe40003f66270 */
[----:B------:R-:W-:Y:S02]  /*daf0*/  ISETP.GE.AND P2, PT, R5, c[0x0][0x3c8], PT ;  /* 0x0000f20005007a0c */ /* 0x000fe40003f46270 */
[C---:B------:R-:W-:Y:S02]  /*db00*/  ISETP.GE.AND P4, PT, R0.reuse, c[0x0][0x3c8], PT ;  /* 0x0000f20000007a0c */ /* 0x040fe40003f86270 */
[----:B--2---:R-:W-:-:S02]  /*db10*/  IADD3 R8, R0, 0x18, RZ ;  /* 0x0000001800087810 */ /* 0x004fc40007ffe0ff */
[----:B------:R-:W-:Y:S02]  /*db20*/  IADD3 R10, R0, 0x38, RZ ;  /* 0x00000038000a7810 */ /* 0x000fe40007ffe0ff */
[----:B------:R-:W-:-:S03]  /*db30*/  ISETP.GE.AND P1, PT, R8, c[0x0][0x3c8], PT ;  /* 0x0000f20008007a0c */ /* 0x000fc60003f26270 */
[----:B------:R-:W-:Y:S02]  /*db40*/  @!P3 LEA.HI R4, R4, R4, RZ, 0x1 ;  /* 0x000000040404b211 */ /* 0x000fe400078f08ff */
[----:B------:R-:W-:Y:S02]  /*db50*/  @!P2 LEA.HI R9, R5, R5, RZ, 0x1 ;  /* 0x000000050509a211 */ /* 0x000fe400078f08ff */
[----:B------:R-:W-:Y:S01]  /*db60*/  @!P3 LOP3.LUT R4, R4, 0xfffffffe, RZ, 0xc0, !PT ;  /* 0xfffffffe0404b812 */ /* 0x000fe200078ec0ff */
[----:B------:R-:W-:Y:S01]  /*db70*/  @!P4 IMAD.WIDE R6, R0, 0x4, R2 ;  /* 0x000000040006c825 */ /* 0x000fe200078e0202 */
[----:B------:R-:W-:-:S03]  /*db80*/  @!P2 LOP3.LUT R9, R9, 0xfffffffe, RZ, 0xc0, !PT ;  /* 0xfffffffe0909a812 */ /* 0x000fc600078ec0ff */
[----:B------:R-:W-:Y:S01]  /*db90*/  @!P3 IMAD.WIDE R4, R4, 0x4, R2 ;  /* 0x000000040404b825 */ /* 0x000fe200078e0202 */
[----:B------:R1:W-:Y:S01]  /*dba0*/  @!P4 ST.E.64 [R6.64], R148 ;  /* 0x000000940600c985 */ /* 0x0003e2000c101b0c */
[----:B------:R-:W-:-:S03]  /*dbb0*/  @!P1 LEA.HI R8, R8, R8, RZ, 0x1 ;  /* 0x0000000808089211 */ /* 0x000fc600078f08ff */
[----:B------:R2:W-:Y:S01]  /*dbc0*/  @!P3 ST.E.64 [R4.64], R156 ;  /* 0x0000009c0400b985 */ /* 0x0005e2000c101b0c */
[----:B------:R-:W-:Y:S02]  /*dbd0*/  @!P1 LOP3.LUT R8, R8, 0xfffffffe, RZ, 0xc0, !PT ;  /* 0xfffffffe08089812 */ /* 0x000fe400078ec0ff */
[C---:B-1----:R-:W-:Y:S02]  /*dbe0*/  IADD3 R7, R0.reuse, 0x20, RZ ;  /* 0x0000002000077810 */ /* 0x042fe40007ffe0ff */
[C---:B------:R-:W-:Y:S01]  /*dbf0*/  IADD3 R6, R0.reuse, 0x28, RZ ;  /* 0x0000002800067810 */ /* 0x040fe20007ffe0ff */
[----:B--2---:R-:W-:Y:S01]  /*dc00*/  @!P2 IMAD.WIDE R4, R9, 0x4, R2 ;  /* 0x000000040904a825 */ /* 0x004fe200078e0202 */
[----:B------:R-:W-:Y:S02]  /*dc10*/  IADD3 R9, R0, 0x30, RZ ;  /* 0x0000003000097810 */ /* 0x000fe40007ffe0ff */
[----:B------:R-:W-:Y:S02]  /*dc20*/  ISETP.GE.AND P4, PT, R7, c[0x0][0x3c8], PT ;  /* 0x0000f20007007a0c */ /* 0x000fe40003f86270 */
[----:B------:R1:W-:Y:S01]  /*dc30*/  @!P2 ST.E.64 [R4.64], R160 ;  /* 0x000000a00400a985 */ /* 0x0003e2000c101b0c */
[----:B------:R-:W-:-:S02]  /*dc40*/  ISETP.GE.AND P3, PT, R6, c[0x0][0x3c8], PT ;  /* 0x0000f20006007a0c */ /* 0x000fc40003f66270 */
[----:B------:R-:W-:Y:S01]  /*dc50*/  ISETP.GE.AND P2, PT, R9, c[0x0][0x3c8], PT ;  /* 0x0000f20009007a0c */ /* 0x000fe20003f46270 */
[----:B-1----:R-:W-:-:S07]  /*dc60*/  @!P1 IMAD.WIDE R4, R8, 0x4, R2 ;  /* 0x0000000408049825 */ /* 0x002fce00078e0202 */
[----:B------:R-:W-:Y:S01]  /*dc70*/  @!P4 LEA.HI R8, R7, R7, RZ, 0x1 ;  /* 0x000000070708c211 */ /* 0x000fe200078f08ff */
[----:B------:R1:W-:Y:S01]  /*dc80*/  @!P1 ST.E.64 [R4.64], R172 ;  /* 0x000000ac04009985 */ /* 0x0003e2000c101b0c */
[----:B------:R-:W-:Y:S02]  /*dc90*/  ISETP.GE.AND P1, PT, R10, c[0x0][0x3c8], PT ;  /* 0x0000f2000a007a0c */ /* 0x000fe40003f26270 */
[----:B------:R-:W-:-:S11]  /*dca0*/  @!P4 LOP3.LUT R8, R8, 0xfffffffe, RZ, 0xc0, !PT ;  /* 0xfffffffe0808c812 */ /* 0x000fd600078ec0ff */
[----:B------:R-:W-:Y:S02]  /*dcb0*/  @!P1 LEA.HI R10, R10, R10, RZ, 0x1 ;  /* 0x0000000a0a0a9211 */ /* 0x000fe400078f08ff */
[----:B-1----:R-:W-:Y:S02]  /*dcc0*/  @!P3 LEA.HI R5, R6, R6, RZ, 0x1 ;  /* 0x000000060605b211 */ /* 0x002fe400078f08ff */
[----:B------:R-:W-:Y:S01]  /*dcd0*/  @!P2 LEA.HI R4, R9, R9, RZ, 0x1 ;  /* 0x000000090904a211 */ /* 0x000fe200078f08ff */
[--C-:B------:R-:W-:Y:S01]  /*dce0*/  @!P4 IMAD.WIDE R8, R8, 0x4, R2.reuse ;  /* 0x000000040808c825 */ /* 0x100fe200078e0202 */
[----:B------:R-:W-:Y:S02]  /*dcf0*/  @!P3 LOP3.LUT R5, R5, 0xfffffffe, RZ, 0xc0, !PT ;  /* 0xfffffffe0505b812 */ /* 0x000fe400078ec0ff */
[----:B------:R-:W-:Y:S02]  /*dd00*/  @!P2 LOP3.LUT R4, R4, 0xfffffffe, RZ, 0xc0, !PT ;  /* 0xfffffffe0404a812 */ /* 0x000fe400078ec0ff */
[----:B------:R1:W-:Y:S01]  /*dd10*/  @!P4 ST.E.64 [R8.64], R176 ;  /* 0x000000b00800c985 */ /* 0x0003e2000c101b0c */
[----:B------:R-:W-:-:S04]  /*dd20*/  @!P3 IMAD.WIDE R6, R5, 0x4, R2 ;  /* 0x000000040506b825 */ /* 0x000fc800078e0202 */
[----:B------:R-:W-:Y:S01]  /*dd30*/  @!P2 IMAD.WIDE R4, R4, 0x4, R2 ;  /* 0x000000040404a825 */ /* 0x000fe200078e0202 */
[----:B------:R2:W-:Y:S04]  /*dd40*/  @!P3 ST.E.64 [R6.64], R188 ;  /* 0x000000bc0600b985 */ /* 0x0005e8000c101b0c */
[----:B------:R3:W-:Y:S01]  /*dd50*/  @!P2 ST.E.64 [R4.64], R192 ;  /* 0x000000c00400a985 */ /* 0x0007e2000c101b0c */
[----:B-1----:R-:W-:Y:S02]  /*dd60*/  @!P1 LOP3.LUT R8, R10, 0xfffffffe, RZ, 0xc0, !PT ;  /* 0xfffffffe0a089812 */ /* 0x002fe400078ec0ff */
[----:B------:R-:W-:-:S03]  /*dd70*/  IADD3 R9, R0, 0x40, RZ ;  /* 0x0000004000097810 */ /* 0x000fc60007ffe0ff */
[----:B--2---:R-:W-:Y:S01]  /*dd80*/  @!P1 IMAD.WIDE R6, R8, 0x4, R2 ;  /* 0x0000000408069825 */ /* 0x004fe200078e0202 */
[----:B------:R-:W-:Y:S02]  /*dd90*/  ISETP.GE.AND P4, PT, R9, c[0x0][0x3c8], PT ;  /* 0x0000f20009007a0c */ /* 0x000fe40003f86270 */
[C---:B------:R-:W-:Y:S02]  /*dda0*/  IADD3 R8, R0.reuse, 0x58, RZ ;  /* 0x0000005800087810 */ /* 0x040fe40007ffe0ff */
[C---:B---3--:R-:W-:Y:S01]  /*ddb0*/  IADD3 R5, R0.reuse, 0x48, RZ ;  /* 0x0000004800057810 */ /* 0x048fe20007ffe0ff */
[----:B------:R1:W-:Y:S01]  /*ddc0*/  @!P1 ST.E.64 [R6.64], R204 ;  /* 0x000000cc06009985 */ /* 0x0003e2000c101b0c */
[----:B------:R-:W-:Y:S02]  /*ddd0*/  IADD3 R4, R0, 0x50, RZ ;  /* 0x0000005000047810 */ /* 0x000fe40007ffe0ff */
[----:B------:R-:W-:Y:S02]  /*dde0*/  ISETP.GE.AND P3, PT, R5, c[0x0][0x3c8], PT ;  /* 0x0000f20005007a0c */ /* 0x000fe40003f66270 */
[----:B------:R-:W-:-:S02]  /*ddf0*/  ISETP.GE.AND P2, PT, R4, c[0x0][0x3c8], PT ;  /* 0x0000f20004007a0c */ /* 0x000fc40003f46270 */
[----:B------:R-:W-:Y:S02]  /*de00*/  ISETP.GE.AND P1, PT, R8, c[0x0][0x3c8], PT ;  /* 0x0000f20008007a0c */ /* 0x000fe40003f26270 */
[----:B------:R-:W-:-:S09]  /*de10*/  @!P4 LEA.HI R9, R9, R9, RZ, 0x1 ;  /* 0x000000090909c211 */ /* 0x000fd200078f08ff */
[----:B------:R-:W-:Y:S02]  /*de20*/  @!P2 LEA.HI R4, R4, R4, RZ, 0x1 ;  /* 0x000000040404a211 */ /* 0x000fe400078f08ff */
[----:B------:R-:W-:-:S04]  /*de30*/  @!P1 LEA.HI R8, R8, R8, RZ, 0x1 ;  /* 0x0000000808089211 */ /* 0x000fc800078f08ff */
[----:B------:R-:W-:Y:S02]  /*de40*/  @!P1 LOP3.LUT R10, R8, 0xfffffffe, RZ, 0xc0, !PT ;  /* 0xfffffffe080a9812 */ /* 0x000fe400078ec0ff */
[----:B-1----:R-:W-:Y:S02]  /*de50*/  @!P3 LEA.HI R6, R5, R5, RZ, 0x1 ;  /* 0x000000050506b211 */ /* 0x002fe400078f08ff */
[----:B------:R-:W-:Y:S02]  /*de60*/  @!P4 LOP3.LUT R5, R9, 0xfffffffe, RZ, 0xc0, !PT ;  /* 0xfffffffe0905c812 */ /* 0x000fe400078ec0ff */
[----:B------:R-:W-:Y:S02]  /*de70*/  @!P3 LOP3.LUT R9, R6, 0xfffffffe, RZ, 0xc0, !PT ;  /* 0xfffffffe0609b812 */ /* 0x000fe400078ec0ff */
[----:B------:R-:W-:Y:S01]  /*de80*/  @!P2 LOP3.LUT R6, R4, 0xfffffffe, RZ, 0xc0, !PT ;  /* 0xfffffffe0406a812 */ /* 0x000fe200078ec0ff */
[----:B------:R-:W-:-:S04]  /*de90*/  @!P4 IMAD.WIDE R4, R5, 0x4, R2 ;  /* 0x000000040504c825 */ /* 0x000fc800078e0202 */
[--C-:B------:R-:W-:Y:S01]  /*dea0*/  @!P3 IMAD.WIDE R8, R9, 0x4, R2.reuse ;  /* 0x000000040908b825 */ /* 0x100fe200078e0202 */
[----:B------:R1:W-:Y:S03]  /*deb0*/  @!P4 ST.E.64 [R4.64], R68 ;  /* 0x000000440400c985 */ /* 0x0003e6000c101b0c */
[--C-:B------:R-:W-:Y:S01]  /*dec0*/  @!P2 IMAD.WIDE R6, R6, 0x4, R2.reuse ;  /* 0x000000040606a825 */ /* 0x100fe200078e0202 */
[----:B------:R2:W-:Y:S04]  /*ded0*/  @!P3 ST.E.64 [R8.64], R80 ;  /* 0x000000500800b985 */ /* 0x0005e8000c101b0c */
[----:B------:R3:W-:Y:S01]  /*dee0*/  @!P2 ST.E.64 [R6.64], R84 ;  /* 0x000000540600a985 */ /* 0x0007e2000c101b0c */
[----:B-1----:R-:W-:Y:S01]  /*def0*/  @!P1 IMAD.WIDE R4, R10, 0x4, R2 ;  /* 0x000000040a049825 */ /* 0x002fe200078e0202 */
[----:B--2---:R-:W-:-:S04]  /*df00*/  IADD3 R8, R0, 0x60, RZ ;  /* 0x0000006000087810 */ /* 0x004fc80007ffe0ff */
[----:B------:R1:W-:Y:S01]  /*df10*/  @!P1 ST.E.64 [R4.64], R96 ;  /* 0x0000006004009985 */ /* 0x0003e2000c101b0c */
[----:B---3--:R-:W-:Y:S02]  /*df20*/  IADD3 R6, R0, 0x68, RZ ;  /* 0x0000006800067810 */ /* 0x008fe40007ffe0ff */
[----:B------:R-:W-:Y:S02]  /*df30*/  ISETP.GE.AND P4, PT, R8, c[0x0][0x3c8], PT ;  /* 0x0000f20008007a0c */ /* 0x000fe40003f86270 */
[----:B------:R-:W-:-:S11]  /*df40*/  ISETP.GE.AND P3, PT, R6, c[0x0][0x3c8], PT ;  /* 0x0000f20006007a0c */ /* 0x000fd60003f66270 */
[----:B------:R-:W-:Y:S02]  /*df50*/  @!P4 LEA.HI R8, R8, R8, RZ, 0x1 ;  /* 0x000000080808c211 */ /* 0x000fe400078f08ff */
[----:B------:R-:W-:-:S04]  /*df60*/  @!P3 LEA.HI R7, R6, R6, RZ, 0x1 ;  /* 0x000000060607b211 */ /* 0x000fc800078f08ff */
[----:B------:R-:W-:Y:S02]  /*df70*/  @!P3 LOP3.LUT R7, R7, 0xfffffffe, RZ, 0xc0, !PT ;  /* 0xfffffffe0707b812 */ /* 0x000fe400078ec0ff */
[C---:B-1----:R-:W-:Y:S02]  /*df80*/  IADD3 R5, R0.reuse, 0x70, RZ ;  /* 0x0000007000057810 */ /* 0x042fe40007ffe0ff */
[----:B------:R-:W-:Y:S02]  /*df90*/  IADD3 R4, R0, 0x78, RZ ;  /* 0x0000007800047810 */ /* 0x000fe40007ffe0ff */
[----:B------:R-:W-:Y:S02]  /*dfa0*/  ISETP.GE.AND P2, PT, R5, c[0x0][0x3c8], PT ;  /* 0x0000f20005007a0c */ /* 0x000fe40003f46270 */
[----:B------:R-:W-:-:S11]  /*dfb0*/  ISETP.GE.AND P1, PT, R4, c[0x0][0x3c8], PT ;  /* 0x0000f20004007a0c */ /* 0x000fd60003f26270 */
[----:B------:R-:W-:Y:S02]  /*dfc0*/  @!P2 LEA.HI R6, R5, R5, RZ, 0x1 ;  /* 0x000000050506a211 */ /* 0x000fe400078f08ff */
[----:B------:R-:W-:Y:S02]  /*dfd0*/  @!P1 LEA.HI R4, R4, R4, RZ, 0x1 ;  /* 0x0000000404049211 */ /* 0x000fe400078f08ff */
[----:B------:R-:W-:Y:S02]  /*dfe0*/  @!P4 LOP3.LUT R5, R8, 0xfffffffe, RZ, 0xc0, !PT ;  /* 0xfffffffe0805c812 */ /* 0x000fe400078ec0ff */
[----:B------:R-:W-:Y:S01]  /*dff0*/  @!P2 LOP3.LUT R10, R6, 0xfffffffe, RZ, 0xc0, !PT ;  /* 0xfffffffe060aa812 */ /* 0x000fe200078ec0ff */
[----:B------:R-:W-:Y:S01]  /*e000*/  @!P3 IMAD.WIDE R6, R7, 0x4, R2 ;  /* 0x000000040706b825 */ /* 0x000fe200078e0202 */
[----:B------:R-:W-:-:S03]  /*e010*/  @!P1 LOP3.LUT R11, R4, 0xfffffffe, RZ, 0xc0, !PT ;  /* 0xfffffffe040b9812 */ /* 0x000fc600078ec0ff */
[----:B------:R-:W-:-:S04]  /*e020*/  @!P4 IMAD.WIDE R8, R5, 0x4, R2 ;  /* 0x000000040508c825 */ /* 0x000fc800078e0202 */
[--C-:B------:R-:W-:Y:S01]  /*e030*/  @!P2 IMAD.WIDE R4, R10, 0x4, R2.reuse ;  /* 0x000000040a04a825 */ /* 0x100fe200078e0202 */
[----:B------:R1:W-:Y:S03]  /*e040*/  @!P4 ST.E.64 [R8.64], R100 ;  /* 0x000000640800c985 */ /* 0x0003e6000c101b0c */
[----:B------:R-:W-:Y:S01]  /*e050*/  @!P1 IMAD.WIDE R2, R11, 0x4, R2 ;  /* 0x000000040b029825 */ /* 0x000fe200078e0202 */
[----:B------:R1:W-:Y:S04]  /*e060*/  @!P3 ST.E.64 [R6.64], R112 ;  /* 0x000000700600b985 */ /* 0x0003e8000c101b0c */
[----:B------:R1:W-:Y:S04]  /*e070*/  @!P2 ST.E.64 [R4.64], R116 ;  /* 0x000000740400a985 */ /* 0x0003e8000c101b0c */
[----:B------:R1:W-:Y:S02]  /*e080*/  @!P1 ST.E.64 [R2.64], R128 ;  /* 0x0000008002009985 */ /* 0x0003e4000c101b0c */
.L_x_158:
[----:B-1----:R-:W-:Y:S05]  /*e090*/  BSYNC B0 ;  /* 0x0000000000007941 */ /* 0x002fea0003800000 */
.L_x_157:
[----:B------:R1:W3:Y:S01]  /*e0a0*/  SHFL.IDX PT, R3, R22, 0x1, 0x1c1f ;  /* 0x003c1f0016037f89 */ /* 0x0002e200000e0000 */
[----:B------:R-:W-:Y:S03]  /*e0b0*/  BSSY B0, `(.L_x_159) ;  /* 0x0000060000007945 */ /* 0x000fe60003800000 */
[----:B------:R1:W4:Y:S01]  /*e0c0*/  SHFL.IDX PT, R2, R23, 0x1, 0x1c1f ;  /* 0x003c1f0017027f89 */ /* 0x00032200000e0000 */
[----:B------:R-:W-:Y:S05]  /*e0d0*/  @P0 BRA `(.L_x_160) ;  /* 0x000005d000000947 */ /* 0x000fea0003800000 */
[C---:B--2---:R-:W-:Y:S02]  /*e0e0*/  IADD3 R6, R0.reuse, 0x8, RZ ;  /* 0x0000000800067810 */ /* 0x044fe40007ffe0ff */
[----:B------:R-:W-:-:S02]  /*e0f0*/  IADD3 R5, R0, 0x10, RZ ;  /* 0x0000001000057810 */ /* 0x000fc40007ffe0ff */
[C---:B------:R-:W-:Y:S02]  /*e100*/  ISETP.GE.AND P0, PT, R0.reuse, c[0x0][0x3c8], PT ;  /* 0x0000f20000007a0c */ /* 0x040fe40003f06270 */
[----:B------:R-:W-:Y:S02]  /*e110*/  IADD3 R4, R0, 0x18, RZ ;  /* 0x0000001800047810 */ /* 0x000fe40007ffe0ff */
[----:B------:R-:W-:Y:S02]  /*e120*/  ISETP.GE.AND P4, PT, R6, c[0x0][0x3c8], PT ;  /* 0x0000f20006007a0c */ /* 0x000fe40003f86270 */
[----:B------:R-:W-:Y:S02]  /*e130*/  ISETP.GE.AND P3, PT, R5, c[0x0][0x3c8], PT ;  /* 0x0000f20005007a0c */ /* 0x000fe40003f66270 */
[----:B------:R-:W-:Y:S02]  /*e140*/  ISETP.GE.AND P2, PT, R4, c[0x0][0x3c8], PT ;  /* 0x0000f20004007a0c */ /* 0x000fe40003f46270 */
[----:B------:R-:W-:-:S02]  /*e150*/  IADD3 R10, R0, 0x20, RZ ;  /* 0x00000020000a7810 */ /* 0x000fc40007ffe0ff */
[C---:B------:R-:W-:Y:S01]  /*e160*/  IADD3 R11, R0.reuse, 0x28, RZ ;  /* 0x00000028000b7810 */ /* 0x040fe20007ffe0ff */
[----:B---34-:R-:W-:Y:S01]  /*e170*/  @!P0 IMAD.WIDE R8, R0, 0x4, R2 ;  /* 0x0000000400088825 */ /* 0x018fe200078e0202 */
[----:B------:R-:W-:Y:S02]  /*e180*/  ISETP.GE.AND P1, PT, R10, c[0x0][0x3c8], PT ;  /* 0x0000f2000a007a0c */ /* 0x000fe40003f26270 */
[----:B------:R-:W-:Y:S02]  /*e190*/  IADD3 R12, R0, 0x50, RZ ;  /* 0x00000050000c7810 */ /* 0x000fe40007ffe0ff */
[----:B------:R-:W-:Y:S01]  /*e1a0*/  @!P4 LEA.HI R7, R6, R6, RZ, 0x1 ;  /* 0x000000060607c211 */ /* 0x000fe200078f08ff */
[----:B------:R2:W-:Y:S01]  /*e1b0*/  @!P0 ST.E.64 [R8.64], R150 ;  /* 0x0000009608008985 */ /* 0x0005e2000c101b0c */
[----:B------:R-:W-:Y:S02]  /*e1c0*/  @!P3 LEA.HI R6, R5, R5, RZ, 0x1 ;  /* 0x000000050506b211 */ /* 0x000fe400078f08ff */
[----:B------:R-:W-:-:S02]  /*e1d0*/  @!P2 LEA.HI R4, R4, R4, RZ, 0x1 ;  /* 0x000000040404a211 */ /* 0x000fc400078f08ff */
[----:B------:R-:W-:Y:S02]  /*e1e0*/  @!P4 LOP3.LUT R5, R7, 0xfffffffe, RZ, 0xc0, !PT ;  /* 0xfffffffe0705c812 */ /* 0x000fe400078ec0ff */
[----:B------:R-:W-:Y:S02]  /*e1f0*/  @!P3 LOP3.LUT R6, R6, 0xfffffffe, RZ, 0xc0, !PT ;  /* 0xfffffffe0606b812 */ /* 0x000fe400078ec0ff */
[----:B------:R-:W-:Y:S02]  /*e200*/  ISETP.GE.AND P0, PT, R11, c[0x0][0x3c8], PT ;  /* 0x0000f2000b007a0c */ /* 0x000fe40003f06270 */
[----:B------:R-:W-:Y:S01]  /*e210*/  @!P2 LOP3.LUT R4, R4, 0xfffffffe, RZ, 0xc0, !PT ;  /* 0xfffffffe0404a812 */ /* 0x000fe200078ec0ff */
[----:B------:R-:W-:-:S04]  /*e220*/  @!P3 IMAD.WIDE R6, R6, 0x4, R2 ;  /* 0x000000040606b825 */ /* 0x000fc800078e0202 */
[----:B--2---:R-:W-:-:S04]  /*e230*/  @!P4 IMAD.WIDE R8, R5, 0x4, R2 ;  /* 0x000000040508c825 */ /* 0x004fc800078e0202 */
[----:B------:R-:W-:Y:S01]  /*e240*/  @!P2 IMAD.WIDE R4, R4, 0x4, R2 ;  /* 0x000000040404a825 */ /* 0x000fe200078e0202 */
[----:B------:R2:W-:Y:S04]  /*e250*/  @!P4 ST.E.64 [R8.64], R158 ;  /* 0x0000009e0800c985 */ /* 0x0005e8000c101b0c */
[----:B------:R3:W-:Y:S04]  /*e260*/  @!P3 ST.E.64 [R6.64], R162 ;  /* 0x000000a20600b985 */ /* 0x0007e8000c101b0c */
[----:B------:R4:W-:Y:S01]  /*e270*/  @!P2 ST.E.64 [R4.64], R174 ;  /* 0x000000ae0400a985 */ /* 0x0009e2000c101b0c */
[----:B--2---:R-:W-:-:S02]  /*e280*/  IADD3 R8, R0, 0x30, RZ ;  /* 0x0000003000087810 */ /* 0x004fc40007ffe0ff */
[----:B------:R-:W-:Y:S02]  /*e290*/  IADD3 R9, R0, 0x40, RZ ;  /* 0x0000004000097810 */ /* 0x000fe40007ffe0ff */
[----:B---3--:R-:W-:Y:S02]  /*e2a0*/  @!P1 LEA.HI R6, R10, R10, RZ, 0x1 ;  /* 0x0000000a0a069211 */ /* 0x008fe400078f08ff */
[----:B------:R-:W-:Y:S02]  /*e2b0*/  IADD3 R10, R0, 0x38, RZ ;  /* 0x00000038000a7810 */ /* 0x000fe40007ffe0ff */
[----:B----4-:R-:W-:Y:S02]  /*e2c0*/  @!P0 LEA.HI R4, R11, R11, RZ, 0x1 ;  /* 0x0000000b0b048211 */ /* 0x010fe400078f08ff */
[----:B------:R-:W-:Y:S02]  /*e2d0*/  @!P1 LOP3.LUT R6, R6, 0xfffffffe, RZ, 0xc0, !PT ;  /* 0xfffffffe06069812 */ /* 0x000fe400078ec0ff */
[----:B------:R-:W-:-:S02]  /*e2e0*/  @!P0 LOP3.LUT R4, R4, 0xfffffffe, RZ, 0xc0, !PT ;  /* 0xfffffffe04048812 */ /* 0x000fc400078ec0ff */
[----:B------:R-:W-:Y:S01]  /*e2f0*/  IADD3 R11, R0, 0x48, RZ ;  /* 0x00000048000b7810 */ /* 0x000fe20007ffe0ff */
[--C-:B------:R-:W-:Y:S01]  /*e300*/  @!P1 IMAD.WIDE R6, R6, 0x4, R2.reuse ;  /* 0x0000000406069825 */ /* 0x100fe200078e0202 */
[----:B------:R-:W-:Y:S02]  /*e310*/  ISETP.GE.AND P4, PT, R8, c[0x0][0x3c8], PT ;  /* 0x0000f20008007a0c */ /* 0x000fe40003f86270 */
[----:B------:R-:W-:Y:S01]  /*e320*/  ISETP.GE.AND P3, PT, R10, c[0x0][0x3c8], PT ;  /* 0x0000f2000a007a0c */ /* 0x000fe20003f66270 */
[----:B------:R-:W-:Y:S01]  /*e330*/  @!P0 IMAD.WIDE R4, R4, 0x4, R2 ;  /* 0x0000000404048825 */ /* 0x000fe200078e0202 */
[----:B------:R-:W-:Y:S01]  /*e340*/  ISETP.GE.AND P2, PT, R9, c[0x0][0x3c8], PT ;  /* 0x0000f20009007a0c */ /* 0x000fe20003f46270 */
[----:B------:R2:W-:Y:S01]  /*e350*/  @!P1 ST.E.64 [R6.64], R178 ;  /* 0x000000b206009985 */ /* 0x0005e2000c101b0c */
[----:B------:R-:W-:-:S03]  /*e360*/  ISETP.GE.AND P1, PT, R11, c[0x0][0x3c8], PT ;  /* 0x0000f2000b007a0c */ /* 0x000fc60003f26270 */
[----:B------:R3:W-:Y:S01]  /*e370*/  @!P0 ST.E.64 [R4.64], R190 ;  /* 0x000000be04008985 */ /* 0x0007e2000c101b0c */
[----:B------:R-:W-:-:S13]  /*e380*/  ISETP.GE.AND P0, PT, R12, c[0x0][0x3c8], PT ;  /* 0x0000f2000c007a0c */ /* 0x000fda0003f06270 */
[----:B------:R-:W-:-:S04]  /*e390*/  @!P0 LEA.HI R12, R12, R12, RZ, 0x1 ;  /* 0x0000000c0c0c8211 */ /* 0x000fc800078f08ff */
[----:B------:R-:W-:Y:S02]  /*e3a0*/  @!P0 LOP3.LUT R12, R12, 0xfffffffe, RZ, 0xc0, !PT ;  /* 0xfffffffe0c0c8812 */ /* 0x000fe400078ec0ff */
[----:B--2---:R-:W-:Y:S02]  /*e3b0*/  @!P3 LEA.HI R6, R10, R10, RZ, 0x1 ;  /* 0x0000000a0a06b211 */ /* 0x004fe400078f08ff */
[----:B------:R-:W-:Y:S02]  /*e3c0*/  @!P1 LEA.HI R7, R11, R11, RZ, 0x1 ;  /* 0x0000000b0b079211 */ /* 0x000fe400078f08ff */
[----:B---3--:R-:W-:Y:S02]  /*e3d0*/  @!P4 LEA.HI R4, R8, R8, RZ, 0x1 ;  /* 0x000000080804c211 */ /* 0x008fe400078f08ff */
[----:B------:R-:W-:Y:S02]  /*e3e0*/  @!P2 LEA.HI R5, R9, R9, RZ, 0x1 ;  /* 0x000000090905a211 */ /* 0x000fe400078f08ff */
[----:B------:R-:W-:-:S02]  /*e3f0*/  @!P4 LOP3.LUT R4, R4, 0xfffffffe, RZ, 0xc0, !PT ;  /* 0xfffffffe0404c812 */ /* 0x000fc400078ec0ff */
[----:B------:R-:W-:Y:S02]  /*e400*/  @!P3 LOP3.LUT R6, R6, 0xfffffffe, RZ, 0xc0, !PT ;  /* 0xfffffffe0606b812 */ /* 0x000fe400078ec0ff */
[----:B------:R-:W-:Y:S01]  /*e410*/  @!P2 LOP3.LUT R10, R5, 0xfffffffe, RZ, 0xc0, !PT ;  /* 0xfffffffe050aa812 */ /* 0x000fe200078ec0ff */
[----:B------:R-:W-:Y:S01]  /*e420*/  @!P4 IMAD.WIDE R4, R4, 0x4, R2 ;  /* 0x000000040404c825 */ /* 0x000fe200078e0202 */
[----:B------:R-:W-:-:S03]  /*e430*/  @!P1 LOP3.LUT R7, R7, 0xfffffffe, RZ, 0xc0, !PT ;  /* 0xfffffffe07079812 */ /* 0x000fc600078ec0ff */
[--C-:B------:R-:W-:Y:S01]  /*e440*/  @!P3 IMAD.WIDE R8, R6, 0x4, R2.reuse ;  /* 0x000000040608b825 */ /* 0x100fe200078e0202 */
[----:B------:R2:W-:Y:S03]  /*e450*/  @!P4 ST.E.64 [R4.64], R194 ;  /* 0x000000c20400c985 */ /* 0x0005e6000c101b0c */
[--C-:B------:R-:W-:Y:S01]  /*e460*/  @!P2 IMAD.WIDE R10, R10, 0x4, R2.reuse ;  /* 0x000000040a0aa825 */ /* 0x100fe200078e0202 */
[----:B------:R3:W-:Y:S03]  /*e470*/  @!P3 ST.E.64 [R8.64], R206 ;  /* 0x000000ce0800b985 */ /* 0x0007e6000c101b0c */
[--C-:B------:R-:W-:Y:S01]  /*e480*/  @!P1 IMAD.WIDE R6, R7, 0x4, R2.reuse ;  /* 0x0000000407069825 */ /* 0x100fe200078e0202 */
[----:B------:R-:W-:Y:S04]  /*e490*/  @!P2 ST.E.64 [R10.64], R70 ;  /* 0x000000460a00a985 */ /* 0x000fe8000c101b0c */
[----:B------:R4:W-:Y:S01]  /*e4a0*/  @!P1 ST.E.64 [R6.64], R82 ;  /* 0x0000005206009985 */ /* 0x0009e2000c101b0c */
[----:B--2---:R-:W-:Y:S01]  /*e4b0*/  @!P0 IMAD.WIDE R4, R12, 0x4, R2 ;  /* 0x000000040c048825 */ /* 0x004fe200078e0202 */
[----:B---3--:R-:W-:-:S04]  /*e4c0*/  IADD3 R8, R0, 0x58, RZ ;  /* 0x0000005800087810 */ /* 0x008fc80007ffe0ff */
[----:B------:R2:W-:Y:S01]  /*e4d0*/  @!P0 ST.E.64 [R4.64], R86 ;  /* 0x0000005604008985 */ /* 0x0005e2000c101b0c */
[----:B------:R-:W-:Y:S02]  /*e4e0*/  ISETP.GE.AND P4, PT, R8, c[0x0][0x3c8], PT ;  /* 0x0000f20008007a0c */ /* 0x000fe40003f86270 */
[C---:B----4-:R-:W-:Y:S02]  /*e4f0*/  IADD3 R7, R0.reuse, 0x60, RZ ;  /* 0x0000006000077810 */ /* 0x050fe40007ffe0ff */
[----:B------:R-:W-:Y:S02]  /*e500*/  IADD3 R6, R0, 0x68, RZ ;  /* 0x0000006800067810 */ /* 0x000fe40007ffe0ff */
[----:B------:R-:W-:Y:S02]  /*e510*/  ISETP.GE.AND P3, PT, R7, c[0x0][0x3c8], PT ;  /* 0x0000f20007007a0c */ /* 0x000fe40003f66270 */
[----:B------:R-:W-:-:S05]  /*e520*/  ISETP.GE.AND P2, PT, R6, c[0x0][0x3c8], PT ;  /* 0x0000f20006007a0c */ /* 0x000fca0003f46270 */
[----:B------:R-:W-:-:S06]  /*e530*/  @!P4 LEA.HI R9, R8, R8, RZ, 0x1 ;  /* 0x000000080809c211 */ /* 0x000fcc00078f08ff */
[----:B------:R-:W-:Y:S02]  /*e540*/  @!P3 LEA.HI R8, R7, R7, RZ, 0x1 ;  /* 0x000000070708b211 */ /* 0x000fe400078f08ff */
[----:B------:R-:W-:Y:S02]  /*e550*/  @!P2 LEA.HI R7, R6, R6, RZ, 0x1 ;  /* 0x000000060607a211 */ /* 0x000fe400078f08ff */
[----:B------:R-:W-:Y:S02]  /*e560*/  @!P3 LOP3.LUT R8, R8, 0xfffffffe, RZ, 0xc0, !PT ;  /* 0xfffffffe0808b812 */ /* 0x000fe400078ec0ff */
[C---:B--2---:R-:W-:Y:S02]  /*e570*/  IADD3 R5, R0.reuse, 0x70, RZ ;  /* 0x0000007000057810 */ /* 0x044fe40007ffe0ff */
[----:B------:R-:W-:Y:S02]  /*e580*/  IADD3 R4, R0, 0x78, RZ ;  /* 0x0000007800047810 */ /* 0x000fe40007ffe0ff */
[----:B------:R-:W-:-:S02]  /*e590*/  ISETP.GE.AND P1, PT, R5, c[0x0][0x3c8], PT ;  /* 0x0000f20005007a0c */ /* 0x000fc40003f26270 */
[----:B------:R-:W-:Y:S02]  /*e5a0*/  ISETP.GE.AND P0, PT, R4, c[0x0][0x3c8], PT ;  /* 0x0000f20004007a0c */ /* 0x000fe40003f06270 */
[----:B------:R-:W-:-:S09]  /*e5b0*/  @!P2 LOP3.LUT R7, R7, 0xfffffffe, RZ, 0xc0, !PT ;  /* 0xfffffffe0707a812 */ /* 0x000fd200078ec0ff */
[----:B------:R-:W-:Y:S02]  /*e5c0*/  @!P1 LEA.HI R6, R5, R5, RZ, 0x1 ;  /* 0x0000000505069211 */ /* 0x000fe400078f08ff */
[----:B------:R-:W-:Y:S02]  /*e5d0*/  @!P0 LEA.HI R4, R4, R4, RZ, 0x1 ;  /* 0x0000000404048211 */ /* 0x000fe400078f08ff */
[----:B------:R-:W-:Y:S01]  /*e5e0*/  @!P4 LOP3.LUT R5, R9, 0xfffffffe, RZ, 0xc0, !PT ;  /* 0xfffffffe0905c812 */ /* 0x000fe200078ec0ff */
[--C-:B------:R-:W-:Y:S01]  /*e5f0*/  @!P3 IMAD.WIDE R8, R8, 0x4, R2.reuse ;  /* 0x000000040808b825 */ /* 0x100fe200078e0202 */
[----:B------:R-:W-:Y:S02]  /*e600*/  @!P1 LOP3.LUT R12, R6, 0xfffffffe, RZ, 0xc0, !PT ;  /* 0xfffffffe060c9812 */ /* 0x000fe400078ec0ff */
[----:B------:R-:W-:Y:S01]  /*e610*/  @!P0 LOP3.LUT R13, R4, 0xfffffffe, RZ, 0xc0, !PT ;  /* 0xfffffffe040d8812 */ /* 0x000fe200078ec0ff */
[----:B------:R-:W-:-:S04]  /*e620*/  @!P4 IMAD.WIDE R10, R5, 0x4, R2 ;  /* 0x00000004050ac825 */ /* 0x000fc800078e0202 */
[--C-:B------:R-:W-:Y:S01]  /*e630*/  @!P2 IMAD.WIDE R6, R7, 0x4, R2.reuse ;  /* 0x000000040706a825 */ /* 0x100fe200078e0202 */
[----:B------:R2:W-:Y:S03]  /*e640*/  @!P4 ST.E.64 [R10.64], R98 ;  /* 0x000000620a00c985 */ /* 0x0005e6000c101b0c */
[--C-:B------:R-:W-:Y:S01]  /*e650*/  @!P1 IMAD.WIDE R4, R12, 0x4, R2.reuse ;  /* 0x000000040c049825 */ /* 0x100fe200078e0202 */
[----:B------:R2:W-:Y:S03]  /*e660*/  @!P3 ST.E.64 [R8.64], R102 ;  /* 0x000000660800b985 */ /* 0x0005e6000c101b0c */
[----:B------:R-:W-:Y:S01]  /*e670*/  @!P0 IMAD.WIDE R2, R13, 0x4, R2 ;  /* 0x000000040d028825 */ /* 0x000fe200078e0202 */
[----:B------:R2:W-:Y:S04]  /*e680*/  @!P2 ST.E.64 [R6.64], R114 ;  /* 0x000000720600a985 */ /* 0x0005e8000c101b0c */
[----:B------:R2:W-:Y:S04]  /*e690*/  @!P1 ST.E.64 [R4.64], R118 ;  /* 0x0000007604009985 */ /* 0x0005e8000c101b0c */
[----:B------:R2:W-:Y:S02]  /*e6a0*/  @!P0 ST.E.64 [R2.64], R130 ;  /* 0x0000008202008985 */ /* 0x0005e4000c101b0c */
.L_x_160:
[----:B------:R-:W-:Y:S05]  /*e6b0*/  BSYNC B0 ;  /* 0x0000000000007941 */ /* 0x000fea0003800000 */
.L_x_159:
[----:B--23--:R2:W3:Y:S01]  /*e6c0*/  SHFL.IDX PT, R3, R22, 0x2, 0x1c1f ;  /* 0x005c1f0016037f89 */ /* 0x00c4e200000e0000 */
[----:B------:R-:W-:Y:S03]  /*e6d0*/  BSSY B0, `(.L_x_161) ;  /* 0x0000060000007945 */ /* 0x000fe60003800000 */
[----:B----4-:R2:W4:Y:S01]  /*e6e0*/  SHFL.IDX PT, R2, R23, 0x2, 0x1c1f ;  /* 0x005c1f0017027f89 */ /* 0x01052200000e0000 */
[----:B------:R-:W-:Y:S05]  /*e6f0*/  @P5 BRA `(.L_x_162) ;  /* 0x000005d000005947 */ /* 0x000fea0003800000 */
[C---:B------:R-:W-:Y:S02]  /*e700*/  IADD3 R5, R0.reuse, 0x8, RZ ;  /* 0x0000000800057810 */ /* 0x040fe40007ffe0ff */
[----:B------:R-:W-:-:S02]  /*e710*/  IADD3 R4, R0, 0x10, RZ ;  /* 0x0000001000047810 */ /* 0x000fc40007ffe0ff */
[----:B------:R-:W-:Y:S02]  /*e720*/  ISETP.GE.AND P2, PT, R5, c[0x0][0x3c8], PT ;  /* 0x0000f20005007a0c */ /* 0x000fe40003f46270 */
[----:B------:R-:W-:Y:S02]  /*e730*/  ISETP.GE.AND P1, PT, R4, c[0x0][0x3c8], PT ;  /* 0x0000f20004007a0c */ /* 0x000fe40003f26270 */
[C---:B------:R-:W-:Y:S02]  /*e740*/  ISETP.GE.AND P3, PT, R0.reuse, c[0x0][0x3c8], PT ;  /* 0x0000f20000007a0c */ /* 0x040fe40003f66270 */
[C---:B------:R-:W-:Y:S02]  /*e750*/  IADD3 R10, R0.reuse, 0x18, RZ ;  /* 0x00000018000a7810 */ /* 0x040fe40007ffe0ff */
[----:B------:R-:W-:Y:S02]  /*e760*/  IADD3 R11, R0, 0x20, RZ ;  /* 0x00000020000b7810 */ /* 0x000fe40007ffe0ff */
[----:B------:R-:W-:-:S02]  /*e770*/  ISETP.GE.AND P0, PT, R10, c[0x0][0x3c8], PT ;  /* 0x0000f2000a007a0c */ /* 0x000fc40003f06270 */
[----:B------:R-:W-:Y:S02]  /*e780*/  ISETP.GE.AND P5, PT, R11, c[0x0][0x3c8], PT ;  /* 0x0000f2000b007a0c */ /* 0x000fe40003fa6270 */
[----:B------:R-:W-:Y:S02]  /*e790*/  @!P2 LEA.HI R5, R5, R5, RZ, 0x1 ;  /* 0x000000050505a211 */ /* 0x000fe400078f08ff */
[----:B------:R-:W-:Y:S01]  /*e7a0*/  @!P1 LEA.HI R4, R4, R4, RZ, 0x1 ;  /* 0x0000000404049211 */ /* 0x000fe200078f08ff */
[--C-:B---34-:R-:W-:Y:S01]  /*e7b0*/  @!P3 IMAD.WIDE R6, R0, 0x4, R2.reuse ;  /* 0x000000040006b825 */ /* 0x118fe200078e0202 */
[----:B------:R-:W-:Y:S02]  /*e7c0*/  @!P2 LOP3.LUT R5, R5, 0xfffffffe, RZ, 0xc0, !PT ;  /* 0xfffffffe0505a812 */ /* 0x000fe400078ec0ff */
[----:B------:R-:W-:Y:S02]  /*e7d0*/  @!P1 LOP3.LUT R8, R4, 0xfffffffe, RZ, 0xc0, !PT ;  /* 0xfffffffe04089812 */ /* 0x000fe400078ec0ff */
[----:B------:R3:W-:Y:S01]  /*e7e0*/  @!P3 ST.E.64 [R6.64], R144 ;  /* 0x000000900600b985 */ /* 0x0007e2000c101b0c */
[----:B------:R-:W-:Y:S01]  /*e7f0*/  @!P2 IMAD.WIDE R4, R5, 0x4, R2 ;  /* 0x000000040504a825 */ /* 0x000fe200078e0202 */
[----:B------:R-:W-:-:S03]  /*e800*/  IADD3 R12, R0, 0x48, RZ ;  /* 0x00000048000c7810 */ /* 0x000fc60007ffe0ff */
[----:B------:R-:W-:Y:S01]  /*e810*/  @!P1 IMAD.WIDE R8, R8, 0x4, R2 ;  /* 0x0000000408089825 */ /* 0x000fe200078e0202 */
[----:B------:R4:W-:Y:S04]  /*e820*/  @!P2 ST.E.64 [R4.64], R152 ;  /* 0x000000980400a985 */ /* 0x0009e8000c101b0c */
[----:B------:R1:W-:Y:S01]  /*e830*/  @!P1 ST.E.64 [R8.64], R164 ;  /* 0x000000a408009985 */ /* 0x0003e2000c101b0c */
[----:B---3--:R-:W-:Y:S02]  /*e840*/  IADD3 R7, R0, 0x28, RZ ;  /* 0x0000002800077810 */ /* 0x008fe40007ffe0ff */
[----:B------:R-:W-:Y:S02]  /*e850*/  @!P5 LEA.HI R6, R11, R11, RZ, 0x1 ;  /* 0x0000000b0b06d211 */ /* 0x000fe400078f08ff */
[----:B------:R-:W-:-:S02]  /*e860*/  ISETP.GE.AND P4, PT, R7, c[0x0][0x3c8], PT ;  /* 0x0000f20007007a0c */ /* 0x000fc40003f86270 */
[----:B----4-:R-:W-:Y:S02]  /*e870*/  @!P0 LEA.HI R4, R10, R10, RZ, 0x1 ;  /* 0x0000000a0a048211 */ /* 0x010fe400078f08ff */
[----:B------:R-:W-:Y:S02]  /*e880*/  IADD3 R10, R0, 0x40, RZ ;  /* 0x00000040000a7810 */ /* 0x000fe40007ffe0ff */
[----:B------:R-:W-:Y:S02]  /*e890*/  @!P0 LOP3.LUT R4, R4, 0xfffffffe, RZ, 0xc0, !PT ;  /* 0xfffffffe04048812 */ /* 0x000fe400078ec0ff */
[C---:B-1----:R-:W-:Y:S02]  /*e8a0*/  IADD3 R8, R0.reuse, 0x30, RZ ;  /* 0x0000003000087810 */ /* 0x042fe40007ffe0ff */
[----:B------:R-:W-:Y:S01]  /*e8b0*/  IADD3 R9, R0, 0x38, RZ ;  /* 0x0000003800097810 */ /* 0x000fe20007ffe0ff */
[----:B------:R-:W-:Y:S01]  /*e8c0*/  @!P0 IMAD.WIDE R4, R4, 0x4, R2 ;  /* 0x0000000404048825 */ /* 0x000fe200078e0202 */
[----:B------:R-:W-:-:S02]  /*e8d0*/  ISETP.GE.AND P3, PT, R8, c[0x0][0x3c8], PT ;  /* 0x0000f20008007a0c */ /* 0x000fc40003f66270 */
[----:B------:R-:W-:Y:S02]  /*e8e0*/  ISETP.GE.AND P2, PT, R9, c[0x0][0x3c8], PT ;  /* 0x0000f20009007a0c */ /* 0x000fe40003f46270 */
[----:B------:R-:W-:Y:S01]  /*e8f0*/  @!P5 LOP3.LUT R6, R6, 0xfffffffe, RZ, 0xc0, !PT ;  /* 0xfffffffe0606d812 */ /* 0x000fe200078ec0ff */
[----:B------:R1:W-:Y:S01]  /*e900*/  @!P0 ST.E.64 [R4.64], R168 ;  /* 0x000000a804008985 */ /* 0x0003e2000c101b0c */
[----:B------:R-:W-:Y:S02]  /*e910*/  ISETP.GE.AND P1, PT, R10, c[0x0][0x3c8], PT ;  /* 0x0000f2000a007a0c */ /* 0x000fe40003f26270 */
[----:B------:R-:W-:-:S13]  /*e920*/  ISETP.GE.AND P0, PT, R12, c[0x0][0x3c8], PT ;  /* 0x0000f2000c007a0c */ /* 0x000fda0003f06270 */
[----:B------:R-:W-:-:S04]  /*e930*/  @!P0 LEA.HI R12, R12, R12, RZ, 0x1 ;  /* 0x0000000c0c0c8211 */ /* 0x000fc800078f08ff */
[----:B------:R-:W-:Y:S01]  /*e940*/  @!P0 LOP3.LUT R12, R12, 0xfffffffe, RZ, 0xc0, !PT ;  /* 0xfffffffe0c0c8812 */ /* 0x000fe200078ec0ff */
[----:B-1----:R-:W-:Y:S01]  /*e950*/  @!P5 IMAD.WIDE R4, R6, 0x4, R2 ;  /* 0x000000040604d825 */ /* 0x002fe200078e0202 */
[----:B------:R-:W-:Y:S02]  /*e960*/  @!P4 LEA.HI R6, R7, R7, RZ, 0x1 ;  /* 0x000000070706c211 */ /* 0x000fe400078f08ff */
[----:B------:R-:W-:Y:S02]  /*e970*/  @!P1 LEA.HI R7, R10, R10, RZ, 0x1 ;  /* 0x0000000a0a079211 */ /* 0x000fe400078f08ff */
[----:B------:R1:W-:Y:S01]  /*e980*/  @!P5 ST.E.64 [R4.64], R180 ;  /* 0x000000b40400d985 */ /* 0x0003e2000c101b0c */
[----:B------:R-:W-:Y:S02]  /*e990*/  @!P4 LOP3.LUT R6, R6, 0xfffffffe, RZ, 0xc0, !PT ;  /* 0xfffffffe0606c812 */ /* 0x000fe400078ec0ff */
[----:B------:R-:W-:Y:S02]  /*e9a0*/  @!P1 LOP3.LUT R7, R7, 0xfffffffe, RZ, 0xc0, !PT ;  /* 0xfffffffe07079812 */ /* 0x000fe400078ec0ff */
[----:B-1----:R-:W-:-:S02]  /*e9b0*/  @!P3 LEA.HI R5, R8, R8, RZ, 0x1 ;  /* 0x000000080805b211 */ /* 0x002fc400078f08ff */
[----:B------:R-:W-:Y:S02]  /*e9c0*/  @!P2 LEA.HI R4, R9, R9, RZ, 0x1 ;  /* 0x000000090904a211 */ /* 0x000fe400078f08ff */
[----:B------:R-:W-:Y:S02]  /*e9d0*/  @!P3 LOP3.LUT R8, R5, 0xfffffffe, RZ, 0xc0, !PT ;  /* 0xfffffffe0508b812 */ /* 0x000fe400078ec0ff */
[----:B------:R-:W-:Y:S01]  /*e9e0*/  @!P2 LOP3.LUT R10, R4, 0xfffffffe, RZ, 0xc0, !PT ;  /* 0xfffffffe040aa812 */ /* 0x000fe200078ec0ff */
[----:B------:R-:W-:-:S04]  /*e9f0*/  @!P4 IMAD.WIDE R4, R6, 0x4, R2 ;  /* 0x000000040604c825 */ /* 0x000fc800078e0202 */
[--C-:B------:R-:W-:Y:S01]  /*ea00*/  @!P3 IMAD.WIDE R8, R8, 0x4, R2.reuse ;  /* 0x000000040808b825 */ /* 0x100fe200078e0202 */
[----:B------:R1:W-:Y:S03]  /*ea10*/  @!P4 ST.E.64 [R4.64], R184 ;  /* 0x000000b80400c985 */ /* 0x0003e6000c101b0c */
[--C-:B------:R-:W-:Y:S01]  /*ea20*/  @!P2 IMAD.WIDE R10, R10, 0x4, R2.reuse ;  /* 0x000000040a0aa825 */ /* 0x100fe200078e0202 */
[----:B------:R3:W-:Y:S03]  /*ea30*/  @!P3 ST.E.64 [R8.64], R196 ;  /* 0x000000c40800b985 */ /* 0x0007e6000c101b0c */
[--C-:B------:R-:W-:Y:S01]  /*ea40*/  @!P1 IMAD.WIDE R6, R7, 0x4, R2.reuse ;  /* 0x0000000407069825 */ /* 0x100fe200078e0202 */
[----:B------:R-:W-:Y:S04]  /*ea50*/  @!P2 ST.E.64 [R10.64], R200 ;  /* 0x000000c80a00a985 */ /* 0x000fe8000c101b0c */
[----:B------:R4:W-:Y:S01]  /*ea60*/  @!P1 ST.E.64 [R6.64], R72 ;  /* 0x0000004806009985 */ /* 0x0009e2000c101b0c */
[----:B-1----:R-:W-:Y:S01]  /*ea70*/  @!P0 IMAD.WIDE R4, R12, 0x4, R2 ;  /* 0x000000040c048825 */ /* 0x002fe200078e0202 */
[----:B---3--:R-:W-:-:S04]  /*ea80*/  IADD3 R9, R0, 0x50, RZ ;  /* 0x0000005000097810 */ /* 0x008fc80007ffe0ff */
[----:B------:R1:W-:Y:S01]  /*ea90*/  @!P0 ST.E.64 [R4.64], R76 ;  /* 0x0000004c04008985 */ /* 0x0003e2000c101b0c */
[----:B------:R-:W-:Y:S02]  /*eaa0*/  IADD3 R8, R0, 0x58, RZ ;  /* 0x0000005800087810 */ /* 0x000fe40007ffe0ff */
[----:B------:R-:W-:Y:S02]  /*eab0*/  ISETP.GE.AND P5, PT, R9, c[0x0][0x3c8], PT ;  /* 0x0000f20009007a0c */ /* 0x000fe40003fa6270 */
[----:B------:R-:W-:Y:S02]  /*eac0*/  ISETP.GE.AND P4, PT, R8, c[0x0][0x3c8], PT ;  /* 0x0000f20008007a0c */ /* 0x000fe40003f86270 */
[C---:B----4-:R-:W-:Y:S02]  /*ead0*/  IADD3 R7, R0.reuse, 0x60, RZ ;  /* 0x0000006000077810 */ /* 0x050fe40007ffe0ff */
[----:B------:R-:W-:Y:S02]  /*eae0*/  IADD3 R6, R0, 0x68, RZ ;  /* 0x0000006800067810 */ /* 0x000fe40007ffe0ff */
[----:B------:R-:W-:-:S02]  /*eaf0*/  ISETP.GE.AND P3, PT, R7, c[0x0][0x3c8], PT ;  /* 0x0000f20007007a0c */ /* 0x000fc40003f66270 */
[----:B------:R-:W-:-:S03]  /*eb00*/  ISETP.GE.AND P2, PT, R6, c[0x0][0x3c8], PT ;  /* 0x0000f20006007a0c */ /* 0x000fc60003f46270 */
[----:B------:R-:W-:Y:S02]  /*eb10*/  @!P5 LEA.HI R9, R9, R9, RZ, 0x1 ;  /* 0x000000090909d211 */ /* 0x000fe400078f08ff */
[----:B------:R-:W-:-:S04]  /*eb20*/  @!P4 LEA.HI R10, R8, R8, RZ, 0x1 ;  /* 0x00000008080ac211 */ /* 0x000fc800078f08ff */
[----:B------:R-:W-:Y:S02]  /*eb30*/  @!P4 LOP3.LUT R10, R10, 0xfffffffe, RZ, 0xc0, !PT ;  /* 0xfffffffe0a0ac812 */ /* 0x000fe400078ec0ff */
[----:B------:R-:W-:Y:S02]  /*eb40*/  @!P3 LEA.HI R8, R7, R7, RZ, 0x1 ;  /* 0x000000070708b211 */ /* 0x000fe400078f08ff */
[----:B------:R-:W-:Y:S01]  /*eb50*/  @!P2 LEA.HI R7, R6, R6, RZ, 0x1 ;  /* 0x000000060607a211 */ /* 0x000fe200078f08ff */
[----:B------:R-:W-:Y:S01]  /*eb60*/  @!P4 IMAD.WIDE R10, R10, 0x4, R2 ;  /* 0x000000040a0ac825 */ /* 0x000fe200078e0202 */
[----:B------:R-:W-:Y:S02]  /*eb70*/  @!P3 LOP3.LUT R8, R8, 0xfffffffe, RZ, 0xc0, !PT ;  /* 0xfffffffe0808b812 */ /* 0x000fe400078ec0ff */
[C---:B-1----:R-:W-:Y:S02]  /*eb80*/  IADD3 R5, R0.reuse, 0x70, RZ ;  /* 0x0000007000057810 */ /* 0x042fe40007ffe0ff */
[----:B------:R-:W-:-:S02]  /*eb90*/  IADD3 R4, R0, 0x78, RZ ;  /* 0x0000007800047810 */ /* 0x000fc40007ffe0ff */
[----:B------:R-:W-:Y:S02]  /*eba0*/  ISETP.GE.AND P1, PT, R5, c[0x0][0x3c8], PT ;  /* 0x0000f20005007a0c */ /* 0x000fe40003f26270 */
[----:B------:R-:W-:Y:S02]  /*ebb0*/  ISETP.GE.AND P0, PT, R4, c[0x0][0x3c8], PT ;  /* 0x0000f20004007a0c */ /* 0x000fe40003f06270 */
[----:B------:R-:W-:-:S09]  /*ebc0*/  @!P2 LOP3.LUT R7, R7, 0xfffffffe, RZ, 0xc0, !PT ;  /* 0xfffffffe0707a812 */ /* 0x000fd200078ec0ff */
[----:B------:R-:W-:Y:S02]  /*ebd0*/  @!P1 LEA.HI R6, R5, R5, RZ, 0x1 ;  /* 0x0000000505069211 */ /* 0x000fe400078f08ff */
[----:B------:R-:W-:Y:S01]  /*ebe0*/  @!P5 LOP3.LUT R5, R9, 0xfffffffe, RZ, 0xc0, !PT ;  /* 0xfffffffe0905d812 */ /* 0x000fe200078ec0ff */
[--C-:B------:R-:W-:Y:S01]  /*ebf0*/  @!P3 IMAD.WIDE R8, R8, 0x4, R2.reuse ;  /* 0x000000040808b825 */ /* 0x100fe200078e0202 */
[----:B------:R-:W-:Y:S02]  /*ec00*/  @!P0 LEA.HI R4, R4, R4, RZ, 0x1 ;  /* 0x0000000404048211 */ /* 0x000fe400078f08ff */
[----:B------:R-:W-:Y:S01]  /*ec10*/  @!P1 LOP3.LUT R14, R6, 0xfffffffe, RZ, 0xc0, !PT ;  /* 0xfffffffe060e9812 */ /* 0x000fe200078ec0ff */
[----:B------:R-:W-:Y:S01]  /*ec20*/  @!P5 IMAD.WIDE R12, R5, 0x4, R2 ;  /* 0x00000004050cd825 */ /* 0x000fe200078e0202 */
[----:B------:R-:W-:-:S03]  /*ec30*/  @!P0 LOP3.LUT R15, R4, 0xfffffffe, RZ, 0xc0, !PT ;  /* 0xfffffffe040f8812 */ /* 0x000fc600078ec0ff */
[--C-:B------:R-:W-:Y:S01]  /*ec40*/  @!P2 IMAD.WIDE R6, R7, 0x4, R2.reuse ;  /* 0x000000040706a825 */ /* 0x100fe200078e0202 */
[----:B------:R1:W-:Y:S03]  /*ec50*/  @!P5 ST.E.64 [R12.64], R88 ;  /* 0x000000580c00d985 */ /* 0x0003e6000c101b0c */
[--C-:B------:R-:W-:Y:S01]  /*ec60*/  @!P1 IMAD.WIDE R4, R14, 0x4, R2.reuse ;  /* 0x000000040e049825 */ /* 0x100fe200078e0202 */
[----:B------:R1:W-:Y:S03]  /*ec70*/  @!P4 ST.E.64 [R10.64], R92 ;  /* 0x0000005c0a00c985 */ /* 0x0003e6000c101b0c */
[----:B------:R-:W-:Y:S01]  /*ec80*/  @!P0 IMAD.WIDE R2, R15, 0x4, R2 ;  /* 0x000000040f028825 */ /* 0x000fe200078e0202 */
[----:B------:R1:W-:Y:S04]  /*ec90*/  @!P3 ST.E.64 [R8.64], R104 ;  /* 0x000000680800b985 */ /* 0x0003e8000c101b0c */
[----:B------:R1:W-:Y:S04]  /*eca0*/  @!P2 ST.E.64 [R6.64], R108 ;  /* 0x0000006c0600a985 */ /* 0x0003e8000c101b0c */
[----:B------:R1:W-:Y:S04]  /*ecb0*/  @!P1 ST.E.64 [R4.64], R120 ;  /* 0x0000007804009985 */ /* 0x0003e8000c101b0c */
[----:B------:R1:W-:Y:S02]  /*ecc0*/  @!P0 ST.E.64 [R2.64], R124 ;  /* 0x0000007c02008985 */ /* 0x0003e4000c101b0c */
.L_x_162:
[----:B------:R-:W-:Y:S05]  /*ecd0*/  BSYNC B0 ;  /* 0x0000000000007941 */ /* 0x000fea0003800000 */
.L_x_161:
[----:B-1-3--:R1:W3:Y:S04]  /*ece0*/  SHFL.IDX PT, R3, R22, 0x3, 0x1c1f ;  /* 0x007c1f0016037f89 */ /* 0x00a2e800000e0000 */
[----:B----4-:R1:W4:Y:S01]  /*ecf0*/  SHFL.IDX PT, R2, R23, 0x3, 0x1c1f ;  /* 0x007c1f0017027f89 */ /* 0x01032200000e0000 */
[----:B------:R-:W-:Y:S05]  /*ed00*/  @P6 EXIT ;  /* 0x000000000000694d */ /* 0x000fea0003800000 */
[C---:B------:R-:W-:Y:S02]  /*ed10*/  ISETP.GE.AND P0, PT, R0.reuse, c[0x0][0x3c8], PT ;  /* 0x0000f20000007a0c */ /* 0x040fe40003f06270 */
[----:B------:R-:W-:-:S02]  /*ed20*/  IADD3 R5, R0, 0x8, RZ ;  /* 0x0000000800057810 */ /* 0x000fc40007ffe0ff */
[----:B------:R-:W-:Y:S02]  /*ed30*/  IADD3 R4, R0, 0x10, RZ ;  /* 0x0000001000047810 */ /* 0x000fe40007ffe0ff */
[----:B------:R-:W-:Y:S02]  /*ed40*/  ISETP.GE.AND P6, PT, R5, c[0x0][0x3c8], PT ;  /* 0x0000f20005007a0c */ /* 0x000fe40003fc6270 */
[----:B------:R-:W-:Y:S02]  /*ed50*/  ISETP.GE.AND P5, PT, R4, c[0x0][0x3c8], PT ;  /* 0x0000f20004007a0c */ /* 0x000fe40003fa6270 */
[C---:B------:R-:W-:Y:S02]  /*ed60*/  IADD3 R8, R0.reuse, 0x18, RZ ;  /* 0x0000001800087810 */ /* 0x040fe40007ffe0ff */
[C---:B------:R-:W-:Y:S01]  /*ed70*/  IADD3 R9, R0.reuse, 0x20, RZ ;  /* 0x0000002000097810 */ /* 0x040fe20007ffe0ff */
[C---:B---34-:R-:W-:Y:S01]  /*ed80*/  @!P0 IMAD.WIDE R6, R0.reuse, 0x4, R2 ;  /* 0x0000000400068825 */ /* 0x058fe200078e0202 */
[----:B------:R-:W-:-:S02]  /*ed90*/  IADD3 R10, R0, 0x28, RZ ;  /* 0x00000028000a7810 */ /* 0x000fc40007ffe0ff */
[C---:B------:R-:W-:Y:S02]  /*eda0*/  IADD3 R11, R0.reuse, 0x30, RZ ;  /* 0x00000030000b7810 */ /* 0x040fe40007ffe0ff */
[----:B------:R3:W-:Y:S01]  /*edb0*/  @!P0 ST.E.64 [R6.64], R146 ;  /* 0x0000009206008985 */ /* 0x0007e2000c101b0c */
[----:B------:R-:W-:Y:S02]  /*edc0*/  IADD3 R12, R0, 0x38, RZ ;  /* 0x00000038000c7810 */ /* 0x000fe40007ffe0ff */
[----:B------:R-:W-:Y:S02]  /*edd0*/  @!P5 LEA.HI R4, R4, R4, RZ, 0x1 ;  /* 0x000000040404d211 */ /* 0x000fe400078f08ff */
[----:B------:R-:W-:Y:S02]  /*ede0*/  ISETP.GE.AND P4, PT, R8, c[0x0][0x3c8], PT ;  /* 0x0000f20008007a0c */ /* 0x000fe40003f86270 */
[----:B------:R-:W-:Y:S02]  /*edf0*/  ISETP.GE.AND P3, PT, R9, c[0x0][0x3c8], PT ;  /* 0x0000f20009007a0c */ /* 0x000fe40003f66270 */
[----:B------:R-:W-:-:S02]  /*ee00*/  @!P5 LOP3.LUT R4, R4, 0xfffffffe, RZ, 0xc0, !PT ;  /* 0xfffffffe0404d812 */ /* 0x000fc400078ec0ff */
[----:B------:R-:W-:Y:S02]  /*ee10*/  ISETP.GE.AND P2, PT, R10, c[0x0][0x3c8], PT ;  /* 0x0000f2000a007a0c */ /* 0x000fe40003f46270 */
[----:B------:R-:W-:Y:S02]  /*ee20*/  ISETP.GE.AND P1, PT, R11, c[0x0][0x3c8], PT ;  /* 0x0000f2000b007a0c */ /* 0x000fe40003f26270 */
[----:B------:R-:W-:Y:S02]  /*ee30*/  ISETP.GE.AND P0, PT, R12, c[0x0][0x3c8], PT ;  /* 0x0000f2000c007a0c */ /* 0x000fe40003f06270 */
[C---:B------:R-:W-:Y:S02]  /*ee40*/  IADD3 R14, R0.reuse, 0x40, RZ ;  /* 0x00000040000e7810 */ /* 0x040fe40007ffe0ff */
[----:B------:R-:W-:Y:S02]  /*ee50*/  IADD3 R15, R0, 0x48, RZ ;  /* 0x00000048000f7810 */ /* 0x000fe40007ffe0ff */
[----:B---3--:R-:W-:Y:S01]  /*ee60*/  @!P6 LEA.HI R6, R5, R5, RZ, 0x1 ;  /* 0x000000050506e211 */ /* 0x008fe200078f08ff */
[----:B------:R-:W-:-:S03]  /*ee70*/  @!P5 IMAD.WIDE R4, R4, 0x4, R2 ;  /* 0x000000040404d825 */ /* 0x000fc600078e0202 */
[----:B------:R-:W-:-:S05]  /*ee80*/  @!P6 LOP3.LUT R6, R6, 0xfffffffe, RZ, 0xc0, !PT ;  /* 0xfffffffe0606e812 */ /* 0x000fca00078ec0ff */
[----:B------:R-:W-:-:S05]  /*ee90*/  @!P6 IMAD.WIDE R6, R6, 0x4, R2 ;  /* 0x000000040606e825 */ /* 0x000fca00078e0202 */
[----:B------:R3:W-:Y:S01]  /*eea0*/  @!P6 ST.E.64 [R6.64], R154 ;  /* 0x0000009a0600e985 */ /* 0x0007e2000c101b0c */
[----:B------:R-:W-:-:S03]  /*eeb0*/  ISETP.GE.AND P6, PT, R14, c[0x0][0x3c8], PT ;  /* 0x0000f2000e007a0c */ /* 0x000fc60003fc6270 */
[----:B------:R4:W-:Y:S01]  /*eec0*/  @!P5 ST.E.64 [R4.64], R166 ;  /* 0x000000a60400d985 */ /* 0x0009e2000c101b0c */
[----:B------:R-:W-:Y:S02]  /*eed0*/  ISETP.GE.AND P5, PT, R15, c[0x0][0x3c8], PT ;  /* 0x0000f2000f007a0c */ /* 0x000fe40003fa6270 */
[----:B---3--:R-:W-:Y:S02]  /*eee0*/  @!P2 LEA.HI R7, R10, R10, RZ, 0x1 ;  /* 0x0000000a0a07a211 */ /* 0x008fe400078f08ff */
[----:B------:R-:W-:Y:S02]  /*eef0*/  @!P1 LEA.HI R6, R11, R11, RZ, 0x1 ;  /* 0x0000000b0b069211 */ /* 0x000fe400078f08ff */
[----:B----4-:R-:W-:Y:S02]  /*ef00*/  @!P4 LEA.HI R4, R8, R8, RZ, 0x1 ;  /* 0x000000080804c211 */ /* 0x010fe400078f08ff */
[----:B------:R-:W-:Y:S02]  /*ef10*/  @!P3 LEA.HI R8, R9, R9, RZ, 0x1 ;  /* 0x000000090908b211 */ /* 0x000fe400078f08ff */
[----:B------:R-:W-:-:S02]  /*ef20*/  @!P0 LEA.HI R5, R12, R12, RZ, 0x1 ;  /* 0x0000000c0c058211 */ /* 0x000fc400078f08ff */
[----:B------:R-:W-:Y:S02]  /*ef30*/  @!P4 LOP3.LUT R4, R4, 0xfffffffe, RZ, 0xc0, !PT ;  /* 0xfffffffe0404c812 */ /* 0x000fe400078ec0ff */
[----:B------:R-:W-:Y:S02]  /*ef40*/  @!P3 LOP3.LUT R8, R8, 0xfffffffe, RZ, 0xc0, !PT ;  /* 0xfffffffe0808b812 */ /* 0x000fe400078ec0ff */
[----:B------:R-:W-:Y:S01]  /*ef50*/  @!P2 LOP3.LUT R7, R7, 0xfffffffe, RZ, 0xc0, !PT ;  /* 0xfffffffe0707a812 */ /* 0x000fe200078ec0ff */
[--C-:B------:R-:W-:Y:S01]  /*ef60*/  @!P4 IMAD.WIDE R12, R4, 0x4, R2.reuse ;  /* 0x00000004040cc825 */ /* 0x100fe200078e0202 */
[----:B------:R-:W-:Y:S02]  /*ef70*/  @!P1 LOP3.LUT R6, R6, 0xfffffffe, RZ, 0xc0, !PT ;  /* 0xfffffffe06069812 */ /* 0x000fe400078ec0ff */
[----:B------:R-:W-:Y:S01]  /*ef80*/  @!P0 LOP3.LUT R5, R5, 0xfffffffe, RZ, 0xc0, !PT ;  /* 0xfffffffe05058812 */ /* 0x000fe200078ec0ff */
[--C-:B------:R-:W-:Y:S01]  /*ef90*/  @!P3 IMAD.WIDE R10, R8, 0x4, R2.reuse ;  /* 0x00000004080ab825 */ /* 0x100fe200078e0202 */
[----:B------:R3:W-:Y:S03]  /*efa0*/  @!P4 ST.E.64 [R12.64], R170 ;  /* 0x000000aa0c00c985 */ /* 0x0007e6000c101b0c */
[--C-:B------:R-:W-:Y:S01]  /*efb0*/  @!P2 IMAD.WIDE R8, R7, 0x4, R2.reuse ;  /* 0x000000040708a825 */ /* 0x100fe200078e0202 */
[----:B------:R4:W-:Y:S03]  /*efc0*/  @!P3 ST.E.64 [R10.64], R182 ;  /* 0x000000b60a00b985 */ /* 0x0009e6000c101b0c */
[--C-:B------:R-:W-:Y:S01]  /*efd0*/  @!P1 IMAD.WIDE R6, R6, 0x4, R2.reuse ;  /* 0x0000000406069825 */ /* 0x100fe200078e0202 */
[----:B------:R1:W-:Y:S03]  /*efe0*/  @!P2 ST.E.64 [R8.64], R186 ;  /* 0x000000ba0800a985 */ /* 0x0003e6000c101b0c */
[----:B------:R-:W-:Y:S01]  /*eff0*/  @!P0 IMAD.WIDE R4, R5, 0x4, R2 ;  /* 0x0000000405048825 */ /* 0x000fe200078e0202 */
[----:B------:R-:W-:Y:S04]  /*f000*/  @!P1 ST.E.64 [R6.64], R198 ;  /* 0x000000c606009985 */ /* 0x000fe8000c101b0c */
[----:B------:R2:W-:Y:S01]  /*f010*/  @!P0 ST.E.64 [R4.64], R202 ;  /* 0x000000ca04008985 */ /* 0x0005e2000c101b0c */
[----:B---3--:R-:W-:-:S02]  /*f020*/  IADD3 R12, R0, 0x70, RZ ;  /* 0x00000070000c7810 */ /* 0x008fc40007ffe0ff */
[C---:B----4-:R-:W-:Y:S02]  /*f030*/  IADD3 R10, R0.reuse, 0x60, RZ ;  /* 0x00000060000a7810 */ /* 0x050fe40007ffe0ff */
[C---:B------:R-:W-:Y:S02]  /*f040*/  IADD3 R11, R0.reuse, 0x68, RZ ;  /* 0x00000068000b7810 */ /* 0x040fe40007ffe0ff */
[C---:B-1----:R-:W-:Y:S02]  /*f050*/  IADD3 R8, R0.reuse, 0x50, RZ ;  /* 0x0000005000087810 */ /* 0x042fe40007ffe0ff */
[----:B------:R-:W-:Y:S02]  /*f060*/  IADD3 R9, R0, 0x58, RZ ;  /* 0x0000005800097810 */ /* 0x000fe40007ffe0ff */
[----:B------:R-:W-:Y:S02]  /*f070*/  ISETP.GE.AND P4, PT, R8, c[0x0][0x3c8], PT ;  /* 0x0000f20008007a0c */ /* 0x000fe40003f86270 */
[----:B------:R-:W-:-:S02]  /*f080*/  ISETP.GE.AND P3, PT, R9, c[0x0][0x3c8], PT ;  /* 0x0000f20009007a0c */ /* 0x000fc40003f66270 */
[----:B--2---:R-:W-:Y:S02]  /*f090*/  @!P6 LEA.HI R4, R14, R14, RZ, 0x1 ;  /* 0x0000000e0e04e211 */ /* 0x004fe400078f08ff */
[----:B------:R-:W-:Y:S02]  /*f0a0*/  @!P5 LEA.HI R5, R15, R15, RZ, 0x1 ;  /* 0x0000000f0f05d211 */ /* 0x000fe400078f08ff */
[----:B------:R-:W-:Y:S02]  /*f0b0*/  @!P6 LOP3.LUT R4, R4, 0xfffffffe, RZ, 0xc0, !PT ;  /* 0xfffffffe0404e812 */ /* 0x000fe400078ec0ff */
[----:B------:R-:W-:Y:S02]  /*f0c0*/  ISETP.GE.AND P2, PT, R10, c[0x0][0x3c8], PT ;  /* 0x0000f2000a007a0c */ /* 0x000fe40003f46270 */
[----:B------:R-:W-:Y:S01]  /*f0d0*/  @!P5 LOP3.LUT R5, R5, 0xfffffffe, RZ, 0xc0, !PT ;  /* 0xfffffffe0505d812 */ /* 0x000fe200078ec0ff */
[----:B------:R-:W-:Y:S01]  /*f0e0*/  @!P6 IMAD.WIDE R6, R4, 0x4, R2 ;  /* 0x000000040406e825 */ /* 0x000fe200078e0202 */
[----:B------:R-:W-:-:S02]  /*f0f0*/  ISETP.GE.AND P1, PT, R11, c[0x0][0x3c8], PT ;  /* 0x0000f2000b007a0c */ /* 0x000fc40003f26270 */
[----:B------:R-:W-:Y:S01]  /*f100*/  ISETP.GE.AND P0, PT, R12, c[0x0][0x3c8], PT ;  /* 0x0000f2000c007a0c */ /* 0x000fe20003f06270 */
[----:B------:R-:W-:Y:S01]  /*f110*/  @!P5 IMAD.WIDE R4, R5, 0x4, R2 ;  /* 0x000000040504d825 */ /* 0x000fe200078e0202 */
[----:B------:R1:W-:Y:S01]  /*f120*/  @!P6 ST.E.64 [R6.64], R74 ;  /* 0x0000004a0600e985 */ /* 0x0003e2000c101b0c */
[----:B------:R-:W-:-:S03]  /*f130*/  IADD3 R0, R0, 0x78, RZ ;  /* 0x0000007800007810 */ /* 0x000fc60007ffe0ff */
[----:B------:R2:W-:Y:S01]  /*f140*/  @!P5 ST.E.64 [R4.64], R78 ;  /* 0x0000004e0400d985 */ /* 0x0005e2000c101b0c */
[----:B-1----:R-:W-:-:S04]  /*f150*/  @!P2 LEA.HI R7, R10, R10, RZ, 0x1 ;  /* 0x0000000a0a07a211 */ /* 0x002fc800078f08ff */
[----:B------:R-:W-:Y:S02]  /*f160*/  @!P1 LEA.HI R6, R11, R11, RZ, 0x1 ;  /* 0x0000000b0b069211 */ /* 0x000fe400078f08ff */
[----:B--2---:R-:W-:Y:S02]  /*f170*/  @!P4 LEA.HI R4, R8, R8, RZ, 0x1 ;  /* 0x000000080804c211 */ /* 0x004fe400078f08ff */
[----:B------:R-:W-:Y:S02]  /*f180*/  @!P3 LEA.HI R8, R9, R9, RZ, 0x1 ;  /* 0x000000090908b211 */ /* 0x000fe400078f08ff */
[----:B------:R-:W-:Y:S02]  /*f190*/  @!P0 LEA.HI R5, R12, R12, RZ, 0x1 ;  /* 0x0000000c0c058211 */ /* 0x000fe400078f08ff */
[----:B------:R-:W-:Y:S02]  /*f1a0*/  @!P4 LOP3.LUT R4, R4, 0xfffffffe, RZ, 0xc0, !PT ;  /* 0xfffffffe0404c812 */ /* 0x000fe400078ec0ff */
[----:B------:R-:W-:-:S02]  /*f1b0*/  @!P3 LOP3.LUT R8, R8, 0xfffffffe, RZ, 0xc0, !PT ;  /* 0xfffffffe0808b812 */ /* 0x000fc400078ec0ff */
        /* <DEDUP_REMOVED lines=20> */
.L_x_156:
[----:B------:R-:W3:Y:S02]  /*f300*/  S2R R0, SR_TID.X ;  /* 0x0000000000007919 */ /* 0x000ee40000002100 */
[----:B---3--:R-:W-:-:S13]  /*f310*/  ISETP.GT.AND P0, PT, R0, 0x7f, PT ;  /* 0x0000007f0000780c */ /* 0x008fda0003f04270 */
[----:B------:R-:W-:Y:S05]  /*f320*/  @P0 EXIT ;  /* 0x000000000000094d */ /* 0x000fea0003800000 */
[----:B------:R-:W3:Y:S01]  /*f330*/  S2R R8, SR_CTAID.X ;  /* 0x0000000000087919 */ /* 0x000ee20000002500 */
[----:B------:R-:W-:-:S05]  /*f340*/  MOV R3, c[0x0][0x4e8] ;  /* 0x00013a0000037a02 */ /* 0x000fca0000000f00 */
[----:B-1----:R-:W-:Y:S01]  /*f350*/  IMAD R2, R3, c[0x0][0x388], RZ ;  /* 0x0000e20003027a24 */ /* 0x002fe200078e02ff */
[----:B---3--:R-:W-:-:S04]  /*f360*/  LEA R8, R8, R0, 0x7 ;  /* 0x0000000008087211 */ /* 0x008fc800078e38ff */
[----:B------:R-:W-:-:S13]  /*f370*/  ISETP.GE.AND P0, PT, R8, R2, PT ;  /* 0x000000020800720c */ /* 0x000fda0003f06270 */
[----:B------:R-:W-:Y:S05]  /*f380*/  @P0 EXIT ;  /* 0x000000000000094d */ /* 0x000fea0003800000 */
[----:B------:R-:W1:Y:S01]  /*f390*/  S2R R7, SR_CTAID.Z ;  /* 0x0000000000077919 */ /* 0x000e620000002700 */
[----:B------:R-:W-:Y:S01]  /*f3a0*/  USHF.R.S32.HI UR6, URZ, 0x1f, UR10 ;  /* 0x0000001f3f067899 */ /* 0x000fe2000801140a */
[----:B------:R-:W-:Y:S01]  /*f3b0*/  ISETP.NE.AND P0, PT, R3, 0x1, PT ;  /* 0x000000010300780c */ /* 0x000fe20003f05270 */
[----:B------:R-:W-:Y:S01]  /*f3c0*/  ULDC.64 UR4, c[0x0][0x4d0] ;  /* 0x0001340000047ab9 */ /* 0x000fe20000000a00 */
[----:B------:R-:W3:Y:S01]  /*f3d0*/  S2R R9, SR_CTAID.Y ;  /* 0x0000000000097919 */ /* 0x000ee20000002600 */
[----:B------:R-:W-:Y:S01]  /*f3e0*/  UIMAD UR6, UR6, UR4, URZ ;  /* 0x00000004060672a4 */ /* 0x000fe2000f8e023f */
[----:B------:R-:W-:Y:S01]  /*f3f0*/  IADD3 R4, RZ, -UR10, RZ ;  /* 0x8000000aff047c10 */ /* 0x000fe2000fffe0ff */
[----:B--2---:R-:W-:Y:S01]  /*f400*/  UIMAD.WIDE.U32 UR8, UR10, UR4, URZ ;  /* 0x000000040a0872a5 */ /* 0x004fe2000f8e003f */
        /* <DEDUP_REMOVED lines=11> */
[----:B---3--:R-:W-:Y:S02]  /*f4c0*/  IMAD R4, R4, c[0x0][0x550], R9 ;  /* 0x0001540004047a24 */ /* 0x008fe400078e0209 */
[----:B------:R-:W-:Y:S01]  /*f4d0*/  IMAD R5, R7, c[0x0][0x4dc], R6 ;  /* 0x0001370007057a24 */ /* 0x000fe200078e0206 */
[----:B------:R-:W-:Y:S02]  /*f4e0*/  IADD3 R7, -R0, RZ, RZ ;  /* 0x000000ff00077210 */ /* 0x000fe40007ffe1ff */
[----:B------:R-:W-:Y:S01]  /*f4f0*/  SHF.R.S32.HI R6, RZ, 0x1f, R4 ;  /* 0x0000001fff067819 */ /* 0x000fe20000011404 */
[----:B------:R-:W-:Y:S02]  /*f500*/  IMAD.IADD R3, R5, 0x1, R3 ;  /* 0x0000000105037824 */ /* 0x000fe400078e0203 */
[----:B------:R-:W-:Y:S01]  /*f510*/  IMAD R5, R7, c[0x0][0x4e8], R8 ;  /* 0x00013a0007057a24 */ /* 0x000fe200078e0208 */
[----:B------:R-:W-:Y:S01]  /*f520*/  SHF.R.S32.HI R7, RZ, 0x1f, R0 ;  /* 0x0000001fff077819 */ /* 0x000fe20000011400 */
[----:B------:R-:W-:-:S02]  /*f530*/  IMAD R6, R6, c[0x0][0x4e0], RZ ;  /* 0x0001380006067a24 */ /* 0x000fc400078e02ff */
        /* <DEDUP_REMOVED lines=14> */
.L_x_163:
        /* <DEDUP_REMOVED lines=14> */
.L_x_3573:


//--------------------- .text._ZN7cutlass13device_kernelIN5flash19enable_sm80_to_sm89INS1_16FlashAttnFwdSm80INS1_25CollectiveMainloopFwdSm80ILi8ELi1ELb1EN4cute5tupleIJNS5_1CILi128EEENS7_ILi112EEES8_EEELi128ENS_10bfloat16_tEfNS_4arch4Sm80ELb0ELb0ELb1ELb1ELb1ELb0ELb1ELb1EEENS1_21CollectiveEpilogueFwdINS6_IJS8_S8_S9_EEENS6_IJNS7_ILi1EEESH_SH_EEESB_SD_Li256ELb1ELb1ELb1ELb0EEENS1_36VarlenDynamicPersistentTileSchedulerILi128ELi112ELi256ELi256ELb1ELb1ELb0ELb0ELb1ELb1EEEEEEEEEvNT_6ParamsE --------------------------
	.section	.text._ZN7cutlass13device_kernelIN5flash19enable_sm80_to_sm89INS1_16FlashAttnFwdSm80INS1_25CollectiveMainloopFwdSm80ILi8ELi1ELb1EN4cute5tupleIJNS5_1CILi128EEENS7_ILi112EEES8_EEELi128ENS_10bfloat16_tEfNS_4arch4Sm80ELb0ELb0ELb1ELb1ELb1ELb0ELb1ELb1EEENS1_21CollectiveEpilogueFwdINS6_IJS8_S8_S9_EEENS6_IJNS7_ILi1EEESH_SH_EEESB_SD_Li256ELb1ELb1ELb1ELb0EEENS1_36VarlenDynamicPersistentTileSchedulerILi128ELi112ELi256ELi256ELb1ELb1ELb0ELb0ELb1ELb1EEEEEEEEEvNT_6ParamsE,"ax",@progbits
	.sectioninfo	@"SHI_REGISTERS=255"
	.align	128
.text._ZN7cutlass13device_kernelIN5flash19enable_sm80_to_sm89INS1_16FlashAttnFwdSm80INS1_25CollectiveMainloopFwdSm80ILi8ELi1ELb1EN4cute5tupleIJNS5_1CILi128EEENS7_ILi112EEES8_EEELi128ENS_10bfloat16_tEfNS_4arch4Sm80ELb0ELb0ELb1ELb1ELb1ELb0ELb1ELb1EEENS1_21CollectiveEpilogueFwdINS6_IJS8_S8_S9_EEENS6_IJNS7_ILi1EEESH_SH_EEESB_SD_Li256ELb1ELb1ELb1ELb0EEENS1_36VarlenDynamicPersistentTileSchedulerILi128ELi112ELi256ELi256ELb1ELb1ELb0ELb0ELb1ELb1EEEEEEEEEvNT_6ParamsE:
        .type           _ZN7cutlass13device_kernelIN5flash19enable_sm80_to_sm89INS1_16FlashAttnFwdSm80INS1_25CollectiveMainloopFwdSm80ILi8ELi1ELb1EN4cute5tupleIJNS5_1CILi128EEENS7_ILi112EEES8_EEELi128ENS_10bfloat16_tEfNS_4arch4Sm80ELb0ELb0ELb1ELb1ELb1ELb0ELb1ELb1EEENS1_21CollectiveEpilogueFwdINS6_IJS8_S8_S9_EEENS6_IJNS7_ILi1EEESH_SH_EEESB_SD_Li256ELb1ELb1ELb1ELb0EEENS1_36VarlenDynamicPersistentTileSchedulerILi128ELi112ELi256ELi256ELb1ELb1ELb0ELb0ELb1ELb1EEEEEEEEEvNT_6ParamsE,@function
        .size           _ZN7cutlass13device_kernelIN5flash19enable_sm80_to_sm89INS1_16FlashAttnFwdSm80INS1_25CollectiveMainloopFwdSm80ILi8ELi1ELb1EN4cute5tupleIJNS5_1CILi128EEENS7_ILi112EEES8_EEELi128ENS_10bfloat16_tEfNS_4arch4Sm80ELb0ELb0ELb1ELb1ELb1ELb0ELb1ELb1EEENS1_21CollectiveEpilogueFwdINS6_IJS8_S8_S9_EEENS6_IJNS7_ILi1EEESH_SH_EEESB_SD_Li256ELb1ELb1ELb1ELb0EEENS1_36VarlenDynamicPersistentTileSchedulerILi128ELi112ELi256ELi256ELb1ELb1ELb0ELb0ELb1ELb1EEEEEEEEEvNT_6ParamsE,(.L_x_3574 - _ZN7cutlass13device_kernelIN5flash19enable_sm80_to_sm89INS1_16FlashAttnFwdSm80INS1_25CollectiveMainloopFwdSm80ILi8ELi1ELb1EN4cute5tupleIJNS5_1CILi128EEENS7_ILi112EEES8_EEELi128ENS_10bfloat16_tEfNS_4arch4Sm80ELb0ELb0ELb1ELb1ELb1ELb0ELb1ELb1EEENS1_21CollectiveEpilogueFwdINS6_IJS8_S8_S9_EEENS6_IJNS7_ILi1EEESH_SH_EEESB_SD_Li256ELb1ELb1ELb1ELb0EEENS1_36VarlenDynamicPersistentTileSchedulerILi128ELi112ELi256ELi256ELb1ELb1ELb0ELb0ELb1ELb1EEEEEEEEEvNT_6ParamsE)
        .other          _ZN7cutlass13device_kernelIN5flash19enable_sm80_to_sm89INS1_16FlashAttnFwdSm80INS1_25CollectiveMainloopFwdSm80ILi8ELi1ELb1EN4cute5tupleIJNS5_1CILi128EEENS7_ILi112EEES8_EEELi128ENS_10bfloat16_tEfNS_4arch4Sm80ELb0ELb0ELb1ELb1ELb1ELb0ELb1ELb1EEENS1_21CollectiveEpilogueFwdINS6_IJS8_S8_S9_EEENS6_IJNS7_ILi1EEESH_SH_EEESB_SD_Li256ELb1ELb1ELb1ELb0EEENS1_36VarlenDynamicPersistentTileSchedulerILi128ELi112ELi256ELi256ELb1ELb1ELb0ELb0ELb1ELb1EEEEEEEEEvNT_6ParamsE,@"STO_CUDA_ENTRY STV_DEFAULT"
_ZN7cutlass13device_kernelIN5flash19enable_sm80_to_sm89INS1_16FlashAttnFwdSm80INS1_25CollectiveMainloopFwdSm80ILi8ELi1ELb1EN4cute5tupleIJNS5_1CILi128EEENS7_ILi112EEES8_EEELi128ENS_10bfloat16_tEfNS_4arch4Sm80ELb0ELb0ELb1ELb1ELb1ELb0ELb1ELb1EEENS1_21CollectiveEpilogueFwdINS6_IJS8_S8_S9_EEENS6_IJNS7_ILi1EEESH_SH_EEESB_SD_Li256ELb1ELb1ELb1ELb0EEENS1_36VarlenDynamicPersistentTileSchedulerILi128ELi112ELi256ELi256ELb1ELb1ELb0ELb0ELb1ELb1EEEEEEEEEvNT_6ParamsE:
[----:B------:R-:W-:Y:S02]  /*0000*/  MOV R1, c[0x0][0x28] ;  /* 0x00000a0000017a02 */ /* 0x000fe40000000f00 */
[----:B------:R-:W1:Y:S01]  /*0010*/  S2R R2, SR_TID.X ;  /* 0x0000000000027919 */ /* 0x000e620000002100 */
[----:B------:R-:W-:Y:S01]  /*0020*/  ULDC.64 UR8, c[0x0][0x118] ;  /* 0x0000460000087ab9 */ /* 0x000fe20000000a00 */
[----:B------:R-:W-:Y:S02]  /*0030*/  IADD3 R1, R1, -0xb8, RZ ;  /* 0xffffff4801017810 */ /* 0x000fe40007ffe0ff */
[----:B-1----:R-:W-:-:S06]  /*0040*/  SHF.R.U32.HI R0, RZ, 0x5, R2 ;  /* 0x00000005ff007819 */ /* 0x002fcc0000011602 */
[----:B------:R-:W1:Y:S02]  /*0050*/  SHFL.IDX PT, R0, R0, RZ, 0x1f ;  /* 0x00001fff00007589 */ /* 0x000e6400000e0000 */
[----:B-1----:R-:W1:Y:S02]  /*0060*/  R2UR UR6, R0 ;  /* 0x00000000000673c2 */ /* 0x002e6400000e0000 */
[----:B-1----:R-:W-:-:S13]  /*0070*/  ISETP.NE.AND P0, PT, RZ, UR6, PT ;  /* 0x00000006ff007c0c */ /* 0x002fda000bf05270 */
[----:B------:R-:W-:Y:S06]  /*0080*/  @P0 BAR.SYNC.DEFER_BLOCKING 0x5, 0x100 ;  /* 0x0144000000000b1d */ /* 0x000fec0000010000 */
[----:B------:R-:W1:Y:S04]  /*0090*/  @P0 LDS.128 R244, [0xf100] ;  /* 0x00f10000fff40984 */ /* 0x000e680000000c00 */
[----:B------:R-:W-:Y:S06]  /*00a0*/  @P0 BAR.ARV 0x4, 0x100 ;  /* 0x0104000000000b1d */ /* 0x000fec0000002000 */
[----:B------:R-:W-:Y:S05]  /*00b0*/  @P0 BRA `(.L_x_164) ;  /* 0x00000a7000000947 */ /* 0x000fea0003800000 */
[----:B------:R-:W-:Y:S01]  /*00c0*/  LOP3.LUT R13, R2, 0x1f, RZ, 0xc0, !PT ;  /* 0x0000001f020d7812 */ /* 0x000fe200078ec0ff */
[----:B------:R-:W-:Y:S01]  /*00d0*/  CS2R R8, SRZ ;  /* 0x0000000000087805 */ /* 0x000fe2000001ff00 */
[----:B------:R-:W-:-:S02]  /*00e0*/  IMAD.MOV.U32 R7, RZ, RZ, RZ ;  /* 0x000000ffff077224 */ /* 0x000fc400078e00ff */
[----:B------:R-:W-:-:S04]  /*00f0*/  ISETP.NE.AND P6, PT, R13, 0x1f, PT ;  /* 0x0000001f0d00780c */ /* 0x000fc80003fc5270 */
[----:B------:R-:W-:-:S13]  /*0100*/  ISETP.GE.OR P0, PT, R13, c[0x0][0x53c], !P6 ;  /* 0x00014f000d007a0c */ /* 0x000fda0007706670 */
[----:B------:R-:W-:Y:S02]  /*0110*/  @!P0 IMAD.MOV.U32 R4, RZ, RZ, 0x4 ;  /* 0x00000004ff048424 */ /* 0x000fe400078e00ff */
[----:B------:R-:W-:Y:S02]  /*0120*/  @!P0 IMAD.MOV.U32 R2, RZ, RZ, 0x4 ;  /* 0x00000004ff028424 */ /* 0x000fe400078e00ff */
[----:B------:R-:W-:-:S04]  /*0130*/  @!P0 IMAD.WIDE.U32 R4, R13, R4, c[0x0][0x580] ;  /* 0x000160000d048625 */ /* 0x000fc800078e0004 */
[C---:B------:R-:W-:Y:S01]  /*0140*/  @!P0 IMAD.WIDE.U32 R2, R13.reuse, R2, c[0x0][0x578] ;  /* 0x00015e000d028625 */ /* 0x040fe200078e0002 */
[----:B------:R-:W2:Y:S04]  /*0150*/  @!P0 LDG.E R8, [R4.64] ;  /* 0x0000000804088981 */ /* 0x000ea8000c1e1900 */
[----:B------:R-:W2:Y:S01]  /*0160*/  @!P0 LDG.E R7, [R2.64] ;  /* 0x0000000802078981 */ /* 0x000ea2000c1e1900 */
[C---:B------:R-:W-:Y:S01]  /*0170*/  ISETP.NE.AND P5, PT, R13.reuse, RZ, PT ;  /* 0x000000ff0d00720c */ /* 0x040fe20003fa5270 */
[----:B------:R-:W3:Y:S01]  /*0180*/  S2UR UR4, SR_CTAID.X ;  /* 0x00000000000479c3 */ /* 0x000ee20000002500 */
[C---:B------:R-:W-:Y:S02]  /*0190*/  ISETP.GE.U32.AND P4, PT, R13.reuse, 0x2, PT ;  /* 0x000000020d00780c */ /* 0x040fe40003f86070 */
[----:B------:R-:W-:-:S02]  /*01a0*/  ISETP.GE.U32.AND P3, PT, R13, 0x4, PT ;  /* 0x000000040d00780c */ /* 0x000fc40003f66070 */
[C---:B------:R-:W-:Y:S02]  /*01b0*/  ISETP.GE.U32.AND P2, PT, R13.reuse, 0x8, PT ;  /* 0x000000080d00780c */ /* 0x040fe40003f46070 */
[----:B------:R-:W-:Y:S01]  /*01c0*/  ISETP.GE.U32.AND P1, PT, R13, 0x10, PT ;  /* 0x000000100d00780c */ /* 0x000fe20003f26070 */
[----:B--2---:R-:W-:-:S05]  /*01d0*/  IMAD R4, R8, R7, RZ ;  /* 0x0000000708047224 */ /* 0x004fca00078e02ff */
[----:B------:R-:W2:Y:S02]  /*01e0*/  SHFL.UP PT, R0, R4, 0x1, RZ ;  /* 0x0420000004007989 */ /* 0x000ea400000e00ff */
[----:B--2---:R-:W-:-:S05]  /*01f0*/  SEL R0, R0, RZ, P5 ;  /* 0x000000ff00007207 */ /* 0x004fca0002800000 */
[----:B------:R-:W-:-:S05]  /*0200*/  IMAD.IADD R4, R4, 0x1, R0 ;  /* 0x0000000104047824 */ /* 0x000fca00078e0200 */
        /* <DEDUP_REMOVED lines=12> */
[----:B------:R-:W2:Y:S02]  /*02d0*/  SHFL.IDX PT, R6, R4, 0x1f, 0x1f ;  /* 0x03e01f0004067f89 */ /* 0x000ea400000e0000 */
[----:B--2---:R-:W-:-:S04]  /*02e0*/  IMAD R6, R6, c[0x0][0x538], RZ ;  /* 0x00014e0006067a24 */ /* 0x004fc800078e02ff */
[----:B------:R-:W-:Y:S01]  /*02f0*/  IMAD.MOV.U32 R0, RZ, RZ, R6 ;  /* 0x000000ffff007224 */ /* 0x000fe200078e0006 */
[----:B---3--:R-:W-:-:S13]  /*0300*/  ISETP.GT.AND P0, PT, R6, UR4, PT ;  /* 0x0000000406007c0c */ /* 0x008fda000bf04270 */
[----:B------:R-:W-:Y:S05]  /*0310*/  @P0 BRA `(.L_x_165) ;  /* 0x0000027000000947 */ /* 0x000fea0003800000 */
[----:B------:R-:W-:Y:S02]  /*0320*/  MOV R6, R0 ;  /* 0x0000000000067202 */ /* 0x000fe40000000f00 */
[----:B------:R-:W-:-:S04]  /*0330*/  MOV R9, RZ ;  /* 0x000000ff00097202 */ /* 0x000fc80000000f00 */
.L_x_169:
[----:B------:R-:W-:-:S04]  /*0340*/  IADD3 R0, R9, 0x1f, RZ ;  /* 0x0000001f09007810 */ /* 0x000fc80007ffe0ff */
[----:B------:R-:W-:-:S13]  /*0350*/  ISETP.GE.AND P0, PT, R0, c[0x0][0x53c], PT ;  /* 0x00014f0000007a0c */ /* 0x000fda0003f06270 */
[----:B------:R-:W-:Y:S05]  /*0360*/  @P0 BRA `(.L_x_166) ;  /* 0x0000074000000947 */ /* 0x000fea0003800000 */
[----:B------:R-:W-:Y:S01]  /*0370*/  MOV R9, R0 ;  /* 0x0000000000097202 */ /* 0x000fe20000000f00 */
[----:B------:R-:W-:Y:S01]  /*0380*/  IMAD.MOV.U32 R7, RZ, RZ, RZ ;  /* 0x000000ffff077224 */ /* 0x000fe200078e00ff */
[----:B------:R-:W-:Y:S02]  /*0390*/  MOV R8, RZ ;  /* 0x000000ff00087202 */ /* 0x000fe40000000f00 */
[----:B------:R-:W-:-:S04]  /*03a0*/  IADD3 R0, R13, R9, RZ ;  /* 0x000000090d007210 */ /* 0x000fc80007ffe0ff */
[----:B------:R-:W-:-:S13]  /*03b0*/  ISETP.GE.OR P0, PT, R0, c[0x0][0x53c], !P6 ;  /* 0x00014f0000007a0c */ /* 0x000fda0007706670 */
[----:B------:R-:W-:Y:S01]  /*03c0*/  @!P0 MOV R2, 0x4 ;  /* 0x0000000400028802 */ /* 0x000fe20000000f00 */
[----:B------:R-:W-:-:S04]  /*03d0*/  @!P0 IMAD.MOV.U32 R3, RZ, RZ, 0x4 ;  /* 0x00000004ff038424 */ /* 0x000fc800078e00ff */
[----:B------:R-:W-:-:S04]  /*03e0*/  @!P0 IMAD.WIDE R4, R0, R2, c[0x0][0x580] ;  /* 0x0001600000048625 */ /* 0x000fc800078e0202 */
[----:B------:R-:W-:Y:S01]  /*03f0*/  @!P0 IMAD.WIDE R2, R0, R3, c[0x0][0x578] ;  /* 0x00015e0000028625 */ /* 0x000fe200078e0203 */
[----:B------:R-:W2:Y:S04]  /*0400*/  @!P0 LDG.E R8, [R4.64] ;  /* 0x0000000804088981 */ /* 0x000ea8000c1e1900 */
[----:B------:R-:W2:Y:S02]  /*0410*/  @!P0 LDG.E R7, [R2.64] ;  /* 0x0000000802078981 */ /* 0x000ea4000c1e1900 */
[----:B--2---:R-:W-:Y:S01]  /*0420*/  IMAD R5, R8, R7, RZ ;  /* 0x0000000708057224 */ /* 0x004fe200078e02ff */
[----:B------:R-:W-:Y:S05]  /*0430*/  BRA.DIV ~URZ, `(.L_x_167) ;  /* 0x0000e2a27f007947 */ /* 0x000fea000b800000 */
[----:B------:R2:W3:Y:S02]  /*0440*/  SHFL.UP PT, R0, R5, 0x1, RZ ;  /* 0x0420000005007989 */ /* 0x0004e400000e00ff */
.L_x_276:
[----:B---3--:R-:W-:-:S04]  /*0450*/  SEL R0, R0, RZ, P5 ;  /* 0x000000ff00007207 */ /* 0x008fc80002800000 */
[----:B--2---:R-:W-:Y:S01]  /*0460*/  IADD3 R5, R5, R0, RZ ;  /* 0x0000000005057210 */ /* 0x004fe20007ffe0ff */
[----:B------:R-:W-:Y:S05]  /*0470*/  BRA.DIV ~URZ, `(.L_x_168) ;  /* 0x0000e2c27f007947 */ /* 0x000fea000b800000 */
        /* <DEDUP_REMOVED lines=12> */
[----:B------:R2:W3:Y:S02]  /*0540*/  SHFL.IDX PT, R0, R4, 0x1f, 0x1f ;  /* 0x03e01f0004007f89 */ /* 0x0004e400000e0000 */
.L_x_277:
[----:B---3--:R-:W-:-:S05]  /*0550*/  IMAD R0, R0, c[0x0][0x538], RZ ;  /* 0x00014e0000007a24 */ /* 0x008fca00078e02ff */
[----:B------:R-:W-:-:S04]  /*0560*/  IADD3 R6, R0, R6, RZ ;  /* 0x0000000600067210 */ /* 0x000fc80007ffe0ff */
[----:B------:R-:W-:-:S13]  /*0570*/  ISETP.GT.AND P0, PT, R6, UR4, PT ;  /* 0x0000000406007c0c */ /* 0x000fda000bf04270 */
[----:B-12---:R-:W-:Y:S05]  /*0580*/  @!P0 BRA `(.L_x_169) ;  /* 0xfffffdb000008947 */ /* 0x006fea000383ffff */
.L_x_165:
[----:B------:R-:W-:-:S05]  /*0590*/  IADD3 R12, -R0, R6, RZ ;  /* 0x00000006000c7210 */ /* 0x000fca0007ffe1ff */
[----:B------:R-:W-:-:S05]  /*05a0*/  IMAD R0, R4, c[0x0][0x538], R12 ;  /* 0x00014e0004007a24 */ /* 0x000fca00078e020c */
[----:B------:R-:W-:Y:S01]  /*05b0*/  ISETP.GT.AND P0, PT, R0, UR4, PT ;  /* 0x0000000400007c0c */ /* 0x000fe2000bf04270 */
[----:B------:R-:W-:-:S12]  /*05c0*/  BRA.DIV ~URZ, `(.L_x_170) ;  /* 0x0000e3327f007947 */ /* 0x000fd8000b800000 */
[----:B------:R-:W-:-:S04]  /*05d0*/  VOTE.ANY R0, PT, !P0 ;  /* 0x0000000000007806 */ /* 0x000fc800040e0100 */
.L_x_278:
[----:B-1----:R1:W2:Y:S01]  /*05e0*/  POPC R247, R0 ;  /* 0x0000000000f77309 */ /* 0x0022a20000000000 */
[----:B------:R-:W-:Y:S05]  /*05f0*/  BRA.DIV ~URZ, `(.L_x_171) ;  /* 0x0000e3427f007947 */ /* 0x000fea000b800000 */
[----:B--2---:R2:W3:Y:S01]  /*0600*/  SHFL.IDX PT, R11, R8, R247, 0x1f ;  /* 0x00001ff7080b7589 */ /* 0x0044e200000e0000 */
[----:B------:R-:W-:-:S03]  /*0610*/  MOV R6, RZ ;  /* 0x000000ff00067202 */ /* 0x000fc60000000f00 */
[----:B------:R2:W4:Y:S04]  /*0620*/  SHFL.IDX PT, R10, R7, R247, 0x1f ;  /* 0x00001ff7070a7589 */ /* 0x00052800000e0000 */
.L_x_279:
[----:B------:R-:W-:Y:S01]  /*0630*/  ISETP.NE.AND P0, PT, R0, RZ, PT ;  /* 0x000000ff0000720c */ /* 0x000fe20003f05270 */
[----:B------:R-:W-:-:S12]  /*0640*/  BSSY B0, `(.L_x_172) ;  /* 0x0000005000007945 */ /* 0x000fd80003800000 */
[----:B------:R-:W-:Y:S05]  /*0650*/  @!P0 BRA `(.L_x_173) ;  /* 0x0000003000008947 */ /* 0x000fea0003800000 */
[----:B------:R-:W-:Y:S01]  /*0660*/  IADD3 R36, R247, -0x1, RZ ;  /* 0xfffffffff7247810 */ /* 0x000fe20007ffe0ff */
[----:B------:R-:W-:Y:S05]  /*0670*/  BRA.DIV ~URZ, `(.L_x_174) ;  /* 0x0000e3a27f007947 */ /* 0x000fea000b800000 */
[----:B------:R1:W2:Y:S02]  /*0680*/  SHFL.IDX PT, R6, R4, R36, 0x1f ;  /* 0x00001f2404067589 */ /* 0x0002a400000e0000 */
.L_x_173:
[----:B------:R-:W-:Y:S05]  /*0690*/  BSYNC B0 ;  /* 0x0000000000007941 */ /* 0x000fea0003800000 */
.L_x_172:
[----:B-1-3--:R-:W-:Y:S01]  /*06a0*/  IABS R0, R11 ;  /* 0x0000000b00007213 */ /* 0x00afe20000000000 */
[----:B--2---:R-:W-:Y:S02]  /*06b0*/  IMAD R244, R6, c[0x0][0x538], R12 ;  /* 0x00014e0006f47a24 */ /* 0x004fe400078e020c */
[----:B------:R-:W-:Y:S02]  /*06c0*/  IMAD.IADD R247, R247, 0x1, R9 ;  /* 0x00000001f7f77824 */ /* 0x000fe400078e0209 */
[----:B------:R-:W-:Y:S01]  /*06d0*/  IMAD.MOV.U32 R5, RZ, RZ, R0 ;  /* 0x000000ffff057224 */ /* 0x000fe200078e0000 */
[----:B----4-:R-:W-:Y:S02]  /*06e0*/  IABS R0, R10 ;  /* 0x0000000a00007213 */ /* 0x010fe40000000000 */
[----:B------:R-:W-:Y:S01]  /*06f0*/  IADD3 R245, -R244, UR4, RZ ;  /* 0x00000004f4f57c10 */ /* 0x000fe2000fffe1ff */
[----:B------:R-:W1:Y:S02]  /*0700*/  I2F.RP R2, R5 ;  /* 0x0000000500027306 */ /* 0x000e640000209400 */
[----:B------:R-:W-:Y:S01]  /*0710*/  IMAD.MOV.U32 R7, RZ, RZ, R0 ;  /* 0x000000ffff077224 */ /* 0x000fe200078e0000 */
[----:B------:R-:W-:-:S02]  /*0720*/  IABS R6, R245 ;  /* 0x000000f500067213 */ /* 0x000fc40000000000 */
[----:B------:R-:W-:-:S03]  /*0730*/  IABS R0, R11 ;  /* 0x0000000b00007213 */ /* 0x000fc60000000000 */
[----:B------:R-:W-:Y:S01]  /*0740*/  I2F.RP R8, R7 ;  /* 0x0000000700087306 */ /* 0x000fe20000209400 */
[----:B------:R-:W-:-:S07]  /*0750*/  IADD3 R0, RZ, -R0, RZ ;  /* 0x80000000ff007210 */ /* 0x000fce0007ffe0ff */
[----:B-1----:R-:W1:Y:S02]  /*0760*/  MUFU.RCP R2, R2 ;  /* 0x0000000200027308 */ /* 0x002e640000001000 */
[----:B-1----:R-:W-:-:S06]  /*0770*/  IADD3 R2, R2, 0xffffffe, RZ ;  /* 0x0ffffffe02027810 */ /* 0x002fcc0007ffe0ff */
[----:B------:R-:W1:Y:S02]  /*0780*/  F2I.FTZ.U32.TRUNC.NTZ R3, R2 ;  /* 0x0000000200037305 */ /* 0x000e64000021f000 */
[----:B-1----:R-:W-:-:S04]  /*0790*/  IMAD.MOV R2, RZ, RZ, -R3 ;  /* 0x000000ffff027224 */ /* 0x002fc800078e0a03 */
[----:B------:R-:W-:Y:S02]  /*07a0*/  IMAD R4, R2, R5, RZ ;  /* 0x0000000502047224 */ /* 0x000fe400078e02ff */
[----:B------:R-:W-:-:S04]  /*07b0*/  IMAD.MOV.U32 R2, RZ, RZ, RZ ;  /* 0x000000ffff027224 */ /* 0x000fc800078e00ff */
[----:B------:R-:W-:-:S04]  /*07c0*/  IMAD.HI.U32 R2, R3, R4, R2 ;  /* 0x0000000403027227 */ /* 0x000fc800078e0002 */
[----:B------:R-:W-:-:S04]  /*07d0*/  IMAD.MOV.U32 R3, RZ, RZ, R6 ;  /* 0x000000ffff037224 */ /* 0x000fc800078e0006 */
[----:B------:R-:W-:-:S04]  /*07e0*/  IMAD.HI.U32 R2, R2, R3, RZ ;  /* 0x0000000302027227 */ /* 0x000fc800078e00ff */
[----:B------:R-:W-:Y:S02]  /*07f0*/  IMAD R0, R2, R0, R3 ;  /* 0x0000000002007224 */ /* 0x000fe400078e0203 */
[----:B------:R-:W1:Y:S03]  /*0800*/  MUFU.RCP R3, R8 ;  /* 0x0000000800037308 */ /* 0x000e660000001000 */
[----:B------:R-:W-:Y:S02]  /*0810*/  ISETP.GT.U32.AND P1, PT, R5, R0, PT ;  /* 0x000000000500720c */ /* 0x000fe40003f24070 */
[----:B-1----:R-:W-:-:S11]  /*0820*/  IADD3 R3, R3, 0xffffffe, RZ ;  /* 0x0ffffffe03037810 */ /* 0x002fd60007ffe0ff */
[----:B------:R-:W-:Y:S01]  /*0830*/  @!P1 IMAD.IADD R0, R0, 0x1, -R5 ;  /* 0x0000000100009824 */ /* 0x000fe200078e0a05 */
[----:B------:R-:W-:Y:S02]  /*0840*/  @!P1 IADD3 R2, R2, 0x1, RZ ;  /* 0x0000000102029810 */ /* 0x000fe40007ffe0ff */
[----:B------:R-:W-:Y:S01]  /*0850*/  ISETP.NE.AND P1, PT, R11, RZ, PT ;  /* 0x000000ff0b00720c */ /* 0x000fe20003f25270 */
[----:B------:R-:W1:Y:S01]  /*0860*/  F2I.FTZ.U32.TRUNC.NTZ R3, R3 ;  /* 0x0000000300037305 */ /* 0x000e62000021f000 */
[----:B------:R-:W-:Y:S02]  /*0870*/  ISETP.GE.U32.AND P2, PT, R0, R5, PT ;  /* 0x000000050000720c */ /* 0x000fe40003f46070 */
[----:B------:R-:W-:-:S04]  /*0880*/  LOP3.LUT R0, R245, R11, RZ, 0x3c, !PT ;  /* 0x0000000bf5007212 */ /* 0x000fc800078e3cff */
[----:B------:R-:W-:-:S07]  /*0890*/  ISETP.GE.AND P0, PT, R0, RZ, PT ;  /* 0x000000ff0000720c */ /* 0x000fce0003f06270 */
[----:B------:R-:W-:Y:S02]  /*08a0*/  @P2 IADD3 R2, R2, 0x1, RZ ;  /* 0x0000000102022810 */ /* 0x000fe40007ffe0ff */
[----:B-1----:R-:W-:-:S03]  /*08b0*/  IADD3 R0, RZ, -R3, RZ ;  /* 0x80000003ff007210 */ /* 0x002fc60007ffe0ff */
[----:B------:R-:W-:Y:S02]  /*08c0*/  IMAD.MOV.U32 R4, RZ, RZ, R2 ;  /* 0x000000ffff047224 */ /* 0x000fe400078e0002 */
[----:B------:R-:W-:Y:S01]  /*08d0*/  IMAD.MOV.U32 R2, RZ, RZ, R0 ;  /* 0x000000ffff027224 */ /* 0x000fe200078e0000 */
[----:B------:R-:W-:Y:S01]  /*08e0*/  IABS R0, R10 ;  /* 0x0000000a00007213 */ /* 0x000fe20000000000 */
[----:B------:R-:W-:Y:S01]  /*08f0*/  @!P0 IMAD.MOV R4, RZ, RZ, -R4 ;  /* 0x000000ffff048224 */ /* 0x000fe200078e0a04 */
[----:B------:R-:W-:Y:S01]  /*0900*/  @!P1 LOP3.LUT R4, RZ, R11, RZ, 0x33, !PT ;  /* 0x0000000bff049212 */ /* 0x000fe200078e33ff */
[----:B------:R-:W-:Y:S01]  /*0910*/  IMAD R5, R2, R7, RZ ;  /* 0x0000000702057224 */ /* 0x000fe200078e02ff */
[----:B------:R-:W-:Y:S01]  /*0920*/  MOV R2, RZ ;  /* 0x000000ff00027202 */ /* 0x000fe20000000f00 */
[----:B------:R-:W-:Y:S01]  /*0930*/  IMAD.MOV R6, RZ, RZ, -R0 ;  /* 0x000000ffff067224 */ /* 0x000fe200078e0a00 */
[----:B------:R-:W-:-:S03]  /*0940*/  IABS R8, R4 ;  /* 0x0000000400087213 */ /* 0x000fc60000000000 */
[----:B------:R-:W-:-:S04]  /*0950*/  IMAD.HI.U32 R0, R3, R5, R2 ;  /* 0x0000000503007227 */ /* 0x000fc800078e0002 */
[----:B------:R-:W-:Y:S02]  /*0960*/  IMAD.MOV.U32 R2, RZ, RZ, R8 ;  /* 0x000000ffff027224 */ /* 0x000fe400078e0008 */
[----:B------:R-:W-:Y:S02]  /*0970*/  IMAD.MOV.U32 R3, RZ, RZ, R6 ;  /* 0x000000ffff037224 */ /* 0x000fe400078e0006 */
[----:B------:R-:W-:-:S04]  /*0980*/  IMAD.HI.U32 R0, R0, R2, RZ ;  /* 0x0000000200007227 */ /* 0x000fc800078e00ff */
[----:B------:R-:W-:Y:S02]  /*0990*/  IMAD R2, R0, R3, R2 ;  /* 0x0000000300027224 */ /* 0x000fe400078e0202 */
[----:B------:R-:W-:-:S03]  /*09a0*/  IMAD R3, R4, R11, RZ ;  /* 0x0000000b04037224 */ /* 0x000fc600078e02ff */
[----:B------:R-:W-:Y:S02]  /*09b0*/  ISETP.GT.U32.AND P1, PT, R7, R2, PT ;  /* 0x000000020700720c */ /* 0x000fe40003f24070 */
[----:B------:R-:W-:-:S11]  /*09c0*/  IADD3 R245, R245, -R3, RZ ;  /* 0x80000003f5f57210 */ /* 0x000fd60007ffe0ff */
[----:B------:R-:W-:Y:S01]  /*09d0*/  @!P1 IMAD.IADD R2, R2, 0x1, -R7 ;  /* 0x0000000102029824 */ /* 0x000fe200078e0a07 */
[----:B------:R-:W-:Y:S02]  /*09e0*/  @!P1 IADD3 R0, R0, 0x1, RZ ;  /* 0x0000000100009810 */ /* 0x000fe40007ffe0ff */
[----:B------:R-:W-:Y:S02]  /*09f0*/  ISETP.NE.AND P1, PT, R10, RZ, PT ;  /* 0x000000ff0a00720c */ /* 0x000fe40003f25270 */
[----:B------:R-:W-:Y:S02]  /*0a00*/  ISETP.GE.U32.AND P2, PT, R2, R7, PT ;  /* 0x000000070200720c */ /* 0x000fe40003f46070 */
[----:B------:R-:W-:-:S04]  /*0a10*/  LOP3.LUT R2, R4, R10, RZ, 0x3c, !PT ;  /* 0x0000000a04027212 */ /* 0x000fc800078e3cff */
[----:B------:R-:W-:-:S07]  /*0a20*/  ISETP.GE.AND P0, PT, R2, RZ, PT ;  /* 0x000000ff0200720c */ /* 0x000fce0003f06270 */
[----:B------:R-:W-:-:S06]  /*0a30*/  @P2 IADD3 R0, R0, 0x1, RZ ;  /* 0x0000000100002810 */ /* 0x000fcc0007ffe0ff */
[----:B------:R-:W-:Y:S02]  /*0a40*/  @!P0 IADD3 R0, -R0, RZ, RZ ;  /* 0x000000ff00008210 */ /* 0x000fe40007ffe1ff */
[----:B------:R-:W-:-:S05]  /*0a50*/  @!P1 LOP3.LUT R0, RZ, R10, RZ, 0x33, !PT ;  /* 0x0000000aff009212 */ /* 0x000fca00078e33ff */
[--C-:B------:R-:W-:Y:S02]  /*0a60*/  IMAD.MOV R2, RZ, RZ, -R0.reuse ;  /* 0x000000ffff027224 */ /* 0x100fe400078e0a00 */
[C---:B------:R-:W-:Y:S02]  /*0a70*/  IMAD R0, R10.reuse, 0x1000000, R0 ;  /* 0x010000000a007824 */ /* 0x040fe400078e0200 */
[----:B------:R-:W-:-:S04]  /*0a80*/  IMAD R2, R10, R2, R4 ;  /* 0x000000020a027224 */ /* 0x000fc800078e0204 */
[----:B------:R-:W-:Y:S01]  /*0a90*/  IMAD R246, R2, 0x10000, R0 ;  /* 0x0001000002f67824 */ /* 0x000fe200078e0200 */
[----:B------:R-:W-:Y:S05]  /*0aa0*/  BRA `(.L_x_175) ;  /* 0x0000004000007947 */ /* 0x000fea0003800000 */
.L_x_166:
[----:B-1----:R-:W-:Y:S01]  /*0ab0*/  IMAD.MOV.U32 R245, RZ, RZ, RZ ;  /* 0x000000fffff57224 */ /* 0x002fe200078e00ff */
[----:B------:R-:W-:Y:S01]  /*0ac0*/  MOV R246, RZ ;  /* 0x000000ff00f67202 */ /* 0x000fe20000000f00 */
[----:B------:R-:W-:Y:S01]  /*0ad0*/  IMAD.U32 R244, RZ, RZ, UR4 ;  /* 0x00000004fff47e24 */ /* 0x000fe2000f8e00ff */
[----:B------:R-:W-:Y:S02]  /*0ae0*/  MOV R247, c[0x0][0x53c] ;  /* 0x00014f0000f77a02 */ /* 0x000fe40000000f00 */
.L_x_175:
[----:B------:R-:W-:Y:S01]  /*0af0*/  ISETP.NE.AND P0, PT, R13, RZ, PT ;  /* 0x000000ff0d00720c */ /* 0x000fe20003f05270 */
[----:B------:R-:W-:-:S12]  /*0b00*/  WARPSYNC 0xffffffff ;  /* 0xffffffff00007948 */ /* 0x000fd80003800000 */
[----:B------:R1:W-:Y:S04]  /*0b10*/  @!P0 STS.128 [0xf100], R244 ;  /* 0x00f100f4ff008388 */ /* 0x0003e80000000c00 */
[----:B------:R-:W-:Y:S06]  /*0b20*/  BAR.ARV 0x5, 0x100 ;  /* 0x0144000000007b1d */ /* 0x000fec0000002000 */
.L_x_164:
[----:B-1----:R-:W-:-:S13]  /*0b30*/  ISETP.GE.AND P0, PT, R247, c[0x0][0x53c], PT ;  /* 0x00014f00f7007a0c */ /* 0x002fda0003f06270 */
[----:B------:R-:W-:Y:S05]  /*0b40*/  @P0 EXIT ;  /* 0x000000000000094d */ /* 0x000fea0003800000 */
[----:B------:R-:W1:Y:S01]  /*0b50*/  S2R R16, SR_TID.X ;  /* 0x0000000000107919 */ /* 0x000e620000002100 */
[----:B------:R-:W-:Y:S02]  /*0b60*/  ULDC UR5, c[0x0][0x2ac] ;  /* 0x0000ab0000057ab9 */ /* 0x000fe40000000800 */
[----:B------:R-:W-:Y:S02]  /*0b70*/  ULDC UR4, c[0x0][0x1d0] ;  /* 0x0000740000047ab9 */ /* 0x000fe40000000800 */
[----:B------:R-:W-:Y:S01]  /*0b80*/  UIMAD UR5, UR5, UR4, URZ ;  /* 0x00000004050572a4 */ /* 0x000fe2000f8e023f */
[----:B-1----:R-:W-:-:S04]  /*0b90*/  SHF.R.S32.HI R7, RZ, 0x1f, R16 ;  /* 0x0000001fff077819 */ /* 0x002fc80000011410 */
[CC--:B------:R-:W-:Y:S02]  /*0ba0*/  LEA.HI R2, R7.reuse, R16.reuse, RZ, 0x4 ;  /* 0x0000001007027211 */ /* 0x0c0fe400078f20ff */
[----:B------:R-:W-:Y:S02]  /*0bb0*/  LEA.HI R15, R7, R16, RZ, 0x2 ;  /* 0x00000010070f7211 */ /* 0x000fe400078f10ff */
[----:B------:R-:W-:Y:S02]  /*0bc0*/  SHF.R.S32.HI R3, RZ, 0x4, R2 ;  /* 0x00000004ff037819 */ /* 0x000fe40000011402 */
[--C-:B------:R-:W-:Y:S02]  /*0bd0*/  SHF.R.S32.HI R8, RZ, 0x2, R15.reuse ;  /* 0x00000002ff087819 */ /* 0x100fe4000001140f */
[----:B------:R-:W-:Y:S02]  /*0be0*/  LEA.HI R0, R2, R3, RZ, 0x1 ;  /* 0x0000000302007211 */ /* 0x000fe400078f08ff */
[----:B------:R-:W-:-:S02]  /*0bf0*/  SHF.R.S32.HI R4, RZ, 0x1f, R15 ;  /* 0x0000001fff047819 */ /* 0x000fc4000001140f */
[----:B------:R-:W-:Y:S02]  /*0c00*/  LOP3.LUT R0, R0, 0xfffffffe, RZ, 0xc0, !PT ;  /* 0xfffffffe00007812 */ /* 0x000fe400078ec0ff */
[CC--:B------:R-:W-:Y:S02]  /*0c10*/  LEA.HI R9, R7.reuse, R16.reuse, RZ, 0x3 ;  /* 0x0000001007097211 */ /* 0x0c0fe400078f18ff */
[----:B------:R-:W-:Y:S01]  /*0c20*/  LEA.HI R10, R7, R16, RZ, 0x5 ;  /* 0x00000010070a7211 */ /* 0x000fe200078f28ff */
[----:B------:R-:W-:Y:S01]  /*0c30*/  IMAD.IADD R13, R3, 0x1, -R0 ;  /* 0x00000001030d7824 */ /* 0x000fe200078e0a00 */
[----:B------:R-:W-:Y:S02]  /*0c40*/  LOP3.LUT R0, R2, 0xfffffff0, RZ, 0xc0, !PT ;  /* 0xfffffff002007812 */ /* 0x000fe400078ec0ff */
[----:B------:R-:W-:Y:S02]  /*0c50*/  LEA.HI R3, R4, R8, RZ, 0x3 ;  /* 0x0000000804037211 */ /* 0x000fe400078f18ff */
[----:B------:R-:W-:Y:S01]  /*0c60*/  SHF.R.S32.HI R234, RZ, 0x3, R9 ;  /* 0x00000003ffea7819 */ /* 0x000fe20000011409 */
[----:B------:R-:W-:Y:S01]  /*0c70*/  IMAD.IADD R2, R16, 0x1, -R0 ;  /* 0x0000000110027824 */ /* 0x000fe200078e0a00 */
[----:B------:R-:W-:-:S02]  /*0c80*/  LOP3.LUT R4, R9, 0xfffffff8, RZ, 0xc0, !PT ;  /* 0xfffffff809047812 */ /* 0x000fc400078ec0ff */
[----:B------:R-:W-:Y:S01]  /*0c90*/  LOP3.LUT R0, R3, 0xfffffff8, RZ, 0xc0, !PT ;  /* 0xfffffff803007812 */ /* 0x000fe200078ec0ff */
[----:B------:R-:W-:Y:S01]  /*0ca0*/  IMAD.SHL.U32 R3, R234, 0x40, RZ ;  /* 0x00000040ea037824 */ /* 0x000fe200078e00ff */
[----:B------:R-:W-:Y:S01]  /*0cb0*/  LEA.HI R7, R7, R16, RZ, 0x6 ;  /* 0x0000001007077211 */ /* 0x000fe200078f30ff */
[----:B------:R-:W-:Y:S01]  /*0cc0*/  IMAD.IADD R233, R16, 0x1, -R4 ;  /* 0x0000000110e97824 */ /* 0x000fe200078e0a04 */
[----:B------:R-:W-:Y:S01]  /*0cd0*/  SHF.R.S32.HI R4, RZ, 0x1f, R2 ;  /* 0x0000001fff047819 */ /* 0x000fe20000011402 */
[----:B------:R-:W-:Y:S01]  /*0ce0*/  IMAD.IADD R8, R8, 0x1, -R0 ;  /* 0x0000000108087824 */ /* 0x000fe200078e0a00 */
[----:B------:R-:W-:Y:S01]  /*0cf0*/  LOP3.LUT R0, R3, 0x1c0, RZ, 0xc0, !PT ;  /* 0x000001c003007812 */ /* 0x000fe200078ec0ff */
[C---:B------:R-:W-:Y:S01]  /*0d00*/  IMAD.SHL.U32 R231, R233.reuse, 0x8, RZ ;  /* 0x00000008e9e77824 */ /* 0x040fe200078e00ff */
[----:B------:R-:W-:Y:S01]  /*0d10*/  LEA.HI R14, R4, R2, RZ, 0x3 ;  /* 0x00000002040e7211 */ /* 0x000fe200078f18ff */
[----:B------:R-:W-:Y:S01]  /*0d20*/  IMAD.SHL.U32 R5, R233, 0x40, RZ ;  /* 0x00000040e9057824 */ /* 0x000fe200078e00ff */
[----:B------:R-:W-:Y:S01]  /*0d30*/  SHF.R.U32.HI R6, RZ, 0x3, R0 ;  /* 0x00000003ff067819 */ /* 0x000fe20000011600 */
[----:B------:R-:W-:Y:S01]  /*0d40*/  IMAD.SHL.U32 R7, R7, 0x8, RZ ;  /* 0x0000000807077824 */ /* 0x000fe200078e00ff */
[----:B------:R-:W-:-:S02]  /*0d50*/  LOP3.LUT R3, R0, 0x38, R231, 0xf8, !PT ;  /* 0x0000003800037812 */ /* 0x000fc400078ef8e7 */
[----:B------:R-:W-:Y:S02]  /*0d60*/  LOP3.LUT R4, R14, 0xfffffff8, RZ, 0xc0, !PT ;  /* 0xfffffff80e047812 */ /* 0x000fe400078ec0ff */
[----:B------:R-:W-:Y:S02]  /*0d70*/  LOP3.LUT R12, R3, R6, RZ, 0x3c, !PT ;  /* 0x00000006030c7212 */ /* 0x000fe400078e3cff */
[----:B------:R-:W-:Y:S01]  /*0d80*/  LOP3.LUT R0, R5, 0x1c0, RZ, 0xc0, !PT ;  /* 0x000001c005007812 */ /* 0x000fe200078ec0ff */
[----:B------:R-:W-:Y:S01]  /*0d90*/  IMAD.IADD R3, R2, 0x1, -R4 ;  /* 0x0000000102037824 */ /* 0x000fe200078e0a04 */
[----:B------:R-:W-:Y:S02]  /*0da0*/  LOP3.LUT R4, R10, 0xffffffe0, RZ, 0xc0, !PT ;  /* 0xffffffe00a047812 */ /* 0x000fe400078ec0ff */
[----:B------:R-:W-:Y:S02]  /*0db0*/  LOP3.LUT R5, R0, 0x8, R9, 0xf8, !PT ;  /* 0x0000000800057812 */ /* 0x000fe400078ef809 */
[----:B------:R-:W-:Y:S01]  /*0dc0*/  SHF.R.U32.HI R2, RZ, 0x3, R0 ;  /* 0x00000003ff027819 */ /* 0x000fe20000011600 */
[----:B------:R-:W-:Y:S01]  /*0dd0*/  IMAD.IADD R18, R16, 0x1, -R4 ;  /* 0x0000000110127824 */ /* 0x000fe200078e0a04 */
[----:B------:R-:W-:-:S02]  /*0de0*/  SHF.R.S32.HI R9, RZ, 0x5, R10 ;  /* 0x00000005ff097819 */ /* 0x000fc4000001140a */
[----:B------:R-:W-:Y:S02]  /*0df0*/  SHF.R.S32.HI R0, RZ, 0x1f, R10 ;  /* 0x0000001fff007819 */ /* 0x000fe4000001140a */
[----:B------:R-:W-:Y:S02]  /*0e00*/  SHF.R.S32.HI R11, RZ, 0x1f, R18 ;  /* 0x0000001fff0b7819 */ /* 0x000fe40000011412 */
[----:B------:R-:W-:Y:S02]  /*0e10*/  LEA.HI R0, R0, R9, RZ, 0x3 ;  /* 0x0000000900007211 */ /* 0x000fe400078f18ff */
[----:B------:R-:W-:Y:S02]  /*0e20*/  LOP3.LUT R10, R5, R2, RZ, 0x3c, !PT ;  /* 0x00000002050a7212 */ /* 0x000fe400078e3cff */
[----:B------:R-:W-:Y:S01]  /*0e30*/  LOP3.LUT R2, R15, 0xfffffffc, RZ, 0xc0, !PT ;  /* 0xfffffffc0f027812 */ /* 0x000fe200078ec0ff */
[----:B------:R-:W-:Y:S01]  /*0e40*/  IMAD.MOV.U32 R15, RZ, RZ, 0x20 ;  /* 0x00000020ff0f7424 */ /* 0x000fe200078e00ff */
[----:B------:R-:W-:-:S02]  /*0e50*/  LOP3.LUT R0, R0, 0xffffff8, RZ, 0xc0, !PT ;  /* 0x0ffffff800007812 */ /* 0x000fc400078ec0ff */
[----:B------:R-:W-:Y:S01]  /*0e60*/  LEA.HI R11, R11, R18, RZ, 0x2 ;  /* 0x000000120b0b7211 */ /* 0x000fe200078f10ff */
[----:B------:R-:W-:Y:S01]  /*0e70*/  IMAD.IADD R2, R16, 0x1, -R2 ;  /* 0x0000000110027824 */ /* 0x000fe200078e0a02 */
[----:B------:R-:W-:Y:S01]  /*0e80*/  LOP3.LUT R6, R8, 0x1, RZ, 0xc0, !PT ;  /* 0x0000000108067812 */ /* 0x000fe200078ec0ff */
[----:B------:R-:W-:Y:S01]  /*0e90*/  IMAD.IADD R5, R9, 0x1, -R0 ;  /* 0x0000000109057824 */ /* 0x000fe200078e0a00 */
[----:B------:R-:W-:Y:S01]  /*0ea0*/  SHF.R.S32.HI R4, RZ, 0x2, R11 ;  /* 0x00000002ff047819 */ /* 0x000fe2000001140b */
[----:B------:R-:W-:Y:S01]  /*0eb0*/  IMAD.MOV.U32 R16, RZ, RZ, 0x10 ;  /* 0x00000010ff107424 */ /* 0x000fe200078e00ff */
[----:B------:R-:W-:Y:S02]  /*0ec0*/  LEA.HI R0, R2, R2, RZ, 0x1 ;  /* 0x0000000202007211 */ /* 0x000fe400078f08ff */
[----:B------:R-:W-:Y:S01]  /*0ed0*/  ISETP.NE.U32.AND P0, PT, R6, 0x1, PT ;  /* 0x000000010600780c */ /* 0x000fe20003f05070 */
[----:B------:R-:W-:Y:S01]  /*0ee0*/  IMAD R17, R5, 0x10, R4 ;  /* 0x0000001005117824 */ /* 0x000fe200078e0204 */
[----:B------:R-:W-:Y:S01]  /*0ef0*/  LOP3.LUT R5, R0, 0x1ffffffe, RZ, 0xc0, !PT ;  /* 0x1ffffffe00057812 */ /* 0x000fe200078ec0ff */
[----:B------:R-:W-:Y:S01]  /*0f00*/  IMAD.SHL.U32 R4, R8, 0x40, RZ ;  /* 0x0000004008047824 */ /* 0x000fe200078e00ff */
[----:B------:R-:W-:Y:S01]  /*0f10*/  LOP3.LUT R12, R12, 0x7ffffe00, R7, 0xf8, !PT ;  /* 0x7ffffe000c0c7812 */ /* 0x000fe200078ef807 */
[----:B------:R-:W-:Y:S01]  /*0f20*/  IMAD R7, R9, 0x200, R2 ;  /* 0x0000020009077824 */ /* 0x000fe200078e0202 */
[----:B------:R-:W-:Y:S01]  /*0f30*/  R2P PR, R8, 0x6 ;  /* 0x0000000608007804 */ /* 0x000fe20000000000 */
[----:B------:R-:W-:Y:S01]  /*0f40*/  IMAD.IADD R8, R2, 0x1, -R5 ;  /* 0x0000000102087824 */ /* 0x000fe200078e0a05 */
[----:B------:R-:W-:Y:S01]  /*0f50*/  LOP3.LUT R4, R4, 0x1c0, RZ, 0xc0, !PT ;  /* 0x000001c004047812 */ /* 0x000fe200078ec0ff */
[----:B------:R-:W-:Y:S01]  /*0f60*/  IMAD.SHL.U32 R6, R13, 0x8, RZ ;  /* 0x000000080d067824 */ /* 0x000fe200078e00ff */
[C---:B------:R-:W-:Y:S01]  /*0f70*/  LOP3.LUT P4, RZ, R3.reuse, 0x2, RZ, 0xc0, !PT ;  /* 0x0000000203ff7812 */ /* 0x040fe2000788c0ff */
[----:B------:R-:W-:Y:S01]  /*0f80*/  IMAD R8, R8, 0x8, R17 ;  /* 0x0000000808087824 */ /* 0x000fe200078e0211 */
[----:B------:R-:W-:Y:S01]  /*0f90*/  LEA.HI R2, R4, R4, RZ, 0x1d ;  /* 0x0000000404027211 */ /* 0x000fe200078fe8ff */
[----:B------:R1:W-:Y:S01]  /*0fa0*/  STL [R1+0xac], R17 ;  /* 0x0000ac1101007387 */ /* 0x0003e20000100800 */
[C---:B------:R-:W-:Y:S01]  /*0fb0*/  LOP3.LUT P3, RZ, R3.reuse, 0x4, RZ, 0xc0, !PT ;  /* 0x0000000403ff7812 */ /* 0x040fe2000786c0ff */
[----:B------:R-:W-:Y:S01]  /*0fc0*/  IMAD.SHL.U32 R3, R3, 0x40, RZ ;  /* 0x0000004003037824 */ /* 0x000fe200078e00ff */
[----:B------:R-:W-:Y:S01]  /*0fd0*/  IADD3 R235, R231, 0x40, RZ ;  /* 0x00000040e7eb7810 */ /* 0x000fe20007ffe0ff */
[----:B------:R-:W-:Y:S01]  /*0fe0*/  IMAD.U32 R7, R7, 0x2, R2 ;  /* 0x0000000207077824 */ /* 0x000fe200078e0002 */
[----:B------:R-:W-:Y:S01]  /*0ff0*/  LOP3.LUT R2, R11, 0x7ffffffc, RZ, 0xc0, !PT ;  /* 0x7ffffffc0b027812 */ /* 0x000fe200078ec0ff */
[----:B------:R2:W-:Y:S01]  /*1000*/  STL [R1+0xb0], R8 ;  /* 0x0000b00801007387 */ /* 0x0005e20000100800 */
[----:B------:R-:W-:Y:S01]  /*1010*/  LOP3.LUT R3, R3, 0x1c0, RZ, 0xc0, !PT ;  /* 0x000001c003037812 */ /* 0x000fe200078ec0ff */
[----:B------:R-:W-:Y:S01]  /*1020*/  IMAD R0, R13, 0x200, R10 ;  /* 0x000002000d007824 */ /* 0x000fe200078e020a */
[----:B------:R-:W-:Y:S01]  /*1030*/  SEL R5, R16, 0xfffffff0, !P4 ;  /* 0xfffffff010057807 */ /* 0x000fe20006000000 */
[----:B------:R-:W-:Y:S01]  /*1040*/  IMAD.IADD R2, R18, 0x1, -R2 ;  /* 0x0000000112027824 */ /* 0x000fe200078e0a02 */
[----:B------:R-:W-:Y:S01]  /*1050*/  LOP3.LUT R6, R3, 0x8, R6, 0xf8, !PT ;  /* 0x0000000803067812 */ /* 0x000fe200078ef806 */
[----:B------:R-:W-:Y:S01]  /*1060*/  IMAD.MOV.U32 R10, RZ, RZ, 0x40 ;  /* 0x00000040ff0a7424 */ /* 0x000fe200078e00ff */
[----:B------:R-:W-:Y:S01]  /*1070*/  SHF.R.U32.HI R3, RZ, 0x3, R3 ;  /* 0x00000003ff037819 */ /* 0x000fe20000011603 */
[----:B------:R-:W-:Y:S01]  /*1080*/  IMAD.SHL.U32 R26, R2, 0x2, RZ ;  /* 0x00000002021a7824 */ /* 0x000fe200078e00ff */
[----:B------:R-:W-:Y:S01]  /*1090*/  SEL R4, R15, 0xffffffe0, !P3 ;  /* 0xffffffe00f047807 */ /* 0x000fe20005800000 */
[----:B------:R-:W-:Y:S01]  /*10a0*/  IMAD.SHL.U32 R200, R12, 0x2, RZ ;  /* 0x000000020cc87824 */ /* 0x000fe200078e00ff */
[----:B------:R-:W-:Y:S01]  /*10b0*/  LOP3.LUT R3, R6, R3, RZ, 0x3c, !PT ;  /* 0x0000000306037212 */ /* 0x000fe200078e3cff */
[----:B------:R-:W-:Y:S01]  /*10c0*/  IMAD.SHL.U32 R6, R14, 0x40, RZ ;  /* 0x000000400e067824 */ /* 0x000fe200078e00ff */
[C---:B------:R-:W-:Y:S01]  /*10d0*/  IADD3 R25, R26.reuse, 0x8, RZ ;  /* 0x000000081a197810 */ /* 0x040fe20007ffe0ff */
[----:B------:R-:W-:Y:S01]  /*10e0*/  STL [R1+0x4c], R26 ;  /* 0x00004c1a01007387 */ /* 0x000fe20000100800 */
[C---:B------:R-:W-:Y:S01]  /*10f0*/  IADD3 R24, R26.reuse, 0x10, RZ ;  /* 0x000000101a187810 */ /* 0x040fe20007ffe0ff */
[----:B------:R-:W-:Y:S01]  /*1100*/  IMAD.IADD R4, R5, 0x1, R4 ;  /* 0x0000000105047824 */ /* 0x000fe200078e0204 */
[C---:B------:R-:W-:Y:S01]  /*1110*/  IADD3 R23, R26.reuse, 0x18, RZ ;  /* 0x000000181a177810 */ /* 0x040fe20007ffe0ff */
[----:B------:R-:W-:Y:S01]  /*1120*/  STL [R1+0x48], R25 ;  /* 0x0000481901007387 */ /* 0x000fe20000100800 */
[----:B------:R-:W-:-:S02]  /*1130*/  IADD3 R22, R26, 0x20, RZ ;  /* 0x000000201a167810 */ /* 0x000fc40007ffe0ff */
[C---:B------:R-:W-:Y:S01]  /*1140*/  IADD3 R21, R26.reuse, 0x28, RZ ;  /* 0x000000281a157810 */ /* 0x040fe20007ffe0ff */
[----:B------:R-:W-:Y:S01]  /*1150*/  STL [R1+0x44], R24 ;  /* 0x0000441801007387 */ /* 0x000fe20000100800 */
[C---:B------:R-:W-:Y:S02]  /*1160*/  IADD3 R20, R26.reuse, 0x30, RZ ;  /* 0x000000301a147810 */ /* 0x040fe40007ffe0ff */
[C---:B------:R-:W-:Y:S01]  /*1170*/  IADD3 R19, R26.reuse, 0x38, RZ ;  /* 0x000000381a137810 */ /* 0x040fe20007ffe0ff */
[----:B------:R-:W-:Y:S01]  /*1180*/  STL [R1+0x40], R23 ;  /* 0x0000401701007387 */ /* 0x000fe20000100800 */
[C---:B------:R-:W-:Y:S02]  /*1190*/  IADD3 R18, R26.reuse, 0x40, RZ ;  /* 0x000000401a127810 */ /* 0x040fe40007ffe0ff */
[C---:B-1----:R-:W-:Y:S01]  /*11a0*/  IADD3 R17, R26.reuse, 0x48, RZ ;  /* 0x000000481a117810 */ /* 0x042fe20007ffe0ff */
[----:B------:R-:W-:Y:S01]  /*11b0*/  STL [R1+0x3c], R22 ;  /* 0x00003c1601007387 */ /* 0x000fe20000100800 */
[----:B------:R-:W-:-:S02]  /*11c0*/  IADD3 R16, R26, 0x50, RZ ;  /* 0x000000501a107810 */ /* 0x000fc40007ffe0ff */
[----:B------:R-:W-:Y:S01]  /*11d0*/  LOP3.LUT R3, R3, 0x7ffffe00, R6, 0xf8, !PT ;  /* 0x7ffffe0003037812 */ /* 0x000fe200078ef806 */
[----:B------:R-:W-:Y:S01]  /*11e0*/  STL [R1+0x38], R21 ;  /* 0x0000381501007387 */ /* 0x000fe20000100800 */
[----:B------:R-:W-:Y:S02]  /*11f0*/  IADD3 R14, R26, 0x58, RZ ;  /* 0x000000581a0e7810 */ /* 0x000fe40007ffe0ff */
[----:B------:R-:W-:Y:S01]  /*1200*/  SHF.R.S32.HI R6, RZ, 0x1f, R235 ;  /* 0x0000001fff067819 */ /* 0x000fe200000114eb */
[----:B------:R1:W-:Y:S01]  /*1210*/  STL [R1+0x34], R20 ;  /* 0x0000341401007387 */ /* 0x0003e20000100800 */
[----:B------:R-:W-:Y:S02]  /*1220*/  LEA R71, R0, 0x8100, 0x1 ;  /* 0x0000810000477811 */ /* 0x000fe400078e08ff */
[----:B------:R-:W-:Y:S01]  /*1230*/  IADD3 R13, R26, 0x60, RZ ;  /* 0x000000601a0d7810 */ /* 0x000fe20007ffe0ff */
[----:B------:R-:W-:Y:S01]  /*1240*/  STL [R1+0x30], R19 ;  /* 0x0000301301007387 */ /* 0x000fe20000100800 */
[----:B------:R-:W-:-:S02]  /*1250*/  SEL R6, R10, 0xffffffc0, !P2 ;  /* 0xffffffc00a067807 */ /* 0x000fc40005000000 */
[----:B------:R-:W-:Y:S01]  /*1260*/  SEL R0, R10, 0xffffffc0, !P3 ;  /* 0xffffffc00a007807 */ /* 0x000fe20005800000 */
[----:B------:R-:W-:Y:S01]  /*1270*/  STL [R1+0x2c], R18 ;  /* 0x00002c1201007387 */ /* 0x000fe20000100800 */
[C---:B------:R-:W-:Y:S02]  /*1280*/  IADD3 R12, R26.reuse, 0x68, RZ ;  /* 0x000000681a0c7810 */ /* 0x040fe40007ffe0ff */
[----:B------:R-:W-:Y:S01]  /*1290*/  IADD3 R11, R26, 0x70, RZ ;  /* 0x000000701a0b7810 */ /* 0x000fe20007ffe0ff */
[----:B------:R3:W-:Y:S01]  /*12a0*/  STL [R1+0x28], R17 ;  /* 0x0000281101007387 */ /* 0x0007e20000100800 */
[----:B------:R-:W-:Y:S02]  /*12b0*/  LEA R10, R7, 0x80, 0x1 ;  /* 0x00000080070a7811 */ /* 0x000fe400078e08ff */
[----:B------:R-:W-:Y:S01]  /*12c0*/  SHF.R.S32.HI R7, RZ, 0x1f, R25 ;  /* 0x0000001fff077819 */ /* 0x000fe20000011419 */
[----:B------:R-:W-:Y:S01]  /*12d0*/  STL [R1+0x24], R16 ;  /* 0x0000241001007387 */ /* 0x000fe20000100800 */
[----:B------:R-:W-:-:S02]  /*12e0*/  SHF.R.S32.HI R5, RZ, 0x1f, R231 ;  /* 0x0000001fff057819 */ /* 0x000fc400000114e7 */
[C---:B------:R-:W-:Y:S01]  /*12f0*/  SEL R5, R15.reuse, 0xffffffe0, !P1 ;  /* 0xffffffe00f057807 */ /* 0x040fe20004800000 */
[----:B------:R-:W-:Y:S01]  /*1300*/  STL [R1+0x20], R14 ;  /* 0x0000200e01007387 */ /* 0x000fe20000100800 */
[----:B------:R-:W-:Y:S02]  /*1310*/  SEL R2, R15, 0xffffffe0, !P4 ;  /* 0xffffffe00f027807 */ /* 0x000fe40006000000 */
[----:B--2---:R-:W-:Y:S01]  /*1320*/  IADD3 R8, R26, 0x78, RZ ;  /* 0x000000781a087810 */ /* 0x004fe20007ffe0ff */
[----:B------:R-:W-:Y:S01]  /*1330*/  STL [R1+0x1c], R13 ;  /* 0x00001c0d01007387 */ /* 0x000fe20000100800 */
[----:B------:R-:W-:Y:S02]  /*1340*/  SHF.R.S32.HI R15, RZ, 0x1f, R24 ;  /* 0x0000001fff0f7819 */ /* 0x000fe40000011418 */
[----:B-1----:R-:W-:Y:S01]  /*1350*/  SHF.R.S32.HI R20, RZ, 0x1f, R20 ;  /* 0x0000001fff147819 */ /* 0x002fe20000011414 */
[----:B------:R-:W-:Y:S01]  /*1360*/  STL [R1+0x18], R12 ;  /* 0x0000180c01007387 */ /* 0x000fe20000100800 */
[----:B------:R-:W-:-:S03]  /*1370*/  LEA R189, R3, 0x100, 0x1 ;  /* 0x0000010003bd7811 */ /* 0x000fc600078e08ff */
[----:B------:R-:W-:Y:S01]  /*1380*/  STL [R1+0x14], R11 ;  /* 0x0000140b01007387 */ /* 0x000fe20000100800 */
[--C-:B------:R-:W-:Y:S01]  /*1390*/  IADD3 R192, R0, R189, R2.reuse ;  /* 0x000000bd00c07210 */ /* 0x100fe20007ffe002 */
[----:B------:R-:W-:Y:S02]  /*13a0*/  IMAD R195, R9, 0x800, R189 ;  /* 0x0000080009c37824 */ /* 0x000fe400078e02bd */
[----:B------:R1:W-:Y:S01]  /*13b0*/  STL [R1+0xa8], R7 ;  /* 0x0000a80701007387 */ /* 0x0003e20000100800 */
[----:B---3--:R-:W-:Y:S01]  /*13c0*/  SHF.R.S32.HI R17, RZ, 0x1f, R17 ;  /* 0x0000001fff117819 */ /* 0x008fe20000011411 */
[C---:B------:R-:W-:Y:S02]  /*13d0*/  IMAD.IADD R191, R189.reuse, 0x1, R2 ;  /* 0x00000001bdbf7824 */ /* 0x040fe400078e0202 */
[----:B------:R-:W-:Y:S01]  /*13e0*/  STL [R1+0x10], R8 ;  /* 0x0000100801007387 */ /* 0x000fe20000100800 */
[----:B------:R-:W-:Y:S02]  /*13f0*/  IMAD.IADD R196, R2, 0x1, R195 ;  /* 0x0000000102c47824 */ /* 0x000fe400078e02c3 */
[----:B------:R-:W-:Y:S01]  /*1400*/  IMAD R194, R4, 0x2, R189 ;  /* 0x0000000204c27824 */ /* 0x000fe200078e02bd */
[----:B------:R2:W-:Y:S01]  /*1410*/  STL [R1+0xa4], R15 ;  /* 0x0000a40f01007387 */ /* 0x0005e20000100800 */
[----:B------:R-:W-:-:S02]  /*1420*/  IMAD.IADD R190, R189, 0x1, R0 ;  /* 0x00000001bdbe7824 */ /* 0x000fc400078e0200 */
[C---:B------:R-:W-:Y:S01]  /*1430*/  IMAD.IADD R198, R0.reuse, 0x1, R195 ;  /* 0x0000000100c67824 */ /* 0x040fe200078e02c3 */
[----:B------:R-:W-:Y:S01]  /*1440*/  STL [R1+0x50], R10 ;  /* 0x0000500a01007387 */ /* 0x000fe20000100800 */
[----:B------:R-:W-:Y:S01]  /*1450*/  IMAD.IADD R197, R0, 0x1, R196 ;  /* 0x0000000100c57824 */ /* 0x000fe200078e02c4 */
[----:B-1----:R-:W-:-:S05]  /*1460*/  SHF.R.S32.HI R7, RZ, 0x1f, R23 ;  /* 0x0000001fff077819 */ /* 0x002fca0000011417 */
[----:B------:R1:W-:Y:S01]  /*1470*/  STL [R1+0xa0], R7 ;  /* 0x0000a00701007387 */ /* 0x0003e20000100800 */
[----:B--2---:R-:W-:-:S05]  /*1480*/  SHF.R.S32.HI R15, RZ, 0x1f, R22 ;  /* 0x0000001fff0f7819 */ /* 0x004fca0000011416 */
[----:B------:R2:W-:Y:S01]  /*1490*/  STL [R1+0x9c], R15 ;  /* 0x00009c0f01007387 */ /* 0x0005e20000100800 */
[----:B-1----:R-:W-:-:S05]  /*14a0*/  SHF.R.S32.HI R7, RZ, 0x1f, R21 ;  /* 0x0000001fff077819 */ /* 0x002fca0000011415 */
[----:B------:R1:W-:Y:S01]  /*14b0*/  STL [R1+0x98], R7 ;  /* 0x0000980701007387 */ /* 0x0003e20000100800 */
[----:B--2---:R-:W-:-:S03]  /*14c0*/  SHF.R.S32.HI R15, RZ, 0x1f, R19 ;  /* 0x0000001fff0f7819 */ /* 0x004fc60000011413 */
[----:B------:R-:W-:Y:S04]  /*14d0*/  STL [R1+0x94], R20 ;  /* 0x0000941401007387 */ /* 0x000fe80000100800 */
[----:B------:R2:W-:Y:S01]  /*14e0*/  STL [R1+0x90], R15 ;  /* 0x0000900f01007387 */ /* 0x0005e20000100800 */
[----:B-1----:R-:W-:-:S05]  /*14f0*/  SHF.R.S32.HI R7, RZ, 0x1f, R18 ;  /* 0x0000001fff077819 */ /* 0x002fca0000011412 */
[----:B------:R1:W-:Y:S01]  /*1500*/  STL [R1+0x8c], R7 ;  /* 0x00008c0701007387 */ /* 0x0003e20000100800 */
[----:B--2---:R-:W-:-:S03]  /*1510*/  SHF.R.S32.HI R15, RZ, 0x1f, R16 ;  /* 0x0000001fff0f7819 */ /* 0x004fc60000011410 */
[----:B------:R-:W-:Y:S04]  /*1520*/  STL [R1+0x88], R17 ;  /* 0x0000881101007387 */ /* 0x000fe80000100800 */
[----:B------:R-:W-:Y:S01]  /*1530*/  STL [R1+0x84], R15 ;  /* 0x0000840f01007387 */ /* 0x000fe20000100800 */
[----:B-1----:R-:W-:Y:S02]  /*1540*/  SHF.R.S32.HI R7, RZ, 0x1f, R14 ;  /* 0x0000001fff077819 */ /* 0x002fe4000001140e */
[----:B------:R-:W-:Y:S02]  /*1550*/  SHF.R.S32.HI R14, RZ, 0x1f, R13 ;  /* 0x0000001fff0e7819 */ /* 0x000fe4000001140d */
[----:B------:R-:W-:Y:S01]  /*1560*/  SHF.R.S32.HI R13, RZ, 0x1f, R12 ;  /* 0x0000001fff0d7819 */ /* 0x000fe2000001140c */
[----:B------:R1:W-:Y:S01]  /*1570*/  STL [R1+0x80], R7 ;  /* 0x0000800701007387 */ /* 0x0003e20000100800 */
[----:B------:R-:W-:-:S02]  /*1580*/  SHF.R.S32.HI R12, RZ, 0x1f, R11 ;  /* 0x0000001fff0c7819 */ /* 0x000fc4000001140b */
[----:B------:R-:W-:Y:S01]  /*1590*/  SHF.R.S32.HI R11, RZ, 0x1f, R8 ;  /* 0x0000001fff0b7819 */ /* 0x000fe20000011408 */
[C---:B------:R-:W-:Y:S01]  /*15a0*/  IMAD.IADD R8, R10.reuse, 0x1, R5 ;  /* 0x000000010a087824 */ /* 0x040fe200078e0205 */
[----:B------:R-:W-:Y:S04]  /*15b0*/  STL [R1+0x7c], R14 ;  /* 0x00007c0e01007387 */ /* 0x000fe80000100800 */
[----:B------:R-:W-:Y:S04]  /*15c0*/  STL [R1+0x78], R13 ;  /* 0x0000780d01007387 */ /* 0x000fe80000100800 */
[----:B------:R-:W-:Y:S04]  /*15d0*/  STL [R1+0x74], R12 ;  /* 0x0000740c01007387 */ /* 0x000fe80000100800 */
[----:B------:R-:W-:Y:S04]  /*15e0*/  STL [R1+0x70], R11 ;  /* 0x0000700b01007387 */ /* 0x000fe80000100800 */
[----:B------:R2:W-:Y:S01]  /*15f0*/  STL [R1+0x5c], R8 ;  /* 0x00005c0801007387 */ /* 0x0005e20000100800 */
[----:B-1----:R-:W-:-:S02]  /*1600*/  IADD3 R7, R10, -0x10, RZ ;  /* 0xfffffff00a077810 */ /* 0x002fc40007ffe0ff */
[C---:B------:R-:W-:Y:S01]  /*1610*/  @P0 IADD3 R7, R10.reuse, 0x10, RZ ;  /* 0x000000100a070810 */ /* 0x040fe20007ffe0ff */
[----:B------:R-:W-:-:S04]  /*1620*/  IMAD.IADD R10, R10, 0x1, R6 ;  /* 0x000000010a0a7824 */ /* 0x000fc800078e0206 */
[--C-:B------:R-:W-:Y:S01]  /*1630*/  IMAD.IADD R3, R5, 0x1, R7.reuse ;  /* 0x0000000105037824 */ /* 0x100fe200078e0207 */
[----:B------:R1:W-:Y:S01]  /*1640*/  STL [R1+0x6c], R10 ;  /* 0x00006c0a01007387 */ /* 0x0003e20000100800 */
[----:B------:R-:W-:Y:S02]  /*1650*/  IMAD.IADD R5, R6, 0x1, R7 ;  /* 0x0000000106057824 */ /* 0x000fe400078e0207 */
[--C-:B------:R-:W-:Y:S01]  /*1660*/  IMAD.IADD R2, R3, 0x1, R6.reuse ;  /* 0x0000000103027824 */ /* 0x100fe200078e0206 */
[----:B------:R1:W-:Y:S01]  /*1670*/  STL [R1+0x54], R7 ;  /* 0x0000540701007387 */ /* 0x0003e20000100800 */
[----:B--2---:R-:W-:-:S05]  /*1680*/  IMAD.IADD R8, R8, 0x1, R6 ;  /* 0x0000000108087824 */ /* 0x004fca00078e0206 */
[----:B------:R1:W-:Y:S04]  /*1690*/  STL [R1+0x68], R8 ;  /* 0x0000680801007387 */ /* 0x0003e80000100800 */
[----:B------:R1:W-:Y:S04]  /*16a0*/  STL [R1+0x64], R5 ;  /* 0x0000640501007387 */ /* 0x0003e80000100800 */
[----:B------:R1:W-:Y:S04]  /*16b0*/  STL [R1+0x58], R3 ;  /* 0x0000580301007387 */ /* 0x0003e80000100800 */
[----:B------:R1:W-:Y:S02]  /*16c0*/  STL [R1+0x60], R2 ;  /* 0x0000600201007387 */ /* 0x0003e40000100800 */
.L_x_275:
[----:B-1----:R-:W-:-:S04]  /*16d0*/  IMAD.MOV.U32 R8, RZ, RZ, 0x4 ;  /* 0x00000004ff087424 */ /* 0x002fc800078e00ff */
[----:B------:R-:W-:-:S05]  /*16e0*/  IMAD.WIDE R2, R247, R8, c[0x0][0x588] ;  /* 0x00016200f7027625 */ /* 0x000fca00078e0208 */
[----:B------:R-:W2:Y:S01]  /*16f0*/  LDG.E R251, [R2.64] ;  /* 0x0000000802fb7981 */ /* 0x000ea2000c1e1900 */
[----:B------:R-:W-:Y:S01]  /*1700*/  ISETP.NE.U32.AND P4, PT, RZ, c[0x0][0x370], PT ;  /* 0x0000dc00ff007a0c */ /* 0x000fe20003f85070 */
[----:B------:R-:W-:Y:S01]  /*1710*/  IMAD.MOV.U32 R237, RZ, RZ, RZ ;  /* 0x000000ffffed7224 */ /* 0x000fe200078e00ff */
[----:B------:R-:W-:Y:S01]  /*1720*/  ISETP.NE.U32.AND P2, PT, RZ, c[0x0][0x360], PT ;  /* 0x0000d800ff007a0c */ /* 0x000fe20003f45070 */
[----:B------:R-:W-:Y:S01]  /*1730*/  IMAD.MOV.U32 R11, RZ, RZ, RZ ;  /* 0x000000ffff0b7224 */ /* 0x000fe200078e00ff */
[----:B------:R-:W-:Y:S02]  /*1740*/  ISETP.NE.AND.EX P4, PT, RZ, c[0x0][0x374], PT, P4 ;  /* 0x0000dd00ff007a0c */ /* 0x000fe40003f85340 */
[----:B------:R-:W-:Y:S02]  /*1750*/  ISETP.NE.AND.EX P2, PT, RZ, c[0x0][0x364], PT, P2 ;  /* 0x0000d900ff007a0c */ /* 0x000fe40003f45320 */
[----:B------:R-:W-:-:S04]  /*1760*/  ISETP.NE.U32.AND P3, PT, RZ, c[0x0][0x348], PT ;  /* 0x0000d200ff007a0c */ /* 0x000fc80003f65070 */
[----:B------:R-:W-:Y:S02]  /*1770*/  ISETP.NE.AND.EX P3, PT, RZ, c[0x0][0x34c], PT, P3 ;  /* 0x0000d300ff007a0c */ /* 0x000fe40003f65330 */
[----:B--2---:R-:W-:Y:S01]  /*1780*/  SHF.R.S32.HI R13, RZ, 0x1f, R251 ;  /* 0x0000001fff0d7819 */ /* 0x004fe200000114fb */
[C---:B------:R-:W-:Y:S02]  /*1790*/  IMAD.SHL.U32 R252, R251.reuse, 0x4, RZ ;  /* 0x00000004fbfc7824 */ /* 0x040fe400078e00ff */
[C---:B------:R-:W-:Y:S02]  /*17a0*/  @P4 LEA R6, P1, R251.reuse, c[0x0][0x370], 0x2 ;  /* 0x0000dc00fb064a11 */ /* 0x040fe400078210ff */
[C-C-:B------:R-:W-:Y:S01]  /*17b0*/  SHF.L.U64.HI R14, R251.reuse, 0x2, R13.reuse ;  /* 0x00000002fb0e7819 */ /* 0x140fe2000001020d */
[----:B------:R1:W-:Y:S01]  /*17c0*/  STL [R1+0xc], R13 ;  /* 0x00000c0d01007387 */ /* 0x0003e20000100800 */
[----:B------:R-:W-:Y:S02]  /*17d0*/  @P4 LEA.HI.X R7, R251, c[0x0][0x374], R13, 0x2, P1 ;  /* 0x0000dd00fb074a11 */ /* 0x000fe400008f140d */
[C---:B------:R-:W-:Y:S01]  /*17e0*/  @P2 IADD3 R4, P0, R252.reuse, c[0x0][0x360], RZ ;  /* 0x0000d800fc042a10 */ /* 0x040fe20007f1e0ff */
[----:B------:R1:W-:Y:S01]  /*17f0*/  STL [R1], R14 ;  /* 0x0000000e01007387 */ /* 0x0003e20000100800 */
[----:B------:R-:W-:-:S02]  /*1800*/  IADD3 R2, P1, R252, c[0x0][0x348], RZ ;  /* 0x0000d200fc027a10 */ /* 0x000fc40007f3e0ff */
[C---:B------:R-:W-:Y:S01]  /*1810*/  @P2 IADD3.X R5, R14.reuse, c[0x0][0x364], RZ, P0, !PT ;  /* 0x0000d9000e052a10 */ /* 0x040fe200007fe4ff */
[----:B------:R1:W5:Y:S01]  /*1820*/  @P4 LDG.E R237, [R6.64] ;  /* 0x0000000806ed4981 */ /* 0x000362000c1e1900 */
[----:B------:R-:W-:-:S03]  /*1830*/  IADD3.X R3, R14, c[0x0][0x34c], RZ, P1, !PT ;  /* 0x0000d3000e037a10 */ /* 0x000fc60000ffe4ff */
[----:B------:R1:W5:Y:S04]  /*1840*/  @P2 LDG.E R12, [R4.64] ;  /* 0x00000008040c2981 */ /* 0x000368000c1e1900 */
[----:B------:R1:W5:Y:S01]  /*1850*/  @P3 LDG.E R11, [R2.64] ;  /* 0x00000008020b3981 */ /* 0x000362000c1e1900 */
[----:B------:R-:W-:Y:S01]  /*1860*/  YIELD ;  /* 0x0000000000007946 */ /* 0x000fe20003800000 */
[----:B------:R-:W-:Y:S05]  /*1870*/  @P2 BRA `(.L_x_176) ;  /* 0x0000005000002947 */ /* 0x000fea0003800000 */
[----:B-----5:R-:W-:Y:S01]  /*1880*/  MOV R12, c[0x0][0x168] ;  /* 0x00005a00000c7a02 */ /* 0x020fe20000000f00 */
[----:B------:R-:W-:Y:S05]  /*1890*/  @!P3 BRA `(.L_x_176) ;  /* 0x000000300000b947 */ /* 0x000fea0003800000 */
[----:B------:R2:W3:Y:S04]  /*18a0*/  LDG.E R0, [R2.64] ;  /* 0x0000000802007981 */ /* 0x0004e8000c1e1900 */
[----:B-12---:R-:W3:Y:S02]  /*18b0*/  LDG.E R2, [R2.64+0x4] ;  /* 0x0000040802027981 */ /* 0x006ee4000c1e1900 */
[----:B---3--:R-:W-:-:S02]  /*18c0*/  IADD3 R12, -R0, R2, RZ ;  /* 0x00000002000c7210 */ /* 0x008fc40007ffe1ff */
.L_x_176:
[----:B------:R-:W-:-:S04]  /*18d0*/  ISETP.NE.U32.AND P0, PT, RZ, c[0x0][0x368], PT ;  /* 0x0000da00ff007a0c */ /* 0x000fc80003f05070 */
[----:B------:R-:W-:-:S13]  /*18e0*/  ISETP.NE.AND.EX P0, PT, RZ, c[0x0][0x36c], PT, P0 ;  /* 0x0000db00ff007a0c */ /* 0x000fda0003f05300 */
[----:B------:R-:W-:Y:S05]  /*18f0*/  @!P0 BRA `(.L_x_177) ;  /* 0x0000004000008947 */ /* 0x000fea0003800000 */
[----:B-1----:R-:W-:-:S04]  /*1900*/  IADD3 R2, P0, R252, c[0x0][0x368], RZ ;  /* 0x0000da00fc027a10 */ /* 0x002fc80007f1e0ff */
[----:B------:R-:W-:-:S05]  /*1910*/  IADD3.X R3, R14, c[0x0][0x36c], RZ, P0, !PT ;  /* 0x0000db000e037a10 */ /* 0x000fca00007fe4ff */
[----:B------:R1:W5:Y:S01]  /*1920*/  LDG.E R0, [R2.64] ;  /* 0x0000000802007981 */ /* 0x000362000c1e1900 */
[----:B------:R-:W-:Y:S05]  /*1930*/  BRA `(.L_x_178) ;  /* 0x0000008000007947 */ /* 0x000fea0003800000 */
.L_x_177:
[----:B------:R-:W-:Y:S01]  /*1940*/  ISETP.NE.U32.AND P0, PT, RZ, c[0x0][0x350], PT ;  /* 0x0000d400ff007a0c */ /* 0x000fe20003f05070 */
[----:B------:R-:W-:-:S03]  /*1950*/  IMAD.U32 R0, RZ, RZ, UR5 ;  /* 0x00000005ff007e24 */ /* 0x000fc6000f8e00ff */
[----:B------:R-:W-:-:S13]  /*1960*/  ISETP.NE.AND.EX P0, PT, RZ, c[0x0][0x354], PT, P0 ;  /* 0x0000d500ff007a0c */ /* 0x000fda0003f05300 */
[----:B------:R-:W-:Y:S05]  /*1970*/  @!P0 BRA `(.L_x_178) ;  /* 0x0000004000008947 */ /* 0x000fea0003800000 */
[----:B-1----:R-:W-:-:S05]  /*1980*/  IMAD.WIDE R2, R251, R8, c[0x0][0x350] ;  /* 0x0000d400fb027625 */ /* 0x002fca00078e0208 */
[----:B------:R-:W2:Y:S04]  /*1990*/  LDG.E R4, [R2.64] ;  /* 0x0000000802047981 */ /* 0x000ea8000c1e1900 */
[----:B------:R-:W2:Y:S02]  /*19a0*/  LDG.E R0, [R2.64+0x4] ;  /* 0x0000040802007981 */ /* 0x000ea4000c1e1900 */
[----:B--2---:R-:W-:-:S05]  /*19b0*/  IADD3 R0, -R4, R0, RZ ;  /* 0x0000000004007210 */ /* 0x004fca0007ffe1ff */
.L_x_178:
[----:B-----5:R-:W-:Y:S01]  /*19c0*/  IMAD.IADD R21, R0, 0x1, -R237 ;  /* 0x0000000100157824 */ /* 0x020fe200078e0aed */
[C---:B------:R-:W-:Y:S01]  /*19d0*/  LOP3.LUT R0, R246.reuse, 0xff000000, RZ, 0xc0, !PT ;  /* 0xff000000f6007812 */ /* 0x040fe200078ec0ff */
[----:B-1----:R-:W-:Y:S01]  /*19e0*/  IMAD.MOV.U32 R2, RZ, RZ, RZ ;  /* 0x000000ffff027224 */ /* 0x002fe200078e00ff */
[----:B------:R-:W-:Y:S01]  /*19f0*/  LOP3.LUT R4, R246, 0xff0000, RZ, 0xc0, !PT ;  /* 0x00ff0000f6047812 */ /* 0x000fe200078ec0ff */
[----:B------:R-:W-:Y:S01]  /*1a00*/  BSSY B0, `(.L_x_179) ;  /* 0x000002c000007945 */ /* 0x000fe20003800000 */
[----:B------:R-:W-:-:S02]  /*1a10*/  SHF.R.U32.HI R0, RZ, 0x8, R0 ;  /* 0x00000008ff007819 */ /* 0x000fc40000011600 */
[C---:B------:R-:W-:Y:S02]  /*1a20*/  IADD3 R3, R21.reuse, 0x6f, RZ ;  /* 0x0000006f15037810 */ /* 0x040fe40007ffe0ff */
[----:B------:R-:W-:Y:S02]  /*1a30*/  LEA.HI R0, R4, R0, RZ, 0x10 ;  /* 0x0000000004007211 */ /* 0x000fe400078f80ff */
[----:B------:R-:W-:Y:S01]  /*1a40*/  ISETP.GE.AND P0, PT, R21, 0x1, PT ;  /* 0x000000011500780c */ /* 0x000fe20003f06270 */
[----:B------:R-:W-:Y:S01]  /*1a50*/  IMAD.HI R2, R3, -0x6db6db6d, R2 ;  /* 0x9249249303027827 */ /* 0x000fe200078e0202 */
[----:B------:R-:W-:Y:S02]  /*1a60*/  LOP3.LUT R15, R0, 0xff, RZ, 0xc0, !PT ;  /* 0x000000ff000f7812 */ /* 0x000fe400078ec0ff */
[----:B------:R-:W-:Y:S02]  /*1a70*/  SHF.R.U32.HI R5, RZ, 0x10, R0 ;  /* 0x00000010ff057819 */ /* 0x000fe40000011600 */
[----:B------:R-:W-:Y:S01]  /*1a80*/  SHF.R.U32.HI R3, RZ, 0x1f, R2 ;  /* 0x0000001fff037819 */ /* 0x000fe20000011602 */
[----:B------:R1:W-:Y:S03]  /*1a90*/  STL [R1+0x8], R15 ;  /* 0x0000080f01007387 */ /* 0x0003e60000100800 */
[----:B------:R-:W-:Y:S01]  /*1aa0*/  LEA.HI.SX32 R10, R2, R3, 0x1a ;  /* 0x00000003020a7211 */ /* 0x000fe200078fd2ff */
[----:B------:R1:W-:Y:S01]  /*1ab0*/  STL [R1+0x4], R5 ;  /* 0x0000040501007387 */ /* 0x0003e20000100800 */
[----:B------:R-:W-:Y:S01]  /*1ac0*/  IMAD.MOV.U32 R2, RZ, RZ, RZ ;  /* 0x000000ffff027224 */ /* 0x000fe200078e00ff */
[----:B------:R-:W-:Y:S05]  /*1ad0*/  @!P0 BRA `(.L_x_180) ;  /* 0x000001e000008947 */ /* 0x000fea0003800000 */
[----:B------:R-:W-:Y:S01]  /*1ae0*/  ISETP.NE.AND P0, PT, R5, RZ, PT ;  /* 0x000000ff0500720c */ /* 0x000fe20003f05270 */
[----:B------:R-:W-:-:S03]  /*1af0*/  IMAD.MOV.U32 R4, RZ, RZ, RZ ;  /* 0x000000ffff047224 */ /* 0x000fc600078e00ff */
[----:B------:R-:W-:-:S04]  /*1b00*/  SEL R0, R5, c[0x0][0x338], P0 ;  /* 0x0000ce0005007a07 */ /* 0x000fc80000000000 */
[----:B------:R-:W-:Y:S02]  /*1b10*/  IABS R3, R0 ;  /* 0x0000000000037213 */ /* 0x000fe40000000000 */
[----:B------:R-:W-:Y:S02]  /*1b20*/  IADD3 R6, R10, -0x1, R0 ;  /* 0xffffffff0a067810 */ /* 0x000fe40007ffe000 */
[----:B------:R-:W2:Y:S02]  /*1b30*/  I2F.RP R2, R3 ;  /* 0x0000000300027306 */ /* 0x000ea40000209400 */
[----:B------:R-:W-:-:S06]  /*1b40*/  IABS R9, R6 ;  /* 0x0000000600097213 */ /* 0x000fcc0000000000 */
[----:B--2---:R-:W2:Y:S02]  /*1b50*/  MUFU.RCP R2, R2 ;  /* 0x0000000200027308 */ /* 0x004ea40000001000 */
[----:B--2---:R-:W-:-:S06]  /*1b60*/  IADD3 R2, R2, 0xffffffe, RZ ;  /* 0x0ffffffe02027810 */ /* 0x004fcc0007ffe0ff */
[----:B-1----:R-:W1:Y:S02]  /*1b70*/  F2I.FTZ.U32.TRUNC.NTZ R5, R2 ;  /* 0x0000000200057305 */ /* 0x002e64000021f000 */
[----:B-1----:R-:W-:-:S04]  /*1b80*/  IMAD.MOV R2, RZ, RZ, -R5 ;  /* 0x000000ffff027224 */ /* 0x002fc800078e0a05 */
        /* <DEDUP_REMOVED lines=13> */
[----:B------:R-:W-:Y:S02]  /*1c60*/  ISETP.GE.U32.AND P2, PT, R4, R3, PT ;  /* 0x000000030400720c */ /* 0x000fe40003f46070 */
[----:B------:R-:W-:-:S04]  /*1c70*/  LOP3.LUT R3, R6, R0, RZ, 0x3c, !PT ;  /* 0x0000000006037212 */ /* 0x000fc800078e3cff */
[----:B------:R-:W-:-:S07]  /*1c80*/  ISETP.GE.AND P0, PT, R3, RZ, PT ;  /* 0x000000ff0300720c */ /* 0x000fce0003f06270 */
[----:B------:R-:W-:-:S06]  /*1c90*/  @P2 IADD3 R2, R2, 0x1, RZ ;  /* 0x0000000102022810 */ /* 0x000fcc0007ffe0ff */
[----:B------:R-:W-:Y:S01]  /*1ca0*/  @!P0 IMAD.MOV R2, RZ, RZ, -R2 ;  /* 0x000000ffff028224 */ /* 0x000fe200078e0a02 */
[----:B------:R-:W-:Y:S02]  /*1cb0*/  @!P1 LOP3.LUT R2, RZ, R0, RZ, 0x33, !PT ;  /* 0x00000000ff029212 */ /* 0x000fe400078e33ff */
.L_x_180:
[----:B------:R-:W-:Y:S05]  /*1cc0*/  BSYNC B0 ;  /* 0x0000000000007941 */ /* 0x000fea0003800000 */
.L_x_179:
[----:B------:R-:W-:Y:S01]  /*1cd0*/  IMAD R236, R15, R2, RZ ;  /* 0x000000020fec7224 */ /* 0x000fe200078e02ff */
[----:B------:R-:W-:Y:S01]  /*1ce0*/  PRMT R0, RZ, 0x7610, R0 ;  /* 0x00007610ff007816 */ /* 0x000fe20000000000 */
[----:B------:R-:W-:Y:S01]  /*1cf0*/  CS2R R22, SRZ ;  /* 0x0000000000167805 */ /* 0x000fe2000001ff00 */
[----:B------:R-:W-:Y:S01]  /*1d00*/  CS2R R26, SRZ ;  /* 0x00000000001a7805 */ /* 0x000fe2000001ff00 */
[----:B------:R-:W-:Y:S01]  /*1d10*/  IMAD.IADD R2, R236, 0x1, R2 ;  /* 0x00000001ec027824 */ /* 0x000fe200078e0202 */
[----:B------:R-:W-:Y:S01]  /*1d20*/  CS2R R24, SRZ ;  /* 0x0000000000187805 */ /* 0x000fe2000001ff00 */
        /* <DEDUP_REMOVED lines=33> */
[----:B------:R-:W-:-:S04]  /*1f40*/  ISETP.NE.U32.AND P1, PT, RZ, c[0x0][0x340], PT ;  /* 0x0000d000ff007a0c */ /* 0x000fc80003f25070 */
[----:B------:R-:W-:-:S13]  /*1f50*/  ISETP.NE.AND.EX P1, PT, RZ, c[0x0][0x344], PT, P1 ;  /* 0x0000d100ff007a0c */ /* 0x000fda0003f25310 */
[----:B------:R-:W-:-:S04]  /*1f60*/  @P1 IADD3 R2, P0, R252, c[0x0][0x340], RZ ;  /* 0x0000d000fc021a10 */ /* 0x000fc80007f1e0ff */
[----:B------:R-:W-:-:S05]  /*1f70*/  @P1 IADD3.X R3, R14, c[0x0][0x344], RZ, P0, !PT ;  /* 0x0000d1000e031a10 */ /* 0x000fca00007fe4ff */
[----:B------:R2:W3:Y:S01]  /*1f80*/  @P1 LDG.E R0, [R2.64] ;  /* 0x0000000802001981 */ /* 0x0004e2000c1e1900 */
[----:B------:R-:W-:Y:S01]  /*1f90*/  IMAD.MOV.U32 R146, RZ, RZ, 0x70 ;  /* 0x00000070ff927424 */ /* 0x000fe200078e00ff */
[----:B------:R-:W-:Y:S01]  /*1fa0*/  WARPSYNC 0xffffffff ;  /* 0xffffffff00007948 */ /* 0x000fe20003800000 */
[----:B------:R-:W-:Y:S01]  /*1fb0*/  IMAD R36, R233, 0x20, R234 ;  /* 0x00000020e9247824 */ /* 0x000fe200078e02ea */
[----:B------:R-:W-:Y:S01]  /*1fc0*/  BAR.SYNC.DEFER_BLOCKING 0x0 ;  /* 0x0000000000007b1d */ /* 0x000fe20000010000 */
[----:B------:R-:W-:Y:S02]  /*1fd0*/  IMAD R146, R214, R146, -0x70 ;  /* 0xffffff90d6927424 */ /* 0x000fe400078e0292 */
[----:B------:R-:W-:Y:S02]  /*1fe0*/  IMAD.MOV.U32 R205, RZ, RZ, RZ ;  /* 0x000000ffffcd7224 */ /* 0x000fe400078e00ff */
[----:B--2---:R-:W-:-:S05]  /*1ff0*/  IMAD.MOV.U32 R2, RZ, RZ, c[0x0][0x2b8] ;  /* 0x0000ae00ff027624 */ /* 0x004fca00078e00ff */
[----:B------:R-:W-:Y:S01]  /*2000*/  ISETP.NE.AND P0, PT, R2, 0x1, PT ;  /* 0x000000010200780c */ /* 0x000fe20003f05270 */
[----:B------:R-:W-:-:S04]  /*2010*/  IMAD.IADD R2, R36, 0x1, R146 ;  /* 0x0000000124027824 */ /* 0x000fc800078e0292 */
[C---:B------:R-:W-:Y:S01]  /*2020*/  IMAD.IADD R9, R2.reuse, 0x1, R237 ;  /* 0x0000000102097824 */ /* 0x040fe200078e02ed */
[----:B------:R-:W-:-:S03]  /*2030*/  ISETP.GE.AND P2, PT, R2, R21, PT ;  /* 0x000000150200720c */ /* 0x000fc60003f46270 */
[----:B------:R-:W-:Y:S01]  /*2040*/  IMAD.MOV.U32 R8, RZ, RZ, R9 ;  /* 0x000000ffff087224 */ /* 0x000fe200078e0009 */
[----:B------:R-:W-:-:S03]  /*2050*/  ISETP.GT.OR P2, PT, R36, 0x6f, P2 ;  /* 0x0000006f2400780c */ /* 0x000fc60001744670 */
[----:B------:R-:W-:-:S05]  /*2060*/  @P0 IMAD.HI.U32 R3, R9, c[0x0][0x2bc], RZ ;  /* 0x0000af0009030a27 */ /* 0x000fca00078e00ff */
[----:B------:R-:W-:Y:S01]  /*2070*/  @P0 SHF.R.U32.HI R8, RZ, c[0x0][0x2c0], R3 ;  /* 0x0000b000ff080a19 */ /* 0x000fe20000011603 */
[----:B------:R-:W-:Y:S01]  /*2080*/  IMAD.MOV.U32 R4, RZ, RZ, c[0x0][0x2c4] ;  /* 0x0000b100ff047624 */ /* 0x000fe200078e00ff */
[----:B------:R-:W-:Y:S01]  /*2090*/  LOP3.LUT R22, R246, 0xffff, RZ, 0xc0, !PT ;  /* 0x0000fffff6167812 */ /* 0x000fe200078ec0ff */
[----:B-1----:R-:W-:Y:S02]  /*20a0*/  IMAD R5, R245, 0x80, R36 ;  /* 0x00000080f5057824 */ /* 0x002fe400078e0224 */
[----:B------:R-:W-:-:S04]  /*20b0*/  @!P1 IMAD.MOV.U32 R0, RZ, RZ, R251 ;  /* 0x000000ffff009224 */ /* 0x000fc800078e00fb */
[----:B---3--:R-:W-:Y:S01]  /*20c0*/  IMAD.WIDE.U32 R240, R0, c[0x0][0x2b0], RZ ;  /* 0x0000ac0000f07a25 */ /* 0x008fe200078e00ff */
[----:B------:R-:W-:-:S05]  /*20d0*/  SHF.R.S32.HI R2, RZ, 0x1f, R0 ;  /* 0x0000001fff027819 */ /* 0x000fca0000011400 */
[----:B------:R-:W-:-:S04]  /*20e0*/  IMAD R2, R2, c[0x0][0x2b0], RZ ;  /* 0x0000ac0002027a24 */ /* 0x000fc800078e02ff */
[----:B------:R-:W-:Y:S01]  /*20f0*/  IMAD R2, R0, c[0x0][0x2b4], R2 ;  /* 0x0000ad0000027a24 */ /* 0x000fe200078e0202 */
[----:B------:R-:W-:-:S03]  /*2100*/  @!P2 IADD3 R0, P1, R8, R240, RZ ;  /* 0x000000f00800a210 */ /* 0x000fc60007f3e0ff */
[----:B------:R-:W-:Y:S01]  /*2110*/  IMAD.IADD R249, R241, 0x1, R2 ;  /* 0x00000001f1f97824 */ /* 0x000fe200078e0202 */
[----:B------:R-:W-:-:S04]  /*2120*/  @!P2 LEA R2, P0, R0, c[0x0][0x2a0], 0x2 ;  /* 0x0000a8000002aa11 */ /* 0x000fc800078010ff */
[----:B------:R-:W-:-:S04]  /*2130*/  @!P2 LEA.HI.X.SX32 R3, R8, R249, 0x1, P1 ;  /* 0x000000f90803a211 */ /* 0x000fc800008f0eff */
[----:B------:R-:W-:-:S05]  /*2140*/  @!P2 LEA.HI.X R3, R0, c[0x0][0x2a4], R3, 0x2, P0 ;  /* 0x0000a9000003aa11 */ /* 0x000fca00000f1403 */
[----:B------:R1:W2:Y:S01]  /*2150*/  @!P2 LDG.E R205, [R2.64] ;  /* 0x0000000802cda981 */ /* 0x0002a2000c1e1900 */
[----:B------:R-:W-:Y:S01]  /*2160*/  SHF.R.S32.HI R0, RZ, 0x1f, R11 ;  /* 0x0000001fff007819 */ /* 0x000fe2000001140b */
[----:B------:R-:W-:Y:S01]  /*2170*/  IMAD.WIDE.U32 R238, R22, c[0x0][0x1e8], RZ ;  /* 0x00007a0016ee7a25 */ /* 0x000fe200078e00ff */
[----:B------:R-:W-:Y:S01]  /*2180*/  ISETP.NE.AND P0, PT, R4, 0x1, PT ;  /* 0x000000010400780c */ /* 0x000fe20003f05270 */
[----:B------:R-:W-:Y:S01]  /*2190*/  BSSY B0, `(.L_x_182) ;  /* 0x00000f0000007945 */ /* 0x000fe20003800000 */
[----:B------:R-:W-:Y:S01]  /*21a0*/  SEL R6, R13, RZ, !P3 ;  /* 0x000000ff0d067207 */ /* 0x000fe20005800000 */
[----:B------:R-:W-:Y:S01]  /*21b0*/  IMAD R0, R0, c[0x0][0x178], RZ ;  /* 0x00005e0000007a24 */ /* 0x000fe200078e02ff */
[----:B------:R-:W-:Y:S01]  /*21c0*/  SEL R4, R251, RZ, !P3 ;  /* 0x000000fffb047207 */ /* 0x000fe20005800000 */
[----:B------:R-:W-:Y:S01]  /*21d0*/  IMAD R248, R22, c[0x0][0x1ec], R239 ;  /* 0x00007b0016f87a24 */ /* 0x000fe200078e02ef */
[----:B------:R-:W-:Y:S01]  /*21e0*/  SHF.R.S32.HI R24, RZ, 0x1f, R231 ;  /* 0x0000001fff187819 */ /* 0x000fe200000114e7 */
[----:B------:R-:W-:Y:S01]  /*21f0*/  IMAD R0, R11, c[0x0][0x17c], R0 ;  /* 0x00005f000b007a24 */ /* 0x000fe200078e0200 */
[----:B------:R-:W-:Y:S01]  /*2200*/  SHF.R.S32.HI R23, RZ, 0x1f, R235 ;  /* 0x0000001fff177819 */ /* 0x000fe200000114eb */
[----:B------:R-:W-:Y:S01]  /*2210*/  IMAD R6, R6, c[0x0][0x1c0], RZ ;  /* 0x0000700006067a24 */ /* 0x000fe200078e02ff */
[----:B------:R-:W-:Y:S01]  /*2220*/  ISETP.GE.AND P3, PT, R231, c[0x0][0x198], PT ;  /* 0x00006600e7007a0c */ /* 0x000fe20003f66270 */
[----:B------:R-:W-:Y:S01]  /*2230*/  IMAD.WIDE.U32 R242, R22, c[0x0][0x210], RZ ;  /* 0x0000840016f27a25 */ /* 0x000fe200078e00ff */
[----:B------:R-:W-:-:S02]  /*2240*/  ISETP.GE.AND P2, PT, R235, c[0x0][0x198], PT ;  /* 0x00006600eb007a0c */ /* 0x000fc40003f46270 */
[----:B------:R-:W-:Y:S01]  /*2250*/  IADD3 R145, R214, -0x1, RZ ;  /* 0xffffffffd6917810 */ /* 0x000fe20007ffe0ff */
[----:B------:R-:W-:Y:S01]  /*2260*/  @P0 IMAD.HI.U32 R7, R5, c[0x0][0x2c8], RZ ;  /* 0x0000b20005070a27 */ /* 0x000fe200078e00ff */
[----:B------:R-:W-:Y:S02]  /*2270*/  SHF.L.U64.HI R203, R231, 0x1, R24 ;  /* 0x00000001e7cb7819 */ /* 0x000fe40000010218 */
[----:B------:R-:W-:Y:S01]  /*2280*/  SHF.L.U64.HI R204, R235, 0x1, R23 ;  /* 0x00000001ebcc7819 */ /* 0x000fe20000010217 */
[----:B------:R-:W-:Y:S02]  /*2290*/  IMAD R6, R4, c[0x0][0x1c4], R6 ;  /* 0x0000710004067a24 */ /* 0x000fe400078e0206 */
[----:B------:R-:W-:Y:S02]  /*22a0*/  IMAD R144, R145, -0x70, R21 ;  /* 0xffffff9091907824 */ /* 0x000fe400078e0215 */
[----:B-1----:R-:W-:-:S04]  /*22b0*/  IMAD.WIDE.U32 R2, R11, c[0x0][0x178], RZ ;  /* 0x00005e000b027a25 */ /* 0x002fc800078e00ff */
[----:B------:R-:W-:Y:S02]  /*22c0*/  IMAD.IADD R3, R3, 0x1, R0 ;  /* 0x0000000103037824 */ /* 0x000fe400078e0200 */
[----:B------:R-:W-:Y:S01]  /*22d0*/  IMAD.MOV.U32 R0, RZ, RZ, R5 ;  /* 0x000000ffff007224 */ /* 0x000fe200078e0005 */
[----:B------:R-:W-:Y:S01]  /*22e0*/  @P0 SHF.R.U32.HI R0, RZ, c[0x0][0x2cc], R7 ;  /* 0x0000b300ff000a19 */ /* 0x000fe20000011607 */
[----:B------:R-:W-:-:S03]  /*22f0*/  IMAD.WIDE.U32 R2, R22, c[0x0][0x1b8], R2 ;  /* 0x00006e0016027a25 */ /* 0x000fc600078e0002 */
[----:B------:R-:W-:Y:S01]  /*2300*/  SHF.R.S32.HI R7, RZ, 0x1f, R0 ;  /* 0x0000001fff077819 */ /* 0x000fe20000011400 */
[C---:B------:R-:W-:Y:S02]  /*2310*/  IMAD R3, R22.reuse, c[0x0][0x1bc], R3 ;  /* 0x00006f0016037a24 */ /* 0x040fe400078e0203 */
[----:B------:R-:W-:Y:S02]  /*2320*/  IMAD R250, R22, c[0x0][0x214], R243 ;  /* 0x0000850016fa7a24 */ /* 0x000fe400078e02f3 */
[----:B------:R-:W-:-:S04]  /*2330*/  IMAD.WIDE.U32 R2, R4, c[0x0][0x1c0], R2 ;  /* 0x0000700004027a25 */ /* 0x000fc800078e0002 */
[----:B------:R-:W-:Y:S02]  /*2340*/  IMAD.MOV R4, RZ, RZ, -R0 ;  /* 0x000000ffff047224 */ /* 0x000fe400078e0a00 */
[----:B------:R-:W-:Y:S02]  /*2350*/  IMAD.IADD R3, R3, 0x1, R6 ;  /* 0x0000000103037824 */ /* 0x000fe400078e0206 */
[----:B------:R-:W-:Y:S02]  /*2360*/  IMAD R4, R4, c[0x0][0x2c4], R5 ;  /* 0x0000b10004047a24 */ /* 0x000fe400078e0205 */
[----:B------:R-:W-:Y:S02]  /*2370*/  IMAD R5, R7, c[0x0][0x1b0], RZ ;  /* 0x00006c0007057a24 */ /* 0x000fe400078e02ff */
[----:B------:R-:W-:-:S04]  /*2380*/  IMAD.WIDE.U32 R2, R0, c[0x0][0x1b0], R2 ;  /* 0x00006c0000027a25 */ /* 0x000fc800078e0002 */
[----:B------:R-:W-:Y:S01]  /*2390*/  IMAD R6, R0, c[0x0][0x1b4], R5 ;  /* 0x00006d0000067a24 */ /* 0x000fe200078e0205 */
[----:B------:R-:W-:-:S03]  /*23a0*/  SHF.R.S32.HI R5, RZ, 0x1f, R4 ;  /* 0x0000001fff057819 */ /* 0x000fc60000011404 */
[----:B------:R-:W-:Y:S02]  /*23b0*/  IMAD.IADD R3, R3, 0x1, R6 ;  /* 0x0000000103037824 */ /* 0x000fe400078e0206 */
[----:B------:R-:W-:Y:S02]  /*23c0*/  IMAD R0, R5, c[0x0][0x1a8], RZ ;  /* 0x00006a0005007a24 */ /* 0x000fe400078e02ff */
[----:B------:R-:W-:-:S04]  /*23d0*/  IMAD.WIDE.U32 R2, R4, c[0x0][0x1a8], R2 ;  /* 0x00006a0004027a25 */ /* 0x000fc800078e0002 */
[----:B------:R-:W-:Y:S01]  /*23e0*/  IMAD R0, R4, c[0x0][0x1ac], R0 ;  /* 0x00006b0004007a24 */ /* 0x000fe200078e0200 */
[----:B------:R-:W-:-:S03]  /*23f0*/  LEA R17, P0, R2, c[0x0][0x160], 0x1 ;  /* 0x0000580002117a11 */ /* 0x000fc600078008ff */
[----:B------:R-:W-:Y:S02]  /*2400*/  IMAD.IADD R0, R3, 0x1, R0 ;  /* 0x0000000103007824 */ /* 0x000fe400078e0200 */
[----:B------:R-:W-:Y:S02]  /*2410*/  IMAD.MOV R3, RZ, RZ, -R8 ;  /* 0x000000ffff037224 */ /* 0x000fe400078e0a08 */
[----:B------:R-:W1:Y:S01]  /*2420*/  SHFL.IDX PT, R8, R17, RZ, 0x181f ;  /* 0x00181fff11087589 */ /* 0x000e6200000e0000 */
[----:B------:R-:W-:Y:S01]  /*2430*/  LEA.HI.X R16, R2, c[0x0][0x164], R0, 0x1, P0 ;  /* 0x0000590002107a11 */ /* 0x000fe200000f0c00 */
[----:B------:R-:W-:Y:S02]  /*2440*/  IMAD R206, R3, c[0x0][0x2b8], R9 ;  /* 0x0000ae0003ce7a24 */ /* 0x000fe400078e0209 */
[----:B------:R-:W-:Y:S01]  /*2450*/  SHFL.IDX PT, R9, R17, 0x1, 0x181f ;  /* 0x00381f0011097f89 */ /* 0x000fe200000e0000 */
[----:B------:R-:W-:Y:S02]  /*2460*/  IMAD R2, R245, 0x80, R234 ;  /* 0x00000080f5027824 */ /* 0x000fe400078e02ea */
[----:B------:R-:W-:Y:S01]  /*2470*/  IMAD R0, R12, c[0x0][0x2c4], RZ ;  /* 0x0000b1000c007a24 */ /* 0x000fe200078e02ff */
[----:B------:R-:W3:Y:S01]  /*2480*/  SHFL.IDX PT, R11, R16, RZ, 0x181f ;  /* 0x00181fff100b7589 */ /* 0x000ee200000e0000 */
[----:B------:R-:W-:-:S02]  /*2490*/  SHF.R.S32.HI R3, RZ, 0x1f, R206 ;  /* 0x0000001fff037819 */ /* 0x000fc400000114ce */
[C---:B------:R-:W-:Y:S01]  /*24a0*/  IADD3 R4, R2.reuse, 0x20, RZ ;  /* 0x0000002002047810 */ /* 0x040fe20007ffe0ff */
[----:B------:R-:W4:Y:S01]  /*24b0*/  SHFL.IDX PT, R18, R16, 0x1, 0x181f ;  /* 0x00381f0010127f89 */ /* 0x000f2200000e0000 */
[-C--:B------:R-:W-:Y:S01]  /*24c0*/  ISETP.GE.AND P4, PT, R2, R0.reuse, PT ;  /* 0x000000000200720c */ /* 0x080fe20003f86270 */
[C---:B------:R-:W-:Y:S01]  /*24d0*/  IMAD R6, R3.reuse, c[0x0][0x1e0], RZ ;  /* 0x0000780003067a24 */ /* 0x040fe200078e02ff */
[----:B------:R-:W-:Y:S01]  /*24e0*/  ISETP.GE.AND P0, PT, R4, R0, PT ;  /* 0x000000000400720c */ /* 0x000fe20003f06270 */
[----:B------:R-:W-:Y:S01]  /*24f0*/  IMAD R10, R3, c[0x0][0x208], RZ ;  /* 0x00008200030a7a24 */ /* 0x000fe200078e02ff */
[----:B------:R-:W-:Y:S01]  /*2500*/  SHFL.IDX PT, R19, R16, 0x2, 0x181f ;  /* 0x00581f0010137f89 */ /* 0x000fe200000e0000 */
[----:B------:R-:W-:Y:S01]  /*2510*/  IMAD R3, R206, c[0x0][0x1e4], R6 ;  /* 0x00007900ce037a24 */ /* 0x000fe200078e0206 */
[----:B------:R-:W-:Y:S01]  /*2520*/  IADD3 R20, R2, 0x40, RZ ;  /* 0x0000004002147810 */ /* 0x000fe20007ffe0ff */
[----:B------:R-:W-:Y:S01]  /*2530*/  IMAD.WIDE.U32 R4, R206, c[0x0][0x1e0], RZ ;  /* 0x00007800ce047a25 */ /* 0x000fe200078e00ff */
[----:B------:R-:W-:-:S03]  /*2540*/  IADD3 R2, R2, 0x60, RZ ;  /* 0x0000006002027810 */ /* 0x000fc60007ffe0ff */
[C---:B------:R-:W-:Y:S02]  /*2550*/  IMAD.WIDE.U32 R6, R206.reuse, c[0x0][0x208], RZ ;  /* 0x00008200ce067a25 */ /* 0x040fe400078e00ff */
[-C--:B-1----:R-:W-:Y:S02]  /*2560*/  @!P4 LEA R14, P5, R231, R8.reuse, 0x1 ;  /* 0x00000008e70ec211 */ /* 0x082fe400078a08ff */
[----:B------:R-:W-:Y:S01]  /*2570*/  IMAD R10, R206, c[0x0][0x20c], R10 ;  /* 0x00008300ce0a7a24 */ /* 0x000fe200078e020a */
[----:B------:R-:W-:Y:S01]  /*2580*/  @!P4 LEA R12, P1, R235, R8, 0x1 ;  /* 0x00000008eb0cc211 */ /* 0x000fe200078208ff */
[----:B------:R-:W-:Y:S02]  /*2590*/  IMAD.IADD R3, R5, 0x1, R3 ;  /* 0x0000000105037824 */ /* 0x000fe400078e0203 */
[----:B------:R-:W-:Y:S01]  /*25a0*/  IMAD.IADD R5, R7, 0x1, R10 ;  /* 0x0000000107057824 */ /* 0x000fe200078e020a */
[C---:B---3--:R-:W-:Y:S01]  /*25b0*/  @!P4 LEA.HI.X R15, R231.reuse, R11, R24, 0x1, P5 ;  /* 0x0000000be70fc211 */ /* 0x048fe200028f0c18 */
[----:B------:R-:W1:Y:S01]  /*25c0*/  SHFL.IDX PT, R7, R17, 0x2, 0x181f ;  /* 0x00581f0011077f89 */ /* 0x000e6200000e0000 */
[----:B------:R-:W-:-:S02]  /*25d0*/  @!P0 LEA R10, P5, R231, R9, 0x1 ;  /* 0x00000009e70a8211 */ /* 0x000fc400078a08ff */
[----:B------:R-:W-:Y:S01]  /*25e0*/  @!P4 LEA.HI.X R13, R235, R11, R23, 0x1, P1 ;  /* 0x0000000beb0dc211 */ /* 0x000fe200008f0c17 */
[----:B------:R2:W-:Y:S01]  /*25f0*/  @!P4 LDGSTS.E.BYPASS.LTC128B.128 [R200+0x100], [R14.64], !P3 ;  /* 0x001000000ec8cfae */ /* 0x0005e2000d901d48 */
[----:B----4-:R-:W-:Y:S02]  /*2600*/  @!P0 LEA.HI.X R11, R231, R18, R24, 0x1, P5 ;  /* 0x00000012e70b8211 */ /* 0x010fe400028f0c18 */
[----:B------:R-:W-:Y:S01]  /*2610*/  ISETP.GE.AND P5, PT, R20, R0, PT ;  /* 0x000000001400720c */ /* 0x000fe20003fa6270 */
[----:B------:R3:W-:Y:S01]  /*2620*/  @!P4 LDGSTS.E.BYPASS.LTC128B.128 [R200+0x4100], [R12.64], !P2 ;  /* 0x041000000cc8cfae */ /* 0x0007e2000d101d48 */
[----:B------:R-:W-:-:S03]  /*2630*/  @!P0 LEA R8, P1, R235, R9, 0x1 ;  /* 0x00000009eb088211 */ /* 0x000fc600078208ff */
[----:B------:R4:W-:Y:S01]  /*2640*/  @!P0 LDGSTS.E.BYPASS.LTC128B.128 [R200+0x1100], [R10.64], !P3 ;  /* 0x011000000ac88fae */ /* 0x0009e2000d901d48 */
[----:B------:R-:W-:Y:S02]  /*2650*/  @!P0 LEA.HI.X R9, R235, R18, R23, 0x1, P1 ;  /* 0x00000012eb098211 */ /* 0x000fe400008f0c17 */
[----:B------:R-:W-:Y:S01]  /*2660*/  ISETP.GE.AND P1, PT, R2, R0, PT ;  /* 0x000000000200720c */ /* 0x000fe20003f26270 */
[----:B------:R-:W-:Y:S02]  /*2670*/  IMAD.MOV.U32 R2, RZ, RZ, R4 ;  /* 0x000000ffff027224 */ /* 0x000fe400078e0004 */
[----:B------:R-:W-:Y:S01]  /*2680*/  IMAD.MOV.U32 R4, RZ, RZ, R6 ;  /* 0x000000ffff047224 */ /* 0x000fe200078e0006 */
[----:B------:R5:W-:Y:S01]  /*2690*/  @!P0 LDGSTS.E.BYPASS.LTC128B.128 [R200+0x5100], [R8.64], !P2 ;  /* 0x0510000008c88fae */ /* 0x000be2000d101d48 */
[----:B-1----:R-:W-:-:S03]  /*26a0*/  @!P5 LEA R6, P0, R231, R7, 0x1 ;  /* 0x00000007e706d211 */ /* 0x002fc600078008ff */
[----:B---3--:R-:W-:Y:S04]  /*26b0*/  SHFL.IDX PT, R12, R16, 0x3, 0x181f ;  /* 0x00781f00100c7f89 */ /* 0x008fe800000e0000 */
[----:B----4-:R-:W1:Y:S01]  /*26c0*/  SHFL.IDX PT, R11, R17, 0x3, 0x181f ;  /* 0x00781f00110b7f89 */ /* 0x010e6200000e0000 */
[----:B-----5:R-:W-:Y:S02]  /*26d0*/  @!P5 LEA R8, P4, R235, R7, 0x1 ;  /* 0x00000007eb08d211 */ /* 0x020fe400078808ff */
[-C--:B------:R-:W-:Y:S02]  /*26e0*/  @!P5 LEA.HI.X R7, R231, R19.reuse, R24, 0x1, P0 ;  /* 0x00000013e707d211 */ /* 0x080fe400000f0c18 */
[----:B------:R-:W-:-:S03]  /*26f0*/  @!P5 LEA.HI.X R9, R235, R19, R23, 0x1, P4 ;  /* 0x00000013eb09d211 */ /* 0x000fc600020f0c17 */
[----:B------:R3:W-:Y:S04]  /*2700*/  @!P5 LDGSTS.E.BYPASS.LTC128B.128 [R200+0x2100], [R6.64], !P3 ;  /* 0x0210000006c8dfae */ /* 0x0007e8000d901d48 */
[----:B------:R4:W-:Y:S01]  /*2710*/  @!P5 LDGSTS.E.BYPASS.LTC128B.128 [R200+0x6100], [R8.64], !P2 ;  /* 0x0610000008c8dfae */ /* 0x0009e2000d101d48 */
[----:B--2---:R-:W-:Y:S01]  /*2720*/  SHF.R.S32.HI R15, RZ, 0x1f, R205 ;  /* 0x0000001fff0f7819 */ /* 0x004fe200000114cd */
[----:B------:R-:W-:-:S04]  /*2730*/  IMAD.WIDE.U32 R2, R205, c[0x0][0x1f0], R2 ;  /* 0x00007c00cd027a25 */ /* 0x000fc800078e0002 */
[C---:B------:R-:W-:Y:S01]  /*2740*/  IMAD R0, R15.reuse, c[0x0][0x1f0], RZ ;  /* 0x00007c000f007a24 */ /* 0x040fe200078e02ff */
[----:B------:R-:W-:Y:S01]  /*2750*/  IADD3 R2, P0, R2, R238, RZ ;  /* 0x000000ee02027210 */ /* 0x000fe20007f1e0ff */
[----:B----4-:R-:W-:Y:S02]  /*2760*/  IMAD R9, R15, c[0x0][0x218], RZ ;  /* 0x000086000f097a24 */ /* 0x010fe400078e02ff */
[----:B------:R-:W-:-:S05]  /*2770*/  IMAD R0, R205, c[0x0][0x1f4], R0 ;  /* 0x00007d00cd007a24 */ /* 0x000fca00078e0200 */
[----:B---3--:R-:W-:Y:S02]  /*2780*/  IADD3.X R6, R248, R3, R0, P0, !PT ;  /* 0x00000003f8067210 */ /* 0x008fe400007fe400 */
[----:B------:R-:W-:Y:S02]  /*2790*/  LEA R0, P0, R2, c[0x0][0x1c8], 0x1 ;  /* 0x0000720002007a11 */ /* 0x000fe400078008ff */
[----:B------:R-:W-:Y:S02]  /*27a0*/  IMNMX R3, R144, 0x70, PT ;  /* 0x0000007090037817 */ /* 0x000fe40003800200 */
[----:B------:R-:W-:Y:S01]  /*27b0*/  LEA.HI.X R18, R2, c[0x0][0x1cc], R6, 0x1, P0 ;  /* 0x0000730002127a11 */ /* 0x000fe200000f0c06 */
[----:B------:R-:W-:Y:S01]  /*27c0*/  SHFL.IDX PT, R10, R0, RZ, 0x181f ;  /* 0x00181fff000a7589 */ /* 0x000fe200000e0000 */
[-C--:B-1----:R-:W-:Y:S01]  /*27d0*/  @!P1 LEA R6, P4, R231, R11.reuse, 0x1 ;  /* 0x0000000be7069211 */ /* 0x082fe200078808ff */
[----:B------:R-:W-:Y:S02]  /*27e0*/  IMAD.IADD R8, R3, 0x1, -R234 ;  /* 0x0000000103087824 */ /* 0x000fe400078e0aea */
[----:B------:R-:W-:Y:S01]  /*27f0*/  SHFL.IDX PT, R16, R18, RZ, 0x181f ;  /* 0x00181fff12107589 */ /* 0x000fe200000e0000 */
[----:B------:R-:W-:Y:S01]  /*2800*/  IMAD.WIDE.U32 R2, R205, c[0x0][0x218], R4 ;  /* 0x00008600cd027a25 */ /* 0x000fe200078e0004 */
[----:B------:R-:W-:-:S02]  /*2810*/  @!P1 LEA R4, P0, R235, R11, 0x1 ;  /* 0x0000000beb049211 */ /* 0x000fc400078008ff */
[----:B------:R-:W1:Y:S01]  /*2820*/  SHFL.IDX PT, R13, R0, 0x1, 0x181f ;  /* 0x00381f00000d7f89 */ /* 0x000e6200000e0000 */
[C---:B------:R-:W-:Y:S02]  /*2830*/  ISETP.GE.AND P6, PT, R8.reuse, 0x1, PT ;  /* 0x000000010800780c */ /* 0x040fe40003fc6270 */
[----:B------:R-:W-:Y:S01]  /*2840*/  ISETP.GE.AND P5, PT, R8, 0x21, PT ;  /* 0x000000210800780c */ /* 0x000fe20003fa6270 */
[----:B------:R-:W2:Y:S01]  /*2850*/  SHFL.IDX PT, R14, R18, 0x1, 0x181f ;  /* 0x00381f00120e7f89 */ /* 0x000ea200000e0000 */
[-C--:B------:R-:W-:Y:S02]  /*2860*/  @!P1 LEA.HI.X R7, R231, R12.reuse, R24, 0x1, P4 ;  /* 0x0000000ce7079211 */ /* 0x080fe400020f0c18 */
[----:B------:R-:W-:Y:S02]  /*2870*/  @!P1 LEA.HI.X R5, R235, R12, R23, 0x1, P0 ;  /* 0x0000000ceb059211 */ /* 0x000fe400000f0c17 */
[----:B------:R-:W-:Y:S01]  /*2880*/  IADD3 R15, P0, R2, R242, RZ ;  /* 0x000000f2020f7210 */ /* 0x000fe20007f1e0ff */
[----:B------:R-:W-:Y:S01]  /*2890*/  IMAD R2, R205, c[0x0][0x21c], R9 ;  /* 0x00008700cd027a24 */ /* 0x000fe200078e0209 */
[----:B------:R3:W-:Y:S01]  /*28a0*/  @!P1 LDGSTS.E.BYPASS.LTC128B.128 [R200+0x3100], [R6.64], !P3 ;  /* 0x0310000006c89fae */ /* 0x0007e2000d901d48 */
[----:B------:R-:W-:-:S02]  /*28b0*/  ISETP.GE.AND P3, PT, R231, c[0x0][0x1d4], PT ;  /* 0x00007500e7007a0c */ /* 0x000fc40003f66270 */
[----:B------:R-:W-:Y:S01]  /*28c0*/  ISETP.GE.AND P4, PT, R8, 0x41, PT ;  /* 0x000000410800780c */ /* 0x000fe20003f86270 */
[----:B------:R-:W4:Y:S01]  /*28d0*/  SHFL.IDX PT, R9, R0, 0x2, 0x181f ;  /* 0x00581f0000097f89 */ /* 0x000f2200000e0000 */
[----:B------:R-:W-:-:S03]  /*28e0*/  IADD3.X R17, R250, R3, R2, P0, !PT ;  /* 0x00000003fa117210 */ /* 0x000fc600007fe402 */
[----:B------:R5:W-:Y:S04]  /*28f0*/  @!P1 LDGSTS.E.BYPASS.LTC128B.128 [R200+0x7100], [R4.64], !P2 ;  /* 0x0710000004c89fae */ /* 0x000be8000d101d48 */
[----:B------:R-:W-:Y:S01]  /*2900*/  SHFL.IDX PT, R12, R0, 0x3, 0x181f ;  /* 0x00781f00000c7f89 */ /* 0x000fe200000e0000 */
[----:B-1----:R-:W-:-:S03]  /*2910*/  @P5 LEA R2, P2, R231, R13, 0x1 ;  /* 0x0000000de7025211 */ /* 0x002fc600078408ff */
[----:B------:R-:W1:Y:S01]  /*2920*/  SHFL.IDX PT, R0, R18, 0x2, 0x181f ;  /* 0x00581f0012007f89 */ /* 0x000e6200000e0000 */
[C---:B--2---:R-:W-:Y:S02]  /*2930*/  @P5 LEA.HI.X R3, R231.reuse, R14, R24, 0x1, P2 ;  /* 0x0000000ee7035211 */ /* 0x044fe400010f0c18 */
[----:B------:R-:W-:Y:S01]  /*2940*/  ISETP.GE.AND P2, PT, R8, 0x61, PT ;  /* 0x000000610800780c */ /* 0x000fe20003f46270 */
[----:B------:R-:W0:Y:S01]  /*2950*/  LDGDEPBAR ;  /* 0x00000000000079af */ /* 0x000e220000000000 */
[----:B---3--:R-:W-:-:S04]  /*2960*/  @P6 LEA R6, P1, R231, R10, 0x1 ;  /* 0x0000000ae7066211 */ /* 0x008fc800078208ff */
[----:B------:R-:W-:Y:S02]  /*2970*/  @P6 LEA.HI.X R7, R231, R16, R24, 0x1, P1 ;  /* 0x00000010e7076211 */ /* 0x000fe400008f0c18 */
[----:B-----5:R-:W-:-:S03]  /*2980*/  @P6 LEA R4, P0, R235, R10, 0x1 ;  /* 0x0000000aeb046211 */ /* 0x020fc600078008ff */
[----:B------:R2:W-:Y:S01]  /*2990*/  @P6 LDGSTS.E.BYPASS.LTC128B.128 [R200+0x8100], [R6.64], !P3 ;  /* 0x0810000006c86fae */ /* 0x0005e2000d901d48 */
[C---:B------:R-:W-:Y:S02]  /*29a0*/  @P5 LEA R10, P1, R235.reuse, R13, 0x1 ;  /* 0x0000000deb0a5211 */ /* 0x040fe400078208ff */
[C-C-:B------:R-:W-:Y:S01]  /*29b0*/  @P6 LEA.HI.X R5, R235.reuse, R16, R23.reuse, 0x1, P0 ;  /* 0x00000010eb056211 */ /* 0x140fe200000f0c17 */
[----:B------:R-:W3:Y:S01]  /*29c0*/  SHFL.IDX PT, R13, R18, 0x3, 0x181f ;  /* 0x00781f00120d7f89 */ /* 0x000ee200000e0000 */
[C---:B------:R-:W-:Y:S02]  /*29d0*/  ISETP.GE.AND P0, PT, R235.reuse, c[0x0][0x1d4], PT ;  /* 0x00007500eb007a0c */ /* 0x040fe40003f06270 */
[----:B------:R-:W-:Y:S02]  /*29e0*/  @P5 LEA.HI.X R11, R235, R14, R23, 0x1, P1 ;  /* 0x0000000eeb0b5211 */ /* 0x000fe400008f0c17 */
[----:B------:R-:W-:-:S04]  /*29f0*/  LEA R14, P1, R15, c[0x0][0x1f8], 0x1 ;  /* 0x00007e000f0e7a11 */ /* 0x000fc800078208ff */
[----:B------:R-:W-:Y:S02]  /*2a00*/  LEA.HI.X R15, R15, c[0x0][0x1fc], R17, 0x1, P1 ;  /* 0x00007f000f0f7a11 */ /* 0x000fe400008f0c11 */
[----:B----4-:R-:W-:-:S03]  /*2a10*/  @P4 LEA R8, P1, R231, R9, 0x1 ;  /* 0x00000009e7084211 */ /* 0x010fc600078208ff */
[----:B------:R4:W-:Y:S01]  /*2a20*/  @P6 LDGSTS.E.BYPASS.LTC128B.128 [R200+0xb900], [R4.64], !P0 ;  /* 0x0b90000004c86fae */ /* 0x0009e2000c101d48 */
[----:B------:R-:W-:-:S03]  /*2a30*/  ISETP.GE.AND P6, PT, R231, c[0x0][0x1d4], PT ;  /* 0x00007500e7007a0c */ /* 0x000fc60003fc6270 */
[----:B------:R5:W-:Y:S04]  /*2a40*/  @P5 LDGSTS.E.BYPASS.LTC128B.128 [R200+0x9100], [R2.64], !P3 ;  /* 0x0910000002c85fae */ /* 0x000be8000d901d48 */
[----:B------:R3:W-:Y:S01]  /*2a50*/  @P5 LDGSTS.E.BYPASS.LTC128B.128 [R200+0xc900], [R10.64], !P0 ;  /* 0x0c9000000ac85fae */ /* 0x0007e2000c101d48 */
[----:B--2---:R-:W-:Y:S02]  /*2a60*/  @P4 LEA R6, P5, R235, R9, 0x1 ;  /* 0x00000009eb064211 */ /* 0x004fe400078a08ff */
[-C--:B-1----:R-:W-:Y:S02]  /*2a70*/  @P4 LEA.HI.X R9, R231, R0.reuse, R24, 0x1, P1 ;  /* 0x00000000e7094211 */ /* 0x082fe400008f0c18 */
[----:B------:R-:W-:Y:S02]  /*2a80*/  @P4 LEA.HI.X R7, R235, R0, R23, 0x1, P5 ;  /* 0x00000000eb074211 */ /* 0x000fe400028f0c17 */
[----:B------:R-:W-:Y:S01]  /*2a90*/  IADD3 R0, R71, 0x20, RZ ;  /* 0x0000002047007810 */ /* 0x000fe20007ffe0ff */
[----:B------:R1:W-:Y:S04]  /*2aa0*/  @P4 LDGSTS.E.BYPASS.LTC128B.128 [R200+0xa100], [R8.64], !P3 ;  /* 0x0a10000008c84fae */ /* 0x0003e8000d901d48 */
[----:B------:R2:W-:Y:S01]  /*2ab0*/  @P4 LDGSTS.E.BYPASS.LTC128B.128 [R200+0xd900], [R6.64], !P0 ;  /* 0x0d90000006c84fae */ /* 0x0005e2000c101d48 */
[----:B----4-:R-:W-:-:S02]  /*2ac0*/  @P2 LEA R4, P1, R231, R12, 0x1 ;  /* 0x0000000ce7042211 */ /* 0x010fc400078208ff */
[C---:B-----5:R-:W-:Y:S01]  /*2ad0*/  @P2 LEA R2, P5, R235.reuse, R12, 0x1 ;  /* 0x0000000ceb022211 */ /* 0x060fe200078a08ff */
[----:B------:R-:W-:Y:S01]  /*2ae0*/  IMAD.SHL.U32 R12, R235, 0x2, RZ ;  /* 0x00000002eb0c7824 */ /* 0x000fe200078e00ff */
[-C--:B---3--:R-:W-:Y:S02]  /*2af0*/  @P2 LEA.HI.X R5, R231, R13.reuse, R24, 0x1, P1 ;  /* 0x0000000de7052211 */ /* 0x088fe400008f0c18 */
[----:B------:R-:W-:Y:S01]  /*2b00*/  @P2 LEA.HI.X R3, R235, R13, R23, 0x1, P5 ;  /* 0x0000000deb032211 */ /* 0x000fe200028f0c17 */
[----:B------:R-:W3:Y:S01]  /*2b10*/  SHFL.IDX PT, R10, R14, RZ, 0x181f ;  /* 0x00181fff0e0a7589 */ /* 0x000ee200000e0000 */
[----:B------:R-:W-:Y:S01]  /*2b20*/  LOP3.LUT P1, RZ, R233, 0x2, RZ, 0xc0, !PT ;  /* 0x00000002e9ff7812 */ /* 0x000fe2000782c0ff */
[----:B------:R-:W-:Y:S01]  /*2b30*/  IMAD.SHL.U32 R13, R231, 0x2, RZ ;  /* 0x00000002e70d7824 */ /* 0x000fe200078e00ff */
[----:B------:R-:W-:Y:S01]  /*2b40*/  ISETP.GE.AND P5, PT, R235, c[0x0][0x1d4], PT ;  /* 0x00007500eb007a0c */ /* 0x000fe20003fa6270 */
[----:B------:R4:W-:Y:S04]  /*2b50*/  @P2 LDGSTS.E.BYPASS.LTC128B.128 [R200+0xb100], [R4.64], !P3 ;  /* 0x0b10000004c82fae */ /* 0x0009e8000d901d48 */
[----:B------:R3:W-:Y:S04]  /*2b60*/  @P2 LDGSTS.E.BYPASS.LTC128B.128 [R200+0xe900], [R2.64], !P0 ;  /* 0x0e90000002c82fae */ /* 0x0007e8000c101d48 */
[----:B------:R-:W0:Y:S02]  /*2b70*/  LDGDEPBAR ;  /* 0x00000000000079af */ /* 0x000e240000000000 */
[----:B------:R-:W-:-:S02]  /*2b80*/  @P1 IADD3 R0, R71, -0x20, RZ ;  /* 0xffffffe047001810 */ /* 0x000fc40007ffe0ff */
[----:B-1----:R-:W1:Y:S04]  /*2b90*/  SHFL.IDX PT, R8, R15, RZ, 0x181f ;  /* 0x00181fff0f087589 */ /* 0x002e6800000e0000 */
[----:B------:R-:W-:Y:S04]  /*2ba0*/  SHFL.IDX PT, R9, R15, 0x1, 0x181f ;  /* 0x00381f000f097f89 */ /* 0x000fe800000e0000 */
[----:B------:R-:W-:Y:S04]  /*2bb0*/  SHFL.IDX PT, R11, R15, 0x2, 0x181f ;  /* 0x00581f000f0b7f89 */ /* 0x000fe800000e0000 */
[----:B----4-:R-:W4:Y:S01]  /*2bc0*/  SHFL.IDX PT, R5, R14, 0x1, 0x181f ;  /* 0x00381f000e057f89 */ /* 0x010f2200000e0000 */
[----:B------:R-:W-:Y:S01]  /*2bd0*/  IMAD.IADD R4, R144, 0x1, -R234 ;  /* 0x0000000190047824 */ /* 0x000fe200078e0aea */
[----:B---3--:R-:W-:Y:S01]  /*2be0*/  IADD3 R2, P1, R10, R13, RZ ;  /* 0x0000000d0a027210 */ /* 0x008fe20007f3e0ff */
[----:B------:R-:W-:-:S04]  /*2bf0*/  DEPBAR.LE SB0, 0x1 ;  /* 0x000080400000791a */ /* 0x000fc80000000000 */
[----:B------:R-:W-:Y:S01]  /*2c00*/  BAR.SYNC.DEFER_BLOCKING 0x0 ;  /* 0x0000000000007b1d */ /* 0x000fe20000010000 */
[----:B------:R-:W-:Y:S01]  /*2c10*/  ISETP.LT.OR P4, PT, R4, 0x1, P6 ;  /* 0x000000010400780c */ /* 0x000fe20003781670 */
[----:B-1----:R-:W-:Y:S01]  /*2c20*/  IMAD.X R3, R8, 0x1, R203, P1 ;  /* 0x0000000108037824 */ /* 0x002fe200008e06cb */
[----:B--2---:R-:W-:Y:S02]  /*2c30*/  IADD3 R6, P1, R10, R12, RZ ;  /* 0x0000000c0a067210 */ /* 0x004fe40007f3e0ff */
[----:B------:R-:W-:Y:S01]  /*2c40*/  ISETP.LT.OR P2, PT, R4, 0x1, P5 ;  /* 0x000000010400780c */ /* 0x000fe20002f41670 */
[----:B------:R-:W1:Y:S02]  /*2c50*/  SHFL.IDX PT, R10, R14, 0x2, 0x181f ;  /* 0x00581f000e0a7f89 */ /* 0x000e6400000e0000 */
[----:B------:R-:W-:Y:S02]  /*2c60*/  IMAD.X R7, R8, 0x1, R204, P1 ;  /* 0x0000000108077824 */ /* 0x000fe400008e06cc */
[----:B------:R2:W3:Y:S04]  /*2c70*/  LDSM.16.M88.4 R128, [R195] ;  /* 0x00000000c380783b */ /* 0x0004e80000000200 */
[----:B------:R2:W1:Y:S04]  /*2c80*/  LDSM.16.M88.4 R132, [R196] ;  /* 0x00000000c484783b */ /* 0x0004680000000200 */
[----:B------:R2:W1:Y:S04]  /*2c90*/  LDSM.16.M88.4 R164, [R198] ;  /* 0x00000000c6a4783b */ /* 0x0004680000000200 */
[----:B------:R2:W1:Y:S04]  /*2ca0*/  LDSM.16.M88.4 R168, [R197] ;  /* 0x00000000c5a8783b */ /* 0x0004680000000200 */
[----:B------:R2:W1:Y:S04]  /*2cb0*/  LDSM.16.M88.4 R172, [R195+0x4000] ;  /* 0x00400000c3ac783b */ /* 0x0004680000000200 */
[----:B------:R2:W1:Y:S04]  /*2cc0*/  LDSM.16.M88.4 R176, [R196+0x4000] ;  /* 0x00400000c4b0783b */ /* 0x0004680000000200 */
[----:B------:R2:W1:Y:S04]  /*2cd0*/  LDSM.16.M88.4 R180, [R198+0x4000] ;  /* 0x00400000c6b4783b */ /* 0x0004680000000200 */
[----:B------:R2:W1:Y:S04]  /*2ce0*/  LDSM.16.M88.4 R184, [R197+0x4000] ;  /* 0x00400000c5b8783b */ /* 0x0004680000000200 */
[----:B------:R-:W-:Y:S06]  /*2cf0*/  BAR.SYNC.DEFER_BLOCKING 0x0 ;  /* 0x0000000000007b1d */ /* 0x000fec0000010000 */
[----:B------:R-:W-:-:S04]  /*2d00*/  DEPBAR.LE SB0, 0x0 ;  /* 0x000080000000791a */ /* 0x000fc80000000000 */
[----:B------:R-:W-:Y:S06]  /*2d10*/  BAR.SYNC.DEFER_BLOCKING 0x0 ;  /* 0x0000000000007b1d */ /* 0x000fec0000010000 */
[----:B------:R2:W1:Y:S04]  /*2d20*/  LDSM.16.M88.4 R24, [R0] ;  /* 0x000000000018783b */ /* 0x0004680000000200 */
[----:B------:R2:W1:Y:S04]  /*2d30*/  LDSM.16.M88.4 R32, [R0+0x800] ;  /* 0x000800000020783b */ /* 0x0004680000000200 */
[----:B------:R2:W1:Y:S04]  /*2d40*/  LDSM.16.M88.4 R44, [R0+0x1000] ;  /* 0x00100000002c783b */ /* 0x0004680000000200 */
[----:B------:R2:W1:Y:S04]  /*2d50*/  LDSM.16.M88.4 R48, [R0+0x1800] ;  /* 0x001800000030783b */ /* 0x0004680000000200 */
[----:B------:R2:W1:Y:S04]  /*2d60*/  LDSM.16.M88.4 R96, [R0+0x2000] ;  /* 0x002000000060783b */ /* 0x0004680000000200 */
[----:B------:R2:W1:Y:S04]  /*2d70*/  LDSM.16.M88.4 R104, [R0+0x2800] ;  /* 0x002800000068783b */ /* 0x0004680000000200 */
[----:B------:R2:W1:Y:S04]  /*2d80*/  LDSM.16.M88.4 R136, [R0+0x3000] ;  /* 0x003000000088783b */ /* 0x0004680000000200 */
[----:B------:R2:W1:Y:S04]  /*2d90*/  LDSM.16.M88.4 R16, [R71] ;  /* 0x000000004710783b */ /* 0x0004680000000200 */
[----:B------:R2:W1:Y:S04]  /*2da0*/  LDSM.16.M88.4 R20, [R71+0x800] ;  /* 0x000800004714783b */ /* 0x0004680000000200 */
[----:B------:R2:W1:Y:S04]  /*2db0*/  LDSM.16.M88.4 R28, [R71+0x1000] ;  /* 0x00100000471c783b */ /* 0x0004680000000200 */
[----:B------:R2:W1:Y:S04]  /*2dc0*/  LDSM.16.M88.4 R40, [R71+0x1800] ;  /* 0x001800004728783b */ /* 0x0004680000000200 */
[----:B------:R2:W1:Y:S04]  /*2dd0*/  LDSM.16.M88.4 R52, [R71+0x2000] ;  /* 0x002000004734783b */ /* 0x0004680000000200 */
[----:B------:R2:W1:Y:S04]  /*2de0*/  LDSM.16.M88.4 R56, [R71+0x2800] ;  /* 0x002800004738783b */ /* 0x0004680000000200 */
[----:B------:R2:W1:Y:S04]  /*2df0*/  LDSM.16.M88.4 R60, [R71+0x3000] ;  /* 0x00300000473c783b */ /* 0x0004680000000200 */
[----:B------:R-:W-:Y:S01]  /*2e00*/  @!PT LDS RZ, [RZ] ;  /* 0x00000000fffff984 */ /* 0x000fe20000000800 */
[----:B------:R-:W-:Y:S01]  /*2e10*/  @!PT LDS RZ, [RZ] ;  /* 0x00000000fffff984 */ /* 0x000fe20000000800 */
[----:B------:R-:W-:Y:S01]  /*2e20*/  @!PT LDS RZ, [RZ] ;  /* 0x00000000fffff984 */ /* 0x000fe20000000800 */
[----:B------:R4:W-:Y:S01]  /*2e30*/  LDGSTS.E.BYPASS.LTC128B.128 [R200+0x100], [R2.64], !P4 ;  /* 0x0010000002c87fae */ /* 0x0009e2000e101d48 */
[----:B------:R-:W-:-:S03]  /*2e40*/  ISETP.LT.OR P4, PT, R4, 0x21, P6 ;  /* 0x000000210400780c */ /* 0x000fc60003781670 */
[----:B------:R1:W-:Y:S01]  /*2e50*/  LDGSTS.E.BYPASS.LTC128B.128 [R200+0x3900], [R6.64], !P2 ;  /* 0x0390000006c87fae */ /* 0x0003e2000d101d48 */
[----:B------:R-:W-:Y:S02]  /*2e60*/  ISETP.LT.OR P2, PT, R4, 0x21, P5 ;  /* 0x000000210400780c */ /* 0x000fe40002f41670 */
[----:B----4-:R-:W-:-:S05]  /*2e70*/  IADD3 R2, P1, R5, R13, RZ ;  /* 0x0000000d05027210 */ /* 0x010fca0007f3e0ff */
[----:B------:R-:W-:Y:S01]  /*2e80*/  IMAD.X R3, R9, 0x1, R203, P1 ;  /* 0x0000000109037824 */ /* 0x000fe200008e06cb */
[----:B------:R-:W-:-:S04]  /*2e90*/  IADD3 R8, P1, R5, R12, RZ ;  /* 0x0000000c05087210 */ /* 0x000fc80007f3e0ff */
[----:B------:R4:W-:Y:S01]  /*2ea0*/  LDGSTS.E.BYPASS.LTC128B.128 [R200+0x1100], [R2.64], !P4 ;  /* 0x0110000002c87fae */ /* 0x0009e2000e101d48 */
[----:B------:R-:W-:Y:S01]  /*2eb0*/  IMAD.X R9, R9, 0x1, R204, P1 ;  /* 0x0000000109097824 */ /* 0x000fe200008e06cc */
[----:B-1----:R-:W-:Y:S02]  /*2ec0*/  IADD3 R6, P1, R10, R13, RZ ;  /* 0x0000000d0a067210 */ /* 0x002fe40007f3e0ff */
[C---:B------:R-:W-:Y:S02]  /*2ed0*/  ISETP.LT.OR P4, PT, R4.reuse, 0x41, P6 ;  /* 0x000000410400780c */ /* 0x040fe40003781670 */
[----:B------:R2:W-:Y:S01]  /*2ee0*/  LDGSTS.E.BYPASS.LTC128B.128 [R200+0x4900], [R8.64], !P2 ;  /* 0x0490000008c87fae */ /* 0x0005e2000d101d48 */
[----:B------:R-:W-:Y:S01]  /*2ef0*/  IMAD.X R7, R11, 0x1, R203, P1 ;  /* 0x000000010b077824 */ /* 0x000fe200008e06cb */
[----:B------:R-:W-:-:S09]  /*2f00*/  ISETP.LT.OR P2, PT, R4, 0x41, P5 ;  /* 0x000000410400780c */ /* 0x000fd20002f41670 */
[----:B------:R2:W-:Y:S01]  /*2f10*/  LDGSTS.E.BYPASS.LTC128B.128 [R200+0x2100], [R6.64], !P4 ;  /* 0x0210000006c87fae */ /* 0x0005e2000e101d48 */
[----:B------:R-:W-:Y:S02]  /*2f20*/  ISETP.GT.AND P4, PT, R36, 0x6f, PT ;  /* 0x0000006f2400780c */ /* 0x000fe40003f84270 */
[----:B----4-:R-:W-:Y:S02]  /*2f30*/  IADD3 R2, P1, R10, R12, RZ ;  /* 0x0000000c0a027210 */ /* 0x010fe40007f3e0ff */
[----:B------:R-:W1:Y:S03]  /*2f40*/  S2R R12, SR_TID.X ;  /* 0x00000000000c7919 */ /* 0x000e660000002100 */
[----:B------:R-:W-:-:S05]  /*2f50*/  IMAD.X R3, R11, 0x1, R204, P1 ;  /* 0x000000010b037824 */ /* 0x000fca00008e06cc */
[----:B------:R2:W-:Y:S01]  /*2f60*/  LDGSTS.E.BYPASS.LTC128B.128 [R200+0x5900], [R2.64], !P2 ;  /* 0x0590000002c87fae */ /* 0x0005e2000d101d48 */
[----:B-1----:R-:W-:-:S13]  /*2f70*/  ISETP.GT.AND P1, PT, R12, 0x7f, PT ;  /* 0x0000007f0c00780c */ /* 0x002fda0003f24270 */
[----:B------:R-:W-:Y:S05]  /*2f80*/  @P1 BRA `(.L_x_183) ;  /* 0x0000010000001947 */ /* 0x000fea0003800000 */
[----:B--23--:R-:W-:Y:S05]  /*2f90*/  BRA.DIV ~URZ, `(.L_x_184) ;  /* 0x0000bae27f007947 */ /* 0x00cfea000b800000 */
[----:B------:R1:W2:Y:S04]  /*2fa0*/  SHFL.IDX PT, R0, R15, 0x3, 0x181f ;  /* 0x00781f000f007f89 */ /* 0x0002a800000e0000 */
[----:B------:R1:W3:Y:S02]  /*2fb0*/  SHFL.IDX PT, R2, R14, 0x3, 0x181f ;  /* 0x00781f000e027f89 */ /* 0x0002e400000e0000 */
.L_x_280:
[----:B------:R-:W-:Y:S01]  /*2fc0*/  IMAD.SHL.U32 R5, R231, 0x2, RZ ;  /* 0x00000002e7057824 */ /* 0x000fe200078e00ff */
[C---:B------:R-:W-:Y:S01]  /*2fd0*/  ISETP.LT.OR P6, PT, R4.reuse, 0x61, P6 ;  /* 0x000000610400780c */ /* 0x040fe200037c1670 */
[----:B------:R-:W-:Y:S01]  /*2fe0*/  IMAD.SHL.U32 R3, R235, 0x2, RZ ;  /* 0x00000002eb037824 */ /* 0x000fe200078e00ff */
[----:B------:R-:W-:Y:S02]  /*2ff0*/  ISETP.LT.OR P5, PT, R4, 0x61, P5 ;  /* 0x000000610400780c */ /* 0x000fe40002fa1670 */
[C---:B---3--:R-:W-:Y:S02]  /*3000*/  IADD3 R4, P2, R2.reuse, R5, RZ ;  /* 0x0000000502047210 */ /* 0x048fe40007f5e0ff */
[----:B------:R-:W-:-:S03]  /*3010*/  IADD3 R2, P1, R2, R3, RZ ;  /* 0x0000000302027210 */ /* 0x000fc60007f3e0ff */
[C---:B--2---:R-:W-:Y:S02]  /*3020*/  IMAD.X R5, R0.reuse, 0x1, R203, P2 ;  /* 0x0000000100057824 */ /* 0x044fe400010e06cb */
[----:B------:R-:W-:-:S03]  /*3030*/  IMAD.X R3, R0, 0x1, R204, P1 ;  /* 0x0000000100037824 */ /* 0x000fc600008e06cc */
[----:B------:R-:W-:Y:S01]  /*3040*/  @!PT LDS RZ, [RZ] ;  /* 0x00000000fffff984 */ /* 0x000fe20000000800 */
[----:B------:R-:W-:Y:S01]  /*3050*/  @!PT LDS RZ, [RZ] ;  /* 0x00000000fffff984 */ /* 0x000fe20000000800 */
[----:B------:R-:W-:Y:S01]  /*3060*/  @!PT LDS RZ, [RZ] ;  /* 0x00000000fffff984 */ /* 0x000fe20000000800 */
[----:B------:R2:W-:Y:S04]  /*3070*/  LDGSTS.E.BYPASS.LTC128B.128 [R200+0x3100], [R4.64], !P6 ;  /* 0x0310000004c87fae */ /* 0x0005e8000f101d48 */
[----:B------:R2:W-:Y:S02]  /*3080*/  LDGSTS.E.BYPASS.LTC128B.128 [R200+0x6900], [R2.64], !P5 ;  /* 0x0690000002c87fae */ /* 0x0005e4000e901d48 */
.L_x_183:
[----:B--23--:R-:W-:Y:S05]  /*3090*/  BSYNC B0 ;  /* 0x0000000000007941 */ /* 0x00cfea0003800000 */
.L_x_182:
[C---:B------:R-:W-:Y:S01]  /*30a0*/  HMMA.16816.F32.BF16 R8, R128.reuse, R18, RZ ;  /* 0x000000128008723c */ /* 0x040fe200000418ff */
[----:B------:R-:W-:Y:S01]  /*30b0*/  R2P PR, R233, 0x6 ;  /* 0x00000006e9007804 */ /* 0x000fe20000000000 */
[----:B------:R-:W0:Y:S01]  /*30c0*/  LDGDEPBAR ;  /* 0x00000000000079af */ /* 0x000e220000000000 */
[----:B------:R-:W-:Y:S01]  /*30d0*/  MOV R0, 0x40 ;  /* 0x0000004000007802 */ /* 0x000fe20000000f00 */
[----:B------:R-:W-:Y:S01]  /*30e0*/  BSSY B1, `(.L_x_185) ;  /* 0x000017d000017945 */ /* 0x000fe20003800000 */
[C---:B------:R-:W-:Y:S02]  /*30f0*/  IADD3 R193, R71.reuse, 0x20, RZ ;  /* 0x0000002047c17810 */ /* 0x040fe40007ffe0ff */
[----:B------:R-:W-:Y:S01]  /*3100*/  SEL R0, R0, 0xffffffc0, !P2 ;  /* 0xffffffc000007807 */ /* 0x000fe20005000000 */
[----:B------:R-:W-:Y:S03]  /*3110*/  HMMA.16816.F32.BF16 R4, R128, R20, RZ ;  /* 0x000000148004723c */ /* 0x000fe600000418ff */
[----:B------:R-:W-:-:S03]  /*3120*/  IADD3 R2, R71, R0, RZ ;  /* 0x0000000047027210 */ /* 0x000fc60007ffe0ff */
[----:B------:R-:W-:Y:S02]  /*3130*/  @P1 IADD3 R193, R71, -0x20, RZ ;  /* 0xffffffe047c11810 */ /* 0x000fe40007ffe0ff */
[----:B-1----:R-:W-:Y:S01]  /*3140*/  HMMA.16816.F32.BF16 R12, R128, R16, RZ ;  /* 0x00000010800c723c */ /* 0x002fe200000418ff */
[----:B------:R-:W-:Y:S02]  /*3150*/  ISETP.GT.AND P1, PT, R145, R236, PT ;  /* 0x000000ec9100720c */ /* 0x000fe40003f24270 */
[----:B------:R-:W-:-:S05]  /*3160*/  IADD3 R188, R0, R193, RZ ;  /* 0x000000c100bc7210 */ /* 0x000fca0007ffe0ff */
[C---:B------:R-:W-:Y:S08]  /*3170*/  HMMA.16816.F32.BF16 R80, R132.reuse, R26, R8 ;  /* 0x0000001a8450723c */ /* 0x040ff00000041808 */
[----:B------:R-:W-:Y:S08]  /*3180*/  HMMA.16816.F32.BF16 R92, R132, R32, R4 ;  /* 0x00000020845c723c */ /* 0x000ff00000041804 */
[C---:B------:R-:W-:Y:S08]  /*3190*/  HMMA.16816.F32.BF16 R8, R128.reuse, R28, RZ ;  /* 0x0000001c8008723c */ /* 0x040ff000000418ff */
[C---:B------:R-:W-:Y:S01]  /*31a0*/  HMMA.16816.F32.BF16 R4, R128.reuse, R30, RZ ;  /* 0x0000001e8004723c */ /* 0x040fe200000418ff */
[----:B------:R-:W1:Y:S07]  /*31b0*/  LDSM.16.M88.4 R28, [R2] ;  /* 0x00000000021c783b */ /* 0x000e6e0000000200 */
[----:B------:R-:W-:Y:S08]  /*31c0*/  HMMA.16816.F32.BF16 R16, R128, R22, RZ ;  /* 0x000000168010723c */ /* 0x000ff000000418ff */
[----:B------:R-:W-:Y:S08]  /*31d0*/  HMMA.16816.F32.BF16 R84, R132, R44, R8 ;  /* 0x0000002c8454723c */ /* 0x000ff00000041808 */
[----:B------:R-:W-:Y:S08]  /*31e0*/  HMMA.16816.F32.BF16 R8, R128, R42, RZ ;  /* 0x0000002a8008723c */ /* 0x000ff000000418ff */
[----:B------:R-:W-:Y:S01]  /*31f0*/  HMMA.16816.F32.BF16 R76, R132, R46, R4 ;  /* 0x0000002e844c723c */ /* 0x000fe20000041804 */
[----:B------:R-:W-:Y:S07]  /*3200*/  LDSM.16.M88.4 R44, [R2+0x800] ;  /* 0x00080000022c783b */ /* 0x000fee0000000200 */
[----:B------:R-:W-:Y:S08]  /*3210*/  HMMA.16816.F32.BF16 R4, R128, R52, RZ ;  /* 0x000000348004723c */ /* 0x000ff000000418ff */
[----:B------:R-:W-:Y:S08]  /*3220*/  HMMA.16816.F32.BF16 R36, R132, R24, R12 ;  /* 0x000000188424723c */ /* 0x000ff0000004180c */
[----:B------:R-:W-:Y:S01]  /*3230*/  HMMA.16816.F32.BF16 R12, R128, R40, RZ ;  /* 0x00000028800c723c */ /* 0x000fe200000418ff */
[----:B------:R-:W-:Y:S07]  /*3240*/  LDSM.16.M88.4 R40, [R2+0x1000] ;  /* 0x001000000228783b */ /* 0x000fee0000000200 */
[C---:B------:R-:W-:Y:S01]  /*3250*/  HMMA.16816.F32.BF16 R108, R132.reuse, R34, R16 ;  /* 0x00000022846c723c */ /* 0x040fe20000041810 */
[----:B------:R-:W2:Y:S07]  /*3260*/  LDSM.16.M88.4 R32, [R188] ;  /* 0x00000000bc20783b */ /* 0x000eae0000000200 */
[C---:B------:R-:W-:Y:S08]  /*3270*/  HMMA.16816.F32.BF16 R88, R132.reuse, R50, R8 ;  /* 0x000000328458723c */ /* 0x040ff00000041808 */
[----:B------:R-:W-:Y:S08]  /*3280*/  HMMA.16816.F32.BF16 R72, R132, R96, R4 ;  /* 0x000000608448723c */ /* 0x000ff00000041804 */
[C---:B------:R-:W-:Y:S08]  /*3290*/  HMMA.16816.F32.BF16 R8, R128.reuse, R60, RZ ;  /* 0x0000003c8008723c */ /* 0x040ff000000418ff */
[----:B------:R-:W-:Y:S08]  /*32a0*/  HMMA.16816.F32.BF16 R4, R128, R62, RZ ;  /* 0x0000003e8004723c */ /* 0x000ff000000418ff */
[----:B------:R-:W-:Y:S08]  /*32b0*/  HMMA.16816.F32.BF16 R64, R132, R48, R12 ;  /* 0x000000308440723c */ /* 0x000ff0000004180c */
[C---:B------:R-:W-:Y:S08]  /*32c0*/  HMMA.16816.F32.BF16 R16, R128.reuse, R56, RZ ;  /* 0x000000388010723c */ /* 0x040ff000000418ff */
[----:B------:R-:W-:Y:S01]  /*32d0*/  HMMA.16816.F32.BF16 R12, R128, R58, RZ ;  /* 0x0000003a800c723c */ /* 0x000fe200000418ff */
[----:B------:R-:W-:Y:S07]  /*32e0*/  LDSM.16.M88.4 R56, [R2+0x1800] ;  /* 0x001800000238783b */ /* 0x000fee0000000200 */
[----:B-1----:R-:W-:Y:S01]  /*32f0*/  HMMA.16816.F32.BF16 R24, R164, R28, R36 ;  /* 0x0000001ca418723c */ /* 0x002fe20000041824 */
[----:B------:R-:W-:Y:S07]  /*3300*/  LDSM.16.M88.4 R36, [R188+0x800] ;  /* 0x00080000bc24783b */ /* 0x000fee0000000200 */
[----:B------:R-:W-:Y:S01]  /*3310*/  HMMA.16816.F32.BF16 R20, R128, R54, RZ ;  /* 0x000000368014723c */ /* 0x000fe200000418ff */
[----:B------:R-:W1:Y:S07]  /*3320*/  LDSM.16.M88.4 R52, [R71+0x3800] ;  /* 0x003800004734783b */ /* 0x000e6e0000000200 */
[C---:B------:R-:W-:Y:S01]  /*3330*/  HMMA.16816.F32.BF16 R140, R132.reuse, R136, R8 ;  /* 0x00000088848c723c */ /* 0x040fe20000041808 */
[----:B------:R-:W3:Y:S07]  /*3340*/  LDSM.16.M88.4 R8, [R2+0x2000] ;  /* 0x002000000208783b */ /* 0x000eee0000000200 */
[----:B------:R-:W-:Y:S08]  /*3350*/  HMMA.16816.F32.BF16 R136, R132, R138, R4 ;  /* 0x0000008a8488723c */ /* 0x000ff00000041804 */
[----:B------:R-:W-:Y:S01]  /*3360*/  HMMA.16816.F32.BF16 R4, R164, R30, R80 ;  /* 0x0000001ea404723c */ /* 0x000fe20000041850 */
[----:B------:R-:W-:Y:S07]  /*3370*/  LDSM.16.M88.4 R80, [R193+0x3800] ;  /* 0x00380000c150783b */ /* 0x000fee0000000200 */
[C---:B------:R-:W-:Y:S08]  /*3380*/  HMMA.16816.F32.BF16 R48, R132.reuse, R104, R16 ;  /* 0x000000688430723c */ /* 0x040ff00000041810 */
[----:B------:R-:W-:Y:S08]  /*3390*/  HMMA.16816.F32.BF16 R104, R132, R106, R12 ;  /* 0x0000006a8468723c */ /* 0x000ff0000004180c */
[----:B--2---:R-:W-:Y:S08]  /*33a0*/  HMMA.16816.F32.BF16 R12, R168, R32, R24 ;  /* 0x00000020a80c723c */ /* 0x004ff00000041818 */
[----:B------:R-:W-:Y:S01]  /*33b0*/  HMMA.16816.F32.BF16 R60, R132, R98, R20 ;  /* 0x00000062843c723c */ /* 0x000fe20000041814 */
[----:B------:R-:W2:Y:S04]  /*33c0*/  LDSM.16.M88.4 R20, [R2+0x2800] ;  /* 0x002800000214783b */ /* 0x000ea80000000200 */
[----:B------:R-:W-:Y:S03]  /*33d0*/  LDSM.16.M88.4 R96, [R2+0x3800] ;  /* 0x003800000260783b */ /* 0x000fe60000000200 */
[C---:B------:R-:W-:Y:S01]  /*33e0*/  HMMA.16816.F32.BF16 R16, R164.reuse, R44, R92 ;  /* 0x0000002ca410723c */ /* 0x040fe2000004185c */
[----:B------:R-:W-:Y:S07]  /*33f0*/  LDSM.16.M88.4 R92, [R71+0x4000] ;  /* 0x00400000475c783b */ /* 0x000fee0000000200 */
[C---:B------:R-:W-:Y:S01]  /*3400*/  HMMA.16816.F32.BF16 R100, R164.reuse, R40, R84 ;  /* 0x00000028a464723c */ /* 0x040fe20000041854 */
[----:B------:R-:W-:Y:S07]  /*3410*/  LDSM.16.M88.4 R84, [R188+0x1000] ;  /* 0x00100000bc54783b */ /* 0x000fee0000000200 */
[----:B------:R-:W-:Y:S01]  /*3420*/  HMMA.16816.F32.BF16 R120, R164, R42, R76 ;  /* 0x0000002aa478723c */ /* 0x000fe2000004184c */
[----:B------:R-:W4:Y:S04]  /*3430*/  LDSM.16.M88.4 R40, [R2+0x3000] ;  /* 0x003000000228783b */ /* 0x000f280000000200 */
[----:B------:R-:W-:Y:S03]  /*3440*/  LDSM.16.M88.4 R76, [R193+0x4000] ;  /* 0x00400000c14c783b */ /* 0x000fe60000000200 */
[----:B------:R-:W-:Y:S01]  /*3450*/  HMMA.16816.F32.BF16 R4, R168, R34, R4 ;  /* 0x00000022a804723c */ /* 0x000fe20000041804 */
[----:B------:R-:W-:Y:S07]  /*3460*/  LDSM.16.M88.4 R32, [R188+0x2800] ;  /* 0x00280000bc20783b */ /* 0x000fee0000000200 */
[----:B-1----:R-:W-:Y:S08]  /*3470*/  HMMA.16816.F32.BF16 R12, R172, R52, R12 ;  /* 0x00000034ac0c723c */ /* 0x002ff0000004180c */
[----:B------:R-:W-:Y:S01]  /*3480*/  HMMA.16816.F32.BF16 R108, R164, R46, R108 ;  /* 0x0000002ea46c723c */ /* 0x000fe2000004186c */
[----:B------:R-:W-:Y:S07]  /*3490*/  LDSM.16.M88.4 R44, [R188+0x2000] ;  /* 0x00200000bc2c783b */ /* 0x000fee0000000200 */
[----:B------:R-:W-:Y:S08]  /*34a0*/  HMMA.16816.F32.BF16 R16, R168, R36, R16 ;  /* 0x00000024a810723c */ /* 0x000ff00000041810 */
[C---:B---3--:R-:W-:Y:S08]  /*34b0*/  HMMA.16816.F32.BF16 R112, R164.reuse, R8, R72 ;  /* 0x00000008a470723c */ /* 0x048ff00000041848 */
[C---:B--2---:R-:W-:Y:S01]  /*34c0*/  HMMA.16816.F32.BF16 R72, R164.reuse, R20, R48 ;  /* 0x00000014a448723c */ /* 0x044fe20000041830 */
[----:B------:R-:W1:Y:S07]  /*34d0*/  LDSM.16.M88.4 R48, [R188+0x1800] ;  /* 0x00180000bc30783b */ /* 0x000e6e0000000200 */
[C---:B------:R-:W-:Y:S08]  /*34e0*/  HMMA.16816.F32.BF16 R124, R164.reuse, R56, R64 ;  /* 0x00000038a47c723c */ /* 0x040ff00000041840 */
[----:B------:R-:W-:Y:S01]  /*34f0*/  HMMA.16816.F32.BF16 R116, R164, R58, R88 ;  /* 0x0000003aa474723c */ /* 0x000fe20000041858 */
[----:B------:R-:W2:Y:S07]  /*3500*/  LDSM.16.M88.4 R56, [R188+0x3000] ;  /* 0x00300000bc38783b */ /* 0x000eae0000000200 */
[----:B------:R-:W-:Y:S08]  /*3510*/  HMMA.16816.F32.BF16 R4, R172, R54, R4 ;  /* 0x00000036ac04723c */ /* 0x000ff00000041804 */
[----:B------:R-:W-:Y:S08]  /*3520*/  HMMA.16816.F32.BF16 R12, R176, R80, R12 ;  /* 0x00000050b00c723c */ /* 0x000ff0000004180c */
[C---:B------:R-:W-:Y:S01]  /*3530*/  HMMA.16816.F32.BF16 R28, R164.reuse, R22, R104 ;  /* 0x00000016a41c723c */ /* 0x040fe20000041868 */
[----:B------:R-:W3:Y:S07]  /*3540*/  LDSM.16.M88.4 R104, [R188+0x3800] ;  /* 0x00380000bc68783b */ /* 0x000eee0000000200 */
[----:B----4-:R-:W-:Y:S08]  /*3550*/  HMMA.16816.F32.BF16 R24, R164, R40, R140 ;  /* 0x00000028a418723c */ /* 0x010ff0000004188c */
[----:B------:R-:W-:Y:S01]  /*3560*/  HMMA.16816.F32.BF16 R20, R168, R38, R108 ;  /* 0x00000026a814723c */ /* 0x000fe2000004186c */
[----:B------:R-:W4:Y:S07]  /*3570*/  LDSM.16.M88.4 R36, [R71+0x4800] ;  /* 0x004800004724783b */ /* 0x000f2e0000000200 */
[----:B------:R-:W-:Y:S08]  /*3580*/  HMMA.16816.F32.BF16 R16, R172, R92, R16 ;  /* 0x0000005cac10723c */ /* 0x000ff00000041810 */
[----:B------:R-:W-:Y:S08]  /*3590*/  HMMA.16816.F32.BF16 R88, R164, R10, R60 ;  /* 0x0000000aa458723c */ /* 0x000ff0000004183c */
[----:B------:R-:W-:Y:S01]  /*35a0*/  HMMA.16816.F32.BF16 R8, R176, R82, R4 ;  /* 0x00000052b008723c */ /* 0x000fe20000041804 */
[----:B------:R-:W-:Y:S07]  /*35b0*/  LDSM.16.M88.4 R80, [R71+0x5000] ;  /* 0x005000004750783b */ /* 0x000fee0000000200 */
[----:B------:R-:W-:Y:S08]  /*35c0*/  HMMA.16816.F32.BF16 R60, R164, R42, R136 ;  /* 0x0000002aa43c723c */ /* 0x000ff00000041888 */
[C---:B------:R-:W-:Y:S08]  /*35d0*/  HMMA.16816.F32.BF16 R64, R168.reuse, R84, R100 ;  /* 0x00000054a840723c */ /* 0x040ff00000041864 */
[----:B------:R-:W-:Y:S01]  /*35e0*/  HMMA.16816.F32.BF16 R40, R168, R86, R120 ;  /* 0x00000056a828723c */ /* 0x000fe20000041878 */
[----:B------:R-:W5:Y:S07]  /*35f0*/  LDSM.16.M88.4 R84, [R2+0x4000] ;  /* 0x004000000254783b */ /* 0x000f6e0000000200 */
[----:B------:R-:W-:Y:S08]  /*3600*/  HMMA.16816.F32.BF16 R4, R180, R96, R12 ;  /* 0x00000060b404723c */ /* 0x000ff0000004180c */
[C---:B-1----:R-:W-:Y:S08]  /*3610*/  HMMA.16816.F32.BF16 R52, R168.reuse, R48, R124 ;  /* 0x00000030a834723c */ /* 0x042ff0000004187c */
[C---:B------:R-:W-:Y:S08]  /*3620*/  HMMA.16816.F32.BF16 R48, R168.reuse, R50, R116 ;  /* 0x00000032a830723c */ /* 0x040ff00000041874 */
[----:B--2---:R-:W-:Y:S08]  /*3630*/  HMMA.16816.F32.BF16 R116, R168, R56, R24 ;  /* 0x00000038a874723c */ /* 0x004ff00000041818 */
[----:B------:R-:W-:Y:S08]  /*3640*/  HMMA.16816.F32.BF16 R24, R172, R94, R20 ;  /* 0x0000005eac18723c */ /* 0x000ff00000041814 */
[----:B------:R-:W-:Y:S08]  /*3650*/  HMMA.16816.F32.BF16 R20, R176, R76, R16 ;  /* 0x0000004cb014723c */ /* 0x000ff00000041810 */
[C---:B------:R-:W-:Y:S08]  /*3660*/  HMMA.16816.F32.BF16 R100, R168.reuse, R32, R72 ;  /* 0x00000020a864723c */ /* 0x040ff00000041848 */
[----:B------:R-:W-:Y:S01]  /*3670*/  HMMA.16816.F32.BF16 R108, R168, R34, R28 ;  /* 0x00000022a86c723c */ /* 0x000fe2000004181c */
[----:B------:R-:W1:Y:S04]  /*3680*/  LDSM.16.M88.4 R32, [R193+0x4800] ;  /* 0x00480000c120783b */ /* 0x000e680000000200 */
[----:B------:R-:W-:Y:S03]  /*3690*/  LDSM.16.M88.4 R28, [R193+0x5000] ;  /* 0x00500000c11c783b */ /* 0x000fe60000000200 */
[----:B------:R-:W-:Y:S08]  /*36a0*/  HMMA.16816.F32.BF16 R16, R180, R98, R8 ;  /* 0x00000062b410723c */ /* 0x000ff00000041808 */
[----:B------:R-:W-:Y:S01]  /*36b0*/  HMMA.16816.F32.BF16 R92, R168, R58, R60 ;  /* 0x0000003aa85c723c */ /* 0x000fe2000004183c */
[----:B------:R-:W2:Y:S07]  /*36c0*/  LDSM.16.M88.4 R56, [R188+0x4000] ;  /* 0x00400000bc38783b */ /* 0x000eae0000000200 */
[----:B---3--:R-:W-:Y:S08]  /*36d0*/  HMMA.16816.F32.BF16 R4, R184, R104, R4 ;  /* 0x00000068b804723c */ /* 0x008ff00000041804 */
[----:B----4-:R-:W-:Y:S08]  /*36e0*/  HMMA.16816.F32.BF16 R12, R172, R36, R64 ;  /* 0x00000024ac0c723c */ /* 0x010ff00000041840 */
[----:B-----5:R-:W-:Y:S08]  /*36f0*/  HMMA.16816.F32.BF16 R8, R180, R84, R20 ;  /* 0x00000054b408723c */ /* 0x020ff00000041814 */
[----:B------:R-:W-:Y:S01]  /*3700*/  HMMA.16816.F32.BF16 R24, R176, R78, R24 ;  /* 0x0000004eb018723c */ /* 0x000fe20000041818 */
[----:B------:R-:W-:-:S04]  /*3710*/  FMUL.FTZ R0, R4, c[0x0][0x320] ;  /* 0x0000c80004007a20 */ /* 0x000fc80000410000 */
[----:B------:R3:W4:Y:S03]  /*3720*/  MUFU.TANH R121, R0 ;  /* 0x0000000000797308 */ /* 0x0007260000002400 */
[C---:B------:R-:W-:Y:S01]  /*3730*/  HMMA.16816.F32.BF16 R72, R172.reuse, R80, R52 ;  /* 0x00000050ac48723c */ /* 0x040fe20000041834 */
[----:B------:R-:W-:Y:S07]  /*3740*/  LDSM.16.M88.4 R52, [R71+0x6000] ;  /* 0x006000004734783b */ /* 0x000fee0000000200 */
[----:B------:R-:W-:Y:S01]  /*3750*/  HMMA.16816.F32.BF16 R80, R172, R82, R48 ;  /* 0x00000052ac50723c */ /* 0x000fe20000041830 */
[----:B------:R-:W-:Y:S01]  /*3760*/  LDSM.16.M88.4 R48, [R2+0x4800] ;  /* 0x004800000230783b */ /* 0x000fe20000000200 */
[----:B---3--:R-:W-:-:S06]  /*3770*/  FMUL.FTZ R0, R5, c[0x0][0x320] ;  /* 0x0000c80005007a20 */ /* 0x008fcc0000410000 */
[----:B------:R-:W-:Y:S01]  /*3780*/  HMMA.16816.F32.BF16 R16, R184, R106, R16 ;  /* 0x0000006ab810723c */ /* 0x000fe20000041810 */
[----:B------:R3:W1:Y:S07]  /*3790*/  MUFU.TANH R120, R0 ;  /* 0x0000000000787308 */ /* 0x00066e0000002400 */
[C---:B------:R-:W-:Y:S08]  /*37a0*/  HMMA.16816.F32.BF16 R112, R168.reuse, R44, R112 ;  /* 0x0000002ca870723c */ /* 0x040ff00000041870 */
[----:B------:R-:W-:Y:S01]  /*37b0*/  HMMA.16816.F32.BF16 R88, R168, R46, R88 ;  /* 0x0000002ea858723c */ /* 0x000fe20000041858 */
[----:B---3--:R-:W-:-:S04]  /*37c0*/  FMUL.FTZ R0, R6, c[0x0][0x320] ;  /* 0x0000c80006007a20 */ /* 0x008fc80000410000 */
[----:B------:R3:W2:Y:S03]  /*37d0*/  MUFU.TANH R107, R0 ;  /* 0x00000000006b7308 */ /* 0x0006a60000002400 */
[----:B------:R-:W-:Y:S01]  /*37e0*/  HMMA.16816.F32.BF16 R44, R172, R38, R40 ;  /* 0x00000026ac2c723c */ /* 0x000fe20000041828 */
[----:B------:R-:W5:Y:S04]  /*37f0*/  LDSM.16.M88.4 R40, [R71+0x5800] ;  /* 0x005800004728783b */ /* 0x000f680000000200 */
[----:B------:R-:W4:Y:S03]  /*3800*/  LDSM.16.M88.4 R36, [R188+0x4800] ;  /* 0x00480000bc24783b */ /* 0x000f260000000200 */
[----:B-1----:R-:W-:Y:S01]  /*3810*/  HMMA.16816.F32.BF16 R12, R176, R32, R12 ;  /* 0x00000020b00c723c */ /* 0x002fe2000004180c */
[----:B---3--:R-:W-:-:S07]  /*3820*/  FMUL.FTZ R0, R7, c[0x0][0x320] ;  /* 0x0000c80007007a20 */ /* 0x008fce0000410000 */
[----:B--2---:R-:W-:Y:S01]  /*3830*/  HMMA.16816.F32.BF16 R4, R184, R56, R8 ;  /* 0x00000038b804723c */ /* 0x004fe20000041808 */
[----:B------:R1:W2:Y:S07]  /*3840*/  MUFU.TANH R106, R0 ;  /* 0x00000000006a7308 */ /* 0x0002ae0000002400 */
[----:B------:R-:W-:Y:S08]  /*3850*/  HMMA.16816.F32.BF16 R8, R180, R86, R24 ;  /* 0x00000056b408723c */ /* 0x000ff00000041818 */
[----:B------:R-:W-:Y:S01]  /*3860*/  HMMA.16816.F32.BF16 R20, R176, R34, R44 ;  /* 0x00000022b014723c */ /* 0x000fe2000004182c */
[----:B-1----:R-:W-:Y:S01]  /*3870*/  FMUL.FTZ R0, R16, c[0x0][0x320] ;  /* 0x0000c80010007a20 */ /* 0x002fe20000410000 */
[----:B------:R-:W1:Y:S03]  /*3880*/  LDSM.16.M88.4 R32, [R2+0x5000] ;  /* 0x005000000220783b */ /* 0x000e660000000200 */
[----:B------:R3:W1:Y:S01]  /*3890*/  MUFU.TANH R105, R0 ;  /* 0x0000000000697308 */ /* 0x0006620000002400 */
[----:B------:R-:W-:Y:S02]  /*38a0*/  LDSM.16.M88.4 R44, [R2+0x5800] ;  /* 0x00580000022c783b */ /* 0x000fe40000000200 */
[C---:B-----5:R-:W-:Y:S08]  /*38b0*/  HMMA.16816.F32.BF16 R60, R172.reuse, R42, R88 ;  /* 0x0000002aac3c723c */ /* 0x060ff00000041858 */
[----:B------:R-:W-:Y:S01]  /*38c0*/  HMMA.16816.F32.BF16 R64, R172, R40, R112 ;  /* 0x00000028ac40723c */ /* 0x000fe20000041870 */
[----:B------:R-:W5:Y:S01]  /*38d0*/  LDSM.16.M88.4 R40, [R193+0x5800] ;  /* 0x00580000c128783b */ /* 0x000f620000000200 */
[----:B---3--:R-:W-:-:S04]  /*38e0*/  FMUL.FTZ R0, R17, c[0x0][0x320] ;  /* 0x0000c80011007a20 */ /* 0x008fc80000410000 */
[----:B------:R3:W1:Y:S02]  /*38f0*/  MUFU.TANH R104, R0 ;  /* 0x0000000000687308 */ /* 0x0006640000002400 */
[----:B---3--:R-:W-:-:S06]  /*3900*/  FMUL.FTZ R0, R18, c[0x0][0x320] ;  /* 0x0000c80012007a20 */ /* 0x008fcc0000410000 */
[----:B------:R3:W1:Y:S02]  /*3910*/  MUFU.TANH R99, R0 ;  /* 0x0000000000637308 */ /* 0x0006640000002400 */
[----:B---3--:R-:W-:Y:S02]  /*3920*/  FMUL.FTZ R0, R19, c[0x0][0x320] ;  /* 0x0000c80013007a20 */ /* 0x008fe40000410000 */
[----:B------:R-:W-:Y:S04]  /*3930*/  HMMA.16816.F32.BF16 R16, R180, R48, R12 ;  /* 0x00000030b410723c */ /* 0x000fe8000004180c */
[----:B------:R3:W1:Y:S04]  /*3940*/  MUFU.TANH R98, R0 ;  /* 0x0000000000627308 */ /* 0x0006680000002400 */
[----:B------:R-:W-:Y:S01]  /*3950*/  HMMA.16816.F32.BF16 R12, R184, R58, R8 ;  /* 0x0000003ab80c723c */ /* 0x000fe20000041808 */
[----:B------:R-:W2:Y:S07]  /*3960*/  LDSM.16.M88.4 R56, [R71+0x6800] ;  /* 0x006800004738783b */ /* 0x000eae0000000200 */
[----:B------:R-:W-:Y:S01]  /*3970*/  HMMA.16816.F32.BF16 R8, R176, R28, R72 ;  /* 0x0000001cb008723c */ /* 0x000fe20000041848 */
[----:B---3--:R-:W-:-:S04]  /*3980*/  FMUL.FTZ R0, R4, c[0x0][0x320] ;  /* 0x0000c80004007a20 */ /* 0x008fc80000410000 */
[----:B------:R3:W1:Y:S03]  /*3990*/  MUFU.TANH R97, R0 ;  /* 0x0000000000617308 */ /* 0x0006660000002400 */
[----:B----4-:R-:W-:Y:S08]  /*39a0*/  HMMA.16816.F32.BF16 R24, R184, R36, R16 ;  /* 0x00000024b818723c */ /* 0x010ff00000041810 */
[----:B------:R-:W-:Y:S01]  /*39b0*/  HMMA.16816.F32.BF16 R72, R172, R52, R100 ;  /* 0x00000034ac48723c */ /* 0x000fe20000041864 */
[----:B---3--:R-:W-:-:S07]  /*39c0*/  FMUL.FTZ R0, R5, c[0x0][0x320] ;  /* 0x0000c80005007a20 */ /* 0x008fce0000410000 */
[----:B-1----:R-:W-:Y:S01]  /*39d0*/  HMMA.16816.F32.BF16 R16, R180, R32, R8 ;  /* 0x00000020b410723c */ /* 0x002fe20000041808 */
[----:B------:R1:W3:Y:S02]  /*39e0*/  MUFU.TANH R96, R0 ;  /* 0x0000000000607308 */ /* 0x0002e40000002400 */
[----:B-1----:R-:W-:-:S06]  /*39f0*/  FMUL.FTZ R0, R6, c[0x0][0x320] ;  /* 0x0000c80006007a20 */ /* 0x002fcc0000410000 */
[----:B------:R1:W4:Y:S02]  /*3a00*/  MUFU.TANH R88, R0 ;  /* 0x0000000000587308 */ /* 0x0003240000002400 */
[----:B-1----:R-:W-:Y:S02]  /*3a10*/  FMUL.FTZ R0, R7, c[0x0][0x320] ;  /* 0x0000c80007007a20 */ /* 0x002fe40000410000 */
[----:B------:R-:W-:Y:S01]  /*3a20*/  HMMA.16816.F32.BF16 R4, R180, R50, R20 ;  /* 0x00000032b404723c */ /* 0x000fe20000041814 */
[----:B------:R-:W1:Y:S03]  /*3a30*/  LDSM.16.M88.4 R48, [R188+0x5000] ;  /* 0x00500000bc30783b */ /* 0x000e660000000200 */
[----:B------:R2:W1:Y:S04]  /*3a40*/  MUFU.TANH R87, R0 ;  /* 0x0000000000577308 */ /* 0x0004680000002400 */
[----:B------:R-:W-:Y:S01]  /*3a50*/  HMMA.16816.F32.BF16 R20, R176, R30, R80 ;  /* 0x0000001eb014723c */ /* 0x000fe20000041850 */
[----:B------:R-:W1:Y:S01]  /*3a60*/  LDSM.16.M88.4 R28, [R193+0x6000] ;  /* 0x00600000c11c783b */ /* 0x000e620000000200 */
[----:B--2---:R-:W-:-:S04]  /*3a70*/  FMUL.FTZ R0, R12, c[0x0][0x320] ;  /* 0x0000c8000c007a20 */ /* 0x004fc80000410000 */
[----:B------:R2:W1:Y:S10]  /*3a80*/  MUFU.TANH R86, R0 ;  /* 0x0000000000567308 */ /* 0x0004740000002400 */
[----:B------:R-:W-:Y:S01]  /*3a90*/  HMMA.16816.F32.BF16 R4, R184, R38, R4 ;  /* 0x00000026b804723c */ /* 0x000fe20000041804 */
[----:B------:R-:W1:Y:S07]  /*3aa0*/  LDSM.16.M88.4 R36, [R188+0x5800] ;  /* 0x00580000bc24783b */ /* 0x000e6e0000000200 */
[----:B------:R-:W-:Y:S01]  /*3ab0*/  HMMA.16816.F32.BF16 R8, R180, R34, R20 ;  /* 0x00000022b408723c */ /* 0x000fe20000041814 */
[----:B--2---:R-:W-:-:S07]  /*3ac0*/  FMUL.FTZ R0, R13, c[0x0][0x320] ;  /* 0x0000c8000d007a20 */ /* 0x004fce0000410000 */
[----:B-----5:R-:W-:Y:S01]  /*3ad0*/  HMMA.16816.F32.BF16 R20, R176, R42, R60 ;  /* 0x0000002ab014723c */ /* 0x020fe2000004183c */
[----:B------:R2:W1:Y:S07]  /*3ae0*/  MUFU.TANH R85, R0 ;  /* 0x0000000000557308 */ /* 0x00046e0000002400 */
[C---:B------:R-:W-:Y:S08]  /*3af0*/  HMMA.16816.F32.BF16 R32, R172.reuse, R54, R108 ;  /* 0x00000036ac20723c */ /* 0x040ff0000004186c */
[----:B------:R-:W-:Y:S01]  /*3b00*/  HMMA.16816.F32.BF16 R52, R172, R56, R116 ;  /* 0x00000038ac34723c */ /* 0x000fe20000041874 */
[----:B--2---:R-:W-:-:S04]  /*3b10*/  FMUL.FTZ R0, R14, c[0x0][0x320] ;  /* 0x0000c8000e007a20 */ /* 0x004fc80000410000 */
[----:B------:R2:W1:Y:S02]  /*3b20*/  MUFU.TANH R84, R0 ;  /* 0x0000000000547308 */ /* 0x0004640000002400 */
[----:B--2---:R-:W-:Y:S02]  /*3b30*/  FMUL.FTZ R0, R15, c[0x0][0x320] ;  /* 0x0000c8000f007a20 */ /* 0x004fe40000410000 */
[----:B------:R-:W-:Y:S01]  /*3b40*/  HMMA.16816.F32.BF16 R12, R176, R40, R64 ;  /* 0x00000028b00c723c */ /* 0x000fe20000041840 */
[----:B------:R-:W-:Y:S03]  /*3b50*/  LDSM.16.M88.4 R40, [R188+0x6000] ;  /* 0x00600000bc28783b */ /* 0x000fe60000000200 */
        /* <DEDUP_REMOVED lines=8> */
[----:B-1----:R-:W-:Y:S04]  /*3be0*/  HMMA.16816.F32.BF16 R24, R184, R48, R16 ;  /* 0x00000030b818723c */ /* 0x002fe80000041810 */
[----:B------:R1:W2:Y:S04]  /*3bf0*/  MUFU.TANH R77, R0 ;  /* 0x00000000004d7308 */ /* 0x0002a80000002400 */
[----:B------:R-:W-:Y:S08]  /*3c00*/  HMMA.16816.F32.BF16 R16, R180, R44, R12 ;  /* 0x0000002cb410723c */ /* 0x000ff0000004180c */
[----:B------:R-:W-:Y:S01]  /*3c10*/  HMMA.16816.F32.BF16 R12, R176, R28, R72 ;  /* 0x0000001cb00c723c */ /* 0x000fe20000041848 */
[----:B-1----:R-:W-:-:S04]  /*3c20*/  FMUL.FTZ R0, R4, c[0x0][0x320] ;  /* 0x0000c80004007a20 */ /* 0x002fc80000410000 */
[----:B------:R1:W1:Y:S02]  /*3c30*/  MUFU.TANH R76, R0 ;  /* 0x00000000004c7308 */ /* 0x0002640000002400 */
[----:B-1----:R-:W-:-:S06]  /*3c40*/  FMUL.FTZ R0, R5, c[0x0][0x320] ;  /* 0x0000c80005007a20 */ /* 0x002fcc0000410000 */
[----:B------:R1:W1:Y:S02]  /*3c50*/  MUFU.TANH R70, R0 ;  /* 0x0000000000467308 */ /* 0x0002640000002400 */
[----:B-1----:R-:W-:-:S06]  /*3c60*/  FMUL.FTZ R0, R6, c[0x0][0x320] ;  /* 0x0000c80006007a20 */ /* 0x002fcc0000410000 */
[----:B------:R1:W1:Y:S02]  /*3c70*/  MUFU.TANH R69, R0 ;  /* 0x0000000000457308 */ /* 0x0002640000002400 */
[----:B-1----:R-:W-:Y:S02]  /*3c80*/  FMUL.FTZ R0, R7, c[0x0][0x320] ;  /* 0x0000c80007007a20 */ /* 0x002fe40000410000 */
[----:B------:R-:W-:Y:S01]  /*3c90*/  HMMA.16816.F32.BF16 R4, R184, R50, R8 ;  /* 0x00000032b804723c */ /* 0x000fe20000041808 */
[----:B------:R-:W1:Y:S03]  /*3ca0*/  LDSM.16.M88.4 R48, [R2+0x6000] ;  /* 0x006000000230783b */ /* 0x000e660000000200 */
[----:B------:R5:W1:Y:S04]  /*3cb0*/  MUFU.TANH R68, R0 ;  /* 0x0000000000447308 */ /* 0x000a680000002400 */
[----:B------:R-:W-:Y:S01]  /*3cc0*/  HMMA.16816.F32.BF16 R8, R180, R46, R20 ;  /* 0x0000002eb408723c */ /* 0x000fe20000041814 */
[----:B------:R-:W2:Y:S07]  /*3cd0*/  LDSM.16.M88.4 R44, [R193+0x6800] ;  /* 0x00680000c12c783b */ /* 0x000eae0000000200 */
[----:B------:R-:W-:Y:S01]  /*3ce0*/  HMMA.16816.F32.BF16 R20, R184, R36, R16 ;  /* 0x00000024b814723c */ /* 0x000fe20000041810 */
[----:B-----5:R-:W-:-:S04]  /*3cf0*/  FMUL.FTZ R0, R24, c[0x0][0x320] ;  /* 0x0000c80018007a20 */ /* 0x020fc80000410000 */
[----:B------:R5:W1:Y:S11]  /*3d00*/  MUFU.TANH R66, R0 ;  /* 0x0000000000427308 */ /* 0x000a760000002400 */
[----:B------:R-:W-:Y:S01]  /*3d10*/  HMMA.16816.F32.BF16 R8, R184, R38, R8 ;  /* 0x00000026b808723c */ /* 0x000fe20000041808 */
[----:B-----5:R-:W-:-:S07]  /*3d20*/  FMUL.FTZ R0, R25, c[0x0][0x320] ;  /* 0x0000c80019007a20 */ /* 0x020fce0000410000 */
[----:B-1----:R-:W-:Y:S01]  /*3d30*/  HMMA.16816.F32.BF16 R16, R180, R48, R12 ;  /* 0x00000030b410723c */ /* 0x002fe2000004180c */
[----:B------:R1:W1:Y:S07]  /*3d40*/  MUFU.TANH R67, R0 ;  /* 0x0000000000437308 */ /* 0x00026e0000002400 */
[----:B--2---:R-:W-:Y:S01]  /*3d50*/  HMMA.16816.F32.BF16 R12, R176, R44, R52 ;  /* 0x0000002cb00c723c */ /* 0x004fe20000041834 */
[----:B-1----:R-:W-:-:S04]  /*3d60*/  FMUL.FTZ R0, R26, c[0x0][0x320] ;  /* 0x0000c8001a007a20 */ /* 0x002fc80000410000 */
[----:B------:R1:W2:Y:S02]  /*3d70*/  MUFU.TANH R65, R0 ;  /* 0x0000000000417308 */ /* 0x0002a40000002400 */
[----:B-1----:R-:W-:Y:S02]  /*3d80*/  FMUL.FTZ R0, R27, c[0x0][0x320] ;  /* 0x0000c8001b007a20 */ /* 0x002fe40000410000 */
[----:B------:R-:W-:Y:S01]  /*3d90*/  HMMA.16816.F32.BF16 R24, R176, R30, R32 ;  /* 0x0000001eb018723c */ /* 0x000fe20000041820 */
[----:B------:R-:W1:Y:S03]  /*3da0*/  LDSM.16.M88.4 R32, [R2+0x6800] ;  /* 0x006800000220783b */ /* 0x000e660000000200 */
[----:B------:R5:W1:Y:S01]  /*3db0*/  MUFU.TANH R64, R0 ;  /* 0x0000000000407308 */ /* 0x000a620000002400 */
[----:B------:R-:W2:Y:S01]  /*3dc0*/  LDSM.16.M88.4 R28, [R188+0x6800] ;  /* 0x00680000bc1c783b */ /* 0x000ea20000000200 */
[----:B------:R-:W-:-:S04]  /*3dd0*/  DEPBAR.LE SB0, 0x0 ;  /* 0x000080000000791a */ /* 0x000fc80000000000 */
[----:B-----5:R-:W-:-:S04]  /*3de0*/  FMUL.FTZ R0, R4, c[0x0][0x320] ;  /* 0x0000c80004007a20 */ /* 0x020fc80000410000 */
[----:B------:R5:W1:Y:S10]  /*3df0*/  MUFU.TANH R63, R0 ;  /* 0x00000000003f7308 */ /* 0x000a740000002400 */
[----:B------:R-:W-:Y:S01]  /*3e00*/  HMMA.16816.F32.BF16 R24, R180, R50, R24 ;  /* 0x00000032b418723c */ /* 0x000fe20000041818 */
[----:B-----5:R-:W-:-:S07]  /*3e10*/  FMUL.FTZ R0, R5, c[0x0][0x320] ;  /* 0x0000c80005007a20 */ /* 0x020fce0000410000 */
[----:B-1----:R-:W-:Y:S01]  /*3e20*/  HMMA.16816.F32.BF16 R12, R180, R32, R12 ;  /* 0x00000020b40c723c */ /* 0x002fe2000004180c */
[----:B------:R1:W1:Y:S02]  /*3e30*/  MUFU.TANH R62, R0 ;  /* 0x00000000003e7308 */ /* 0x0002640000002400 */
[----:B-1----:R-:W-:-:S06]  /*3e40*/  FMUL.FTZ R0, R6, c[0x0][0x320] ;  /* 0x0000c80006007a20 */ /* 0x002fcc0000410000 */
[----:B------:R1:W1:Y:S02]  /*3e50*/  MUFU.TANH R61, R0 ;  /* 0x00000000003d7308 */ /* 0x0002640000002400 */
[----:B-1----:R-:W-:Y:S02]  /*3e60*/  FMUL.FTZ R0, R7, c[0x0][0x320] ;  /* 0x0000c80007007a20 */ /* 0x002fe40000410000 */
[----:B------:R-:W-:Y:S04]  /*3e70*/  HMMA.16816.F32.BF16 R4, R172, R58, R92 ;  /* 0x0000003aac04723c */ /* 0x000fe8000004185c */
[----:B------:R1:W1:Y:S02]  /*3e80*/  MUFU.TANH R60, R0 ;  /* 0x00000000003c7308 */ /* 0x0002640000002400 */
[----:B-1----:R-:W-:-:S06]  /*3e90*/  FMUL.FTZ R0, R20, c[0x0][0x320] ;  /* 0x0000c80014007a20 */ /* 0x002fcc0000410000 */
[----:B------:R1:W1:Y:S11]  /*3ea0*/  MUFU.TANH R57, R0 ;  /* 0x0000000000397308 */ /* 0x0002760000002400 */
[----:B------:R-:W-:Y:S01]  /*3eb0*/  @!UPT UIADD3 URZ, URZ, URZ, URZ ;  /* 0x0000003f3f3ff290 */ /* 0x000fe2000fffe03f */
[----:B------:R-:W-:Y:S01]  /*3ec0*/  HMMA.16816.F32.BF16 R4, R176, R46, R4 ;  /* 0x0000002eb004723c */ /* 0x000fe20000041804 */
[----:B-1----:R-:W-:-:S04]  /*3ed0*/  FMUL.FTZ R0, R21, c[0x0][0x320] ;  /* 0x0000c80015007a20 */ /* 0x002fc80000410000 */
[----:B------:R1:W1:Y:S11]  /*3ee0*/  MUFU.TANH R56, R0 ;  /* 0x0000000000387308 */ /* 0x0002760000002400 */
[----:B------:R-:W-:Y:S08]  /*3ef0*/  @!UPT UIADD3 URZ, URZ, URZ, URZ ;  /* 0x0000003f3f3ff290 */ /* 0x000ff0000fffe03f */
[----:B------:R-:W-:Y:S01]  /*3f00*/  HMMA.16816.F32.BF16 R4, R180, R34, R4 ;  /* 0x00000022b404723c */ /* 0x000fe20000041804 */
[----:B-1----:R-:W-:-:S04]  /*3f10*/  FMUL.FTZ R0, R22, c[0x0][0x320] ;  /* 0x0000c80016007a20 */ /* 0x002fc80000410000 */
[----:B------:R1:W1:Y:S11]  /*3f20*/  MUFU.TANH R52, R0 ;  /* 0x0000000000347308 */ /* 0x0002760000002400 */
[----:B------:R-:W-:Y:S08]  /*3f30*/  @!UPT UIADD3 URZ, URZ, URZ, URZ ;  /* 0x0000003f3f3ff290 */ /* 0x000ff0000fffe03f */
[----:B--2---:R-:W-:Y:S01]  /*3f40*/  HMMA.16816.F32.BF16 R4, R184, R30, R4 ;  /* 0x0000001eb804723c */ /* 0x004fe20000041804 */
[----:B-1----:R-:W-:-:S07]  /*3f50*/  FMUL.FTZ R0, R23, c[0x0][0x320] ;  /* 0x0000c80017007a20 */ /* 0x002fce0000410000 */
[C---:B------:R-:W-:Y:S01]  /*3f60*/  HMMA.16816.F32.BF16 R20, R184.reuse, R40, R16 ;  /* 0x00000028b814723c */ /* 0x040fe20000041810 */
[----:B------:R1:W2:Y:S07]  /*3f70*/  MUFU.TANH R50, R0 ;  /* 0x0000000000327308 */ /* 0x0002ae0000002400 */
        /* <DEDUP_REMOVED lines=10> */
[----:B-1----:R-:W-:-:S06]  /*4020*/  FMUL.FTZ R0, R20, c[0x0][0x320] ;  /* 0x0000c80014007a20 */ /* 0x002fcc0000410000 */
        /* <DEDUP_REMOVED lines=30> */
[----:B------:R1:W1:Y:S01]  /*4210*/  MUFU.TANH R13, R0 ;  /* 0x00000000000d7308 */ /* 0x0002620000002400 */
[----:B------:R-:W-:Y:S06]  /*4220*/  BAR.SYNC.DEFER_BLOCKING 0x0 ;  /* 0x0000000000007b1d */ /* 0x000fec0000010000 */
[----:B------:R-:W-:Y:S05]  /*4230*/  @!P1 BRA `(.L_x_186) ;  /* 0x0000067000009947 */ /* 0x000fea0003800000 */
[----:B-1234-:R-:W-:Y:S02]  /*4240*/  IMAD.MOV.U32 R0, RZ, RZ, c[0x0][0x2b8] ;  /* 0x0000ae00ff007624 */ /* 0x01efe400078e00ff */
[----:B------:R-:W-:Y:S02]  /*4250*/  IMAD R2, R233, 0x20, R234 ;  /* 0x00000020e9027824 */ /* 0x000fe400078e02ea */
[----:B------:R-:W-:Y:S01]  /*4260*/  IMAD.MOV.U32 R205, RZ, RZ, RZ ;  /* 0x000000ffffcd7224 */ /* 0x000fe200078e00ff */
[----:B------:R-:W-:-:S02]  /*4270*/  ISETP.NE.AND P1, PT, R0, 0x1, PT ;  /* 0x000000010000780c */ /* 0x000fc40003f25270 */
[----:B------:R-:W-:-:S04]  /*4280*/  IADD3 R2, R2, R146, R237 ;  /* 0x0000009202027210 */ /* 0x000fc80007ffe0ed */
[----:B------:R-:W-:-:S05]  /*4290*/  IADD3 R2, R2, -0x70, RZ ;  /* 0xffffff9002027810 */ /* 0x000fca0007ffe0ff */
[----:B------:R-:W-:Y:S02]  /*42a0*/  IMAD.MOV.U32 R0, RZ, RZ, R2 ;  /* 0x000000ffff007224 */ /* 0x000fe400078e0002 */
[----:B------:R-:W-:-:S05]  /*42b0*/  @P1 IMAD.HI.U32 R3, R2, c[0x0][0x2bc], RZ ;  /* 0x0000af0002031a27 */ /* 0x000fca00078e00ff */
[----:B------:R-:W-:-:S04]  /*42c0*/  @P1 SHF.R.U32.HI R0, RZ, c[0x0][0x2c0], R3 ;  /* 0x0000b000ff001a19 */ /* 0x000fc80000011603 */
[----:B------:R-:W-:-:S04]  /*42d0*/  @!P4 IADD3 R3, P1, R0, R240, RZ ;  /* 0x000000f00003c210 */ /* 0x000fc80007f3e0ff */
[----:B------:R-:W-:Y:S02]  /*42e0*/  @!P4 LEA.HI.X.SX32 R5, R0, R249, 0x1, P1 ;  /* 0x000000f90005c211 */ /* 0x000fe400008f0eff */
[----:B------:R-:W-:-:S04]  /*42f0*/  @!P4 LEA R4, P1, R3, c[0x0][0x2a0], 0x2 ;  /* 0x0000a8000304ca11 */ /* 0x000fc800078210ff */
[----:B------:R-:W-:-:S05]  /*4300*/  @!P4 LEA.HI.X R5, R3, c[0x0][0x2a4], R5, 0x2, P1 ;  /* 0x0000a9000305ca11 */ /* 0x000fca00008f1405 */
[----:B------:R-:W2:Y:S01]  /*4310*/  @!P4 LDG.E R205, [R4.64] ;  /* 0x0000000804cdc981 */ /* 0x000ea2000c1e1900 */
[----:B------:R-:W-:Y:S01]  /*4320*/  IMAD.MOV R0, RZ, RZ, -R0 ;  /* 0x000000ffff007224 */ /* 0x000fe200078e0a00 */
[----:B------:R-:W-:-:S03]  /*4330*/  IADD3 R8, -R234, 0x70, RZ ;  /* 0x00000070ea087810 */ /* 0x000fc60007ffe1ff */
[----:B------:R-:W-:Y:S01]  /*4340*/  IMAD R206, R0, c[0x0][0x2b8], R2 ;  /* 0x0000ae0000ce7a24 */ /* 0x000fe200078e0202 */
[----:B------:R-:W-:-:S03]  /*4350*/  ISETP.GE.AND P5, PT, R8, 0x1, PT ;  /* 0x000000010800780c */ /* 0x000fc60003fa6270 */
        /* <DEDUP_REMOVED lines=15> */
.L_x_281:
[----:B------:R-:W-:Y:S05]  /*4450*/  BRA.DIV ~URZ, `(.L_x_188) ;  /* 0x0000a7627f007947 */ /* 0x000fea000b800000 */
[----:B------:R3:W4:Y:S02]  /*4460*/  SHFL.IDX PT, R2, R4, RZ, 0x181f ;  /* 0x00181fff04027589 */ /* 0x00072400000e0000 */
.L_x_282:
[----:B------:R-:W-:Y:S01]  /*4470*/  BSSY B0, `(.L_x_189) ;  /* 0x000000d000007945 */ /* 0x000fe20003800000 */
[----:B------:R-:W-:Y:S05]  /*4480*/  @!P5 BRA `(.L_x_190) ;  /* 0x000000b00000d947 */ /* 0x000fea0003800000 */
[----:B------:R-:W-:Y:S02]  /*4490*/  IMAD.SHL.U32 R6, R231, 0x2, RZ ;  /* 0x00000002e7067824 */ /* 0x000fe400078e00ff */
[----:B------:R-:W-:-:S03]  /*44a0*/  IMAD.SHL.U32 R3, R235, 0x2, RZ ;  /* 0x00000002eb037824 */ /* 0x000fc600078e00ff */
[C---:B----4-:R-:W-:Y:S02]  /*44b0*/  IADD3 R6, P2, R2.reuse, R6, RZ ;  /* 0x0000000602067210 */ /* 0x050fe40007f5e0ff */
[----:B------:R-:W-:Y:S02]  /*44c0*/  IADD3 R2, P1, R2, R3, RZ ;  /* 0x0000000302027210 */ /* 0x000fe40007f3e0ff */
[----:B--2---:R-:W-:-:S03]  /*44d0*/  IADD3.X R7, R5, R203, RZ, P2, !PT ;  /* 0x000000cb05077210 */ /* 0x004fc600017fe4ff */
[----:B------:R-:W-:Y:S02]  /*44e0*/  IMAD.X R3, R5, 0x1, R204, P1 ;  /* 0x0000000105037824 */ /* 0x000fe400008e06cc */
[----:B------:R-:W-:Y:S01]  /*44f0*/  @!PT LDS RZ, [RZ] ;  /* 0x00000000fffff984 */ /* 0x000fe20000000800 */
[----:B------:R-:W-:Y:S01]  /*4500*/  @!PT LDS RZ, [RZ] ;  /* 0x00000000fffff984 */ /* 0x000fe20000000800 */
[----:B------:R-:W-:Y:S01]  /*4510*/  @!PT LDS RZ, [RZ] ;  /* 0x00000000fffff984 */ /* 0x000fe20000000800 */
[----:B------:R2:W-:Y:S04]  /*4520*/  LDGSTS.E.BYPASS.LTC128B.128 [R200+0x8100], [R6.64], !P3 ;  /* 0x0810000006c87fae */ /* 0x0005e8000d901d48 */
[----:B------:R2:W-:Y:S02]  /*4530*/  LDGSTS.E.BYPASS.LTC128B.128 [R200+0xb900], [R2.64], !P0 ;  /* 0x0b90000002c87fae */ /* 0x0005e4000c101d48 */
.L_x_190:
[----:B------:R-:W-:Y:S05]  /*4540*/  BSYNC B0 ;  /* 0x0000000000007941 */ /* 0x000fea0003800000 */
.L_x_189:
[----:B------:R-:W-:Y:S01]  /*4550*/  ISETP.GE.AND P1, PT, R8, 0x21, PT ;  /* 0x000000210800780c */ /* 0x000fe20003f26270 */
[----:B------:R-:W-:Y:S06]  /*4560*/  BRA.DIV ~URZ, `(.L_x_191) ;  /* 0x0000a6c27f007947 */ /* 0x000fec000b800000 */
[----:B--2---:R2:W1:Y:S04]  /*4570*/  SHFL.IDX PT, R5, R0, 0x1, 0x181f ;  /* 0x00381f0000057f89 */ /* 0x00446800000e0000 */
[----:B----4-:R2:W4:Y:S02]  /*4580*/  SHFL.IDX PT, R2, R4, 0x1, 0x181f ;  /* 0x00381f0004027f89 */ /* 0x01052400000e0000 */
.L_x_283:
[----:B------:R-:W-:Y:S01]  /*4590*/  BSSY B0, `(.L_x_192) ;  /* 0x000000d000007945 */ /* 0x000fe20003800000 */
[----:B------:R-:W-:Y:S05]  /*45a0*/  @!P1 BRA `(.L_x_193) ;  /* 0x000000b000009947 */ /* 0x000fea0003800000 */
[----:B------:R-:W-:Y:S02]  /*45b0*/  IMAD.SHL.U32 R6, R231, 0x2, RZ ;  /* 0x00000002e7067824 */ /* 0x000fe400078e00ff */
[----:B------:R-:W-:-:S03]  /*45c0*/  IMAD.SHL.U32 R3, R235, 0x2, RZ ;  /* 0x00000002eb037824 */ /* 0x000fc600078e00ff */
[C---:B----4-:R-:W-:Y:S02]  /*45d0*/  IADD3 R6, P2, R2.reuse, R6, RZ ;  /* 0x0000000602067210 */ /* 0x050fe40007f5e0ff */
[----:B------:R-:W-:Y:S02]  /*45e0*/  IADD3 R2, P1, R2, R3, RZ ;  /* 0x0000000302027210 */ /* 0x000fe40007f3e0ff */
[----:B-1----:R-:W-:-:S03]  /*45f0*/  IADD3.X R7, R5, R203, RZ, P2, !PT ;  /* 0x000000cb05077210 */ /* 0x002fc600017fe4ff */
[----:B------:R-:W-:Y:S02]  /*4600*/  IMAD.X R3, R5, 0x1, R204, P1 ;  /* 0x0000000105037824 */ /* 0x000fe400008e06cc */
[----:B------:R-:W-:Y:S01]  /*4610*/  @!PT LDS RZ, [RZ] ;  /* 0x00000000fffff984 */ /* 0x000fe20000000800 */
[----:B------:R-:W-:Y:S01]  /*4620*/  @!PT LDS RZ, [RZ] ;  /* 0x00000000fffff984 */ /* 0x000fe20000000800 */
[----:B------:R-:W-:Y:S01]  /*4630*/  @!PT LDS RZ, [RZ] ;  /* 0x00000000fffff984 */ /* 0x000fe20000000800 */
[----:B------:R1:W-:Y:S04]  /*4640*/  LDGSTS.E.BYPASS.LTC128B.128 [R200+0x9100], [R6.64], !P3 ;  /* 0x0910000006c87fae */ /* 0x0003e8000d901d48 */
[----:B------:R1:W-:Y:S02]  /*4650*/  LDGSTS.E.BYPASS.LTC128B.128 [R200+0xc900], [R2.64], !P0 ;  /* 0x0c90000002c87fae */ /* 0x0003e4000c101d48 */
.L_x_193:
[----:B------:R-:W-:Y:S05]  /*4660*/  BSYNC B0 ;  /* 0x0000000000007941 */ /* 0x000fea0003800000 */
.L_x_192:
[----:B------:R-:W-:-:S04]  /*4670*/  IADD3 R8, -R234, 0x70, RZ ;  /* 0x00000070ea087810 */ /* 0x000fc80007ffe1ff */
[----:B------:R-:W-:Y:S01]  /*4680*/  ISETP.GE.AND P1, PT, R8, 0x41, PT ;  /* 0x000000410800780c */ /* 0x000fe20003f26270 */
[----:B------:R-:W-:Y:S10]  /*4690*/  BRA.DIV ~URZ, `(.L_x_194) ;  /* 0x0000a6627f007947 */ /* 0x000ff4000b800000 */
[----:B-1----:R1:W2:Y:S02]  /*46a0*/  SHFL.IDX PT, R5, R0, 0x2, 0x181f ;  /* 0x00581f0000057f89 */ /* 0x0022a400000e0000 */
.L_x_284:
[----:B------:R-:W-:Y:S05]  /*46b0*/  BRA.DIV ~URZ, `(.L_x_195) ;  /* 0x0000a6b27f007947 */ /* 0x000fea000b800000 */
[----:B----4-:R4:W1:Y:S02]  /*46c0*/  SHFL.IDX PT, R2, R4, 0x2, 0x181f ;  /* 0x00581f0004027f89 */ /* 0x01086400000e0000 */
.L_x_285:
[----:B------:R-:W-:Y:S01]  /*46d0*/  BSSY B0, `(.L_x_196) ;  /* 0x000000d000007945 */ /* 0x000fe20003800000 */
[----:B------:R-:W-:Y:S05]  /*46e0*/  @!P1 BRA `(.L_x_197) ;  /* 0x000000b000009947 */ /* 0x000fea0003800000 */
[----:B------:R-:W-:Y:S02]  /*46f0*/  IMAD.SHL.U32 R6, R231, 0x2, RZ ;  /* 0x00000002e7067824 */ /* 0x000fe400078e00ff */
[----:B------:R-:W-:-:S03]  /*4700*/  IMAD.SHL.U32 R3, R235, 0x2, RZ ;  /* 0x00000002eb037824 */ /* 0x000fc600078e00ff */
[C---:B-1----:R-:W-:Y:S02]  /*4710*/  IADD3 R6, P2, R2.reuse, R6, RZ ;  /* 0x0000000602067210 */ /* 0x042fe40007f5e0ff */
        /* <DEDUP_REMOVED lines=8> */
.L_x_197:
[----:B------:R-:W-:Y:S05]  /*47a0*/  BSYNC B0 ;  /* 0x0000000000007941 */ /* 0x000fea0003800000 */
.L_x_196:
[----:B------:R-:W-:Y:S01]  /*47b0*/  ISETP.GE.AND P1, PT, R8, 0x61, PT ;  /* 0x000000610800780c */ /* 0x000fe20003f26270 */
[----:B------:R-:W-:Y:S06]  /*47c0*/  BRA.DIV ~URZ, `(.L_x_198) ;  /* 0x0000a6127f007947 */ /* 0x000fec000b800000 */
[----:B-1----:R1:W3:Y:S04]  /*47d0*/  SHFL.IDX PT, R6, R0, 0x3, 0x181f ;  /* 0x00781f0000067f89 */ /* 0x0022e800000e0000 */
[----:B--2---:R1:W2:Y:S02]  /*47e0*/  SHFL.IDX PT, R0, R4, 0x3, 0x181f ;  /* 0x00781f0004007f89 */ /* 0x0042a400000e0000 */
.L_x_286:
[----:B------:R-:W-:Y:S05]  /*47f0*/  @!P1 BRA `(.L_x_186) ;  /* 0x000000b000009947 */ /* 0x000fea0003800000 */
[----:B------:R-:W-:Y:S02]  /*4800*/  IMAD.SHL.U32 R3, R231, 0x2, RZ ;  /* 0x00000002e7037824 */ /* 0x000fe400078e00ff */
[----:B------:R-:W-:-:S03]  /*4810*/  IMAD.SHL.U32 R2, R235, 0x2, RZ ;  /* 0x00000002eb027824 */ /* 0x000fc600078e00ff */
[C---:B-1234-:R-:W-:Y:S02]  /*4820*/  IADD3 R4, P2, R0.reuse, R3, RZ ;  /* 0x0000000300047210 */ /* 0x05efe40007f5e0ff */
[----:B------:R-:W-:Y:S02]  /*4830*/  IADD3 R2, P1, R0, R2, RZ ;  /* 0x0000000200027210 */ /* 0x000fe40007f3e0ff */
[----:B------:R-:W-:-:S03]  /*4840*/  IADD3.X R5, R6, R203, RZ, P2, !PT ;  /* 0x000000cb06057210 */ /* 0x000fc600017fe4ff */
[----:B------:R-:W-:Y:S02]  /*4850*/  IMAD.X R3, R6, 0x1, R204, P1 ;  /* 0x0000000106037824 */ /* 0x000fe400008e06cc */
[----:B------:R-:W-:Y:S01]  /*4860*/  @!PT LDS RZ, [RZ] ;  /* 0x00000000fffff984 */ /* 0x000fe20000000800 */
[----:B------:R-:W-:Y:S01]  /*4870*/  @!PT LDS RZ, [RZ] ;  /* 0x00000000fffff984 */ /* 0x000fe20000000800 */
[----:B------:R-:W-:Y:S01]  /*4880*/  @!PT LDS RZ, [RZ] ;  /* 0x00000000fffff984 */ /* 0x000fe20000000800 */
[----:B------:R1:W-:Y:S04]  /*4890*/  LDGSTS.E.BYPASS.LTC128B.128 [R200+0xb100], [R4.64], !P3 ;  /* 0x0b10000004c87fae */ /* 0x0003e8000d901d48 */
[----:B------:R1:W-:Y:S02]  /*48a0*/  LDGSTS.E.BYPASS.LTC128B.128 [R200+0xe900], [R2.64], !P0 ;  /* 0x0e90000002c87fae */ /* 0x0003e4000c101d48 */
.L_x_186:
[----:B--234-:R-:W-:Y:S05]  /*48b0*/  BSYNC B1 ;  /* 0x0000000000017941 */ /* 0x01cfea0003800000 */
.L_x_185:
[----:B-1----:R-:W2:Y:S04]  /*48c0*/  LDL R0, [R1+0x4c] ;  /* 0x00004c0001007983 */ /* 0x002ea80000100800 */
[----:B------:R-:W0:Y:S01]  /*48d0*/  LDGDEPBAR ;  /* 0x00000000000079af */ /* 0x000e220000000000 */
[----:B--2---:R-:W-:-:S05]  /*48e0*/  IMAD.IADD R0, R144, 0x1, -R0 ;  /* 0x0000000190007824 */ /* 0x004fca00078e0a00 */
[C---:B------:R-:W-:Y:S02]  /*48f0*/  ISETP.GT.AND P2, PT, R0.reuse, RZ, PT ;  /* 0x000000ff0000720c */ /* 0x040fe40003f44270 */
[C---:B------:R-:W-:Y:S02]  /*4900*/  ISETP.GT.AND P1, PT, R0.reuse, 0x1, PT ;  /* 0x000000010000780c */ /* 0x040fe40003f24270 */
[----:B------:R-:W-:Y:S02]  /*4910*/  ISETP.GT.AND P0, PT, R0, 0x8, PT ;  /* 0x000000080000780c */ /* 0x000fe40003f04270 */
[----:B------:R-:W-:Y:S02]  /*4920*/  FSEL R6, R121, -INF , P2 ;  /* 0xff80000079067808 */ /* 0x000fe40001000000 */
[----:B------:R-:W-:Y:S02]  /*4930*/  FSEL R7, R120, -INF , P1 ;  /* 0xff80000078077808 */ /* 0x000fe40000800000 */
[----:B------:R-:W-:-:S02]  /*4940*/  FSEL R11, R107, -INF , P2 ;  /* 0xff8000006b0b7808 */ /* 0x000fc40001000000 */
[----:B------:R-:W-:Y:S02]  /*4950*/  FSEL R16, R106, -INF , P1 ;  /* 0xff8000006a107808 */ /* 0x000fe40000800000 */
[----:B------:R-:W-:Y:S02]  /*4960*/  ISETP.GT.AND P6, PT, R0, 0x9, PT ;  /* 0x000000090000780c */ /* 0x000fe40003fc4270 */
[----:B------:R-:W-:Y:S02]  /*4970*/  FSEL R8, R105, -INF , P0 ;  /* 0xff80000069087808 */ /* 0x000fe40000000000 */
[----:B------:R-:W-:Y:S02]  /*4980*/  FMNMX.FTZ R2, R6, R7, !PT ;  /* 0x0000000706027209 */ /* 0x000fe40007810000 */
[----:B------:R-:W-:Y:S02]  /*4990*/  FSEL R17, R99, -INF , P0 ;  /* 0xff80000063117808 */ /* 0x000fe40000000000 */
[----:B------:R-:W-:-:S02]  /*49a0*/  FMNMX.FTZ R3, R11, R16, !PT ;  /* 0x000000100b037209 */ /* 0x000fc40007810000 */
[----:B------:R-:W-:Y:S02]  /*49b0*/  ISETP.GT.AND P5, PT, R0, 0x10, PT ;  /* 0x000000100000780c */ /* 0x000fe40003fa4270 */
[----:B------:R-:W-:Y:S02]  /*49c0*/  FSEL R9, R104, -INF , P6 ;  /* 0xff80000068097808 */ /* 0x000fe40003000000 */
[----:B------:R-:W-:Y:S02]  /*49d0*/  FMNMX.FTZ R2, R8, R2, !PT ;  /* 0x0000000208027209 */ /* 0x000fe40007810000 */
[----:B------:R-:W-:Y:S02]  /*49e0*/  FSEL R18, R98, -INF , P6 ;  /* 0xff80000062127808 */ /* 0x000fe40003000000 */
[----:B------:R-:W-:Y:S02]  /*49f0*/  FMNMX.FTZ R3, R17, R3, !PT ;  /* 0x0000000311037209 */ /* 0x000fe40007810000 */
[----:B------:R-:W-:-:S02]  /*4a00*/  ISETP.GT.AND P2, PT, R0, 0x11, PT ;  /* 0x000000110000780c */ /* 0x000fc40003f44270 */
[----:B------:R-:W-:Y:S02]  /*4a10*/  FSEL R10, R97, -INF , P5 ;  /* 0xff800000610a7808 */ /* 0x000fe40002800000 */
[----:B------:R-:W-:Y:S02]  /*4a20*/  FMNMX.FTZ R2, R9, R2, !PT ;  /* 0x0000000209027209 */ /* 0x000fe40007810000 */
[----:B------:R-:W-:Y:S02]  /*4a30*/  FSEL R21, R88, -INF , P5 ;  /* 0xff80000058157808 */ /* 0x000fe40002800000 */
[----:B------:R-:W-:Y:S02]  /*4a40*/  FMNMX.FTZ R3, R18, R3, !PT ;  /* 0x0000000312037209 */ /* 0x000fe40007810000 */
[----:B------:R-:W-:Y:S02]  /*4a50*/  ISETP.GT.AND P1, PT, R0, 0x18, PT ;  /* 0x000000180000780c */ /* 0x000fe40003f24270 */
[----:B------:R-:W-:-:S02]  /*4a60*/  FSEL R12, R96, -INF , P2 ;  /* 0xff800000600c7808 */ /* 0x000fc40001000000 */
[----:B------:R-:W-:Y:S02]  /*4a70*/  FMNMX.FTZ R2, R10, R2, !PT ;  /* 0x000000020a027209 */ /* 0x000fe40007810000 */
[----:B------:R-:W-:Y:S02]  /*4a80*/  FSEL R22, R87, -INF , P2 ;  /* 0xff80000057167808 */ /* 0x000fe40001000000 */
[----:B------:R-:W-:Y:S02]  /*4a90*/  FMNMX.FTZ R3, R21, R3, !PT ;  /* 0x0000000315037209 */ /* 0x000fe40007810000 */
[----:B------:R-:W-:Y:S02]  /*4aa0*/  ISETP.GT.AND P0, PT, R0, 0x19, PT ;  /* 0x000000190000780c */ /* 0x000fe40003f04270 */
[----:B------:R-:W-:Y:S02]  /*4ab0*/  FSEL R19, R86, -INF , P1 ;  /* 0xff80000056137808 */ /* 0x000fe40000800000 */
[----:B------:R-:W-:-:S02]  /*4ac0*/  FMNMX.FTZ R2, R12, R2, !PT ;  /* 0x000000020c027209 */ /* 0x000fc40007810000 */
[----:B------:R-:W-:Y:S02]  /*4ad0*/  FSEL R23, R84, -INF , P1 ;  /* 0xff80000054177808 */ /* 0x000fe40000800000 */
[----:B------:R-:W-:Y:S02]  /*4ae0*/  FMNMX.FTZ R3, R22, R3, !PT ;  /* 0x0000000316037209 */ /* 0x000fe40007810000 */
[----:B------:R-:W-:Y:S02]  /*4af0*/  ISETP.GT.AND P6, PT, R0, 0x20, PT ;  /* 0x000000200000780c */ /* 0x000fe40003fc4270 */
[----:B------:R-:W-:Y:S02]  /*4b00*/  FSEL R20, R85, -INF , P0 ;  /* 0xff80000055147808 */ /* 0x000fe40000000000 */
[----:B------:R-:W-:Y:S02]  /*4b10*/  FMNMX.FTZ R2, R19, R2, !PT ;  /* 0x0000000213027209 */ /* 0x000fe40007810000 */
[----:B------:R-:W-:-:S02]  /*4b20*/  FSEL R40, R81, -INF , P0 ;  /* 0xff80000051287808 */ /* 0x000fc40000000000 */
[----:B------:R-:W-:Y:S02]  /*4b30*/  FMNMX.FTZ R3, R23, R3, !PT ;  /* 0x0000000317037209 */ /* 0x000fe40007810000 */
        /* <DEDUP_REMOVED lines=70> */
[----:B------:R-:W-:-:S02]  /*4fa0*/  FSEL R151, R29, -INF , P0 ;  /* 0xff8000001d977808 */ /* 0x000fc40000000000 */
[----:B------:R-:W-:Y:S02]  /*4fb0*/  FSEL R147, R33, -INF , P0 ;  /* 0xff80000021937808 */ /* 0x000fe40000000000 */
[C---:B------:R-:W-:Y:S02]  /*4fc0*/  ISETP.GT.AND P6, PT, R0.reuse, 0x59, PT ;  /* 0x000000590000780c */ /* 0x040fe40003fc4270 */
[C---:B------:R-:W-:Y:S02]  /*4fd0*/  ISETP.GT.AND P5, PT, R0.reuse, 0x60, PT ;  /* 0x000000600000780c */ /* 0x040fe40003fa4270 */
[C---:B------:R-:W-:Y:S02]  /*4fe0*/  ISETP.GT.AND P2, PT, R0.reuse, 0x61, PT ;  /* 0x000000610000780c */ /* 0x040fe40003f44270 */
[C---:B------:R-:W-:Y:S02]  /*4ff0*/  ISETP.GT.AND P1, PT, R0.reuse, 0x68, PT ;  /* 0x000000680000780c */ /* 0x040fe40003f24270 */
[----:B------:R-:W-:-:S02]  /*5000*/  ISETP.GT.AND P0, PT, R0, 0x69, PT ;  /* 0x000000690000780c */ /* 0x000fc40003f04270 */
[----:B------:R-:W-:Y:S02]  /*5010*/  FMNMX.FTZ R0, R149, R2, !PT ;  /* 0x0000000295007209 */ /* 0x000fe40007810000 */
[----:B------:R-:W-:Y:S02]  /*5020*/  FMNMX.FTZ R2, R154, R3, !PT ;  /* 0x000000039a027209 */ /* 0x000fe40007810000 */
[----:B------:R-:W-:Y:S02]  /*5030*/  FSEL R148, R32, -INF , P6 ;  /* 0xff80000020947808 */ /* 0x000fe40003000000 */
[----:B------:R-:W-:Y:S02]  /*5040*/  FSEL R146, R34, -INF , P6 ;  /* 0xff80000022927808 */ /* 0x000fe40003000000 */
[----:B------:R-:W-:Y:S02]  /*5050*/  FMNMX.FTZ R0, R147, R0, !PT ;  /* 0x0000000093007209 */ /* 0x000fe40007810000 */
[----:B------:R-:W-:-:S02]  /*5060*/  FMNMX.FTZ R2, R151, R2, !PT ;  /* 0x0000000297027209 */ /* 0x000fc40007810000 */
[----:B------:R-:W-:Y:S02]  /*5070*/  FSEL R159, R26, -INF , P5 ;  /* 0xff8000001a9f7808 */ /* 0x000fe40002800000 */
[----:B------:R-:W-:Y:S02]  /*5080*/  FSEL R157, R28, -INF , P5 ;  /* 0xff8000001c9d7808 */ /* 0x000fe40002800000 */
[----:B------:R-:W-:Y:S02]  /*5090*/  FMNMX.FTZ R0, R146, R0, !PT ;  /* 0x0000000092007209 */ /* 0x000fe40007810000 */
[----:B------:R-:W-:Y:S02]  /*50a0*/  FMNMX.FTZ R2, R148, R2, !PT ;  /* 0x0000000294027209 */ /* 0x000fe40007810000 */
[----:B------:R-:W-:Y:S02]  /*50b0*/  FSEL R158, R25, -INF , P2 ;  /* 0xff800000199e7808 */ /* 0x000fe40001000000 */
[----:B------:R-:W-:-:S02]  /*50c0*/  FSEL R155, R27, -INF , P2 ;  /* 0xff8000001b9b7808 */ /* 0x000fc40001000000 */
        /* <DEDUP_REMOVED lines=10> */
[----:B------:R-:W-:Y:S02]  /*5170*/  FMNMX.FTZ R4, R150, R0, !PT ;  /* 0x0000000096047209 */ /* 0x000fe40007810000 */
[----:B------:R-:W-:Y:S01]  /*5180*/  FMNMX.FTZ R5, R160, R2, !PT ;  /* 0x00000002a0057209 */ /* 0x000fe20007810000 */
[----:B------:R-:W-:Y:S05]  /*5190*/  BRA.DIV ~URZ, `(.L_x_199) ;  /* 0x00009d127f007947 */ /* 0x000fea000b800000 */
[----:B------:R1:W2:Y:S02]  /*51a0*/  SHFL.BFLY PT, R0, R4, 0x2, 0x1f ;  /* 0x0c401f0004007f89 */ /* 0x0002a400000e0000 */
.L_x_287:
[----:B-12---:R-:W-:Y:S01]  /*51b0*/  FMNMX.FTZ R4, R4, R0, !PT ;  /* 0x0000000004047209 */ /* 0x006fe20007810000 */
[----:B------:R-:W-:Y:S05]  /*51c0*/  BRA.DIV ~URZ, `(.L_x_200) ;  /* 0x00009d227f007947 */ /* 0x000fea000b800000 */
[----:B------:R-:W1:Y:S04]  /*51d0*/  SHFL.BFLY PT, R0, R5, 0x2, 0x1f ;  /* 0x0c401f0005007f89 */ /* 0x000e6800000e0000 */
[----:B------:R-:W2:Y:S01]  /*51e0*/  SHFL.BFLY PT, R2, R4, 0x1, 0x1f ;  /* 0x0c201f0004027f89 */ /* 0x000ea200000e0000 */
[----:B-1----:R-:W-:-:S02]  /*51f0*/  FMNMX.FTZ R5, R5, R0, !PT ;  /* 0x0000000005057209 */ /* 0x002fc40007810000 */
[----:B--2---:R-:W-:-:S03]  /*5200*/  FMNMX.FTZ R69, R4, R2, !PT ;  /* 0x0000000204457209 */ /* 0x004fc60007810000 */
[----:B------:R1:W2:Y:S04]  /*5210*/  SHFL.BFLY PT, R3, R5, 0x1, 0x1f ;  /* 0x0c201f0005037f89 */ /* 0x0002a800000e0000 */
.L_x_288:
[C---:B------:R-:W-:Y:S01]  /*5220*/  FMUL.FTZ R2, R69.reuse, c[0x0][0x2d0] ;  /* 0x0000b40045027a20 */ /* 0x040fe20000410000 */
[----:B------:R-:W-:Y:S01]  /*5230*/  FSETP.NEU.FTZ.AND P0, PT, R69, -INF , PT ;  /* 0xff8000004500780b */ /* 0x000fe20003f1d000 */
[----:B------:R-:W-:Y:S01]  /*5240*/  WARPSYNC 0xffffffff ;  /* 0xffffffff00007948 */ /* 0x000fe20003800000 */
[----:B--2---:R-:W-:Y:S01]  /*5250*/  FMNMX.FTZ R68, R3, R5, !PT ;  /* 0x0000000503447209 */ /* 0x004fe20007810000 */
[----:B------:R-:W-:Y:S01]  /*5260*/  LDSM.16.MT88.4 R28, [R191+0x800] ;  /* 0x00080000bf1c783b */ /* 0x000fe20000004200 */
[----:B------:R-:W-:Y:S02]  /*5270*/  FSEL R2, R2, RZ, P0 ;  /* 0x000000ff02027208 */ /* 0x000fe40000000000 */
[----:B------:R-:W-:Y:S01]  /*5280*/  FSETP.NEU.FTZ.AND P0, PT, R68, -INF , PT ;  /* 0xff8000004400780b */ /* 0x000fe20003f1d000 */
[----:B------:R-:W-:Y:S01]  /*5290*/  LDSM.16.MT88.4 R44, [R190] ;  /* 0x00000000be2c783b */ /* 0x000fe20000004200 */
[----:B------:R-:W-:Y:S01]  /*52a0*/  IADD3 R214, R214, -0x2, RZ ;  /* 0xfffffffed6d67810 */ /* 0x000fe20007ffe0ff */
[----:B------:R-:W-:-:S02]  /*52b0*/  FFMA.FTZ R0, R6, c[0x0][0x2d0], -R2 ;  /* 0x0000b40006007a23 */ /* 0x000fc40000010802 */
[--C-:B------:R-:W-:Y:S01]  /*52c0*/  FFMA.FTZ R3, R10, c[0x0][0x2d0], -R2.reuse ;  /* 0x0000b4000a037a23 */ /* 0x100fe20000010802 */
[----:B------:R-:W-:Y:S01]  /*52d0*/  LDSM.16.MT88.4 R32, [R189+0x800] ;  /* 0x00080000bd20783b */ /* 0x000fe20000004200 */
[----:B------:R2:W-:Y:S03]  /*52e0*/  MUFU.EX2 R59, R0 ;  /* 0x00000000003b7308 */ /* 0x0005e60000000800 */
[----:B------:R-:W-:Y:S04]  /*52f0*/  LDSM.16.MT88.4 R48, [R190+0x800] ;  /* 0x00080000be30783b */ /* 0x000fe80000004200 */
[----:B------:R-:W-:Y:S01]  /*5300*/  LDSM.16.MT88.4 R52, [R189+0x3800] ;  /* 0x00380000bd34783b */ /* 0x000fe20000004200 */
[----:B------:R3:W-:Y:S01]  /*5310*/  MUFU.EX2 R202, R3 ;  /* 0x0000000300ca7308 */ /* 0x0007e20000000800 */
[----:B--2---:R-:W-:-:S02]  /*5320*/  FFMA.FTZ R0, R7, c[0x0][0x2d0], -R2 ;  /* 0x0000b40007007a23 */ /* 0x004fc40000010802 */
[----:B-1----:R-:W1:Y:S05]  /*5330*/  LDSM.16.MT88.4 R4, [R191] ;  /* 0x00000000bf04783b */ /* 0x002e6a0000004200 */
[----:B------:R2:W4:Y:S01]  /*5340*/  MUFU.EX2 R57, R0 ;  /* 0x0000000000397308 */ /* 0x0005220000000800 */
[--C-:B---3--:R-:W-:Y:S02]  /*5350*/  FFMA.FTZ R3, R12, c[0x0][0x2d0], -R2.reuse ;  /* 0x0000b4000c037a23 */ /* 0x108fe40000010802 */
[----:B------:R-:W3:Y:S05]  /*5360*/  LDSM.16.MT88.4 R12, [R189] ;  /* 0x00000000bd0c783b */ /* 0x000eea0000004200 */
[----:B------:R-:W-:Y:S01]  /*5370*/  MUFU.EX2 R225, R3 ;  /* 0x0000000300e17308 */ /* 0x000fe20000000800 */
[----:B--2---:R-:W-:Y:S01]  /*5380*/  FFMA.FTZ R0, R8, c[0x0][0x2d0], -R2 ;  /* 0x0000b40008007a23 */ /* 0x004fe20000010802 */
[----:B----4-:R-:W-:-:S06]  /*5390*/  F2FP.BF16.PACK_AB R8, R57, R59 ;  /* 0x0000003b3908723e */ /* 0x010fcc00000010ff */
[----:B------:R2:W-:Y:S02]  /*53a0*/  MUFU.EX2 R136, R0 ;  /* 0x0000000000887308 */ /* 0x0005e40000000800 */
[----:B--2---:R-:W-:-:S06]  /*53b0*/  FFMA.FTZ R0, R9, c[0x0][0x2d0], -R2 ;  /* 0x0000b40009007a23 */ /* 0x004fcc0000010802 */
[----:B------:R2:W4:Y:S02]  /*53c0*/  MUFU.EX2 R201, R0 ;  /* 0x0000000000c97308 */ /* 0x0005240000000800 */
[----:B--2---:R-:W-:Y:S01]  /*53d0*/  FMUL.FTZ R0, R68, c[0x0][0x2d0] ;  /* 0x0000b40044007a20 */ /* 0x004fe20000410000 */
[----:B----4-:R-:W-:-:S04]  /*53e0*/  F2FP.BF16.PACK_AB R10, R201, R136 ;  /* 0x00000088c90a723e */ /* 0x010fc800000010ff */
[----:B------:R-:W-:Y:S02]  /*53f0*/  FSEL R0, R0, RZ, P0 ;  /* 0x000000ff00007208 */ /* 0x000fe40000000000 */
[----:B------:R-:W-:-:S03]  /*5400*/  ISETP.GE.AND P0, PT, R214, R236, PT ;  /* 0x000000ecd600720c */ /* 0x000fc60003f06270 */
[----:B------:R-:W-:-:S04]  /*5410*/  FFMA.FTZ R3, R11, c[0x0][0x2d0], -R0 ;  /* 0x0000b4000b037a23 */ /* 0x000fc80000010800 */
[----:B------:R2:W-:Y:S02]  /*5420*/  MUFU.EX2 R58, R3 ;  /* 0x00000003003a7308 */ /* 0x0005e40000000800 */
[----:B--2---:R-:W-:-:S06]  /*5430*/  FFMA.FTZ R3, R16, c[0x0][0x2d0], -R0 ;  /* 0x0000b40010037a23 */ /* 0x004fcc0000010800 */
[----:B------:R2:W4:Y:S02]  /*5440*/  MUFU.EX2 R56, R3 ;  /* 0x0000000300387308 */ /* 0x0005240000000800 */
[----:B--2---:R-:W-:Y:S01]  /*5450*/  FFMA.FTZ R3, R17, c[0x0][0x2d0], -R0 ;  /* 0x0000b40011037a23 */ /* 0x004fe20000010800 */
[----:B----4-:R-:W-:Y:S01]  /*5460*/  F2FP.BF16.PACK_AB R9, R56, R58 ;  /* 0x0000003a3809723e */ /* 0x010fe200000010ff */
[----:B------:R-:W-:-:S04]  /*5470*/  FADD.FTZ R145, R58, R56 ;  /* 0x000000383a917221 */ /* 0x000fc80000010000 */
[----:B------:R2:W-:Y:S02]  /*5480*/  MUFU.EX2 R163, R3 ;  /* 0x0000000300a37308 */ /* 0x0005e40000000800 */
[----:B--2---:R-:W-:-:S06]  /*5490*/  FFMA.FTZ R3, R18, c[0x0][0x2d0], -R0 ;  /* 0x0000b40012037a23 */ /* 0x004fcc0000010800 */
[----:B------:R2:W4:Y:S02]  /*54a0*/  MUFU.EX2 R199, R3 ;  /* 0x0000000300c77308 */ /* 0x0005240000000800 */
[----:B--2---:R-:W-:Y:S01]  /*54b0*/  FFMA.FTZ R3, R19, c[0x0][0x2d0], -R2 ;  /* 0x0000b40013037a23 */ /* 0x004fe20000010802 */
[----:B----4-:R-:W-:-:S05]  /*54c0*/  F2FP.BF16.PACK_AB R11, R199, R163 ;  /* 0x000000a3c70b723e */ /* 0x010fca00000010ff */
[----:B------:R2:W-:Y:S02]  /*54d0*/  MUFU.EX2 R223, R3 ;  /* 0x0000000300df7308 */ /* 0x0005e40000000800 */
[C---:B-1----:R-:W-:Y:S08]  /*54e0*/  HMMA.16816.F32.BF16 R16, R8.reuse, R6, RZ ;  /* 0x000000060810723c */ /* 0x042ff000000418ff */
[----:B---3--:R-:W-:Y:S01]  /*54f0*/  HMMA.16816.F32.BF16 R36, R8, R12, RZ ;  /* 0x0000000c0824723c */ /* 0x008fe200000418ff */
[----:B--2---:R-:W-:-:S04]  /*5500*/  FFMA.FTZ R3, R20, c[0x0][0x2d0], -R2 ;  /* 0x0000b40014037a23 */ /* 0x004fc80000010802 */
[----:B------:R1:W2:Y:S03]  /*5510*/  MUFU.EX2 R226, R3 ;  /* 0x0000000300e27308 */ /* 0x0002a60000000800 */
[C---:B------:R-:W-:Y:S08]  /*5520*/  HMMA.16816.F32.BF16 R24, R8.reuse, R14, RZ ;  /* 0x0000000e0818723c */ /* 0x040ff000000418ff */
[----:B------:R-:W-:Y:S01]  /*5530*/  HMMA.16816.F32.BF16 R12, R8, R44, RZ ;  /* 0x0000002c080c723c */ /* 0x000fe200000418ff */
[----:B-1----:R-:W-:Y:S01]  /*5540*/  FFMA.FTZ R3, R21, c[0x0][0x2d0], -R0 ;  /* 0x0000b40015037a23 */ /* 0x002fe20000010800 */
[----:B--2---:R-:W-:-:S03]  /*5550*/  F2FP.BF16.PACK_AB R6, R226, R223 ;  /* 0x000000dfe206723e */ /* 0x004fc600000010ff */
[----:B------:R1:W-:Y:S02]  /*5560*/  MUFU.EX2 R221, R3 ;  /* 0x0000000300dd7308 */ /* 0x0003e40000000800 */
[----:B-1----:R-:W-:-:S06]  /*5570*/  FFMA.FTZ R3, R22, c[0x0][0x2d0], -R0 ;  /* 0x0000b40016037a23 */ /* 0x002fcc0000010800 */
[----:B------:R1:W2:Y:S02]  /*5580*/  MUFU.EX2 R220, R3 ;  /* 0x0000000300dc7308 */ /* 0x0002a40000000800 */
[----:B-1----:R-:W-:Y:S02]  /*5590*/  FFMA.FTZ R3, R23, c[0x0][0x2d0], -R0 ;  /* 0x0000b40017037a23 */ /* 0x002fe40000010800 */
[----:B------:R-:W-:Y:S04]  /*55a0*/  HMMA.16816.F32.BF16 R20, R8, R4, RZ ;  /* 0x000000040814723c */ /* 0x000fe800000418ff */
[----:B------:R1:W-:Y:S03]  /*55b0*/  MUFU.EX2 R224, R3 ;  /* 0x0000000300e07308 */ /* 0x0003e60000000800 */
[----:B------:R-:W-:-:S02]  /*55c0*/  F2FP.BF16.PACK_AB R4, R225, R202 ;  /* 0x000000cae104723e */ /* 0x000fc400000010ff */
[----:B--2---:R-:W-:Y:S01]  /*55d0*/  F2FP.BF16.PACK_AB R5, R220, R221 ;  /* 0x000000dddc05723e */ /* 0x004fe200000010ff */
[----:B-1----:R-:W-:Y:S02]  /*55e0*/  FFMA.FTZ R3, R40, c[0x0][0x2d0], -R0 ;  /* 0x0000b40028037a23 */ /* 0x002fe40000010800 */
[----:B------:R-:W1:Y:S02]  /*55f0*/  LDSM.16.MT88.4 R40, [R194] ;  /* 0x00000000c228783b */ /* 0x000e640000004200 */
[----:B------:R-:W2:Y:S02]  /*5600*/  MUFU.EX2 R222, R3 ;  /* 0x0000000300de7308 */ /* 0x000ea40000000800 */
[----:B--2---:R-:W-:Y:S01]  /*5610*/  F2FP.BF16.PACK_AB R7, R222, R224 ;  /* 0x000000e0de07723e */ /* 0x004fe200000010ff */
[----:B------:R-:W-:-:S04]  /*5620*/  FADD.FTZ R3, R59, R57 ;  /* 0x000000393b037221 */ /* 0x000fc80000010000 */
[----:B------:R-:W-:-:S03]  /*5630*/  FADD.FTZ R136, R136, R3 ;  /* 0x0000000388887221 */ /* 0x000fc60000010000 */
[----:B------:R-:W-:Y:S01]  /*5640*/  HMMA.16816.F32.BF16 R112, R4, R28, R20 ;  /* 0x0000001c0470723c */ /* 0x000fe20000041814 */
[----:B------:R-:W-:-:S04]  /*5650*/  FFMA.FTZ R3, R92, c[0x0][0x2d0], -R2 ;  /* 0x0000b4005c037a23 */ /* 0x000fc80000010802 */
[----:B------:R2:W-:Y:S03]  /*5660*/  MUFU.EX2 R162, R3 ;  /* 0x0000000300a27308 */ /* 0x0005e60000000800 */
[C---:B------:R-:W-:Y:S01]  /*5670*/  HMMA.16816.F32.BF16 R88, R4.reuse, R30, R16 ;  /* 0x0000001e0458723c */ /* 0x040fe20000041810 */
[----:B------:R-:W3:Y:S07]  /*5680*/  LDSM.16.MT88.4 R28, [R192+0x800] ;  /* 0x00080000c01c783b */ /* 0x000eee0000004200 */
[----:B------:R-:W-:Y:S01]  /*5690*/  HMMA.16816.F32.BF16 R116, R4, R32, R36 ;  /* 0x000000200474723c */ /* 0x000fe20000041824 */
[----:B------:R-:W-:Y:S01]  /*56a0*/  LDSM.16.MT88.4 R36, [R191+0x3800] ;  /* 0x00380000bf24783b */ /* 0x000fe20000004200 */
[----:B--2---:R-:W-:-:S06]  /*56b0*/  FFMA.FTZ R3, R93, c[0x0][0x2d0], -R2 ;  /* 0x0000b4005d037a23 */ /* 0x004fcc0000010802 */
[----:B------:R-:W-:Y:S01]  /*56c0*/  HMMA.16816.F32.BF16 R96, R4, R34, R24 ;  /* 0x000000220460723c */ /* 0x000fe20000041818 */
[----:B------:R-:W2:Y:S01]  /*56d0*/  LDSM.16.MT88.4 R32, [R189+0x4000] ;  /* 0x00400000bd20783b */ /* 0x000ea20000004200 */
[----:B------:R4:W5:Y:S06]  /*56e0*/  MUFU.EX2 R210, R3 ;  /* 0x0000000300d27308 */ /* 0x00096c0000000800 */
[----:B-1----:R-:W-:Y:S08]  /*56f0*/  HMMA.16816.F32.BF16 R20, R8, R40, RZ ;  /* 0x000000280814723c */ /* 0x002ff000000418ff */
[----:B------:R-:W-:Y:S01]  /*5700*/  HMMA.16816.F32.BF16 R108, R4, R48, R12 ;  /* 0x00000030046c723c */ /* 0x000fe2000004180c */
[----:B----4-:R-:W-:-:S04]  /*5710*/  FFMA.FTZ R3, R94, c[0x0][0x2d0], -R2 ;  /* 0x0000b4005e037a23 */ /* 0x010fc80000010802 */
[----:B------:R1:W-:Y:S03]  /*5720*/  MUFU.EX2 R211, R3 ;  /* 0x0000000300d37308 */ /* 0x0003e60000000800 */
[----:B------:R-:W-:Y:S08]  /*5730*/  HMMA.16816.F32.BF16 R12, R8, R52, RZ ;  /* 0x00000034080c723c */ /* 0x000ff000000418ff */
[----:B---3--:R-:W-:Y:S01]  /*5740*/  HMMA.16816.F32.BF16 R84, R4, R28, R20 ;  /* 0x0000001c0454723c */ /* 0x008fe20000041814 */
[----:B------:R-:W3:Y:S01]  /*5750*/  LDSM.16.MT88.4 R20, [R191+0x4000] ;  /* 0x00400000bf14783b */ /* 0x000ee20000004200 */
[----:B-1----:R-:W-:-:S06]  /*5760*/  FFMA.FTZ R3, R70, c[0x0][0x2d0], -R2 ;  /* 0x0000b40046037a23 */ /* 0x002fcc0000010802 */
[C---:B------:R-:W-:Y:S01]  /*5770*/  HMMA.16816.F32.BF16 R16, R8.reuse, R42, RZ ;  /* 0x0000002a0810723c */ /* 0x040fe200000418ff */
[----:B------:R1:W4:Y:S07]  /*5780*/  MUFU.EX2 R219, R3 ;  /* 0x0000000300db7308 */ /* 0x00032e0000000800 */
[----:B------:R-:W-:Y:S08]  /*5790*/  HMMA.16816.F32.BF16 R24, R8, R46, RZ ;  /* 0x0000002e0818723c */ /* 0x000ff000000418ff */
[----:B--2---:R-:W-:Y:S01]  /*57a0*/  HMMA.16816.F32.BF16 R104, R4, R32, R12 ;  /* 0x000000200468723c */ /* 0x004fe2000004180c */
[----:B-1----:R-:W-:-:S04]  /*57b0*/  FFMA.FTZ R3, R95, c[0x0][0x2d0], -R0 ;  /* 0x0000b4005f037a23 */ /* 0x002fc80000010800 */
[----:B------:R1:W-:Y:S03]  /*57c0*/  MUFU.EX2 R208, R3 ;  /* 0x0000000300d07308 */ /* 0x0003e60000000800 */
[----:B------:R-:W-:Y:S08]  /*57d0*/  HMMA.16816.F32.BF16 R12, R8, R36, RZ ;  /* 0x00000024080c723c */ /* 0x000ff000000418ff */
[----:B------:R-:W-:Y:S01]  /*57e0*/  HMMA.16816.F32.BF16 R76, R4, R30, R16 ;  /* 0x0000001e044c723c */ /* 0x000fe20000041810 */
[----:B-1----:R-:W-:-:S07]  /*57f0*/  FFMA.FTZ R3, R101, c[0x0][0x2d0], -R0 ;  /* 0x0000b40065037a23 */ /* 0x002fce0000010800 */
[----:B------:R-:W-:Y:S01]  /*5800*/  HMMA.16816.F32.BF16 R80, R4, R50, R24 ;  /* 0x000000320450723c */ /* 0x000fe20000041818 */
[----:B------:R-:W1:Y:S01]  /*5810*/  LDSM.16.MT88.4 R24, [R190+0x3800] ;  /* 0x00380000be18783b */ /* 0x000e620000004200 */
[----:B------:R2:W1:Y:S06]  /*5820*/  MUFU.EX2 R209, R3 ;  /* 0x0000000300d17308 */ /* 0x00046c0000000800 */
[----:B------:R-:W-:Y:S08]  /*5830*/  HMMA.16816.F32.BF16 R16, R8, R54, RZ ;  /* 0x000000360810723c */ /* 0x000ff000000418ff */
[----:B---3--:R-:W-:Y:S01]  /*5840*/  HMMA.16816.F32.BF16 R64, R4, R20, R12 ;  /* 0x000000140440723c */ /* 0x008fe2000004180c */
[----:B--2---:R-:W-:-:S04]  /*5850*/  FFMA.FTZ R3, R102, c[0x0][0x2d0], -R0 ;  /* 0x0000b40066037a23 */ /* 0x004fc80000010800 */
[----:B------:R2:W-:Y:S03]  /*5860*/  MUFU.EX2 R215, R3 ;  /* 0x0000000300d77308 */ /* 0x0005e60000000800 */
[----:B------:R-:W-:Y:S08]  /*5870*/  HMMA.16816.F32.BF16 R12, R8, R38, RZ ;  /* 0x00000026080c723c */ /* 0x000ff000000418ff */
[----:B------:R-:W-:Y:S01]  /*5880*/  HMMA.16816.F32.BF16 R72, R4, R34, R16 ;  /* 0x000000220448723c */ /* 0x000fe20000041810 */
[----:B------:R-:W3:Y:S01]  /*5890*/  LDSM.16.MT88.4 R16, [R190+0x4000] ;  /* 0x00400000be10783b */ /* 0x000ee20000004200 */
[----:B--2---:R-:W-:-:S04]  /*58a0*/  FFMA.FTZ R3, R100, c[0x0][0x2d0], -R0 ;  /* 0x0000b40064037a23 */ /* 0x004fc80000010800 */
[----:B------:R2:W2:Y:S10]  /*58b0*/  MUFU.EX2 R228, R3 ;  /* 0x0000000300e47308 */ /* 0x0004b40000000800 */
[----:B------:R-:W-:Y:S08]  /*58c0*/  HMMA.16816.F32.BF16 R60, R4, R22, R12 ;  /* 0x00000016043c723c */ /* 0x000ff0000004180c */
[----:B-1----:R-:W-:Y:S01]  /*58d0*/  HMMA.16816.F32.BF16 R12, R8, R24, RZ ;  /* 0x00000018080c723c */ /* 0x002fe200000418ff */
[----:B--2---:R-:W-:-:S04]  /*58e0*/  FFMA.FTZ R3, R123, c[0x0][0x2d0], -R2 ;  /* 0x0000b4007b037a23 */ /* 0x004fc80000010802 */
[----:B------:R1:W-:Y:S02]  /*58f0*/  MUFU.EX2 R123, R3 ;  /* 0x00000003007b7308 */ /* 0x0003e40000000800 */
[--C-:B-1----:R-:W-:Y:S11]  /*5900*/  FFMA.FTZ R3, R122, c[0x0][0x2d0], -R2.reuse ;  /* 0x0000b4007a037a23 */ /* 0x102ff60000010802 */
[----:B------:R-:W-:Y:S06]  /*5910*/  @!UPT UIADD3 URZ, URZ, URZ, URZ ;  /* 0x0000003f3f3ff290 */ /* 0x000fec000fffe03f */
[----:B---3--:R-:W-:Y:S01]  /*5920*/  HMMA.16816.F32.BF16 R56, R4, R16, R12 ;  /* 0x000000100438723c */ /* 0x008fe2000004180c */
[----:B------:R1:W-:Y:S07]  /*5930*/  MUFU.EX2 R122, R3 ;  /* 0x00000003007a7308 */ /* 0x0003ee0000000800 */
[----:B------:R-:W-:Y:S01]  /*5940*/  HMMA.16816.F32.BF16 R12, R8, R26, RZ ;  /* 0x0000001a080c723c */ /* 0x000fe200000418ff */
[----:B-1----:R-:W-:-:S04]  /*5950*/  FFMA.FTZ R3, R121, c[0x0][0x2d0], -R2 ;  /* 0x0000b40079037a23 */ /* 0x002fc80000010802 */
[----:B------:R1:W-:Y:S11]  /*5960*/  MUFU.EX2 R217, R3 ;  /* 0x0000000300d97308 */ /* 0x0003f60000000800 */
[----:B------:R-:W-:Y:S08]  /*5970*/  @!UPT UIADD3 URZ, URZ, URZ, URZ ;  /* 0x0000003f3f3ff290 */ /* 0x000ff0000fffe03f */
[----:B------:R-:W-:Y:S01]  /*5980*/  HMMA.16816.F32.BF16 R52, R4, R18, R12 ;  /* 0x000000120434723c */ /* 0x000fe2000004180c */
[----:B------:R-:W2:Y:S01]  /*5990*/  LDSM.16.MT88.4 R12, [R192+0x3800] ;  /* 0x00380000c00c783b */ /* 0x000ea20000004200 */
[----:B-1----:R-:W-:-:S04]  /*59a0*/  FFMA.FTZ R3, R120, c[0x0][0x2d0], -R2 ;  /* 0x0000b40078037a23 */ /* 0x002fc80000010802 */
[----:B------:R1:W3:Y:S02]  /*59b0*/  MUFU.EX2 R218, R3 ;  /* 0x0000000300da7308 */ /* 0x0002e40000000800 */
[----:B-1----:R-:W-:-:S06]  /*59c0*/  FFMA.FTZ R3, R127, c[0x0][0x2d0], -R0 ;  /* 0x0000b4007f037a23 */ /* 0x002fcc0000010800 */
[----:B------:R1:W-:Y:S01]  /*59d0*/  MUFU.EX2 R216, R3 ;  /* 0x0000000300d87308 */ /* 0x0003e20000000800 */
[----:B--2---:R-:W-:Y:S01]  /*59e0*/  HMMA.16816.F32.BF16 R16, R8, R12, RZ ;  /* 0x0000000c0810723c */ /* 0x004fe200000418ff */
[----:B-1----:R-:W-:-:S07]  /*59f0*/  FFMA.FTZ R3, R126, c[0x0][0x2d0], -R0 ;  /* 0x0000b4007e037a23 */ /* 0x002fce0000010800 */
[----:B------:R-:W-:Y:S01]  /*5a00*/  HMMA.16816.F32.BF16 R8, R8, R14, RZ ;  /* 0x0000000e0808723c */ /* 0x000fe200000418ff */
[----:B------:R-:W1:Y:S01]  /*5a10*/  LDSM.16.MT88.4 R12, [R192+0x4000] ;  /* 0x00400000c00c783b */ /* 0x000e620000004200 */
[----:B------:R2:W-:Y:S02]  /*5a20*/  MUFU.EX2 R212, R3 ;  /* 0x0000000300d47308 */ /* 0x0005e40000000800 */
[----:B--2---:R-:W-:-:S06]  /*5a30*/  FFMA.FTZ R3, R125, c[0x0][0x2d0], -R0 ;  /* 0x0000b4007d037a23 */ /* 0x004fcc0000010800 */
[----:B------:R2:W-:Y:S02]  /*5a40*/  MUFU.EX2 R213, R3 ;  /* 0x0000000300d57308 */ /* 0x0005e40000000800 */
[----:B--2---:R-:W-:-:S04]  /*5a50*/  FFMA.FTZ R3, R124, c[0x0][0x2d0], -R0 ;  /* 0x0000b4007c037a23 */ /* 0x004fc80000010800 */
[C---:B-1----:R-:W-:Y:S02]  /*5a60*/  HMMA.16816.F32.BF16 R48, R4.reuse, R12, R16 ;  /* 0x0000000c0430723c */ /* 0x042fe40000041810 */
[----:B------:R1:W2:Y:S06]  /*5a70*/  MUFU.EX2 R227, R3 ;  /* 0x0000000300e37308 */ /* 0x0002ac0000000800 */
[----:B------:R-:W-:Y:S01]  /*5a80*/  HMMA.16816.F32.BF16 R12, R4, R14, R8 ;  /* 0x0000000e040c723c */ /* 0x000fe20000041808 */
[----:B------:R-:W2:Y:S06]  /*5a90*/  LDSM.16.MT88.4 R8, [R189+0x1000] ;  /* 0x00100000bd08783b */ /* 0x000eac0000004200 */
[----:B-----5:R-:W-:-:S02]  /*5aa0*/  F2FP.BF16.PACK_AB R4, R210, R162 ;  /* 0x000000a2d204723e */ /* 0x020fc400000010ff */
[----:B----4-:R-:W-:Y:S01]  /*5ab0*/  F2FP.BF16.PACK_AB R6, R219, R211 ;  /* 0x000000d3db06723e */ /* 0x010fe200000010ff */
[----:B-1----:R-:W-:Y:S01]  /*5ac0*/  FFMA.FTZ R3, R141, c[0x0][0x2d0], -R2 ;  /* 0x0000b4008d037a23 */ /* 0x002fe20000010802 */
[----:B------:R-:W-:Y:S02]  /*5ad0*/  F2FP.BF16.PACK_AB R5, R209, R208 ;  /* 0x000000d0d105723e */ /* 0x000fe400000010ff */
[----:B------:R-:W-:-:S07]  /*5ae0*/  F2FP.BF16.PACK_AB R7, R228, R215 ;  /* 0x000000d7e407723e */ /* 0x000fce00000010ff */
[C---:B--2---:R-:W-:Y:S08]  /*5af0*/  HMMA.16816.F32.BF16 R44, R4.reuse, R8, R116 ;  /* 0x00000008042c723c */ /* 0x044ff00000041874 */
        /* <DEDUP_REMOVED lines=23> */
[----:B------:R-:W-:Y:S01]  /*5c70*/  FADD.FTZ R4, R201, R136 ;  /* 0x00000088c9047221 */ /* 0x000fe20000010000 */
[----:B---3--:R-:W-:Y:S01]  /*5c80*/  F2FP.BF16.PACK_AB R6, R218, R217 ;  /* 0x000000d9da06723e */ /* 0x008fe200000010ff */
[----:B------:R-:W-:Y:S01]  /*5c90*/  FADD.FTZ R5, R163, R145 ;  /* 0x00000091a3057221 */ /* 0x000fe20000010000 */
[----:B------:R-:W-:Y:S01]  /*5ca0*/  F2FP.BF16.PACK_AB R7, R227, R213 ;  /* 0x000000d5e307723e */ /* 0x000fe200000010ff */
[----:B------:R-:W-:Y:S01]  /*5cb0*/  FADD.FTZ R70, R202, R4 ;  /* 0x00000004ca467221 */ /* 0x000fe20000010000 */
[----:B------:R-:W-:Y:S01]  /*5cc0*/  F2FP.BF16.PACK_AB R4, R122, R123 ;  /* 0x0000007b7a04723e */ /* 0x000fe200000010ff */
[----:B------:R-:W-:Y:S01]  /*5cd0*/  FADD.FTZ R116, R199, R5 ;  /* 0x00000005c7747221 */ /* 0x000fe20000010000 */
[----:B------:R-:W-:Y:S01]  /*5ce0*/  F2FP.BF16.PACK_AB R5, R212, R216 ;  /* 0x000000d8d405723e */ /* 0x000fe200000010ff */
[----:B------:R2:W-:Y:S02]  /*5cf0*/  MUFU.EX2 R199, R3 ;  /* 0x0000000300c77308 */ /* 0x0005e40000000800 */
[----:B--2---:R-:W-:-:S06]  /*5d00*/  FFMA.FTZ R3, R139, c[0x0][0x2d0], -R2 ;  /* 0x0000b4008b037a23 */ /* 0x004fcc0000010802 */
[----:B------:R2:W-:Y:S01]  /*5d10*/  MUFU.EX2 R202, R3 ;  /* 0x0000000300ca7308 */ /* 0x0005e20000000800 */
[C---:B-1----:R-:W-:Y:S08]  /*5d20*/  HMMA.16816.F32.BF16 R112, R4.reuse, R8, R44 ;  /* 0x000000080470723c */ /* 0x042ff0000004182c */
[----:B------:R-:W-:Y:S01]  /*5d30*/  HMMA.16816.F32.BF16 R108, R4, R10, R28 ;  /* 0x0000000a046c723c */ /* 0x000fe2000004181c */
[----:B------:R-:W1:Y:S01]  /*5d40*/  LDSM.16.MT88.4 R8, [R191+0x1800] ;  /* 0x00180000bf08783b */ /* 0x000e620000004200 */
[----:B--2---:R-:W-:-:S04]  /*5d50*/  FFMA.FTZ R3, R138, c[0x0][0x2d0], -R2 ;  /* 0x0000b4008a037a23 */ /* 0x004fc80000010802 */
[----:B------:R2:W-:Y:S02]  /*5d60*/  MUFU.EX2 R201, R3 ;  /* 0x0000000300c97308 */ /* 0x0005e40000000800 */
[----:B--2---:R-:W-:-:S06]  /*5d70*/  FFMA.FTZ R3, R137, c[0x0][0x2d0], -R2 ;  /* 0x0000b40089037a23 */ /* 0x004fcc0000010802 */
[----:B------:R2:W3:Y:S01]  /*5d80*/  MUFU.EX2 R207, R3 ;  /* 0x0000000300cf7308 */ /* 0x0004e20000000800 */
[----:B-1----:R-:W-:Y:S01]  /*5d90*/  HMMA.16816.F32.BF16 R76, R4, R8, R40 ;  /* 0x00000008044c723c */ /* 0x002fe20000041828 */
[----:B--2---:R-:W-:-:S06]  /*5da0*/  FFMA.FTZ R3, R143, c[0x0][0x2d0], -R0 ;  /* 0x0000b4008f037a23 */ /* 0x004fcc0000010800 */
[----:B------:R1:W-:Y:S01]  /*5db0*/  MUFU.EX2 R145, R3 ;  /* 0x0000000300917308 */ /* 0x0003e20000000800 */
[----:B------:R-:W-:Y:S01]  /*5dc0*/  HMMA.16816.F32.BF16 R64, R4, R10, R24 ;  /* 0x0000000a0440723c */ /* 0x000fe20000041818 */
[----:B------:R-:W2:Y:S01]  /*5dd0*/  LDSM.16.MT88.4 R8, [R190+0x1800] ;  /* 0x00180000be08783b */ /* 0x000ea20000004200 */
[----:B-1----:R-:W-:-:S06]  /*5de0*/  FADD.FTZ R3, R225, R70 ;  /* 0x00000046e1037221 */ /* 0x002fcc0000010000 */
[C---:B--2---:R-:W-:Y:S08]  /*5df0*/  HMMA.16816.F32.BF16 R72, R4.reuse, R8, R36 ;  /* 0x000000080448723c */ /* 0x044ff00000041824 */
[C---:B------:R-:W-:Y:S01]  /*5e00*/  HMMA.16816.F32.BF16 R60, R4.reuse, R10, R20 ;  /* 0x0000000a043c723c */ /* 0x040fe20000041814 */
[----:B------:R-:W1:Y:S07]  /*5e10*/  LDSM.16.MT88.4 R8, [R192+0x1800] ;  /* 0x00180000c008783b */ /* 0x000e6e0000004200 */
[C---:B-1----:R-:W-:Y:S08]  /*5e20*/  HMMA.16816.F32.BF16 R56, R4.reuse, R8, R32 ;  /* 0x000000080438723c */ /* 0x042ff00000041820 */
[C---:B------:R-:W-:Y:S01]  /*5e30*/  HMMA.16816.F32.BF16 R28, R4.reuse, R10, R16 ;  /* 0x0000000a041c723c */ /* 0x040fe20000041810 */
[----:B------:R-:W1:Y:S07]  /*5e40*/  LDSM.16.MT88.4 R8, [R189+0x5000] ;  /* 0x00500000bd08783b */ /* 0x000e6e0000004200 */
[C---:B-1----:R-:W-:Y:S01]  /*5e50*/  HMMA.16816.F32.BF16 R52, R4.reuse, R8, R104 ;  /* 0x000000080434723c */ /* 0x042fe20000041868 */
[----:B------:R-:W-:Y:S07]  /*5e60*/  LDSM.16.MT88.4 R104, [R190+0x3000] ;  /* 0x00300000be68783b */ /* 0x000fee0000004200 */
[C---:B------:R-:W-:Y:S01]  /*5e70*/  HMMA.16816.F32.BF16 R44, R4.reuse, R10, R88 ;  /* 0x0000000a042c723c */ /* 0x040fe20000041858 */
[----:B------:R-:W1:Y:S04]  /*5e80*/  LDSM.16.MT88.4 R8, [R191+0x5000] ;  /* 0x00500000bf08783b */ /* 0x000e680000004200 */
[----:B------:R-:W-:Y:S03]  /*5e90*/  LDSM.16.MT88.4 R88, [R189+0x6800] ;  /* 0x00680000bd58783b */ /* 0x000fe60000004200 */
[C---:B-1----:R-:W-:Y:S08]  /*5ea0*/  HMMA.16816.F32.BF16 R36, R4.reuse, R8, R100 ;  /* 0x000000080424723c */ /* 0x042ff00000041864 */
[C---:B------:R-:W-:Y:S01]  /*5eb0*/  HMMA.16816.F32.BF16 R24, R4.reuse, R10, R84 ;  /* 0x0000000a0418723c */ /* 0x040fe20000041854 */
[----:B------:R-:W1:Y:S07]  /*5ec0*/  LDSM.16.MT88.4 R8, [R190+0x5000] ;  /* 0x00500000be08783b */ /* 0x000e6e0000004200 */
[C---:B-1----:R-:W-:Y:S01]  /*5ed0*/  HMMA.16816.F32.BF16 R48, R4.reuse, R8, R96 ;  /* 0x000000080430723c */ /* 0x042fe20000041860 */
[----:B------:R-:W-:Y:S07]  /*5ee0*/  LDSM.16.MT88.4 R96, [R192+0x3000] ;  /* 0x00300000c060783b */ /* 0x000fee0000004200 */
[C---:B------:R-:W-:Y:S01]  /*5ef0*/  HMMA.16816.F32.BF16 R40, R4.reuse, R10, R80 ;  /* 0x0000000a0428723c */ /* 0x040fe20000041850 */
[----:B------:R-:W1:Y:S07]  /*5f00*/  LDSM.16.MT88.4 R8, [R192+0x5000] ;  /* 0x00500000c008783b */ /* 0x000e6e0000004200 */
[C---:B-1----:R-:W-:Y:S08]  /*5f10*/  HMMA.16816.F32.BF16 R32, R4.reuse, R8, R92 ;  /* 0x000000080420723c */ /* 0x042ff0000004185c */
[----:B------:R-:W-:Y:S01]  /*5f20*/  HMMA.16816.F32.BF16 R20, R4, R10, R12 ;  /* 0x0000000a0414723c */ /* 0x000fe2000004180c */
[----:B------:R-:W1:Y:S04]  /*5f30*/  LDSM.16.MT88.4 R12, [R189+0x2000] ;  /* 0x00200000bd0c783b */ /* 0x000e680000004200 */
[----:B------:R-:W2:Y:S02]  /*5f40*/  LDSM.16.MT88.4 R8, [R191+0x2000] ;  /* 0x00200000bf08783b */ /* 0x000ea40000004200 */
[----:B------:R-:W-:Y:S01]  /*5f50*/  FFMA.FTZ R4, R142, c[0x0][0x2d0], -R0 ;  /* 0x0000b4008e047a23 */ /* 0x000fe20000010800 */
[----:B---3--:R-:W-:Y:S01]  /*5f60*/  F2FP.BF16.PACK_AB R6, R207, R201 ;  /* 0x000000c9cf06723e */ /* 0x008fe200000010ff */
[----:B------:R-:W-:-:S02]  /*5f70*/  FADD.FTZ R5, R221, R116 ;  /* 0x00000074dd057221 */ /* 0x000fc40000010000 */
[----:B------:R3:W-:Y:S02]  /*5f80*/  MUFU.EX2 R163, R4 ;  /* 0x0000000400a37308 */ /* 0x0007e40000000800 */
[----:B------:R-:W-:Y:S02]  /*5f90*/  FADD.FTZ R5, R220, R5 ;  /* 0x00000005dc057221 */ /* 0x000fe40000010000 */
[----:B---3--:R-:W-:Y:S02]  /*5fa0*/  FADD.FTZ R4, R223, R3 ;  /* 0x00000003df047221 */ /* 0x008fe40000010000 */
[----:B------:R-:W-:-:S04]  /*5fb0*/  FFMA.FTZ R3, R140, c[0x0][0x2d0], -R0 ;  /* 0x0000b4008c037a23 */ /* 0x000fc80000010800 */
[----:B------:R3:W-:Y:S02]  /*5fc0*/  MUFU.EX2 R143, R3 ;  /* 0x00000003008f7308 */ /* 0x0007e40000000800 */
[----:B---3--:R-:W-:-:S06]  /*5fd0*/  FFMA.FTZ R3, R144, c[0x0][0x2d0], -R0 ;  /* 0x0000b40090037a23 */ /* 0x008fcc0000010800 */
[----:B------:R3:W4:Y:S02]  /*5fe0*/  MUFU.EX2 R144, R3 ;  /* 0x0000000300907308 */ /* 0x0007240000000800 */
[----:B---3--:R-:W-:Y:S01]  /*5ff0*/  FADD.FTZ R3, R226, R4 ;  /* 0x00000004e2037221 */ /* 0x008fe20000010000 */
[----:B----4-:R-:W-:Y:S01]  /*6000*/  F2FP.BF16.PACK_AB R7, R144, R143 ;  /* 0x0000008f9007723e */ /* 0x010fe200000010ff */
[----:B------:R-:W-:Y:S01]  /*6010*/  FADD.FTZ R4, R224, R5 ;  /* 0x00000005e0047221 */ /* 0x000fe20000010000 */
[----:B------:R-:W-:Y:S01]  /*6020*/  F2FP.BF16.PACK_AB R5, R163, R145 ;  /* 0x00000091a305723e */ /* 0x000fe200000010ff */
[----:B------:R-:W-:Y:S02]  /*6030*/  FADD.FTZ R16, R162, R3 ;  /* 0x00000003a2107221 */ /* 0x000fe40000010000 */
[----:B------:R-:W-:Y:S01]  /*6040*/  FADD.FTZ R17, R222, R4 ;  /* 0x00000004de117221 */ /* 0x000fe20000010000 */
[----:B------:R-:W-:Y:S01]  /*6050*/  F2FP.BF16.PACK_AB R4, R202, R199 ;  /* 0x000000c7ca04723e */ /* 0x000fe200000010ff */
[----:B------:R-:W-:-:S04]  /*6060*/  FFMA.FTZ R3, R152, c[0x0][0x2d0], -R2 ;  /* 0x0000b40098037a23 */ /* 0x000fc80000010802 */
[----:B------:R3:W-:Y:S02]  /*6070*/  MUFU.EX2 R139, R3 ;  /* 0x00000003008b7308 */ /* 0x0007e40000000800 */
[C---:B-1----:R-:W-:Y:S08]  /*6080*/  HMMA.16816.F32.BF16 R112, R4.reuse, R12, R112 ;  /* 0x0000000c0470723c */ /* 0x042ff00000041870 */
[----:B------:R-:W-:Y:S01]  /*6090*/  HMMA.16816.F32.BF16 R108, R4, R14, R108 ;  /* 0x0000000e046c723c */ /* 0x000fe2000004186c */
[----:B------:R-:W1:Y:S01]  /*60a0*/  LDSM.16.MT88.4 R12, [R190+0x2000] ;  /* 0x00200000be0c783b */ /* 0x000e620000004200 */
[----:B---3--:R-:W-:-:S06]  /*60b0*/  FFMA.FTZ R3, R149, c[0x0][0x2d0], -R2 ;  /* 0x0000b40095037a23 */ /* 0x008fcc0000010802 */
[C---:B--2---:R-:W-:Y:S01]  /*60c0*/  HMMA.16816.F32.BF16 R116, R4.reuse, R8, R76 ;  /* 0x000000080474723c */ /* 0x044fe2000004184c */
[----:B------:R2:W-:Y:S07]  /*60d0*/  MUFU.EX2 R141, R3 ;  /* 0x00000003008d7308 */ /* 0x0005ee0000000800 */
[----:B------:R-:W-:Y:S01]  /*60e0*/  HMMA.16816.F32.BF16 R76, R4, R10, R64 ;  /* 0x0000000a044c723c */ /* 0x000fe20000041840 */
[----:B------:R-:W3:Y:S01]  /*60f0*/  LDSM.16.MT88.4 R8, [R192+0x2000] ;  /* 0x00200000c008783b */ /* 0x000ee20000004200 */
[----:B--2---:R-:W-:-:S04]  /*6100*/  FFMA.FTZ R3, R147, c[0x0][0x2d0], -R2 ;  /* 0x0000b40093037a23 */ /* 0x004fc80000010802 */
[----:B------:R2:W-:Y:S02]  /*6110*/  MUFU.EX2 R140, R3 ;  /* 0x00000003008c7308 */ /* 0x0005e40000000800 */
[----:B-1----:R-:W-:Y:S01]  /*6120*/  HMMA.16816.F32.BF16 R64, R4, R14, R60 ;  /* 0x0000000e0440723c */ /* 0x002fe2000004183c */
[----:B--2---:R-:W-:-:S07]  /*6130*/  FFMA.FTZ R3, R146, c[0x0][0x2d0], -R2 ;  /* 0x0000b40092037a23 */ /* 0x004fce0000010802 */
[C---:B------:R-:W-:Y:S01]  /*6140*/  HMMA.16816.F32.BF16 R72, R4.reuse, R12, R72 ;  /* 0x0000000c0448723c */ /* 0x040fe20000041848 */
[----:B------:R-:W1:Y:S01]  /*6150*/  LDSM.16.MT88.4 R12, [R189+0x5800] ;  /* 0x00580000bd0c783b */ /* 0x000e620000004200 */
[----:B------:R2:W-:Y:S06]  /*6160*/  MUFU.EX2 R142, R3 ;  /* 0x00000003008e7308 */ /* 0x0005ec0000000800 */
[C---:B---3--:R-:W-:Y:S08]  /*6170*/  HMMA.16816.F32.BF16 R100, R4.reuse, R8, R56 ;  /* 0x000000080464723c */ /* 0x048ff00000041838 */
[----:B------:R-:W-:Y:S01]  /*6180*/  HMMA.16816.F32.BF16 R60, R4, R10, R28 ;  /* 0x0000000a043c723c */ /* 0x000fe2000004181c */
[----:B------:R-:W3:Y:S01]  /*6190*/  LDSM.16.MT88.4 R8, [R191+0x5800] ;  /* 0x00580000bf08783b */ /* 0x000ee20000004200 */
[----:B--2---:R-:W-:-:S04]  /*61a0*/  FFMA.FTZ R3, R156, c[0x0][0x2d0], -R0 ;  /* 0x0000b4009c037a23 */ /* 0x004fc80000010800 */
[----:B------:R2:W-:Y:S02]  /*61b0*/  MUFU.EX2 R136, R3 ;  /* 0x0000000300887308 */ /* 0x0005e40000000800 */
[----:B--2---:R-:W-:Y:S01]  /*61c0*/  FADD.FTZ R3, R210, R16 ;  /* 0x00000010d2037221 */ /* 0x004fe20000010000 */
[----:B-1----:R-:W-:Y:S03]  /*61d0*/  HMMA.16816.F32.BF16 R92, R4, R12, R52 ;  /* 0x0000000c045c723c */ /* 0x002fe60000041834 */
[----:B------:R-:W-:-:S04]  /*61e0*/  FADD.FTZ R3, R211, R3 ;  /* 0x00000003d3037221 */ /* 0x000fc80000010000 */
[----:B------:R-:W-:Y:S01]  /*61f0*/  FADD.FTZ R3, R219, R3 ;  /* 0x00000003db037221 */ /* 0x000fe20000010000 */
[----:B------:R-:W-:Y:S01]  /*6200*/  HMMA.16816.F32.BF16 R84, R4, R14, R44 ;  /* 0x0000000e0454723c */ /* 0x000fe2000004182c */
[----:B------:R-:W1:Y:S02]  /*6210*/  LDSM.16.MT88.4 R12, [R190+0x5800] ;  /* 0x00580000be0c783b */ /* 0x000e640000004200 */
[----:B------:R-:W-:-:S04]  /*6220*/  FADD.FTZ R3, R123, R3 ;  /* 0x000000037b037221 */ /* 0x000fc80000010000 */
[----:B------:R-:W-:Y:S01]  /*6230*/  FADD.FTZ R3, R122, R3 ;  /* 0x000000037a037221 */ /* 0x000fe20000010000 */
[----:B---3--:R-:W-:Y:S01]  /*6240*/  HMMA.16816.F32.BF16 R80, R4, R8, R36 ;  /* 0x000000080450723c */ /* 0x008fe20000041824 */
[----:B------:R-:W-:Y:S02]  /*6250*/  LDSM.16.MT88.4 R120, [R189+0x3000] ;  /* 0x00300000bd78783b */ /* 0x000fe40000004200 */
[----:B------:R-:W-:-:S04]  /*6260*/  FADD.FTZ R3, R217, R3 ;  /* 0x00000003d9037221 */ /* 0x000fc80000010000 */
[----:B------:R-:W-:Y:S01]  /*6270*/  FADD.FTZ R3, R218, R3 ;  /* 0x00000003da037221 */ /* 0x000fe20000010000 */
[----:B------:R-:W-:Y:S01]  /*6280*/  HMMA.16816.F32.BF16 R56, R4, R10, R24 ;  /* 0x0000000a0438723c */ /* 0x000fe20000041818 */
[----:B------:R-:W2:Y:S06]  /*6290*/  LDSM.16.MT88.4 R8, [R192+0x5800] ;  /* 0x00580000c008783b */ /* 0x000eac0000004200 */
[--C-:B------:R-:W-:Y:S02]  /*62a0*/  FFMA.FTZ R27, R157, c[0x0][0x2d0], -R2.reuse ;  /* 0x0000b4009d1b7a23 */ /* 0x100fe40000010802 */
[----:B------:R-:W-:-:S02]  /*62b0*/  FFMA.FTZ R26, R155, c[0x0][0x2d0], -R2 ;  /* 0x0000b4009b1a7a23 */ /* 0x000fc40000010802 */
[--C-:B------:R-:W-:Y:S02]  /*62c0*/  FFMA.FTZ R25, R153, c[0x0][0x2d0], -R2.reuse ;  /* 0x0000b40099197a23 */ /* 0x100fe40000010802 */
[----:B------:R-:W-:Y:S01]  /*62d0*/  FFMA.FTZ R2, R150, c[0x0][0x2d0], -R2 ;  /* 0x0000b40096027a23 */ /* 0x000fe20000010802 */
[----:B------:R-:W-:Y:S08]  /*62e0*/  MUFU.EX2 R27, R27 ;  /* 0x0000001b001b7308 */ /* 0x000ff00000000800 */
[----:B------:R-:W-:Y:S01]  /*62f0*/  MUFU.EX2 R26, R26 ;  /* 0x0000001a001a7308 */ /* 0x000fe20000000800 */
[C---:B-1----:R-:W-:Y:S07]  /*6300*/  HMMA.16816.F32.BF16 R48, R4.reuse, R12, R48 ;  /* 0x0000000c0430723c */ /* 0x042fee0000041830 */
[----:B------:R-:W-:Y:S01]  /*6310*/  MUFU.EX2 R25, R25 ;  /* 0x0000001900197308 */ /* 0x000fe20000000800 */
[C---:B------:R-:W-:Y:S01]  /*6320*/  HMMA.16816.F32.BF16 R40, R4.reuse, R14, R40 ;  /* 0x0000000e0428723c */ /* 0x040fe20000041828 */
[----:B------:R-:W-:Y:S07]  /*6330*/  LDSM.16.MT88.4 R12, [R190+0x2800] ;  /* 0x00280000be0c783b */ /* 0x000fee0000004200 */
[C---:B--2---:R-:W-:Y:S08]  /*6340*/  HMMA.16816.F32.BF16 R32, R4.reuse, R8, R32 ;  /* 0x000000080420723c */ /* 0x044ff00000041820 */
[----:B------:R-:W-:Y:S01]  /*6350*/  HMMA.16816.F32.BF16 R28, R4, R10, R20 ;  /* 0x0000000a041c723c */ /* 0x000fe20000041814 */
[----:B------:R-:W1:Y:S04]  /*6360*/  LDSM.16.MT88.4 R8, [R192+0x2800] ;  /* 0x00280000c008783b */ /* 0x000e680000004200 */
[----:B------:R-:W2:Y:S02]  /*6370*/  LDSM.16.MT88.4 R20, [R189+0x2800] ;  /* 0x00280000bd14783b */ /* 0x000ea40000004200 */
[----:B------:R-:W-:-:S02]  /*6380*/  FADD.FTZ R5, R208, R17 ;  /* 0x00000011d0057221 */ /* 0x000fc40000010000 */
[----:B------:R-:W3:Y:S01]  /*6390*/  LDSM.16.MT88.4 R16, [R191+0x2800] ;  /* 0x00280000bf10783b */ /* 0x000ee20000004200 */
[--C-:B------:R-:W-:Y:S02]  /*63a0*/  FFMA.FTZ R4, R154, c[0x0][0x2d0], -R0.reuse ;  /* 0x0000b4009a047a23 */ /* 0x100fe40000010800 */
[----:B------:R-:W-:Y:S02]  /*63b0*/  FFMA.FTZ R6, R151, c[0x0][0x2d0], -R0 ;  /* 0x0000b40097067a23 */ /* 0x000fe40000010800 */
[----:B------:R4:W5:Y:S01]  /*63c0*/  MUFU.EX2 R137, R4 ;  /* 0x0000000400897308 */ /* 0x0009620000000800 */
[----:B------:R-:W-:-:S04]  /*63d0*/  FADD.FTZ R5, R209, R5 ;  /* 0x00000005d1057221 */ /* 0x000fc80000010000 */
[----:B------:R-:W-:-:S03]  /*63e0*/  FADD.FTZ R24, R215, R5 ;  /* 0x00000005d7187221 */ /* 0x000fc60000010000 */
[----:B------:R1:W-:Y:S01]  /*63f0*/  MUFU.EX2 R70, R6 ;  /* 0x0000000600467308 */ /* 0x0003e20000000800 */
[----:B----4-:R-:W-:Y:S01]  /*6400*/  FFMA.FTZ R4, R148, c[0x0][0x2d0], -R0 ;  /* 0x0000b40094047a23 */ /* 0x010fe20000010800 */
[----:B-----5:R-:W-:-:S06]  /*6410*/  F2FP.BF16.PACK_AB R5, R137, R136 ;  /* 0x000000888905723e */ /* 0x020fcc00000010ff */
[----:B------:R4:W-:Y:S01]  /*6420*/  MUFU.EX2 R215, R2 ;  /* 0x0000000200d77308 */ /* 0x0009e20000000800 */
[----:B-1----:R-:W-:-:S07]  /*6430*/  F2FP.BF16.PACK_AB R6, R142, R140 ;  /* 0x0000008c8e06723e */ /* 0x002fce00000010ff */
[----:B------:R1:W5:Y:S01]  /*6440*/  MUFU.EX2 R138, R4 ;  /* 0x00000004008a7308 */ /* 0x0003620000000800 */
[----:B----4-:R-:W-:Y:S01]  /*6450*/  FFMA.FTZ R2, R159, c[0x0][0x2d0], -R0 ;  /* 0x0000b4009f027a23 */ /* 0x010fe20000010800 */
[----:B-1----:R-:W-:Y:S02]  /*6460*/  F2FP.BF16.PACK_AB R4, R141, R139 ;  /* 0x0000008b8d04723e */ /* 0x002fe400000010ff */
[----:B-----5:R-:W-:-:S07]  /*6470*/  F2FP.BF16.PACK_AB R7, R138, R70 ;  /* 0x000000468a07723e */ /* 0x020fce00000010ff */
[C---:B------:R-:W-:Y:S08]  /*6480*/  HMMA.16816.F32.BF16 R100, R4.reuse, R8, R100 ;  /* 0x000000080464723c */ /* 0x040ff00000041864 */
[C---:B------:R-:W-:Y:S01]  /*6490*/  HMMA.16816.F32.BF16 R60, R4.reuse, R10, R60 ;  /* 0x0000000a043c723c */ /* 0x040fe2000004183c */
[----:B------:R-:W1:Y:S07]  /*64a0*/  LDSM.16.MT88.4 R8, [R192+0x6000] ;  /* 0x00600000c008783b */ /* 0x000e6e0000004200 */
[C---:B--2---:R-:W-:Y:S01]  /*64b0*/  HMMA.16816.F32.BF16 R124, R4.reuse, R20, R112 ;  /* 0x00000014047c723c */ /* 0x044fe20000041870 */
[----:B------:R-:W-:Y:S07]  /*64c0*/  LDSM.16.MT88.4 R112, [R191+0x3000] ;  /* 0x00300000bf70783b */ /* 0x000fee0000004200 */
[C---:B------:R-:W-:Y:S01]  /*64d0*/  HMMA.16816.F32.BF16 R36, R4.reuse, R22, R108 ;  /* 0x000000160424723c */ /* 0x040fe2000004186c */
[----:B------:R-:W2:Y:S07]  /*64e0*/  LDSM.16.MT88.4 R20, [R189+0x6000] ;  /* 0x00600000bd14783b */ /* 0x000eae0000004200 */
[C---:B---3--:R-:W-:Y:S08]  /*64f0*/  HMMA.16816.F32.BF16 R116, R4.reuse, R16, R116 ;  /* 0x000000100474723c */ /* 0x048ff00000041874 */
[C---:B------:R-:W-:Y:S01]  /*6500*/  HMMA.16816.F32.BF16 R44, R4.reuse, R18, R76 ;  /* 0x00000012042c723c */ /* 0x040fe2000004184c */
[----:B------:R-:W3:Y:S07]  /*6510*/  LDSM.16.MT88.4 R16, [R191+0x6000] ;  /* 0x00600000bf10783b */ /* 0x000eee0000004200 */
[C---:B------:R-:W-:Y:S01]  /*6520*/  HMMA.16816.F32.BF16 R108, R4.reuse, R12, R72 ;  /* 0x0000000c046c723c */ /* 0x040fe20000041848 */
[----:B------:R-:W-:Y:S07]  /*6530*/  LDSM.16.MT88.4 R72, [R190+0x6800] ;  /* 0x00680000be48783b */ /* 0x000fee0000004200 */
[C---:B------:R-:W-:Y:S01]  /*6540*/  HMMA.16816.F32.BF16 R52, R4.reuse, R14, R64 ;  /* 0x0000000e0434723c */ /* 0x040fe20000041840 */
[----:B------:R-:W4:Y:S06]  /*6550*/  LDSM.16.MT88.4 R12, [R190+0x6000] ;  /* 0x00600000be0c783b */ /* 0x000f2c0000004200 */
[----:B------:R-:W-:Y:S01]  /*6560*/  F2FP.BF16.PACK_AB R64, R26, R27 ;  /* 0x0000001b1a40723e */ /* 0x000fe200000010ff */
[----:B-1----:R-:W-:Y:S01]  /*6570*/  HMMA.16816.F32.BF16 R28, R4, R10, R28 ;  /* 0x0000000a041c723c */ /* 0x002fe2000004181c */
[----:B------:R1:W-:Y:S01]  /*6580*/  MUFU.EX2 R10, R2 ;  /* 0x00000002000a7308 */ /* 0x0003e20000000800 */
[----:B------:R-:W-:-:S06]  /*6590*/  F2FP.BF16.PACK_AB R66, R215, R25 ;  /* 0x00000019d742723e */ /* 0x000fcc00000010ff */
[C---:B--2---:R-:W-:Y:S08]  /*65a0*/  HMMA.16816.F32.BF16 R92, R4.reuse, R20, R92 ;  /* 0x00000014045c723c */ /* 0x044ff0000004185c */
[----:B------:R-:W-:Y:S01]  /*65b0*/  HMMA.16816.F32.BF16 R20, R4, R22, R84 ;  /* 0x000000160414723c */ /* 0x000fe20000041854 */
[----:B-1----:R-:W-:-:S07]  /*65c0*/  FFMA.FTZ R2, R158, c[0x0][0x2d0], -R0 ;  /* 0x0000b4009e027a23 */ /* 0x002fce0000010800 */
[C---:B---3--:R-:W-:Y:S01]  /*65d0*/  HMMA.16816.F32.BF16 R84, R4.reuse, R16, R80 ;  /* 0x000000100454723c */ /* 0x048fe20000041850 */
[----:B------:R-:W1:Y:S07]  /*65e0*/  LDSM.16.MT88.4 R80, [R191+0x6800] ;  /* 0x00680000bf50783b */ /* 0x000e6e0000004200 */
[C---:B------:R-:W-:Y:S08]  /*65f0*/  HMMA.16816.F32.BF16 R56, R4.reuse, R18, R56 ;  /* 0x000000120438723c */ /* 0x040ff00000041838 */
[C---:B----4-:R-:W-:Y:S08]  /*6600*/  HMMA.16816.F32.BF16 R48, R4.reuse, R12, R48 ;  /* 0x0000000c0430723c */ /* 0x050ff00000041830 */
[C---:B------:R-:W-:Y:S08]  /*6610*/  HMMA.16816.F32.BF16 R40, R4.reuse, R14, R40 ;  /* 0x0000000e0428723c */ /* 0x040ff00000041828 */
[----:B------:R-:W-:Y:S01]  /*6620*/  HMMA.16816.F32.BF16 R32, R4, R8, R32 ;  /* 0x000000080420723c */ /* 0x000fe20000041820 */
[----:B------:R2:W3:Y:S06]  /*6630*/  MUFU.EX2 R9, R2 ;  /* 0x0000000200097308 */ /* 0x0004ec0000000800 */
[----:B------:R-:W-:-:S04]  /*6640*/  FADD.FTZ R4, R228, R24 ;  /* 0x00000018e4047221 */ /* 0x000fc80000010000 */
[----:B------:R-:W-:Y:S02]  /*6650*/  FADD.FTZ R4, R216, R4 ;  /* 0x00000004d8047221 */ /* 0x000fe40000010000 */
[----:B--2---:R-:W-:Y:S01]  /*6660*/  FFMA.FTZ R2, R161, c[0x0][0x2d0], -R0 ;  /* 0x0000b400a1027a23 */ /* 0x004fe20000010800 */
[----:B---3--:R-:W-:-:S03]  /*6670*/  F2FP.BF16.PACK_AB R65, R9, R10 ;  /* 0x0000000a0941723e */ /* 0x008fc600000010ff */
[----:B------:R2:W-:Y:S02]  /*6680*/  MUFU.EX2 R8, R2 ;  /* 0x0000000200087308 */ /* 0x0005e40000000800 */
[----:B--2---:R-:W-:Y:S02]  /*6690*/  FFMA.FTZ R2, R160, c[0x0][0x2d0], -R0 ;  /* 0x0000b400a0027a23 */ /* 0x004fe40000010800 */
[----:B------:R-:W-:-:S04]  /*66a0*/  FADD.FTZ R0, R212, R4 ;  /* 0x00000004d4007221 */ /* 0x000fc80000010000 */
[----:B------:R2:W3:Y:S01]  /*66b0*/  MUFU.EX2 R230, R2 ;  /* 0x0000000200e67308 */ /* 0x0004e20000000800 */
[----:B------:R-:W4:Y:S01]  /*66c0*/  LDSM.16.MT88.4 R4, [R192+0x6800] ;  /* 0x00680000c004783b */ /* 0x000f220000004200 */
[----:B------:R-:W-:-:S04]  /*66d0*/  FADD.FTZ R0, R213, R0 ;  /* 0x00000000d5007221 */ /* 0x000fc80000010000 */
[----:B------:R-:W-:-:S04]  /*66e0*/  FADD.FTZ R0, R227, R0 ;  /* 0x00000000e3007221 */ /* 0x000fc80000010000 */
[----:B------:R-:W-:-:S04]  /*66f0*/  FADD.FTZ R0, R145, R0 ;  /* 0x0000000091007221 */ /* 0x000fc80000010000 */
[----:B------:R-:W-:Y:S02]  /*6700*/  FADD.FTZ R0, R163, R0 ;  /* 0x00000000a3007221 */ /* 0x000fe40000010000 */
[----:B--2---:R-:W-:Y:S01]  /*6710*/  FADD.FTZ R2, R199, R3 ;  /* 0x00000003c7027221 */ /* 0x004fe20000010000 */
[----:B---3--:R-:W-:Y:S01]  /*6720*/  F2FP.BF16.PACK_AB R67, R230, R8 ;  /* 0x00000008e643723e */ /* 0x008fe200000010ff */
[----:B------:R-:W-:Y:S02]  /*6730*/  FADD.FTZ R0, R143, R0 ;  /* 0x000000008f007221 */ /* 0x000fe40000010000 */
[----:B------:R-:W-:Y:S02]  /*6740*/  FADD.FTZ R2, R202, R2 ;  /* 0x00000002ca027221 */ /* 0x000fe40000010000 */
[----:B------:R-:W-:Y:S02]  /*6750*/  FADD.FTZ R0, R144, R0 ;  /* 0x0000000090007221 */ /* 0x000fe40000010000 */
[----:B------:R-:W-:Y:S01]  /*6760*/  FADD.FTZ R2, R201, R2 ;  /* 0x00000002c9027221 */ /* 0x000fe20000010000 */
[----:B------:R-:W-:Y:S01]  /*6770*/  HMMA.16816.F32.BF16 R100, R64, R96, R100 ;  /* 0x000000604064723c */ /* 0x000fe20000041864 */
[----:B------:R-:W-:-:S02]  /*6780*/  FADD.FTZ R0, R136, R0 ;  /* 0x0000000088007221 */ /* 0x000fc40000010000 */
[----:B------:R-:W-:Y:S02]  /*6790*/  FADD.FTZ R2, R207, R2 ;  /* 0x00000002cf027221 */ /* 0x000fe40000010000 */
[----:B------:R-:W-:Y:S02]  /*67a0*/  FADD.FTZ R0, R137, R0 ;  /* 0x0000000089007221 */ /* 0x000fe40000010000 */
[----:B------:R-:W-:Y:S01]  /*67b0*/  FADD.FTZ R2, R139, R2 ;  /* 0x000000028b027221 */ /* 0x000fe20000010000 */
[----:B------:R-:W-:Y:S01]  /*67c0*/  HMMA.16816.F32.BF16 R124, R64, R120, R124 ;  /* 0x00000078407c723c */ /* 0x000fe2000004187c */
[----:B------:R-:W-:Y:S02]  /*67d0*/  FADD.FTZ R0, R70, R0 ;  /* 0x0000000046007221 */ /* 0x000fe40000010000 */
[----:B------:R-:W-:Y:S02]  /*67e0*/  FADD.FTZ R2, R141, R2 ;  /* 0x000000028d027221 */ /* 0x000fe40000010000 */
[----:B------:R-:W-:-:S02]  /*67f0*/  FADD.FTZ R0, R138, R0 ;  /* 0x000000008a007221 */ /* 0x000fc40000010000 */
[----:B------:R-:W-:Y:S01]  /*6800*/  FADD.FTZ R2, R140, R2 ;  /* 0x000000028c027221 */ /* 0x000fe20000010000 */
[C---:B------:R-:W-:Y:S01]  /*6810*/  HMMA.16816.F32.BF16 R116, R64.reuse, R112, R116 ;  /* 0x000000704074723c */ /* 0x040fe20000041874 */
        /* <DEDUP_REMOVED lines=9> */
[----:B------:R-:W-:Y:S03]  /*68b0*/  HMMA.16816.F32.BF16 R96, R64, R98, R60 ;  /* 0x000000624060723c */ /* 0x000fe6000004183c */
[----:B------:R-:W-:-:S05]  /*68c0*/  FADD.FTZ R215, R215, R2 ;  /* 0x00000002d7d77221 */ /* 0x000fca0000010000 */
[C---:B------:R-:W-:Y:S08]  /*68d0*/  HMMA.16816.F32.BF16 R92, R64.reuse, R88, R92 ;  /* 0x00000058405c723c */ /* 0x040ff0000004185c */
        /* <DEDUP_REMOVED lines=8> */
[C---:B----4-:R-:W-:Y:S08]  /*6960*/  HMMA.16816.F32.BF16 R60, R64.reuse, R4, R32 ;  /* 0x00000004403c723c */ /* 0x050ff00000041820 */
[----:B------:R-:W-:Y:S01]  /*6970*/  HMMA.16816.F32.BF16 R64, R64, R6, R28 ;  /* 0x000000064040723c */ /* 0x000fe2000004181c */
[----:B------:R-:W-:Y:S07]  /*6980*/  @!UPT UIADD3 URZ, URZ, URZ, URZ ;  /* 0x0000003f3f3ff290 */ /* 0x000fee000fffe03f */
[----:B------:R-:W-:Y:S11]  /*6990*/  @!P0 BRA `(.L_x_201) ;  /* 0x00003eb000008947 */ /* 0x000ff60003800000 */
.L_x_216:
[----:B------:R-:W-:Y:S04]  /*69a0*/  DEPBAR.LE SB0, 0x0 ;  /* 0x000080000000791a */ /* 0x000fe80000000000 */
[----:B------:R-:W-:Y:S01]  /*69b0*/  WARPSYNC 0xffffffff ;  /* 0xffffffff00007948 */ /* 0x000fe20003800000 */
[----:B------:R-:W-:Y:S01]  /*69c0*/  BAR.SYNC.DEFER_BLOCKING 0x0 ;  /* 0x0000000000007b1d */ /* 0x000fe20000010000 */
[----:B------:R-:W-:Y:S01]  /*69d0*/  SHF.R.S32.HI R0, RZ, 0x1f, R206 ;  /* 0x0000001fff007819 */ /* 0x000fe200000114ce */
[----:B------:R-:W-:Y:S01]  /*69e0*/  IMAD.WIDE.U32 R2, R206, c[0x0][0x208], RZ ;  /* 0x00008200ce027a25 */ /* 0x000fe200078e00ff */
[----:B------:R-:W-:Y:S02]  /*69f0*/  LOP3.LUT P0, RZ, R233, 0x2, RZ, 0xc0, !PT ;  /* 0x00000002e9ff7812 */ /* 0x000fe4000780c0ff */
[----:B------:R-:W-:Y:S01]  /*6a00*/  SHF.R.S32.HI R4, RZ, 0x1f, R205 ;  /* 0x0000001fff047819 */ /* 0x000fe200000114cd */
[----:B------:R-:W-:Y:S02]  /*6a10*/  IMAD R0, R0, c[0x0][0x208], RZ ;  /* 0x0000820000007a24 */ /* 0x000fe400078e02ff */
[----:B------:R-:W-:Y:S02]  /*6a20*/  IMAD.MOV.U32 R70, RZ, RZ, R69 ;  /* 0x000000ffff467224 */ /* 0x000fe400078e0045 */
[----:B------:R-:W-:Y:S02]  /*6a30*/  IMAD R0, R206, c[0x0][0x20c], R0 ;  /* 0x00008300ce007a24 */ /* 0x000fe400078e0200 */
[----:B------:R-:W-:Y:S02]  /*6a40*/  IMAD R4, R4, c[0x0][0x218], RZ ;  /* 0x0000860004047a24 */ /* 0x000fe400078e02ff */
[----:B------:R-:W-:Y:S01]  /*6a50*/  IMAD.IADD R3, R3, 0x1, R0 ;  /* 0x0000000103037824 */ /* 0x000fe200078e0200 */
[----:B------:R-:W-:Y:S01]  /*6a60*/  IADD3 R0, R71, 0x20, RZ ;  /* 0x0000002047007810 */ /* 0x000fe20007ffe0ff */
[----:B------:R-:W-:Y:S01]  /*6a70*/  IMAD R4, R205, c[0x0][0x21c], R4 ;  /* 0x00008700cd047a24 */ /* 0x000fe200078e0204 */
[----:B------:R-:W-:Y:S01]  /*6a80*/  @P0 IADD3 R0, R71, -0x20, RZ ;  /* 0xffffffe047000810 */ /* 0x000fe20007ffe0ff */
[----:B------:R-:W-:Y:S05]  /*6a90*/  IMAD.WIDE.U32 R2, R205, c[0x0][0x218], R2 ;  /* 0x00008600cd027a25 */ /* 0x000fea00078e0002 */
[----:B------:R-:W-:Y:S01]  /*6aa0*/  IADD3 R2, P1, R242, R2, RZ ;  /* 0x00000002f2027210 */ /* 0x000fe20007f3e0ff */
[----:B------:R1:W2:Y:S03]  /*6ab0*/  LDSM.16.M88.4 R136, [R0] ;  /* 0x000000000088783b */ /* 0x0002a60000000200 */
[----:B------:R-:W-:Y:S01]  /*6ac0*/  IADD3.X R3, R250, R3, R4, P1, !PT ;  /* 0x00000003fa037210 */ /* 0x000fe20000ffe404 */
[----:B------:R1:W3:Y:S01]  /*6ad0*/  LDSM.16.M88.4 R140, [R0+0x800] ;  /* 0x00080000008c783b */ /* 0x0002e20000000200 */
[C---:B------:R-:W-:Y:S03]  /*6ae0*/  LEA R5, P0, R2.reuse, c[0x0][0x1f8], 0x1 ;  /* 0x00007e0002057a11 */ /* 0x040fe600078008ff */
[----:B------:R1:W4:Y:S01]  /*6af0*/  LDSM.16.M88.4 R144, [R0+0x1000] ;  /* 0x001000000090783b */ /* 0x0003220000000200 */
[----:B------:R-:W-:Y:S02]  /*6b00*/  LEA.HI.X R4, R2, c[0x0][0x1fc], R3, 0x1, P0 ;  /* 0x00007f0002047a11 */ /* 0x000fe400000f0c03 */
[----:B------:R-:W-:Y:S01]  /*6b10*/  ISETP.GE.AND P0, PT, R235, c[0x0][0x1d4], PT ;  /* 0x00007500eb007a0c */ /* 0x000fe20003f06270 */
        /* <DEDUP_REMOVED lines=10> */
[----:B------:R1:W1:Y:S01]  /*6bc0*/  LDSM.16.M88.4 R56, [R71+0x3000] ;  /* 0x003000004738783b */ /* 0x0002620000000200 */
[----:B------:R-:W-:-:S05]  /*6bd0*/  BRA.DIV ~URZ, `(.L_x_202) ;  /* 0x000084027f007947 */ /* 0x000fca000b800000 */
[----:B-1234-:R1:W2:Y:S02]  /*6be0*/  SHFL.IDX PT, R0, R4, RZ, 0x181f ;  /* 0x00181fff04007589 */ /* 0x01e2a400000e0000 */
.L_x_289:
[----:B------:R-:W3:Y:S01]  /*6bf0*/  SHFL.IDX PT, R2, R5, RZ, 0x181f ;  /* 0x00181fff05027589 */ /* 0x000ee200000e0000 */
[----:B------:R-:W-:Y:S01]  /*6c00*/  IMAD.SHL.U32 R13, R231, 0x2, RZ ;  /* 0x00000002e70d7824 */ /* 0x000fe200078e00ff */
[----:B------:R-:W-:Y:S01]  /*6c10*/  SEL R207, RZ, 0x10, P3 ;  /* 0x00000010ffcf7807 */ /* 0x000fe20001800000 */
[----:B------:R-:W-:Y:S01]  /*6c20*/  IMAD.SHL.U32 R12, R235, 0x2, RZ ;  /* 0x00000002eb0c7824 */ /* 0x000fe200078e00ff */
[----:B------:R-:W-:Y:S01]  /*6c30*/  SEL R199, RZ, 0x10, P0 ;  /* 0x00000010ffc77807 */ /* 0x000fe20000000000 */
[----:B------:R-:W-:Y:S01]  /*6c40*/  BSSY B0, `(.L_x_203) ;  /* 0x0000037000007945 */ /* 0x000fe20003800000 */
[C---:B------:R-:W-:Y:S02]  /*6c50*/  ISETP.NE.U32.AND P5, PT, R207.reuse, RZ, PT ;  /* 0x000000ffcf00720c */ /* 0x040fe40003fa5070 */
[-C--:B---3--:R-:W-:Y:S05]  /*6c60*/  IADD3 R6, P1, R2, R13.reuse, RZ ;  /* 0x0000000d02067210 */ /* 0x088fea0007f3e0ff */
[--C-:B--2---:R-:W-:Y:S01]  /*6c70*/  IMAD.X R7, R0, 0x1, R203.reuse, P1 ;  /* 0x0000000100077824 */ /* 0x104fe200008e06cb */
[-C--:B------:R-:W-:Y:S04]  /*6c80*/  IADD3 R2, P1, R2, R12.reuse, RZ ;  /* 0x0000000c02027210 */ /* 0x080fe80007f3e0ff */
[----:B------:R-:W-:Y:S01]  /*6c90*/  @!PT LDS RZ, [RZ] ;  /* 0x00000000fffff984 */ /* 0x000fe20000000800 */
[----:B------:R-:W-:Y:S01]  /*6ca0*/  @!PT LDS RZ, [RZ] ;  /* 0x00000000fffff984 */ /* 0x000fe20000000800 */
[----:B------:R2:W-:Y:S01]  /*6cb0*/  LDGSTS.E.BYPASS.LTC128B.128 [R200+0x100], [R6.64], !P3 ;  /* 0x0010000006c87fae */ /* 0x0005e2000d901d48 */
[--C-:B------:R-:W-:Y:S03]  /*6cc0*/  IMAD.X R3, R0, 0x1, R204.reuse, P1 ;  /* 0x0000000100037824 */ /* 0x100fe600008e06cc */
[----:B------:R-:W3:Y:S04]  /*6cd0*/  SHFL.IDX PT, R0, R5, 0x1, 0x181f ;  /* 0x00381f0005007f89 */ /* 0x000ee800000e0000 */
[----:B------:R3:W-:Y:S04]  /*6ce0*/  LDGSTS.E.BYPASS.LTC128B.128 [R200+0x3900], [R2.64], !P0 ;  /* 0x0390000002c87fae */ /* 0x0007e8000c101d48 */
[----:B--2---:R-:W2:Y:S01]  /*6cf0*/  SHFL.IDX PT, R6, R4, 0x1, 0x181f ;  /* 0x00381f0004067f89 */ /* 0x004ea200000e0000 */
[----:B---3--:R-:W-:Y:S05]  /*6d00*/  IADD3 R2, P1, R0, R13, RZ ;  /* 0x0000000d00027210 */ /* 0x008fea0007f3e0ff */
[----:B--2---:R-:W-:Y:S05]  /*6d10*/  IMAD.X R3, R6, 0x1, R203, P1 ;  /* 0x0000000106037824 */ /* 0x004fea00008e06cb */
[----:B------:R2:W-:Y:S02]  /*6d20*/  LDGSTS.E.BYPASS.LTC128B.128 [R200+0x1100], [R2.64], !P3 ;  /* 0x0110000002c87fae */ /* 0x0005e4000d901d48 */
[----:B--2---:R-:W-:Y:S02]  /*6d30*/  IADD3 R2, P1, R0, R12, RZ ;  /* 0x0000000c00027210 */ /* 0x004fe40007f3e0ff */
[----:B------:R-:W2:Y:S03]  /*6d40*/  SHFL.IDX PT, R0, R5, 0x2, 0x181f ;  /* 0x00581f0005007f89 */ /* 0x000ea600000e0000 */
[----:B------:R-:W-:Y:S02]  /*6d50*/  IMAD.X R3, R6, 0x1, R204, P1 ;  /* 0x0000000106037824 */ /* 0x000fe400008e06cc */
[----:B------:R-:W3:Y:S04]  /*6d60*/  SHFL.IDX PT, R6, R4, 0x2, 0x181f ;  /* 0x00581f0004067f89 */ /* 0x000ee800000e0000 */
[----:B------:R4:W-:Y:S02]  /*6d70*/  LDGSTS.E.BYPASS.LTC128B.128 [R200+0x4900], [R2.64], !P0 ;  /* 0x0490000002c87fae */ /* 0x0009e4000c101d48 */
[----:B----4-:R-:W-:Y:S04]  /*6d80*/  IADD3 R2, -R207, 0x10, RZ ;  /* 0x00000010cf027810 */ /* 0x010fe80007ffe1ff */
[----:B------:R-:W-:Y:S04]  /*6d90*/  LOP3.LUT R2, R2, 0xf, RZ, 0xc0, !PT ;  /* 0x0000000f02027812 */ /* 0x000fe800078ec0ff */
[----:B--2---:R-:W-:Y:S04]  /*6da0*/  IADD3 R2, P2, P1, R2, R0, R13 ;  /* 0x0000000002027210 */ /* 0x004fe8000795e00d */
[----:B---3--:R-:W-:Y:S02]  /*6db0*/  IADD3.X R3, RZ, R6, R203, P2, P1 ;  /* 0x00000006ff037210 */ /* 0x008fe400017e24cb */
[C---:B------:R-:W-:Y:S03]  /*6dc0*/  ISETP.NE.U32.AND P2, PT, R199.reuse, RZ, PT ;  /* 0x000000ffc700720c */ /* 0x040fe60003f45070 */
[----:B------:R2:W-:Y:S02]  /*6dd0*/  LDGSTS.E.BYPASS.LTC128B.128.ZFILL [R200+0x2100], [R2.64], P5 ;  /* 0x0210000002c87fae */ /* 0x0005e4000a941d48 */
[----:B--2---:R-:W-:Y:S04]  /*6de0*/  IADD3 R2, -R199, 0x10, RZ ;  /* 0x00000010c7027810 */ /* 0x004fe80007ffe1ff */
[----:B------:R-:W-:Y:S04]  /*6df0*/  LOP3.LUT R2, R2, 0xf, RZ, 0xc0, !PT ;  /* 0x0000000f02027812 */ /* 0x000fe800078ec0ff */
[----:B------:R-:W-:Y:S02]  /*6e00*/  IADD3 R2, P1, P0, R2, R0, R12 ;  /* 0x0000000002027210 */ /* 0x000fe4000783e00c */
[----:B------:R-:W2:Y:S02]  /*6e10*/  S2R R12, SR_TID.X ;  /* 0x00000000000c7919 */ /* 0x000ea40000002100 */
[----:B------:R-:W-:Y:S05]  /*6e20*/  IADD3.X R3, RZ, R6, R204, P1, P0 ;  /* 0x00000006ff037210 */ /* 0x000fea0000fe04cc */
[----:B------:R3:W-:Y:S01]  /*6e30*/  LDGSTS.E.BYPASS.LTC128B.128.ZFILL [R200+0x5900], [R2.64], P2 ;  /* 0x0590000002c87fae */ /* 0x0007e20009141d48 */
[----:B--2---:R-:W-:Y:S11]  /*6e40*/  ISETP.GT.AND P0, PT, R12, 0x7f, PT ;  /* 0x0000007f0c00780c */ /* 0x004ff60003f04270 */
[----:B------:R-:W-:Y:S02]  /*6e50*/  @!UPT UIADD3 URZ, URZ, URZ, URZ ;  /* 0x0000003f3f3ff290 */ /* 0x000fe4000fffe03f */
[----:B------:R-:W-:-:S05]  /*6e60*/  @P0 BRA `(.L_x_204) ;  /* 0x0000014000000947 */ /* 0x000fca0003800000 */
[----:B---3--:R-:W-:-:S05]  /*6e70*/  BRA.DIV ~URZ, `(.L_x_205) ;  /* 0x000081d27f007947 */ /* 0x008fca000b800000 */
[----:B-1----:R-:W1:Y:S04]  /*6e80*/  SHFL.IDX PT, R4, R4, 0x3, 0x181f ;  /* 0x00781f0004047f89 */ /* 0x002e6800000e0000 */
[----:B------:R2:W3:Y:S02]  /*6e90*/  SHFL.IDX PT, R0, R5, 0x3, 0x181f ;  /* 0x00781f0005007f89 */ /* 0x0004e400000e0000 */
.L_x_290:
[----:B------:R-:W-:Y:S01]  /*6ea0*/  IADD3 R2, -R207, 0x10, RZ ;  /* 0x00000010cf027810 */ /* 0x000fe20007ffe1ff */
[----:B------:R-:W-:Y:S01]  /*6eb0*/  IMAD.SHL.U32 R3, R231, 0x2, RZ ;  /* 0x00000002e7037824 */ /* 0x000fe200078e00ff */
[----:B------:R-:W-:Y:S01]  /*6ec0*/  ISETP.NE.U32.AND P0, PT, R207, RZ, PT ;  /* 0x000000ffcf00720c */ /* 0x000fe20003f05070 */
[----:B--2---:R-:W-:Y:S01]  /*6ed0*/  IMAD.SHL.U32 R5, R235, 0x2, RZ ;  /* 0x00000002eb057824 */ /* 0x004fe200078e00ff */
[----:B------:R-:W-:Y:S04]  /*6ee0*/  LOP3.LUT R2, R2, 0xf, RZ, 0xc0, !PT ;  /* 0x0000000f02027812 */ /* 0x000fe800078ec0ff */
[----:B---3--:R-:W-:Y:S04]  /*6ef0*/  IADD3 R2, P2, P1, R2, R0, R3 ;  /* 0x0000000002027210 */ /* 0x008fe8000795e003 */
[----:B-1----:R-:W-:Y:S05]  /*6f00*/  IADD3.X R3, RZ, R4, R203, P2, P1 ;  /* 0x00000004ff037210 */ /* 0x002fea00017e24cb */
[----:B------:R-:W-:Y:S01]  /*6f10*/  @!PT LDS RZ, [RZ] ;  /* 0x00000000fffff984 */ /* 0x000fe20000000800 */
[----:B------:R-:W-:Y:S01]  /*6f20*/  @!PT LDS RZ, [RZ] ;  /* 0x00000000fffff984 */ /* 0x000fe20000000800 */
[----:B------:R-:W-:Y:S01]  /*6f30*/  @!PT LDS RZ, [RZ] ;  /* 0x00000000fffff984 */ /* 0x000fe20000000800 */
[----:B------:R1:W-:Y:S01]  /*6f40*/  LDGSTS.E.BYPASS.LTC128B.128.ZFILL [R200+0x3100], [R2.64], P0 ;  /* 0x0310000002c87fae */ /* 0x0003e20008141d48 */
[C---:B------:R-:W-:Y:S02]  /*6f50*/  ISETP.NE.U32.AND P0, PT, R199.reuse, RZ, PT ;  /* 0x000000ffc700720c */ /* 0x040fe40003f05070 */
[----:B-1----:R-:W-:Y:S04]  /*6f60*/  IADD3 R2, -R199, 0x10, RZ ;  /* 0x00000010c7027810 */ /* 0x002fe80007ffe1ff */
[----:B------:R-:W-:Y:S04]  /*6f70*/  LOP3.LUT R2, R2, 0xf, RZ, 0xc0, !PT ;  /* 0x0000000f02027812 */ /* 0x000fe800078ec0ff */
[----:B------:R-:W-:Y:S04]  /*6f80*/  IADD3 R2, P2, P1, R2, R0, R5 ;  /* 0x0000000002027210 */ /* 0x000fe8000795e005 */
[----:B------:R-:W-:Y:S05]  /*6f90*/  IADD3.X R3, RZ, R4, R204, P2, P1 ;  /* 0x00000004ff037210 */ /* 0x000fea00017e24cc */
[----:B------:R1:W-:Y:S04]  /*6fa0*/  LDGSTS.E.BYPASS.LTC128B.128.ZFILL [R200+0x6900], [R2.64], P0 ;  /* 0x0690000002c87fae */ /* 0x0003e80008141d48 */
.L_x_204:
[----:B---3--:R-:W-:Y:S05]  /*6fb0*/  BSYNC B0 ;  /* 0x0000000000007941 */ /* 0x008fea0003800000 */
.L_x_203:
[----:B------:R-:W0:Y:S01]  /*6fc0*/  LDGDEPBAR ;  /* 0x00000000000079af */ /* 0x000e220000000000 */
[----:B------:R-:W-:Y:S01]  /*6fd0*/  WARPSYNC 0xffffffff ;  /* 0xffffffff00007948 */ /* 0x000fe20003800000 */
[C---:B-1----:R-:W-:Y:S01]  /*6fe0*/  HMMA.16816.F32.BF16 R4, R128.reuse, R8, RZ ;  /* 0x000000088004723c */ /* 0x042fe200000418ff */
[----:B------:R-:W-:Y:S02]  /*6ff0*/  BSSY B0, `(.L_x_206) ;  /* 0x0000187000007945 */ /* 0x000fe40003800000 */
[----:B------:R-:W-:Y:S02]  /*7000*/  LOP3.LUT P0, RZ, R233, 0x4, RZ, 0xc0, !PT ;  /* 0x00000004e9ff7812 */ /* 0x000fe4000780c0ff */
[C---:B------:R-:W-:Y:S03]  /*7010*/  IADD3 R0, R71.reuse, 0x40, RZ ;  /* 0x0000004047007810 */ /* 0x040fe60007ffe0ff */
[C---:B------:R-:W-:Y:S08]  /*7020*/  HMMA.16816.F32.BF16 R8, R128.reuse, R10, RZ ;  /* 0x0000000a8008723c */ /* 0x040ff000000418ff */
[C---:B------:R-:W-:Y:S01]  /*7030*/  HMMA.16816.F32.BF16 R12, R128.reuse, R16, RZ ;  /* 0x00000010800c723c */ /* 0x040fe200000418ff */
[----:B------:R-:W-:Y:S02]  /*7040*/  @P0 IADD3 R0, R71, -0x40, RZ ;  /* 0xffffffc047000810 */ /* 0x000fe40007ffe0ff */
[----:B------:R-:W-:Y:S05]  /*7050*/  ISETP.GT.AND P0, PT, R214, R236, PT ;  /* 0x000000ecd600720c */ /* 0x000fea0003f04270 */
        /* <DEDUP_REMOVED lines=16> */
[----:B------:R-:W2:Y:S07]  /*7160*/  LDSM.16.M88.4 R140, [R0+0x800] ;  /* 0x00080000008c783b */ /* 0x000eae0000000200 */
        /* <DEDUP_REMOVED lines=11> */
[----:B------:R-:W3:Y:S07]  /*7220*/  LDSM.16.M88.4 R156, [R0+0x2800] ;  /* 0x00280000009c783b */ /* 0x000eee0000000200 */
[C---:B------:R-:W-:Y:S08]  /*7230*/  HMMA.16816.F32.BF16 R52, R132.reuse, R160, R52 ;  /* 0x000000a08434723c */ /* 0x040ff00000041834 */
[----:B------:R-:W-:Y:S08]  /*7240*/  HMMA.16816.F32.BF16 R56, R132, R162, R56 ;  /* 0x000000a28438723c */ /* 0x000ff00000041838 */
[C---:B-1----:R-:W-:Y:S08]  /*7250*/  HMMA.16816.F32.BF16 R4, R164.reuse, R136, R4 ;  /* 0x00000088a404723c */ /* 0x042ff00000041804 */
[C---:B------:R-:W-:Y:S01]  /*7260*/  HMMA.16816.F32.BF16 R8, R164.reuse, R138, R8 ;  /* 0x0000008aa408723c */ /* 0x040fe20000041808 */
[----:B------:R-:W1:Y:S07]  /*7270*/  LDSM.16.M88.4 R136, [R0+0x3000] ;  /* 0x003000000088783b */ /* 0x000e6e0000000200 */
        /* <DEDUP_REMOVED lines=12> */
[C---:B------:R-:W-:Y:S08]  /*7340*/  HMMA.16816.F32.BF16 R44, R164.reuse, R156, R44 ;  /* 0x0000009ca42c723c */ /* 0x040ff0000004182c */
[C---:B------:R-:W-:Y:S01]  /*7350*/  HMMA.16816.F32.BF16 R48, R164.reuse, R158, R48 ;  /* 0x0000009ea430723c */ /* 0x040fe20000041830 */
[----:B------:R-:W4:Y:S07]  /*7360*/  LDSM.16.M88.4 R156, [R188+0x2000] ;  /* 0x00200000bc9c783b */ /* 0x000f2e0000000200 */
[C---:B-1----:R-:W-:Y:S08]  /*7370*/  HMMA.16816.F32.BF16 R52, R164.reuse, R136, R52 ;  /* 0x00000088a434723c */ /* 0x042ff00000041834 */
[----:B------:R-:W-:Y:S01]  /*7380*/  HMMA.16816.F32.BF16 R56, R164, R138, R56 ;  /* 0x0000008aa438723c */ /* 0x000fe20000041838 */
        /* <DEDUP_REMOVED lines=17> */
[C---:B------:R-:W-:Y:S01]  /*74a0*/  HMMA.16816.F32.BF16 R48, R168.reuse, R138, R48 ;  /* 0x0000008aa830723c */ /* 0x040fe20000041830 */
[----:B------:R-:W1:Y:S07]  /*74b0*/  LDSM.16.M88.4 R136, [R71+0x5800] ;  /* 0x005800004788783b */ /* 0x000e6e0000000200 */
[C---:B--2---:R-:W-:Y:S08]  /*74c0*/  HMMA.16816.F32.BF16 R52, R168.reuse, R140, R52 ;  /* 0x0000008ca834723c */ /* 0x044ff00000041834 */
[----:B------:R-:W-:Y:S01]  /*74d0*/  HMMA.16816.F32.BF16 R56, R168, R142, R56 ;  /* 0x0000008ea838723c */ /* 0x000fe20000041838 */
        /* <DEDUP_REMOVED lines=17> */
[C---:B------:R-:W-:Y:S01]  /*75f0*/  HMMA.16816.F32.BF16 R48, R172.reuse, R142, R48 ;  /* 0x0000008eac30723c */ /* 0x040fe20000041830 */
[----:B------:R-:W2:Y:S07]  /*7600*/  LDSM.16.M88.4 R140, [R193+0x5800] ;  /* 0x00580000c18c783b */ /* 0x000eae0000000200 */
[C---:B---3--:R-:W-:Y:S08]  /*7610*/  HMMA.16816.F32.BF16 R52, R172.reuse, R144, R52 ;  /* 0x00000090ac34723c */ /* 0x048ff00000041834 */
[----:B------:R-:W-:Y:S01]  /*7620*/  HMMA.16816.F32.BF16 R56, R172, R146, R56 ;  /* 0x00000092ac38723c */ /* 0x000fe20000041838 */
        /* <DEDUP_REMOVED lines=32> */
[C---:B------:R-:W-:Y:S08]  /*7830*/  HMMA.16816.F32.BF16 R32, R180.reuse, R142, R32 ;  /* 0x0000008eb420723c */ /* 0x040ff00000041820 */
[C---:B---3--:R-:W-:Y:S08]  /*7840*/  HMMA.16816.F32.BF16 R36, R180.reuse, R144, R36 ;  /* 0x00000090b424723c */ /* 0x048ff00000041824 */
[C---:B------:R-:W-:Y:S08]  /*7850*/  HMMA.16816.F32.BF16 R40, R180.reuse, R146, R40 ;  /* 0x00000092b428723c */ /* 0x040ff00000041828 */
[C---:B----4-:R-:W-:Y:S08]  /*7860*/  HMMA.16816.F32.BF16 R44, R180.reuse, R148, R44 ;  /* 0x00000094b42c723c */ /* 0x050ff0000004182c */
[C---:B------:R-:W-:Y:S08]  /*7870*/  HMMA.16816.F32.BF16 R48, R180.reuse, R150, R48 ;  /* 0x00000096b430723c */ /* 0x040ff00000041830 */
[C---:B-----5:R-:W-:Y:S08]  /*7880*/  HMMA.16816.F32.BF16 R52, R180.reuse, R152, R52 ;  /* 0x00000098b434723c */ /* 0x060ff00000041834 */
[----:B------:R-:W-:Y:S08]  /*7890*/  HMMA.16816.F32.BF16 R56, R180, R154, R56 ;  /* 0x0000009ab438723c */ /* 0x000ff00000041838 */
[C---:B------:R-:W-:Y:S08]  /*78a0*/  HMMA.16816.F32.BF16 R4, R184.reuse, R156, R4 ;  /* 0x0000009cb804723c */ /* 0x040ff00000041804 */
[C---:B------:R-:W-:Y:S08]  /*78b0*/  HMMA.16816.F32.BF16 R8, R184.reuse, R158, R8 ;  /* 0x0000009eb808723c */ /* 0x040ff00000041808 */
[C---:B-1----:R-:W-:Y:S08]  /*78c0*/  HMMA.16816.F32.BF16 R12, R184.reuse, R136, R12 ;  /* 0x00000088b80c723c */ /* 0x042ff0000004180c */
[----:B------:R-:W-:Y:S01]  /*78d0*/  FMUL.FTZ R0, R4, c[0x0][0x320] ;  /* 0x0000c80004007a20 */ /* 0x000fe20000410000 */
[C---:B------:R-:W-:Y:S03]  /*78e0*/  HMMA.16816.F32.BF16 R16, R184.reuse, R138, R16 ;  /* 0x0000008ab810723c */ /* 0x040fe60000041810 */
[----:B------:R1:W2:Y:S04]  /*78f0*/  MUFU.TANH R201, R0 ;  /* 0x0000000000c97308 */ /* 0x0002a80000002400 */
[----:B------:R-:W-:Y:S06]  /*7900*/  FMUL.FTZ R2, R11, c[0x0][0x320] ;  /* 0x0000c8000b027a20 */ /* 0x000fec0000410000 */
[----:B------:R3:W4:Y:S01]  /*7910*/  MUFU.TANH R160, R2 ;  /* 0x0000000200a07308 */ /* 0x0007220000002400 */
[----:B-1----:R-:W-:Y:S09]  /*7920*/  FMUL.FTZ R0, R5, c[0x0][0x320] ;  /* 0x0000c80005007a20 */ /* 0x002ff20000410000 */
[----:B------:R1:W1:Y:S01]  /*7930*/  MUFU.TANH R162, R0 ;  /* 0x0000000000a27308 */ /* 0x0002620000002400 */
[----:B---3--:R-:W-:Y:S09]  /*7940*/  FMUL.FTZ R2, R19, c[0x0][0x320] ;  /* 0x0000c80013027a20 */ /* 0x008ff20000410000 */
[----:B------:R-:W3:Y:S01]  /*7950*/  MUFU.TANH R152, R2 ;  /* 0x0000000200987308 */ /* 0x000ee20000002400 */
[----:B-1----:R-:W-:Y:S09]  /*7960*/  FMUL.FTZ R0, R6, c[0x0][0x320] ;  /* 0x0000c80006007a20 */ /* 0x002ff20000410000 */
[----:B------:R1:W1:Y:S02]  /*7970*/  MUFU.TANH R163, R0 ;  /* 0x0000000000a37308 */ /* 0x0002640000002400 */
[----:B-1----:R-:W-:Y:S02]  /*7980*/  FMUL.FTZ R0, R7, c[0x0][0x320] ;  /* 0x0000c80007007a20 */ /* 0x002fe40000410000 */
[----:B------:R-:W1:Y:S06]  /*7990*/  LDSM.16.M88.4 R4, [R188+0x4800] ;  /* 0x00480000bc04783b */ /* 0x000e6c0000000200 */
[----:B------:R5:W1:Y:S02]  /*79a0*/  MUFU.TANH R202, R0 ;  /* 0x0000000000ca7308 */ /* 0x000a640000002400 */
[----:B-----5:R-:W-:Y:S08]  /*79b0*/  FMUL.FTZ R0, R8, c[0x0][0x320] ;  /* 0x0000c80008007a20 */ /* 0x020ff00000410000 */
[----:B------:R5:W2:Y:S01]  /*79c0*/  MUFU.TANH R159, R0 ;  /* 0x00000000009f7308 */ /* 0x000aa20000002400 */
[C---:B-1----:R-:W-:Y:S08]  /*79d0*/  HMMA.16816.F32.BF16 R20, R184.reuse, R4, R20 ;  /* 0x00000004b814723c */ /* 0x042ff00000041814 */
[C---:B------:R-:W-:Y:S01]  /*79e0*/  HMMA.16816.F32.BF16 R24, R184.reuse, R6, R24 ;  /* 0x00000006b818723c */ /* 0x040fe20000041818 */
[----:B------:R-:W-:Y:S03]  /*79f0*/  LDSM.16.M88.4 R4, [R188+0x5800] ;  /* 0x00580000bc04783b */ /* 0x000fe60000000200 */
[----:B-----5:R-:W-:Y:S04]  /*7a00*/  FMUL.FTZ R0, R9, c[0x0][0x320] ;  /* 0x0000c80009007a20 */ /* 0x020fe80000410000 */
[----:B------:R1:W1:Y:S11]  /*7a10*/  MUFU.TANH R158, R0 ;  /* 0x00000000009e7308 */ /* 0x0002760000002400 */
[----:B------:R-:W-:Y:S05]  /*7a20*/  @!UPT UIADD3 URZ, URZ, URZ, URZ ;  /* 0x0000003f3f3ff290 */ /* 0x000fea000fffe03f */
[----:B------:R-:W-:Y:S02]  /*7a30*/  FMUL.FTZ R2, R27, c[0x0][0x320] ;  /* 0x0000c8001b027a20 */ /* 0x000fe40000410000 */
[----:B------:R-:W-:Y:S02]  /*7a40*/  FMUL.FTZ R3, R26, c[0x0][0x320] ;  /* 0x0000c8001a037a20 */ /* 0x000fe40000410000 */
[----:B------:R-:W2:Y:S01]  /*7a50*/  MUFU.TANH R144, R2 ;  /* 0x0000000200907308 */ /* 0x000ea20000002400 */
[----:B-1----:R-:W-:Y:S02]  /*7a60*/  FMUL.FTZ R0, R10, c[0x0][0x320] ;  /* 0x0000c8000a007a20 */ /* 0x002fe40000410000 */
[----:B------:R-:W1:Y:S07]  /*7a70*/  LDSM.16.M88.4 R8, [R188+0x5000] ;  /* 0x00500000bc08783b */ /* 0x000e6e0000000200 */
[----:B------:R5:W1:Y:S10]  /*7a80*/  MUFU.TANH R161, R0 ;  /* 0x0000000000a17308 */ /* 0x000a740000002400 */
[----:B------:R-:W1:Y:S01]  /*7a90*/  MUFU.TANH R145, R3 ;  /* 0x0000000300917308 */ /* 0x000e620000002400 */
[----:B-----5:R-:W-:Y:S09]  /*7aa0*/  FMUL.FTZ R0, R12, c[0x0][0x320] ;  /* 0x0000c8000c007a20 */ /* 0x020ff20000410000 */
[----:B------:R5:W2:Y:S01]  /*7ab0*/  MUFU.TANH R155, R0 ;  /* 0x00000000009b7308 */ /* 0x000aa20000002400 */
[C---:B-1----:R-:W-:Y:S08]  /*7ac0*/  HMMA.16816.F32.BF16 R28, R184.reuse, R8, R28 ;  /* 0x00000008b81c723c */ /* 0x042ff0000004181c */
[C---:B------:R-:W-:Y:S01]  /*7ad0*/  HMMA.16816.F32.BF16 R32, R184.reuse, R10, R32 ;  /* 0x0000000ab820723c */ /* 0x040fe20000041820 */
[----:B------:R-:W1:Y:S03]  /*7ae0*/  LDSM.16.M88.4 R8, [R188+0x6000] ;  /* 0x00600000bc08783b */ /* 0x000e660000000200 */
[----:B-----5:R-:W-:Y:S04]  /*7af0*/  FMUL.FTZ R0, R13, c[0x0][0x320] ;  /* 0x0000c8000d007a20 */ /* 0x020fe80000410000 */
[C---:B------:R-:W-:Y:S01]  /*7b00*/  HMMA.16816.F32.BF16 R36, R184.reuse, R4, R36 ;  /* 0x00000004b824723c */ /* 0x040fe20000041824 */
[----:B------:R5:W1:Y:S07]  /*7b10*/  MUFU.TANH R154, R0 ;  /* 0x00000000009a7308 */ /* 0x000a6e0000002400 */
[C---:B------:R-:W-:Y:S08]  /*7b20*/  HMMA.16816.F32.BF16 R40, R184.reuse, R6, R40 ;  /* 0x00000006b828723c */ /* 0x040ff00000041828 */
[----:B------:R-:W-:Y:S04]  /*7b30*/  FMUL.FTZ R4, R34, c[0x0][0x320] ;  /* 0x0000c80022047a20 */ /* 0x000fe80000410000 */
[----:B------:R2:W2:Y:S01]  /*7b40*/  MUFU.TANH R139, R4 ;  /* 0x00000004008b7308 */ /* 0x0004a20000002400 */
[----:B------:R-:W-:Y:S03]  /*7b50*/  FMUL.FTZ R3, R35, c[0x0][0x320] ;  /* 0x0000c80023037a20 */ /* 0x000fe60000410000 */
[----:B------:R-:W-:Y:S02]  /*7b60*/  FMUL.FTZ R2, R36, c[0x0][0x320] ;  /* 0x0000c80024027a20 */ /* 0x000fe40000410000 */
[----:B-----5:R-:W-:Y:S04]  /*7b70*/  FMUL.FTZ R0, R14, c[0x0][0x320] ;  /* 0x0000c8000e007a20 */ /* 0x020fe80000410000 */
[----:B------:R5:W3:Y:S01]  /*7b80*/  MUFU.TANH R157, R0 ;  /* 0x00000000009d7308 */ /* 0x000ae20000002400 */
[C---:B-1----:R-:W-:Y:S09]  /*7b90*/  HMMA.16816.F32.BF16 R44, R184.reuse, R8, R44 ;  /* 0x00000008b82c723c */ /* 0x042ff2000004182c */
[----:B------:R1:W1:Y:S01]  /*7ba0*/  MUFU.TANH R34, R3 ;  /* 0x0000000300227308 */ /* 0x0002620000002400 */
[C---:B------:R-:W-:Y:S01]  /*7bb0*/  HMMA.16816.F32.BF16 R48, R184.reuse, R10, R48 ;  /* 0x0000000ab830723c */ /* 0x040fe20000041830 */
[----:B--2---:R-:W2:Y:S01]  /*7bc0*/  LDSM.16.M88.4 R4, [R188+0x6800] ;  /* 0x00680000bc04783b */ /* 0x004ea20000000200 */
[----:B------:R-:W-:Y:S04]  /*7bd0*/  DEPBAR.LE SB0, 0x0 ;  /* 0x000080000000791a */ /* 0x000fe80000000000 */
[----:B------:R-:W-:Y:S03]  /*7be0*/  FMUL.FTZ R8, R42, c[0x0][0x320] ;  /* 0x0000c8002a087a20 */ /* 0x000fe60000410000 */
[----:B------:R-:W-:Y:S03]  /*7bf0*/  BAR.SYNC.DEFER_BLOCKING 0x0 ;  /* 0x0000000000007b1d */ /* 0x000fe60000010000 */
[----:B-----5:R-:W-:Y:S04]  /*7c00*/  FMUL.FTZ R0, R15, c[0x0][0x320] ;  /* 0x0000c8000f007a20 */ /* 0x020fe80000410000 */
[----:B------:R5:W2:Y:S01]  /*7c10*/  MUFU.TANH R156, R0 ;  /* 0x00000000009c7308 */ /* 0x000aa20000002400 */
[----:B-1----:R-:W-:Y:S02]  /*7c20*/  FMUL.FTZ R3, R43, c[0x0][0x320] ;  /* 0x0000c8002b037a20 */ /* 0x002fe40000410000 */
[----:B-----5:R-:W-:Y:S01]  /*7c30*/  FMUL.FTZ R0, R16, c[0x0][0x320] ;  /* 0x0000c80010007a20 */ /* 0x020fe20000410000 */
[C---:B--2---:R-:W-:Y:S06]  /*7c40*/  HMMA.16816.F32.BF16 R52, R184.reuse, R4, R52 ;  /* 0x00000004b834723c */ /* 0x044fec0000041834 */
[----:B------:R1:W2:Y:S02]  /*7c50*/  MUFU.TANH R151, R0 ;  /* 0x0000000000977308 */ /* 0x0002a40000002400 */
[----:B------:R-:W-:Y:S04]  /*7c60*/  HMMA.16816.F32.BF16 R56, R184, R6, R56 ;  /* 0x00000006b838723c */ /* 0x000fe80000041838 */
[----:B-1----:R-:W-:Y:S04]  /*7c70*/  FMUL.FTZ R0, R17, c[0x0][0x320] ;  /* 0x0000c80011007a20 */ /* 0x002fe80000410000 */
[----:B------:R1:W1:Y:S04]  /*7c80*/  MUFU.TANH R150, R0 ;  /* 0x0000000000967308 */ /* 0x0002680000002400 */
[----:B-1----:R-:W-:Y:S06]  /*7c90*/  FMUL.FTZ R0, R18, c[0x0][0x320] ;  /* 0x0000c80012007a20 */ /* 0x002fec0000410000 */
[----:B------:R1:W1:Y:S02]  /*7ca0*/  MUFU.TANH R153, R0 ;  /* 0x0000000000997308 */ /* 0x0002640000002400 */
[----:B-1----:R-:W-:Y:S08]  /*7cb0*/  FMUL.FTZ R0, R20, c[0x0][0x320] ;  /* 0x0000c80014007a20 */ /* 0x002ff00000410000 */
        /* <DEDUP_REMOVED lines=12> */
[----:B------:R1:W1:Y:S10]  /*7d80*/  MUFU.TANH R28, R2 ;  /* 0x00000002001c7308 */ /* 0x0002740000002400 */
[----:B------:R5:W2:Y:S01]  /*7d90*/  MUFU.TANH R138, R0 ;  /* 0x00000000008a7308 */ /* 0x000aa20000002400 */
[----:B-1----:R-:W-:Y:S09]  /*7da0*/  FMUL.FTZ R2, R45, c[0x0][0x320] ;  /* 0x0000c8002d027a20 */ /* 0x002ff20000410000 */
[----:B------:R-:W1:Y:S01]  /*7db0*/  MUFU.TANH R20, R2 ;  /* 0x0000000200147308 */ /* 0x000e620000002400 */
[----:B-----5:R-:W-:Y:S09]  /*7dc0*/  FMUL.FTZ R0, R29, c[0x0][0x320] ;  /* 0x0000c8001d007a20 */ /* 0x020ff20000410000 */
[----:B------:R5:W1:Y:S10]  /*7dd0*/  MUFU.TANH R137, R0 ;  /* 0x0000000000897308 */ /* 0x000a740000002400 */
[----:B------:R-:W1:Y:S01]  /*7de0*/  MUFU.TANH R29, R3 ;  /* 0x00000003001d7308 */ /* 0x000e620000002400 */
[----:B-----5:R-:W-:Y:S09]  /*7df0*/  FMUL.FTZ R0, R30, c[0x0][0x320] ;  /* 0x0000c8001e007a20 */ /* 0x020ff20000410000 */
[----:B------:R-:W1:Y:S10]  /*7e00*/  MUFU.TANH R30, R8 ;  /* 0x00000008001e7308 */ /* 0x000e740000002400 */
[----:B------:R5:W1:Y:S02]  /*7e10*/  MUFU.TANH R142, R0 ;  /* 0x00000000008e7308 */ /* 0x000a640000002400 */
[----:B-----5:R-:W-:Y:S08]  /*7e20*/  FMUL.FTZ R0, R31, c[0x0][0x320] ;  /* 0x0000c8001f007a20 */ /* 0x020ff00000410000 */
        /* <DEDUP_REMOVED lines=44> */
[----:B------:R1:W1:Y:S01]  /*80f0*/  MUFU.TANH R13, R0 ;  /* 0x00000000000d7308 */ /* 0x0002620000002400 */
[----:B------:R-:W-:-:S05]  /*8100*/  @!P0 BRA `(.L_x_207) ;  /* 0x0000075000008947 */ /* 0x000fca0003800000 */
[----:B-1234-:R-:W-:Y:S01]  /*8110*/  IMAD.MOV.U32 R0, RZ, RZ, c[0x0][0x2b8] ;  /* 0x0000ae00ff007624 */ /* 0x01efe200078e00ff */
[----:B------:R-:W-:Y:S01]  /*8120*/  IADD3 R5, -R234, 0x70, RZ ;  /* 0x00000070ea057810 */ /* 0x000fe20007ffe1ff */
[----:B------:R-:W-:Y:S02]  /*8130*/  IMAD R2, R214, 0x70, R237 ;  /* 0x00000070d6027824 */ /* 0x000fe400078e02ed */
[----:B------:R-:W-:Y:S01]  /*8140*/  IMAD.MOV.U32 R205, RZ, RZ, RZ ;  /* 0x000000ffffcd7224 */ /* 0x000fe200078e00ff */
[----:B------:R-:W-:Y:S01]  /*8150*/  ISETP.NE.AND P0, PT, R0, 0x1, PT ;  /* 0x000000010000780c */ /* 0x000fe20003f05270 */
[----:B------:R-:W-:Y:S01]  /*8160*/  IMAD R0, R233, 0x20, R234 ;  /* 0x00000020e9007824 */ /* 0x000fe200078e02ea */
[----:B------:R-:W-:Y:S04]  /*8170*/  ISETP.GE.AND P1, PT, R5, 0x1, PT ;  /* 0x000000010500780c */ /* 0x000fe80003f26270 */
[----:B------:R-:W-:Y:S05]  /*8180*/  IADD3 R2, R2, -0x70, R0 ;  /* 0xffffff9002027810 */ /* 0x000fea0007ffe000 */
[----:B------:R-:W-:Y:S02]  /*8190*/  IMAD.MOV.U32 R0, RZ, RZ, R2 ;  /* 0x000000ffff007224 */ /* 0x000fe400078e0002 */
[----:B------:R-:W-:Y:S05]  /*81a0*/  @P0 IMAD.HI.U32 R3, R2, c[0x0][0x2bc], RZ ;  /* 0x0000af0002030a27 */ /* 0x000fea00078e00ff */
[----:B------:R-:W-:Y:S04]  /*81b0*/  @P0 SHF.R.U32.HI R0, RZ, c[0x0][0x2c0], R3 ;  /* 0x0000b000ff000a19 */ /* 0x000fe80000011603 */
[C---:B------:R-:W-:Y:S01]  /*81c0*/  @!P4 IADD3 R3, P0, R0.reuse, R240, RZ ;  /* 0x000000f00003c210 */ /* 0x040fe20007f1e0ff */
[----:B------:R-:W-:Y:S03]  /*81d0*/  IMAD.MOV R4, RZ, RZ, -R0 ;  /* 0x000000ffff047224 */ /* 0x000fe600078e0a00 */
[----:B------:R-:W-:Y:S01]  /*81e0*/  @!P4 LEA.HI.X.SX32 R0, R0, R249, 0x1, P0 ;  /* 0x000000f90000c211 */ /* 0x000fe200000f0eff */
[----:B------:R-:W-:Y:S01]  /*81f0*/  IMAD R206, R4, c[0x0][0x2b8], R2 ;  /* 0x0000ae0004ce7a24 */ /* 0x000fe200078e0202 */
[C---:B------:R-:W-:Y:S04]  /*8200*/  @!P4 LEA R2, P0, R3.reuse, c[0x0][0x2a0], 0x2 ;  /* 0x0000a8000302ca11 */ /* 0x040fe800078010ff */
[----:B------:R-:W-:Y:S02]  /*8210*/  @!P4 LEA.HI.X R3, R3, c[0x0][0x2a4], R0, 0x2, P0 ;  /* 0x0000a9000303ca11 */ /* 0x000fe400000f1400 */
[----:B------:R-:W-:Y:S03]  /*8220*/  SHF.R.S32.HI R0, RZ, 0x1f, R206 ;  /* 0x0000001fff007819 */ /* 0x000fe600000114ce */
[----:B------:R1:W2:Y:S02]  /*8230*/  @!P4 LDG.E R205, [R2.64] ;  /* 0x0000000802cdc981 */ /* 0x0002a4000c1e1900 */
[----:B------:R-:W-:Y:S04]  /*8240*/  IMAD R0, R0, c[0x0][0x1e0], RZ ;  /* 0x0000780000007a24 */ /* 0x000fe800078e02ff */
[C---:B------:R-:W-:Y:S02]  /*8250*/  IMAD R0, R206.reuse, c[0x0][0x1e4], R0 ;  /* 0x00007900ce007a24 */ /* 0x040fe400078e0200 */
[----:B-1----:R-:W-:Y:S04]  /*8260*/  IMAD.WIDE.U32 R2, R206, c[0x0][0x1e0], RZ ;  /* 0x00007800ce027a25 */ /* 0x002fe800078e00ff */
[----:B------:R-:W-:Y:S01]  /*8270*/  IMAD.IADD R3, R3, 0x1, R0 ;  /* 0x0000000103037824 */ /* 0x000fe200078e0200 */
[----:B--2---:R-:W-:Y:S03]  /*8280*/  SHF.R.S32.HI R0, RZ, 0x1f, R205 ;  /* 0x0000001fff007819 */ /* 0x004fe600000114cd */
[C---:B------:R-:W-:Y:S04]  /*8290*/  IMAD.WIDE.U32 R2, R205.reuse, c[0x0][0x1f0], R2 ;  /* 0x00007c00cd027a25 */ /* 0x040fe800078e0002 */
[----:B------:R-:W-:Y:S01]  /*82a0*/  IMAD R4, R0, c[0x0][0x1f0], RZ ;  /* 0x00007c0000047a24 */ /* 0x000fe200078e02ff */
[----:B------:R-:W-:Y:S03]  /*82b0*/  IADD3 R0, P0, R238, R2, RZ ;  /* 0x00000002ee007210 */ /* 0x000fe60007f1e0ff */
[----:B------:R-:W-:Y:S05]  /*82c0*/  IMAD R4, R205, c[0x0][0x1f4], R4 ;  /* 0x00007d00cd047a24 */ /* 0x000fea00078e0204 */
[----:B------:R-:W-:Y:S02]  /*82d0*/  IADD3.X R2, R248, R3, R4, P0, !PT ;  /* 0x00000003f8027210 */ /* 0x000fe400007fe404 */
[C---:B------:R-:W-:Y:S04]  /*82e0*/  LEA R4, P0, R0.reuse, c[0x0][0x1c8], 0x1 ;  /* 0x0000720000047a11 */ /* 0x040fe800078008ff */
[----:B------:R-:W-:Y:S01]  /*82f0*/  LEA.HI.X R0, R0, c[0x0][0x1cc], R2, 0x1, P0 ;  /* 0x0000730000007a11 */ /* 0x000fe200000f0c02 */
[----:B------:R-:W-:-:S06]  /*8300*/  BRA.DIV ~URZ, `(.L_x_208) ;  /* 0x00006e127f007947 */ /* 0x000fcc000b800000 */
[----:B------:R1:W2:Y:S02]  /*8310*/  SHFL.IDX PT, R7, R0, RZ, 0x181f ;  /* 0x00181fff00077589 */ /* 0x0002a400000e0000 */
.L_x_291:
[----:B------:R-:W-:-:S05]  /*8320*/  BRA.DIV ~URZ, `(.L_x_209) ;  /* 0x00006e627f007947 */ /* 0x000fca000b800000 */
[----:B------:R3:W4:Y:S02]  /*8330*/  SHFL.IDX PT, R6, R4, RZ, 0x181f ;  /* 0x00181fff04067589 */ /* 0x00072400000e0000 */
.L_x_292:
[----:B------:R-:W-:Y:S01]  /*8340*/  @P1 IADD3 R2, -R207, 0x10, RZ ;  /* 0x00000010cf021810 */ /* 0x000fe20007ffe1ff */
[----:B------:R-:W-:Y:S01]  /*8350*/  IMAD.SHL.U32 R3, R231, 0x2, RZ ;  /* 0x00000002e7037824 */ /* 0x000fe200078e00ff */
[----:B------:R-:W-:Y:S01]  /*8360*/  @P1 ISETP.NE.U32.AND P0, PT, R207, RZ, PT ;  /* 0x000000ffcf00120c */ /* 0x000fe20003f05070 */
[----:B------:R-:W-:Y:S01]  /*8370*/  IMAD.SHL.U32 R8, R235, 0x2, RZ ;  /* 0x00000002eb087824 */ /* 0x000fe200078e00ff */
[----:B------:R-:W-:Y:S04]  /*8380*/  @P1 LOP3.LUT R2, R2, 0xf, RZ, 0xc0, !PT ;  /* 0x0000000f02021812 */ /* 0x000fe800078ec0ff */
[-C--:B----4-:R-:W-:Y:S04]  /*8390*/  @P1 IADD3 R2, P5, P2, R2, R6.reuse, R3 ;  /* 0x0000000602021210 */ /* 0x090fe80007abe003 */
[-C--:B--2---:R-:W-:Y:S05]  /*83a0*/  @P1 IADD3.X R3, RZ, R7.reuse, R203, P5, P2 ;  /* 0x00000007ff031210 */ /* 0x084fea0002fe44cb */
[----:B------:R-:W-:Y:S01]  /*83b0*/  @!PT LDS RZ, [RZ] ;  /* 0x00000000fffff984 */ /* 0x000fe20000000800 */
[----:B------:R-:W-:Y:S01]  /*83c0*/  @!PT LDS RZ, [RZ] ;  /* 0x00000000fffff984 */ /* 0x000fe20000000800 */
[----:B------:R-:W-:Y:S01]  /*83d0*/  @!PT LDS RZ, [RZ] ;  /* 0x00000000fffff984 */ /* 0x000fe20000000800 */
[----:B------:R2:W-:Y:S01]  /*83e0*/  @P1 LDGSTS.E.BYPASS.LTC128B.128.ZFILL [R200+0x8100], [R2.64], P0 ;  /* 0x0810000002c81fae */ /* 0x0005e20008141d48 */
[C---:B------:R-:W-:Y:S02]  /*83f0*/  @P1 ISETP.NE.U32.AND P0, PT, R199.reuse, RZ, PT ;  /* 0x000000ffc700120c */ /* 0x040fe40003f05070 */
[----:B--2---:R-:W-:Y:S04]  /*8400*/  @P1 IADD3 R2, -R199, 0x10, RZ ;  /* 0x00000010c7021810 */ /* 0x004fe80007ffe1ff */
[----:B------:R-:W-:Y:S04]  /*8410*/  @P1 LOP3.LUT R2, R2, 0xf, RZ, 0xc0, !PT ;  /* 0x0000000f02021812 */ /* 0x000fe800078ec0ff */
[----:B------:R-:W-:Y:S04]  /*8420*/  @P1 IADD3 R2, P5, P2, R2, R6, R8 ;  /* 0x0000000602021210 */ /* 0x000fe80007abe008 */
[----:B------:R-:W-:Y:S05]  /*8430*/  @P1 IADD3.X R3, RZ, R7, R204, P5, P2 ;  /* 0x00000007ff031210 */ /* 0x000fea0002fe44cc */
[----:B------:R2:W-:Y:S01]  /*8440*/  @P1 LDGSTS.E.BYPASS.LTC128B.128.ZFILL [R200+0xb900], [R2.64], P0 ;  /* 0x0b90000002c81fae */ /* 0x0005e20008141d48 */
[----:B------:R-:W-:Y:S01]  /*8450*/  ISETP.GE.AND P1, PT, R5, 0x21, PT ;  /* 0x000000210500780c */ /* 0x000fe20003f26270 */
[----:B------:R-:W-:-:S06]  /*8460*/  BRA.DIV ~URZ, `(.L_x_210) ;  /* 0x00006d927f007947 */ /* 0x000fcc000b800000 */
[----:B------:R4:W1:Y:S04]  /*8470*/  SHFL.IDX PT, R6, R0, 0x1, 0x181f ;  /* 0x00381f0000067f89 */ /* 0x00086800000e0000 */
[----:B------:R4:W2:Y:S02]  /*8480*/  SHFL.IDX PT, R5, R4, 0x1, 0x181f ;  /* 0x00381f0004057f89 */ /* 0x0008a400000e0000 */
.L_x_293:
[----:B--2---:R-:W-:Y:S01]  /*8490*/  @P1 IADD3 R2, -R207, 0x10, RZ ;  /* 0x00000010cf021810 */ /* 0x004fe20007ffe1ff */
[----:B------:R-:W-:Y:S01]  /*84a0*/  IMAD.SHL.U32 R3, R231, 0x2, RZ ;  /* 0x00000002e7037824 */ /* 0x000fe200078e00ff */
[----:B------:R-:W-:Y:S01]  /*84b0*/  @P1 ISETP.NE.U32.AND P0, PT, R207, RZ, PT ;  /* 0x000000ffcf00120c */ /* 0x000fe20003f05070 */
[----:B------:R-:W-:Y:S01]  /*84c0*/  IMAD.SHL.U32 R7, R235, 0x2, RZ ;  /* 0x00000002eb077824 */ /* 0x000fe200078e00ff */
[----:B------:R-:W-:Y:S04]  /*84d0*/  @P1 LOP3.LUT R2, R2, 0xf, RZ, 0xc0, !PT ;  /* 0x0000000f02021812 */ /* 0x000fe800078ec0ff */
[-C--:B------:R-:W-:Y:S04]  /*84e0*/  @P1 IADD3 R2, P5, P2, R2, R5.reuse, R3 ;  /* 0x0000000502021210 */ /* 0x080fe80007abe003 */
[-C--:B-1----:R-:W-:Y:S05]  /*84f0*/  @P1 IADD3.X R3, RZ, R6.reuse, R203, P5, P2 ;  /* 0x00000006ff031210 */ /* 0x082fea0002fe44cb */
[----:B------:R-:W-:Y:S01]  /*8500*/  @!PT LDS RZ, [RZ] ;  /* 0x00000000fffff984 */ /* 0x000fe20000000800 */
[----:B------:R-:W-:Y:S01]  /*8510*/  @!PT LDS RZ, [RZ] ;  /* 0x00000000fffff984 */ /* 0x000fe20000000800 */
[----:B------:R-:W-:Y:S01]  /*8520*/  @!PT LDS RZ, [RZ] ;  /* 0x00000000fffff984 */ /* 0x000fe20000000800 */
[----:B------:R1:W-:Y:S01]  /*8530*/  @P1 LDGSTS.E.BYPASS.LTC128B.128.ZFILL [R200+0x9100], [R2.64], P0 ;  /* 0x0910000002c81fae */ /* 0x0003e20008141d48 */
[C---:B------:R-:W-:Y:S02]  /*8540*/  @P1 ISETP.NE.U32.AND P0, PT, R199.reuse, RZ, PT ;  /* 0x000000ffc700120c */ /* 0x040fe40003f05070 */
[----:B-1----:R-:W-:Y:S04]  /*8550*/  @P1 IADD3 R2, -R199, 0x10, RZ ;  /* 0x00000010c7021810 */ /* 0x002fe80007ffe1ff */
[----:B------:R-:W-:Y:S04]  /*8560*/  @P1 LOP3.LUT R2, R2, 0xf, RZ, 0xc0, !PT ;  /* 0x0000000f02021812 */ /* 0x000fe800078ec0ff */
[----:B------:R-:W-:Y:S02]  /*8570*/  @P1 IADD3 R2, P5, P2, R2, R5, R7 ;  /* 0x0000000502021210 */ /* 0x000fe40007abe007 */
[----:B------:R-:W-:Y:S02]  /*8580*/  IADD3 R5, -R234, 0x70, RZ ;  /* 0x00000070ea057810 */ /* 0x000fe40007ffe1ff */
[----:B------:R-:W-:Y:S05]  /*8590*/  @P1 IADD3.X R3, RZ, R6, R204, P5, P2 ;  /* 0x00000006ff031210 */ /* 0x000fea0002fe44cc */
[----:B------:R1:W-:Y:S01]  /*85a0*/  @P1 LDGSTS.E.BYPASS.LTC128B.128.ZFILL [R200+0xc900], [R2.64], P0 ;  /* 0x0c90000002c81fae */ /* 0x0003e20008141d48 */
[----:B------:R-:W-:Y:S01]  /*85b0*/  ISETP.GE.AND P1, PT, R5, 0x41, PT ;  /* 0x000000410500780c */ /* 0x000fe20003f26270 */
[----:B------:R-:W-:-:S10]  /*85c0*/  BRA.DIV ~URZ, `(.L_x_211) ;  /* 0x00006d027f007947 */ /* 0x000fd4000b800000 */
[----:B------:R2:W1:Y:S02]  /*85d0*/  SHFL.IDX PT, R7, R0, 0x2, 0x181f ;  /* 0x00581f0000077f89 */ /* 0x00046400000e0000 */
.L_x_294:
[----:B------:R-:W-:-:S05]  /*85e0*/  BRA.DIV ~URZ, `(.L_x_212) ;  /* 0x00006d527f007947 */ /* 0x000fca000b800000 */
[----:B------:R2:W3:Y:S02]  /*85f0*/  SHFL.IDX PT, R6, R4, 0x2, 0x181f ;  /* 0x00581f0004067f89 */ /* 0x0004e400000e0000 */
.L_x_295:
[----:B-1----:R-:W-:Y:S01]  /*8600*/  @P1 IADD3 R2, -R207, 0x10, RZ ;  /* 0x00000010cf021810 */ /* 0x002fe20007ffe1ff */
[----:B------:R-:W-:Y:S01]  /*8610*/  IMAD.SHL.U32 R3, R231, 0x2, RZ ;  /* 0x00000002e7037824 */ /* 0x000fe200078e00ff */
[----:B------:R-:W-:Y:S01]  /*8620*/  @P1 ISETP.NE.U32.AND P0, PT, R207, RZ, PT ;  /* 0x000000ffcf00120c */ /* 0x000fe20003f05070 */
[----:B------:R-:W-:Y:S01]  /*8630*/  IMAD.SHL.U32 R8, R235, 0x2, RZ ;  /* 0x00000002eb087824 */ /* 0x000fe200078e00ff */
[----:B------:R-:W-:Y:S04]  /*8640*/  @P1 LOP3.LUT R2, R2, 0xf, RZ, 0xc0, !PT ;  /* 0x0000000f02021812 */ /* 0x000fe800078ec0ff */
[-C--:B---3--:R-:W-:Y:S04]  /*8650*/  @P1 IADD3 R2, P5, P2, R2, R6.reuse, R3 ;  /* 0x0000000602021210 */ /* 0x088fe80007abe003 */
[-C--:B------:R-:W-:Y:S05]  /*8660*/  @P1 IADD3.X R3, RZ, R7.reuse, R203, P5, P2 ;  /* 0x00000007ff031210 */ /* 0x080fea0002fe44cb */
[----:B------:R-:W-:Y:S01]  /*8670*/  @!PT LDS RZ, [RZ] ;  /* 0x00000000fffff984 */ /* 0x000fe20000000800 */
[----:B------:R-:W-:Y:S01]  /*8680*/  @!PT LDS RZ, [RZ] ;  /* 0x00000000fffff984 */ /* 0x000fe20000000800 */
[----:B------:R-:W-:Y:S01]  /*8690*/  @!PT LDS RZ, [RZ] ;  /* 0x00000000fffff984 */ /* 0x000fe20000000800 */
[----:B------:R1:W-:Y:S01]  /*86a0*/  @P1 LDGSTS.E.BYPASS.LTC128B.128.ZFILL [R200+0xa100], [R2.64], P0 ;  /* 0x0a10000002c81fae */ /* 0x0003e20008141d48 */
[C---:B------:R-:W-:Y:S02]  /*86b0*/  @P1 ISETP.NE.U32.AND P0, PT, R199.reuse, RZ, PT ;  /* 0x000000ffc700120c */ /* 0x040fe40003f05070 */
[----:B-1----:R-:W-:Y:S04]  /*86c0*/  @P1 IADD3 R2, -R199, 0x10, RZ ;  /* 0x00000010c7021810 */ /* 0x002fe80007ffe1ff */
[----:B------:R-:W-:Y:S04]  /*86d0*/  @P1 LOP3.LUT R2, R2, 0xf, RZ, 0xc0, !PT ;  /* 0x0000000f02021812 */ /* 0x000fe800078ec0ff */
[----:B------:R-:W-:Y:S04]  /*86e0*/  @P1 IADD3 R2, P5, P2, R2, R6, R8 ;  /* 0x0000000602021210 */ /* 0x000fe80007abe008 */
[----:B------:R-:W-:Y:S05]  /*86f0*/  @P1 IADD3.X R3, RZ, R7, R204, P5, P2 ;  /* 0x00000007ff031210 */ /* 0x000fea0002fe44cc */
[----:B------:R1:W-:Y:S01]  /*8700*/  @P1 LDGSTS.E.BYPASS.LTC128B.128.ZFILL [R200+0xd900], [R2.64], P0 ;  /* 0x0d90000002c81fae */ /* 0x0003e20008141d48 */
[----:B------:R-:W-:Y:S01]  /*8710*/  ISETP.GE.AND P1, PT, R5, 0x61, PT ;  /* 0x000000610500780c */ /* 0x000fe20003f26270 */
[----:B------:R-:W-:-:S06]  /*8720*/  BRA.DIV ~URZ, `(.L_x_213) ;  /* 0x00006c827f007947 */ /* 0x000fcc000b800000 */
[----:B------:R3:W1:Y:S04]  /*8730*/  SHFL.IDX PT, R5, R0, 0x3, 0x181f ;  /* 0x00781f0000057f89 */ /* 0x00066800000e0000 */
[----:B--2-4-:R3:W2:Y:S02]  /*8740*/  SHFL.IDX PT, R0, R4, 0x3, 0x181f ;  /* 0x00781f0004007f89 */ /* 0x0146a400000e0000 */
.L_x_296:
[----:B-1----:R-:W-:Y:S01]  /*8750*/  @P1 IADD3 R2, -R207, 0x10, RZ ;  /* 0x00000010cf021810 */ /* 0x002fe20007ffe1ff */
[----:B------:R-:W-:Y:S01]  /*8760*/  IMAD.SHL.U32 R3, R231, 0x2, RZ ;  /* 0x00000002e7037824 */ /* 0x000fe200078e00ff */
[----:B------:R-:W-:Y:S01]  /*8770*/  @P1 ISETP.NE.U32.AND P0, PT, R207, RZ, PT ;  /* 0x000000ffcf00120c */ /* 0x000fe20003f05070 */
[----:B---3--:R-:W-:Y:S01]  /*8780*/  IMAD.SHL.U32 R4, R235, 0x2, RZ ;  /* 0x00000002eb047824 */ /* 0x008fe200078e00ff */
[----:B------:R-:W-:Y:S04]  /*8790*/  @P1 LOP3.LUT R2, R2, 0xf, RZ, 0xc0, !PT ;  /* 0x0000000f02021812 */ /* 0x000fe800078ec0ff */
[-C--:B--2---:R-:W-:Y:S04]  /*87a0*/  @P1 IADD3 R2, P5, P2, R2, R0.reuse, R3 ;  /* 0x0000000002021210 */ /* 0x084fe80007abe003 */
        /* <DEDUP_REMOVED lines=10> */
[----:B------:R1:W-:Y:S04]  /*8850*/  @P1 LDGSTS.E.BYPASS.LTC128B.128.ZFILL [R200+0xe900], [R2.64], P0 ;  /* 0x0e90000002c81fae */ /* 0x0003e80008141d48 */
.L_x_207:
[----:B--234-:R-:W-:Y:S05]  /*8860*/  BSYNC B0 ;  /* 0x0000000000007941 */ /* 0x01cfea0003800000 */
.L_x_206:
[----:B-1----:R-:W-:Y:S01]  /*8870*/  FMNMX.FTZ R2, R201, R69, !PT ;  /* 0x00000045c9027209 */ /* 0x002fe20007810000 */
        /* <DEDUP_REMOVED lines=57> */
[----:B------:R1:W2:Y:S02]  /*8c10*/  SHFL.BFLY PT, R0, R4, 0x2, 0x1f ;  /* 0x0c401f0004007f89 */ /* 0x0002a400000e0000 */
.L_x_297:
[----:B-12---:R-:W-:Y:S01]  /*8c20*/  FMNMX.FTZ R4, R4, R0, !PT ;  /* 0x0000000004047209 */ /* 0x006fe20007810000 */
[----:B------:R-:W-:-:S05]  /*8c30*/  BRA.DIV ~URZ, `(.L_x_215) ;  /* 0x000068827f007947 */ /* 0x000fca000b800000 */
[----:B------:R-:W1:Y:S02]  /*8c40*/  SHFL.BFLY PT, R0, R4, 0x1, 0x1f ;  /* 0x0c201f0004007f89 */ /* 0x000e6400000e0000 */
[----:B-1----:R-:W-:Y:S02]  /*8c50*/  FMNMX.FTZ R69, R4, R0, !PT ;  /* 0x0000000004457209 */ /* 0x002fe40007810000 */
[----:B------:R-:W1:Y:S02]  /*8c60*/  SHFL.BFLY PT, R0, R5, 0x2, 0x1f ;  /* 0x0c401f0005007f89 */ /* 0x000e6400000e0000 */
[----:B-1----:R-:W-:Y:S05]  /*8c70*/  FMNMX.FTZ R4, R5, R0, !PT ;  /* 0x0000000005047209 */ /* 0x002fea0007810000 */
[----:B------:R1:W2:Y:S02]  /*8c80*/  SHFL.BFLY PT, R0, R4, 0x1, 0x1f ;  /* 0x0c201f0004007f89 */ /* 0x0002a400000e0000 */
.L_x_298:
[----:B--2---:R-:W-:Y:S01]  /*8c90*/  FMNMX.FTZ R3, R0, R4, !PT ;  /* 0x0000000400037209 */ /* 0x004fe20007810000 */
[C---:B-1----:R-:W-:Y:S01]  /*8ca0*/  FMUL.FTZ R4, R69.reuse, c[0x0][0x2d0] ;  /* 0x0000b40045047a20 */ /* 0x042fe20000410000 */
[----:B------:R-:W-:Y:S01]  /*8cb0*/  WARPSYNC 0xffffffff ;  /* 0xffffffff00007948 */ /* 0x000fe20003800000 */
[----:B------:R-:W-:Y:S01]  /*8cc0*/  FADD.FTZ R0, -R69, R70 ;  /* 0x0000004645007221 */ /* 0x000fe20000010100 */
[----:B------:R-:W-:Y:S01]  /*8cd0*/  ISETP.GT.AND P0, PT, R214, R236, PT ;  /* 0x000000ecd600720c */ /* 0x000fe20003f04270 */
        /* <DEDUP_REMOVED lines=38> */
[----:B------:R-:W-:Y:S01]  /*8f40*/  FFMA.FTZ R143, R157, c[0x0][0x2d0], -R4 ;  /* 0x0000b4009d8f7a23 */ /* 0x000fe20000010804 */
[C---:B-1----:R-:W-:Y:S01]  /*8f50*/  F2FP.BF16.PACK_AB R136, R5.reuse, R6 ;  /* 0x000000060588723e */ /* 0x042fe200000010ff */
[----:B------:R-:W-:Y:S01]  /*8f60*/  FFMA.FTZ R0, R2, R215, R6 ;  /* 0x000000d702007223 */ /* 0x000fe20000010006 */
[----:B--2---:R-:W-:Y:S01]  /*8f70*/  F2FP.BF16.PACK_AB R138, R8, R9 ;  /* 0x00000009088a723e */ /* 0x004fe200000010ff */
[C---:B------:R-:W-:Y:S02]  /*8f80*/  FMUL.FTZ R56, R2.reuse, R72 ;  /* 0x0000004802387220 */ /* 0x040fe40000410000 */
[----:B------:R-:W-:Y:S02]  /*8f90*/  FADD.FTZ R7, R5, R0 ;  /* 0x0000000005077221 */ /* 0x000fe40000010000 */
        /* <DEDUP_REMOVED lines=10> */
[--C-:B------:R-:W-:Y:S01]  /*9040*/  FFMA.FTZ R140, R156, c[0x0][0x2d0], -R4.reuse ;  /* 0x0000b4009c8c7a23 */ /* 0x100fe20000010804 */
[----:B------:R2:W-:Y:S01]  /*9050*/  MUFU.EX2 R10, R5 ;  /* 0x00000005000a7308 */ /* 0x0005e20000000800 */
        /* <DEDUP_REMOVED lines=8> */
[C---:B-1----:R-:W-:Y:S02]  /*90e0*/  FMUL.FTZ R58, R0.reuse, R74 ;  /* 0x0000004a003a7220 */ /* 0x042fe40000410000 */
[----:B------:R-:W-:Y:S02]  /*90f0*/  FMUL.FTZ R59, R0, R75 ;  /* 0x0000004b003b7220 */ /* 0x000fe40000410000 */
[----:B------:R-:W1:Y:S01]  /*9100*/  LDSM.16.MT88.4 R72, [R189] ;  /* 0x00000000bd48783b */ /* 0x000e620000004200 */
        /* <DEDUP_REMOVED lines=11> */
[----:B------:R-:W-:Y:S02]  /*91c0*/  FFMA.FTZ R229, R13, c[0x0][0x2d0], -R4 ;  /* 0x0000b4000de57a23 */ /* 0x000fe40000010804 */
[----:B------:R-:W-:Y:S02]  /*91d0*/  FADD.FTZ R4, R9, R7 ;  /* 0x0000000709047221 */ /* 0x000fe40000010000 */
[----:B------:R-:W3:Y:S01]  /*91e0*/  MUFU.EX2 R7, R6 ;  /* 0x0000000600077308 */ /* 0x000ee20000000800 */
[----:B------:R-:W-:Y:S02]  /*91f0*/  FMUL.FTZ R21, R2, R109 ;  /* 0x0000006d02157220 */ /* 0x000fe40000410000 */
[----:B------:R-:W-:Y:S02]  /*9200*/  FMUL.FTZ R22, R0, R110 ;  /* 0x0000006e00167220 */ /* 0x000fe40000410000 */
[----:B------:R-:W-:Y:S02]  /*9210*/  FADD.FTZ R141, R8, R4 ;  /* 0x00000004088d7221 */ /* 0x000fe40000010000 */
[C---:B------:R-:W-:Y:S02]  /*9220*/  FMUL.FTZ R4, R2.reuse, R124 ;  /* 0x0000007c02047220 */ /* 0x040fe40000410000 */
[C---:B--2---:R-:W-:Y:S01]  /*9230*/  FMUL.FTZ R5, R2.reuse, R125 ;  /* 0x0000007d02057220 */ /* 0x044fe20000410000 */
[----:B------:R-:W-:Y:S01]  /*9240*/  MUFU.EX2 R109, R68 ;  /* 0x00000044006d7308 */ /* 0x000fe20000000800 */
[C---:B------:R-:W-:Y:S02]  /*9250*/  FMUL.FTZ R20, R2.reuse, R108 ;  /* 0x0000006c02147220 */ /* 0x040fe40000410000 */
[C---:B------:R-:W-:Y:S02]  /*9260*/  FMUL.FTZ R8, R2.reuse, R120 ;  /* 0x0000007802087220 */ /* 0x040fe40000410000 */
[----:B------:R-:W-:Y:S02]  /*9270*/  FMUL.FTZ R9, R2, R121 ;  /* 0x0000007902097220 */ /* 0x000fe40000410000 */
[----:B------:R-:W-:Y:S02]  /*9280*/  FMUL.FTZ R11, R0, R123 ;  /* 0x0000007b000b7220 */ /* 0x000fe40000410000 */
[C---:B------:R-:W-:Y:S01]  /*9290*/  FMUL.FTZ R12, R2.reuse, R116 ;  /* 0x00000074020c7220 */ /* 0x040fe20000410000 */
[----:B------:R-:W2:Y:S01]  /*92a0*/  MUFU.EX2 R110, R70 ;  /* 0x00000046006e7308 */ /* 0x000ea20000000800 */
[----:B------:R-:W-:Y:S02]  /*92b0*/  FMUL.FTZ R13, R2, R117 ;  /* 0x00000075020d7220 */ /* 0x000fe40000410000 */
[C---:B------:R-:W-:Y:S01]  /*92c0*/  FMUL.FTZ R14, R0.reuse, R118 ;  /* 0x00000076000e7220 */ /* 0x040fe20000410000 */
[C---:B---3--:R-:W-:Y:S01]  /*92d0*/  F2FP.BF16.PACK_AB R137, R7.reuse, R10 ;  /* 0x0000000a0789723e */ /* 0x048fe200000010ff */
[C---:B------:R-:W-:Y:S02]  /*92e0*/  FFMA.FTZ R6, R0.reuse, R230, R10 ;  /* 0x000000e600067223 */ /* 0x040fe4000001000a */
[C---:B------:R-:W-:Y:S02]  /*92f0*/  FMUL.FTZ R10, R0.reuse, R122 ;  /* 0x0000007a000a7220 */ /* 0x040fe40000410000 */
[----:B------:R-:W-:Y:S01]  /*9300*/  FADD.FTZ R108, R7, R6 ;  /* 0x00000006076c7221 */ /* 0x000fe20000010000 */
[----:B------:R-:W3:Y:S01]  /*9310*/  MUFU.EX2 R68, R155 ;  /* 0x0000009b00447308 */ /* 0x000ee20000000800 */
[C---:B------:R-:W-:Y:S01]  /*9320*/  FMUL.FTZ R6, R0.reuse, R126 ;  /* 0x0000007e00067220 */ /* 0x040fe20000410000 */
[----:B------:R-:W-:Y:S01]  /*9330*/  LDSM.16.MT88.4 R120, [R189+0x3000] ;  /* 0x00300000bd78783b */ /* 0x000fe20000004200 */
[C---:B------:R-:W-:Y:S02]  /*9340*/  FMUL.FTZ R7, R0.reuse, R127 ;  /* 0x0000007f00077220 */ /* 0x040fe40000410000 */
[----:B------:R-:W-:Y:S02]  /*9350*/  FMUL.FTZ R15, R0, R119 ;  /* 0x00000077000f7220 */ /* 0x000fe40000410000 */
[C---:B------:R-:W-:Y:S02]  /*9360*/  FMUL.FTZ R16, R2.reuse, R112 ;  /* 0x0000007002107220 */ /* 0x040fe40000410000 */
[----:B------:R-:W-:Y:S01]  /*9370*/  FMUL.FTZ R17, R2, R113 ;  /* 0x0000007102117220 */ /* 0x000fe20000410000 */
[----:B------:R-:W-:Y:S01]  /*9380*/  MUFU.EX2 R70, R150 ;  /* 0x0000009600467308 */ /* 0x000fe20000000800 */
[C---:B------:R-:W-:Y:S02]  /*9390*/  FMUL.FTZ R18, R0.reuse, R114 ;  /* 0x0000007200127220 */ /* 0x040fe40000410000 */
[----:B------:R-:W-:Y:S01]  /*93a0*/  FMUL.FTZ R19, R0, R115 ;  /* 0x0000007300137220 */ /* 0x000fe20000410000 */
[----:B--2---:R-:W-:Y:S01]  /*93b0*/  F2FP.BF16.PACK_AB R139, R110, R109 ;  /* 0x0000006d6e8b723e */ /* 0x004fe200000010ff */
[----:B------:R-:W-:Y:S01]  /*93c0*/  LDSM.16.MT88.4 R112, [R191+0x3000] ;  /* 0x00300000bf70783b */ /* 0x000fe20000004200 */
[C---:B------:R-:W-:Y:S02]  /*93d0*/  FMUL.FTZ R24, R2.reuse, R104 ;  /* 0x0000006802187220 */ /* 0x040fe40000410000 */
[----:B------:R-:W-:Y:S02]  /*93e0*/  FMUL.FTZ R25, R2, R105 ;  /* 0x0000006902197220 */ /* 0x000fe40000410000 */
[C---:B------:R-:W-:Y:S01]  /*93f0*/  FMUL.FTZ R26, R0.reuse, R106 ;  /* 0x0000006a001a7220 */ /* 0x040fe20000410000 */
[C---:B-1----:R-:W-:Y:S01]  /*9400*/  HMMA.16816.F32.BF16 R4, R136.reuse, R72, R4 ;  /* 0x000000488804723c */ /* 0x042fe20000041804 */
[----:B------:R-:W-:Y:S04]  /*9410*/  MUFU.EX2 R155, R152 ;  /* 0x00000098009b7308 */ /* 0x000fe80000000800 */
[C---:B------:R-:W-:Y:S02]  /*9420*/  FMUL.FTZ R27, R0.reuse, R107 ;  /* 0x0000006b001b7220 */ /* 0x040fe40000410000 */
[----:B------:R-:W-:Y:S01]  /*9430*/  LDSM.16.MT88.4 R104, [R190+0x3000] ;  /* 0x00300000be68783b */ /* 0x000fe20000004200 */
[C---:B------:R-:W-:Y:S03]  /*9440*/  HMMA.16816.F32.BF16 R8, R136.reuse, R74, R8 ;  /* 0x0000004a8808723c */ /* 0x040fe60000041808 */
[----:B------:R-:W-:Y:S01]  /*9450*/  MUFU.EX2 R152, R156 ;  /* 0x0000009c00987308 */ /* 0x000fe20000000800 */
[----:B------:R-:W-:Y:S02]  /*9460*/  FMUL.FTZ R23, R0, R111 ;  /* 0x0000006f00177220 */ /* 0x000fe40000410000 */
[C---:B------:R-:W-:Y:S01]  /*9470*/  FMUL.FTZ R28, R2.reuse, R100 ;  /* 0x00000064021c7220 */ /* 0x040fe20000410000 */
[----:B------:R-:W1:Y:S01]  /*9480*/  LDSM.16.MT88.4 R72, [R191] ;  /* 0x00000000bf48783b */ /* 0x000e620000004200 */
[----:B------:R-:W-:Y:S04]  /*9490*/  FMUL.FTZ R33, R2, R97 ;  /* 0x0000006102217220 */ /* 0x000fe80000410000 */
[C---:B------:R-:W-:Y:S01]  /*94a0*/  FMUL.FTZ R34, R0.reuse, R98 ;  /* 0x0000006200227220 */ /* 0x040fe20000410000 */
[----:B------:R-:W-:Y:S01]  /*94b0*/  MUFU.EX2 R150, R160 ;  /* 0x000000a000967308 */ /* 0x000fe20000000800 */
[----:B------:R-:W-:Y:S02]  /*94c0*/  FMUL.FTZ R35, R0, R99 ;  /* 0x0000006300237220 */ /* 0x000fe40000410000 */
[----:B------:R-:W-:Y:S02]  /*94d0*/  FMUL.FTZ R37, R2, R93 ;  /* 0x0000005d02257220 */ /* 0x000fe40000410000 */
[C---:B------:R-:W-:Y:S02]  /*94e0*/  FMUL.FTZ R38, R0.reuse, R94 ;  /* 0x0000005e00267220 */ /* 0x040fe40000410000 */
[----:B------:R-:W-:Y:S02]  /*94f0*/  FMUL.FTZ R39, R0, R95 ;  /* 0x0000005f00277220 */ /* 0x000fe40000410000 */
[C---:B------:R-:W-:Y:S01]  /*9500*/  FMUL.FTZ R40, R2.reuse, R88 ;  /* 0x0000005802287220 */ /* 0x040fe20000410000 */
[----:B------:R-:W-:Y:S01]  /*9510*/  MUFU.EX2 R230, R147 ;  /* 0x0000009300e67308 */ /* 0x000fe20000000800 */
[----:B------:R-:W-:Y:S02]  /*9520*/  FMUL.FTZ R41, R2, R89 ;  /* 0x0000005902297220 */ /* 0x000fe40000410000 */
[C---:B------:R-:W-:Y:S02]  /*9530*/  FMUL.FTZ R42, R0.reuse, R90 ;  /* 0x0000005a002a7220 */ /* 0x040fe40000410000 */
[----:B------:R-:W-:Y:S02]  /*9540*/  FMUL.FTZ R43, R0, R91 ;  /* 0x0000005b002b7220 */ /* 0x000fe40000410000 */
[----:B------:R-:W-:Y:S01]  /*9550*/  LDSM.16.MT88.4 R88, [R191+0x1800] ;  /* 0x00180000bf58783b */ /* 0x000fe20000004200 */
[----:B------:R-:W-:Y:S02]  /*9560*/  FMUL.FTZ R45, R2, R85 ;  /* 0x00000055022d7220 */ /* 0x000fe40000410000 */
        /* <DEDUP_REMOVED lines=8> */
[----:B------:R-:W-:Y:S01]  /*95f0*/  FMUL.FTZ R53, R2, R77 ;  /* 0x0000004d02357220 */ /* 0x000fe20000410000 */
[C---:B-1----:R-:W-:Y:S03]  /*9600*/  HMMA.16816.F32.BF16 R12, R136.reuse, R72, R12 ;  /* 0x00000048880c723c */ /* 0x042fe6000004180c */
[C---:B------:R-:W-:Y:S02]  /*9610*/  FMUL.FTZ R54, R0.reuse, R78 ;  /* 0x0000004e00367220 */ /* 0x040fe40000410000 */
[----:B------:R-:W-:Y:S02]  /*9620*/  FMUL.FTZ R55, R0, R79 ;  /* 0x0000004f00377220 */ /* 0x000fe40000410000 */
[----:B------:R-:W-:Y:S01]  /*9630*/  LDSM.16.MT88.4 R76, [R189+0x800] ;  /* 0x00080000bd4c783b */ /* 0x000fe20000004200 */
[C---:B------:R-:W-:Y:S04]  /*9640*/  HMMA.16816.F32.BF16 R16, R136.reuse, R74, R16 ;  /* 0x0000004a8810723c */ /* 0x040fe80000041810 */
[----:B------:R-:W-:Y:S02]  /*9650*/  FMUL.FTZ R29, R2, R101 ;  /* 0x00000065021d7220 */ /* 0x000fe40000410000 */
[C---:B------:R-:W-:Y:S01]  /*9660*/  FMUL.FTZ R30, R0.reuse, R102 ;  /* 0x00000066001e7220 */ /* 0x040fe20000410000 */
[----:B------:R-:W1:Y:S01]  /*9670*/  LDSM.16.MT88.4 R72, [R190] ;  /* 0x00000000be48783b */ /* 0x000e620000004200 */
[----:B------:R-:W-:Y:S01]  /*9680*/  FMUL.FTZ R31, R0, R103 ;  /* 0x00000067001f7220 */ /* 0x000fe20000410000 */
[----:B------:R-:W-:Y:S03]  /*9690*/  MUFU.EX2 R102, R140 ;  /* 0x0000008c00667308 */ /* 0x000fe60000000800 */
[C---:B------:R-:W-:Y:S02]  /*96a0*/  FMUL.FTZ R32, R2.reuse, R96 ;  /* 0x0000006002207220 */ /* 0x040fe40000410000 */
[C---:B------:R-:W-:Y:S02]  /*96b0*/  FMUL.FTZ R36, R2.reuse, R92 ;  /* 0x0000005c02247220 */ /* 0x040fe40000410000 */
[C---:B------:R-:W-:Y:S02]  /*96c0*/  FMUL.FTZ R44, R2.reuse, R84 ;  /* 0x00000054022c7220 */ /* 0x040fe40000410000 */
[C---:B------:R-:W-:Y:S01]  /*96d0*/  FMUL.FTZ R48, R2.reuse, R80 ;  /* 0x0000005002307220 */ /* 0x040fe20000410000 */
[----:B------:R-:W-:Y:S01]  /*96e0*/  MUFU.EX2 R84, R159 ;  /* 0x0000009f00547308 */ /* 0x000fe20000000800 */
[C---:B------:R-:W-:Y:S02]  /*96f0*/  FMUL.FTZ R60, R2.reuse, R60 ;  /* 0x0000003c023c7220 */ /* 0x040fe40000410000 */
[C---:B------:R-:W-:Y:S02]  /*9700*/  FMUL.FTZ R61, R2.reuse, R61 ;  /* 0x0000003d023d7220 */ /* 0x040fe40000410000 */
[C---:B------:R-:W-:Y:S02]  /*9710*/  FMUL.FTZ R64, R2.reuse, R64 ;  /* 0x0000004002407220 */ /* 0x040fe40000410000 */
[----:B------:R-:W-:Y:S02]  /*9720*/  FMUL.FTZ R65, R2, R65 ;  /* 0x0000004102417220 */ /* 0x000fe40000410000 */
[C---:B------:R-:W-:Y:S01]  /*9730*/  FMUL.FTZ R62, R0.reuse, R62 ;  /* 0x0000003e003e7220 */ /* 0x040fe20000410000 */
[----:B------:R-:W-:Y:S01]  /*9740*/  MUFU.EX2 R80, R151 ;  /* 0x0000009700507308 */ /* 0x000fe20000000800 */
[C---:B------:R-:W-:Y:S02]  /*9750*/  FMUL.FTZ R63, R0.reuse, R63 ;  /* 0x0000003f003f7220 */ /* 0x040fe40000410000 */
[C---:B------:R-:W-:Y:S02]  /*9760*/  FMUL.FTZ R66, R0.reuse, R66 ;  /* 0x0000004200427220 */ /* 0x040fe40000410000 */
[----:B------:R-:W-:Y:S02]  /*9770*/  FMUL.FTZ R67, R0, R67 ;  /* 0x0000004300437220 */ /* 0x000fe40000410000 */
[----:B---3--:R-:W-:Y:S03]  /*9780*/  FADD.FTZ R0, R68, R141 ;  /* 0x0000008d44007221 */ /* 0x008fe60000010000 */
[----:B------:R-:W-:Y:S01]  /*9790*/  MUFU.EX2 R92, R207 ;  /* 0x000000cf005c7308 */ /* 0x000fe20000000800 */
[C---:B-1----:R-:W-:Y:S09]  /*97a0*/  HMMA.16816.F32.BF16 R20, R136.reuse, R72, R20 ;  /* 0x000000488814723c */ /* 0x042ff20000041814 */
[----:B------:R-:W-:Y:S01]  /*97b0*/  MUFU.EX2 R159, R145 ;  /* 0x00000091009f7308 */ /* 0x000fe20000000800 */
[C---:B------:R-:W-:Y:S01]  /*97c0*/  HMMA.16816.F32.BF16 R24, R136.reuse, R74, R24 ;  /* 0x0000004a8818723c */ /* 0x040fe20000041818 */
[----:B------:R-:W1:Y:S08]  /*97d0*/  LDSM.16.MT88.4 R72, [R194] ;  /* 0x00000000c248783b */ /* 0x000e700000004200 */
[----:B------:R-:W-:Y:S10]  /*97e0*/  MUFU.EX2 R96, R211 ;  /* 0x000000d300607308 */ /* 0x000ff40000000800 */
[----:B------:R-:W-:Y:S10]  /*97f0*/  MUFU.EX2 R151, R157 ;  /* 0x0000009d00977308 */ /* 0x000ff40000000800 */
[----:B------:R-:W2:Y:S10]  /*9800*/  MUFU.EX2 R2, R154 ;  /* 0x0000009a00027308 */ /* 0x000eb40000000800 */
[----:B------:R-:W-:Y:S01]  /*9810*/  MUFU.EX2 R154, R142 ;  /* 0x0000008e009a7308 */ /* 0x000fe20000000800 */
[C---:B-1----:R-:W-:Y:S09]  /*9820*/  HMMA.16816.F32.BF16 R28, R136.reuse, R72, R28 ;  /* 0x00000048881c723c */ /* 0x042ff2000004181c */
[----:B------:R-:W1:Y:S03]  /*9830*/  MUFU.EX2 R103, R143 ;  /* 0x0000008f00677308 */ /* 0x000e660000000800 */
[----:B--2---:R-:W-:Y:S01]  /*9840*/  FADD.FTZ R0, R2, R0 ;  /* 0x0000000002007221 */ /* 0x004fe20000010000 */
[C---:B------:R-:W-:Y:S01]  /*9850*/  HMMA.16816.F32.BF16 R32, R136.reuse, R74, R32 ;  /* 0x0000004a8820723c */ /* 0x040fe20000041820 */
[----:B------:R-:W2:Y:S02]  /*9860*/  LDSM.16.MT88.4 R72, [R189+0x3800] ;  /* 0x00380000bd48783b */ /* 0x000ea40000004200 */
[----:B------:R-:W-:Y:S03]  /*9870*/  FADD.FTZ R0, R80, R0 ;  /* 0x0000000050007221 */ /* 0x000fe60000010000 */
[----:B------:R-:W-:Y:S01]  /*9880*/  MUFU.EX2 R145, R216 ;  /* 0x000000d800917308 */ /* 0x000fe20000000800 */
[----:B------:R-:W-:Y:S09]  /*9890*/  FADD.FTZ R0, R70, R0 ;  /* 0x0000000046007221 */ /* 0x000ff20000010000 */
[----:B------:R-:W3:Y:S10]  /*98a0*/  MUFU.EX2 R101, R225 ;  /* 0x000000e100657308 */ /* 0x000ef40000000800 */
[----:B------:R-:W-:Y:S10]  /*98b0*/  MUFU.EX2 R143, R222 ;  /* 0x000000de008f7308 */ /* 0x000ff40000000800 */
[----:B------:R-:W4:Y:S01]  /*98c0*/  MUFU.EX2 R142, R223 ;  /* 0x000000df008e7308 */ /* 0x000f220000000800 */
[C---:B--2---:R-:W-:Y:S09]  /*98d0*/  HMMA.16816.F32.BF16 R36, R136.reuse, R72, R36 ;  /* 0x000000488824723c */ /* 0x044ff20000041824 */
[----:B------:R-:W-:Y:S01]  /*98e0*/  MUFU.EX2 R141, R227 ;  /* 0x000000e3008d7308 */ /* 0x000fe20000000800 */
[C---:B------:R-:W-:Y:S01]  /*98f0*/  HMMA.16816.F32.BF16 R40, R136.reuse, R74, R40 ;  /* 0x0000004a8828723c */ /* 0x040fe20000041828 */
[----:B------:R-:W2:Y:S08]  /*9900*/  LDSM.16.MT88.4 R72, [R191+0x3800] ;  /* 0x00380000bf48783b */ /* 0x000eb00000004200 */
[----:B------:R-:W5:Y:S01]  /*9910*/  MUFU.EX2 R140, R229 ;  /* 0x000000e5008c7308 */ /* 0x000f620000000800 */
[C---:B--2---:R-:W-:Y:S08]  /*9920*/  HMMA.16816.F32.BF16 R44, R136.reuse, R72, R44 ;  /* 0x00000048882c723c */ /* 0x044ff0000004182c */
[C---:B------:R-:W-:Y:S01]  /*9930*/  HMMA.16816.F32.BF16 R48, R136.reuse, R74, R48 ;  /* 0x0000004a8830723c */ /* 0x040fe20000041830 */
[----:B------:R-:W2:Y:S07]  /*9940*/  LDSM.16.MT88.4 R72, [R190+0x3800] ;  /* 0x00380000be48783b */ /* 0x000eae0000004200 */
[C---:B--2---:R-:W-:Y:S08]  /*9950*/  HMMA.16816.F32.BF16 R52, R136.reuse, R72, R52 ;  /* 0x000000488834723c */ /* 0x044ff00000041834 */
[C---:B------:R-:W-:Y:S01]  /*9960*/  HMMA.16816.F32.BF16 R56, R136.reuse, R74, R56 ;  /* 0x0000004a8838723c */ /* 0x040fe20000041838 */
[----:B------:R-:W2:Y:S07]  /*9970*/  LDSM.16.MT88.4 R72, [R192+0x3800] ;  /* 0x00380000c048783b */ /* 0x000eae0000004200 */
[C---:B--2---:R-:W-:Y:S07]  /*9980*/  HMMA.16816.F32.BF16 R60, R136.reuse, R72, R60 ;  /* 0x00000048883c723c */ /* 0x044fee000004183c */
[----:B------:R-:W-:Y:S01]  /*9990*/  F2FP.BF16.PACK_AB R72, R2, R68 ;  /* 0x000000440248723e */ /* 0x000fe200000010ff */
[----:B------:R-:W-:Y:S01]  /*99a0*/  HMMA.16816.F32.BF16 R64, R136, R74, R64 ;  /* 0x0000004a8840723c */ /* 0x000fe20000041840 */
[----:B------:R-:W2:Y:S03]  /*99b0*/  MUFU.EX2 R68, R199 ;  /* 0x000000c700447308 */ /* 0x000ea60000000800 */
[----:B-1----:R-:W-:Y:S03]  /*99c0*/  F2FP.BF16.PACK_AB R73, R102, R103 ;  /* 0x000000676649723e */ /* 0x002fe600000010ff */
[----:B------:R-:W-:Y:S02]  /*99d0*/  F2FP.BF16.PACK_AB R74, R70, R80 ;  /* 0x00000050464a723e */ /* 0x000fe400000010ff */
[----:B------:R-:W1:Y:S02]  /*99e0*/  LDSM.16.MT88.4 R80, [R191+0x800] ;  /* 0x00080000bf50783b */ /* 0x000e640000004200 */
[----:B------:R-:W2:Y:S01]  /*99f0*/  MUFU.EX2 R2, R162 ;  /* 0x000000a200027308 */ /* 0x000ea20000000800 */
[----:B------:R-:W-:Y:S02]  /*9a00*/  F2FP.BF16.PACK_AB R75, R230, R232 ;  /* 0x000000e8e64b723e */ /* 0x000fe400000010ff */
[----:B---3--:R-:W-:Y:S02]  /*9a10*/  F2FP.BF16.PACK_AB R136, R100, R101 ;  /* 0x000000656488723e */ /* 0x008fe400000010ff */
[----:B----4-:R-:W-:Y:S02]  /*9a20*/  F2FP.BF16.PACK_AB R137, R142, R143 ;  /* 0x0000008f8e89723e */ /* 0x010fe400000010ff */
[----:B-----5:R-:W-:Y:S01]  /*9a30*/  F2FP.BF16.PACK_AB R139, R140, R141 ;  /* 0x0000008d8c8b723e */ /* 0x020fe200000010ff */
[C---:B------:R-:W-:Y:S02]  /*9a40*/  HMMA.16816.F32.BF16 R4, R72.reuse, R76, R4 ;  /* 0x0000004c4804723c */ /* 0x040fe40000041804 */
[----:B------:R-:W3:Y:S03]  /*9a50*/  MUFU.EX2 R70, R158 ;  /* 0x0000009e00467308 */ /* 0x000ee60000000800 */
[----:B--2---:R-:W-:Y:S03]  /*9a60*/  FADD.FTZ R0, R68, R0 ;  /* 0x0000000044007221 */ /* 0x004fe60000010000 */
[C---:B------:R-:W-:Y:S01]  /*9a70*/  HMMA.16816.F32.BF16 R8, R72.reuse, R78, R8 ;  /* 0x0000004e4808723c */ /* 0x040fe20000041808 */
[----:B------:R-:W2:Y:S03]  /*9a80*/  LDSM.16.MT88.4 R76, [R190+0x800] ;  /* 0x00080000be4c783b */ /* 0x000ea60000004200 */
[----:B------:R-:W-:Y:S01]  /*9a90*/  MUFU.EX2 R199, R149 ;  /* 0x0000009500c77308 */ /* 0x000fe20000000800 */
[----:B------:R-:W-:Y:S04]  /*9aa0*/  FADD.FTZ R0, R2, R0 ;  /* 0x0000000002007221 */ /* 0x000fe80000010000 */
[----:B------:R-:W-:Y:S05]  /*9ab0*/  FADD.FTZ R0, R84, R0 ;  /* 0x0000000054007221 */ /* 0x000fea0000010000 */
[----:B------:R-:W4:Y:S01]  /*9ac0*/  MUFU.EX2 R162, R148 ;  /* 0x0000009400a27308 */ /* 0x000f220000000800 */
[C---:B---3--:R-:W-:Y:S01]  /*9ad0*/  FADD.FTZ R0, R70.reuse, R0 ;  /* 0x0000000046007221 */ /* 0x048fe20000010000 */
[C---:B-1----:R-:W-:Y:S08]  /*9ae0*/  HMMA.16816.F32.BF16 R12, R72.reuse, R80, R12 ;  /* 0x00000050480c723c */ /* 0x042ff0000004180c */
[----:B------:R-:W1:Y:S01]  /*9af0*/  MUFU.EX2 R158, R144 ;  /* 0x00000090009e7308 */ /* 0x000e620000000800 */
[C---:B------:R-:W-:Y:S01]  /*9b00*/  HMMA.16816.F32.BF16 R16, R72.reuse, R82, R16 ;  /* 0x000000524810723c */ /* 0x040fe20000041810 */
[----:B------:R-:W3:Y:S08]  /*9b10*/  LDSM.16.MT88.4 R80, [R192+0x800] ;  /* 0x00080000c050783b */ /* 0x000ef00000004200 */
[----:B------:R-:W-:Y:S01]  /*9b20*/  MUFU.EX2 R149, R161 ;  /* 0x000000a100957308 */ /* 0x000fe20000000800 */
[C---:B--2---:R-:W-:Y:S09]  /*9b30*/  HMMA.16816.F32.BF16 R20, R72.reuse, R76, R20 ;  /* 0x0000004c4814723c */ /* 0x044ff20000041814 */
[----:B------:R-:W-:Y:S01]  /*9b40*/  MUFU.EX2 R148, R163 ;  /* 0x000000a300947308 */ /* 0x000fe20000000800 */
[C---:B------:R-:W-:Y:S01]  /*9b50*/  HMMA.16816.F32.BF16 R24, R72.reuse, R78, R24 ;  /* 0x0000004e4818723c */ /* 0x040fe20000041818 */
[----:B------:R-:W2:Y:S08]  /*9b60*/  LDSM.16.MT88.4 R76, [R189+0x4000] ;  /* 0x00400000bd4c783b */ /* 0x000eb00000004200 */
[----:B------:R-:W-:Y:S01]  /*9b70*/  MUFU.EX2 R144, R220 ;  /* 0x000000dc00907308 */ /* 0x000fe20000000800 */
[C---:B---3--:R-:W-:Y:S08]  /*9b80*/  HMMA.16816.F32.BF16 R28, R72.reuse, R80, R28 ;  /* 0x00000050481c723c */ /* 0x048ff0000004181c */
[C---:B------:R-:W-:Y:S01]  /*9b90*/  HMMA.16816.F32.BF16 R32, R72.reuse, R82, R32 ;  /* 0x000000524820723c */ /* 0x040fe20000041820 */
[----:B------:R-:W3:Y:S07]  /*9ba0*/  LDSM.16.MT88.4 R80, [R191+0x4000] ;  /* 0x00400000bf50783b */ /* 0x000eee0000004200 */
[C---:B--2---:R-:W-:Y:S08]  /*9bb0*/  HMMA.16816.F32.BF16 R36, R72.reuse, R76, R36 ;  /* 0x0000004c4824723c */ /* 0x044ff00000041824 */
[C---:B------:R-:W-:Y:S01]  /*9bc0*/  HMMA.16816.F32.BF16 R40, R72.reuse, R78, R40 ;  /* 0x0000004e4828723c */ /* 0x040fe20000041828 */
[----:B------:R-:W2:Y:S07]  /*9bd0*/  LDSM.16.MT88.4 R76, [R190+0x4000] ;  /* 0x00400000be4c783b */ /* 0x000eae0000004200 */
[C---:B---3--:R-:W-:Y:S08]  /*9be0*/  HMMA.16816.F32.BF16 R44, R72.reuse, R80, R44 ;  /* 0x00000050482c723c */ /* 0x048ff0000004182c */
[C---:B------:R-:W-:Y:S01]  /*9bf0*/  HMMA.16816.F32.BF16 R48, R72.reuse, R82, R48 ;  /* 0x000000524830723c */ /* 0x040fe20000041830 */
[----:B------:R-:W3:Y:S07]  /*9c00*/  LDSM.16.MT88.4 R80, [R192+0x4000] ;  /* 0x00400000c050783b */ /* 0x000eee0000004200 */
[C---:B--2---:R-:W-:Y:S08]  /*9c10*/  HMMA.16816.F32.BF16 R52, R72.reuse, R76, R52 ;  /* 0x0000004c4834723c */ /* 0x044ff00000041834 */
[C---:B------:R-:W-:Y:S01]  /*9c20*/  HMMA.16816.F32.BF16 R56, R72.reuse, R78, R56 ;  /* 0x0000004e4838723c */ /* 0x040fe20000041838 */
[----:B------:R-:W2:Y:S07]  /*9c30*/  LDSM.16.MT88.4 R76, [R189+0x1000] ;  /* 0x00100000bd4c783b */ /* 0x000eae0000004200 */
[C---:B---3--:R-:W-:Y:S08]  /*9c40*/  HMMA.16816.F32.BF16 R60, R72.reuse, R80, R60 ;  /* 0x00000050483c723c */ /* 0x048ff0000004183c */
[----:B------:R-:W-:Y:S01]  /*9c50*/  HMMA.16816.F32.BF16 R64, R72, R82, R64 ;  /* 0x000000524840723c */ /* 0x000fe20000041840 */
[----:B------:R-:W3:Y:S06]  /*9c60*/  LDSM.16.MT88.4 R80, [R191+0x1000] ;  /* 0x00100000bf50783b */ /* 0x000eec0000004200 */
[----:B------:R-:W-:Y:S02]  /*9c70*/  F2FP.BF16.PACK_AB R74, R70, R84 ;  /* 0x00000054464a723e */ /* 0x000fe400000010ff */
[----:B------:R-:W5:Y:S01]  /*9c80*/  LDSM.16.MT88.4 R84, [R190+0x1000] ;  /* 0x00100000be54783b */ /* 0x000f620000004200 */
[----:B------:R-:W-:Y:S02]  /*9c90*/  MUFU.EX2 R70, R201 ;  /* 0x000000c900467308 */ /* 0x000fe40000000800 */
[----:B------:R-:W-:Y:S02]  /*9ca0*/  F2FP.BF16.PACK_AB R72, R2, R68 ;  /* 0x000000440248723e */ /* 0x000fe400000010ff */
[----:B----4-:R-:W-:Y:S02]  /*9cb0*/  F2FP.BF16.PACK_AB R73, R162, R199 ;  /* 0x000000c7a249723e */ /* 0x010fe400000010ff */
[----:B-1----:R-:W-:Y:S04]  /*9cc0*/  F2FP.BF16.PACK_AB R75, R158, R159 ;  /* 0x0000009f9e4b723e */ /* 0x002fe800000010ff */
[----:B------:R-:W1:Y:S03]  /*9cd0*/  MUFU.EX2 R68, R209 ;  /* 0x000000d100447308 */ /* 0x000e660000000800 */
[C---:B--2---:R-:W-:Y:S07]  /*9ce0*/  HMMA.16816.F32.BF16 R4, R72.reuse, R76, R4 ;  /* 0x0000004c4804723c */ /* 0x044fee0000041804 */
[----:B------:R-:W2:Y:S01]  /*9cf0*/  MUFU.EX2 R2, R208 ;  /* 0x000000d000027308 */ /* 0x000ea20000000800 */
[C---:B------:R-:W-:Y:S01]  /*9d00*/  HMMA.16816.F32.BF16 R8, R72.reuse, R78, R8 ;  /* 0x0000004e4808723c */ /* 0x040fe20000041808 */
[----:B------:R-:W4:Y:S07]  /*9d10*/  LDSM.16.MT88.4 R76, [R192+0x1000] ;  /* 0x00100000c04c783b */ /* 0x000f2e0000004200 */
[C---:B---3--:R-:W-:Y:S04]  /*9d20*/  HMMA.16816.F32.BF16 R12, R72.reuse, R80, R12 ;  /* 0x00000050480c723c */ /* 0x048fe8000004180c */
[----:B-1----:R-:W-:Y:S04]  /*9d30*/  FADD.FTZ R0, R68, R0 ;  /* 0x0000000044007221 */ /* 0x002fe80000010000 */
[C---:B------:R-:W-:Y:S01]  /*9d40*/  HMMA.16816.F32.BF16 R16, R72.reuse, R82, R16 ;  /* 0x000000524810723c */ /* 0x040fe20000041810 */
[----:B------:R-:W1:Y:S03]  /*9d50*/  LDSM.16.MT88.4 R80, [R189+0x4800] ;  /* 0x00480000bd50783b */ /* 0x000e660000004200 */
[----:B--2---:R-:W-:Y:S04]  /*9d60*/  FADD.FTZ R0, R2, R0 ;  /* 0x0000000002007221 */ /* 0x004fe80000010000 */
[C---:B-----5:R-:W-:Y:S04]  /*9d70*/  HMMA.16816.F32.BF16 R20, R72.reuse, R84, R20 ;  /* 0x000000544814723c */ /* 0x060fe80000041814 */
[----:B------:R-:W-:Y:S04]  /*9d80*/  FADD.FTZ R0, R92, R0 ;  /* 0x000000005c007221 */ /* 0x000fe80000010000 */
[C---:B------:R-:W-:Y:S01]  /*9d90*/  HMMA.16816.F32.BF16 R24, R72.reuse, R86, R24 ;  /* 0x000000564818723c */ /* 0x040fe20000041818 */
[----:B------:R-:W2:Y:S03]  /*9da0*/  LDSM.16.MT88.4 R84, [R191+0x4800] ;  /* 0x00480000bf54783b */ /* 0x000ea60000004200 */
[----:B------:R-:W-:Y:S04]  /*9db0*/  FADD.FTZ R0, R70, R0 ;  /* 0x0000000046007221 */ /* 0x000fe80000010000 */
[C---:B----4-:R-:W-:Y:S08]  /*9dc0*/  HMMA.16816.F32.BF16 R28, R72.reuse, R76, R28 ;  /* 0x0000004c481c723c */ /* 0x050ff0000004181c */
        /* <DEDUP_REMOVED lines=23> */
[----:B---3--:R-:W-:Y:S03]  /*9f40*/  FADD.FTZ R0, R68, R0 ;  /* 0x0000000044007221 */ /* 0x008fe60000010000 */
[C---:B------:R-:W-:Y:S01]  /*9f50*/  HMMA.16816.F32.BF16 R8, R76.reuse, R86, R8 ;  /* 0x000000564c08723c */ /* 0x040fe20000041808 */
[----:B------:R-:W3:Y:S03]  /*9f60*/  LDSM.16.MT88.4 R84, [R189+0x5000] ;  /* 0x00500000bd54783b */ /* 0x000ee60000004200 */
[----:B-1----:R-:W-:Y:S04]  /*9f70*/  FADD.FTZ R0, R2, R0 ;  /* 0x0000000002007221 */ /* 0x002fe80000010000 */
        /* <DEDUP_REMOVED lines=40> */
[----:B------:R-:W2:Y:S03]  /*a200*/  LDSM.16.MT88.4 R92, [R190+0x5800] ;  /* 0x00580000be5c783b */ /* 0x000ea60000004200 */
[----:B------:R-:W-:Y:S04]  /*a210*/  FADD.FTZ R0, R101, R0 ;  /* 0x0000000065007221 */ /* 0x000fe80000010000 */
[C---:B----4-:R-:W-:Y:S04]  /*a220*/  HMMA.16816.F32.BF16 R20, R72.reuse, R88, R20 ;  /* 0x000000584814723c */ /* 0x050fe80000041814 */
[----:B------:R-:W-:Y:S04]  /*a230*/  FADD.FTZ R0, R100, R0 ;  /* 0x0000000064007221 */ /* 0x000fe80000010000 */
        /* <DEDUP_REMOVED lines=11> */
[----:B------:R-:W1:Y:S01]  /*a2f0*/  MUFU.EX2 R68, R228 ;  /* 0x000000e400447308 */ /* 0x000e620000000800 */
[----:B------:R-:W-:Y:S02]  /*a300*/  FADD.FTZ R2, R109, R108 ;  /* 0x0000006c6d027221 */ /* 0x000fe40000010000 */
[C---:B------:R-:W-:Y:S01]  /*a310*/  HMMA.16816.F32.BF16 R40, R72.reuse, R82, R40 ;  /* 0x000000524828723c */ /* 0x040fe20000041828 */
[----:B------:R-:W4:Y:S07]  /*a320*/  LDSM.16.MT88.4 R80, [R189+0x2800] ;  /* 0x00280000bd50783b */ /* 0x000f2e0000004200 */
[C---:B---3--:R-:W-:Y:S04]  /*a330*/  HMMA.16816.F32.BF16 R44, R72.reuse, R84, R44 ;  /* 0x00000054482c723c */ /* 0x048fe8000004182c */
[----:B-----5:R-:W-:Y:S04]  /*a340*/  FADD.FTZ R0, R70, R0 ;  /* 0x0000000046007221 */ /* 0x020fe80000010000 */
[C---:B------:R-:W-:Y:S01]  /*a350*/  HMMA.16816.F32.BF16 R48, R72.reuse, R86, R48 ;  /* 0x000000564830723c */ /* 0x040fe20000041830 */
[----:B------:R-:W3:Y:S03]  /*a360*/  LDSM.16.MT88.4 R84, [R191+0x2800] ;  /* 0x00280000bf54783b */ /* 0x000ee60000004200 */
[C---:B-1----:R-:W-:Y:S01]  /*a370*/  F2FP.BF16.PACK_AB R138, R68.reuse, R70 ;  /* 0x00000046448a723e */ /* 0x042fe200000010ff */
[----:B------:R-:W-:Y:S01]  /*a380*/  FADD.FTZ R215, R68, R0 ;  /* 0x0000000044d77221 */ /* 0x000fe20000010000 */
[----:B------:R-:W-:Y:S02]  /*a390*/  MOV R68, R3 ;  /* 0x0000000300447202 */ /* 0x000fe40000000f00 */
[C---:B--2---:R-:W-:Y:S04]  /*a3a0*/  HMMA.16816.F32.BF16 R52, R72.reuse, R92, R52 ;  /* 0x0000005c4834723c */ /* 0x044fe80000041834 */
[----:B------:R-:W-:Y:S04]  /*a3b0*/  FADD.FTZ R0, R110, R2 ;  /* 0x000000026e007221 */ /* 0x000fe80000010000 */
[C---:B------:R-:W-:Y:S01]  /*a3c0*/  HMMA.16816.F32.BF16 R56, R72.reuse, R94, R56 ;  /* 0x0000005e4838723c */ /* 0x040fe20000041838 */
[----:B------:R-:W1:Y:S03]  /*a3d0*/  LDSM.16.MT88.4 R92, [R190+0x2800] ;  /* 0x00280000be5c783b */ /* 0x000e660000004200 */
[----:B------:R-:W-:Y:S04]  /*a3e0*/  FADD.FTZ R0, R103, R0 ;  /* 0x0000000067007221 */ /* 0x000fe80000010000 */
[C---:B----4-:R-:W-:Y:S04]  /*a3f0*/  HMMA.16816.F32.BF16 R60, R72.reuse, R88, R60 ;  /* 0x00000058483c723c */ /* 0x050fe8000004183c */
[----:B------:R-:W-:Y:S04]  /*a400*/  FADD.FTZ R0, R102, R0 ;  /* 0x0000000066007221 */ /* 0x000fe80000010000 */
[----:B------:R-:W-:Y:S01]  /*a410*/  HMMA.16816.F32.BF16 R64, R72, R90, R64 ;  /* 0x0000005a4840723c */ /* 0x000fe20000041840 */
[----:B------:R-:W2:Y:S03]  /*a420*/  LDSM.16.MT88.4 R72, [R192+0x2800] ;  /* 0x00280000c048783b */ /* 0x000ea60000004200 */
[----:B------:R-:W-:Y:S04]  /*a430*/  FADD.FTZ R0, R232, R0 ;  /* 0x00000000e8007221 */ /* 0x000fe80000010000 */
[C---:B------:R-:W-:Y:S01]  /*a440*/  HMMA.16816.F32.BF16 R4, R76.reuse, R80, R4 ;  /* 0x000000504c04723c */ /* 0x040fe20000041804 */
[----:B------:R-:W4:Y:S04]  /*a450*/  LDSM.16.MT88.4 R88, [R189+0x6000] ;  /* 0x00600000bd58783b */ /* 0x000f280000004200 */
[----:B------:R-:W-:Y:S03]  /*a460*/  FADD.FTZ R0, R230, R0 ;  /* 0x00000000e6007221 */ /* 0x000fe60000010000 */
[C---:B------:R-:W-:Y:S01]  /*a470*/  HMMA.16816.F32.BF16 R8, R76.reuse, R82, R8 ;  /* 0x000000524c08723c */ /* 0x040fe20000041808 */
[----:B------:R-:W5:Y:S03]  /*a480*/  LDSM.16.MT88.4 R80, [R190+0x6000] ;  /* 0x00600000be50783b */ /* 0x000f660000004200 */
[----:B------:R-:W-:Y:S04]  /*a490*/  FADD.FTZ R0, R199, R0 ;  /* 0x00000000c7007221 */ /* 0x000fe80000010000 */
[C---:B---3--:R-:W-:Y:S04]  /*a4a0*/  HMMA.16816.F32.BF16 R12, R76.reuse, R84, R12 ;  /* 0x000000544c0c723c */ /* 0x048fe8000004180c */
[----:B------:R-:W-:Y:S04]  /*a4b0*/  FADD.FTZ R0, R162, R0 ;  /* 0x00000000a2007221 */ /* 0x000fe80000010000 */
[C---:B------:R-:W-:Y:S01]  /*a4c0*/  HMMA.16816.F32.BF16 R16, R76.reuse, R86, R16 ;  /* 0x000000564c10723c */ /* 0x040fe20000041810 */
[----:B------:R-:W3:Y:S03]  /*a4d0*/  LDSM.16.MT88.4 R84, [R192+0x6000] ;  /* 0x00600000c054783b */ /* 0x000ee60000004200 */
[----:B------:R-:W-:Y:S04]  /*a4e0*/  FADD.FTZ R0, R159, R0 ;  /* 0x000000009f007221 */ /* 0x000fe80000010000 */
[C---:B-1----:R-:W-:Y:S04]  /*a4f0*/  HMMA.16816.F32.BF16 R20, R76.reuse, R92, R20 ;  /* 0x0000005c4c14723c */ /* 0x042fe80000041814 */
[----:B------:R-:W-:Y:S04]  /*a500*/  FADD.FTZ R0, R158, R0 ;  /* 0x000000009e007221 */ /* 0x000fe80000010000 */
[C---:B------:R-:W-:Y:S04]  /*a510*/  HMMA.16816.F32.BF16 R24, R76.reuse, R94, R24 ;  /* 0x0000005e4c18723c */ /* 0x040fe80000041818 */
[----:B------:R-:W-:Y:S04]  /*a520*/  FADD.FTZ R0, R155, R0 ;  /* 0x000000009b007221 */ /* 0x000fe80000010000 */
[C---:B--2---:R-:W-:Y:S04]  /*a530*/  HMMA.16816.F32.BF16 R28, R76.reuse, R72, R28 ;  /* 0x000000484c1c723c */ /* 0x044fe8000004181c */
[----:B------:R-:W-:Y:S04]  /*a540*/  FADD.FTZ R0, R154, R0 ;  /* 0x000000009a007221 */ /* 0x000fe80000010000 */
[C---:B------:R-:W-:Y:S01]  /*a550*/  HMMA.16816.F32.BF16 R32, R76.reuse, R74, R32 ;  /* 0x0000004a4c20723c */ /* 0x040fe20000041820 */
[----:B------:R-:W-:Y:S03]  /*a560*/  LDSM.16.MT88.4 R72, [R190+0x6800] ;  /* 0x00680000be48783b */ /* 0x000fe60000004200 */
[----:B------:R-:W-:Y:S04]  /*a570*/  FADD.FTZ R0, R153, R0 ;  /* 0x0000000099007221 */ /* 0x000fe80000010000 */
[C---:B----4-:R-:W-:Y:S04]  /*a580*/  HMMA.16816.F32.BF16 R36, R76.reuse, R88, R36 ;  /* 0x000000584c24723c */ /* 0x050fe80000041824 */
[----:B------:R-:W-:Y:S04]  /*a590*/  FADD.FTZ R0, R152, R0 ;  /* 0x0000000098007221 */ /* 0x000fe80000010000 */
[C---:B------:R-:W-:Y:S01]  /*a5a0*/  HMMA.16816.F32.BF16 R40, R76.reuse, R90, R40 ;  /* 0x0000005a4c28723c */ /* 0x040fe20000041828 */
[----:B------:R-:W-:Y:S03]  /*a5b0*/  LDSM.16.MT88.4 R88, [R189+0x6800] ;  /* 0x00680000bd58783b */ /* 0x000fe60000004200 */
[----:B------:R-:W-:Y:S04]  /*a5c0*/  FADD.FTZ R0, R151, R0 ;  /* 0x0000000097007221 */ /* 0x000fe80000010000 */
[C---:B------:R-:W-:Y:S04]  /*a5d0*/  HMMA.16816.F32.BF16 R44, R76.reuse, R96, R44 ;  /* 0x000000604c2c723c */ /* 0x040fe8000004182c */
[----:B------:R-:W-:Y:S04]  /*a5e0*/  FADD.FTZ R0, R150, R0 ;  /* 0x0000000096007221 */ /* 0x000fe80000010000 */
[C---:B------:R-:W-:Y:S01]  /*a5f0*/  HMMA.16816.F32.BF16 R48, R76.reuse, R98, R48 ;  /* 0x000000624c30723c */ /* 0x040fe20000041830 */
[----:B------:R-:W1:Y:S03]  /*a600*/  LDSM.16.MT88.4 R96, [R192+0x3000] ;  /* 0x00300000c060783b */ /* 0x000e660000004200 */
[----:B------:R-:W-:Y:S04]  /*a610*/  FADD.FTZ R0, R149, R0 ;  /* 0x0000000095007221 */ /* 0x000fe80000010000 */
[C---:B-----5:R-:W-:Y:S04]  /*a620*/  HMMA.16816.F32.BF16 R52, R76.reuse, R80, R52 ;  /* 0x000000504c34723c */ /* 0x060fe80000041834 */
[----:B------:R-:W-:Y:S04]  /*a630*/  FADD.FTZ R0, R148, R0 ;  /* 0x0000000094007221 */ /* 0x000fe80000010000 */
[C---:B------:R-:W-:Y:S01]  /*a640*/  HMMA.16816.F32.BF16 R56, R76.reuse, R82, R56 ;  /* 0x000000524c38723c */ /* 0x040fe20000041838 */
[----:B------:R-:W2:Y:S03]  /*a650*/  LDSM.16.MT88.4 R80, [R191+0x6800] ;  /* 0x00680000bf50783b */ /* 0x000ea60000004200 */
[----:B------:R-:W-:Y:S04]  /*a660*/  FADD.FTZ R0, R147, R0 ;  /* 0x0000000093007221 */ /* 0x000fe80000010000 */
[C---:B---3--:R-:W-:Y:S04]  /*a670*/  HMMA.16816.F32.BF16 R60, R76.reuse, R84, R60 ;  /* 0x000000544c3c723c */ /* 0x048fe8000004183c */
[----:B------:R-:W-:Y:S04]  /*a680*/  FADD.FTZ R0, R146, R0 ;  /* 0x0000000092007221 */ /* 0x000fe80000010000 */
[----:B------:R-:W-:Y:S04]  /*a690*/  HMMA.16816.F32.BF16 R64, R76, R86, R64 ;  /* 0x000000564c40723c */ /* 0x000fe80000041840 */
[----:B------:R-:W-:Y:S04]  /*a6a0*/  FADD.FTZ R0, R145, R0 ;  /* 0x0000000091007221 */ /* 0x000fe80000010000 */
[C---:B------:R-:W-:Y:S01]  /*a6b0*/  HMMA.16816.F32.BF16 R124, R136.reuse, R120, R4 ;  /* 0x00000078887c723c */ /* 0x040fe20000041804 */
[----:B------:R-:W3:Y:S04]  /*a6c0*/  LDSM.16.MT88.4 R4, [R192+0x6800] ;  /* 0x00680000c004783b */ /* 0x000ee80000004200 */
[----:B------:R-:W-:Y:S03]  /*a6d0*/  FADD.FTZ R0, R144, R0 ;  /* 0x0000000090007221 */ /* 0x000fe60000010000 */
[C---:B------:R-:W-:Y:S04]  /*a6e0*/  HMMA.16816.F32.BF16 R120, R136.reuse, R122, R8 ;  /* 0x0000007a8878723c */ /* 0x040fe80000041808 */
[----:B------:R-:W-:Y:S04]  /*a6f0*/  FADD.FTZ R0, R143, R0 ;  /* 0x000000008f007221 */ /* 0x000fe80000010000 */
[C---:B------:R-:W-:Y:S04]  /*a700*/  HMMA.16816.F32.BF16 R116, R136.reuse, R112, R12 ;  /* 0x000000708874723c */ /* 0x040fe8000004180c */
[----:B------:R-:W-:Y:S04]  /*a710*/  FADD.FTZ R0, R142, R0 ;  /* 0x000000008e007221 */ /* 0x000fe80000010000 */
[C---:B------:R-:W-:Y:S04]  /*a720*/  HMMA.16816.F32.BF16 R112, R136.reuse, R114, R16 ;  /* 0x000000728870723c */ /* 0x040fe80000041810 */
[----:B------:R-:W-:Y:S01]  /*a730*/  FADD.FTZ R2, R141, R0 ;  /* 0x000000008d027221 */ /* 0x000fe20000010000 */
[----:B------:R-:W-:Y:S03]  /*a740*/  IADD3 R0, R214, -0x1, RZ ;  /* 0xffffffffd6007810 */ /* 0x000fe60007ffe0ff */
[C---:B------:R-:W-:Y:S04]  /*a750*/  HMMA.16816.F32.BF16 R108, R136.reuse, R104, R20 ;  /* 0x00000068886c723c */ /* 0x040fe80000041814 */
[----:B------:R-:W-:Y:S01]  /*a760*/  FADD.FTZ R230, R140, R2 ;  /* 0x000000028ce67221 */ /* 0x000fe20000010000 */
[----:B------:R-:W-:Y:S03]  /*a770*/  MOV R214, R0 ;  /* 0x0000000000d67202 */ /* 0x000fe60000000f00 */
[C---:B------:R-:W-:Y:S08]  /*a780*/  HMMA.16816.F32.BF16 R104, R136.reuse, R106, R24 ;  /* 0x0000006a8868723c */ /* 0x040ff00000041818 */
[C---:B-1----:R-:W-:Y:S08]  /*a790*/  HMMA.16816.F32.BF16 R100, R136.reuse, R96, R28 ;  /* 0x000000608864723c */ /* 0x042ff0000004181c */
[C---:B------:R-:W-:Y:S08]  /*a7a0*/  HMMA.16816.F32.BF16 R96, R136.reuse, R98, R32 ;  /* 0x000000628860723c */ /* 0x040ff00000041820 */
[C---:B------:R-:W-:Y:S08]  /*a7b0*/  HMMA.16816.F32.BF16 R92, R136.reuse, R88, R36 ;  /* 0x00000058885c723c */ /* 0x040ff00000041824 */
[C---:B------:R-:W-:Y:S08]  /*a7c0*/  HMMA.16816.F32.BF16 R88, R136.reuse, R90, R40 ;  /* 0x0000005a8858723c */ /* 0x040ff00000041828 */
[C---:B--2---:R-:W-:Y:S08]  /*a7d0*/  HMMA.16816.F32.BF16 R84, R136.reuse, R80, R44 ;  /* 0x000000508854723c */ /* 0x044ff0000004182c */
[C---:B------:R-:W-:Y:S08]  /*a7e0*/  HMMA.16816.F32.BF16 R80, R136.reuse, R82, R48 ;  /* 0x000000528850723c */ /* 0x040ff00000041830 */
[C---:B------:R-:W-:Y:S08]  /*a7f0*/  HMMA.16816.F32.BF16 R76, R136.reuse, R72, R52 ;  /* 0x00000048884c723c */ /* 0x040ff00000041834 */
[C---:B------:R-:W-:Y:S08]  /*a800*/  HMMA.16816.F32.BF16 R72, R136.reuse, R74, R56 ;  /* 0x0000004a8848723c */ /* 0x040ff00000041838 */
[C---:B---3--:R-:W-:Y:S08]  /*a810*/  HMMA.16816.F32.BF16 R60, R136.reuse, R4, R60 ;  /* 0x00000004883c723c */ /* 0x048ff0000004183c */
[----:B------:R-:W-:Y:S01]  /*a820*/  HMMA.16816.F32.BF16 R64, R136, R6, R64 ;  /* 0x000000068840723c */ /* 0x000fe20000041840 */
[----:B------:R-:W-:Y:S07]  /*a830*/  @!UPT UIADD3 URZ, URZ, URZ, URZ ;  /* 0x0000003f3f3ff290 */ /* 0x000fee000fffe03f */
[----:B------:R-:W-:-:S11]  /*a840*/  @P0 BRA `(.L_x_216) ;  /* 0xffffc15000000947 */ /* 0x000fd6000383ffff */
.L_x_201:
[----:B------:R-:W-:Y:S05]  /*a850*/  BRA.DIV ~URZ, `(.L_x_217) ;  /* 0x00004d327f007947 */ /* 0x000fea000b800000 */
[----:B------:R-:W1:Y:S04]  /*a860*/  SHFL.BFLY PT, R0, R215, 0x2, 0x1f ;  /* 0x0c401f00d7007f89 */ /* 0x000e6800000e0000 */
[----:B------:R-:W2:Y:S01]  /*a870*/  SHFL.BFLY PT, R2, R230, 0x2, 0x1f ;  /* 0x0c401f00e6027f89 */ /* 0x000ea200000e0000 */
[----:B-1----:R-:W-:-:S02]  /*a880*/  FADD.FTZ R0, R0, R215 ;  /* 0x000000d700007221 */ /* 0x002fc40000010000 */
[----:B--2---:R-:W-:-:S03]  /*a890*/  FADD.FTZ R4, R2, R230 ;  /* 0x000000e602047221 */ /* 0x004fc60000010000 */
[----:B------:R-:W1:Y:S04]  /*a8a0*/  SHFL.BFLY PT, R5, R0, 0x1, 0x1f ;  /* 0x0c201f0000057f89 */ /* 0x000e6800000e0000 */
[----:B------:R2:W3:Y:S01]  /*a8b0*/  SHFL.BFLY PT, R3, R4, 0x1, 0x1f ;  /* 0x0c201f0004037f89 */ /* 0x0004e200000e0000 */
[----:B-1----:R-:W-:-:S05]  /*a8c0*/  FADD.FTZ R5, R0, R5 ;  /* 0x0000000500057221 */ /* 0x002fca0000010000 */
.L_x_299:
[----:B------:R-:W-:Y:S01]  /*a8d0*/  FSETP.NE.FTZ.AND P1, PT, R5, RZ, PT ;  /* 0x000000ff0500720b */ /* 0x000fe20003f35000 */
[----:B---3--:R-:W-:Y:S01]  /*a8e0*/  FADD.FTZ R3, R3, R4 ;  /* 0x0000000403037221 */ /* 0x008fe20000010000 */
[----:B------:R-:W-:Y:S02]  /*a8f0*/  MOV R2, RZ ;  /* 0x000000ff00027202 */ /* 0x000fe40000000f00 */
[----:B------:R-:W-:Y:S02]  /*a900*/  MOV R0, RZ ;  /* 0x000000ff00007202 */ /* 0x000fe40000000f00 */
[----:B------:R-:W-:-:S02]  /*a910*/  FSETP.NE.FTZ.AND P0, PT, R3, RZ, PT ;  /* 0x000000ff0300720b */ /* 0x000fc40003f15000 */
[----:B------:R-:W-:Y:S02]  /*a920*/  MOV R23, 0xff800000 ;  /* 0xff80000000177802 */ /* 0x000fe40000000f00 */
[----:B------:R-:W-:-:S03]  /*a930*/  MOV R22, 0xff800000 ;  /* 0xff80000000167802 */ /* 0x000fc60000000f00 */
[----:B------:R-:W1:Y:S01]  /*a940*/  @P1 MUFU.RCP R2, R5 ;  /* 0x0000000500021308 */ /* 0x000e620000001000 */
[----:B--2---:R-:W-:-:S05]  /*a950*/  @P1 MOV R4, 0x3f317218 ;  /* 0x3f31721800041802 */ /* 0x004fca0000000f00 */
        /* <DEDUP_REMOVED lines=37> */
[----:B-1----:R-:W-:Y:S02]  /*abb0*/  FMUL.FTZ R96, R0, R126 ;  /* 0x0000007e00607220 */ /* 0x002fe40000410000 */
[----:B------:R-:W-:Y:S01]  /*abc0*/  @P1 FFMA.FTZ R23, R4, R69, R6 ;  /* 0x0000004504171223 */ /* 0x000fe20000010006 */
[----:B------:R-:W-:Y:S01]  /*abd0*/  MOV R4, 0x1 ;  /* 0x0000000100047802 */ /* 0x000fe20000000f00 */
[C---:B------:R-:W-:Y:S02]  /*abe0*/  FMUL.FTZ R97, R0.reuse, R127 ;  /* 0x0000007f00617220 */ /* 0x040fe40000410000 */
[----:B------:R-:W-:-:S02]  /*abf0*/  FMUL.FTZ R76, R0, R122 ;  /* 0x0000007a004c7220 */ /* 0x000fc40000410000 */
[C---:B------:R-:W-:Y:S02]  /*ac00*/  FMUL.FTZ R77, R0.reuse, R123 ;  /* 0x0000007b004d7220 */ /* 0x040fe40000410000 */
[C---:B------:R-:W-:Y:S02]  /*ac10*/  FMUL.FTZ R56, R0.reuse, R118 ;  /* 0x0000007600387220 */ /* 0x040fe40000410000 */
[----:B------:R-:W-:Y:S01]  /*ac20*/  FMUL.FTZ R57, R0, R119 ;  /* 0x0000007700397220 */ /* 0x000fe20000410000 */
[----:B---3--:R-:W-:Y:S01]  /*ac30*/  @P0 MOV R3, 0x3f317218 ;  /* 0x3f31721800030802 */ /* 0x008fe20000000f00 */
[----:B----4-:R-:W-:Y:S02]  /*ac40*/  @P0 FMUL.FTZ R2, R2, 0.69314718246459960938 ;  /* 0x3f31721802020820 */ /* 0x010fe40000410000 */
        /* <DEDUP_REMOVED lines=29> */
.L_x_181:
[----:B------:R-:W2:Y:S01]  /*ae20*/  S2R R2, SR_TID.X ;  /* 0x0000000000027919 */ /* 0x000ea20000002100 */
[----:B------:R-:W-:Y:S01]  /*ae30*/  BSSY B0, `(.L_x_218) ;  /* 0x0000010000007945 */ /* 0x000fe20003800000 */
[----:B--2---:R-:W-:-:S13]  /*ae40*/  LOP3.LUT P0, RZ, R2, 0xff, RZ, 0xc0, !PT ;  /* 0x000000ff02ff7812 */ /* 0x004fda000780c0ff */
[----:B------:R-:W-:Y:S05]  /*ae50*/  @P0 BRA `(.L_x_219) ;  /* 0x000000d000000947 */ /* 0x000fea0003800000 */
[----:B------:R-:W2:Y:S01]  /*ae60*/  S2R R4, SR_LANEID ;  /* 0x0000000000047919 */ /* 0x000ea20000000000 */
[----:B------:R-:W-:Y:S01]  /*ae70*/  VOTEU.ANY UR4, UPT, PT ;  /* 0x0000000000047886 */ /* 0x000fe200038e0100 */
[----:B-1----:R-:W-:Y:S01]  /*ae80*/  IMAD.MOV.U32 R5, RZ, RZ, c[0x0][0x564] ;  /* 0x00015900ff057624 */ /* 0x002fe200078e00ff */
[----:B------:R-:W2:Y:S08]  /*ae90*/  FLO.U32 R3, UR4 ;  /* 0x0000000400037d00 */ /* 0x000eb000080e0000 */
[----:B------:R-:W1:Y:S01]  /*aea0*/  POPC R2, UR4 ;  /* 0x0000000400027d09 */ /* 0x000e620008000000 */
[----:B--2---:R-:W-:Y:S01]  /*aeb0*/  ISETP.EQ.U32.AND P0, PT, R3, R4, PT ;  /* 0x000000040300720c */ /* 0x004fe20003f02070 */
[----:B------:R-:W-:-:S12]  /*aec0*/  IMAD.MOV.U32 R4, RZ, RZ, c[0x0][0x560] ;  /* 0x00015800ff047624 */ /* 0x000fd800078e00ff */
[----:B-1----:R1:W2:Y:S04]  /*aed0*/  @P0 ATOMG.E.ADD.STRONG.GPU PT, R2, [R4.64], R2 ;  /* 0x00000002040209a8 */ /* 0x0022a800081ee1c8 */
[----:B-1----:R-:W1:Y:S04]  /*aee0*/  S2R R4, SR_LTMASK ;  /* 0x0000000000047919 */ /* 0x002e680000003900 */
[----:B--2---:R1:W2:Y:S02]  /*aef0*/  SHFL.IDX PT, R3, R2, R3, 0x1f ;  /* 0x00001f0302037589 */ /* 0x0042a400000e0000 */
[----:B-1----:R-:W-:-:S06]  /*af00*/  LOP3.LUT R2, R4, UR4, RZ, 0xc0, !PT ;  /* 0x0000000404027c12 */ /* 0x002fcc000f8ec0ff */
[----:B------:R-:W2:Y:S02]  /*af10*/  POPC R2, R2 ;  /* 0x0000000200027309 */ /* 0x000ea40000000000 */
[----:B--2---:R-:W-:-:S06]  /*af20*/  IADD3 R244, R3, c[0x0][0xc], R2 ;  /* 0x0000030003f47a10 */ /* 0x004fcc0007ffe002 */
.L_x_219:
[----:B------:R-:W-:Y:S05]  /*af30*/  BSYNC B0 ;  /* 0x0000000000007941 */ /* 0x000fea0003800000 */
.L_x_218:
[----:B------:R-:W-:Y:S01]  /*af40*/  PRMT R0, R0, 0x9910, RZ ;  /* 0x0000991000007816 */ /* 0x000fe200000000ff */
[----:B------:R-:W-:Y:S01]  /*af50*/  BSSY B1, `(.L_x_220) ;  /* 0x00002c1000017945 */ /* 0x000fe20003800000 */
[----:B------:R-:W-:Y:S02]  /*af60*/  IMAD.MOV.U32 R62, RZ, RZ, R244 ;  /* 0x000000ffff3e7224 */ /* 0x000fe400078e00f4 */
[----:B------:R-:W-:-:S13]  /*af70*/  ISETP.NE.AND P0, PT, R0, RZ, PT ;  /* 0x000000ff0000720c */ /* 0x000fda0003f05270 */
[----:B------:R-:W-:Y:S05]  /*af80*/  @!P0 BRA `(.L_x_221) ;  /* 0x0000204000008947 */ /* 0x000fea0003800000 */
[----:B------:R-:W2:Y:S04]  /*af90*/  LDL R7, [R1+0x50] ;  /* 0x0000500001077983 */ /* 0x000ea80000100800 */
[----:B------:R-:W3:Y:S04]  /*afa0*/  LDL R12, [R1+0x54] ;  /* 0x00005400010c7983 */ /* 0x000ee80000100800 */
[----:B------:R-:W4:Y:S04]  /*afb0*/  LDL R6, [R1+0x5c] ;  /* 0x00005c0001067983 */ /* 0x000f280000100800 */
[----:B------:R-:W4:Y:S04]  /*afc0*/  LDL R11, [R1+0x58] ;  /* 0x00005800010b7983 */ /* 0x000f280000100800 */
[----:B------:R-:W4:Y:S04]  /*afd0*/  LDL R10, [R1+0x6c] ;  /* 0x00006c00010a7983 */ /* 0x000f280000100800 */
[----:B-1----:R-:W4:Y:S04]  /*afe0*/  LDL R5, [R1+0x64] ;  /* 0x0000640001057983 */ /* 0x002f280000100800 */
[----:B------:R-:W4:Y:S04]  /*aff0*/  LDL R9, [R1+0x68] ;  /* 0x0000680001097983 */ /* 0x000f280000100800 */
[----:B------:R-:W4:Y:S01]  /*b000*/  LDL R8, [R1+0x60] ;  /* 0x0000600001087983 */ /* 0x000f220000100800 */
[----:B------:R-:W-:Y:S01]  /*b010*/  WARPSYNC 0xffffffff ;  /* 0xffffffff00007948 */ /* 0x000fe20003800000 */
[----:B------:R-:W-:-:S02]  /*b020*/  F2FP.BF16.PACK_AB R0, R125, R124 ;  /* 0x0000007c7d00723e */ /* 0x000fc400000010ff */
[----:B------:R-:W-:Y:S01]  /*b030*/  BAR.SYNC.DEFER_BLOCKING 0x1, 0x100 ;  /* 0x0044000000007b1d */ /* 0x000fe20000010000 */
[----:B------:R-:W-:Y:S02]  /*b040*/  F2FP.BF16.PACK_AB R2, R97, R96 ;  /* 0x000000606102723e */ /* 0x000fe400000010ff */
[----:B------:R-:W-:Y:S02]  /*b050*/  F2FP.BF16.PACK_AB R3, R29, R28 ;  /* 0x0000001c1d03723e */ /* 0x000fe400000010ff */
[----:B------:R-:W-:Y:S01]  /*b060*/  F2FP.BF16.PACK_AB R4, R43, R42 ;  /* 0x0000002a2b04723e */ /* 0x000fe200000010ff */
[----:B--2---:R1:W-:Y:S04]  /*b070*/  STS [R7], R0 ;  /* 0x0000000007007388 */ /* 0x0043e80000000800 */
[----:B------:R2:W-:Y:S04]  /*b080*/  STS [R7+0x400], R2 ;  /* 0x0004000207007388 */ /* 0x0005e80000000800 */
[----:B---3--:R3:W-:Y:S01]  /*b090*/  STS [R12], R3 ;  /* 0x000000030c007388 */ /* 0x0087e20000000800 */
[----:B-1----:R-:W-:-:S02]  /*b0a0*/  F2FP.BF16.PACK_AB R0, R77, R76 ;  /* 0x0000004c4d00723e */ /* 0x002fc400000010ff */
[----:B--2---:R-:W-:-:S03]  /*b0b0*/  F2FP.BF16.PACK_AB R2, R31, R30 ;  /* 0x0000001e1f02723e */ /* 0x004fc600000010ff */
[----:B------:R1:W-:Y:S01]  /*b0c0*/  STS [R12+0x400], R0 ;  /* 0x000400000c007388 */ /* 0x0003e20000000800 */
[----:B---3--:R-:W-:-:S03]  /*b0d0*/  F2FP.BF16.PACK_AB R3, R57, R56 ;  /* 0x000000383903723e */ /* 0x008fc600000010ff */
[----:B----4-:R2:W-:Y:S04]  /*b0e0*/  STS [R6], R2 ;  /* 0x0000000206007388 */ /* 0x0105e80000000800 */
[----:B------:R3:W-:Y:S01]  /*b0f0*/  STS [R6+0x400], R3 ;  /* 0x0004000306007388 */ /* 0x0007e20000000800 */
[----:B-1----:R-:W-:Y:S02]  /*b100*/  F2FP.BF16.PACK_AB R0, R33, R32 ;  /* 0x000000202100723e */ /* 0x002fe400000010ff */
[----:B--2---:R-:W-:-:S03]  /*b110*/  F2FP.BF16.PACK_AB R2, R101, R100 ;  /* 0x000000646502723e */ /* 0x004fc600000010ff */
[----:B------:R1:W-:Y:S01]  /*b120*/  STS [R11], R0 ;  /* 0x000000000b007388 */ /* 0x0003e20000000800 */
[----:B---3--:R-:W-:-:S03]  /*b130*/  F2FP.BF16.PACK_AB R3, R35, R34 ;  /* 0x000000222303723e */ /* 0x008fc600000010ff */
[----:B------:R2:W-:Y:S04]  /*b140*/  STS [R11+0x400], R2 ;  /* 0x000400020b007388 */ /* 0x0005e80000000800 */
[----:B------:R3:W-:Y:S01]  /*b150*/  STS [R10], R3 ;  /* 0x000000030a007388 */ /* 0x0007e20000000800 */
[----:B-1----:R-:W-:Y:S02]  /*b160*/  F2FP.BF16.PACK_AB R0, R81, R80 ;  /* 0x000000505100723e */ /* 0x002fe400000010ff */
[----:B--2---:R-:W-:-:S03]  /*b170*/  F2FP.BF16.PACK_AB R2, R39, R38 ;  /* 0x000000262702723e */ /* 0x004fc600000010ff */
[----:B------:R1:W-:Y:S01]  /*b180*/  STS [R10+0x400], R0 ;  /* 0x000400000a007388 */ /* 0x0003e20000000800 */
[----:B---3--:R-:W-:-:S03]  /*b190*/  F2FP.BF16.PACK_AB R3, R59, R58 ;  /* 0x0000003a3b03723e */ /* 0x008fc600000010ff */
[----:B------:R2:W-:Y:S04]  /*b1a0*/  STS [R5], R2 ;  /* 0x0000000205007388 */ /* 0x0005e80000000800 */
        /* <DEDUP_REMOVED lines=11> */
[----:B------:R-:W-:Y:S04]  /*b260*/  STS [R7+0x4000], R3 ;  /* 0x0040000307007388 */ /* 0x000fe80000000800 */
[----:B------:R2:W-:Y:S01]  /*b270*/  STS [R7+0x4400], R4 ;  /* 0x0044000407007388 */ /* 0x0005e20000000800 */
[----:B-1----:R-:W-:-:S03]  /*b280*/  F2FP.BF16.PACK_AB R0, R61, R60 ;  /* 0x0000003c3d00723e */ /* 0x002fc600000010ff */
[----:B--2---:R-:W2:Y:S01]  /*b290*/  LDL.LU R7, [R1] ;  /* 0x0000000001077983 */ /* 0x004ea20000300800 */
[----:B------:R-:W-:Y:S02]  /*b2a0*/  F2FP.BF16.PACK_AB R4, R49, R48 ;  /* 0x000000303104723e */ /* 0x000fe400000010ff */
[----:B------:R-:W-:Y:S01]  /*b2b0*/  F2FP.BF16.PACK_AB R3, R65, R64 ;  /* 0x000000404103723e */ /* 0x000fe200000010ff */
[----:B------:R1:W-:Y:S04]  /*b2c0*/  STS [R12+0x4000], R2 ;  /* 0x004000020c007388 */ /* 0x0003e80000000800 */
[----:B------:R3:W-:Y:S04]  /*b2d0*/  STS [R12+0x4400], R0 ;  /* 0x004400000c007388 */ /* 0x0007e80000000800 */
[----:B------:R4:W-:Y:S04]  /*b2e0*/  STS [R6+0x4000], R4 ;  /* 0x0040000406007388 */ /* 0x0009e80000000800 */
[----:B------:R4:W-:Y:S01]  /*b2f0*/  STS [R6+0x4400], R3 ;  /* 0x0044000306007388 */ /* 0x0009e20000000800 */
[----:B-1----:R-:W-:-:S02]  /*b300*/  F2FP.BF16.PACK_AB R2, R51, R50 ;  /* 0x000000323302723e */ /* 0x002fc400000010ff */
[----:B---3--:R-:W-:-:S03]  /*b310*/  F2FP.BF16.PACK_AB R0, R83, R82 ;  /* 0x000000525300723e */ /* 0x008fc600000010ff */
[----:B------:R1:W-:Y:S04]  /*b320*/  STS [R11+0x4000], R2 ;  /* 0x004000020b007388 */ /* 0x0003e80000000800 */
[----:B------:R3:W-:Y:S01]  /*b330*/  STS [R11+0x4400], R0 ;  /* 0x004400000b007388 */ /* 0x0007e20000000800 */
[----:B----4-:R-:W-:Y:S02]  /*b340*/  F2FP.BF16.PACK_AB R4, R79, R78 ;  /* 0x0000004e4f04723e */ /* 0x010fe400000010ff */
[----:B------:R-:W-:Y:S01]  /*b350*/  F2FP.BF16.PACK_AB R3, R73, R72 ;  /* 0x000000484903723e */ /* 0x000fe200000010ff */
[----:B------:R-:W4:Y:S01]  /*b360*/  LDL.LU R6, [R1+0x4] ;  /* 0x0000040001067983 */ /* 0x000f220000300800 */
[----:B------:R-:W-:Y:S01]  /*b370*/  ISETP.NE.U32.AND P2, PT, RZ, c[0x0][0x500], PT ;  /* 0x00014000ff007a0c */ /* 0x000fe20003f45070 */
[----:B------:R-:W-:Y:S01]  /*b380*/  IMAD.MOV.U32 R14, RZ, RZ, c[0x0][0x388] ;  /* 0x0000e200ff0e7624 */ /* 0x000fe200078e00ff */
[----:B------:R-:W-:-:S02]  /*b390*/  ISETP.NE.U32.AND P3, PT, RZ, c[0x0][0x508], PT ;  /* 0x00014200ff007a0c */ /* 0x000fc40003f65070 */
[----:B------:R-:W-:Y:S02]  /*b3a0*/  ISETP.NE.AND.EX P2, PT, RZ, c[0x0][0x504], PT, P2 ;  /* 0x00014100ff007a0c */ /* 0x000fe40003f45320 */
[----:B------:R-:W-:Y:S02]  /*b3b0*/  ISETP.NE.AND.EX P3, PT, RZ, c[0x0][0x50c], PT, P3 ;  /* 0x00014300ff007a0c */ /* 0x000fe40003f65330 */
[----:B-1----:R-:W-:Y:S02]  /*b3c0*/  F2FP.BF16.PACK_AB R2, R75, R74 ;  /* 0x0000004a4b02723e */ /* 0x002fe400000010ff */
[----:B---3--:R-:W-:-:S05]  /*b3d0*/  F2FP.BF16.PACK_AB R0, R89, R88 ;  /* 0x000000585900723e */ /* 0x008fca00000010ff */
[----:B------:R1:W-:Y:S04]  /*b3e0*/  STS [R10+0x4000], R0 ;  /* 0x004000000a007388 */ /* 0x0003e80000000800 */
[----:B------:R3:W-:Y:S04]  /*b3f0*/  STS [R10+0x4400], R4 ;  /* 0x004400040a007388 */ /* 0x0007e80000000800 */
[----:B------:R3:W-:Y:S04]  /*b400*/  STS [R5+0x4000], R3 ;  /* 0x0040000305007388 */ /* 0x0007e80000000800 */
[----:B------:R3:W-:Y:S01]  /*b410*/  STS [R5+0x4400], R2 ;  /* 0x0044000205007388 */ /* 0x0007e20000000800 */
[----:B-1----:R-:W-:-:S02]  /*b420*/  F2FP.BF16.PACK_AB R0, R53, R52 ;  /* 0x000000343500723e */ /* 0x002fc400000010ff */
[----:B---3--:R-:W-:-:S03]  /*b430*/  @P3 IADD3 R4, P0, R252, c[0x0][0x508], RZ ;  /* 0x00014200fc043a10 */ /* 0x008fc60007f1e0ff */
[----:B------:R1:W-:Y:S01]  /*b440*/  STS [R9+0x4000], R0 ;  /* 0x0040000009007388 */ /* 0x0003e20000000800 */
[----:B------:R-:W-:Y:S02]  /*b450*/  F2FP.BF16.PACK_AB R3, R27, R26 ;  /* 0x0000001a1b03723e */ /* 0x000fe400000010ff */
[----:B------:R-:W-:-:S05]  /*b460*/  F2FP.BF16.PACK_AB R2, R55, R54 ;  /* 0x000000363702723e */ /* 0x000fca00000010ff */
[----:B------:R3:W-:Y:S01]  /*b470*/  STS [R9+0x4400], R2 ;  /* 0x0044000209007388 */ /* 0x0007e20000000800 */
[----:B-1----:R-:W-:-:S05]  /*b480*/  F2FP.BF16.PACK_AB R0, R25, R24 ;  /* 0x000000181900723e */ /* 0x002fca00000010ff */
[----:B------:R1:W-:Y:S04]  /*b490*/  STS [R8+0x4000], R0 ;  /* 0x0040000008007388 */ /* 0x0003e80000000800 */
[----:B------:R2:W-:Y:S04]  /*b4a0*/  STS [R8+0x4400], R3 ;  /* 0x0044000308007388 */ /* 0x0005e80000000800 */
[----:B------:R-:W-:Y:S01]  /*b4b0*/  BAR.SYNC.DEFER_BLOCKING 0x1, 0x100 ;  /* 0x0044000000007b1d */ /* 0x000fe20000010000 */
[----:B---3--:R-:W-:Y:S01]  /*b4c0*/  IADD3 R2, P1, R252, c[0x0][0x500], RZ ;  /* 0x00014000fc027a10 */ /* 0x008fe20007f3e0ff */
[----:B-1----:R-:W-:-:S03]  /*b4d0*/  IMAD.MOV.U32 R0, RZ, RZ, RZ ;  /* 0x000000ffff007224 */ /* 0x002fc600078e00ff */
[C---:B--2---:R-:W-:Y:S02]  /*b4e0*/  IADD3.X R3, R7.reuse, c[0x0][0x504], RZ, P1, !PT ;  /* 0x0001410007037a10 */ /* 0x044fe40000ffe4ff */
[----:B------:R-:W-:-:S03]  /*b4f0*/  @P3 IADD3.X R5, R7, c[0x0][0x50c], RZ, P0, !PT ;  /* 0x0001430007053a10 */ /* 0x000fc600007fe4ff */
[----:B------:R1:W5:Y:S04]  /*b500*/  @P2 LDG.E R0, [R2.64] ;  /* 0x0000000802002981 */ /* 0x000368000c1e1900 */
[----:B------:R2:W5:Y:S01]  /*b510*/  @P3 LDG.E R14, [R4.64] ;  /* 0x00000008040e3981 */ /* 0x000562000c1e1900 */
[----:B----4-:R-:W-:-:S04]  /*b520*/  ISETP.NE.AND P0, PT, R6, RZ, PT ;  /* 0x000000ff0600720c */ /* 0x010fc80003f05270 */
[----:B--2---:R-:W-:Y:S01]  /*b530*/  SEL R5, R6, c[0x0][0x3d4], P0 ;  /* 0x0000f50006057a07 */ /* 0x004fe20000000000 */
[----:B------:R-:W-:Y:S05]  /*b540*/  @P3 BRA `(.L_x_222) ;  /* 0x0000004000003947 */ /* 0x000fea0003800000 */
[----:B-1----:R-:W-:Y:S05]  /*b550*/  @!P2 BRA `(.L_x_222) ;  /* 0x000000300000a947 */ /* 0x002fea0003800000 */
[----:B------:R1:W2:Y:S04]  /*b560*/  LDG.E R4, [R2.64] ;  /* 0x0000000802047981 */ /* 0x0002a8000c1e1900 */
[----:B-1----:R-:W2:Y:S02]  /*b570*/  LDG.E R2, [R2.64+0x4] ;  /* 0x0000040802027981 */ /* 0x002ea4000c1e1900 */
[----:B--2--5:R-:W-:Y:S02]  /*b580*/  IADD3 R14, -R4, R2, RZ ;  /* 0x00000002040e7210 */ /* 0x024fe40007ffe1ff */
.L_x_222:
[----:B-1----:R-:W-:Y:S01]  /*b590*/  IMAD.MOV.U32 R2, RZ, RZ, 0x368 ;  /* 0x00000368ff027424 */ /* 0x002fe200078e00ff */
[----:B------:R-:W-:Y:S01]  /*b5a0*/  ISETP.GT.AND P3, PT, R5, 0x1, PT ;  /* 0x000000010500780c */ /* 0x000fe20003f64270 */
[----:B------:R-:W2:Y:S03]  /*b5b0*/  LDL R6, [R1+0xb0] ;  /* 0x0000b00001067983 */ /* 0x000ea60000100800 */
[----:B------:R-:W-:Y:S01]  /*b5c0*/  SEL R2, R2, 0x328, P3 ;  /* 0x0000032802027807 */ /* 0x000fe20001800000 */
[----:B------:R-:W3:Y:S03]  /*b5d0*/  LDL.LU R3, [R1+0xc] ;  /* 0x00000c0001037983 */ /* 0x000ee60000300800 */
[----:B------:R1:W4:Y:S01]  /*b5e0*/  LDC.64 R16, c[0x0][R2+0x168] ;  /* 0x00005a0002107b82 */ /* 0x0003220000000a00 */
[----:B------:R-:W3:Y:S01]  /*b5f0*/  LDL R13, [R1+0x8] ;  /* 0x00000800010d7983 */ /* 0x000ee20000100800 */
[----:B------:R-:W-:-:S02]  /*b600*/  LOP3.LUT R9, R246, 0xffff, RZ, 0xc0, !PT ;  /* 0x0000fffff6097812 */ /* 0x000fc400078ec0ff */
[----:B------:R-:W-:-:S04]  /*b610*/  ISETP.NE.U32.AND P0, PT, RZ, c[0x0][0x500], PT ;  /* 0x00014000ff007a0c */ /* 0x000fc80003f05070 */
[----:B------:R1:W4:Y:S01]  /*b620*/  LDC.64 R4, c[0x0][R2+0x170] ;  /* 0x00005c0002047b82 */ /* 0x0003220000000a00 */
[----:B------:R-:W-:-:S04]  /*b630*/  ISETP.NE.AND.EX P0, PT, RZ, c[0x0][0x504], PT, P0 ;  /* 0x00014100ff007a0c */ /* 0x000fc80003f05300 */
[----:B------:R-:W-:-:S03]  /*b640*/  SEL R8, R251, RZ, !P0 ;  /* 0x000000fffb087207 */ /* 0x000fc60004000000 */
[----:B------:R1:W2:Y:S08]  /*b650*/  LDC.64 R18, c[0x0][R2+0x178] ;  /* 0x00005e0002127b82 */ /* 0x0002b00000000a00 */
[----:B------:R1:W2:Y:S02]  /*b660*/  LDC.64 R20, c[0x0][R2+0x160] ;  /* 0x0000580002147b82 */ /* 0x0002a40000000a00 */
[----:B-1----:R-:W-:-:S02]  /*b670*/  IMAD.MOV.U32 R2, RZ, RZ, c[0x0][0x4e8] ;  /* 0x00013a00ff027624 */ /* 0x002fc400078e00ff */
[-C--:B----4-:R-:W-:Y:S02]  /*b680*/  IMAD R10, R17, R9.reuse, RZ ;  /* 0x00000009110a7224 */ /* 0x090fe400078e02ff */
[----:B------:R-:W4:Y:S01]  /*b690*/  LDL R17, [R1+0xac] ;  /* 0x0000ac0001117983 */ /* 0x000f220000100800 */
[----:B------:R-:W-:Y:S01]  /*b6a0*/  ISETP.NE.AND P2, PT, R2, 0x1, PT ;  /* 0x000000010200780c */ /* 0x000fe20003f45270 */
[----:B------:R-:W-:Y:S02]  /*b6b0*/  IMAD R2, R5, R8, RZ ;  /* 0x0000000805027224 */ /* 0x000fe400078e02ff */
[----:B------:R-:W1:Y:S01]  /*b6c0*/  S2R R36, SR_TID.X ;  /* 0x0000000000247919 */ /* 0x000e620000002100 */
[----:B--2---:R-:W-:Y:S02]  /*b6d0*/  IMAD R11, R245, 0x80, R6 ;  /* 0x00000080f50b7824 */ /* 0x004fe400078e0206 */
[----:B------:R-:W-:Y:S01]  /*b6e0*/  IMAD.WIDE.U32 R6, R16, R9, RZ ;  /* 0x0000000910067225 */ /* 0x000fe200078e00ff */
[----:B---3--:R-:W-:-:S05]  /*b6f0*/  SEL R3, R3, RZ, !P0 ;  /* 0x000000ff03037207 */ /* 0x008fca0004000000 */
[----:B------:R-:W-:Y:S02]  /*b700*/  IMAD R12, R4, R3, R2 ;  /* 0x00000003040c7224 */ /* 0x000fe400078e0202 */
[----:B------:R-:W-:-:S04]  /*b710*/  @P2 IMAD.HI.U32 R3, R11, c[0x0][0x4ec], RZ ;  /* 0x00013b000b032a27 */ /* 0x000fc800078e00ff */
[----:B------:R-:W-:-:S04]  /*b720*/  IMAD.WIDE.U32 R4, R4, R8, RZ ;  /* 0x0000000804047225 */ /* 0x000fc800078e00ff */
[----:B------:R-:W-:Y:S01]  /*b730*/  IMAD.MOV.U32 R2, RZ, RZ, R11 ;  /* 0x000000ffff027224 */ /* 0x000fe200078e000b */
[----:B------:R-:W-:Y:S02]  /*b740*/  @P2 SHF.R.U32.HI R2, RZ, c[0x0][0x4f0], R3 ;  /* 0x00013c00ff022a19 */ /* 0x000fe40000011603 */
[----:B------:R-:W-:Y:S02]  /*b750*/  SEL R3, R13, RZ, P3 ;  /* 0x000000ff0d037207 */ /* 0x000fe40001800000 */
[----:B-----5:R-:W-:Y:S01]  /*b760*/  IADD3 R15, P1, P0, R4, R6, R0 ;  /* 0x00000006040f7210 */ /* 0x020fe2000783e000 */
[----:B------:R-:W-:Y:S02]  /*b770*/  IMAD.IADD R6, R7, 0x1, R10 ;  /* 0x0000000107067824 */ /* 0x000fe400078e020a */
[----:B------:R-:W-:Y:S01]  /*b780*/  IMAD.IADD R13, R5, 0x1, R12 ;  /* 0x00000001050d7824 */ /* 0x000fe200078e020c */
[----:B------:R-:W-:Y:S01]  /*b790*/  SHF.R.S32.HI R12, RZ, 0x1f, R0 ;  /* 0x0000001fff0c7819 */ /* 0x000fe20000011400 */
[----:B------:R-:W-:-:S02]  /*b7a0*/  IMAD.MOV R7, RZ, RZ, -R2 ;  /* 0x000000ffff077224 */ /* 0x000fc400078e0a02 */
[-C--:B------:R-:W-:Y:S02]  /*b7b0*/  IMAD R10, R19, R3.reuse, RZ ;  /* 0x00000003130a7224 */ /* 0x080fe400078e02ff */
[----:B------:R-:W-:Y:S01]  /*b7c0*/  IMAD.WIDE.U32 R4, R18, R3, RZ ;  /* 0x0000000312047225 */ /* 0x000fe200078e00ff */
[----:B------:R-:W-:-:S03]  /*b7d0*/  IADD3.X R13, R13, R6, R12, P1, P0 ;  /* 0x000000060d0d7210 */ /* 0x000fc60000fe040c */
[----:B------:R-:W-:Y:S01]  /*b7e0*/  IMAD R3, R7, c[0x0][0x4e8], R11 ;  /* 0x00013a0007037a24 */ /* 0x000fe200078e020b */
[----:B------:R-:W-:Y:S01]  /*b7f0*/  IADD3 R4, P1, P0, R2, R15, R4 ;  /* 0x0000000f02047210 */ /* 0x000fe2000783e004 */
[----:B------:R-:W-:Y:S01]  /*b800*/  IMAD.IADD R10, R5, 0x1, R10 ;  /* 0x00000001050a7824 */ /* 0x000fe200078e020a */
[----:B------:R-:W-:Y:S01]  /*b810*/  SHF.R.S32.HI R5, RZ, 0x1f, R2 ;  /* 0x0000001fff057819 */ /* 0x000fe20000011402 */
[----:B------:R-:W-:Y:S01]  /*b820*/  IMAD R2, R21, R3, RZ ;  /* 0x0000000315027224 */ /* 0x000fe200078e02ff */
[----:B------:R-:W-:Y:S02]  /*b830*/  SHF.R.S32.HI R6, RZ, 0x1f, R3 ;  /* 0x0000001fff067819 */ /* 0x000fe40000011403 */
[----:B------:R-:W-:Y:S01]  /*b840*/  IADD3.X R5, R5, R13, R10, P1, P0 ;  /* 0x0000000d05057210 */ /* 0x000fe20000fe040a */
[----:B------:R-:W-:Y:S02]  /*b850*/  IMAD.MOV.U32 R7, RZ, RZ, c[0x0][0x4a8] ;  /* 0x00012a00ff077624 */ /* 0x000fe400078e00ff */
[----:B------:R-:W-:-:S02]  /*b860*/  IMAD R6, R20, R6, R2 ;  /* 0x0000000614067224 */ /* 0x000fc400078e0202 */
[----:B------:R-:W-:Y:S01]  /*b870*/  IMAD.WIDE.U32 R2, R20, R3, R4 ;  /* 0x0000000314027225 */ /* 0x000fe200078e0004 */
[----:B------:R-:W-:-:S03]  /*b880*/  SEL R4, R7, c[0x0][0x450], P3 ;  /* 0x0001140007047a07 */ /* 0x000fc60001800000 */
[----:B------:R-:W-:Y:S01]  /*b890*/  IMAD.MOV.U32 R5, RZ, RZ, c[0x0][0x4ac] ;  /* 0x00012b00ff057624 */ /* 0x000fe200078e00ff */
[----:B-1----:R-:W-:Y:S01]  /*b8a0*/  SHF.R.S32.HI R16, RZ, 0x1f, R36 ;  /* 0x0000001fff107819 */ /* 0x002fe20000011424 */
[----:B------:R-:W-:Y:S01]  /*b8b0*/  IMAD.IADD R3, R3, 0x1, R6 ;  /* 0x0000000103037824 */ /* 0x000fe200078e0206 */
[----:B------:R-:W-:Y:S02]  /*b8c0*/  LEA R4, P0, R2, R4, 0x2 ;  /* 0x0000000402047211 */ /* 0x000fe400078010ff */
[----:B------:R-:W-:Y:S02]  /*b8d0*/  SEL R5, R5, c[0x0][0x454], P3 ;  /* 0x0001150005057a07 */ /* 0x000fe40001800000 */
[----:B------:R-:W-:Y:S02]  /*b8e0*/  LEA.HI R16, R16, R36, RZ, 0x5 ;  /* 0x0000002410107211 */ /* 0x000fe400078f28ff */
[----:B------:R-:W-:Y:S02]  /*b8f0*/  LEA.HI.X R2, R2, R5, R3, 0x2, P0 ;  /* 0x0000000502027211 */ /* 0x000fe400000f1403 */
[----:B------:R-:W-:Y:S01]  /*b900*/  LOP3.LUT R16, R16, 0xffffffe0, RZ, 0xc0, !PT ;  /* 0xffffffe010107812 */ /* 0x000fe200078ec0ff */
[----:B------:R-:W-:Y:S04]  /*b910*/  SHFL.IDX PT, R6, R4, RZ, 0x1c1f ;  /* 0x001c1fff04067589 */ /* 0x000fe800000e0000 */
[----:B------:R-:W1:Y:S01]  /*b920*/  SHFL.IDX PT, R7, R2, RZ, 0x1c1f ;  /* 0x001c1fff02077589 */ /* 0x000e6200000e0000 */
[----:B------:R-:W-:-:S03]  /*b930*/  IMAD.IADD R16, R36, 0x1, -R16 ;  /* 0x0000000124107824 */ /* 0x000fc600078e0a10 */
[----:B------:R-:W-:Y:S04]  /*b940*/  SHFL.IDX PT, R4, R4, 0x1, 0x1c1f ;  /* 0x003c1f0004047f89 */ /* 0x000fe800000e0000 */
[----:B------:R4:W2:Y:S01]  /*b950*/  SHFL.IDX PT, R5, R2, 0x1, 0x1c1f ;  /* 0x003c1f0002057f89 */ /* 0x0008a200000e0000 */
[----:B------:R-:W-:Y:S01]  /*b960*/  IMAD R10, R14, c[0x0][0x4e8], RZ ;  /* 0x00013a000e0a7a24 */ /* 0x000fe200078e02ff */
[----:B------:R-:W-:Y:S01]  /*b970*/  LOP3.LUT P0, RZ, R16, 0x3, RZ, 0xc0, !PT ;  /* 0x0000000310ff7812 */ /* 0x000fe2000780c0ff */
[----:B----4-:R-:W-:-:S05]  /*b980*/  IMAD R2, R245, 0x80, R17 ;  /* 0x00000080f5027824 */ /* 0x010fca00078e0211 */
[C---:B------:R-:W-:Y:S02]  /*b990*/  IADD3 R3, R2.reuse, 0x8, RZ ;  /* 0x0000000802037810 */ /* 0x040fe40007ffe0ff */
[-C--:B------:R-:W-:Y:S02]  /*b9a0*/  ISETP.GE.OR P1, PT, R2, R10.reuse, P0 ;  /* 0x0000000a0200720c */ /* 0x080fe40000726670 */
[----:B------:R-:W-:-:S11]  /*b9b0*/  ISETP.GE.OR P0, PT, R3, R10, P0 ;  /* 0x0000000a0300720c */ /* 0x000fd60000706670 */
[----:B-1----:R1:W-:Y:S01]  /*b9c0*/  @!P1 ST.E [R6.64], R23 ;  /* 0x0000001706009985 */ /* 0x0023e2000c101908 */
[----:B------:R-:W-:-:S03]  /*b9d0*/  ISETP.GE.AND P1, PT, R2, R10, PT ;  /* 0x0000000a0200720c */ /* 0x000fc60003f26270 */
[----:B--2---:R1:W-:Y:S01]  /*b9e0*/  @!P0 ST.E [R4.64], R22 ;  /* 0x0000001604008985 */ /* 0x0043e2000c101908 */
[----:B------:R-:W-:Y:S01]  /*b9f0*/  ISETP.GE.AND P0, PT, R3, R10, PT ;  /* 0x0000000a0300720c */ /* 0x000fe20003f06270 */
[----:B------:R-:W-:Y:S05]  /*ba00*/  @P3 BRA `(.L_x_223) ;  /* 0x0000070000003947 */ /* 0x000fea0003800000 */
[----:B------:R-:W-:Y:S01]  /*ba10*/  IMAD R12, R12, c[0x0][0x3a0], RZ ;  /* 0x0000e8000c0c7a24 */ /* 0x000fe200078e02ff */
[----:B-1----:R-:W-:Y:S01]  /*ba20*/  LEA R4, R233, R234, 0x5 ;  /* 0x000000eae9047211 */ /* 0x002fe200078e28ff */
[C---:B------:R-:W-:Y:S01]  /*ba30*/  IMAD.WIDE.U32 R2, R0.reuse, c[0x0][0x3a0], RZ ;  /* 0x0000e80000027a25 */ /* 0x040fe200078e00ff */
[----:B------:R-:W-:Y:S01]  /*ba40*/  SHF.R.S32.HI R5, RZ, 0x1f, R8 ;  /* 0x0000001fff057819 */ /* 0x000fe20000011408 */
[----:B------:R1:W2:Y:S01]  /*ba50*/  LDS.128 R16, [R200+0x80] ;  /* 0x00008000c8107984 */ /* 0x0002a20000000c00 */
[----:B------:R-:W-:Y:S01]  /*ba60*/  LEA R4, R245, R4, 0x7 ;  /* 0x00000004f5047211 */ /* 0x000fe200078e38ff */
[----:B------:R-:W-:Y:S02]  /*ba70*/  IMAD R0, R0, c[0x0][0x3a4], R12 ;  /* 0x0000e90000007a24 */ /* 0x000fe400078e020c */
[----:B------:R1:W3:Y:S01]  /*ba80*/  LDS.128 R24, [R200+0x1080] ;  /* 0x00108000c8187984 */ /* 0x0002e20000000c00 */
[----:B------:R-:W-:-:S02]  /*ba90*/  IMAD R5, R5, c[0x0][0x3f0], RZ ;  /* 0x0000fc0005057a24 */ /* 0x000fc400078e02ff */
[----:B------:R-:W-:Y:S01]  /*baa0*/  IADD3 R3, R3, R0, RZ ;  /* 0x0000000003037210 */ /* 0x000fe20007ffe0ff */
[----:B------:R-:W-:Y:S01]  /*bab0*/  @P2 IMAD.HI.U32 R6, R4, c[0x0][0x4ec], RZ ;  /* 0x00013b0004062a27 */ /* 0x000fe200078e00ff */
[----:B------:R1:W4:Y:S01]  /*bac0*/  LDS.128 R32, [R200+0x2080] ;  /* 0x00208000c8207984 */ /* 0x0003220000000c00 */
[----:B------:R-:W-:Y:S02]  /*bad0*/  MOV R0, R4 ;  /* 0x0000000400007202 */ /* 0x000fe40000000f00 */
[C---:B------:R-:W-:Y:S01]  /*bae0*/  IMAD.WIDE.U32 R2, R9.reuse, c[0x0][0x3e8], R2 ;  /* 0x0000fa0009027a25 */ /* 0x040fe200078e0002 */
[----:B------:R1:W1:Y:S01]  /*baf0*/  LDS.128 R40, [R200+0x3080] ;  /* 0x00308000c8287984 */ /* 0x0002620000000c00 */
[----:B------:R-:W-:Y:S02]  /*bb00*/  @P2 SHF.R.U32.HI R0, RZ, c[0x0][0x4f0], R6 ;  /* 0x00013c00ff002a19 */ /* 0x000fe40000011606 */
[----:B------:R-:W-:Y:S01]  /*bb10*/  IMAD R3, R9, c[0x0][0x3ec], R3 ;  /* 0x0000fb0009037a24 */ /* 0x000fe200078e0203 */
[----:B------:R1:W1:Y:S01]  /*bb20*/  LDS.128 R12, [R200+0x4080] ;  /* 0x00408000c80c7984 */ /* 0x0002620000000c00 */
[C---:B------:R-:W-:Y:S01]  /*bb30*/  IMAD R7, R8.reuse, c[0x0][0x3f4], R5 ;  /* 0x0000fd0008077a24 */ /* 0x040fe200078e0205 */
[----:B------:R-:W-:Y:S01]  /*bb40*/  SHF.R.S32.HI R6, RZ, 0x1f, R0 ;  /* 0x0000001fff067819 */ /* 0x000fe20000011400 */
[----:B------:R-:W-:Y:S01]  /*bb50*/  IMAD.WIDE.U32 R2, R8, c[0x0][0x3f0], R2 ;  /* 0x0000fc0008027a25 */ /* 0x000fe200078e0002 */
[----:B------:R1:W1:Y:S01]  /*bb60*/  LDS.128 R20, [R200+0x5080] ;  /* 0x00508000c8147984 */ /* 0x0002620000000c00 */
[----:B------:R-:W-:-:S02]  /*bb70*/  IADD3 R5, -R0, RZ, RZ ;  /* 0x000000ff00057210 */ /* 0x000fc40007ffe1ff */
[----:B------:R-:W-:Y:S01]  /*bb80*/  IMAD R6, R6, c[0x0][0x3e0], RZ ;  /* 0x0000f80006067a24 */ /* 0x000fe200078e02ff */
[----:B------:R1:W1:Y:S01]  /*bb90*/  LDS.128 R28, [R200+0x6080] ;  /* 0x00608000c81c7984 */ /* 0x0002620000000c00 */
[----:B------:R-:W-:Y:S01]  /*bba0*/  IADD3 R3, R3, R7, RZ ;  /* 0x0000000703037210 */ /* 0x000fe20007ffe0ff */
[----:B------:R-:W-:Y:S02]  /*bbb0*/  IMAD R4, R5, c[0x0][0x4e8], R4 ;  /* 0x00013a0005047a24 */ /* 0x000fe400078e0204 */
[----:B------:R1:W1:Y:S01]  /*bbc0*/  LDS.128 R44, [R200+0x7080] ;  /* 0x00708000c82c7984 */ /* 0x0002620000000c00 */
[C---:B------:R-:W-:Y:S02]  /*bbd0*/  IMAD R5, R0.reuse, c[0x0][0x3e4], R6 ;  /* 0x0000f90000057a24 */ /* 0x040fe400078e0206 */
[----:B------:R-:W-:Y:S01]  /*bbe0*/  IMAD.WIDE.U32 R2, R0, c[0x0][0x3e0], R2 ;  /* 0x0000f80000027a25 */ /* 0x000fe200078e0002 */
[----:B------:R-:W-:-:S04]  /*bbf0*/  SHF.R.S32.HI R0, RZ, 0x1f, R4 ;  /* 0x0000001fff007819 */ /* 0x000fc80000011404 */
[----:B------:R-:W-:Y:S01]  /*bc00*/  IADD3 R3, R3, R5, RZ ;  /* 0x0000000503037210 */ /* 0x000fe20007ffe0ff */
[----:B------:R-:W-:-:S04]  /*bc10*/  IMAD R0, R0, c[0x0][0x3d8], RZ ;  /* 0x0000f60000007a24 */ /* 0x000fc800078e02ff */
[----:B------:R-:W-:-:S04]  /*bc20*/  IMAD.WIDE.U32 R2, R4, c[0x0][0x3d8], R2 ;  /* 0x0000f60004027a25 */ /* 0x000fc800078e0002 */
[----:B------:R-:W-:Y:S01]  /*bc30*/  IMAD R0, R4, c[0x0][0x3dc], R0 ;  /* 0x0000f70004007a24 */ /* 0x000fe200078e0200 */
[----:B------:R-:W-:-:S04]  /*bc40*/  LEA R9, P0, R2, c[0x0][0x380], 0x1 ;  /* 0x0000e00002097a11 */ /* 0x000fc800078008ff */
[----:B------:R-:W-:-:S04]  /*bc50*/  IADD3 R0, R3, R0, RZ ;  /* 0x0000000003007210 */ /* 0x000fc80007ffe0ff */
[----:B------:R-:W-:Y:S01]  /*bc60*/  LEA.HI.X R7, R2, c[0x0][0x384], R0, 0x1, P0 ;  /* 0x0000e10002077a11 */ /* 0x000fe200000f0c00 */
[----:B------:R-:W-:Y:S05]  /*bc70*/  BRA.DIV ~URZ, `(.L_x_224) ;  /* 0x00003a427f007947 */ /* 0x000fea000b800000 */
[----:B--234-:R2:W3:Y:S02]  /*bc80*/  SHFL.IDX PT, R8, R7, RZ, 0x181f ;  /* 0x00181fff07087589 */ /* 0x01c4e400000e0000 */
.L_x_300:
[----:B------:R-:W-:Y:S05]  /*bc90*/  BRA.DIV ~URZ, `(.L_x_225) ;  /* 0x00003a927f007947 */ /* 0x000fea000b800000 */
[----:B------:R4:W2:Y:S02]  /*bca0*/  SHFL.IDX PT, R0, R9, RZ, 0x181f ;  /* 0x00181fff09007589 */ /* 0x0008a400000e0000 */
.L_x_301:
[----:B------:R-:W-:Y:S01]  /*bcb0*/  LEA R6, R245, R234, 0x7 ;  /* 0x000000eaf5067211 */ /* 0x000fe200078e38ff */
[----:B------:R-:W-:Y:S03]  /*bcc0*/  BSSY B0, `(.L_x_226) ;  /* 0x000000d000007945 */ /* 0x000fe60003800000 */
[----:B------:R-:W-:-:S13]  /*bcd0*/  ISETP.GE.AND P0, PT, R6, R10, PT ;  /* 0x0000000a0600720c */ /* 0x000fda0003f06270 */
[----:B------:R-:W-:Y:S05]  /*bce0*/  @P0 BRA `(.L_x_227) ;  /* 0x000000a000000947 */ /* 0x000fea0003800000 */
[----:B------:R-:W-:Y:S02]  /*bcf0*/  ISETP.GE.AND P3, PT, R231, c[0x0][0x3c8], PT ;  /* 0x0000f200e7007a0c */ /* 0x000fe40003f66270 */
[----:B------:R-:W-:Y:S02]  /*bd00*/  ISETP.GE.AND P2, PT, R235, c[0x0][0x3c8], PT ;  /* 0x0000f200eb007a0c */ /* 0x000fe40003f46270 */
[----:B------:R-:W-:Y:S02]  /*bd10*/  SHF.R.S32.HI R36, RZ, 0x1f, R231 ;  /* 0x0000001fff247819 */ /* 0x000fe400000114e7 */
[----:B------:R-:W-:-:S07]  /*bd20*/  SHF.R.S32.HI R11, RZ, 0x1f, R235 ;  /* 0x0000001fff0b7819 */ /* 0x000fce00000114eb */
[-C--:B--2---:R-:W-:Y:S02]  /*bd30*/  @!P3 LEA R4, P1, R231, R0.reuse, 0x1 ;  /* 0x00000000e704b211 */ /* 0x084fe400078208ff */
[----:B------:R-:W-:Y:S02]  /*bd40*/  @!P2 LEA R2, P0, R235, R0, 0x1 ;  /* 0x00000000eb02a211 */ /* 0x000fe400078008ff */
[-C--:B---3--:R-:W-:Y:S02]  /*bd50*/  @!P3 LEA.HI.X R5, R231, R8.reuse, R36, 0x1, P1 ;  /* 0x00000008e705b211 */ /* 0x088fe400008f0c24 */
[----:B------:R-:W-:-:S03]  /*bd60*/  @!P2 LEA.HI.X R3, R235, R8, R11, 0x1, P0 ;  /* 0x00000008eb03a211 */ /* 0x000fc600000f0c0b */
[----:B------:R2:W-:Y:S04]  /*bd70*/  @!P3 ST.E.128 [R4.64], R16 ;  /* 0x000000100400b985 */ /* 0x0005e8000c101d08 */
[----:B-1----:R2:W-:Y:S02]  /*bd80*/  @!P2 ST.E.128 [R2.64], R12 ;  /* 0x0000000c0200a985 */ /* 0x0025e4000c101d08 */
.L_x_227:
[----:B------:R-:W-:Y:S05]  /*bd90*/  BSYNC B0 ;  /* 0x0000000000007941 */ /* 0x000fea0003800000 */
.L_x_226:
[----:B------:R-:W-:Y:S05]  /*bda0*/  BRA.DIV ~URZ, `(.L_x_228) ;  /* 0x000039f27f007947 */ /* 0x000fea000b800000 */
[----:B---3--:R3:W4:Y:S04]  /*bdb0*/  SHFL.IDX PT, R8, R7, 0x1, 0x181f ;  /* 0x00381f0007087f89 */ /* 0x00872800000e0000 */
[----:B--2---:R3:W2:Y:S02]  /*bdc0*/  SHFL.IDX PT, R0, R9, 0x1, 0x181f ;  /* 0x00381f0009007f89 */ /* 0x0046a400000e0000 */
.L_x_302:
[----:B------:R-:W-:Y:S01]  /*bdd0*/  IADD3 R2, R6, 0x20, RZ ;  /* 0x0000002006027810 */ /* 0x000fe20007ffe0ff */
[----:B------:R-:W-:Y:S03]  /*bde0*/  BSSY B0, `(.L_x_229) ;  /* 0x000000d000007945 */ /* 0x000fe60003800000 */
[----:B------:R-:W-:-:S13]  /*bdf0*/  ISETP.GE.AND P0, PT, R2, R10, PT ;  /* 0x0000000a0200720c */ /* 0x000fda0003f06270 */
[----:B------:R-:W-:Y:S05]  /*be00*/  @P0 BRA `(.L_x_230) ;  /* 0x000000a000000947 */ /* 0x000fea0003800000 */
[----:B------:R-:W-:Y:S02]  /*be10*/  ISETP.GE.AND P1, PT, R231, c[0x0][0x3c8], PT ;  /* 0x0000f200e7007a0c */ /* 0x000fe40003f26270 */
[----:B------:R-:W-:Y:S02]  /*be20*/  ISETP.GE.AND P0, PT, R235, c[0x0][0x3c8], PT ;  /* 0x0000f200eb007a0c */ /* 0x000fe40003f06270 */
[----:B-1----:R-:W-:Y:S02]  /*be30*/  SHF.R.S32.HI R12, RZ, 0x1f, R231 ;  /* 0x0000001fff0c7819 */ /* 0x002fe400000114e7 */
[----:B------:R-:W-:-:S07]  /*be40*/  SHF.R.S32.HI R11, RZ, 0x1f, R235 ;  /* 0x0000001fff0b7819 */ /* 0x000fce00000114eb */
[-C--:B--2---:R-:W-:Y:S02]  /*be50*/  @!P1 LEA R4, P3, R231, R0.reuse, 0x1 ;  /* 0x00000000e7049211 */ /* 0x084fe400078608ff */
[----:B------:R-:W-:Y:S02]  /*be60*/  @!P0 LEA R2, P2, R235, R0, 0x1 ;  /* 0x00000000eb028211 */ /* 0x000fe400078408ff */
[-C--:B----4-:R-:W-:Y:S02]  /*be70*/  @!P1 LEA.HI.X R5, R231, R8.reuse, R12, 0x1, P3 ;  /* 0x00000008e7059211 */ /* 0x090fe400018f0c0c */
[----:B------:R-:W-:-:S03]  /*be80*/  @!P0 LEA.HI.X R3, R235, R8, R11, 0x1, P2 ;  /* 0x00000008eb038211 */ /* 0x000fc600010f0c0b */
[----:B------:R1:W-:Y:S04]  /*be90*/  @!P1 ST.E.128 [R4.64], R24 ;  /* 0x0000001804009985 */ /* 0x0003e8000c101d08 */
[----:B------:R1:W-:Y:S02]  /*bea0*/  @!P0 ST.E.128 [R2.64], R20 ;  /* 0x0000001402008985 */ /* 0x0003e4000c101d08 */
.L_x_230:
[----:B------:R-:W-:Y:S05]  /*beb0*/  BSYNC B0 ;  /* 0x0000000000007941 */ /* 0x000fea0003800000 */
.L_x_229:
[----:B------:R-:W-:Y:S05]  /*bec0*/  BRA.DIV ~URZ, `(.L_x_231) ;  /* 0x000039a27f007947 */ /* 0x000fea000b800000 */
[----:B----4-:R4:W3:Y:S02]  /*bed0*/  SHFL.IDX PT, R8, R7, 0x2, 0x181f ;  /* 0x00581f0007087f89 */ /* 0x0108e400000e0000 */
.L_x_303:
[----:B------:R-:W-:Y:S05]  /*bee0*/  BRA.DIV ~URZ, `(.L_x_232) ;  /* 0x000039f27f007947 */ /* 0x000fea000b800000 */
[----:B--2---:R2:W4:Y:S02]  /*bef0*/  SHFL.IDX PT, R0, R9, 0x2, 0x181f ;  /* 0x00581f0009007f89 */ /* 0x00452400000e0000 */
.L_x_304:
[----:B-1----:R-:W-:Y:S01]  /*bf00*/  IADD3 R2, R6, 0x40, RZ ;  /* 0x0000004006027810 */ /* 0x002fe20007ffe0ff */
[----:B------:R-:W-:Y:S03]  /*bf10*/  BSSY B0, `(.L_x_233) ;  /* 0x000000d000007945 */ /* 0x000fe60003800000 */
[----:B------:R-:W-:-:S13]  /*bf20*/  ISETP.GE.AND P0, PT, R2, R10, PT ;  /* 0x0000000a0200720c */ /* 0x000fda0003f06270 */
[----:B------:R-:W-:Y:S05]  /*bf30*/  @P0 BRA `(.L_x_234) ;  /* 0x000000a000000947 */ /* 0x000fea0003800000 */
[----:B------:R-:W-:Y:S02]  /*bf40*/  ISETP.GE.AND P1, PT, R231, c[0x0][0x3c8], PT ;  /* 0x0000f200e7007a0c */ /* 0x000fe40003f26270 */
[----:B------:R-:W-:Y:S02]  /*bf50*/  ISETP.GE.AND P0, PT, R235, c[0x0][0x3c8], PT ;  /* 0x0000f200eb007a0c */ /* 0x000fe40003f06270 */
[----:B------:R-:W-:Y:S02]  /*bf60*/  SHF.R.S32.HI R12, RZ, 0x1f, R231 ;  /* 0x0000001fff0c7819 */ /* 0x000fe400000114e7 */
[----:B------:R-:W-:-:S07]  /*bf70*/  SHF.R.S32.HI R11, RZ, 0x1f, R235 ;  /* 0x0000001fff0b7819 */ /* 0x000fce00000114eb */
[-C--:B----4-:R-:W-:Y:S02]  /*bf80*/  @!P1 LEA R4, P3, R231, R0.reuse, 0x1 ;  /* 0x00000000e7049211 */ /* 0x090fe400078608ff */
[----:B------:R-:W-:Y:S02]  /*bf90*/  @!P0 LEA R2, P2, R235, R0, 0x1 ;  /* 0x00000000eb028211 */ /* 0x000fe400078408ff */
[-C--:B---3--:R-:W-:Y:S02]  /*bfa0*/  @!P1 LEA.HI.X R5, R231, R8.reuse, R12, 0x1, P3 ;  /* 0x00000008e7059211 */ /* 0x088fe400018f0c0c */
[----:B------:R-:W-:-:S03]  /*bfb0*/  @!P0 LEA.HI.X R3, R235, R8, R11, 0x1, P2 ;  /* 0x00000008eb038211 */ /* 0x000fc600010f0c0b */
[----:B------:R1:W-:Y:S04]  /*bfc0*/  @!P1 ST.E.128 [R4.64], R32 ;  /* 0x0000002004009985 */ /* 0x0003e8000c101d08 */
[----:B------:R1:W-:Y:S02]  /*bfd0*/  @!P0 ST.E.128 [R2.64], R28 ;  /* 0x0000001c02008985 */ /* 0x0003e4000c101d08 */
.L_x_234:
[----:B------:R-:W-:Y:S05]  /*bfe0*/  BSYNC B0 ;  /* 0x0000000000007941 */ /* 0x000fea0003800000 */
.L_x_233:
[----:B------:R-:W-:Y:S05]  /*bff0*/  BRA.DIV ~URZ, `(.L_x_235) ;  /* 0x000039527f007947 */ /* 0x000fea000b800000 */
[----:B---34-:R-:W3:Y:S04]  /*c000*/  SHFL.IDX PT, R7, R7, 0x3, 0x181f ;  /* 0x00781f0007077f89 */ /* 0x018ee800000e0000 */
[----:B------:R4:W1:Y:S02]  /*c010*/  SHFL.IDX PT, R0, R9, 0x3, 0x181f ;  /* 0x00781f0009007f89 */ /* 0x00086400000e0000 */
.L_x_305:
[----:B-1----:R-:W-:-:S04]  /*c020*/  IADD3 R2, R6, 0x60, RZ ;  /* 0x0000006006027810 */ /* 0x002fc80007ffe0ff */
[----:B------:R-:W-:-:S13]  /*c030*/  ISETP.GE.AND P0, PT, R2, R10, PT ;  /* 0x0000000a0200720c */ /* 0x000fda0003f06270 */
[----:B------:R-:W-:Y:S05]  /*c040*/  @P0 BRA `(.L_x_236) ;  /* 0x00001b1000000947 */ /* 0x000fea0003800000 */
[----:B------:R-:W-:Y:S02]  /*c050*/  ISETP.GE.AND P0, PT, R231, c[0x0][0x3c8], PT ;  /* 0x0000f200e7007a0c */ /* 0x000fe40003f06270 */
[----:B------:R-:W-:-:S11]  /*c060*/  SHF.R.S32.HI R4, RZ, 0x1f, R231 ;  /* 0x0000001fff047819 */ /* 0x000fd600000114e7 */
[----:B------:R-:W-:-:S04]  /*c070*/  @!P0 LEA R2, P1, R231, R0, 0x1 ;  /* 0x00000000e7028211 */ /* 0x000fc800078208ff */
[----:B---3--:R-:W-:-:S05]  /*c080*/  @!P0 LEA.HI.X R3, R231, R7, R4, 0x1, P1 ;  /* 0x00000007e7038211 */ /* 0x008fca00008f0c04 */
[----:B------:R1:W-:Y:S01]  /*c090*/  @!P0 ST.E.128 [R2.64], R40 ;  /* 0x0000002802008985 */ /* 0x0003e2000c101d08 */
[----:B------:R-:W-:-:S13]  /*c0a0*/  ISETP.GE.AND P0, PT, R235, c[0x0][0x3c8], PT ;  /* 0x0000f200eb007a0c */ /* 0x000fda0003f06270 */
[----:B------:R-:W-:Y:S05]  /*c0b0*/  @P0 BRA `(.L_x_236) ;  /* 0x00001aa000000947 */ /* 0x000fea0003800000 */
[----:B------:R-:W-:Y:S02]  /*c0c0*/  SHF.R.S32.HI R4, RZ, 0x1f, R235 ;  /* 0x0000001fff047819 */ /* 0x000fe400000114eb */
[----:B-1----:R-:W-:-:S04]  /*c0d0*/  LEA R2, P0, R235, R0, 0x1 ;  /* 0x00000000eb027211 */ /* 0x002fc800078008ff */
[----:B------:R-:W-:-:S05]  /*c0e0*/  LEA.HI.X R3, R235, R7, R4, 0x1, P0 ;  /* 0x00000007eb037211 */ /* 0x000fca00000f0c04 */
[----:B------:R1:W-:Y:S01]  /*c0f0*/  ST.E.128 [R2.64], R44 ;  /* 0x0000002c02007985 */ /* 0x0003e2000c101d08 */
[----:B------:R-:W-:Y:S05]  /*c100*/  BRA `(.L_x_236) ;  /* 0x00001a5000007947 */ /* 0x000fea0003800000 */
.L_x_223:
[----:B-1----:R-:W2:Y:S01]  /*c110*/  LDL.LU R6, [R1+0x8] ;  /* 0x0000080001067983 */ /* 0x002ea20000300800 */
[----:B------:R-:W-:Y:S02]  /*c120*/  IMAD R12, R12, c[0x0][0x408], RZ ;  /* 0x000102000c0c7a24 */ /* 0x000fe400078e02ff */
[----:B------:R-:W-:-:S04]  /*c130*/  IMAD.WIDE.U32 R2, R0, c[0x0][0x408], RZ ;  /* 0x0001020000027a25 */ /* 0x000fc800078e00ff */
[----:B------:R-:W-:Y:S02]  /*c140*/  IMAD R0, R0, c[0x0][0x40c], R12 ;  /* 0x0001030000007a24 */ /* 0x000fe400078e020c */
[----:B------:R-:W-:-:S03]  /*c150*/  @P2 IMAD.HI.U32 R5, R11, c[0x0][0x4ec], RZ ;  /* 0x00013b000b052a27 */ /* 0x000fc600078e00ff */
[----:B------:R-:W-:Y:S02]  /*c160*/  IADD3 R3, R3, R0, RZ ;  /* 0x0000000003037210 */ /* 0x000fe40007ffe0ff */
[----:B------:R-:W-:-:S03]  /*c170*/  SHF.R.S32.HI R0, RZ, 0x1f, R8 ;  /* 0x0000001fff007819 */ /* 0x000fc60000011408 */
[----:B------:R-:W-:-:S04]  /*c180*/  IMAD.WIDE.U32 R2, R9, c[0x0][0x438], R2 ;  /* 0x00010e0009027a25 */ /* 0x000fc800078e0002 */
[----:B------:R-:W-:Y:S02]  /*c190*/  IMAD R0, R0, c[0x0][0x440], RZ ;  /* 0x0001100000007a24 */ /* 0x000fe400078e02ff */
[----:B------:R-:W-:Y:S02]  /*c1a0*/  IMAD R3, R9, c[0x0][0x43c], R3 ;  /* 0x00010f0009037a24 */ /* 0x000fe400078e0203 */
[C---:B------:R-:W-:Y:S01]  /*c1b0*/  IMAD R4, R8.reuse, c[0x0][0x444], R0 ;  /* 0x0001110008047a24 */ /* 0x040fe200078e0200 */
[----:B------:R-:W-:Y:S01]  /*c1c0*/  MOV R0, R11 ;  /* 0x0000000b00007202 */ /* 0x000fe20000000f00 */
[----:B------:R-:W-:Y:S01]  /*c1d0*/  IMAD.WIDE.U32 R2, R8, c[0x0][0x440], R2 ;  /* 0x0001100008027a25 */ /* 0x000fe200078e0002 */
[----:B------:R-:W-:-:S04]  /*c1e0*/  @P2 SHF.R.U32.HI R0, RZ, c[0x0][0x4f0], R5 ;  /* 0x00013c00ff002a19 */ /* 0x000fc80000011605 */
[----:B------:R-:W-:Y:S02]  /*c1f0*/  IADD3 R3, R3, R4, RZ ;  /* 0x0000000403037210 */ /* 0x000fe40007ffe0ff */
[----:B------:R-:W-:Y:S02]  /*c200*/  SHF.R.S32.HI R5, RZ, 0x1f, R0 ;  /* 0x0000001fff057819 */ /* 0x000fe40000011400 */
[----:B------:R-:W-:-:S03]  /*c210*/  IADD3 R4, -R0, RZ, RZ ;  /* 0x000000ff00047210 */ /* 0x000fc60007ffe1ff */
[----:B------:R-:W-:Y:S02]  /*c220*/  IMAD R5, R5, c[0x0][0x430], RZ ;  /* 0x00010c0005057a24 */ /* 0x000fe400078e02ff */
[----:B------:R-:W-:Y:S02]  /*c230*/  IMAD R4, R4, c[0x0][0x4e8], R11 ;  /* 0x00013a0004047a24 */ /* 0x000fe400078e020b */
[----:B------:R-:W-:Y:S02]  /*c240*/  IMAD R5, R0, c[0x0][0x434], R5 ;  /* 0x00010d0000057a24 */ /* 0x000fe400078e0205 */
[----:B--2---:R-:W-:-:S04]  /*c250*/  IMAD.WIDE.U32 R2, R6, c[0x0][0x448], R2 ;  /* 0x0001120006027a25 */ /* 0x004fc800078e0002 */
[----:B------:R-:W-:-:S04]  /*c260*/  IMAD R3, R6, c[0x0][0x44c], R3 ;  /* 0x0001130006037a24 */ /* 0x000fc800078e0203 */
        /* <DEDUP_REMOVED lines=10> */
[----:B------:R1:W2:Y:S02]  /*c310*/  SHFL.IDX PT, R4, R5, RZ, 0x1c1f ;  /* 0x001c1fff05047589 */ /* 0x0002a400000e0000 */
.L_x_306:
[----:B------:R-:W-:Y:S05]  /*c320*/  BRA.DIV ~URZ, `(.L_x_238) ;  /* 0x000037627f007947 */ /* 0x000fea000b800000 */
[----:B------:R3:W4:Y:S02]  /*c330*/  SHFL.IDX PT, R0, R12, RZ, 0x1c1f ;  /* 0x001c1fff0c007589 */ /* 0x00072400000e0000 */
.L_x_307:
[----:B------:R-:W-:Y:S01]  /*c340*/  BSSY B0, `(.L_x_239) ;  /* 0x0000062000007945 */ /* 0x000fe20003800000 */
[----:B------:R-:W-:Y:S05]  /*c350*/  @P1 BRA `(.L_x_240) ;  /* 0x0000060000001947 */ /* 0x000fea0003800000 */
[----:B------:R-:W5:Y:S04]  /*c360*/  LDL R20, [R1+0x4c] ;  /* 0x00004c0001147983 */ /* 0x000f680000100800 */
[----:B---3--:R-:W3:Y:S04]  /*c370*/  LDL R17, [R1+0x48] ;  /* 0x0000480001117983 */ /* 0x008ee80000100800 */
[----:B----4-:R-:W4:Y:S04]  /*c380*/  LDL R9, [R1+0x44] ;  /* 0x0000440001097983 */ /* 0x010f280000100800 */
[----:B--2---:R-:W2:Y:S04]  /*c390*/  LDL R13, [R1+0x40] ;  /* 0x00004000010d7983 */ /* 0x004ea80000100800 */
[----:B------:R-:W2:Y:S04]  /*c3a0*/  LDL R19, [R1+0xa8] ;  /* 0x0000a80001137983 */ /* 0x000ea80000100800 */
        /* <DEDUP_REMOVED lines=12> */
[----:B------:R-:W2:Y:S01]  /*c470*/  LDL R22, [R1+0x84] ;  /* 0x0000840001167983 */ /* 0x000ea20000100800 */
[----:B-----5:R-:W-:-:S02]  /*c480*/  ISETP.GE.AND P4, PT, R20, c[0x0][0x3c8], PT ;  /* 0x0000f20014007a0c */ /* 0x020fc40003f86270 */
[----:B---3--:R-:W-:Y:S02]  /*c490*/  ISETP.GE.AND P2, PT, R17, c[0x0][0x3c8], PT ;  /* 0x0000f20011007a0c */ /* 0x008fe40003f46270 */
[----:B----4-:R-:W-:-:S09]  /*c4a0*/  ISETP.GE.AND P5, PT, R9, c[0x0][0x3c8], PT ;  /* 0x0000f20009007a0c */ /* 0x010fd20003fa6270 */
[----:B------:R-:W-:Y:S02]  /*c4b0*/  @!P4 IMAD.MOV.U32 R6, RZ, RZ, R0 ;  /* 0x000000ffff06c224 */ /* 0x000fe400078e0000 */
[----:B------:R-:W-:-:S04]  /*c4c0*/  @!P4 IMAD.MOV.U32 R7, RZ, RZ, R4 ;  /* 0x000000ffff07c224 */ /* 0x000fc800078e0004 */
[----:B------:R-:W-:Y:S01]  /*c4d0*/  @!P4 IMAD.WIDE R6, R20, 0x4, R6 ;  /* 0x000000041406c825 */ /* 0x000fe200078e0206 */
[----:B--2---:R-:W-:Y:S01]  /*c4e0*/  ISETP.GE.AND P1, PT, R13, c[0x0][0x3c8], PT ;  /* 0x0000f2000d007a0c */ /* 0x004fe20003f26270 */
[----:B------:R-:W2:Y:S01]  /*c4f0*/  LDL R20, [R1+0x7c] ;  /* 0x00007c0001147983 */ /* 0x000ea20000100800 */
[----:B------:R-:W-:-:S03]  /*c500*/  @!P2 LEA R2, P3, R17, R0, 0x2 ;  /* 0x000000001102a211 */ /* 0x000fc600078610ff */
[----:B------:R3:W-:Y:S01]  /*c510*/  @!P4 ST.E.64 [R6.64], R124 ;  /* 0x0000007c0600c985 */ /* 0x0007e2000c101b08 */
[----:B------:R-:W-:-:S03]  /*c520*/  @!P2 LEA.HI.X R3, R17, R4, R19, 0x2, P3 ;  /* 0x000000041103a211 */ /* 0x000fc600018f1413 */
[----:B------:R-:W4:Y:S04]  /*c530*/  LDL R19, [R1+0x1c] ;  /* 0x00001c0001137983 */ /* 0x000f280000100800 */
[----:B------:R5:W-:Y:S01]  /*c540*/  @!P2 ST.E.64 [R2.64], R28 ;  /* 0x0000001c0200a985 */ /* 0x000be2000c101b08 */
[----:B------:R-:W-:Y:S02]  /*c550*/  ISETP.GE.AND P2, PT, R11, c[0x0][0x3c8], PT ;  /* 0x0000f2000b007a0c */ /* 0x000fe40003f46270 */
[----:B------:R-:W-:Y:S01]  /*c560*/  ISETP.GE.AND P6, PT, R16, c[0x0][0x3c8], PT ;  /* 0x0000f20010007a0c */ /* 0x000fe20003fc6270 */
[----:B------:R-:W2:Y:S01]  /*c570*/  LDL R17, [R1+0x18] ;  /* 0x0000180001117983 */ /* 0x000ea20000100800 */
[----:B---3--:R-:W-:-:S04]  /*c580*/  @!P5 LEA R6, P4, R9, R0, 0x2 ;  /* 0x000000000906d211 */ /* 0x008fc800078810ff */
[----:B------:R-:W-:Y:S02]  /*c590*/  @!P5 LEA.HI.X R7, R9, R4, R10, 0x2, P4 ;  /* 0x000000040907d211 */ /* 0x000fe400020f140a */
[----:B------:R-:W3:Y:S01]  /*c5a0*/  LDL R9, [R1+0x90] ;  /* 0x0000900001097983 */ /* 0x000ee20000100800 */
[----:B-----5:R-:W-:-:S03]  /*c5b0*/  @!P1 LEA R2, P3, R13, R0, 0x2 ;  /* 0x000000000d029211 */ /* 0x020fc600078610ff */
[----:B------:R-:W5:Y:S04]  /*c5c0*/  LDL R10, [R1+0x20] ;  /* 0x00002000010a7983 */ /* 0x000f680000100800 */
[----:B------:R-:W2:Y:S01]  /*c5d0*/  LDL R29, [R1+0x8c] ;  /* 0x00008c00011d7983 */ /* 0x000ea20000100800 */
[----:B------:R-:W-:-:S03]  /*c5e0*/  @!P1 LEA.HI.X R3, R13, R4, R15, 0x2, P3 ;  /* 0x000000040d039211 */ /* 0x000fc600018f140f */
[----:B------:R-:W4:Y:S04]  /*c5f0*/  LDL R28, [R1+0x88] ;  /* 0x00008800011c7983 */ /* 0x000f280000100800 */
[----:B------:R-:W-:Y:S04]  /*c600*/  @!P5 ST.E.64 [R6.64], R30 ;  /* 0x0000001e0600d985 */ /* 0x000fe8000c101b08 */
[----:B------:R1:W-:Y:S04]  /*c610*/  @!P1 ST.E.64 [R2.64], R32 ;  /* 0x0000002002009985 */ /* 0x0003e8000c101b08 */
[----:B------:R-:W4:Y:S04]  /*c620*/  LDL R15, [R1+0x14] ;  /* 0x00001400010f7983 */ /* 0x000f280000100800 */
[----:B------:R-:W4:Y:S01]  /*c630*/  LDL R13, [R1+0x10] ;  /* 0x00001000010d7983 */ /* 0x000f220000100800 */
[----:B-1----:R-:W-:-:S04]  /*c640*/  @!P2 LEA R2, P3, R11, R0, 0x2 ;  /* 0x000000000b02a211 */ /* 0x002fc800078610ff */
[----:B------:R-:W-:Y:S02]  /*c650*/  @!P2 LEA.HI.X R3, R11, R4, R14, 0x2, P3 ;  /* 0x000000040b03a211 */ /* 0x000fe400018f140e */
[----:B------:R-:W4:Y:S01]  /*c660*/  LDL R11, [R1+0x80] ;  /* 0x00008000010b7983 */ /* 0x000f220000100800 */
[----:B------:R-:W-:-:S03]  /*c670*/  @!P6 LEA R6, P4, R16, R0, 0x2 ;  /* 0x000000001006e211 */ /* 0x000fc600078810ff */
[----:B------:R-:W4:Y:S01]  /*c680*/  LDL R14, [R1+0x70] ;  /* 0x00007000010e7983 */ /* 0x000f220000100800 */
[----:B------:R-:W-:-:S03]  /*c690*/  @!P6 LEA.HI.X R7, R16, R4, R18, 0x2, P4 ;  /* 0x000000041007e211 */ /* 0x000fc600020f1412 */
[----:B------:R-:W4:Y:S04]  /*c6a0*/  LDL R18, [R1+0x78] ;  /* 0x0000780001127983 */ /* 0x000f280000100800 */
[----:B------:R-:W4:Y:S01]  /*c6b0*/  LDL R16, [R1+0x74] ;  /* 0x0000740001107983 */ /* 0x000f220000100800 */
[----:B------:R-:W-:Y:S02]  /*c6c0*/  ISETP.GE.AND P5, PT, R37, c[0x0][0x3c8], PT ;  /* 0x0000f20025007a0c */ /* 0x000fe40003fa6270 */
[----:B------:R-:W-:Y:S01]  /*c6d0*/  ISETP.GE.AND P1, PT, R8, c[0x0][0x3c8], PT ;  /* 0x0000f20008007a0c */ /* 0x000fe20003f26270 */
[----:B------:R1:W-:Y:S01]  /*c6e0*/  @!P6 ST.E.64 [R6.64], R34 ;  /* 0x000000220600e985 */ /* 0x0003e2000c101b08 */
[----:B------:R-:W-:Y:S02]  /*c6f0*/  ISETP.GE.AND P6, PT, R36, c[0x0][0x3c8], PT ;  /* 0x0000f20024007a0c */ /* 0x000fe40003fc6270 */
[----:B------:R-:W-:Y:S01]  /*c700*/  ISETP.GE.AND P4, PT, R23, c[0x0][0x3c8], PT ;  /* 0x0000f20017007a0c */ /* 0x000fe20003f86270 */
[----:B------:R1:W-:Y:S06]  /*c710*/  @!P2 ST.E.64 [R2.64], R38 ;  /* 0x000000260200a985 */ /* 0x0003ec000c101b08 */
[----:B-1----:R-:W-:-:S02]  /*c720*/  @!P5 LEA R6, P3, R37, R0, 0x2 ;  /* 0x000000002506d211 */ /* 0x002fc400078610ff */
[----:B------:R-:W-:Y:S02]  /*c730*/  @!P1 LEA R2, P2, R8, R0, 0x2 ;  /* 0x0000000008029211 */ /* 0x000fe400078410ff */
[----:B------:R-:W-:Y:S02]  /*c740*/  @!P5 LEA.HI.X R7, R37, R4, R63, 0x2, P3 ;  /* 0x000000042507d211 */ /* 0x000fe400018f143f */
[----:B------:R-:W-:-:S03]  /*c750*/  ISETP.GE.AND P3, PT, R21, c[0x0][0x3c8], PT ;  /* 0x0000f20015007a0c */ /* 0x000fc60003f66270 */
[----:B------:R1:W-:Y:S01]  /*c760*/  @!P5 ST.E.64 [R6.64], R40 ;  /* 0x000000280600d985 */ /* 0x0003e2000c101b08 */
[----:B---3--:R-:W-:Y:S02]  /*c770*/  @!P1 LEA.HI.X R3, R8, R4, R9, 0x2, P2 ;  /* 0x0000000408039211 */ /* 0x008fe400010f1409 */
[----:B------:R-:W-:-:S03]  /*c780*/  @!P6 LEA R8, P2, R36, R0, 0x2 ;  /* 0x000000002408e211 */ /* 0x000fc600078410ff */
[----:B------:R3:W-:Y:S01]  /*c790*/  @!P1 ST.E.64 [R2.64], R42 ;  /* 0x0000002a02009985 */ /* 0x0007e2000c101b08 */
[----:B-----5:R-:W-:Y:S02]  /*c7a0*/  ISETP.GE.AND P1, PT, R10, c[0x0][0x3c8], PT ;  /* 0x0000f2000a007a0c */ /* 0x020fe40003f26270 */
[----:B--2---:R-:W-:Y:S02]  /*c7b0*/  @!P6 LEA.HI.X R9, R36, R4, R29, 0x2, P2 ;  /* 0x000000042409e211 */ /* 0x004fe400010f141d */
[----:B-1----:R-:W-:-:S03]  /*c7c0*/  @!P3 LEA R6, P2, R21, R0, 0x2 ;  /* 0x000000001506b211 */ /* 0x002fc600078410ff */
[----:B------:R-:W-:Y:S01]  /*c7d0*/  @!P6 ST.E.64 [R8.64], R92 ;  /* 0x0000005c0800e985 */ /* 0x000fe2000c101b08 */
[----:B----4-:R-:W-:Y:S02]  /*c7e0*/  ISETP.GE.AND P6, PT, R19, c[0x0][0x3c8], PT ;  /* 0x0000f20013007a0c */ /* 0x010fe40003fc6270 */
[----:B------:R-:W-:Y:S02]  /*c7f0*/  @!P3 LEA.HI.X R7, R21, R4, R22, 0x2, P2 ;  /* 0x000000041507b211 */ /* 0x000fe400010f1416 */
[----:B---3--:R-:W-:-:S04]  /*c800*/  @!P4 LEA R2, P5, R23, R0, 0x2 ;  /* 0x000000001702c211 */ /* 0x008fc800078a10ff */
[----:B------:R-:W-:Y:S02]  /*c810*/  @!P4 LEA.HI.X R3, R23, R4, R28, 0x2, P5 ;  /* 0x000000041703c211 */ /* 0x000fe400028f141c */
[----:B------:R-:W-:-:S03]  /*c820*/  ISETP.GE.AND P5, PT, R17, c[0x0][0x3c8], PT ;  /* 0x0000f20011007a0c */ /* 0x000fc60003fa6270 */
[----:B------:R1:W-:Y:S01]  /*c830*/  @!P4 ST.E.64 [R2.64], R46 ;  /* 0x0000002e0200c985 */ /* 0x0003e2000c101b08 */
[----:B------:R-:W-:-:S03]  /*c840*/  ISETP.GE.AND P4, PT, R15, c[0x0][0x3c8], PT ;  /* 0x0000f2000f007a0c */ /* 0x000fc60003f86270 */
[----:B------:R2:W-:Y:S01]  /*c850*/  @!P3 ST.E.64 [R6.64], R48 ;  /* 0x000000300600b985 */ /* 0x0005e2000c101b08 */
[----:B------:R-:W-:Y:S02]  /*c860*/  ISETP.GE.AND P3, PT, R13, c[0x0][0x3c8], PT ;  /* 0x0000f2000d007a0c */ /* 0x000fe40003f66270 */
[----:B-1----:R-:W-:-:S04]  /*c870*/  @!P1 LEA R2, P2, R10, R0, 0x2 ;  /* 0x000000000a029211 */ /* 0x002fc800078410ff */
[----:B------:R-:W-:Y:S02]  /*c880*/  @!P1 LEA.HI.X R3, R10, R4, R11, 0x2, P2 ;  /* 0x000000040a039211 */ /* 0x000fe400010f140b */
[----:B------:R-:W-:-:S03]  /*c890*/  @!P6 LEA R10, P2, R19, R0, 0x2 ;  /* 0x00000000130ae211 */ /* 0x000fc600078410ff */
[----:B------:R1:W-:Y:S01]  /*c8a0*/  @!P1 ST.E.64 [R2.64], R50 ;  /* 0x0000003202009985 */ /* 0x0003e2000c101b08 */
[----:B------:R-:W-:Y:S02]  /*c8b0*/  @!P5 LEA R8, P1, R17, R0, 0x2 ;  /* 0x000000001108d211 */ /* 0x000fe400078210ff */
[----:B------:R-:W-:Y:S02]  /*c8c0*/  @!P6 LEA.HI.X R11, R19, R4, R20, 0x2, P2 ;  /* 0x00000004130be211 */ /* 0x000fe400010f1414 */
[----:B--2---:R-:W-:Y:S02]  /*c8d0*/  @!P4 LEA R6, P2, R15, R0, 0x2 ;  /* 0x000000000f06c211 */ /* 0x004fe400078410ff */
[-C--:B------:R-:W-:Y:S02]  /*c8e0*/  @!P5 LEA.HI.X R9, R17, R4.reuse, R18, 0x2, P1 ;  /* 0x000000041109d211 */ /* 0x080fe400008f1412 */
[----:B------:R-:W-:Y:S01]  /*c8f0*/  @!P4 LEA.HI.X R7, R15, R4, R16, 0x2, P2 ;  /* 0x000000040f07c211 */ /* 0x000fe200010f1410 */
[----:B------:R2:W-:Y:S04]  /*c900*/  @!P6 ST.E.64 [R10.64], R88 ;  /* 0x000000580a00e985 */ /* 0x0005e8000c101b08 */
[----:B------:R2:W-:Y:S04]  /*c910*/  @!P5 ST.E.64 [R8.64], R72 ;  /* 0x000000480800d985 */ /* 0x0005e8000c101b08 */
[----:B------:R2:W-:Y:S01]  /*c920*/  @!P4 ST.E.64 [R6.64], R52 ;  /* 0x000000340600c985 */ /* 0x0005e2000c101b08 */
[----:B-1----:R-:W-:-:S04]  /*c930*/  @!P3 LEA R2, P1, R13, R0, 0x2 ;  /* 0x000000000d02b211 */ /* 0x002fc800078210ff */
[----:B------:R-:W-:-:S05]  /*c940*/  @!P3 LEA.HI.X R3, R13, R4, R14, 0x2, P1 ;  /* 0x000000040d03b211 */ /* 0x000fca00008f140e */
[----:B------:R2:W-:Y:S04]  /*c950*/  @!P3 ST.E.64 [R2.64], R24 ;  /* 0x000000180200b985 */ /* 0x0005e8000c101b08 */
.L_x_240:
[----:B------:R-:W-:Y:S05]  /*c960*/  BSYNC B0 ;  /* 0x0000000000007941 */ /* 0x000fea0003800000 */
.L_x_239:
[----:B------:R-:W-:Y:S05]  /*c970*/  BRA.DIV ~URZ, `(.L_x_241) ;  /* 0x000031827f007947 */ /* 0x000fea000b800000 */
[----:B--2---:R2:W1:Y:S04]  /*c980*/  SHFL.IDX PT, R4, R5, 0x1, 0x1c1f ;  /* 0x003c1f0005047f89 */ /* 0x00446800000e0000 */
[----:B----4-:R2:W4:Y:S02]  /*c990*/  SHFL.IDX PT, R0, R12, 0x1, 0x1c1f ;  /* 0x003c1f000c007f89 */ /* 0x01052400000e0000 */
.L_x_308:
[----:B------:R-:W-:Y:S05]  /*c9a0*/  @P0 BRA `(.L_x_236) ;  /* 0x000011b000000947 */ /* 0x000fea0003800000 */
[----:B------:R-:W5:Y:S04]  /*c9b0*/  LDL R10, [R1+0x44] ;  /* 0x00004400010a7983 */ /* 0x000f680000100800 */
[----:B--2---:R-:W2:Y:S04]  /*c9c0*/  LDL R18, [R1+0x4c] ;  /* 0x00004c0001127983 */ /* 0x004ea80000100800 */
[----:B---3--:R-:W3:Y:S04]  /*c9d0*/  LDL R14, [R1+0x48] ;  /* 0x00004800010e7983 */ /* 0x008ee80000100800 */
[----:B----4-:R-:W4:Y:S04]  /*c9e0*/  LDL R12, [R1+0xa4] ;  /* 0x0000a400010c7983 */ /* 0x010f280000100800 */
[----:B------:R-:W4:Y:S04]  /*c9f0*/  LDL R11, [R1+0x40] ;  /* 0x00004000010b7983 */ /* 0x000f280000100800 */
[----:B------:R-:W4:Y:S04]  /*ca00*/  LDL R16, [R1+0xa8] ;  /* 0x0000a80001107983 */ /* 0x000f280000100800 */
[----:B------:R-:W4:Y:S04]  /*ca10*/  LDL R15, [R1+0x3c] ;  /* 0x00003c00010f7983 */ /* 0x000f280000100800 */
[----:B-1----:R-:W4:Y:S04]  /*ca20*/  LDL R5, [R1+0x38] ;  /* 0x0000380001057983 */ /* 0x002f280000100800 */
[----:B------:R-:W4:Y:S04]  /*ca30*/  LDL R19, [R1+0xa0] ;  /* 0x0000a00001137983 */ /* 0x000f280000100800 */
        /* <DEDUP_REMOVED lines=9> */
[----:B------:R-:W4:Y:S01]  /*cad0*/  LDL R21, [R1+0x88] ;  /* 0x0000880001157983 */ /* 0x000f220000100800 */
[----:B-----5:R-:W-:-:S02]  /*cae0*/  ISETP.GE.AND P0, PT, R10, c[0x0][0x3c8], PT ;  /* 0x0000f2000a007a0c */ /* 0x020fc40003f06270 */
[----:B--2---:R-:W-:Y:S02]  /*caf0*/  ISETP.GE.AND P2, PT, R18, c[0x0][0x3c8], PT ;  /* 0x0000f20012007a0c */ /* 0x004fe40003f46270 */
[----:B---3--:R-:W-:-:S09]  /*cb00*/  ISETP.GE.AND P1, PT, R14, c[0x0][0x3c8], PT ;  /* 0x0000f2000e007a0c */ /* 0x008fd20003f26270 */
[C---:B------:R-:W-:Y:S02]  /*cb10*/  @!P0 LEA R2, P6, R10.reuse, R0, 0x2 ;  /* 0x000000000a028211 */ /* 0x040fe400078c10ff */
[----:B----4-:R-:W-:Y:S02]  /*cb20*/  ISETP.GE.AND P5, PT, R11, c[0x0][0x3c8], PT ;  /* 0x0000f2000b007a0c */ /* 0x010fe40003fa6270 */
[----:B------:R-:W-:Y:S01]  /*cb30*/  @!P0 LEA.HI.X R3, R10, R4, R12, 0x2, P6 ;  /* 0x000000040a038211 */ /* 0x000fe200030f140c */
[----:B------:R-:W-:Y:S01]  /*cb40*/  @!P2 IMAD.MOV.U32 R8, RZ, RZ, R0 ;  /* 0x000000ffff08a224 */ /* 0x000fe200078e0000 */
[----:B------:R-:W2:Y:S01]  /*cb50*/  LDL R10, [R1+0x24] ;  /* 0x00002400010a7983 */ /* 0x000ea20000100800 */
[----:B------:R-:W-:Y:S01]  /*cb60*/  @!P2 IMAD.MOV.U32 R9, RZ, RZ, R4 ;  /* 0x000000ffff09a224 */ /* 0x000fe200078e0004 */
[----:B------:R-:W-:Y:S02]  /*cb70*/  @!P1 LEA R6, P3, R14, R0, 0x2 ;  /* 0x000000000e069211 */ /* 0x000fe400078610ff */
[----:B------:R-:W-:Y:S01]  /*cb80*/  ISETP.GE.AND P4, PT, R15, c[0x0][0x3c8], PT ;  /* 0x0000f2000f007a0c */ /* 0x000fe20003f86270 */
[----:B------:R-:W-:Y:S01]  /*cb90*/  @!P2 IMAD.WIDE R8, R18, 0x4, R8 ;  /* 0x000000041208a825 */ /* 0x000fe200078e0208 */
[----:B------:R-:W3:Y:S01]  /*cba0*/  LDL R12, [R1+0x14] ;  /* 0x00001400010c7983 */ /* 0x000ee20000100800 */
[----:B------:R-:W-:-:S03]  /*cbb0*/  @!P1 LEA.HI.X R7, R14, R4, R16, 0x2, P3 ;  /* 0x000000040e079211 */ /* 0x000fc600018f1410 */
[----:B------:R-:W4:Y:S01]  /*cbc0*/  LDL R18, [R1+0x20] ;  /* 0x0000200001127983 */ /* 0x000f220000100800 */
[----:B------:R-:W-:-:S03]  /*cbd0*/  ISETP.GE.AND P3, PT, R5, c[0x0][0x3c8], PT ;  /* 0x0000f20005007a0c */ /* 0x000fc60003f66270 */
[----:B------:R-:W5:Y:S04]  /*cbe0*/  LDL R16, [R1+0x1c] ;  /* 0x00001c0001107983 */ /* 0x000f680000100800 */
[----:B------:R-:W5:Y:S04]  /*cbf0*/  LDL R14, [R1+0x18] ;  /* 0x00001800010e7983 */ /* 0x000f680000100800 */
[----:B------:R1:W-:Y:S04]  /*cc00*/  @!P2 ST.E.64 [R8.64], R96 ;  /* 0x000000600800a985 */ /* 0x0003e8000c101b08 */
[----:B------:R1:W-:Y:S04]  /*cc10*/  @!P1 ST.E.64 [R6.64], R76 ;  /* 0x0000004c06009985 */ /* 0x0003e8000c101b08 */
[----:B------:R1:W-:Y:S02]  /*cc20*/  @!P0 ST.E.64 [R2.64], R56 ;  /* 0x0000003802008985 */ /* 0x0003e4000c101b08 */
[----:B-1----:R-:W-:-:S04]  /*cc30*/  @!P5 LEA R8, P6, R11, R0, 0x2 ;  /* 0x000000000b08d211 */ /* 0x002fc800078c10ff */
[----:B------:R-:W-:Y:S02]  /*cc40*/  @!P5 LEA.HI.X R9, R11, R4, R19, 0x2, P6 ;  /* 0x000000040b09d211 */ /* 0x000fe400030f1413 */
[----:B------:R-:W5:Y:S01]  /*cc50*/  LDL R11, [R1+0x84] ;  /* 0x00008400010b7983 */ /* 0x000f620000100800 */
[-C--:B------:R-:W-:Y:S02]  /*cc60*/  @!P4 LEA R6, P0, R15, R0.reuse, 0x2 ;  /* 0x000000000f06c211 */ /* 0x080fe400078010ff */
[----:B------:R-:W-:Y:S01]  /*cc70*/  @!P3 LEA R2, P6, R5, R0, 0x2 ;  /* 0x000000000502b211 */ /* 0x000fe200078c10ff */
[----:B------:R-:W5:Y:S01]  /*cc80*/  LDL R19, [R1+0x80] ;  /* 0x0000800001137983 */ /* 0x000f620000100800 */
[-C--:B------:R-:W-:Y:S02]  /*cc90*/  @!P4 LEA.HI.X R7, R15, R4.reuse, R17, 0x2, P0 ;  /* 0x000000040f07c211 */ /* 0x080fe400000f1411 */
[----:B------:R-:W-:Y:S01]  /*cca0*/  @!P3 LEA.HI.X R3, R5, R4, R13, 0x2, P6 ;  /* 0x000000040503b211 */ /* 0x000fe200030f140d */
[----:B------:R-:W5:Y:S04]  /*ccb0*/  LDL R17, [R1+0x7c] ;  /* 0x00007c0001117983 */ /* 0x000f680000100800 */
[----:B------:R-:W5:Y:S04]  /*ccc0*/  LDL R15, [R1+0x78] ;  /* 0x00007800010f7983 */ /* 0x000f680000100800 */
[----:B------:R-:W5:Y:S04]  /*ccd0*/  LDL R13, [R1+0x74] ;  /* 0x00007400010d7983 */ /* 0x000f680000100800 */
[----:B------:R-:W5:Y:S01]  /*cce0*/  LDL R5, [R1+0x10] ;  /* 0x0000100001057983 */ /* 0x000f620000100800 */
[----:B------:R-:W-:-:S02]  /*ccf0*/  ISETP.GE.AND P2, PT, R28, c[0x0][0x3c8], PT ;  /* 0x0000f2001c007a0c */ /* 0x000fc40003f46270 */
[----:B------:R-:W-:Y:S02]  /*cd00*/  ISETP.GE.AND P1, PT, R24, c[0x0][0x3c8], PT ;  /* 0x0000f20018007a0c */ /* 0x000fe40003f26270 */
[----:B------:R-:W-:Y:S01]  /*cd10*/  ISETP.GE.AND P0, PT, R22, c[0x0][0x3c8], PT ;  /* 0x0000f20016007a0c */ /* 0x000fe20003f06270 */
[----:B------:R1:W-:Y:S04]  /*cd20*/  @!P5 ST.E.64 [R8.64], R100 ;  /* 0x000000640800d985 */ /* 0x0003e8000c101b08 */
[----:B------:R1:W-:Y:S01]  /*cd30*/  @!P4 ST.E.64 [R6.64], R80 ;  /* 0x000000500600c985 */ /* 0x0003e2000c101b08 */
[----:B------:R-:W-:-:S03]  /*cd40*/  ISETP.GE.AND P4, PT, R20, c[0x0][0x3c8], PT ;  /* 0x0000f20014007a0c */ /* 0x000fc60003f86270 */
[----:B------:R1:W-:Y:S02]  /*cd50*/  @!P3 ST.E.64 [R2.64], R58 ;  /* 0x0000003a0200b985 */ /* 0x0003e4000c101b08 */
[-C--:B-1----:R-:W-:Y:S02]  /*cd60*/  @!P2 LEA R8, P5, R28, R0.reuse, 0x2 ;  /* 0x000000001c08a211 */ /* 0x082fe400078a10ff */
[----:B------:R-:W-:Y:S02]  /*cd70*/  @!P1 LEA R6, P6, R24, R0, 0x2 ;  /* 0x0000000018069211 */ /* 0x000fe400078c10ff */
[----:B------:R-:W-:Y:S02]  /*cd80*/  @!P2 LEA.HI.X R9, R28, R4, R29, 0x2, P5 ;  /* 0x000000041c09a211 */ /* 0x000fe400028f141d */
[----:B------:R-:W-:Y:S02]  /*cd90*/  @!P0 LEA R2, P3, R22, R0, 0x2 ;  /* 0x0000000016028211 */ /* 0x000fe400078610ff */
[----:B------:R-:W-:-:S02]  /*cda0*/  @!P1 LEA.HI.X R7, R24, R4, R25, 0x2, P6 ;  /* 0x0000000418079211 */ /* 0x000fc400030f1419 */
[----:B------:R-:W-:Y:S01]  /*cdb0*/  @!P0 LEA.HI.X R3, R22, R4, R23, 0x2, P3 ;  /* 0x0000000416038211 */ /* 0x000fe200018f1417 */
[----:B------:R-:W-:Y:S04]  /*cdc0*/  @!P2 ST.E.64 [R8.64], R102 ;  /* 0x000000660800a985 */ /* 0x000fe8000c101b08 */
[----:B------:R1:W-:Y:S04]  /*cdd0*/  @!P1 ST.E.64 [R6.64], R84 ;  /* 0x0000005406009985 */ /* 0x0003e8000c101b08 */
[----:B------:R2:W-:Y:S01]  /*cde0*/  @!P0 ST.E.64 [R2.64], R44 ;  /* 0x0000002c02008985 */ /* 0x0005e2000c101b08 */
[----:B-1----:R-:W-:-:S04]  /*cdf0*/  @!P4 LEA R6, P0, R20, R0, 0x2 ;  /* 0x000000001406c211 */ /* 0x002fc800078010ff */
[----:B------:R-:W-:-:S05]  /*ce00*/  @!P4 LEA.HI.X R7, R20, R4, R21, 0x2, P0 ;  /* 0x000000041407c211 */ /* 0x000fca00000f1415 */
[----:B------:R1:W-:Y:S01]  /*ce10*/  @!P4 ST.E.64 [R6.64], R60 ;  /* 0x0000003c0600c985 */ /* 0x0003e2000c101b08 */
[----:B--2---:R-:W-:Y:S02]  /*ce20*/  ISETP.GE.AND P5, PT, R10, c[0x0][0x3c8], PT ;  /* 0x0000f2000a007a0c */ /* 0x004fe40003fa6270 */
[----:B----4-:R-:W-:Y:S02]  /*ce30*/  ISETP.GE.AND P3, PT, R18, c[0x0][0x3c8], PT ;  /* 0x0000f20012007a0c */ /* 0x010fe40003f66270 */
[----:B---3--:R-:W-:Y:S02]  /*ce40*/  ISETP.GE.AND P0, PT, R12, c[0x0][0x3c8], PT ;  /* 0x0000f2000c007a0c */ /* 0x008fe40003f06270 */
[----:B-----5:R-:W-:Y:S02]  /*ce50*/  ISETP.GE.AND P2, PT, R16, c[0x0][0x3c8], PT ;  /* 0x0000f20010007a0c */ /* 0x020fe40003f46270 */
[----:B------:R-:W-:-:S05]  /*ce60*/  ISETP.GE.AND P1, PT, R14, c[0x0][0x3c8], PT ;  /* 0x0000f2000e007a0c */ /* 0x000fca0003f26270 */
[----:B------:R-:W-:-:S04]  /*ce70*/  @!P5 LEA R2, P6, R10, R0, 0x2 ;  /* 0x000000000a02d211 */ /* 0x000fc800078c10ff */
[----:B------:R-:W-:Y:S02]  /*ce80*/  @!P5 LEA.HI.X R3, R10, R4, R11, 0x2, P6 ;  /* 0x000000040a03d211 */ /* 0x000fe400030f140b */
[-C--:B------:R-:W-:Y:S02]  /*ce90*/  @!P3 LEA R10, P4, R18, R0.reuse, 0x2 ;  /* 0x00000000120ab211 */ /* 0x080fe400078810ff */
[-C--:B------:R-:W-:Y:S01]  /*cea0*/  @!P2 LEA R8, P6, R16, R0.reuse, 0x2 ;  /* 0x000000001008a211 */ /* 0x080fe200078c10ff */
[----:B------:R2:W-:Y:S01]  /*ceb0*/  @!P5 ST.E.64 [R2.64], R64 ;  /* 0x000000400200d985 */ /* 0x0005e2000c101b08 */
[----:B-1----:R-:W-:Y:S02]  /*cec0*/  @!P1 LEA R6, P5, R14, R0, 0x2 ;  /* 0x000000000e069211 */ /* 0x002fe400078a10ff */
[-C--:B------:R-:W-:Y:S02]  /*ced0*/  @!P3 LEA.HI.X R11, R18, R4.reuse, R19, 0x2, P4 ;  /* 0x00000004120bb211 */ /* 0x080fe400020f1413 */
[----:B------:R-:W-:-:S02]  /*cee0*/  @!P2 LEA.HI.X R9, R16, R4, R17, 0x2, P6 ;  /* 0x000000041009a211 */ /* 0x000fc400030f1411 */
[----:B------:R-:W-:Y:S01]  /*cef0*/  @!P1 LEA.HI.X R7, R14, R4, R15, 0x2, P5 ;  /* 0x000000040e079211 */ /* 0x000fe200028f140f */
[----:B------:R1:W-:Y:S04]  /*cf00*/  @!P3 ST.E.64 [R10.64], R82 ;  /* 0x000000520a00b985 */ /* 0x0003e8000c101b08 */
[----:B------:R1:W-:Y:S04]  /*cf10*/  @!P2 ST.E.64 [R8.64], R78 ;  /* 0x0000004e0800a985 */ /* 0x0003e8000c101b08 */
[----:B------:R1:W-:Y:S01]  /*cf20*/  @!P1 ST.E.64 [R6.64], R74 ;  /* 0x0000004a06009985 */ /* 0x0003e2000c101b08 */
[----:B--2---:R-:W-:-:S04]  /*cf30*/  @!P0 LEA R2, P4, R12, R0, 0x2 ;  /* 0x000000000c028211 */ /* 0x004fc800078810ff */
[----:B------:R-:W-:-:S05]  /*cf40*/  @!P0 LEA.HI.X R3, R12, R4, R13, 0x2, P4 ;  /* 0x000000040c038211 */ /* 0x000fca00020f140d */
[----:B------:R1:W-:Y:S01]  /*cf50*/  @!P0 ST.E.64 [R2.64], R54 ;  /* 0x0000003602008985 */ /* 0x0003e2000c101b08 */
[----:B------:R-:W-:-:S13]  /*cf60*/  ISETP.GE.AND P0, PT, R5, c[0x0][0x3c8], PT ;  /* 0x0000f20005007a0c */ /* 0x000fda0003f06270 */
[----:B------:R-:W-:Y:S05]  /*cf70*/  @P0 BRA `(.L_x_236) ;  /* 0x00000be000000947 */ /* 0x000fea0003800000 */
[----:B------:R-:W2:Y:S01]  /*cf80*/  LDL R12, [R1+0x70] ;  /* 0x00007000010c7983 */ /* 0x000ea20000100800 */
[----:B-1----:R-:W-:-:S04]  /*cf90*/  LEA R2, P0, R5, R0, 0x2 ;  /* 0x0000000005027211 */ /* 0x002fc800078010ff */
[----:B--2---:R-:W-:-:S05]  /*cfa0*/  LEA.HI.X R3, R5, R4, R12, 0x2, P0 ;  /* 0x0000000405037211 */ /* 0x004fca00000f140c */
[----:B------:R1:W-:Y:S01]  /*cfb0*/  ST.E.64 [R2.64], R26 ;  /* 0x0000001a02007985 */ /* 0x0003e2000c101b08 */
[----:B------:R-:W-:Y:S05]  /*cfc0*/  BRA `(.L_x_236) ;  /* 0x00000b9000007947 */ /* 0x000fea0003800000 */
.L_x_221:
[----:B------:R-:W2:Y:S01]  /*cfd0*/  LDL.LU R6, [R1] ;  /* 0x0000000001067983 */ /* 0x000ea20000300800 */
[----:B------:R-:W-:Y:S02]  /*cfe0*/  ISETP.NE.U32.AND P1, PT, RZ, c[0x0][0x508], PT ;  /* 0x00014200ff007a0c */ /* 0x000fe40003f25070 */
[----:B------:R-:W-:Y:S01]  /*cff0*/  ISETP.NE.U32.AND P3, PT, RZ, c[0x0][0x500], PT ;  /* 0x00014000ff007a0c */ /* 0x000fe20003f65070 */
[----:B------:R-:W3:Y:S01]  /*d000*/  LDL.LU R0, [R1+0x4] ;  /* 0x0000040001007983 */ /* 0x000ee20000300800 */
[----:B------:R-:W-:Y:S01]  /*d010*/  ISETP.NE.AND.EX P1, PT, RZ, c[0x0][0x50c], PT, P1 ;  /* 0x00014300ff007a0c */ /* 0x000fe20003f25310 */
[----:B------:R-:W-:Y:S01]  /*d020*/  IMAD.MOV.U32 R8, RZ, RZ, RZ ;  /* 0x000000ffff087224 */ /* 0x000fe200078e00ff */
[----:B------:R-:W-:Y:S01]  /*d030*/  ISETP.NE.AND.EX P3, PT, RZ, c[0x0][0x504], PT, P3 ;  /* 0x00014100ff007a0c */ /* 0x000fe20003f65330 */
[----:B------:R-:W-:Y:S01]  /*d040*/  IMAD.MOV.U32 R20, RZ, RZ, c[0x0][0x388] ;  /* 0x0000e200ff147624 */ /* 0x000fe200078e00ff */
[----:B------:R-:W-:-:S09]  /*d050*/  IADD3 R2, P2, R252, c[0x0][0x500], RZ ;  /* 0x00014000fc027a10 */ /* 0x000fd20007f5e0ff */
[----:B------:R-:W-:Y:S02]  /*d060*/  @P1 IADD3 R4, P0, R252, c[0x0][0x508], RZ ;  /* 0x00014200fc041a10 */ /* 0x000fe40007f1e0ff */
[C---:B--2---:R-:W-:Y:S02]  /*d070*/  IADD3.X R3, R6.reuse, c[0x0][0x504], RZ, P2, !PT ;  /* 0x0001410006037a10 */ /* 0x044fe400017fe4ff */
[----:B-1----:R-:W-:-:S03]  /*d080*/  @P1 IADD3.X R5, R6, c[0x0][0x50c], RZ, P0, !PT ;  /* 0x0001430006051a10 */ /* 0x002fc600007fe4ff */
[----:B------:R1:W5:Y:S04]  /*d090*/  @P3 LDG.E R8, [R2.64] ;  /* 0x0000000802083981 */ /* 0x000368000c1e1900 */
[----:B------:R1:W5:Y:S01]  /*d0a0*/  @P1 LDG.E R20, [R4.64] ;  /* 0x0000000804141981 */ /* 0x000362000c1e1900 */
[----:B---3--:R-:W-:-:S04]  /*d0b0*/  ISETP.NE.AND P0, PT, R0, RZ, PT ;  /* 0x000000ff0000720c */ /* 0x008fc80003f05270 */
[----:B------:R-:W-:Y:S01]  /*d0c0*/  SEL R19, R0, c[0x0][0x3d4], P0 ;  /* 0x0000f50000137a07 */ /* 0x000fe20000000000 */
[----:B------:R-:W-:Y:S05]  /*d0d0*/  @P1 BRA `(.L_x_242) ;  /* 0x0000004000001947 */ /* 0x000fea0003800000 */
[----:B------:R-:W-:Y:S05]  /*d0e0*/  @!P3 BRA `(.L_x_242) ;  /* 0x000000300000b947 */ /* 0x000fea0003800000 */
[----:B------:R2:W3:Y:S04]  /*d0f0*/  LDG.E R0, [R2.64] ;  /* 0x0000000802007981 */ /* 0x0004e8000c1e1900 */
[----:B-12---:R-:W3:Y:S02]  /*d100*/  LDG.E R2, [R2.64+0x4] ;  /* 0x0000040802027981 */ /* 0x006ee4000c1e1900 */
[----:B---3-5:R-:W-:Y:S02]  /*d110*/  IADD3 R20, -R0, R2, RZ ;  /* 0x0000000200147210 */ /* 0x028fe40007ffe1ff */
.L_x_242:
[----:B------:R-:W2:Y:S01]  /*d120*/  LDL.LU R0, [R1+0xc] ;  /* 0x00000c0001007983 */ /* 0x000ea20000300800 */
[----:B------:R-:W-:Y:S01]  /*d130*/  BSSY B0, `(.L_x_243) ;  /* 0x0000038000007945 */ /* 0x000fe20003800000 */
[----:B------:R-:W-:Y:S02]  /*d140*/  LOP3.LUT R9, R246, 0xffff, RZ, 0xc0, !PT ;  /* 0x0000fffff6097812 */ /* 0x000fe400078ec0ff */
[----:B-1----:R-:W1:Y:S01]  /*d150*/  S2R R2, SR_TID.X ;  /* 0x0000000000027919 */ /* 0x002e620000002100 */
[----:B------:R-:W-:-:S02]  /*d160*/  SEL R15, R251, RZ, !P3 ;  /* 0x000000fffb0f7207 */ /* 0x000fc40005800000 */
[----:B-----5:R-:W-:Y:S02]  /*d170*/  SHF.R.S32.HI R18, RZ, 0x1f, R8 ;  /* 0x0000001fff127819 */ /* 0x020fe40000011408 */
[----:B-1----:R-:W-:Y:S02]  /*d180*/  ISETP.GT.AND P0, PT, R2, 0x7f, PT ;  /* 0x0000007f0200780c */ /* 0x002fe40003f04270 */
[----:B--2---:R-:W-:-:S11]  /*d190*/  SEL R21, R0, RZ, !P3 ;  /* 0x000000ff00157207 */ /* 0x004fd60005800000 */
[----:B------:R-:W-:Y:S05]  /*d1a0*/  @P0 BRA `(.L_x_244) ;  /* 0x0000030000000947 */ /* 0x000fea0003800000 */
[----:B------:R-:W-:Y:S01]  /*d1b0*/  IMAD R0, R20, c[0x0][0x4e8], RZ ;  /* 0x00013a0014007a24 */ /* 0x000fe200078e02ff */
[----:B------:R-:W-:-:S04]  /*d1c0*/  LEA R14, R245, R2, 0x7 ;  /* 0x00000002f50e7211 */ /* 0x000fc800078e38ff */
[----:B------:R-:W-:-:S13]  /*d1d0*/  ISETP.GE.AND P0, PT, R14, R0, PT ;  /* 0x000000000e00720c */ /* 0x000fda0003f06270 */
[----:B------:R-:W-:Y:S05]  /*d1e0*/  @P0 BRA `(.L_x_244) ;  /* 0x000002c000000947 */ /* 0x000fea0003800000 */
[----:B------:R-:W2:Y:S01]  /*d1f0*/  LDL.LU R22, [R1+0x8] ;  /* 0x0000080001167983 */ /* 0x000ea20000300800 */
[----:B------:R-:W-:Y:S01]  /*d200*/  IMAD.MOV.U32 R0, RZ, RZ, 0x368 ;  /* 0x00000368ff007424 */ /* 0x000fe200078e00ff */
[----:B------:R-:W-:-:S04]  /*d210*/  ISETP.GT.AND P2, PT, R19, 0x1, PT ;  /* 0x000000011300780c */ /* 0x000fc80003f44270 */
[----:B------:R-:W-:-:S04]  /*d220*/  SEL R0, R0, 0x328, P2 ;  /* 0x0000032800007807 */ /* 0x000fc80001000000 */
[----:B------:R1:W3:Y:S08]  /*d230*/  LDC.64 R6, c[0x0][R0+0x170] ;  /* 0x00005c0000067b82 */ /* 0x0002f00000000a00 */
[----:B------:R1:W4:Y:S08]  /*d240*/  LDC.64 R4, c[0x0][R0+0x168] ;  /* 0x00005a0000047b82 */ /* 0x0003300000000a00 */
[----:B------:R1:W5:Y:S08]  /*d250*/  LDC.64 R12, c[0x0][R0+0x178] ;  /* 0x00005e00000c7b82 */ /* 0x0003700000000a00 */
[----:B------:R1:W2:Y:S02]  /*d260*/  LDC.64 R10, c[0x0][R0+0x160] ;  /* 0x00005800000a7b82 */ /* 0x0002a40000000a00 */
[----:B-1----:R-:W-:-:S02]  /*d270*/  IMAD.MOV.U32 R0, RZ, RZ, c[0x0][0x4e8] ;  /* 0x00013a00ff007624 */ /* 0x002fc400078e00ff */
[-C--:B---3--:R-:W-:Y:S02]  /*d280*/  IMAD R7, R7, R15.reuse, RZ ;  /* 0x0000000f07077224 */ /* 0x088fe400078e02ff */
[----:B------:R-:W-:Y:S01]  /*d290*/  IMAD.WIDE.U32 R2, R6, R15, RZ ;  /* 0x0000000f06027225 */ /* 0x000fe200078e00ff */
[----:B------:R-:W-:Y:S02]  /*d2a0*/  ISETP.NE.AND P0, PT, R0, 0x1, PT ;  /* 0x000000010000780c */ /* 0x000fe40003f05270 */
[----:B------:R-:W-:Y:S01]  /*d2b0*/  MOV R0, R14 ;  /* 0x0000000e00007202 */ /* 0x000fe20000000f00 */
[----:B------:R-:W-:Y:S02]  /*d2c0*/  IMAD R7, R6, R21, R7 ;  /* 0x0000001506077224 */ /* 0x000fe400078e0207 */
[-C--:B----4-:R-:W-:Y:S02]  /*d2d0*/  IMAD R16, R5, R9.reuse, RZ ;  /* 0x0000000905107224 */ /* 0x090fe400078e02ff */
[----:B------:R-:W-:Y:S01]  /*d2e0*/  IMAD.WIDE.U32 R4, R4, R9, RZ ;  /* 0x0000000904047225 */ /* 0x000fe200078e00ff */
[----:B------:R-:W-:-:S03]  /*d2f0*/  IADD3 R3, R3, R7, RZ ;  /* 0x0000000703037210 */ /* 0x000fc60007ffe0ff */
[----:B------:R-:W-:Y:S02]  /*d300*/  IMAD.IADD R16, R5, 0x1, R16 ;  /* 0x0000000105107824 */ /* 0x000fe400078e0210 */
[----:B------:R-:W-:-:S05]  /*d310*/  @P0 IMAD.HI.U32 R17, R14, c[0x0][0x4ec], RZ ;  /* 0x00013b000e110a27 */ /* 0x000fca00078e00ff */
[----:B------:R-:W-:Y:S02]  /*d320*/  @P0 SHF.R.U32.HI R0, RZ, c[0x0][0x4f0], R17 ;  /* 0x00013c00ff000a19 */ /* 0x000fe40000011611 */
[----:B------:R-:W-:-:S03]  /*d330*/  IADD3 R17, P1, P0, R2, R4, R8 ;  /* 0x0000000402117210 */ /* 0x000fc6000783e008 */
[----:B------:R-:W-:-:S04]  /*d340*/  IMAD.MOV R2, RZ, RZ, -R0 ;  /* 0x000000ffff027224 */ /* 0x000fc800078e0a00 */
[----:B------:R-:W-:Y:S01]  /*d350*/  IMAD R2, R2, c[0x0][0x4e8], R14 ;  /* 0x00013a0002027a24 */ /* 0x000fe200078e020e */
[----:B--2---:R-:W-:-:S05]  /*d360*/  SEL R6, R22, RZ, P2 ;  /* 0x000000ff16067207 */ /* 0x004fca0001000000 */
[-C--:B-----5:R-:W-:Y:S02]  /*d370*/  IMAD R7, R13, R6.reuse, RZ ;  /* 0x000000060d077224 */ /* 0x0a0fe400078e02ff */
[----:B------:R-:W-:Y:S01]  /*d380*/  IMAD.WIDE.U32 R4, R12, R6, RZ ;  /* 0x000000060c047225 */ /* 0x000fe200078e00ff */
[----:B------:R-:W-:Y:S02]  /*d390*/  IADD3.X R12, R3, R16, R18, P1, P0 ;  /* 0x00000010030c7210 */ /* 0x000fe40000fe0412 */
[----:B------:R-:W-:Y:S02]  /*d3a0*/  SHF.R.S32.HI R3, RZ, 0x1f, R0 ;  /* 0x0000001fff037819 */ /* 0x000fe40000011400 */
[----:B------:R-:W-:Y:S01]  /*d3b0*/  IADD3 R5, R5, R7, RZ ;  /* 0x0000000705057210 */ /* 0x000fe20007ffe0ff */
[----:B------:R-:W-:Y:S01]  /*d3c0*/  IMAD.MOV.U32 R7, RZ, RZ, c[0x0][0x4a8] ;  /* 0x00012a00ff077624 */ /* 0x000fe200078e00ff */
[----:B------:R-:W-:Y:S01]  /*d3d0*/  IADD3 R4, P1, P0, R0, R17, R4 ;  /* 0x0000001100047210 */ /* 0x000fe2000783e004 */
[----:B------:R-:W-:Y:S01]  /*d3e0*/  IMAD R0, R11, R2, RZ ;  /* 0x000000020b007224 */ /* 0x000fe200078e02ff */
[----:B------:R-:W-:-:S02]  /*d3f0*/  SHF.R.S32.HI R6, RZ, 0x1f, R2 ;  /* 0x0000001fff067819 */ /* 0x000fc40000011402 */
[----:B------:R-:W-:-:S03]  /*d400*/  IADD3.X R5, R3, R12, R5, P1, P0 ;  /* 0x0000000c03057210 */ /* 0x000fc60000fe0405 */
[C---:B------:R-:W-:Y:S02]  /*d410*/  IMAD R0, R10.reuse, R6, R0 ;  /* 0x000000060a007224 */ /* 0x040fe400078e0200 */
[----:B------:R-:W-:Y:S01]  /*d420*/  IMAD.WIDE.U32 R2, R10, R2, R4 ;  /* 0x000000020a027225 */ /* 0x000fe200078e0004 */
[----:B------:R-:W-:Y:S02]  /*d430*/  MOV R5, c[0x0][0x4ac] ;  /* 0x00012b0000057a02 */ /* 0x000fe40000000f00 */
[----:B------:R-:W-:Y:S01]  /*d440*/  SEL R4, R7, c[0x0][0x450], P2 ;  /* 0x0001140007047a07 */ /* 0x000fe20001000000 */
[----:B------:R-:W-:Y:S01]  /*d450*/  IMAD.IADD R0, R3, 0x1, R0 ;  /* 0x0000000103007824 */ /* 0x000fe200078e0200 */
[----:B------:R-:W-:Y:S02]  /*d460*/  SEL R5, R5, c[0x0][0x454], P2 ;  /* 0x0001150005057a07 */ /* 0x000fe40001000000 */
[----:B------:R-:W-:-:S04]  /*d470*/  LEA R4, P0, R2, R4, 0x2 ;  /* 0x0000000402047211 */ /* 0x000fc800078010ff */
[----:B------:R-:W-:Y:S02]  /*d480*/  LEA.HI.X R5, R2, R5, R0, 0x2, P0 ;  /* 0x0000000502057211 */ /* 0x000fe400000f1400 */
[----:B------:R-:W-:-:S05]  /*d490*/  MOV R0, 0xff800000 ;  /* 0xff80000000007802 */ /* 0x000fca0000000f00 */
[----:B------:R1:W-:Y:S02]  /*d4a0*/  STG.E [R4.64], R0 ;  /* 0x0000000004007986 */ /* 0x0003e4000c101908 */
.L_x_244:
[----:B------:R-:W-:Y:S05]  /*d4b0*/  BSYNC B0 ;  /* 0x0000000000007941 */ /* 0x000fea0003800000 */
.L_x_243:
[----:B------:R-:W-:-:S13]  /*d4c0*/  ISETP.GT.AND P0, PT, R19, 0x1, PT ;  /* 0x000000011300780c */ /* 0x000fda0003f04270 */
[----:B------:R-:W-:Y:S05]  /*d4d0*/  @P0 BRA `(.L_x_236) ;  /* 0x0000068000000947 */ /* 0x000fea0003800000 */
[----:B------:R-:W-:Y:S01]  /*d4e0*/  MOV R2, c[0x0][0x4e8] ;  /* 0x00013a0000027a02 */ /* 0x000fe20000000f00 */
[----:B-1----:R-:W-:Y:S01]  /*d4f0*/  IMAD R0, R18, c[0x0][0x3a0], RZ ;  /* 0x0000e80012007a24 */ /* 0x002fe200078e02ff */
[----:B------:R-:W-:Y:S01]  /*d500*/  LEA R4, R233, R234, 0x5 ;  /* 0x000000eae9047211 */ /* 0x000fe200078e28ff */
[----:B------:R-:W-:Y:S01]  /*d510*/  IMAD R5, R21, c[0x0][0x3f0], RZ ;  /* 0x0000fc0015057a24 */ /* 0x000fe200078e02ff */
[----:B------:R-:W-:Y:S01]  /*d520*/  ISETP.NE.AND P0, PT, R2, 0x1, PT ;  /* 0x000000010200780c */ /* 0x000fe20003f05270 */
[----:B------:R-:W-:Y:S01]  /*d530*/  IMAD.WIDE.U32 R2, R8, c[0x0][0x3a0], RZ ;  /* 0x0000e80008027a25 */ /* 0x000fe200078e00ff */
[----:B------:R-:W-:-:S03]  /*d540*/  LEA R4, R245, R4, 0x7 ;  /* 0x00000004f5047211 */ /* 0x000fc600078e38ff */
[----:B------:R-:W-:Y:S01]  /*d550*/  IMAD R8, R8, c[0x0][0x3a4], R0 ;  /* 0x0000e90008087a24 */ /* 0x000fe200078e0200 */
[----:B------:R-:W-:Y:S01]  /*d560*/  MOV R0, R4 ;  /* 0x0000000400007202 */ /* 0x000fe20000000f00 */
[----:B------:R-:W-:-:S03]  /*d570*/  IMAD R7, R15, c[0x0][0x3f4], R5 ;  /* 0x0000fd000f077a24 */ /* 0x000fc600078e0205 */
[----:B------:R-:W-:-:S03]  /*d580*/  IADD3 R3, R3, R8, RZ ;  /* 0x0000000803037210 */ /* 0x000fc60007ffe0ff */
[----:B------:R-:W-:-:S04]  /*d590*/  @P0 IMAD.HI.U32 R6, R4, c[0x0][0x4ec], RZ ;  /* 0x00013b0004060a27 */ /* 0x000fc800078e00ff */
[----:B------:R-:W-:Y:S01]  /*d5a0*/  IMAD.WIDE.U32 R2, R9, c[0x0][0x3e8], R2 ;  /* 0x0000fa0009027a25 */ /* 0x000fe200078e0002 */
[----:B------:R-:W-:-:S03]  /*d5b0*/  @P0 SHF.R.U32.HI R0, RZ, c[0x0][0x4f0], R6 ;  /* 0x00013c00ff000a19 */ /* 0x000fc60000011606 */
[----:B------:R-:W-:Y:S01]  /*d5c0*/  IMAD R3, R9, c[0x0][0x3ec], R3 ;  /* 0x0000fb0009037a24 */ /* 0x000fe200078e0203 */
[----:B------:R-:W-:Y:S02]  /*d5d0*/  SHF.R.S32.HI R6, RZ, 0x1f, R0 ;  /* 0x0000001fff067819 */ /* 0x000fe40000011400 */
[----:B------:R-:W-:Y:S01]  /*d5e0*/  IADD3 R5, -R0, RZ, RZ ;  /* 0x000000ff00057210 */ /* 0x000fe20007ffe1ff */
[----:B------:R-:W-:-:S04]  /*d5f0*/  IMAD.WIDE.U32 R2, R15, c[0x0][0x3f0], R2 ;  /* 0x0000fc000f027a25 */ /* 0x000fc800078e0002 */
[----:B------:R-:W-:Y:S01]  /*d600*/  IMAD R6, R6, c[0x0][0x3e0], RZ ;  /* 0x0000f80006067a24 */ /* 0x000fe200078e02ff */
[----:B------:R-:W-:Y:S01]  /*d610*/  IADD3 R3, R3, R7, RZ ;  /* 0x0000000703037210 */ /* 0x000fe20007ffe0ff */
[----:B------:R-:W-:Y:S02]  /*d620*/  IMAD R4, R5, c[0x0][0x4e8], R4 ;  /* 0x00013a0005047a24 */ /* 0x000fe400078e0204 */
        /* <DEDUP_REMOVED lines=12> */
.L_x_309:
[----:B------:R-:W-:Y:S05]  /*d6f0*/  BRA.DIV ~URZ, `(.L_x_246) ;  /* 0x000025427f007947 */ /* 0x000fea000b800000 */
[----:B------:R3:W4:Y:S02]  /*d700*/  SHFL.IDX PT, R0, R10, RZ, 0x181f ;  /* 0x00181fff0a007589 */ /* 0x00072400000e0000 */
.L_x_310:
[----:B------:R-:W-:Y:S01]  /*d710*/  IMAD R8, R20, c[0x0][0x4e8], RZ ;  /* 0x00013a0014087a24 */ /* 0x000fe200078e02ff */
        /* <DEDUP_REMOVED lines=10> */
[-C--:B--2---:R-:W-:Y:S02]  /*d7c0*/  @!P1 LEA.HI.X R5, R231, R9.reuse, R12, 0x1, P3 ;  /* 0x00000009e7059211 */ /* 0x084fe400018f0c0c */
[----:B------:R-:W-:-:S03]  /*d7d0*/  @!P0 LEA.HI.X R3, R235, R9, R11, 0x1, P2 ;  /* 0x00000009eb038211 */ /* 0x000fc600010f0c0b */
[----:B------:R2:W-:Y:S04]  /*d7e0*/  @!P1 ST.E.128 [R4.64], RZ ;  /* 0x000000ff04009985 */ /* 0x0005e8000c101d08 */
[----:B------:R2:W-:Y:S02]  /*d7f0*/  @!P0 ST.E.128 [R2.64], RZ ;  /* 0x000000ff02008985 */ /* 0x0005e4000c101d08 */
.L_x_248:
[----:B------:R-:W-:Y:S05]  /*d800*/  BSYNC B0 ;  /* 0x0000000000007941 */ /* 0x000fea0003800000 */
.L_x_247:
[----:B------:R-:W-:Y:S05]  /*d810*/  BRA.DIV ~URZ, `(.L_x_249) ;  /* 0x000024927f007947 */ /* 0x000fea000b800000 */
[----:B--2---:R2:W1:Y:S04]  /*d820*/  SHFL.IDX PT, R9, R7, 0x1, 0x181f ;  /* 0x00381f0007097f89 */ /* 0x00446800000e0000 */
[----:B----4-:R2:W4:Y:S02]  /*d830*/  SHFL.IDX PT, R0, R10, 0x1, 0x181f ;  /* 0x00381f000a007f89 */ /* 0x01052400000e0000 */
.L_x_311:
[----:B------:R-:W-:Y:S01]  /*d840*/  IADD3 R2, R6, 0x20, RZ ;  /* 0x0000002006027810 */ /* 0x000fe20007ffe0ff */
        /* <DEDUP_REMOVED lines=9> */
[-C--:B-1----:R-:W-:Y:S02]  /*d8e0*/  @!P1 LEA.HI.X R5, R231, R9.reuse, R12, 0x1, P3 ;  /* 0x00000009e7059211 */ /* 0x082fe400018f0c0c */
[----:B------:R-:W-:-:S03]  /*d8f0*/  @!P0 LEA.HI.X R3, R235, R9, R11, 0x1, P2 ;  /* 0x00000009eb038211 */ /* 0x000fc600010f0c0b */
[----:B------:R1:W-:Y:S04]  /*d900*/  @!P1 ST.E.128 [R4.64], RZ ;  /* 0x000000ff04009985 */ /* 0x0003e8000c101d08 */
[----:B------:R1:W-:Y:S02]  /*d910*/  @!P0 ST.E.128 [R2.64], RZ ;  /* 0x000000ff02008985 */ /* 0x0003e4000c101d08 */
.L_x_251:
[----:B------:R-:W-:Y:S05]  /*d920*/  BSYNC B0 ;  /* 0x0000000000007941 */ /* 0x000fea0003800000 */
.L_x_250:
[----:B------:R-:W-:Y:S05]  /*d930*/  BRA.DIV ~URZ, `(.L_x_252) ;  /* 0x000024427f007947 */ /* 0x000fea000b800000 */
[----:B-1----:R1:W2:Y:S02]  /*d940*/  SHFL.IDX PT, R9, R7, 0x2, 0x181f ;  /* 0x00581f0007097f89 */ /* 0x0022a400000e0000 */
.L_x_312:
[----:B------:R-:W-:Y:S05]  /*d950*/  BRA.DIV ~URZ, `(.L_x_253) ;  /* 0x000024927f007947 */ /* 0x000fea000b800000 */
[----:B----4-:R4:W1:Y:S02]  /*d960*/  SHFL.IDX PT, R0, R10, 0x2, 0x181f ;  /* 0x00581f000a007f89 */ /* 0x01086400000e0000 */
.L_x_313:
        /* <DEDUP_REMOVED lines=8> */
[-C--:B-1----:R-:W-:Y:S02]  /*d9f0*/  @!P1 LEA R4, P3, R231, R0.reuse, 0x1 ;  /* 0x00000000e7049211 */ /* 0x082fe400078608ff */
[----:B------:R-:W-:Y:S02]  /*da00*/  @!P0 LEA R2, P2, R235, R0, 0x1 ;  /* 0x00000000eb028211 */ /* 0x000fe400078408ff */
[-C--:B--2---:R-:W-:Y:S02]  /*da10*/  @!P1 LEA.HI.X R5, R231, R9.reuse, R12, 0x1, P3 ;  /* 0x00000009e7059211 */ /* 0x084fe400018f0c0c */
[----:B------:R-:W-:-:S03]  /*da20*/  @!P0 LEA.HI.X R3, R235, R9, R11, 0x1, P2 ;  /* 0x00000009eb038211 */ /* 0x000fc600010f0c0b */
[----:B------:R1:W-:Y:S04]  /*da30*/  @!P1 ST.E.128 [R4.64], RZ ;  /* 0x000000ff04009985 */ /* 0x0003e8000c101d08 */
[----:B------:R1:W-:Y:S02]  /*da40*/  @!P0 ST.E.128 [R2.64], RZ ;  /* 0x000000ff02008985 */ /* 0x0003e4000c101d08 */
.L_x_255:
[----:B------:R-:W-:Y:S05]  /*da50*/  BSYNC B0 ;  /* 0x0000000000007941 */ /* 0x000fea0003800000 */
.L_x_254:
[----:B------:R-:W-:Y:S05]  /*da60*/  BRA.DIV ~URZ, `(.L_x_256) ;  /* 0x000023f27f007947 */ /* 0x000fea000b800000 */
[----:B-12---:R-:W1:Y:S04]  /*da70*/  SHFL.IDX PT, R7, R7, 0x3, 0x181f ;  /* 0x00781f0007077f89 */ /* 0x006e6800000e0000 */
[----:B------:R2:W3:Y:S02]  /*da80*/  SHFL.IDX PT, R0, R10, 0x3, 0x181f ;  /* 0x00781f000a007f89 */ /* 0x0004e400000e0000 */
.L_x_314:
[----:B------:R-:W-:-:S04]  /*da90*/  IADD3 R6, R6, 0x60, RZ ;  /* 0x0000006006067810 */ /* 0x000fc80007ffe0ff */
[----:B------:R-:W-:-:S13]  /*daa0*/  ISETP.GE.AND P0, PT, R6, R8, PT ;  /* 0x000000080600720c */ /* 0x000fda0003f06270 */
[----:B------:R-:W-:Y:S05]  /*dab0*/  @P0 BRA `(.L_x_236) ;  /* 0x000000a000000947 */ /* 0x000fea0003800000 */
[----:B------:R-:W-:Y:S02]  /*dac0*/  ISETP.GE.AND P1, PT, R231, c[0x0][0x3c8], PT ;  /* 0x0000f200e7007a0c */ /* 0x000fe40003f26270 */
[----:B------:R-:W-:Y:S02]  /*dad0*/  ISETP.GE.AND P0, PT, R235, c[0x0][0x3c8], PT ;  /* 0x0000f200eb007a0c */ /* 0x000fe40003f06270 */
[----:B--234-:R-:W-:Y:S02]  /*dae0*/  SHF.R.S32.HI R10, RZ, 0x1f, R231 ;  /* 0x0000001fff0a7819 */ /* 0x01cfe400000114e7 */
[----:B------:R-:W-:-:S07]  /*daf0*/  SHF.R.S32.HI R9, RZ, 0x1f, R235 ;  /* 0x0000001fff097819 */ /* 0x000fce00000114eb */
[-C--:B------:R-:W-:Y:S02]  /*db00*/  @!P1 LEA R4, P3, R231, R0.reuse, 0x1 ;  /* 0x00000000e7049211 */ /* 0x080fe400078608ff */
[----:B------:R-:W-:Y:S02]  /*db10*/  @!P0 LEA R2, P2, R235, R0, 0x1 ;  /* 0x00000000eb028211 */ /* 0x000fe400078408ff */
[-C--:B-1----:R-:W-:Y:S02]  /*db20*/  @!P1 LEA.HI.X R5, R231, R7.reuse, R10, 0x1, P3 ;  /* 0x00000007e7059211 */ /* 0x082fe400018f0c0a */
[----:B------:R-:W-:-:S03]  /*db30*/  @!P0 LEA.HI.X R3, R235, R7, R9, 0x1, P2 ;  /* 0x00000007eb038211 */ /* 0x000fc600010f0c09 */
[----:B------:R1:W-:Y:S04]  /*db40*/  @!P1 ST.E.128 [R4.64], RZ ;  /* 0x000000ff04009985 */ /* 0x0003e8000c101d08 */
[----:B------:R1:W-:Y:S02]  /*db50*/  @!P0 ST.E.128 [R2.64], RZ ;  /* 0x000000ff02008985 */ /* 0x0003e4000c101d08 */
.L_x_236:
[----:B------:R-:W-:Y:S05]  /*db60*/  BSYNC B1 ;  /* 0x0000000000017941 */ /* 0x000fea0003800000 */
.L_x_220:
[----:B------:R-:W-:-:S13]  /*db70*/  ISETP.NE.AND P0, PT, RZ, UR6, PT ;  /* 0x00000006ff007c0c */ /* 0x000fda000bf05270 */
[----:B------:R-:W-:Y:S01]  /*db80*/  @P0 WARPSYNC 0xffffffff ;  /* 0xffffffff00000948 */ /* 0x000fe20003800000 */
[----:B------:R-:W-:Y:S06]  /*db90*/  @P0 BAR.SYNC.DEFER_BLOCKING 0x5, 0x100 ;  /* 0x0144000000000b1d */ /* 0x000fec0000010000 */
[----:B------:R-:W2:Y:S04]  /*dba0*/  @P0 LDS.128 R244, [0xf100] ;  /* 0x00f10000fff40984 */ /* 0x000ea80000000c00 */
[----:B------:R-:W-:Y:S06]  /*dbb0*/  @P0 BAR.ARV 0x4, 0x100 ;  /* 0x0104000000000b1d */ /* 0x000fec0000002000 */
[----:B------:R-:W-:Y:S05]  /*dbc0*/  @P0 BRA `(.L_x_257) ;  /* 0x00000ad000000947 */ /* 0x000fea0003800000 */
[----:B-1-34-:R-:W1:Y:S01]  /*dbd0*/  S2R R0, SR_TID.X ;  /* 0x0000000000007919 */ /* 0x01ae620000002100 */
[----:B------:R-:W-:Y:S01]  /*dbe0*/  IMAD.MOV.U32 R7, RZ, RZ, RZ ;  /* 0x000000ffff077224 */ /* 0x000fe200078e00ff */
[----:B-1----:R-:W-:-:S04]  /*dbf0*/  LOP3.LUT R13, R0, 0x1f, RZ, 0xc0, !PT ;  /* 0x0000001f000d7812 */ /* 0x002fc800078ec0ff */
[----:B------:R-:W-:Y:S01]  /*dc00*/  ISETP.NE.AND P5, PT, R13, 0x1f, PT ;  /* 0x0000001f0d00780c */ /* 0x000fe20003fa5270 */
[----:B------:R-:W-:Y:S10]  /*dc10*/  BRA.DIV ~URZ, `(.L_x_258) ;  /* 0x000023127f007947 */ /* 0x000ff4000b800000 */
[----:B--2---:R1:W2:Y:S02]  /*dc20*/  SHFL.IDX PT, R9, R62, RZ, 0x1f ;  /* 0x00001fff3e097589 */ /* 0x0042a400000e0000 */
.L_x_315:
[----:B------:R-:W-:Y:S05]  /*dc30*/  BRA.DIV ~URZ, `(.L_x_259) ;  /* 0x000023627f007947 */ /* 0x000fea000b800000 */
[----:B------:R3:W4:Y:S02]  /*dc40*/  SHFL.IDX PT, R8, R62, 0x1, 0x1f ;  /* 0x00201f003e087f89 */ /* 0x00072400000e0000 */
.L_x_316:
[----:B------:R-:W-:Y:S02]  /*dc50*/  IMAD.IADD R0, R247, 0x1, R13 ;  /* 0x00000001f7007824 */ /* 0x000fe400078e020d */
[----:B------:R-:W-:-:S03]  /*dc60*/  IMAD.MOV.U32 R6, RZ, RZ, RZ ;  /* 0x000000ffff067224 */ /* 0x000fc600078e00ff */
[----:B------:R-:W-:-:S13]  /*dc70*/  ISETP.GE.OR P0, PT, R0, c[0x0][0x53c], !P5 ;  /* 0x00014f0000007a0c */ /* 0x000fda0006f06670 */
[----:B------:R-:W-:Y:S01]  /*dc80*/  @!P0 IMAD.MOV.U32 R2, RZ, RZ, 0x4 ;  /* 0x00000004ff028424 */ /* 0x000fe200078e00ff */
[----:B------:R-:W-:-:S03]  /*dc90*/  @!P0 MOV R3, 0x4 ;  /* 0x0000000400038802 */ /* 0x000fc60000000f00 */
[----:B------:R-:W-:-:S04]  /*dca0*/  @!P0 IMAD.WIDE R4, R0, R2, c[0x0][0x580] ;  /* 0x0001600000048625 */ /* 0x000fc800078e0202 */
[----:B------:R-:W-:Y:S01]  /*dcb0*/  @!P0 IMAD.WIDE R2, R0, R3, c[0x0][0x578] ;  /* 0x00015e0000028625 */ /* 0x000fe200078e0203 */
[----:B------:R-:W5:Y:S04]  /*dcc0*/  @!P0 LDG.E R6, [R4.64] ;  /* 0x0000000804068981 */ /* 0x000f68000c1e1900 */
[----:B------:R-:W5:Y:S01]  /*dcd0*/  @!P0 LDG.E R7, [R2.64] ;  /* 0x0000000802078981 */ /* 0x000f62000c1e1900 */
[C---:B------:R-:W-:Y:S02]  /*dce0*/  ISETP.GE.U32.AND P4, PT, R13.reuse, 0x10, PT ;  /* 0x000000100d00780c */ /* 0x040fe40003f86070 */
[C---:B------:R-:W-:Y:S02]  /*dcf0*/  ISETP.GE.U32.AND P3, PT, R13.reuse, 0x8, PT ;  /* 0x000000080d00780c */ /* 0x040fe40003f66070 */
[----:B------:R-:W-:-:S02]  /*dd00*/  ISETP.GE.U32.AND P2, PT, R13, 0x4, PT ;  /* 0x000000040d00780c */ /* 0x000fc40003f46070 */
[C---:B------:R-:W-:Y:S02]  /*dd10*/  ISETP.GE.U32.AND P1, PT, R13.reuse, 0x2, PT ;  /* 0x000000020d00780c */ /* 0x040fe40003f26070 */
[----:B------:R-:W-:Y:S02]  /*dd20*/  ISETP.NE.AND P0, PT, R13, RZ, PT ;  /* 0x000000ff0d00720c */ /* 0x000fe40003f05270 */
[----:B------:R-:W-:Y:S01]  /*dd30*/  MOV R10, RZ ;  /* 0x000000ff000a7202 */ /* 0x000fe20000000f00 */
[----:B-----5:R-:W-:Y:S01]  /*dd40*/  IMAD R0, R7, R6, RZ ;  /* 0x0000000607007224 */ /* 0x020fe200078e02ff */
[----:B------:R-:W-:Y:S07]  /*dd50*/  BRA.DIV ~URZ, `(.L_x_260) ;  /* 0x000022b27f007947 */ /* 0x000fee000b800000 */
[----:B------:R1:W3:Y:S02]  /*dd60*/  SHFL.UP PT, R4, R0, 0x1, RZ ;  /* 0x0420000000047989 */ /* 0x0002e400000e00ff */
.L_x_317:
[----:B---3--:R-:W-:-:S04]  /*dd70*/  SEL R4, R4, RZ, P0 ;  /* 0x000000ff04047207 */ /* 0x008fc80000000000 */
[----:B-1----:R-:W-:Y:S01]  /*dd80*/  IADD3 R0, R0, R4, RZ ;  /* 0x0000000400007210 */ /* 0x002fe20007ffe0ff */
[----:B------:R-:W-:Y:S05]  /*dd90*/  BRA.DIV ~URZ, `(.L_x_261) ;  /* 0x000022b27f007947 */ /* 0x000fea000b800000 */
[----:B------:R-:W1:Y:S02]  /*dda0*/  SHFL.UP PT, R2, R0, 0x2, RZ ;  /* 0x0440000000027989 */ /* 0x000e6400000e00ff */
[----:B-1----:R-:W-:-:S05]  /*ddb0*/  SEL R2, R2, RZ, P1 ;  /* 0x000000ff02027207 */ /* 0x002fca0000800000 */
[----:B------:R-:W-:-:S05]  /*ddc0*/  IMAD.IADD R4, R0, 0x1, R2 ;  /* 0x0000000100047824 */ /* 0x000fca00078e0202 */
        /* <DEDUP_REMOVED lines=9> */
[----:B------:R1:W3:Y:S02]  /*de60*/  SHFL.IDX PT, R0, R4, 0x1f, 0x1f ;  /* 0x03e01f0004007f89 */ /* 0x0002e400000e0000 */
.L_x_318:
[----:B---3--:R-:W-:Y:S01]  /*de70*/  IMAD R0, R0, c[0x0][0x538], RZ ;  /* 0x00014e0000007a24 */ /* 0x008fe200078e02ff */
[----:B------:R-:W-:Y:S04]  /*de80*/  BSSY B1, `(.L_x_262) ;  /* 0x000007c000017945 */ /* 0x000fe80003800000 */
[----:B----4-:R-:W-:-:S04]  /*de90*/  IADD3 R8, R0, R8, RZ ;  /* 0x0000000800087210 */ /* 0x010fc80007ffe0ff */
[----:B--2---:R-:W-:-:S13]  /*dea0*/  ISETP.GT.AND P6, PT, R8, R9, PT ;  /* 0x000000090800720c */ /* 0x004fda0003fc4270 */
[----:B------:R-:W-:Y:S05]  /*deb0*/  @P6 BRA `(.L_x_263) ;  /* 0x0000024000006947 */ /* 0x000fea0003800000 */
.L_x_267:
[----:B------:R-:W-:-:S04]  /*dec0*/  IADD3 R0, R247, 0x1f, RZ ;  /* 0x0000001ff7007810 */ /* 0x000fc80007ffe0ff */
[----:B------:R-:W-:-:S13]  /*ded0*/  ISETP.GE.AND P6, PT, R0, c[0x0][0x53c], PT ;  /* 0x00014f0000007a0c */ /* 0x000fda0003fc6270 */
[----:B------:R-:W-:Y:S05]  /*dee0*/  @P6 BRA `(.L_x_264) ;  /* 0x0000071000006947 */ /* 0x000fea0003800000 */
[----:B------:R-:W-:Y:S01]  /*def0*/  MOV R247, R0 ;  /* 0x0000000000f77202 */ /* 0x000fe20000000f00 */
[----:B------:R-:W-:-:S03]  /*df00*/  CS2R R6, SRZ ;  /* 0x0000000000067805 */ /* 0x000fc6000001ff00 */
[----:B------:R-:W-:-:S04]  /*df10*/  IADD3 R0, R247, R13, RZ ;  /* 0x0000000df7007210 */ /* 0x000fc80007ffe0ff */
[----:B------:R-:W-:-:S13]  /*df20*/  ISETP.GE.OR P6, PT, R0, c[0x0][0x53c], !P5 ;  /* 0x00014f0000007a0c */ /* 0x000fda0006fc6670 */
[----:B------:R-:W-:Y:S02]  /*df30*/  @!P6 MOV R2, 0x4 ;  /* 0x000000040002e802 */ /* 0x000fe40000000f00 */
[----:B------:R-:W-:-:S03]  /*df40*/  @!P6 MOV R3, 0x4 ;  /* 0x000000040003e802 */ /* 0x000fc60000000f00 */
[----:B-1----:R-:W-:-:S04]  /*df50*/  @!P6 IMAD.WIDE R4, R0, R2, c[0x0][0x580] ;  /* 0x000160000004e625 */ /* 0x002fc800078e0202 */
[----:B------:R-:W-:Y:S01]  /*df60*/  @!P6 IMAD.WIDE R2, R0, R3, c[0x0][0x578] ;  /* 0x00015e000002e625 */ /* 0x000fe200078e0203 */
[----:B------:R-:W2:Y:S04]  /*df70*/  @!P6 LDG.E R6, [R4.64] ;  /* 0x000000080406e981 */ /* 0x000ea8000c1e1900 */
[----:B------:R-:W2:Y:S02]  /*df80*/  @!P6 LDG.E R7, [R2.64] ;  /* 0x000000080207e981 */ /* 0x000ea4000c1e1900 */
[----:B--2---:R-:W-:Y:S01]  /*df90*/  IMAD R0, R7, R6, RZ ;  /* 0x0000000607007224 */ /* 0x004fe200078e02ff */
[----:B------:R-:W-:Y:S05]  /*dfa0*/  BRA.DIV ~URZ, `(.L_x_265) ;  /* 0x000022527f007947 */ /* 0x000fea000b800000 */
[----:B------:R1:W2:Y:S02]  /*dfb0*/  SHFL.UP PT, R2, R0, 0x1, RZ ;  /* 0x0420000000027989 */ /* 0x0002a400000e00ff */
.L_x_319:
[----:B--2---:R-:W-:-:S04]  /*dfc0*/  SEL R2, R2, RZ, P0 ;  /* 0x000000ff02027207 */ /* 0x004fc80000000000 */
        /* <DEDUP_REMOVED lines=14> */
[----:B------:R1:W2:Y:S02]  /*e0b0*/  SHFL.IDX PT, R0, R4, 0x1f, 0x1f ;  /* 0x03e01f0004007f89 */ /* 0x0002a400000e0000 */
.L_x_320:
[----:B--2---:R-:W-:-:S05]  /*e0c0*/  IMAD R0, R0, c[0x0][0x538], RZ ;  /* 0x00014e0000007a24 */ /* 0x004fca00078e02ff */
[----:B------:R-:W-:-:S04]  /*e0d0*/  IADD3 R8, R0, R8, RZ ;  /* 0x0000000800087210 */ /* 0x000fc80007ffe0ff */
[----:B------:R-:W-:-:S13]  /*e0e0*/  ISETP.GT.AND P6, PT, R8, R9, PT ;  /* 0x000000090800720c */ /* 0x000fda0003fc4270 */
[----:B-1----:R-:W-:Y:S05]  /*e0f0*/  @!P6 BRA `(.L_x_267) ;  /* 0xfffffdc00000e947 */ /* 0x002fea000383ffff */
.L_x_263:
[----:B------:R-:W-:-:S05]  /*e100*/  IADD3 R8, -R0, R8, RZ ;  /* 0x0000000800087210 */ /* 0x000fca0007ffe1ff */
[----:B------:R-:W-:-:S05]  /*e110*/  IMAD R0, R4, c[0x0][0x538], R8 ;  /* 0x00014e0004007a24 */ /* 0x000fca00078e0208 */
[----:B------:R-:W-:Y:S01]  /*e120*/  ISETP.GT.AND P0, PT, R0, R9, PT ;  /* 0x000000090000720c */ /* 0x000fe20003f04270 */
[----:B------:R-:W-:-:S12]  /*e130*/  BRA.DIV ~URZ, `(.L_x_268) ;  /* 0x000022c27f007947 */ /* 0x000fd8000b800000 */
[----:B------:R-:W-:-:S04]  /*e140*/  VOTE.ANY R0, PT, !P0 ;  /* 0x0000000000007806 */ /* 0x000fc800040e0100 */
.L_x_321:
[----:B------:R2:W3:Y:S01]  /*e150*/  POPC R11, R0 ;  /* 0x00000000000b7309 */ /* 0x0004e20000000000 */
[----:B------:R-:W-:Y:S05]  /*e160*/  BRA.DIV ~URZ, `(.L_x_269) ;  /* 0x000022d27f007947 */ /* 0x000fea000b800000 */
[----:B---3--:R3:W4:Y:S04]  /*e170*/  SHFL.IDX PT, R6, R6, R11, 0x1f ;  /* 0x00001f0b06067589 */ /* 0x00872800000e0000 */
[----:B------:R3:W1:Y:S02]  /*e180*/  SHFL.IDX PT, R7, R7, R11, 0x1f ;  /* 0x00001f0b07077589 */ /* 0x00066400000e0000 */
.L_x_322:
[----:B------:R-:W-:Y:S01]  /*e190*/  ISETP.NE.AND P0, PT, R0, RZ, PT ;  /* 0x000000ff0000720c */ /* 0x000fe20003f05270 */
[----:B------:R-:W-:-:S12]  /*e1a0*/  BSSY B0, `(.L_x_270) ;  /* 0x0000005000007945 */ /* 0x000fd80003800000 */
[----:B------:R-:W-:Y:S05]  /*e1b0*/  @!P0 BRA `(.L_x_271) ;  /* 0x0000003000008947 */ /* 0x000fea0003800000 */
[----:B--2---:R-:W-:Y:S01]  /*e1c0*/  IADD3 R0, R11, -0x1, RZ ;  /* 0xffffffff0b007810 */ /* 0x004fe20007ffe0ff */
[----:B------:R-:W-:Y:S05]  /*e1d0*/  BRA.DIV ~URZ, `(.L_x_272) ;  /* 0x000023327f007947 */ /* 0x000fea000b800000 */
[----:B------:R2:W3:Y:S02]  /*e1e0*/  SHFL.IDX PT, R10, R4, R0, 0x1f ;  /* 0x00001f00040a7589 */ /* 0x0004e400000e0000 */
.L_x_271:
[----:B------:R-:W-:Y:S05]  /*e1f0*/  BSYNC B0 ;  /* 0x0000000000007941 */ /* 0x000fea0003800000 */
.L_x_270:
[-C--:B-12-4-:R-:W-:Y:S01]  /*e200*/  IABS R4, R6.reuse ;  /* 0x0000000600047213 */ /* 0x096fe20000000000 */
[----:B---3--:R-:W-:Y:S01]  /*e210*/  IMAD R244, R10, c[0x0][0x538], R8 ;  /* 0x00014e000af47a24 */ /* 0x008fe200078e0208 */
[----:B------:R-:W-:Y:S01]  /*e220*/  IABS R0, R7 ;  /* 0x0000000700007213 */ /* 0x000fe20000000000 */
[----:B------:R-:W-:Y:S01]  /*e230*/  IMAD.IADD R247, R11, 0x1, R247 ;  /* 0x000000010bf77824 */ /* 0x000fe200078e02f7 */
[----:B------:R-:W1:Y:S01]  /*e240*/  I2F.RP R2, R4 ;  /* 0x0000000400027306 */ /* 0x000e620000209400 */
[----:B------:R-:W-:Y:S02]  /*e250*/  IMAD.IADD R10, R9, 0x1, -R244 ;  /* 0x00000001090a7824 */ /* 0x000fe400078e0af4 */
[----:B------:R-:W-:Y:S01]  /*e260*/  IMAD.MOV.U32 R5, RZ, RZ, R0 ;  /* 0x000000ffff057224 */ /* 0x000fe200078e0000 */
[----:B------:R-:W-:Y:S02]  /*e270*/  IABS R0, R6 ;  /* 0x0000000600007213 */ /* 0x000fe40000000000 */
[----:B------:R-:W-:-:S02]  /*e280*/  IABS R9, R10 ;  /* 0x0000000a00097213 */ /* 0x000fc40000000000 */
[----:B------:R-:W-:Y:S01]  /*e290*/  I2F.RP R12, R5 ;  /* 0x00000005000c7306 */ /* 0x000fe20000209400 */
[----:B------:R-:W-:-:S07]  /*e2a0*/  IMAD.MOV R0, RZ, RZ, -R0 ;  /* 0x000000ffff007224 */ /* 0x000fce00078e0a00 */
[----:B-1----:R-:W1:Y:S02]  /*e2b0*/  MUFU.RCP R2, R2 ;  /* 0x0000000200027308 */ /* 0x002e640000001000 */
[----:B-1----:R-:W-:-:S06]  /*e2c0*/  IADD3 R2, R2, 0xffffffe, RZ ;  /* 0x0ffffffe02027810 */ /* 0x002fcc0007ffe0ff */
[----:B------:R-:W1:Y:S02]  /*e2d0*/  F2I.FTZ.U32.TRUNC.NTZ R3, R2 ;  /* 0x0000000200037305 */ /* 0x000e64000021f000 */
[----:B-1----:R-:W-:-:S04]  /*e2e0*/  IMAD.MOV R2, RZ, RZ, -R3 ;  /* 0x000000ffff027224 */ /* 0x002fc800078e0a03 */
[----:B------:R-:W-:Y:S01]  /*e2f0*/  IMAD R8, R2, R4, RZ ;  /* 0x0000000402087224 */ /* 0x000fe200078e02ff */
[----:B------:R-:W-:-:S05]  /*e300*/  MOV R2, RZ ;  /* 0x000000ff00027202 */ /* 0x000fca0000000f00 */
[----:B------:R-:W-:-:S04]  /*e310*/  IMAD.HI.U32 R8, R3, R8, R2 ;  /* 0x0000000803087227 */ /* 0x000fc800078e0002 */
[----:B------:R-:W-:Y:S02]  /*e320*/  IMAD.MOV.U32 R2, RZ, RZ, R9 ;  /* 0x000000ffff027224 */ /* 0x000fe400078e0009 */
[----:B------:R-:W-:Y:S02]  /*e330*/  IMAD.MOV.U32 R3, RZ, RZ, R0 ;  /* 0x000000ffff037224 */ /* 0x000fe400078e0000 */
[----:B------:R-:W-:-:S04]  /*e340*/  IMAD.HI.U32 R0, R8, R2, RZ ;  /* 0x0000000208007227 */ /* 0x000fc800078e00ff */
[----:B------:R-:W-:Y:S02]  /*e350*/  IMAD R2, R0, R3, R2 ;  /* 0x0000000300027224 */ /* 0x000fe400078e0202 */
[----:B------:R-:W1:Y:S03]  /*e360*/  MUFU.RCP R3, R12 ;  /* 0x0000000c00037308 */ /* 0x000e660000001000 */
[----:B------:R-:W-:Y:S02]  /*e370*/  ISETP.GT.U32.AND P1, PT, R4, R2, PT ;  /* 0x000000020400720c */ /* 0x000fe40003f24070 */
[----:B-1----:R-:W-:-:S11]  /*e380*/  IADD3 R3, R3, 0xffffffe, RZ ;  /* 0x0ffffffe03037810 */ /* 0x002fd60007ffe0ff */
[-C--:B------:R-:W-:Y:S02]  /*e390*/  @!P1 IADD3 R2, R2, -R4.reuse, RZ ;  /* 0x8000000402029210 */ /* 0x080fe40007ffe0ff */
[----:B------:R-:W-:Y:S01]  /*e3a0*/  @!P1 IADD3 R0, R0, 0x1, RZ ;  /* 0x0000000100009810 */ /* 0x000fe20007ffe0ff */
[----:B------:R-:W1:Y:S01]  /*e3b0*/  F2I.FTZ.U32.TRUNC.NTZ R3, R3 ;  /* 0x0000000300037305 */ /* 0x000e62000021f000 */
[----:B------:R-:W-:Y:S02]  /*e3c0*/  ISETP.GE.U32.AND P2, PT, R2, R4, PT ;  /* 0x000000040200720c */ /* 0x000fe40003f46070 */
[----:B------:R-:W-:Y:S02]  /*e3d0*/  LOP3.LUT R2, R10, R6, RZ, 0x3c, !PT ;  /* 0x000000060a027212 */ /* 0x000fe400078e3cff */
[----:B------:R-:W-:Y:S02]  /*e3e0*/  ISETP.NE.AND P1, PT, R6, RZ, PT ;  /* 0x000000ff0600720c */ /* 0x000fe40003f25270 */
[----:B------:R-:W-:-:S07]  /*e3f0*/  ISETP.GE.AND P0, PT, R2, RZ, PT ;  /* 0x000000ff0200720c */ /* 0x000fce0003f06270 */
[----:B------:R-:W-:Y:S01]  /*e400*/  @P2 IADD3 R0, R0, 0x1, RZ ;  /* 0x0000000100002810 */ /* 0x000fe20007ffe0ff */
[----:B-1----:R-:W-:-:S04]  /*e410*/  IMAD.MOV R2, RZ, RZ, -R3 ;  /* 0x000000ffff027224 */ /* 0x002fc800078e0a03 */
[----:B------:R-:W-:Y:S01]  /*e420*/  IMAD.MOV.U32 R4, RZ, RZ, R2 ;  /* 0x000000ffff047224 */ /* 0x000fe200078e0002 */
[----:B------:R-:W-:Y:S01]  /*e430*/  IABS R2, R7 ;  /* 0x0000000700027213 */ /* 0x000fe20000000000 */
[----:B------:R-:W-:Y:S01]  /*e440*/  @!P0 IMAD.MOV R0, RZ, RZ, -R0 ;  /* 0x000000ffff008224 */ /* 0x000fe200078e0a00 */
[----:B------:R-:W-:Y:S01]  /*e450*/  @!P1 LOP3.LUT R0, RZ, R6, RZ, 0x33, !PT ;  /* 0x00000006ff009212 */ /* 0x000fe200078e33ff */
[----:B------:R-:W-:Y:S01]  /*e460*/  IMAD R4, R4, R5, RZ ;  /* 0x0000000504047224 */ /* 0x000fe200078e02ff */
[----:B------:R-:W-:Y:S01]  /*e470*/  IADD3 R8, RZ, -R2, RZ ;  /* 0x80000002ff087210 */ /* 0x000fe20007ffe0ff */
[----:B------:R-:W-:Y:S01]  /*e480*/  IMAD.MOV.U32 R2, RZ, RZ, RZ ;  /* 0x000000ffff027224 */ /* 0x000fe200078e00ff */
[----:B------:R-:W-:Y:S01]  /*e490*/  IABS R9, R0 ;  /* 0x0000000000097213 */ /* 0x000fe20000000000 */
[----:B------:R-:W-:Y:S02]  /*e4a0*/  IMAD R6, R0, R6, RZ ;  /* 0x0000000600067224 */ /* 0x000fe400078e02ff */
[----:B------:R-:W-:Y:S01]  /*e4b0*/  IMAD.HI.U32 R2, R3, R4, R2 ;  /* 0x0000000403027227 */ /* 0x000fe200078e0002 */
[----:B------:R-:W-:-:S02]  /*e4c0*/  MOV R4, R8 ;  /* 0x0000000800047202 */ /* 0x000fc40000000f00 */
[----:B------:R-:W-:Y:S01]  /*e4d0*/  IADD3 R245, R10, -R6, RZ ;  /* 0x800000060af57210 */ /* 0x000fe20007ffe0ff */
[----:B------:R-:W-:-:S04]  /*e4e0*/  IMAD.MOV.U32 R3, RZ, RZ, R9 ;  /* 0x000000ffff037224 */ /* 0x000fc800078e0009 */
        /* <DEDUP_REMOVED lines=11> */
[----:B------:R-:W-:-:S04]  /*e5a0*/  @!P1 LOP3.LUT R2, RZ, R7, RZ, 0x33, !PT ;  /* 0x00000007ff029212 */ /* 0x000fc800078e33ff */
[----:B------:R-:W-:Y:S01]  /*e5b0*/  IADD3 R3, -R2, RZ, RZ ;  /* 0x000000ff02037210 */ /* 0x000fe20007ffe1ff */
[----:B------:R-:W-:-:S04]  /*e5c0*/  IMAD R2, R7, 0x1000000, R2 ;  /* 0x0100000007027824 */ /* 0x000fc800078e0202 */
[----:B------:R-:W-:-:S04]  /*e5d0*/  IMAD R0, R7, R3, R0 ;  /* 0x0000000307007224 */ /* 0x000fc800078e0200 */
[----:B------:R-:W-:Y:S01]  /*e5e0*/  IMAD R246, R0, 0x10000, R2 ;  /* 0x0001000000f67824 */ /* 0x000fe200078e0202 */
[----:B------:R-:W-:Y:S05]  /*e5f0*/  BRA `(.L_x_273) ;  /* 0x0000004000007947 */ /* 0x000fea0003800000 */
.L_x_264:
[----:B------:R-:W-:Y:S01]  /*e600*/  IMAD.MOV.U32 R244, RZ, RZ, R9 ;  /* 0x000000fffff47224 */ /* 0x000fe200078e0009 */
[----:B------:R-:W-:Y:S01]  /*e610*/  MOV R246, RZ ;  /* 0x000000ff00f67202 */ /* 0x000fe20000000f00 */
[----:B------:R-:W-:Y:S01]  /*e620*/  IMAD.MOV.U32 R245, RZ, RZ, RZ ;  /* 0x000000fffff57224 */ /* 0x000fe200078e00ff */
[----:B------:R-:W-:Y:S02]  /*e630*/  MOV R247, c[0x0][0x53c] ;  /* 0x00014f0000f77a02 */ /* 0x000fe40000000f00 */
.L_x_273:
[----:B------:R-:W-:Y:S05]  /*e640*/  BSYNC B1 ;  /* 0x0000000000017941 */ /* 0x000fea0003800000 */
.L_x_262:
[----:B------:R-:W-:Y:S01]  /*e650*/  WARPSYNC 0xffffffff ;  /* 0xffffffff00007948 */ /* 0x000fe20003800000 */
[----:B------:R-:W-:Y:S01]  /*e660*/  BAR.SYNC.DEFER_BLOCKING 0x4, 0x100 ;  /* 0x0104000000007b1d */ /* 0x000fe20000010000 */
[----:B------:R-:W-:-:S13]  /*e670*/  ISETP.NE.AND P0, PT, R13, RZ, PT ;  /* 0x000000ff0d00720c */ /* 0x000fda0003f05270 */
[----:B------:R2:W-:Y:S04]  /*e680*/  @!P0 STS.128 [0xf100], R244 ;  /* 0x00f100f4ff008388 */ /* 0x0005e80000000c00 */
[----:B------:R-:W-:Y:S06]  /*e690*/  BAR.ARV 0x5, 0x100 ;  /* 0x0144000000007b1d */ /* 0x000fec0000002000 */
.L_x_257:
[----:B--2---:R-:W-:-:S13]  /*e6a0*/  ISETP.GE.AND P0, PT, R247, c[0x0][0x53c], PT ;  /* 0x00014f00f7007a0c */ /* 0x004fda0003f06270 */
[----:B-1-34-:R-:W-:Y:S01]  /*e6b0*/  @P0 CALL.REL.NOINC `(.L_x_274) ;  /* 0x0000001000000944 */ /* 0x01afe20003c00000 */
[----:B------:R-:W-:Y:S05]  /*e6c0*/  BRA `(.L_x_275) ;  /* 0xffff300000007947 */ /* 0x000fea000383ffff */
.L_x_274:
[----:B------:R-:W-:Y:S05]  /*e6d0*/  EXIT ;  /* 0x000000000000794d */ /* 0x000fea0003800000 */
.L_x_167:
[----:B------:R-:W-:Y:S01]  /*e6e0*/  IMAD.MOV.U32 R0, RZ, RZ, R5 ;  /* 0x000000ffff007224 */ /* 0x000fe200078e0005 */
[----:B------:R-:W-:Y:S02]  /*e6f0*/  MOV R2, 0x1 ;  /* 0x0000000100027802 */ /* 0x000fe40000000f00 */
[----:B------:R-:W-:Y:S02]  /*e700*/  MOV R3, 0xe720 ;  /* 0x0000e72000037802 */ /* 0x000fe40000000f00 */
[----:B-1----:R-:W-:Y:S05]  /*e710*/  CALL.REL.NOINC `($__internal_4_$__cuda_sm70_shflsync_up_p) ;  /* 0x00001f1000007944 */ /* 0x002fea0003c00000 */
[----:B------:R-:W-:Y:S01]  /*e720*/  MOV R0, R4 ;  /* 0x0000000400007202 */ /* 0x000fe20000000f00 */
[----:B------:R-:W-:Y:S05]  /*e730*/  BRA `(.L_x_276) ;  /* 0xffff1d1000007947 */ /* 0x000fea000383ffff */
.L_x_168:
[----:B------:R-:W-:Y:S01]  /*e740*/  IMAD.MOV.U32 R0, RZ, RZ, R5 ;  /* 0x000000ffff007224 */ /* 0x000fe200078e0005 */
[----:B------:R-:W-:Y:S02]  /*e750*/  MOV R2, 0x2 ;  /* 0x0000000200027802 */ /* 0x000fe40000000f00 */
[----:B------:R-:W-:Y:S02]  /*e760*/  MOV R3, 0xe780 ;  /* 0x0000e78000037802 */ /* 0x000fe40000000f00 */
[----:B-1----:R-:W-:Y:S05]  /*e770*/  CALL.REL.NOINC `($__internal_4_$__cuda_sm70_shflsync_up_p) ;  /* 0x00001eb000007944 */ /* 0x002fea0003c00000 */
[----:B------:R-:W-:Y:S01]  /*e780*/  SEL R0, R4, RZ, P4 ;  /* 0x000000ff04007207 */ /* 0x000fe20002000000 */
[----:B------:R-:W-:Y:S01]  /*e790*/  IMAD.MOV.U32 R2, RZ, RZ, 0x4 ;  /* 0x00000004ff027424 */ /* 0x000fe200078e00ff */
[----:B------:R-:W-:-:S03]  /*e7a0*/  MOV R3, 0xe7d0 ;  /* 0x0000e7d000037802 */ /* 0x000fc60000000f00 */
[----:B------:R-:W-:Y:S02]  /*e7b0*/  IMAD.IADD R0, R5, 0x1, R0 ;  /* 0x0000000105007824 */ /* 0x000fe400078e0200 */
[----:B------:R-:W-:Y:S05]  /*e7c0*/  CALL.REL.NOINC `($__internal_4_$__cuda_sm70_shflsync_up_p) ;  /* 0x00001e6000007944 */ /* 0x000fea0003c00000 */
        /* <DEDUP_REMOVED lines=12> */
[----:B------:R-:W-:Y:S02]  /*e890*/  MOV R3, 0x1f ;  /* 0x0000001f00037802 */ /* 0x000fe40000000f00 */
[----:B------:R-:W-:Y:S01]  /*e8a0*/  MOV R2, 0xe8e0 ;  /* 0x0000e8e000027802 */ /* 0x000fe20000000f00 */
[----:B------:R-:W-:-:S04]  /*e8b0*/  IMAD.IADD R4, R0, 0x1, R4 ;  /* 0x0000000100047824 */ /* 0x000fc800078e0204 */
[----:B------:R-:W-:Y:S02]  /*e8c0*/  IMAD.MOV.U32 R37, RZ, RZ, R4 ;  /* 0x000000ffff257224 */ /* 0x000fe400078e0004 */
[----:B------:R-:W-:Y:S05]  /*e8d0*/  CALL.REL.NOINC `($__internal_3_$__cuda_sm70_shflsync_idx_p) ;  /* 0x00001d0000007944 */ /* 0x000fea0003c00000 */
[----:B------:R-:W-:Y:S01]  /*e8e0*/  MOV R0, R36 ;  /* 0x0000002400007202 */ /* 0x000fe20000000f00 */
[----:B------:R-:W-:Y:S05]  /*e8f0*/  BRA `(.L_x_277) ;  /* 0xffff1c5000007947 */ /* 0x000fea000383ffff */
.L_x_170:
[----:B------:R-:W-:Y:S02]  /*e900*/  SEL R0, RZ, 0x1, P0 ;  /* 0x00000001ff007807 */ /* 0x000fe40000000000 */
[----:B------:R-:W-:Y:S02]  /*e910*/  MOV R2, 0xe930 ;  /* 0x0000e93000027802 */ /* 0x000fe40000000f00 */
[----:B-1----:R-:W-:Y:S05]  /*e920*/  CALL.REL.NOINC `($__internal_5_$__cuda_sm70_votesync_ballot) ;  /* 0x00001d7000007944 */ /* 0x002fea0003c00000 */
[----:B------:R-:W-:Y:S05]  /*e930*/  BRA `(.L_x_278) ;  /* 0xffff1ca000007947 */ /* 0x000fea000383ffff */
.L_x_171:
[----:B------:R-:W-:Y:S01]  /*e940*/  IMAD.MOV.U32 R37, RZ, RZ, R8 ;  /* 0x000000ffff257224 */ /* 0x000fe200078e0008 */
[----:B--2---:R-:W-:Y:S01]  /*e950*/  MOV R36, R247 ;  /* 0x000000f700247202 */ /* 0x004fe20000000f00 */
[----:B------:R-:W-:Y:S01]  /*e960*/  IMAD.MOV.U32 R3, RZ, RZ, 0x1f ;  /* 0x0000001fff037424 */ /* 0x000fe200078e00ff */
[----:B------:R-:W-:Y:S02]  /*e970*/  MOV R2, 0xe990 ;  /* 0x0000e99000027802 */ /* 0x000fe40000000f00 */
[----:B-1----:R-:W-:Y:S05]  /*e980*/  CALL.REL.NOINC `($__internal_3_$__cuda_sm70_shflsync_idx_p) ;  /* 0x00001c5000007944 */ /* 0x002fea0003c00000 */
[----:B------:R-:W-:Y:S01]  /*e990*/  IMAD.MOV.U32 R11, RZ, RZ, R36 ;  /* 0x000000ffff0b7224 */ /* 0x000fe200078e0024 */
[----:B------:R-:W-:Y:S01]  /*e9a0*/  MOV R37, R7 ;  /* 0x0000000700257202 */ /* 0x000fe20000000f00 */
[----:B------:R-:W-:Y:S01]  /*e9b0*/  IMAD.MOV.U32 R6, RZ, RZ, RZ ;  /* 0x000000ffff067224 */ /* 0x000fe200078e00ff */
[----:B------:R-:W-:Y:S01]  /*e9c0*/  MOV R36, R247 ;  /* 0x000000f700247202 */ /* 0x000fe20000000f00 */
[----:B------:R-:W-:Y:S01]  /*e9d0*/  IMAD.MOV.U32 R3, RZ, RZ, 0x1f ;  /* 0x0000001fff037424 */ /* 0x000fe200078e00ff */
[----:B------:R-:W-:-:S02]  /*e9e0*/  MOV R2, 0xea00 ;  /* 0x0000ea0000027802 */ /* 0x000fc40000000f00 */
[----:B------:R-:W-:Y:S05]  /*e9f0*/  CALL.REL.NOINC `($__internal_3_$__cuda_sm70_shflsync_idx_p) ;  /* 0x00001be000007944 */ /* 0x000fea0003c00000 */
[----:B------:R-:W-:Y:S01]  /*ea00*/  MOV R10, R36 ;  /* 0x00000024000a7202 */ /* 0x000fe20000000f00 */
[----:B------:R-:W-:Y:S05]  /*ea10*/  BRA `(.L_x_279) ;  /* 0xffff1c1000007947 */ /* 0x000fea000383ffff */
.L_x_174:
[----:B------:R-:W-:Y:S01]  /*ea20*/  IMAD.MOV.U32 R37, RZ, RZ, R4 ;  /* 0x000000ffff257224 */ /* 0x000fe200078e0004 */
[----:B------:R-:W-:-:S02]  /*ea30*/  MOV R3, 0x1f ;  /* 0x0000001f00037802 */ /* 0x000fc40000000f00 */
[----:B------:R-:W-:Y:S02]  /*ea40*/  MOV R2, 0xea60 ;  /* 0x0000ea6000027802 */ /* 0x000fe40000000f00 */
[----:B-1234-:R-:W-:Y:S05]  /*ea50*/  CALL.REL.NOINC `($__internal_3_$__cuda_sm70_shflsync_idx_p) ;  /* 0x00001b8000007944 */ /* 0x01efea0003c00000 */
[----:B------:R-:W-:Y:S01]  /*ea60*/  MOV R6, R36 ;  /* 0x0000002400067202 */ /* 0x000fe20000000f00 */
[----:B------:R-:W-:Y:S05]  /*ea70*/  BRA `(.L_x_173) ;  /* 0xffff1c1000007947 */ /* 0x000fea000383ffff */
.L_x_184:
[----:B------:R-:W-:Y:S01]  /*ea80*/  IMAD.MOV.U32 R37, RZ, RZ, R15 ;  /* 0x000000ffff257224 */ /* 0x000fe200078e000f */
[----:B------:R-:W-:Y:S01]  /*ea90*/  MOV R36, 0x3 ;  /* 0x0000000300247802 */ /* 0x000fe20000000f00 */
[----:B------:R-:W-:Y:S01]  /*eaa0*/  IMAD.MOV.U32 R3, RZ, RZ, 0x181f ;  /* 0x0000181fff037424 */ /* 0x000fe200078e00ff */
[----:B------:R-:W-:Y:S02]  /*eab0*/  MOV R2, 0xead0 ;  /* 0x0000ead000027802 */ /* 0x000fe40000000f00 */
[----:B------:R-:W-:Y:S05]  /*eac0*/  CALL.REL.NOINC `($__internal_3_$__cuda_sm70_shflsync_idx_p) ;  /* 0x00001b1000007944 */ /* 0x000fea0003c00000 */
[----:B------:R-:W-:Y:S01]  /*ead0*/  IMAD.MOV.U32 R0, RZ, RZ, R36 ;  /* 0x000000ffff007224 */ /* 0x000fe200078e0024 */
[----:B------:R-:W-:Y:S01]  /*eae0*/  MOV R36, 0x3 ;  /* 0x0000000300247802 */ /* 0x000fe20000000f00 */
[----:B------:R-:W-:Y:S01]  /*eaf0*/  IMAD.MOV.U32 R37, RZ, RZ, R14 ;  /* 0x000000ffff257224 */ /* 0x000fe200078e000e */
[----:B------:R-:W-:Y:S02]  /*eb00*/  MOV R3, 0x181f ;  /* 0x0000181f00037802 */ /* 0x000fe40000000f00 */
[----:B------:R-:W-:Y:S02]  /*eb10*/  MOV R2, 0xeb30 ;  /* 0x0000eb3000027802 */ /* 0x000fe40000000f00 */
[----:B------:R-:W-:Y:S05]  /*eb20*/  CALL.REL.NOINC `($__internal_3_$__cuda_sm70_shflsync_idx_p) ;  /* 0x00001ab000007944 */ /* 0x000fea0003c00000 */
[----:B------:R-:W-:Y:S01]  /*eb30*/  MOV R2, R36 ;  /* 0x0000002400027202 */ /* 0x000fe20000000f00 */
[----:B------:R-:W-:Y:S05]  /*eb40*/  BRA `(.L_x_280) ;  /* 0xffff447000007947 */ /* 0x000fea000383ffff */
.L_x_187:
[----:B------:R-:W-:Y:S01]  /*eb50*/  IMAD.MOV.U32 R37, RZ, RZ, R0 ;  /* 0x000000ffff257224 */ /* 0x000fe200078e0000 */
[----:B------:R-:W-:Y:S01]  /*eb60*/  MOV R36, RZ ;  /* 0x000000ff00247202 */ /* 0x000fe20000000f00 */
[----:B------:R-:W-:Y:S01]  /*eb70*/  IMAD.MOV.U32 R3, RZ, RZ, 0x181f ;  /* 0x0000181fff037424 */ /* 0x000fe200078e00ff */
[----:B------:R-:W-:-:S02]  /*eb80*/  MOV R2, 0xeba0 ;  /* 0x0000eba000027802 */ /* 0x000fc40000000f00 */
[----:B------:R-:W-:Y:S05]  /*eb90*/  CALL.REL.NOINC `($__internal_3_$__cuda_sm70_shflsync_idx_p) ;  /* 0x00001a4000007944 */ /* 0x000fea0003c00000 */
[----:B------:R-:W-:Y:S01]  /*eba0*/  MOV R5, R36 ;  /* 0x0000002400057202 */ /* 0x000fe20000000f00 */
[----:B------:R-:W-:Y:S05]  /*ebb0*/  BRA `(.L_x_281) ;  /* 0xffff589000007947 */ /* 0x000fea000383ffff */
.L_x_188:
[----:B------:R-:W-:Y:S01]  /*ebc0*/  IMAD.MOV.U32 R37, RZ, RZ, R4 ;  /* 0x000000ffff257224 */ /* 0x000fe200078e0004 */
[----:B------:R-:W-:Y:S01]  /*ebd0*/  MOV R36, RZ ;  /* 0x000000ff00247202 */ /* 0x000fe20000000f00 */
[----:B------:R-:W-:Y:S01]  /*ebe0*/  IMAD.MOV.U32 R3, RZ, RZ, 0x181f ;  /* 0x0000181fff037424 */ /* 0x000fe200078e00ff */
[----:B------:R-:W-:-:S02]  /*ebf0*/  MOV R2, 0xec10 ;  /* 0x0000ec1000027802 */ /* 0x000fc40000000f00 */
[----:B-12---:R-:W-:Y:S05]  /*ec00*/  CALL.REL.NOINC `($__internal_3_$__cuda_sm70_shflsync_idx_p) ;  /* 0x000019d000007944 */ /* 0x006fea0003c00000 */
[----:B------:R-:W-:Y:S01]  /*ec10*/  MOV R2, R36 ;  /* 0x0000002400027202 */ /* 0x000fe20000000f00 */
[----:B------:R-:W-:Y:S05]  /*ec20*/  BRA `(.L_x_282) ;  /* 0xffff584000007947 */ /* 0x000fea000383ffff */
.L_x_191:
[----:B------:R-:W-:Y:S01]  /*ec30*/  IMAD.MOV.U32 R37, RZ, RZ, R0 ;  /* 0x000000ffff257224 */ /* 0x000fe200078e0000 */
[----:B------:R-:W-:Y:S01]  /*ec40*/  MOV R36, 0x1 ;  /* 0x0000000100247802 */ /* 0x000fe20000000f00 */
[----:B--2---:R-:W-:Y:S01]  /*ec50*/  IMAD.MOV.U32 R3, RZ, RZ, 0x181f ;  /* 0x0000181fff037424 */ /* 0x004fe200078e00ff */
[----:B----4-:R-:W-:-:S03]  /*ec60*/  MOV R2, 0xec80 ;  /* 0x0000ec8000027802 */ /* 0x010fc60000000f00 */
[----:B-1-3--:R-:W-:Y:S05]  /*ec70*/  CALL.REL.NOINC `($__internal_3_$__cuda_sm70_shflsync_idx_p) ;  /* 0x0000196000007944 */ /* 0x00afea0003c00000 */
[----:B------:R-:W-:Y:S01]  /*ec80*/  IMAD.MOV.U32 R5, RZ, RZ, R36 ;  /* 0x000000ffff057224 */ /* 0x000fe200078e0024 */
[----:B------:R-:W-:Y:S01]  /*ec90*/  MOV R36, 0x1 ;  /* 0x0000000100247802 */ /* 0x000fe20000000f00 */
[----:B------:R-:W-:Y:S01]  /*eca0*/  IMAD.MOV.U32 R37, RZ, RZ, R4 ;  /* 0x000000ffff257224 */ /* 0x000fe200078e0004 */
[----:B------:R-:W-:-:S02]  /*ecb0*/  MOV R3, 0x181f ;  /* 0x0000181f00037802 */ /* 0x000fc40000000f00 */
[----:B------:R-:W-:Y:S02]  /*ecc0*/  MOV R2, 0xece0 ;  /* 0x0000ece000027802 */ /* 0x000fe40000000f00 */
[----:B------:R-:W-:Y:S05]  /*ecd0*/  CALL.REL.NOINC `($__internal_3_$__cuda_sm70_shflsync_idx_p) ;  /* 0x0000190000007944 */ /* 0x000fea0003c00000 */
[----:B------:R-:W-:Y:S01]  /*ece0*/  MOV R2, R36 ;  /* 0x0000002400027202 */ /* 0x000fe20000000f00 */
[----:B------:R-:W-:Y:S05]  /*ecf0*/  BRA `(.L_x_283) ;  /* 0xffff589000007947 */ /* 0x000fea000383ffff */
.L_x_194:
[----:B------:R-:W-:Y:S01]  /*ed00*/  IMAD.MOV.U32 R37, RZ, RZ, R0 ;  /* 0x000000ffff257224 */ /* 0x000fe200078e0000 */
[----:B------:R-:W-:Y:S01]  /*ed10*/  MOV R36, 0x2 ;  /* 0x0000000200247802 */ /* 0x000fe20000000f00 */
[----:B-1----:R-:W-:Y:S01]  /*ed20*/  IMAD.MOV.U32 R3, RZ, RZ, 0x181f ;  /* 0x0000181fff037424 */ /* 0x002fe200078e00ff */
[----:B----4-:R-:W-:Y:S02]  /*ed30*/  MOV R2, 0xed50 ;  /* 0x0000ed5000027802 */ /* 0x010fe40000000f00 */
[----:B--23--:R-:W-:Y:S05]  /*ed40*/  CALL.REL.NOINC `($__internal_3_$__cuda_sm70_shflsync_idx_p) ;  /* 0x0000189000007944 */ /* 0x00cfea0003c00000 */
[----:B------:R-:W-:Y:S01]  /*ed50*/  MOV R5, R36 ;  /* 0x0000002400057202 */ /* 0x000fe20000000f00 */
[----:B------:R-:W-:Y:S05]  /*ed60*/  BRA `(.L_x_284) ;  /* 0xffff594000007947 */ /* 0x000fea000383ffff */
.L_x_195:
[----:B------:R-:W-:Y:S01]  /*ed70*/  IMAD.MOV.U32 R37, RZ, RZ, R4 ;  /* 0x000000ffff257224 */ /* 0x000fe200078e0004 */
[----:B------:R-:W-:Y:S01]  /*ed80*/  MOV R36, 0x2 ;  /* 0x0000000200247802 */ /* 0x000fe20000000f00 */
[----:B------:R-:W-:Y:S01]  /*ed90*/  IMAD.MOV.U32 R3, RZ, RZ, 0x181f ;  /* 0x0000181fff037424 */ /* 0x000fe200078e00ff */
[----:B----4-:R-:W-:Y:S02]  /*eda0*/  MOV R2, 0xedc0 ;  /* 0x0000edc000027802 */ /* 0x010fe40000000f00 */
[----:B-123--:R-:W-:Y:S05]  /*edb0*/  CALL.REL.NOINC `($__internal_3_$__cuda_sm70_shflsync_idx_p) ;  /* 0x0000182000007944 */ /* 0x00efea0003c00000 */
[----:B------:R-:W-:Y:S01]  /*edc0*/  MOV R2, R36 ;  /* 0x0000002400027202 */ /* 0x000fe20000000f00 */
[----:B------:R-:W-:Y:S05]  /*edd0*/  BRA `(.L_x_285) ;  /* 0xffff58f000007947 */ /* 0x000fea000383ffff */
.L_x_198:
[----:B------:R-:W-:Y:S01]  /*ede0*/  IMAD.MOV.U32 R37, RZ, RZ, R0 ;  /* 0x000000ffff257224 */ /* 0x000fe200078e0000 */
[----:B------:R-:W-:Y:S01]  /*edf0*/  MOV R36, 0x3 ;  /* 0x0000000300247802 */ /* 0x000fe20000000f00 */
[----:B-1----:R-:W-:Y:S01]  /*ee00*/  IMAD.MOV.U32 R3, RZ, RZ, 0x181f ;  /* 0x0000181fff037424 */ /* 0x002fe200078e00ff */
[----:B------:R-:W-:-:S03]  /*ee10*/  MOV R2, 0xee30 ;  /* 0x0000ee3000027802 */ /* 0x000fc60000000f00 */
[----:B--234-:R-:W-:Y:S05]  /*ee20*/  CALL.REL.NOINC `($__internal_3_$__cuda_sm70_shflsync_idx_p) ;  /* 0x000017b000007944 */ /* 0x01cfea0003c00000 */
        /* <DEDUP_REMOVED lines=8> */
.L_x_199:
[----:B------:R-:W-:Y:S02]  /*eeb0*/  MOV R0, 0x2 ;  /* 0x0000000200007802 */ /* 0x000fe40000000f00 */
[----:B------:R-:W-:Y:S02]  /*eec0*/  MOV R2, 0xeee0 ;  /* 0x0000eee000027802 */ /* 0x000fe40000000f00 */
[----:B------:R-:W-:Y:S05]  /*eed0*/  CALL.REL.NOINC `($__internal_2_$__cuda_sm70_shflsync_bfly_p) ;  /* 0x000016a000007944 */ /* 0x000fea0003c00000 */
[----:B------:R-:W-:Y:S05]  /*eee0*/  BRA `(.L_x_287) ;  /* 0xffff62c000007947 */ /* 0x000fea000383ffff */
.L_x_200:
[----:B------:R-:W-:Y:S02]  /*eef0*/  MOV R0, 0x1 ;  /* 0x0000000100007802 */ /* 0x000fe40000000f00 */
[----:B------:R-:W-:Y:S02]  /*ef00*/  MOV R2, 0xef20 ;  /* 0x0000ef2000027802 */ /* 0x000fe40000000f00 */
[----:B------:R-:W-:Y:S05]  /*ef10*/  CALL.REL.NOINC `($__internal_2_$__cuda_sm70_shflsync_bfly_p) ;  /* 0x0000166000007944 */ /* 0x000fea0003c00000 */
[----:B------:R-:W-:Y:S01]  /*ef20*/  FMNMX.FTZ R69, R4, R0, !PT ;  /* 0x0000000004457209 */ /* 0x000fe20007810000 */
[----:B------:R-:W-:Y:S01]  /*ef30*/  IMAD.MOV.U32 R4, RZ, RZ, R5 ;  /* 0x000000ffff047224 */ /* 0x000fe200078e0005 */
[----:B------:R-:W-:Y:S01]  /*ef40*/  MOV R2, 0xef70 ;  /* 0x0000ef7000027802 */ /* 0x000fe20000000f00 */
[----:B------:R-:W-:Y:S02]  /*ef50*/  IMAD.MOV.U32 R0, RZ, RZ, 0x2 ;  /* 0x00000002ff007424 */ /* 0x000fe400078e00ff */
[----:B------:R-:W-:Y:S05]  /*ef60*/  CALL.REL.NOINC `($__internal_2_$__cuda_sm70_shflsync_bfly_p) ;  /* 0x0000161000007944 */ /* 0x000fea0003c00000 */
[----:B------:R-:W-:Y:S01]  /*ef70*/  FMNMX.FTZ R5, R5, R0, !PT ;  /* 0x0000000005057209 */ /* 0x000fe20007810000 */
[----:B------:R-:W-:Y:S01]  /*ef80*/  IMAD.MOV.U32 R0, RZ, RZ, 0x1 ;  /* 0x00000001ff007424 */ /* 0x000fe200078e00ff */
[----:B------:R-:W-:-:S03]  /*ef90*/  MOV R2, 0xefc0 ;  /* 0x0000efc000027802 */ /* 0x000fc60000000f00 */
[----:B------:R-:W-:Y:S02]  /*efa0*/  IMAD.MOV.U32 R4, RZ, RZ, R5 ;  /* 0x000000ffff047224 */ /* 0x000fe400078e0005 */
[----:B------:R-:W-:Y:S05]  /*efb0*/  CALL.REL.NOINC `($__internal_2_$__cuda_sm70_shflsync_bfly_p) ;  /* 0x000015c000007944 */ /* 0x000fea0003c00000 */
[----:B------:R-:W-:Y:S01]  /*efc0*/  MOV R3, R0 ;  /* 0x0000000000037202 */ /* 0x000fe20000000f00 */
[----:B------:R-:W-:Y:S05]  /*efd0*/  BRA `(.L_x_288) ;  /* 0xffff624000007947 */ /* 0x000fea000383ffff */
.L_x_202:
[----:B--234-:R-:W-:Y:S01]  /*efe0*/  MOV R36, RZ ;  /* 0x000000ff00247202 */ /* 0x01cfe20000000f00 */
[----:B------:R-:W-:Y:S01]  /*eff0*/  IMAD.MOV.U32 R37, RZ, RZ, R4 ;  /* 0x000000ffff257224 */ /* 0x000fe200078e0004 */
[----:B------:R-:W-:Y:S01]  /*f000*/  MOV R2, 0xf030 ;  /* 0x0000f03000027802 */ /* 0x000fe20000000f00 */
[----:B------:R-:W-:Y:S02]  /*f010*/  IMAD.MOV.U32 R3, RZ, RZ, 0x181f ;  /* 0x0000181fff037424 */ /* 0x000fe400078e00ff */
[----:B-1----:R-:W-:Y:S05]  /*f020*/  CALL.REL.NOINC `($__internal_3_$__cuda_sm70_shflsync_idx_p) ;  /* 0x000015b000007944 */ /* 0x002fea0003c00000 */
[----:B------:R-:W-:Y:S01]  /*f030*/  MOV R0, R36 ;  /* 0x0000002400007202 */ /* 0x000fe20000000f00 */
[----:B------:R-:W-:-:S05]  /*f040*/  BRA `(.L_x_289) ;  /* 0xffff7ba000007947 */ /* 0x000fca000383ffff */
.L_x_205:
[----:B------:R-:W-:Y:S01]  /*f050*/  MOV R36, 0x3 ;  /* 0x0000000300247802 */ /* 0x000fe20000000f00 */
[----:B------:R-:W-:Y:S01]  /*f060*/  IMAD.MOV.U32 R37, RZ, RZ, R4 ;  /* 0x000000ffff257224 */ /* 0x000fe200078e0004 */
[----:B------:R-:W-:Y:S01]  /*f070*/  MOV R2, 0xf0a0 ;  /* 0x0000f0a000027802 */ /* 0x000fe20000000f00 */
[----:B------:R-:W-:Y:S02]  /*f080*/  IMAD.MOV.U32 R3, RZ, RZ, 0x181f ;  /* 0x0000181fff037424 */ /* 0x000fe400078e00ff */
[----:B-1----:R-:W-:Y:S05]  /*f090*/  CALL.REL.NOINC `($__internal_3_$__cuda_sm70_shflsync_idx_p) ;  /* 0x0000154000007944 */ /* 0x002fea0003c00000 */
[----:B------:R-:W-:Y:S01]  /*f0a0*/  MOV R3, 0x181f ;  /* 0x0000181f00037802 */ /* 0x000fe20000000f00 */
[----:B------:R-:W-:Y:S01]  /*f0b0*/  IMAD.MOV.U32 R4, RZ, RZ, R36 ;  /* 0x000000ffff047224 */ /* 0x000fe200078e0024 */
[----:B------:R-:W-:Y:S01]  /*f0c0*/  MOV R36, 0x3 ;  /* 0x0000000300247802 */ /* 0x000fe20000000f00 */
[----:B------:R-:W-:Y:S01]  /*f0d0*/  IMAD.MOV.U32 R37, RZ, RZ, R5 ;  /* 0x000000ffff257224 */ /* 0x000fe200078e0005 */
[----:B------:R-:W-:Y:S02]  /*f0e0*/  MOV R2, 0xf100 ;  /* 0x0000f10000027802 */ /* 0x000fe40000000f00 */
[----:B------:R-:W-:Y:S05]  /*f0f0*/  CALL.REL.NOINC `($__internal_3_$__cuda_sm70_shflsync_idx_p) ;  /* 0x000014e000007944 */ /* 0x000fea0003c00000 */
[----:B------:R-:W-:Y:S01]  /*f100*/  MOV R0, R36 ;  /* 0x0000002400007202 */ /* 0x000fe20000000f00 */
[----:B------:R-:W-:-:S05]  /*f110*/  BRA `(.L_x_290) ;  /* 0xffff7d8000007947 */ /* 0x000fca000383ffff */
.L_x_208:
[----:B------:R-:W-:Y:S01]  /*f120*/  MOV R36, RZ ;  /* 0x000000ff00247202 */ /* 0x000fe20000000f00 */
[----:B------:R-:W-:Y:S01]  /*f130*/  IMAD.MOV.U32 R37, RZ, RZ, R0 ;  /* 0x000000ffff257224 */ /* 0x000fe200078e0000 */
[----:B------:R-:W-:Y:S01]  /*f140*/  MOV R2, 0xf170 ;  /* 0x0000f17000027802 */ /* 0x000fe20000000f00 */
[----:B------:R-:W-:Y:S02]  /*f150*/  IMAD.MOV.U32 R3, RZ, RZ, 0x181f ;  /* 0x0000181fff037424 */ /* 0x000fe400078e00ff */
[----:B------:R-:W-:Y:S05]  /*f160*/  CALL.REL.NOINC `($__internal_3_$__cuda_sm70_shflsync_idx_p) ;  /* 0x0000147000007944 */ /* 0x000fea0003c00000 */
[----:B------:R-:W-:Y:S01]  /*f170*/  MOV R7, R36 ;  /* 0x0000002400077202 */ /* 0x000fe20000000f00 */
[----:B------:R-:W-:-:S05]  /*f180*/  BRA `(.L_x_291) ;  /* 0xffff919000007947 */ /* 0x000fca000383ffff */
.L_x_209:
[----:B------:R-:W-:Y:S01]  /*f190*/  MOV R36, RZ ;  /* 0x000000ff00247202 */ /* 0x000fe20000000f00 */
[----:B------:R-:W-:Y:S01]  /*f1a0*/  IMAD.MOV.U32 R37, RZ, RZ, R4 ;  /* 0x000000ffff257224 */ /* 0x000fe200078e0004 */
[----:B------:R-:W-:Y:S01]  /*f1b0*/  MOV R2, 0xf1e0 ;  /* 0x0000f1e000027802 */ /* 0x000fe20000000f00 */
[----:B------:R-:W-:Y:S02]  /*f1c0*/  IMAD.MOV.U32 R3, RZ, RZ, 0x181f ;  /* 0x0000181fff037424 */ /* 0x000fe400078e00ff */
[----:B-12---:R-:W-:Y:S05]  /*f1d0*/  CALL.REL.NOINC `($__internal_3_$__cuda_sm70_shflsync_idx_p) ;  /* 0x0000140000007944 */ /* 0x006fea0003c00000 */
[----:B------:R-:W-:Y:S01]  /*f1e0*/  MOV R6, R36 ;  /* 0x0000002400067202 */ /* 0x000fe20000000f00 */
[----:B------:R-:W-:-:S05]  /*f1f0*/  BRA `(.L_x_292) ;  /* 0xffff914000007947 */ /* 0x000fca000383ffff */
.L_x_210:
[----:B------:R-:W-:Y:S01]  /*f200*/  MOV R36, 0x1 ;  /* 0x0000000100247802 */ /* 0x000fe20000000f00 */
[----:B------:R-:W-:Y:S01]  /*f210*/  IMAD.MOV.U32 R37, RZ, RZ, R0 ;  /* 0x000000ffff257224 */ /* 0x000fe200078e0000 */
[----:B--2---:R-:W-:Y:S01]  /*f220*/  MOV R2, 0xf250 ;  /* 0x0000f25000027802 */ /* 0x004fe20000000f00 */
[----:B------:R-:W-:Y:S03]  /*f230*/  IMAD.MOV.U32 R3, RZ, RZ, 0x181f ;  /* 0x0000181fff037424 */ /* 0x000fe600078e00ff */
[----:B-1-3--:R-:W-:Y:S05]  /*f240*/  CALL.REL.NOINC `($__internal_3_$__cuda_sm70_shflsync_idx_p) ;  /* 0x0000139000007944 */ /* 0x00afea0003c00000 */
        /* <DEDUP_REMOVED lines=8> */
.L_x_211:
[----:B------:R-:W-:Y:S01]  /*f2d0*/  MOV R36, 0x2 ;  /* 0x0000000200247802 */ /* 0x000fe20000000f00 */
[----:B------:R-:W-:Y:S01]  /*f2e0*/  IMAD.MOV.U32 R37, RZ, RZ, R0 ;  /* 0x000000ffff257224 */ /* 0x000fe200078e0000 */
[----:B-1----:R-:W-:Y:S01]  /*f2f0*/  MOV R2, 0xf320 ;  /* 0x0000f32000027802 */ /* 0x002fe20000000f00 */
[----:B------:R-:W-:Y:S02]  /*f300*/  IMAD.MOV.U32 R3, RZ, RZ, 0x181f ;  /* 0x0000181fff037424 */ /* 0x000fe400078e00ff */
[----:B---34-:R-:W-:Y:S05]  /*f310*/  CALL.REL.NOINC `($__internal_3_$__cuda_sm70_shflsync_idx_p) ;  /* 0x000012c000007944 */ /* 0x018fea0003c00000 */
[----:B------:R-:W-:Y:S01]  /*f320*/  MOV R7, R36 ;  /* 0x0000002400077202 */ /* 0x000fe20000000f00 */
[----:B------:R-:W-:-:S05]  /*f330*/  BRA `(.L_x_294) ;  /* 0xffff92a000007947 */ /* 0x000fca000383ffff */
.L_x_212:
[----:B------:R-:W-:Y:S01]  /*f340*/  MOV R36, 0x2 ;  /* 0x0000000200247802 */ /* 0x000fe20000000f00 */
[----:B------:R-:W-:Y:S01]  /*f350*/  IMAD.MOV.U32 R37, RZ, RZ, R4 ;  /* 0x000000ffff257224 */ /* 0x000fe200078e0004 */
[----:B-1----:R-:W-:Y:S01]  /*f360*/  MOV R2, 0xf390 ;  /* 0x0000f39000027802 */ /* 0x002fe20000000f00 */
[----:B------:R-:W-:Y:S02]  /*f370*/  IMAD.MOV.U32 R3, RZ, RZ, 0x181f ;  /* 0x0000181fff037424 */ /* 0x000fe400078e00ff */
[----:B--234-:R-:W-:Y:S05]  /*f380*/  CALL.REL.NOINC `($__internal_3_$__cuda_sm70_shflsync_idx_p) ;  /* 0x0000125000007944 */ /* 0x01cfea0003c00000 */
[----:B------:R-:W-:Y:S01]  /*f390*/  MOV R6, R36 ;  /* 0x0000002400067202 */ /* 0x000fe20000000f00 */
[----:B------:R-:W-:-:S05]  /*f3a0*/  BRA `(.L_x_295) ;  /* 0xffff925000007947 */ /* 0x000fca000383ffff */
.L_x_213:
[----:B------:R-:W-:Y:S01]  /*f3b0*/  MOV R36, 0x3 ;  /* 0x0000000300247802 */ /* 0x000fe20000000f00 */
[----:B------:R-:W-:Y:S01]  /*f3c0*/  IMAD.MOV.U32 R37, RZ, RZ, R0 ;  /* 0x000000ffff257224 */ /* 0x000fe200078e0000 */
[----:B-1----:R-:W-:Y:S01]  /*f3d0*/  MOV R2, 0xf400 ;  /* 0x0000f40000027802 */ /* 0x002fe20000000f00 */
[----:B------:R-:W-:Y:S03]  /*f3e0*/  IMAD.MOV.U32 R3, RZ, RZ, 0x181f ;  /* 0x0000181fff037424 */ /* 0x000fe600078e00ff */
[----:B--2-4-:R-:W-:Y:S05]  /*f3f0*/  CALL.REL.NOINC `($__internal_3_$__cuda_sm70_shflsync_idx_p) ;  /* 0x000011e000007944 */ /* 0x014fea0003c00000 */
        /* <DEDUP_REMOVED lines=8> */
.L_x_214:
[----:B------:R-:W-:Y:S02]  /*f480*/  MOV R0, 0x2 ;  /* 0x0000000200007802 */ /* 0x000fe40000000f00 */
[----:B------:R-:W-:Y:S02]  /*f490*/  MOV R2, 0xf4b0 ;  /* 0x0000f4b000027802 */ /* 0x000fe40000000f00 */
[----:B------:R-:W-:Y:S05]  /*f4a0*/  CALL.REL.NOINC `($__internal_2_$__cuda_sm70_shflsync_bfly_p) ;  /* 0x000010d000007944 */ /* 0x000fea0003c00000 */
[----:B------:R-:W-:-:S05]  /*f4b0*/  BRA `(.L_x_297) ;  /* 0xffff976000007947 */ /* 0x000fca000383ffff */
.L_x_215:
        /* <DEDUP_REMOVED lines=10> */
[----:B------:R-:W-:Y:S02]  /*f560*/  MOV R2, 0xf580 ;  /* 0x0000f58000027802 */ /* 0x000fe40000000f00 */
[----:B------:R-:W-:Y:S05]  /*f570*/  CALL.REL.NOINC `($__internal_2_$__cuda_sm70_shflsync_bfly_p) ;  /* 0x0000100000007944 */ /* 0x000fea0003c00000 */
[----:B------:R-:W-:-:S05]  /*f580*/  BRA `(.L_x_298) ;  /* 0xffff970000007947 */ /* 0x000fca000383ffff */
.L_x_217:
[----:B------:R-:W-:Y:S01]  /*f590*/  IMAD.MOV.U32 R4, RZ, RZ, R215 ;  /* 0x000000ffff047224 */ /* 0x000fe200078e00d7 */
[----:B------:R-:W-:-:S02]  /*f5a0*/  MOV R0, 0x2 ;  /* 0x0000000200007802 */ /* 0x000fc40000000f00 */
[----:B------:R-:W-:Y:S02]  /*f5b0*/  MOV R2, 0xf5d0 ;  /* 0x0000f5d000027802 */ /* 0x000fe40000000f00 */
[----:B------:R-:W-:Y:S05]  /*f5c0*/  CALL.REL.NOINC `($__internal_2_$__cuda_sm70_shflsync_bfly_p) ;  /* 0x00000fb000007944 */ /* 0x000fea0003c00000 */
[----:B------:R-:W-:Y:S01]  /*f5d0*/  FADD.FTZ R4, R215, R0 ;  /* 0x00000000d7047221 */ /* 0x000fe20000010000 */
[----:B------:R-:W-:Y:S02]  /*f5e0*/  MOV R0, 0x1 ;  /* 0x0000000100007802 */ /* 0x000fe40000000f00 */
[----:B------:R-:W-:Y:S02]  /*f5f0*/  MOV R2, 0xf610 ;  /* 0x0000f61000027802 */ /* 0x000fe40000000f00 */
[----:B------:R-:W-:Y:S05]  /*f600*/  CALL.REL.NOINC `($__internal_2_$__cuda_sm70_shflsync_bfly_p) ;  /* 0x00000f7000007944 */ /* 0x000fea0003c00000 */
[----:B------:R-:W-:Y:S01]  /*f610*/  FADD.FTZ R5, R4, R0 ;  /* 0x0000000004057221 */ /* 0x000fe20000010000 */
[----:B------:R-:W-:Y:S02]  /*f620*/  MOV R4, R230 ;  /* 0x000000e600047202 */ /* 0x000fe40000000f00 */
[----:B------:R-:W-:Y:S02]  /*f630*/  MOV R0, 0x2 ;  /* 0x0000000200007802 */ /* 0x000fe40000000f00 */
[----:B------:R-:W-:Y:S02]  /*f640*/  MOV R2, 0xf660 ;  /* 0x0000f66000027802 */ /* 0x000fe40000000f00 */
[----:B------:R-:W-:Y:S05]  /*f650*/  CALL.REL.NOINC `($__internal_2_$__cuda_sm70_shflsync_bfly_p) ;  /* 0x00000f2000007944 */ /* 0x000fea0003c00000 */
[----:B------:R-:W-:Y:S01]  /*f660*/  FADD.FTZ R4, R230, R0 ;  /* 0x00000000e6047221 */ /* 0x000fe20000010000 */
[----:B------:R-:W-:Y:S02]  /*f670*/  MOV R0, 0x1 ;  /* 0x0000000100007802 */ /* 0x000fe40000000f00 */
[----:B------:R-:W-:-:S02]  /*f680*/  MOV R2, 0xf6a0 ;  /* 0x0000f6a000027802 */ /* 0x000fc40000000f00 */
[----:B------:R-:W-:Y:S05]  /*f690*/  CALL.REL.NOINC `($__internal_2_$__cuda_sm70_shflsync_bfly_p) ;  /* 0x00000ee000007944 */ /* 0x000fea0003c00000 */
[----:B------:R-:W-:Y:S01]  /*f6a0*/  MOV R3, R0 ;  /* 0x0000000000037202 */ /* 0x000fe20000000f00 */
[----:B------:R-:W-:Y:S05]  /*f6b0*/  BRA `(.L_x_299) ;  /* 0xffffb21000007947 */ /* 0x000fea000383ffff */
.L_x_224:
[----:B--234-:R-:W-:Y:S01]  /*f6c0*/  IMAD.MOV.U32 R37, RZ, RZ, R7 ;  /* 0x000000ffff257224 */ /* 0x01cfe200078e0007 */
[----:B------:R-:W-:Y:S01]  /*f6d0*/  MOV R36, RZ ;  /* 0x000000ff00247202 */ /* 0x000fe20000000f00 */
[----:B------:R-:W-:Y:S01]  /*f6e0*/  IMAD.MOV.U32 R3, RZ, RZ, 0x181f ;  /* 0x0000181fff037424 */ /* 0x000fe200078e00ff */
[----:B------:R-:W-:-:S02]  /*f6f0*/  MOV R2, 0xf710 ;  /* 0x0000f71000027802 */ /* 0x000fc40000000f00 */
[----:B-1----:R-:W-:Y:S05]  /*f700*/  CALL.REL.NOINC `($__internal_3_$__cuda_sm70_shflsync_idx_p) ;  /* 0x00000ed000007944 */ /* 0x002fea0003c00000 */
[----:B------:R-:W-:Y:S01]  /*f710*/  MOV R8, R36 ;  /* 0x0000002400087202 */ /* 0x000fe20000000f00 */
[----:B------:R-:W-:Y:S05]  /*f720*/  BRA `(.L_x_300) ;  /* 0xffffc56000007947 */ /* 0x000fea000383ffff */
.L_x_225:
[----:B------:R-:W-:Y:S01]  /*f730*/  IMAD.MOV.U32 R37, RZ, RZ, R9 ;  /* 0x000000ffff257224 */ /* 0x000fe200078e0009 */
[----:B------:R-:W-:Y:S01]  /*f740*/  MOV R36, RZ ;  /* 0x000000ff00247202 */ /* 0x000fe20000000f00 */
[----:B------:R-:W-:Y:S01]  /*f750*/  IMAD.MOV.U32 R3, RZ, RZ, 0x181f ;  /* 0x0000181fff037424 */ /* 0x000fe200078e00ff */
[----:B------:R-:W-:-:S02]  /*f760*/  MOV R2, 0xf780 ;  /* 0x0000f78000027802 */ /* 0x000fc40000000f00 */
[----:B-123--:R-:W-:Y:S05]  /*f770*/  CALL.REL.NOINC `($__internal_3_$__cuda_sm70_shflsync_idx_p) ;  /* 0x00000e6000007944 */ /* 0x00efea0003c00000 */
[----:B------:R-:W-:Y:S01]  /*f780*/  MOV R0, R36 ;  /* 0x0000002400007202 */ /* 0x000fe20000000f00 */
[----:B------:R-:W-:Y:S05]  /*f790*/  BRA `(.L_x_301) ;  /* 0xffffc51000007947 */ /* 0x000fea000383ffff */
.L_x_228:
[----:B------:R-:W-:Y:S01]  /*f7a0*/  IMAD.MOV.U32 R37, RZ, RZ, R7 ;  /* 0x000000ffff257224 */ /* 0x000fe200078e0007 */
[----:B------:R-:W-:Y:S01]  /*f7b0*/  MOV R36, 0x1 ;  /* 0x0000000100247802 */ /* 0x000fe20000000f00 */
[----:B--2---:R-:W-:Y:S01]  /*f7c0*/  IMAD.MOV.U32 R3, RZ, RZ, 0x181f ;  /* 0x0000181fff037424 */ /* 0x004fe200078e00ff */
[----:B------:R-:W-:-:S02]  /*f7d0*/  MOV R2, 0xf7f0 ;  /* 0x0000f7f000027802 */ /* 0x000fc40000000f00 */
[----:B-1-34-:R-:W-:Y:S05]  /*f7e0*/  CALL.REL.NOINC `($__internal_3_$__cuda_sm70_shflsync_idx_p) ;  /* 0x00000df000007944 */ /* 0x01afea0003c00000 */
        /* <DEDUP_REMOVED lines=8> */
.L_x_231:
[----:B------:R-:W-:Y:S01]  /*f870*/  IMAD.MOV.U32 R37, RZ, RZ, R7 ;  /* 0x000000ffff257224 */ /* 0x000fe200078e0007 */
[----:B------:R-:W-:Y:S01]  /*f880*/  MOV R36, 0x2 ;  /* 0x0000000200247802 */ /* 0x000fe20000000f00 */
[----:B-1----:R-:W-:Y:S01]  /*f890*/  IMAD.MOV.U32 R3, RZ, RZ, 0x181f ;  /* 0x0000181fff037424 */ /* 0x002fe200078e00ff */
[----:B------:R-:W-:Y:S02]  /*f8a0*/  MOV R2, 0xf8c0 ;  /* 0x0000f8c000027802 */ /* 0x000fe40000000f00 */
[----:B--234-:R-:W-:Y:S05]  /*f8b0*/  CALL.REL.NOINC `($__internal_3_$__cuda_sm70_shflsync_idx_p) ;  /* 0x00000d2000007944 */ /* 0x01cfea0003c00000 */
[----:B------:R-:W-:Y:S01]  /*f8c0*/  MOV R8, R36 ;  /* 0x0000002400087202 */ /* 0x000fe20000000f00 */
[----:B------:R-:W-:Y:S05]  /*f8d0*/  BRA `(.L_x_303) ;  /* 0xffffc60000007947 */ /* 0x000fea000383ffff */
.L_x_232:
[----:B------:R-:W-:Y:S01]  /*f8e0*/  IMAD.MOV.U32 R37, RZ, RZ, R9 ;  /* 0x000000ffff257224 */ /* 0x000fe200078e0009 */
[----:B------:R-:W-:Y:S01]  /*f8f0*/  MOV R36, 0x2 ;  /* 0x0000000200247802 */ /* 0x000fe20000000f00 */
[----:B-1----:R-:W-:Y:S01]  /*f900*/  IMAD.MOV.U32 R3, RZ, RZ, 0x181f ;  /* 0x0000181fff037424 */ /* 0x002fe200078e00ff */
[----:B------:R-:W-:Y:S02]  /*f910*/  MOV R2, 0xf930 ;  /* 0x0000f93000027802 */ /* 0x000fe40000000f00 */
[----:B--234-:R-:W-:Y:S05]  /*f920*/  CALL.REL.NOINC `($__internal_3_$__cuda_sm70_shflsync_idx_p) ;  /* 0x00000cb000007944 */ /* 0x01cfea0003c00000 */
[----:B------:R-:W-:Y:S01]  /*f930*/  MOV R0, R36 ;  /* 0x0000002400007202 */ /* 0x000fe20000000f00 */
[----:B------:R-:W-:Y:S05]  /*f940*/  BRA `(.L_x_304) ;  /* 0xffffc5b000007947 */ /* 0x000fea000383ffff */
.L_x_235:
[----:B------:R-:W-:Y:S01]  /*f950*/  IMAD.MOV.U32 R37, RZ, RZ, R7 ;  /* 0x000000ffff257224 */ /* 0x000fe200078e0007 */
[----:B------:R-:W-:Y:S01]  /*f960*/  MOV R36, 0x3 ;  /* 0x0000000300247802 */ /* 0x000fe20000000f00 */
[----:B-1----:R-:W-:Y:S01]  /*f970*/  IMAD.MOV.U32 R3, RZ, RZ, 0x181f ;  /* 0x0000181fff037424 */ /* 0x002fe200078e00ff */
[----:B------:R-:W-:-:S02]  /*f980*/  MOV R2, 0xf9a0 ;  /* 0x0000f9a000027802 */ /* 0x000fc40000000f00 */
        /* <DEDUP_REMOVED lines=9> */
.L_x_237:
[----:B------:R-:W-:Y:S01]  /*fa20*/  IMAD.MOV.U32 R37, RZ, RZ, R5 ;  /* 0x000000ffff257224 */ /* 0x000fe200078e0005 */
[----:B------:R-:W-:Y:S01]  /*fa30*/  MOV R36, RZ ;  /* 0x000000ff00247202 */ /* 0x000fe20000000f00 */
[----:B------:R-:W-:Y:S01]  /*fa40*/  IMAD.MOV.U32 R3, RZ, RZ, 0x1c1f ;  /* 0x00001c1fff037424 */ /* 0x000fe200078e00ff */
[----:B------:R-:W-:Y:S02]  /*fa50*/  MOV R2, 0xfa70 ;  /* 0x0000fa7000027802 */ /* 0x000fe40000000f00 */
[----:B------:R-:W-:Y:S05]  /*fa60*/  CALL.REL.NOINC `($__internal_3_$__cuda_sm70_shflsync_idx_p) ;  /* 0x00000b7000007944 */ /* 0x000fea0003c00000 */
[----:B------:R-:W-:Y:S01]  /*fa70*/  MOV R4, R36 ;  /* 0x0000002400047202 */ /* 0x000fe20000000f00 */
[----:B------:R-:W-:Y:S05]  /*fa80*/  BRA `(.L_x_306) ;  /* 0xffffc89000007947 */ /* 0x000fea000383ffff */
.L_x_238:
[----:B------:R-:W-:Y:S01]  /*fa90*/  IMAD.MOV.U32 R37, RZ, RZ, R12 ;  /* 0x000000ffff257224 */ /* 0x000fe200078e000c */
[----:B------:R-:W-:Y:S01]  /*faa0*/  MOV R36, RZ ;  /* 0x000000ff00247202 */ /* 0x000fe20000000f00 */
[----:B------:R-:W-:Y:S01]  /*fab0*/  IMAD.MOV.U32 R3, RZ, RZ, 0x1c1f ;  /* 0x00001c1fff037424 */ /* 0x000fe200078e00ff */
[----:B------:R-:W-:Y:S02]  /*fac0*/  MOV R2, 0xfae0 ;  /* 0x0000fae000027802 */ /* 0x000fe40000000f00 */
[----:B-12---:R-:W-:Y:S05]  /*fad0*/  CALL.REL.NOINC `($__internal_3_$__cuda_sm70_shflsync_idx_p) ;  /* 0x00000b0000007944 */ /* 0x006fea0003c00000 */
[----:B------:R-:W-:Y:S01]  /*fae0*/  MOV R0, R36 ;  /* 0x0000002400007202 */ /* 0x000fe20000000f00 */
[----:B------:R-:W-:Y:S05]  /*faf0*/  BRA `(.L_x_307) ;  /* 0xffffc84000007947 */ /* 0x000fea000383ffff */
.L_x_241:
        /* <DEDUP_REMOVED lines=13> */
.L_x_245:
[----:B------:R-:W-:Y:S01]  /*fbd0*/  IMAD.MOV.U32 R37, RZ, RZ, R7 ;  /* 0x000000ffff257224 */ /* 0x000fe200078e0007 */
[----:B------:R-:W-:Y:S01]  /*fbe0*/  MOV R36, RZ ;  /* 0x000000ff00247202 */ /* 0x000fe20000000f00 */
[----:B------:R-:W-:Y:S01]  /*fbf0*/  IMAD.MOV.U32 R3, RZ, RZ, 0x181f ;  /* 0x0000181fff037424 */ /* 0x000fe200078e00ff */
[----:B------:R-:W-:Y:S02]  /*fc00*/  MOV R2, 0xfc20 ;  /* 0x0000fc2000027802 */ /* 0x000fe40000000f00 */
[----:B------:R-:W-:Y:S05]  /*fc10*/  CALL.REL.NOINC `($__internal_3_$__cuda_sm70_shflsync_idx_p) ;  /* 0x000009c000007944 */ /* 0x000fea0003c00000 */
[----:B------:R-:W-:Y:S01]  /*fc20*/  MOV R9, R36 ;  /* 0x0000002400097202 */ /* 0x000fe20000000f00 */
[----:B------:R-:W-:Y:S05]  /*fc30*/  BRA `(.L_x_309) ;  /* 0xffffdab000007947 */ /* 0x000fea000383ffff */
.L_x_246:
[----:B------:R-:W-:Y:S01]  /*fc40*/  IMAD.MOV.U32 R37, RZ, RZ, R10 ;  /* 0x000000ffff257224 */ /* 0x000fe200078e000a */
[----:B------:R-:W-:Y:S01]  /*fc50*/  MOV R36, RZ ;  /* 0x000000ff00247202 */ /* 0x000fe20000000f00 */
[----:B------:R-:W-:Y:S01]  /*fc60*/  IMAD.MOV.U32 R3, RZ, RZ, 0x181f ;  /* 0x0000181fff037424 */ /* 0x000fe200078e00ff */
[----:B------:R-:W-:Y:S02]  /*fc70*/  MOV R2, 0xfc90 ;  /* 0x0000fc9000027802 */ /* 0x000fe40000000f00 */
[----:B-12---:R-:W-:Y:S05]  /*fc80*/  CALL.REL.NOINC `($__internal_3_$__cuda_sm70_shflsync_idx_p) ;  /* 0x0000095000007944 */ /* 0x006fea0003c00000 */
[----:B------:R-:W-:Y:S01]  /*fc90*/  MOV R0, R36 ;  /* 0x0000002400007202 */ /* 0x000fe20000000f00 */
[----:B------:R-:W-:Y:S05]  /*fca0*/  BRA `(.L_x_310) ;  /* 0xffffda6000007947 */ /* 0x000fea000383ffff */
.L_x_249:
        /* <DEDUP_REMOVED lines=13> */
.L_x_252:
[----:B------:R-:W-:Y:S01]  /*fd80*/  IMAD.MOV.U32 R37, RZ, RZ, R7 ;  /* 0x000000ffff257224 */ /* 0x000fe200078e0007 */
[----:B------:R-:W-:Y:S01]  /*fd90*/  MOV R36, 0x2 ;  /* 0x0000000200247802 */ /* 0x000fe20000000f00 */
[----:B-1----:R-:W-:Y:S01]  /*fda0*/  IMAD.MOV.U32 R3, RZ, RZ, 0x181f ;  /* 0x0000181fff037424 */ /* 0x002fe200078e00ff */
[----:B------:R-:W-:Y:S02]  /*fdb0*/  MOV R2, 0xfdd0 ;  /* 0x0000fdd000027802 */ /* 0x000fe40000000f00 */
[----:B--234-:R-:W-:Y:S05]  /*fdc0*/  CALL.REL.NOINC `($__internal_3_$__cuda_sm70_shflsync_idx_p) ;  /* 0x0000081000007944 */ /* 0x01cfea0003c00000 */
[----:B------:R-:W-:Y:S01]  /*fdd0*/  MOV R9, R36 ;  /* 0x0000002400097202 */ /* 0x000fe20000000f00 */
[----:B------:R-:W-:Y:S05]  /*fde0*/  BRA `(.L_x_312) ;  /* 0xffffdb6000007947 */ /* 0x000fea000383ffff */
.L_x_253:
[----:B------:R-:W-:Y:S01]  /*fdf0*/  IMAD.MOV.U32 R37, RZ, RZ, R10 ;  /* 0x000000ffff257224 */ /* 0x000fe200078e000a */
[----:B------:R-:W-:Y:S01]  /*fe00*/  MOV R36, 0x2 ;  /* 0x0000000200247802 */ /* 0x000fe20000000f00 */
[----:B------:R-:W-:Y:S01]  /*fe10*/  IMAD.MOV.U32 R3, RZ, RZ, 0x181f ;  /* 0x0000181fff037424 */ /* 0x000fe200078e00ff */
[----:B------:R-:W-:Y:S02]  /*fe20*/  MOV R2, 0xfe40 ;  /* 0x0000fe4000027802 */ /* 0x000fe40000000f00 */
[----:B-1234-:R-:W-:Y:S05]  /*fe30*/  CALL.REL.NOINC `($__internal_3_$__cuda_sm70_shflsync_idx_p) ;  /* 0x000007a000007944 */ /* 0x01efea0003c00000 */
[----:B------:R-:W-:Y:S01]  /*fe40*/  MOV R0, R36 ;  /* 0x0000002400007202 */ /* 0x000fe20000000f00 */
[----:B------:R-:W-:Y:S05]  /*fe50*/  BRA `(.L_x_313) ;  /* 0xffffdb1000007947 */ /* 0x000fea000383ffff */
.L_x_256:
        /* <DEDUP_REMOVED lines=13> */
.L_x_258:
[----:B------:R-:W-:Y:S01]  /*ff30*/  IMAD.MOV.U32 R37, RZ, RZ, R62 ;  /* 0x000000ffff257224 */ /* 0x000fe200078e003e */
[----:B------:R-:W-:Y:S01]  /*ff40*/  MOV R36, RZ ;  /* 0x000000ff00247202 */ /* 0x000fe20000000f00 */
[----:B------:R-:W-:Y:S01]  /*ff50*/  IMAD.MOV.U32 R3, RZ, RZ, 0x1f ;  /* 0x0000001fff037424 */ /* 0x000fe200078e00ff */
[----:B------:R-:W-:Y:S02]  /*ff60*/  MOV R2, 0xff80 ;  /* 0x0000ff8000027802 */ /* 0x000fe40000000f00 */
[----:B--2---:R-:W-:Y:S05]  /*ff70*/  CALL.REL.NOINC `($__internal_3_$__cuda_sm70_shflsync_idx_p) ;  /* 0x0000066000007944 */ /* 0x004fea0003c00000 */
[----:B------:R-:W-:Y:S01]  /*ff80*/  MOV R9, R36 ;  /* 0x0000002400097202 */ /* 0x000fe20000000f00 */
[----:B------:R-:W-:Y:S05]  /*ff90*/  BRA `(.L_x_315) ;  /* 0xffffdc9000007947 */ /* 0x000fea000383ffff */
.L_x_259:
[----:B------:R-:W-:Y:S01]  /*ffa0*/  IMAD.MOV.U32 R37, RZ, RZ, R62 ;  /* 0x000000ffff257224 */ /* 0x000fe200078e003e */
[----:B------:R-:W-:Y:S01]  /*ffb0*/  MOV R36, 0x1 ;  /* 0x0000000100247802 */ /* 0x000fe20000000f00 */
[----:B------:R-:W-:Y:S01]  /*ffc0*/  IMAD.MOV.U32 R3, RZ, RZ, 0x1f ;  /* 0x0000001fff037424 */ /* 0x000fe200078e00ff */
[----:B------:R-:W-:Y:S02]  /*ffd0*/  MOV R2, 0xfff0 ;  /* 0x0000fff000027802 */ /* 0x000fe40000000f00 */
[----:B-12---:R-:W-:Y:S05]  /*ffe0*/  CALL.REL.NOINC `($__internal_3_$__cuda_sm70_shflsync_idx_p) ;  /* 0x000005f000007944 */ /* 0x006fea0003c00000 */
[----:B------:R-:W-:Y:S01]  /*fff0*/  MOV R8, R36 ;  /* 0x0000002400087202 */ /* 0x000fe20000000f00 */
[----:B------:R-:W-:Y:S05]  /*10000*/  BRA `(.L_x_316) ;  /* 0xffffdc4000007947 */ /* 0x000fea000383ffff */
.L_x_260:
[----:B------:R-:W-:Y:S02]  /*10010*/  MOV R2, 0x1 ;  /* 0x0000000100027802 */ /* 0x000fe40000000f00 */
[----:B------:R-:W-:-:S02]  /*10020*/  MOV R3, 0x10040 ;  /* 0x0001004000037802 */ /* 0x000fc40000000f00 */
[----:B-1234-:R-:W-:Y:S05]  /*10030*/  CALL.REL.NOINC `($__internal_4_$__cuda_sm70_shflsync_up_p) ;  /* 0x000005f000007944 */ /* 0x01efea0003c00000 */
[----:B------:R-:W-:Y:S05]  /*10040*/  BRA `(.L_x_317) ;  /* 0xffffdd2000007947 */ /* 0x000fea000383ffff */
.L_x_261:
[----:B------:R-:W-:Y:S02]  /*10050*/  MOV R2, 0x2 ;  /* 0x0000000200027802 */ /* 0x000fe40000000f00 */
[----:B------:R-:W-:-:S02]  /*10060*/  MOV R3, 0x10080 ;  /* 0x0001008000037802 */ /* 0x000fc40000000f00 */
[----:B--2-4-:R-:W-:Y:S05]  /*10070*/  CALL.REL.NOINC `($__internal_4_$__cuda_sm70_shflsync_up_p) ;  /* 0x000005b000007944 */ /* 0x014fea0003c00000 */
        /* <DEDUP_REMOVED lines=24> */
.L_x_265:
[----:B------:R-:W-:Y:S02]  /*10200*/  MOV R2, 0x1 ;  /* 0x0000000100027802 */ /* 0x000fe40000000f00 */
[----:B------:R-:W-:Y:S02]  /*10210*/  MOV R3, 0x10230 ;  /* 0x0001023000037802 */ /* 0x000fe40000000f00 */
[----:B------:R-:W-:Y:S05]  /*10220*/  CALL.REL.NOINC `($__internal_4_$__cuda_sm70_shflsync_up_p) ;  /* 0x0000040000007944 */ /* 0x000fea0003c00000 */
[----:B------:R-:W-:Y:S01]  /*10230*/  MOV R2, R4 ;  /* 0x0000000400027202 */ /* 0x000fe20000000f00 */
[----:B------:R-:W-:Y:S05]  /*10240*/  BRA `(.L_x_319) ;  /* 0xffffdd7000007947 */ /* 0x000fea000383ffff */
.L_x_266:
[----:B------:R-:W-:Y:S02]  /*10250*/  MOV R2, 0x2 ;  /* 0x0000000200027802 */ /* 0x000fe40000000f00 */
[----:B------:R-:W-:Y:S02]  /*10260*/  MOV R3, 0x10280 ;  /* 0x0001028000037802 */ /* 0x000fe40000000f00 */
        /* <DEDUP_REMOVED lines=25> */
.L_x_268:
[----:B------:R-:W-:Y:S02]  /*10400*/  SEL R0, RZ, 0x1, P0 ;  /* 0x00000001ff007807 */ /* 0x000fe40000000000 */
[----:B------:R-:W-:Y:S02]  /*10410*/  MOV R2, 0x10430 ;  /* 0x0001043000027802 */ /* 0x000fe40000000f00 */
[----:B-1----:R-:W-:Y:S05]  /*10420*/  CALL.REL.NOINC `($__internal_5_$__cuda_sm70_votesync_ballot) ;  /* 0x0000027000007944 */ /* 0x002fea0003c00000 */
[----:B------:R-:W-:Y:S05]  /*10430*/  BRA `(.L_x_321) ;  /* 0xffffdd1000007947 */ /* 0x000fea000383ffff */
.L_x_269:
[----:B------:R-:W-:Y:S01]  /*10440*/  IMAD.MOV.U32 R37, RZ, RZ, R6 ;  /* 0x000000ffff257224 */ /* 0x000fe200078e0006 */
[----:B---3--:R-:W-:Y:S01]  /*10450*/  MOV R36, R11 ;  /* 0x0000000b00247202 */ /* 0x008fe20000000f00 */
[----:B------:R-:W-:Y:S01]  /*10460*/  IMAD.MOV.U32 R3, RZ, RZ, 0x1f ;  /* 0x0000001fff037424 */ /* 0x000fe200078e00ff */
[----:B------:R-:W-:Y:S02]  /*10470*/  MOV R2, 0x10490 ;  /* 0x0001049000027802 */ /* 0x000fe40000000f00 */
[----:B-12---:R-:W-:Y:S05]  /*10480*/  CALL.REL.NOINC `($__internal_3_$__cuda_sm70_shflsync_idx_p) ;  /* 0x0000015000007944 */ /* 0x006fea0003c00000 */
[----:B------:R-:W-:Y:S01]  /*10490*/  IMAD.MOV.U32 R6, RZ, RZ, R36 ;  /* 0x000000ffff067224 */ /* 0x000fe200078e0024 */
[----:B------:R-:W-:Y:S01]  /*104a0*/  MOV R36, R11 ;  /* 0x0000000b00247202 */ /* 0x000fe20000000f00 */
[----:B------:R-:W-:Y:S01]  /*104b0*/  IMAD.MOV.U32 R37, RZ, RZ, R7 ;  /* 0x000000ffff257224 */ /* 0x000fe200078e0007 */
[----:B------:R-:W-:Y:S02]  /*104c0*/  MOV R3, 0x1f ;  /* 0x0000001f00037802 */ /* 0x000fe40000000f00 */
[----:B------:R-:W-:-:S02]  /*104d0*/  MOV R2, 0x104f0 ;  /* 0x000104f000027802 */ /* 0x000fc40000000f00 */
[----:B------:R-:W-:Y:S05]  /*104e0*/  CALL.REL.NOINC `($__internal_3_$__cuda_sm70_shflsync_idx_p) ;  /* 0x000000f000007944 */ /* 0x000fea0003c00000 */
[----:B------:R-:W-:Y:S01]  /*104f0*/  MOV R7, R36 ;  /* 0x0000002400077202 */ /* 0x000fe20000000f00 */
[----:B------:R-:W-:Y:S05]  /*10500*/  BRA `(.L_x_322) ;  /* 0xffffdc8000007947 */ /* 0x000fea000383ffff */
.L_x_272:
[----:B------:R-:W-:Y:S01]  /*10510*/  IMAD.MOV.U32 R37, RZ, RZ, R4 ;  /* 0x000000ffff257224 */ /* 0x000fe200078e0004 */
[----:B------:R-:W-:Y:S01]  /*10520*/  MOV R36, R0 ;  /* 0x0000000000247202 */ /* 0x000fe20000000f00 */
[----:B------:R-:W-:Y:S01]  /*10530*/  IMAD.MOV.U32 R3, RZ, RZ, 0x1f ;  /* 0x0000001fff037424 */ /* 0x000fe200078e00ff */
[----:B------:R-:W-:-:S02]  /*10540*/  MOV R2, 0x10560 ;  /* 0x0001056000027802 */ /* 0x000fc40000000f00 */
[----:B-1-34-:R-:W-:Y:S05]  /*10550*/  CALL.REL.NOINC `($__internal_3_$__cuda_sm70_shflsync_idx_p) ;  /* 0x0000008000007944 */ /* 0x01afea0003c00000 */
[----:B------:R-:W-:Y:S01]  /*10560*/  MOV R10, R36 ;  /* 0x00000024000a7202 */ /* 0x000fe20000000f00 */
[----:B------:R-:W-:Y:S05]  /*10570*/  BRA `(.L_x_271) ;  /* 0xffffdc7000007947 */ /* 0x000fea000383ffff */
        .weak           $__internal_2_$__cuda_sm70_shflsync_bfly_p
        .type           $__internal_2_$__cuda_sm70_shflsync_bfly_p,@function
        .size           $__internal_2_$__cuda_sm70_shflsync_bfly_p,($__internal_3_$__cuda_sm70_shflsync_idx_p - $__internal_2_$__cuda_sm70_shflsync_bfly_p)
$__internal_2_$__cuda_sm70_shflsync_bfly_p:
[----:B------:R-:W-:Y:S02]  /*10580*/  MOV R35, 0xffffffff ;  /* 0xffffffff00237802 */ /* 0x000fe40000000f00 */
[----:B------:R-:W-:-:S02]  /*10590*/  MOV R3, 0x1f ;  /* 0x0000001f00037802 */ /* 0x000fc40000000f00 */
[----:B------:R-:W-:Y:S04]  /*105a0*/  WARPSYNC R35 ;  /* 0x0000002300007348 */ /* 0x000fe80003800000 */
[----:B------:R1:W2:Y:S02]  /*105b0*/  SHFL.BFLY PT, R0, R4, R0, R3 ;  /* 0x0c00000004007389 */ /* 0x0002a400000e0003 */
[----:B-1----:R-:W-:-:S04]  /*105c0*/  MOV R3, 0x0 ;  /* 0x0000000000037802 */ /* 0x002fc80000000f00 */
[----:B--2---:R-:W-:Y:S05]  /*105d0*/  RET.REL.NODEC R2 `(_ZN7cutlass13device_kernelIN5flash19enable_sm80_to_sm89INS1_16FlashAttnFwdSm80INS1_25CollectiveMainloopFwdSm80ILi8ELi1ELb1EN4cute5tupleIJNS5_1CILi128EEENS7_ILi112EEES8_EEELi128ENS_10bfloat16_tEfNS_4arch4Sm80ELb0ELb0ELb1ELb1ELb1ELb0ELb1ELb1EEENS1_21CollectiveEpilogueFwdINS6_IJS8_S8_S9_EEENS6_IJNS7_ILi1EEESH_SH_EEESB_SD_Li256ELb1ELb1ELb1ELb0EEENS1_36VarlenDynamicPersistentTileSchedulerILi128ELi112ELi256ELi256ELb1ELb1ELb0ELb0ELb1ELb1EEEEEEEEEvNT_6ParamsE) ;  /* 0xfffefa2002007950 */ /* 0x004fea0003c3ffff */
        .weak           $__internal_3_$__cuda_sm70_shflsync_idx_p
        .type           $__internal_3_$__cuda_sm70_shflsync_idx_p,@function
        .size           $__internal_3_$__cuda_sm70_shflsync_idx_p,($__internal_4_$__cuda_sm70_shflsync_up_p - $__internal_3_$__cuda_sm70_shflsync_idx_p)
$__internal_3_$__cuda_sm70_shflsync_idx_p:
[----:B------:R-:W-:-:S04]  /*105e0*/  MOV R208, 0xffffffff ;  /* 0xffffffff00d07802 */ /* 0x000fc80000000f00 */
[----:B------:R-:W-:Y:S04]  /*105f0*/  WARPSYNC R208 ;  /* 0x000000d000007348 */ /* 0x000fe80003800000 */
[----:B------:R1:W2:Y:S02]  /*10600*/  SHFL.IDX PT, R36, R37, R36, R3 ;  /* 0x0000002425247389 */ /* 0x0002a400000e0003 */
[----:B-1----:R-:W-:-:S04]  /*10610*/  MOV R3, 0x0 ;  /* 0x0000000000037802 */ /* 0x002fc80000000f00 */
[----:B--2---:R-:W-:Y:S05]  /*10620*/  RET.REL.NODEC R2 `(_ZN7cutlass13device_kernelIN5flash19enable_sm80_to_sm89INS1_16FlashAttnFwdSm80INS1_25CollectiveMainloopFwdSm80ILi8ELi1ELb1EN4cute5tupleIJNS5_1CILi128EEENS7_ILi112EEES8_EEELi128ENS_10bfloat16_tEfNS_4arch4Sm80ELb0ELb0ELb1ELb1ELb1ELb0ELb1ELb1EEENS1_21CollectiveEpilogueFwdINS6_IJS8_S8_S9_EEENS6_IJNS7_ILi1EEESH_SH_EEESB_SD_Li256ELb1ELb1ELb1ELb0EEENS1_36VarlenDynamicPersistentTileSchedulerILi128ELi112ELi256ELi256ELb1ELb1ELb0ELb0ELb1ELb1EEEEEEEEEvNT_6ParamsE) ;  /* 0xfffef9d002007950 */ /* 0x004fea0003c3ffff */
        .weak           $__internal_4_$__cuda_sm70_shflsync_up_p
        .type           $__internal_4_$__cuda_sm70_shflsync_up_p,@function
        .size           $__internal_4_$__cuda_sm70_shflsync_up_p,($__internal_5_$__cuda_sm70_votesync_ballot - $__internal_4_$__cuda_sm70_shflsync_up_p)
$__internal_4_$__cuda_sm70_shflsync_up_p:
[----:B------:R-:W-:Y:S02]  /*10630*/  IMAD.MOV.U32 R4, RZ, RZ, RZ ;  /* 0x000000ffff047224 */ /* 0x000fe400078e00ff */
[----:B------:R-:W-:-:S04]  /*10640*/  IMAD.MOV.U32 R11, RZ, RZ, -0x1 ;  /* 0xffffffffff0b7424 */ /* 0x000fc800078e00ff */
[----:B------:R-:W-:Y:S04]  /*10650*/  WARPSYNC R11 ;  /* 0x0000000b00007348 */ /* 0x000fe80003800000 */
[----:B------:R1:W2:Y:S02]  /*10660*/  SHFL.UP PT, R4, R0, R2, R4 ;  /* 0x0400000200047389 */ /* 0x0002a400000e0004 */
[----:B-1----:R-:W-:Y:S02]  /*10670*/  MOV R2, R3 ;  /* 0x0000000300027202 */ /* 0x002fe40000000f00 */
[----:B------:R-:W-:-:S04]  /*10680*/  MOV R3, 0x0 ;  /* 0x0000000000037802 */ /* 0x000fc80000000f00 */
[----:B--2---:R-:W-:Y:S05]  /*10690*/  RET.REL.NODEC R2 `(_ZN7cutlass13device_kernelIN5flash19enable_sm80_to_sm89INS1_16FlashAttnFwdSm80INS1_25CollectiveMainloopFwdSm80ILi8ELi1ELb1EN4cute5tupleIJNS5_1CILi128EEENS7_ILi112EEES8_EEELi128ENS_10bfloat16_tEfNS_4arch4Sm80ELb0ELb0ELb1ELb1ELb1ELb0ELb1ELb1EEENS1_21CollectiveEpilogueFwdINS6_IJS8_S8_S9_EEENS6_IJNS7_ILi1EEESH_SH_EEESB_SD_Li256ELb1ELb1ELb1ELb0EEENS1_36VarlenDynamicPersistentTileSchedulerILi128ELi112ELi256ELi256ELb1ELb1ELb0ELb0ELb1ELb1EEEEEEEEEvNT_6ParamsE) ;  /* 0xfffef96002007950 */ /* 0x004fea0003c3ffff */
        .weak           $__internal_5_$__cuda_sm70_votesync_ballot
        .type           $__internal_5_$__cuda_sm70_votesync_ballot,@function
        .size           $__internal_5_$__cuda_sm70_votesync_ballot,(.L_x_3574 - $__internal_5_$__cuda_sm70_votesync_ballot)
$__internal_5_$__cuda_sm70_votesync_ballot:
[----:B------:R-:W-:Y:S01]  /*106a0*/  ISETP.NE.U32.AND P0, PT, R0, 0x1, PT ;  /* 0x000000010000780c */ /* 0x000fe20003f05070 */
[----:B------:R-:W-:-:S04]  /*106b0*/  IMAD.MOV.U32 R3, RZ, RZ, -0x1 ;  /* 0xffffffffff037424 */ /* 0x000fc800078e00ff */
[----:B------:R-:W-:Y:S08]  /*106c0*/  WARPSYNC R3 ;  /* 0x0000000300007348 */ /* 0x000ff00003800000 */
[----:B------:R-:W-:-:S04]  /*106d0*/  VOTE.ANY R0, PT, !P0 ;  /* 0x0000000000007806 */ /* 0x000fc800040e0100 */
[----:B------:R-:W-:Y:S01]  /*106e0*/  LOP3.LUT R0, R0, R3, RZ, 0xc0, !PT ;  /* 0x0000000300007212 */ /* 0x000fe200078ec0ff */
[----:B------:R-:W-:-:S04]  /*106f0*/  IMAD.MOV.U32 R3, RZ, RZ, 0x0 ;  /* 0x00000000ff037424 */ /* 0x000fc800078e00ff */
[----:B------:R-:W-:Y:S05]  /*10700*/  RET.REL.NODEC R2 `(_ZN7cutlass13device_kernelIN5flash19enable_sm80_to_sm89INS1_16FlashAttnFwdSm80INS1_25CollectiveMainloopFwdSm80ILi8ELi1ELb1EN4cute5tupleIJNS5_1CILi128EEENS7_ILi112EEES8_EEELi128ENS_10bfloat16_tEfNS_4arch4Sm80ELb0ELb0ELb1ELb1ELb1ELb0ELb1ELb1EEENS1_21CollectiveEpilogueFwdINS6_IJS8_S8_S9_EEENS6_IJNS7_ILi1EEESH_SH_EEESB_SD_Li256ELb1ELb1ELb1ELb0EEENS1_36VarlenDynamicPersistentTileSchedulerILi128ELi112ELi256ELi256ELb1ELb1ELb0ELb0ELb1ELb1EEEEEEEEEvNT_6ParamsE) ;  /* 0xfffef8f002007950 */ /* 0x000fea0003c3ffff */
.L_x_323:
        /* <DEDUP_REMOVED lines=15> */
.L_x_3574:


//--------------------- .text._ZN7cutlass13device_kernelIN5flash19enable_sm80_to_sm89INS1_16FlashAttnFwdSm80INS1_25CollectiveMainloopFwdSm80ILi8ELi1ELb1EN4cute5tupleIJNS5_1CILi128EEENS7_ILi112EEES8_EEELi128ENS_10bfloat16_tEfNS_4arch4Sm80ELb0ELb0ELb1ELb1ELb1ELb1ELb1ELb1EEENS1_21CollectiveEpilogueFwdINS6_IJS8_S8_S9_EEENS6_IJNS7_ILi1EEESH_SH_EEESB_SD_Li256ELb1ELb1ELb1ELb0EEENS1_36VarlenDynamicPersistentTileSchedulerILi128ELi112ELi256ELi256ELb1ELb1ELb0ELb0ELb1ELb1EEEEEEEEEvNT_6ParamsE --------------------------
	.section	.text._ZN7cutlass13device_kernelIN5flash19enable_sm80_to_sm89INS1_16FlashAttnFwdSm80INS1_25CollectiveMainloopFwdSm80ILi8ELi1ELb1EN4cute5tupleIJNS5_1CILi128EEENS7_ILi112EEES8_EEELi128ENS_10bfloat16_tEfNS_4arch4Sm80ELb0ELb0ELb1ELb1ELb1ELb1ELb1ELb1EEENS1_21CollectiveEpilogueFwdINS6_IJS8_S8_S9_EEENS6_IJNS7_ILi1EEESH_SH_EEESB_SD_Li256ELb1ELb1ELb1ELb0EEENS1_36VarlenDynamicPersistentTileSchedulerILi128ELi112ELi256ELi256ELb1ELb1ELb0ELb0ELb1ELb1EEEEEEEEEvNT_6ParamsE,"ax",@progbits
	.sectioninfo	@"SHI_REGISTERS=255"
	.align	128
.text._ZN7cutlass13device_kernelIN5flash19enable_sm80_to_sm89INS1_16FlashAttnFwdSm80INS1_25CollectiveMainloopFwdSm80ILi8ELi1ELb1EN4cute5tupleIJNS5_1CILi128EEENS7_ILi112EEES8_EEELi128ENS_10bfloat16_tEfNS_4arch4Sm80ELb0ELb0ELb1ELb1ELb1ELb1ELb1ELb1EEENS1_21CollectiveEpilogueFwdINS6_IJS8_S8_S9_EEENS6_IJNS7_ILi1EEESH_SH_EEESB_SD_Li256ELb1ELb1ELb1ELb0EEENS1_36VarlenDynamicPersistentTileSchedulerILi128ELi112ELi256ELi256ELb1ELb1ELb0ELb0ELb1ELb1EEEEEEEEEvNT_6ParamsE:
        .type           _ZN7cutlass13device_kernelIN5flash19enable_sm80_to_sm89INS1_16FlashAttnFwdSm80INS1_25CollectiveMainloopFwdSm80ILi8ELi1ELb1EN4cute5tupleIJNS5_1CILi128EEENS7_ILi112EEES8_EEELi128ENS_10bfloat16_tEfNS_4arch4Sm80ELb0ELb0ELb1ELb1ELb1ELb1ELb1ELb1EEENS1_21CollectiveEpilogueFwdINS6_IJS8_S8_S9_EEENS6_IJNS7_ILi1EEESH_SH_EEESB_SD_Li256ELb1ELb1ELb1ELb0EEENS1_36VarlenDynamicPersistentTileSchedulerILi128ELi112ELi256ELi256ELb1ELb1ELb0ELb0ELb1ELb1EEEEEEEEEvNT_6ParamsE,@function
        .size           _ZN7cutlass13device_kernelIN5flash19enable_sm80_to_sm89INS1_16FlashAttnFwdSm80INS1_25CollectiveMainloopFwdSm80ILi8ELi1ELb1EN4cute5tupleIJNS5_1CILi128EEENS7_ILi112EEES8_EEELi128ENS_10bfloat16_tEfNS_4arch4Sm80ELb0ELb0ELb1ELb1ELb1ELb1ELb1ELb1EEENS1_21CollectiveEpilogueFwdINS6_IJS8_S8_S9_EEENS6_IJNS7_ILi1EEESH_SH_EEESB_SD_Li256ELb1ELb1ELb1ELb0EEENS1_36VarlenDynamicPersistentTileSchedulerILi128ELi112ELi256ELi256ELb1ELb1ELb0ELb0ELb1ELb1EEEEEEEEEvNT_6ParamsE,(.L_x_3579 - _ZN7cutlass13device_kernelIN5flash19enable_sm80_to_sm89INS1_16FlashAttnFwdSm80INS1_25CollectiveMainloopFwdSm80ILi8ELi1ELb1EN4cute5tupleIJNS5_1CILi128EEENS7_ILi112EEES8_EEELi128ENS_10bfloat16_tEfNS_4arch4Sm80ELb0ELb0ELb1ELb1ELb1ELb1ELb1ELb1EEENS1_21CollectiveEpilogueFwdINS6_IJS8_S8_S9_EEENS6_IJNS7_ILi1EEESH_SH_EEESB_SD_Li256ELb1ELb1ELb1ELb0EEENS1_36VarlenDynamicPersistentTileSchedulerILi128ELi112ELi256ELi256ELb1ELb1ELb0ELb0ELb1ELb1EEEEEEEEEvNT_6ParamsE)
        .other          _ZN7cutlass13device_kernelIN5flash19enable_sm80_to_sm89INS1_16FlashAttnFwdSm80INS1_25CollectiveMainloopFwdSm80ILi8ELi1ELb1EN4cute5tupleIJNS5_1CILi128EEENS7_ILi112EEES8_EEELi128ENS_10bfloat16_tEfNS_4arch4Sm80ELb0ELb0ELb1ELb1ELb1ELb1ELb1ELb1EEENS1_21CollectiveEpilogueFwdINS6_IJS8_S8_S9_EEENS6_IJNS7_ILi1EEESH_SH_EEESB_SD_Li256ELb1ELb1ELb1ELb0EEENS1_36VarlenDynamicPersistentTileSchedulerILi128ELi112ELi256ELi256ELb1ELb1ELb0ELb0ELb1ELb1EEEEEEEEEvNT_6ParamsE,@"STO_CUDA_ENTRY STV_DEFAULT"
_ZN7cutlass13device_kernelIN5flash19enable_sm80_to_sm89INS1_16FlashAttnFwdSm80INS1_25CollectiveMainloopFwdSm80ILi8ELi1ELb1EN4cute5tupleIJNS5_1CILi128EEENS7_ILi112EEES8_EEELi128ENS_10bfloat16_tEfNS_4arch4Sm80ELb0ELb0ELb1ELb1ELb1ELb1ELb1ELb1EEENS1_21CollectiveEpilogueFwdINS6_IJS8_S8_S9_EEENS6_IJNS7_ILi1EEESH_SH_EEESB_SD_Li256ELb1ELb1ELb1ELb0EEENS1_36VarlenDynamicPersistentTileSchedulerILi128ELi112ELi256ELi256ELb1ELb1ELb0ELb0ELb1ELb1EEEEEEEEEvNT_6ParamsE:
[----:B------:R-:W-:-:S03]  /*0000*/  MOV R1, c[0x0][0x28] ;  /* 0x00000a0000017a02 */ /* 0x000fc60000000f00 */
[----:B------:R-:W1:Y:S01]  /*0010*/  S2R R2, SR_TID.X ;  /* 0x0000000000027919 */ /* 0x000e620000002100 */
[----:B------:R-:W-:Y:S01]  /*0020*/  IADD3 R1, R1, -0x108, RZ ;  /* 0xfffffef801017810 */ /* 0x000fe20007ffe0ff */
[----:B------:R-:W-:Y:S01]  /*0030*/  ULDC.64 UR8, c[0x0][0x118] ;  /* 0x0000460000087ab9 */ /* 0x000fe20000000a00 */
[----:B-1----:R-:W-:-:S06]  /*0040*/  SHF.R.U32.HI R0, RZ, 0x5, R2 ;  /* 0x00000005ff007819 */ /* 0x002fcc0000011602 */
[----:B------:R-:W1:Y:S02]  /*0050*/  SHFL.IDX PT, R0, R0, RZ, 0x1f ;  /* 0x00001fff00007589 */ /* 0x000e6400000e0000 */
[----:B-1----:R-:W1:Y:S02]  /*0060*/  R2UR UR7, R0 ;  /* 0x00000000000773c2 */ /* 0x002e6400000e0000 */
[----:B-1----:R-:W-:-:S13]  /*0070*/  ISETP.NE.AND P0, PT, RZ, UR7, PT ;  /* 0x00000007ff007c0c */ /* 0x002fda000bf05270 */
[----:B------:R-:W-:Y:S06]  /*0080*/  @P0 BAR.SYNC.DEFER_BLOCKING 0x5, 0x100 ;  /* 0x0144000000000b1d */ /* 0x000fec0000010000 */
[----:B------:R-:W1:Y:S04]  /*0090*/  @P0 LDS.128 R4, [0xf100] ;  /* 0x00f10000ff040984 */ /* 0x000e680000000c00 */
[----:B-1----:R1:W-:Y:S04]  /*00a0*/  @P0 STL.64 [R1+0x20], R4 ;  /* 0x0000200401000387 */ /* 0x0023e80000100a00 */
[----:B------:R1:W-:Y:S04]  /*00b0*/  @P0 STL.64 [R1+0x28], R6 ;  /* 0x0000280601000387 */ /* 0x0003e80000100a00 */
[----:B------:R-:W-:Y:S06]  /*00c0*/  @P0 BAR.ARV 0x4, 0x100 ;  /* 0x0104000000000b1d */ /* 0x000fec0000002000 */
[----:B------:R-:W-:Y:S05]  /*00d0*/  @P0 BRA `(.L_x_324) ;  /* 0x00000b1000000947 */ /* 0x000fea0003800000 */
[----:B------:R-:W-:Y:S01]  /*00e0*/  LOP3.LUT R14, R2, 0x1f, RZ, 0xc0, !PT ;  /* 0x0000001f020e7812 */ /* 0x000fe200078ec0ff */
[----:B------:R-:W-:Y:S01]  /*00f0*/  CS2R R8, SRZ ;  /* 0x0000000000087805 */ /* 0x000fe2000001ff00 */
[----:B-1----:R-:W-:-:S02]  /*0100*/  IMAD.MOV.U32 R7, RZ, RZ, RZ ;  /* 0x000000ffff077224 */ /* 0x002fc400078e00ff */
        /* <DEDUP_REMOVED lines=9> */
[----:B------:R-:W1:Y:S01]  /*01a0*/  S2UR UR4, SR_CTAID.X ;  /* 0x00000000000479c3 */ /* 0x000e620000002500 */
        /* <DEDUP_REMOVED lines=23> */
[----:B-1----:R-:W-:-:S13]  /*0320*/  ISETP.GT.AND P0, PT, R6, UR4, PT ;  /* 0x0000000406007c0c */ /* 0x002fda000bf04270 */
[----:B------:R-:W-:Y:S05]  /*0330*/  @P0 BRA `(.L_x_325) ;  /* 0x0000027000000947 */ /* 0x000fea0003800000 */
[----:B------:R-:W-:Y:S02]  /*0340*/  MOV R6, R0 ;  /* 0x0000000000067202 */ /* 0x000fe40000000f00 */
[----:B------:R-:W-:-:S04]  /*0350*/  MOV R9, RZ ;  /* 0x000000ff00097202 */ /* 0x000fc80000000f00 */
.L_x_329:
        /* <DEDUP_REMOVED lines=16> */
[----:B------:R1:W2:Y:S02]  /*0460*/  SHFL.UP PT, R0, R2, 0x1, RZ ;  /* 0x0420000002007989 */ /* 0x0002a400000e00ff */
.L_x_518:
        /* <DEDUP_REMOVED lines=16> */
.L_x_519:
[----:B--2---:R-:W-:-:S05]  /*0570*/  IMAD R0, R0, c[0x0][0x538], RZ ;  /* 0x00014e0000007a24 */ /* 0x004fca00078e02ff */
[----:B------:R-:W-:-:S04]  /*0580*/  IADD3 R6, R0, R6, RZ ;  /* 0x0000000600067210 */ /* 0x000fc80007ffe0ff */
[----:B------:R-:W-:-:S13]  /*0590*/  ISETP.GT.AND P0, PT, R6, UR4, PT ;  /* 0x0000000406007c0c */ /* 0x000fda000bf04270 */
[----:B-1----:R-:W-:Y:S05]  /*05a0*/  @!P0 BRA `(.L_x_329) ;  /* 0xfffffdb000008947 */ /* 0x002fea000383ffff */
.L_x_325:
[----:B------:R-:W-:-:S05]  /*05b0*/  IADD3 R12, -R0, R6, RZ ;  /* 0x00000006000c7210 */ /* 0x000fca0007ffe1ff */
[----:B------:R-:W-:-:S05]  /*05c0*/  IMAD R0, R4, c[0x0][0x538], R12 ;  /* 0x00014e0004007a24 */ /* 0x000fca00078e020c */
[----:B------:R-:W-:Y:S01]  /*05d0*/  ISETP.GT.AND P0, PT, R0, UR4, PT ;  /* 0x0000000400007c0c */ /* 0x000fe2000bf04270 */
[----:B------:R-:W-:-:S12]  /*05e0*/  BRA.DIV ~URZ, `(.L_x_330) ;  /* 0x000194a27f007947 */ /* 0x000fd8000b800000 */
[----:B------:R-:W-:-:S04]  /*05f0*/  VOTE.ANY R5, PT, !P0 ;  /* 0x0000000000057806 */ /* 0x000fc800040e0100 */
.L_x_520:
[----:B------:R1:W2:Y:S01]  /*0600*/  POPC R13, R5 ;  /* 0x00000005000d7309 */ /* 0x0002a20000000000 */
[----:B------:R-:W-:Y:S05]  /*0610*/  BRA.DIV ~URZ, `(.L_x_331) ;  /* 0x000194b27f007947 */ /* 0x000fea000b800000 */
[----:B--2---:R2:W3:Y:S01]  /*0620*/  SHFL.IDX PT, R11, R8, R13, 0x1f ;  /* 0x00001f0d080b7589 */ /* 0x0044e200000e0000 */
[----:B------:R-:W-:-:S03]  /*0630*/  MOV R6, RZ ;  /* 0x000000ff00067202 */ /* 0x000fc60000000f00 */
[----:B------:R2:W4:Y:S04]  /*0640*/  SHFL.IDX PT, R10, R7, R13, 0x1f ;  /* 0x00001f0d070a7589 */ /* 0x00052800000e0000 */
.L_x_521:
[----:B------:R-:W-:Y:S01]  /*0650*/  ISETP.NE.AND P0, PT, R5, RZ, PT ;  /* 0x000000ff0500720c */ /* 0x000fe20003f05270 */
[----:B------:R-:W-:-:S12]  /*0660*/  BSSY B0, `(.L_x_332) ;  /* 0x0000005000007945 */ /* 0x000fd80003800000 */
[----:B------:R-:W-:Y:S05]  /*0670*/  @!P0 BRA `(.L_x_333) ;  /* 0x0000003000008947 */ /* 0x000fea0003800000 */
[----:B------:R-:W-:Y:S01]  /*0680*/  IADD3 R44, R13, -0x1, RZ ;  /* 0xffffffff0d2c7810 */ /* 0x000fe20007ffe0ff */
[----:B------:R-:W-:Y:S05]  /*0690*/  BRA.DIV ~URZ, `(.L_x_334) ;  /* 0x000195127f007947 */ /* 0x000fea000b800000 */
[----:B------:R1:W2:Y:S02]  /*06a0*/  SHFL.IDX PT, R6, R4, R44, 0x1f ;  /* 0x00001f2c04067589 */ /* 0x0002a400000e0000 */
.L_x_333:
[----:B------:R-:W-:Y:S05]  /*06b0*/  BSYNC B0 ;  /* 0x0000000000007941 */ /* 0x000fea0003800000 */
.L_x_332:
[----:B---3--:R-:W-:Y:S01]  /*06c0*/  IABS R0, R11 ;  /* 0x0000000b00007213 */ /* 0x008fe20000000000 */
[----:B-12---:R-:W-:-:S04]  /*06d0*/  IMAD R4, R6, c[0x0][0x538], R12 ;  /* 0x00014e0006047a24 */ /* 0x006fc800078e020c */
[----:B------:R-:W-:Y:S01]  /*06e0*/  IMAD.MOV.U32 R5, RZ, RZ, R0 ;  /* 0x000000ffff057224 */ /* 0x000fe200078e0000 */
[----:B----4-:R-:W-:Y:S01]  /*06f0*/  IABS R0, R10 ;  /* 0x0000000a00007213 */ /* 0x010fe20000000000 */
[----:B------:R1:W-:Y:S01]  /*0700*/  STL [R1+0x20], R4 ;  /* 0x0000200401007387 */ /* 0x0003e20000100800 */
[----:B------:R-:W-:Y:S01]  /*0710*/  IADD3 R12, -R4, UR4, RZ ;  /* 0x00000004040c7c10 */ /* 0x000fe2000fffe1ff */
[----:B------:R-:W2:Y:S02]  /*0720*/  I2F.RP R2, R5 ;  /* 0x0000000500027306 */ /* 0x000ea40000209400 */
[----:B------:R-:W-:Y:S01]  /*0730*/  IMAD.MOV.U32 R7, RZ, RZ, R0 ;  /* 0x000000ffff077224 */ /* 0x000fe200078e0000 */
[----:B------:R-:W-:Y:S02]  /*0740*/  IABS R6, R12 ;  /* 0x0000000c00067213 */ /* 0x000fe40000000000 */
[----:B------:R-:W-:-:S03]  /*0750*/  IABS R0, R11 ;  /* 0x0000000b00007213 */ /* 0x000fc60000000000 */
[----:B------:R-:W-:Y:S01]  /*0760*/  I2F.RP R8, R7 ;  /* 0x0000000700087306 */ /* 0x000fe20000209400 */
[----:B------:R-:W-:-:S07]  /*0770*/  IADD3 R0, RZ, -R0, RZ ;  /* 0x80000000ff007210 */ /* 0x000fce0007ffe0ff */
[----:B--2---:R-:W2:Y:S02]  /*0780*/  MUFU.RCP R2, R2 ;  /* 0x0000000200027308 */ /* 0x004ea40000001000 */
[----:B--2---:R-:W-:-:S06]  /*0790*/  IADD3 R2, R2, 0xffffffe, RZ ;  /* 0x0ffffffe02027810 */ /* 0x004fcc0007ffe0ff */
[----:B------:R-:W2:Y:S02]  /*07a0*/  F2I.FTZ.U32.TRUNC.NTZ R3, R2 ;  /* 0x0000000200037305 */ /* 0x000ea4000021f000 */
[----:B--2---:R-:W-:-:S04]  /*07b0*/  IMAD.MOV R2, RZ, RZ, -R3 ;  /* 0x000000ffff027224 */ /* 0x004fc800078e0a03 */
[----:B-1----:R-:W-:Y:S02]  /*07c0*/  IMAD R4, R2, R5, RZ ;  /* 0x0000000502047224 */ /* 0x002fe400078e02ff */
        /* <DEDUP_REMOVED lines=45> */
[----:B------:R-:W-:Y:S02]  /*0aa0*/  IMAD R2, R10, R2, R4 ;  /* 0x000000020a027224 */ /* 0x000fe400078e0204 */
[----:B------:R-:W-:Y:S02]  /*0ab0*/  IMAD.IADD R4, R13, 0x1, R9 ;  /* 0x000000010d047824 */ /* 0x000fe400078e0209 */
[----:B------:R-:W-:-:S03]  /*0ac0*/  IMAD R0, R2, 0x10000, R0 ;  /* 0x0001000002007824 */ /* 0x000fc600078e0200 */
[----:B------:R1:W-:Y:S04]  /*0ad0*/  STL [R1+0x2c], R4 ;  /* 0x00002c0401007387 */ /* 0x0003e80000100800 */
[----:B------:R1:W-:Y:S04]  /*0ae0*/  STL [R1+0x28], R0 ;  /* 0x0000280001007387 */ /* 0x0003e80000100800 */
[----:B------:R1:W-:Y:S01]  /*0af0*/  STL [R1+0x24], R3 ;  /* 0x0000240301007387 */ /* 0x0003e20000100800 */
[----:B------:R-:W-:Y:S05]  /*0b00*/  BRA `(.L_x_335) ;  /* 0x0000006000007947 */ /* 0x000fea0003800000 */
.L_x_326:
[----:B------:R-:W-:Y:S01]  /*0b10*/  MOV R0, UR4 ;  /* 0x0000000400007c02 */ /* 0x000fe20008000f00 */
[----:B------:R-:W-:Y:S04]  /*0b20*/  STL [R1+0x24], RZ ;  /* 0x000024ff01007387 */ /* 0x000fe80000100800 */
[----:B------:R-:W-:Y:S04]  /*0b30*/  STL [R1+0x28], RZ ;  /* 0x000028ff01007387 */ /* 0x000fe80000100800 */
[----:B------:R1:W-:Y:S02]  /*0b40*/  STL [R1+0x20], R0 ;  /* 0x0000200001007387 */ /* 0x0003e40000100800 */
[----:B-1----:R-:W-:-:S05]  /*0b50*/  MOV R0, c[0x0][0x53c] ;  /* 0x00014f0000007a02 */ /* 0x002fca0000000f00 */
[----:B------:R1:W-:Y:S02]  /*0b60*/  STL [R1+0x2c], R0 ;  /* 0x00002c0001007387 */ /* 0x0003e40000100800 */
.L_x_335:
[----:B-1----:R-:W2:Y:S04]  /*0b70*/  LDL R4, [R1+0x20] ;  /* 0x0000200001047983 */ /* 0x002ea80000100800 */
[----:B------:R-:W2:Y:S04]  /*0b80*/  LDL R5, [R1+0x24] ;  /* 0x0000240001057983 */ /* 0x000ea80000100800 */
[----:B------:R-:W2:Y:S04]  /*0b90*/  LDL R6, [R1+0x28] ;  /* 0x0000280001067983 */ /* 0x000ea80000100800 */
[----:B------:R-:W2:Y:S01]  /*0ba0*/  LDL R7, [R1+0x2c] ;  /* 0x00002c0001077983 */ /* 0x000ea20000100800 */
[----:B------:R-:W-:Y:S01]  /*0bb0*/  ISETP.NE.AND P0, PT, R14, RZ, PT ;  /* 0x000000ff0e00720c */ /* 0x000fe20003f05270 */
[----:B------:R-:W-:-:S12]  /*0bc0*/  WARPSYNC 0xffffffff ;  /* 0xffffffff00007948 */ /* 0x000fd80003800000 */
[----:B--2---:R1:W-:Y:S04]  /*0bd0*/  @!P0 STS.128 [0xf100], R4 ;  /* 0x00f10004ff008388 */ /* 0x0043e80000000c00 */
[----:B------:R-:W-:Y:S06]  /*0be0*/  BAR.ARV 0x5, 0x100 ;  /* 0x0144000000007b1d */ /* 0x000fec0000002000 */
.L_x_324:
[----:B------:R-:W2:Y:S02]  /*0bf0*/  LDL R0, [R1+0x2c] ;  /* 0x00002c0001007983 */ /* 0x000ea40000100800 */
[----:B--2---:R-:W-:-:S13]  /*0c00*/  ISETP.GE.AND P0, PT, R0, c[0x0][0x53c], PT ;  /* 0x00014f0000007a0c */ /* 0x004fda0003f06270 */
[----:B------:R-:W-:Y:S05]  /*0c10*/  @P0 EXIT ;  /* 0x000000000000094d */ /* 0x000fea0003800000 */
[----:B------:R-:W2:Y:S01]  /*0c20*/  S2R R15, SR_TID.X ;  /* 0x00000000000f7919 */ /* 0x000ea20000002100 */
[----:B------:R-:W-:Y:S01]  /*0c30*/  IMAD.MOV.U32 R19, RZ, RZ, 0x20 ;  /* 0x00000020ff137424 */ /* 0x000fe200078e00ff */
[----:B------:R-:W-:Y:S01]  /*0c40*/  ULDC UR4, c[0x0][0x2ac] ;  /* 0x0000ab0000047ab9 */ /* 0x000fe20000000800 */
[----:B------:R-:W-:Y:S01]  /*0c50*/  IMAD.MOV.U32 R18, RZ, RZ, 0x40 ;  /* 0x00000040ff127424 */ /* 0x000fe200078e00ff */
[----:B------:R-:W-:Y:S02]  /*0c60*/  ULDC UR6, c[0x0][0x1d0] ;  /* 0x0000740000067ab9 */ /* 0x000fe40000000800 */
[----:B------:R-:W-:Y:S01]  /*0c70*/  UIMAD UR6, UR4, UR6, URZ ;  /* 0x00000006040672a4 */ /* 0x000fe2000f8e023f */
[----:B--2---:R-:W-:-:S04]  /*0c80*/  SHF.R.S32.HI R14, RZ, 0x1f, R15 ;  /* 0x0000001fff0e7819 */ /* 0x004fc8000001140f */
[CC--:B------:R-:W-:Y:S02]  /*0c90*/  LEA.HI R2, R14.reuse, R15.reuse, RZ, 0x4 ;  /* 0x0000000f0e027211 */ /* 0x0c0fe400078f20ff */
[----:B-1----:R-:W-:Y:S02]  /*0ca0*/  LEA.HI R7, R14, R15, RZ, 0x2 ;  /* 0x0000000f0e077211 */ /* 0x002fe400078f10ff */
[C---:B------:R-:W-:Y:S02]  /*0cb0*/  LOP3.LUT R0, R2.reuse, 0xfffffff0, RZ, 0xc0, !PT ;  /* 0xfffffff002007812 */ /* 0x040fe400078ec0ff */
[----:B------:R-:W-:Y:S02]  /*0cc0*/  SHF.R.S32.HI R4, RZ, 0x4, R2 ;  /* 0x00000004ff047819 */ /* 0x000fe40000011402 */
[----:B------:R-:W-:Y:S01]  /*0cd0*/  SHF.R.S32.HI R8, RZ, 0x2, R7 ;  /* 0x00000002ff087819 */ /* 0x000fe20000011407 */
[----:B------:R-:W-:Y:S01]  /*0ce0*/  IMAD.IADD R0, R15, 0x1, -R0 ;  /* 0x000000010f007824 */ /* 0x000fe200078e0a00 */
[----:B------:R-:W-:-:S02]  /*0cf0*/  LEA.HI R2, R2, R4, RZ, 0x1 ;  /* 0x0000000402027211 */ /* 0x000fc400078f08ff */
[----:B------:R-:W-:Y:S02]  /*0d00*/  SHF.R.S32.HI R5, RZ, 0x1f, R7 ;  /* 0x0000001fff057819 */ /* 0x000fe40000011407 */
[----:B------:R-:W-:Y:S02]  /*0d10*/  SHF.R.S32.HI R6, RZ, 0x1f, R0 ;  /* 0x0000001fff067819 */ /* 0x000fe40000011400 */
[----:B------:R-:W-:Y:S02]  /*0d20*/  LOP3.LUT R3, R2, 0xfffffffe, RZ, 0xc0, !PT ;  /* 0xfffffffe02037812 */ /* 0x000fe400078ec0ff */
[----:B------:R-:W-:Y:S02]  /*0d30*/  LEA.HI R2, R5, R8, RZ, 0x3 ;  /* 0x0000000805027211 */ /* 0x000fe400078f18ff */
[----:B------:R-:W-:Y:S01]  /*0d40*/  LEA.HI R12, R6, R0, RZ, 0x3 ;  /* 0x00000000060c7211 */ /* 0x000fe200078f18ff */
[----:B------:R-:W-:Y:S01]  /*0d50*/  IMAD.IADD R11, R4, 0x1, -R3 ;  /* 0x00000001040b7824 */ /* 0x000fe200078e0a03 */
[----:B------:R-:W-:-:S02]  /*0d60*/  LEA.HI R81, R14, R15, RZ, 0x3 ;  /* 0x0000000f0e517211 */ /* 0x000fc400078f18ff */
[----:B------:R-:W-:Y:S02]  /*0d70*/  LOP3.LUT R2, R2, 0xfffffff8, RZ, 0xc0, !PT ;  /* 0xfffffff802027812 */ /* 0x000fe400078ec0ff */
[----:B------:R-:W-:Y:S02]  /*0d80*/  LOP3.LUT R3, R12, 0xfffffff8, RZ, 0xc0, !PT ;  /* 0xfffffff80c037812 */ /* 0x000fe400078ec0ff */
[----:B------:R-:W-:Y:S01]  /*0d90*/  LOP3.LUT R4, R81, 0xfffffff8, RZ, 0xc0, !PT ;  /* 0xfffffff851047812 */ /* 0x000fe200078ec0ff */
[----:B------:R-:W-:Y:S01]  /*0da0*/  IMAD.IADD R6, R8, 0x1, -R2 ;  /* 0x0000000108067824 */ /* 0x000fe200078e0a02 */
[----:B------:R-:W-:Y:S01]  /*0db0*/  LEA.HI R5, R14, R15, RZ, 0x5 ;  /* 0x0000000f0e057211 */ /* 0x000fe200078f28ff */
[----:B------:R-:W-:Y:S01]  /*0dc0*/  IMAD.IADD R9, R0, 0x1, -R3 ;  /* 0x0000000100097824 */ /* 0x000fe200078e0a03 */
[----:B------:R-:W-:Y:S01]  /*0dd0*/  LOP3.LUT R3, R7, 0xfffffffc, RZ, 0xc0, !PT ;  /* 0xfffffffc07037812 */ /* 0x000fe200078ec0ff */
[----:B------:R-:W-:Y:S01]  /*0de0*/  IMAD.IADD R82, R15, 0x1, -R4 ;  /* 0x000000010f527824 */ /* 0x000fe200078e0a04 */
[----:B------:R-:W-:-:S02]  /*0df0*/  SHF.R.S32.HI R0, RZ, 0x5, R5 ;  /* 0x00000005ff007819 */ /* 0x000fc40000011405 */
[----:B------:R-:W-:Y:S01]  /*0e00*/  SHF.R.S32.HI R2, RZ, 0x1f, R5 ;  /* 0x0000001fff027819 */ /* 0x000fe20000011405 */
[----:B------:R-:W-:Y:S01]  /*0e10*/  IMAD.SHL.U32 R7, R82, 0x40, RZ ;  /* 0x0000004052077824 */ /* 0x000fe200078e00ff */
[----:B------:R-:W-:Y:S01]  /*0e20*/  LOP3.LUT R4, R5, 0xffffffe0, RZ, 0xc0, !PT ;  /* 0xffffffe005047812 */ /* 0x000fe200078ec0ff */
[----:B------:R-:W-:Y:S01]  /*0e30*/  IMAD.SHL.U32 R16, R0, 0x400, RZ ;  /* 0x0000040000107824 */ /* 0x000fe200078e00ff */
[----:B------:R-:W-:Y:S01]  /*0e40*/  LEA.HI R5, R2, R0, RZ, 0x3 ;  /* 0x0000000002057211 */ /* 0x000fe200078f18ff */
[----:B------:R-:W-:Y:S01]  /*0e50*/  IMAD.IADD R2, R15, 0x1, -R3 ;  /* 0x000000010f027824 */ /* 0x000fe200078e0a03 */
[----:B------:R-:W-:Y:S01]  /*0e60*/  LOP3.LUT R3, R7, 0x1c0, RZ, 0xc0, !PT ;  /* 0x000001c007037812 */ /* 0x000fe200078ec0ff */
[----:B------:R-:W-:Y:S01]  /*0e70*/  IMAD.IADD R27, R15, 0x1, -R4 ;  /* 0x000000010f1b7824 */ /* 0x000fe200078e0a04 */
[----:B------:R-:W-:Y:S01]  /*0e80*/  LOP3.LUT R5, R5, 0xffffff8, RZ, 0xc0, !PT ;  /* 0x0ffffff805057812 */ /* 0x000fe200078ec0ff */
[----:B------:R-:W-:Y:S01]  /*0e90*/  IMAD.SHL.U32 R76, R82, 0x8, RZ ;  /* 0x00000008524c7824 */ /* 0x000fe200078e00ff */
[----:B------:R-:W-:Y:S01]  /*0ea0*/  LEA.HI R4, R2, R2, RZ, 0x1 ;  /* 0x0000000202047211 */ /* 0x000fe200078f08ff */
[----:B------:R-:W-:Y:S01]  /*0eb0*/  IMAD.SHL.U32 R78, R82, 0x4, RZ ;  /* 0x00000004524e7824 */ /* 0x000fe200078e00ff */
[----:B------:R-:W-:Y:S01]  /*0ec0*/  LOP3.LUT R8, R3, 0x8, R81, 0xf8, !PT ;  /* 0x0000000803087812 */ /* 0x000fe200078ef851 */
[----:B------:R-:W-:Y:S01]  /*0ed0*/  IMAD.IADD R10, R0, 0x1, -R5 ;  /* 0x00000001000a7824 */ /* 0x000fe200078e0a05 */
[----:B------:R-:W-:Y:S01]  /*0ee0*/  SHF.R.U32.HI R7, RZ, 0x3, R3 ;  /* 0x00000003ff077819 */ /* 0x000fe20000011603 */
[----:B------:R-:W-:Y:S01]  /*0ef0*/  IMAD.SHL.U32 R0, R6, 0x40, RZ ;  /* 0x0000004006007824 */ /* 0x000fe200078e00ff */
[----:B------:R-:W-:Y:S01]  /*0f00*/  LOP3.LUT R3, R4, 0x1ffffffe, RZ, 0xc0, !PT ;  /* 0x1ffffffe04037812 */ /* 0x000fe200078ec0ff */
[----:B------:R-:W-:Y:S01]  /*0f10*/  IMAD.SHL.U32 R5, R11, 0x8, RZ ;  /* 0x000000080b057824 */ /* 0x000fe200078e00ff */
[----:B------:R-:W-:Y:S01]  /*0f20*/  LOP3.LUT R8, R8, R7, RZ, 0x3c, !PT ;  /* 0x0000000708087212 */ /* 0x000fe200078e3cff */
[----:B------:R-:W-:Y:S01]  /*0f30*/  IMAD R7, R2, 0x2, R16 ;  /* 0x0000000202077824 */ /* 0x000fe200078e0210 */
[----:B------:R-:W-:Y:S01]  /*0f40*/  LOP3.LUT R0, R0, 0x1c0, RZ, 0xc0, !PT ;  /* 0x000001c000007812 */ /* 0x000fe200078ec0ff */
[----:B------:R-:W-:Y:S01]  /*0f50*/  IMAD.IADD R17, R2, 0x1, -R3 ;  /* 0x0000000102117824 */ /* 0x000fe200078e0a03 */
[----:B------:R-:W-:Y:S01]  /*0f60*/  SHF.R.S32.HI R4, RZ, 0x1f, R27 ;  /* 0x0000001fff047819 */ /* 0x000fe2000001141b */
[----:B------:R-:W-:Y:S01]  /*0f70*/  IMAD.SHL.U32 R3, R9, 0x40, RZ ;  /* 0x0000004009037824 */ /* 0x000fe200078e00ff */
[----:B------:R-:W-:-:S02]  /*0f80*/  LEA.HI R2, R0, R0, RZ, 0x1d ;  /* 0x0000000000027211 */ /* 0x000fc400078fe8ff */
[C---:B------:R-:W-:Y:S02]  /*0f90*/  R2P PR, R6.reuse, 0x6 ;  /* 0x0000000606007804 */ /* 0x040fe40000000000 */
[----:B------:R-:W-:Y:S01]  /*0fa0*/  LOP3.LUT R0, R3, 0x1c0, RZ, 0xc0, !PT ;  /* 0x000001c003007812 */ /* 0x000fe200078ec0ff */
[----:B------:R-:W-:Y:S01]  /*0fb0*/  IMAD.IADD R2, R7, 0x1, R2 ;  /* 0x0000000107027824 */ /* 0x000fe200078e0202 */
[----:B------:R-:W-:Y:S02]  /*0fc0*/  LOP3.LUT R6, R6, 0x1, RZ, 0xc0, !PT ;  /* 0x0000000106067812 */ /* 0x000fe400078ec0ff */
[----:B------:R-:W-:Y:S01]  /*0fd0*/  LOP3.LUT R3, R0, 0x8, R5, 0xf8, !PT ;  /* 0x0000000800037812 */ /* 0x000fe200078ef805 */
[----:B------:R-:W-:Y:S01]  /*0fe0*/  IMAD.SHL.U32 R21, R2, 0x2, RZ ;  /* 0x0000000202157824 */ /* 0x000fe200078e00ff */
[----:B------:R-:W-:Y:S01]  /*0ff0*/  SHF.R.U32.HI R0, RZ, 0x3, R0 ;  /* 0x00000003ff007819 */ /* 0x000fe20000011600 */
[----:B------:R-:W-:Y:S01]  /*1000*/  IMAD.SHL.U32 R2, R12, 0x40, RZ ;  /* 0x000000400c027824 */ /* 0x000fe200078e00ff */
[----:B------:R-:W-:-:S02]  /*1010*/  LEA.HI R13, R4, R27, RZ, 0x2 ;  /* 0x0000001b040d7211 */ /* 0x000fc400078f10ff */
[----:B------:R-:W-:Y:S02]  /*1020*/  LOP3.LUT R0, R3, R0, RZ, 0x3c, !PT ;  /* 0x0000000003007212 */ /* 0x000fe400078e3cff */
[----:B------:R-:W-:Y:S02]  /*1030*/  SHF.R.S32.HI R81, RZ, 0x3, R81 ;  /* 0x00000003ff517819 */ /* 0x000fe40000011451 */
[----:B------:R-:W-:Y:S02]  /*1040*/  LOP3.LUT R5, R0, 0xfffffe00, R2, 0xf8, !PT ;  /* 0xfffffe0000057812 */ /* 0x000fe400078ef802 */
[----:B------:R-:W-:Y:S02]  /*1050*/  LEA.HI R0, R14, R15, RZ, 0x6 ;  /* 0x0000000f0e007211 */ /* 0x000fe400078f30ff */
[----:B------:R-:W-:Y:S01]  /*1060*/  ISETP.NE.U32.AND P0, PT, R6, 0x1, PT ;  /* 0x000000010600780c */ /* 0x000fe20003f05070 */
[----:B------:R-:W-:Y:S01]  /*1070*/  IMAD R6, R11, 0x200, R8 ;  /* 0x000002000b067824 */ /* 0x000fe200078e0208 */
[----:B------:R-:W-:Y:S01]  /*1080*/  SHF.R.S32.HI R4, RZ, 0x2, R13 ;  /* 0x00000002ff047819 */ /* 0x000fe2000001140d */
[----:B------:R-:W-:Y:S01]  /*1090*/  IMAD.SHL.U32 R0, R0, 0x8, RZ ;  /* 0x0000000800007824 */ /* 0x000fe200078e00ff */
[----:B------:R-:W-:-:S02]  /*10a0*/  IADD3 R15, R81, 0x20, RZ ;  /* 0x00000020510f7810 */ /* 0x000fc40007ffe0ff */
[C---:B------:R-:W-:Y:S01]  /*10b0*/  IADD3 R22, R81.reuse, 0x40, RZ ;  /* 0x0000004051167810 */ /* 0x040fe20007ffe0ff */
[----:B------:R-:W-:Y:S01]  /*10c0*/  IMAD R25, R10, 0x10, R4 ;  /* 0x000000100a197824 */ /* 0x000fe200078e0204 */
[----:B------:R-:W-:Y:S01]  /*10d0*/  LOP3.LUT R7, R0, 0xfffffe00, RZ, 0xc0, !PT ;  /* 0xfffffe0000077812 */ /* 0x000fe200078ec0ff */
[C---:B------:R-:W-:Y:S01]  /*10e0*/  IMAD.SHL.U32 R0, R81.reuse, 0x40, RZ ;  /* 0x0000004051007824 */ /* 0x040fe200078e00ff */
[----:B------:R-:W-:Y:S01]  /*10f0*/  IADD3 R12, R81, 0x60, RZ ;  /* 0x00000060510c7810 */ /* 0x000fe20007ffe0ff */
[----:B------:R-:W-:Y:S01]  /*1100*/  IMAD.SHL.U32 R4, R15, 0x40, RZ ;  /* 0x000000400f047824 */ /* 0x000fe200078e00ff */
[C---:B------:R-:W-:Y:S01]  /*1110*/  LOP3.LUT P4, RZ, R9.reuse, 0x2, RZ, 0xc0, !PT ;  /* 0x0000000209ff7812 */ /* 0x040fe2000788c0ff */
[----:B------:R1:W-:Y:S01]  /*1120*/  STL [R1+0xfc], R25 ;  /* 0x0000fc1901007387 */ /* 0x0003e20000100800 */
[----:B------:R-:W-:Y:S02]  /*1130*/  LOP3.LUT P3, RZ, R9, 0x4, RZ, 0xc0, !PT ;  /* 0x0000000409ff7812 */ /* 0x000fe4000786c0ff */
[----:B------:R-:W-:Y:S01]  /*1140*/  SHF.R.S32.HI R9, RZ, 0x1f, R15 ;  /* 0x0000001fff097819 */ /* 0x000fe2000001140f */
[----:B------:R-:W-:Y:S01]  /*1150*/  STL [R1+0x88], R21 ;  /* 0x0000881501007387 */ /* 0x000fe20000100800 */
[----:B------:R-:W-:-:S02]  /*1160*/  IADD3 R3, R21, 0x80, RZ ;  /* 0x0000008015037810 */ /* 0x000fc40007ffe0ff */
[--C-:B------:R-:W-:Y:S01]  /*1170*/  SHF.R.S32.HI R2, RZ, 0x1f, R81.reuse ;  /* 0x0000001fff027819 */ /* 0x100fe20000011451 */
[----:B------:R-:W-:Y:S01]  /*1180*/  IMAD.SHL.U32 R2, R12, 0x40, RZ ;  /* 0x000000400c027824 */ /* 0x000fe200078e00ff */
[----:B------:R-:W-:Y:S02]  /*1190*/  SHF.R.S32.HI R8, RZ, 0x1f, R22 ;  /* 0x0000001fff087819 */ /* 0x000fe40000011416 */
[----:B------:R-:W-:Y:S02]  /*11a0*/  SHF.R.S32.HI R10, RZ, 0x1f, R12 ;  /* 0x0000001fff0a7819 */ /* 0x000fe4000001140c */
[----:B------:R-:W-:Y:S01]  /*11b0*/  LOP3.LUT R11, R0, 0x1c0, RZ, 0xc0, !PT ;  /* 0x000001c0000b7812 */ /* 0x000fe200078ec0ff */
[----:B------:R-:W-:Y:S01]  /*11c0*/  IMAD R0, R82, 0x20, R81 ;  /* 0x0000002052007824 */ /* 0x000fe200078e0251 */
[----:B------:R-:W-:Y:S02]  /*11d0*/  IADD3 R20, R21, 0x70, RZ ;  /* 0x0000007015147810 */ /* 0x000fe40007ffe0ff */
[----:B------:R-:W-:-:S02]  /*11e0*/  LEA.HI R9, R9, R15, RZ, 0x3 ;  /* 0x0000000f09097211 */ /* 0x000fc400078f18ff */
[----:B------:R-:W-:Y:S01]  /*11f0*/  @P0 IADD3 R20, R3, 0x10, RZ ;  /* 0x0000001003140810 */ /* 0x000fe20007ffe0ff */
[----:B------:R-:W-:Y:S01]  /*1200*/  IMAD.SHL.U32 R3, R22, 0x40, RZ ;  /* 0x0000004016037824 */ /* 0x000fe200078e00ff */
[----:B------:R-:W-:Y:S02]  /*1210*/  LOP3.LUT R15, R4, 0x1c0, RZ, 0xc0, !PT ;  /* 0x000001c0040f7812 */ /* 0x000fe400078ec0ff */
[----:B------:R-:W-:Y:S01]  /*1220*/  LEA.HI R8, R8, R22, RZ, 0x3 ;  /* 0x0000001608087211 */ /* 0x000fe200078f18ff */
[----:B------:R-:W-:Y:S01]  /*1230*/  STL [R1+0x8c], R20 ;  /* 0x00008c1401007387 */ /* 0x000fe20000100800 */
[----:B------:R-:W-:Y:S02]  /*1240*/  LEA.HI R4, R10, R12, RZ, 0x3 ;  /* 0x0000000c0a047211 */ /* 0x000fe400078f18ff */
[----:B------:R-:W-:Y:S02]  /*1250*/  LOP3.LUT R10, R11, 0x38, R76, 0xf8, !PT ;  /* 0x000000380b0a7812 */ /* 0x000fe400078ef84c */
[----:B------:R-:W-:Y:S01]  /*1260*/  SHF.R.U32.HI R22, RZ, 0x3, R11 ;  /* 0x00000003ff167819 */ /* 0x000fe2000001160b */
[----:B------:R-:W-:Y:S01]  /*1270*/  IMAD.SHL.U32 R4, R4, 0x40, RZ ;  /* 0x0000004004047824 */ /* 0x000fe200078e00ff */
[----:B------:R-:W-:Y:S01]  /*1280*/  LOP3.LUT R12, R2, 0x1c0, RZ, 0xc0, !PT ;  /* 0x000001c0020c7812 */ /* 0x000fe200078ec0ff */
[----:B------:R-:W-:Y:S01]  /*1290*/  IMAD.SHL.U32 R2, R9, 0x40, RZ ;  /* 0x0000004009027824 */ /* 0x000fe200078e00ff */
[----:B------:R-:W-:-:S02]  /*12a0*/  IADD3 R80, R78, 0x20, RZ ;  /* 0x000000204e507810 */ /* 0x000fc40007ffe0ff */
[----:B------:R-:W-:Y:S02]  /*12b0*/  LOP3.LUT R26, R10, R22, RZ, 0x3c, !PT ;  /* 0x000000160a1a7212 */ /* 0x000fe400078e3cff */
[--C-:B------:R-:W-:Y:S02]  /*12c0*/  LOP3.LUT R9, R15, 0x38, R76.reuse, 0xf8, !PT ;  /* 0x000000380f097812 */ /* 0x100fe400078ef84c */
[----:B------:R-:W-:Y:S01]  /*12d0*/  SHF.R.U32.HI R24, RZ, 0x3, R15 ;  /* 0x00000003ff187819 */ /* 0x000fe2000001160f */
[----:B------:R-:W-:Y:S01]  /*12e0*/  STL [R1+0xf8], R26 ;  /* 0x0000f81a01007387 */ /* 0x000fe20000100800 */
[----:B------:R-:W-:Y:S02]  /*12f0*/  LOP3.LUT R15, R12, 0x38, R76, 0xf8, !PT ;  /* 0x000000380c0f7812 */ /* 0x000fe400078ef84c */
[----:B------:R-:W-:Y:S01]  /*1300*/  SHF.R.U32.HI R22, RZ, 0x3, R12 ;  /* 0x00000003ff167819 */ /* 0x000fe2000001160c */
[----:B------:R-:W-:Y:S01]  /*1310*/  IMAD.SHL.U32 R12, R80, 0x2, RZ ;  /* 0x00000002500c7824 */ /* 0x000fe200078e00ff */
[----:B------:R-:W-:-:S02]  /*1320*/  LOP3.LUT R11, R13, 0x7ffffffc, RZ, 0xc0, !PT ;  /* 0x7ffffffc0d0b7812 */ /* 0x000fc400078ec0ff */
[----:B------:R-:W-:Y:S01]  /*1330*/  LOP3.LUT R14, R3, 0x1c0, RZ, 0xc0, !PT ;  /* 0x000001c0030e7812 */ /* 0x000fe200078ec0ff */
[----:B------:R-:W-:Y:S01]  /*1340*/  IMAD.SHL.U32 R3, R8, 0x40, RZ ;  /* 0x0000004008037824 */ /* 0x000fe200078e00ff */
[----:B------:R2:W-:Y:S01]  /*1350*/  STL [R1+0xf4], R12 ;  /* 0x0000f40c01007387 */ /* 0x0005e20000100800 */
[----:B------:R-:W-:Y:S01]  /*1360*/  IMAD.IADD R11, R27, 0x1, -R11 ;  /* 0x000000011b0b7824 */ /* 0x000fe200078e0a0b */
[----:B------:R-:W-:Y:S02]  /*1370*/  LOP3.LUT R10, R14, 0x38, R76, 0xf8, !PT ;  /* 0x000000380e0a7812 */ /* 0x000fe400078ef84c */
[----:B------:R-:W-:Y:S01]  /*1380*/  SHF.R.U32.HI R23, RZ, 0x3, R14 ;  /* 0x00000003ff177819 */ /* 0x000fe2000001160e */
[----:B------:R-:W-:Y:S01]  /*1390*/  IMAD.SHL.U32 R30, R11, 0x2, RZ ;  /* 0x000000020b1e7824 */ /* 0x000fe200078e00ff */
[----:B------:R-:W-:Y:S02]  /*13a0*/  SHF.R.S32.HI R8, RZ, 0x1f, R80 ;  /* 0x0000001fff087819 */ /* 0x000fe40000011450 */
[----:B------:R-:W-:Y:S01]  /*13b0*/  LOP3.LUT R13, R3, 0xfffffe00, RZ, 0xc0, !PT ;  /* 0xfffffe00030d7812 */ /* 0x000fe200078ec0ff */
[----:B------:R-:W-:Y:S01]  /*13c0*/  IMAD R3, R17, 0x8, R25 ;  /* 0x0000000811037824 */ /* 0x000fe200078e0219 */
[----:B------:R-:W-:-:S02]  /*13d0*/  LOP3.LUT R14, R4, 0xfffffe00, RZ, 0xc0, !PT ;  /* 0xfffffe00040e7812 */ /* 0x000fc400078ec0ff */
[----:B------:R-:W-:Y:S02]  /*13e0*/  LOP3.LUT R10, R13, R10, R23, 0xf6, !PT ;  /* 0x0000000a0d0a7212 */ /* 0x000fe400078ef617 */
[----:B------:R-:W-:Y:S02]  /*13f0*/  LEA R200, R6, 0x8100, 0x1 ;  /* 0x0000810006c87811 */ /* 0x000fe400078e08ff */
[----:B------:R-:W-:Y:S02]  /*1400*/  LEA R10, R10, 0x100, 0x1 ;  /* 0x000001000a0a7811 */ /* 0x000fe400078e08ff */
[C---:B------:R-:W-:Y:S02]  /*1410*/  IADD3 R29, R30.reuse, 0x8, RZ ;  /* 0x000000081e1d7810 */ /* 0x040fe40007ffe0ff */
[C---:B------:R-:W-:Y:S02]  /*1420*/  IADD3 R28, R30.reuse, 0x10, RZ ;  /* 0x000000101e1c7810 */ /* 0x040fe40007ffe0ff */
[----:B------:R-:W-:-:S02]  /*1430*/  IADD3 R27, R30, 0x18, RZ ;  /* 0x000000181e1b7810 */ /* 0x000fc40007ffe0ff */
[----:B-1----:R-:W-:Y:S02]  /*1440*/  IADD3 R25, R30, 0x28, RZ ;  /* 0x000000281e197810 */ /* 0x002fe40007ffe0ff */
[----:B--2---:R-:W-:Y:S02]  /*1450*/  LOP3.LUT R12, R2, 0xfffffe00, RZ, 0xc0, !PT ;  /* 0xfffffe00020c7812 */ /* 0x004fe400078ec0ff */
[----:B------:R-:W-:Y:S02]  /*1460*/  SHF.L.U64.HI R2, R80, 0x1, R8 ;  /* 0x0000000150027819 */ /* 0x000fe40000010208 */
[----:B------:R-:W-:Y:S02]  /*1470*/  LOP3.LUT R11, R12, R9, R24, 0xf6, !PT ;  /* 0x000000090c0b7212 */ /* 0x000fe400078ef618 */
[----:B------:R-:W-:Y:S01]  /*1480*/  LOP3.LUT R9, R14, R15, R22, 0xf6, !PT ;  /* 0x0000000f0e097212 */ /* 0x000fe200078ef616 */
[----:B------:R1:W-:Y:S01]  /*1490*/  STL [R1+0xf0], R2 ;  /* 0x0000f00201007387 */ /* 0x0003e20000100800 */
[----:B------:R-:W-:-:S02]  /*14a0*/  LEA R11, R11, 0x100, 0x1 ;  /* 0x000001000b0b7811 */ /* 0x000fc400078e08ff */
[----:B------:R-:W-:Y:S01]  /*14b0*/  LEA R6, R9, 0x100, 0x1 ;  /* 0x0000010009067811 */ /* 0x000fe200078e08ff */
[----:B------:R2:W-:Y:S01]  /*14c0*/  STL [R1+0x100], R3 ;  /* 0x0001000301007387 */ /* 0x0005e20000100800 */
[C---:B------:R-:W-:Y:S02]  /*14d0*/  IADD3 R24, R30.reuse, 0x30, RZ ;  /* 0x000000301e187810 */ /* 0x040fe40007ffe0ff */
[C---:B------:R-:W-:Y:S01]  /*14e0*/  IADD3 R23, R30.reuse, 0x38, RZ ;  /* 0x000000381e177810 */ /* 0x040fe20007ffe0ff */
[----:B------:R-:W-:Y:S01]  /*14f0*/  STL [R1+0x84], R30 ;  /* 0x0000841e01007387 */ /* 0x000fe20000100800 */
[----:B------:R-:W-:Y:S02]  /*1500*/  SEL R4, R19, 0xffffffe0, !P1 ;  /* 0xffffffe013047807 */ /* 0x000fe40004800000 */
[----:B------:R-:W-:Y:S01]  /*1510*/  IADD3 R22, R30, 0x40, RZ ;  /* 0x000000401e167810 */ /* 0x000fe20007ffe0ff */
[----:B------:R3:W-:Y:S01]  /*1520*/  STL [R1+0xec], R11 ;  /* 0x0000ec0b01007387 */ /* 0x0007e20000100800 */
[----:B------:R-:W-:-:S02]  /*1530*/  SEL R8, R18, 0xffffffc0, !P2 ;  /* 0xffffffc012087807 */ /* 0x000fc40005000000 */
[C---:B------:R-:W-:Y:S01]  /*1540*/  IADD3 R17, R30.reuse, 0x58, RZ ;  /* 0x000000581e117810 */ /* 0x040fe20007ffe0ff */
[----:B------:R4:W-:Y:S01]  /*1550*/  STL [R1+0xe8], R10 ;  /* 0x0000e80a01007387 */ /* 0x0009e20000100800 */
[----:B------:R-:W-:Y:S02]  /*1560*/  IADD3 R15, R30, 0x60, RZ ;  /* 0x000000601e0f7810 */ /* 0x000fe40007ffe0ff */
[----:B------:R-:W-:Y:S01]  /*1570*/  SHF.R.S32.HI R9, RZ, 0x1f, R29 ;  /* 0x0000001fff097819 */ /* 0x000fe2000001141d */
[----:B------:R5:W-:Y:S01]  /*1580*/  STL [R1+0xe4], R6 ;  /* 0x0000e40601007387 */ /* 0x000be20000100800 */
[----:B------:R-:W-:Y:S02]  /*1590*/  LEA R201, R5, 0x100, 0x1 ;  /* 0x0000010005c97811 */ /* 0x000fe400078e08ff */
[----:B------:R-:W-:Y:S01]  /*15a0*/  IADD3 R212, R76, 0x40, RZ ;  /* 0x000000404cd47810 */ /* 0x000fe20007ffe0ff */
[----:B------:R-:W-:Y:S01]  /*15b0*/  STL [R1+0x80], R29 ;  /* 0x0000801d01007387 */ /* 0x000fe20000100800 */
[----:B-1----:R-:W-:-:S02]  /*15c0*/  LOP3.LUT R2, R26, R7, RZ, 0xfc, !PT ;  /* 0x000000071a027212 */ /* 0x002fc400078efcff */
[----:B------:R-:W-:Y:S01]  /*15d0*/  IADD3 R26, R30, 0x20, RZ ;  /* 0x000000201e1a7810 */ /* 0x000fe20007ffe0ff */
[----:B------:R1:W-:Y:S01]  /*15e0*/  STL [R1+0x7c], R28 ;  /* 0x00007c1c01007387 */ /* 0x0003e20000100800 */
[----:B--2---:R-:W-:Y:S01]  /*15f0*/  SEL R3, R19, 0xffffffe0, !P4 ;  /* 0xffffffe013037807 */ /* 0x004fe20006000000 */
[----:B------:R-:W-:Y:S01]  /*1600*/  IMAD.SHL.U32 R215, R2, 0x2, RZ ;  /* 0x0000000202d77824 */ /* 0x000fe200078e00ff */
[----:B------:R-:W-:Y:S01]  /*1610*/  SEL R2, R18, 0xffffffc0, !P3 ;  /* 0xffffffc012027807 */ /* 0x000fe20005800000 */
[----:B------:R-:W-:Y:S01]  /*1620*/  STL [R1+0x78], R27 ;  /* 0x0000781b01007387 */ /* 0x000fe20000100800 */
[C---:B------:R-:W-:Y:S01]  /*1630*/  IADD3 R19, R30.reuse, 0x48, RZ ;  /* 0x000000481e137810 */ /* 0x040fe20007ffe0ff */
[--C-:B------:R-:W-:Y:S01]  /*1640*/  IMAD.IADD R202, R3, 0x1, R201.reuse ;  /* 0x0000000103ca7824 */ /* 0x100fe200078e02c9 */
[C---:B------:R-:W-:Y:S01]  /*1650*/  IADD3 R18, R30.reuse, 0x50, RZ ;  /* 0x000000501e127810 */ /* 0x040fe20007ffe0ff */
[----:B------:R2:W-:Y:S01]  /*1660*/  STL [R1+0x74], R26 ;  /* 0x0000741a01007387 */ /* 0x0005e20000100800 */
[----:B---3--:R-:W-:Y:S01]  /*1670*/  IADD3 R11, R30, 0x68, RZ ;  /* 0x000000681e0b7810 */ /* 0x008fe20007ffe0ff */
[----:B------:R-:W-:Y:S01]  /*1680*/  IMAD.IADD R204, R2, 0x1, R201 ;  /* 0x0000000102cc7824 */ /* 0x000fe200078e02c9 */
[----:B------:R-:W-:Y:S01]  /*1690*/  IADD3 R220, -R81, 0x70, RZ ;  /* 0x0000007051dc7810 */ /* 0x000fe20007ffe1ff */
[----:B------:R3:W-:Y:S01]  /*16a0*/  STL [R1+0x70], R25 ;  /* 0x0000701901007387 */ /* 0x0007e20000100800 */
[----:B----4-:R-:W-:Y:S01]  /*16b0*/  IADD3 R10, R30, 0x70, RZ ;  /* 0x000000701e0a7810 */ /* 0x010fe20007ffe0ff */
[----:B------:R-:W-:Y:S01]  /*16c0*/  IMAD.IADD R203, R2, 0x1, R202 ;  /* 0x0000000102cb7824 */ /* 0x000fe200078e02ca */
[----:B------:R-:W-:Y:S01]  /*16d0*/  SHF.R.S32.HI R77, RZ, 0x1f, R76 ;  /* 0x0000001fff4d7819 */ /* 0x000fe2000001144c */
[----:B------:R-:W-:Y:S01]  /*16e0*/  STL [R1+0x6c], R24 ;  /* 0x00006c1801007387 */ /* 0x000fe20000100800 */
[----:B-----5:R-:W-:-:S02]  /*16f0*/  IADD3 R6, R30, 0x78, RZ ;  /* 0x000000781e067810 */ /* 0x020fc40007ffe0ff */
[----:B------:R-:W-:Y:S01]  /*1700*/  SHF.R.S32.HI R231, RZ, 0x1f, R212 ;  /* 0x0000001fffe77819 */ /* 0x000fe200000114d4 */
[----:B------:R4:W-:Y:S04]  /*1710*/  STL [R1+0x68], R23 ;  /* 0x0000681701007387 */ /* 0x0009e80000100800 */
[----:B------:R5:W-:Y:S01]  /*1720*/  STL [R1+0x64], R22 ;  /* 0x0000641601007387 */ /* 0x000be20000100800 */
[----:B-1----:R-:W-:-:S03]  /*1730*/  SHF.R.S32.HI R28, RZ, 0x1f, R28 ;  /* 0x0000001fff1c7819 */ /* 0x002fc6000001141c */
[----:B------:R-:W-:Y:S04]  /*1740*/  STL [R1+0x60], R19 ;  /* 0x0000601301007387 */ /* 0x000fe80000100800 */
[----:B------:R1:W-:Y:S01]  /*1750*/  STL [R1+0x5c], R18 ;  /* 0x00005c1201007387 */ /* 0x0003e20000100800 */
[----:B--2---:R-:W-:-:S03]  /*1760*/  SHF.R.S32.HI R26, RZ, 0x1f, R26 ;  /* 0x0000001fff1a7819 */ /* 0x004fc6000001141a */
[----:B------:R2:W-:Y:S01]  /*1770*/  STL [R1+0x58], R17 ;  /* 0x0000581101007387 */ /* 0x0005e20000100800 */
[----:B---3--:R-:W-:-:S03]  /*1780*/  SHF.R.S32.HI R25, RZ, 0x1f, R25 ;  /* 0x0000001fff197819 */ /* 0x008fc60000011419 */
[----:B------:R-:W-:Y:S04]  /*1790*/  STL [R1+0x54], R15 ;  /* 0x0000540f01007387 */ /* 0x000fe80000100800 */
[----:B------:R3:W-:Y:S01]  /*17a0*/  STL [R1+0x50], R11 ;  /* 0x0000500b01007387 */ /* 0x0007e20000100800 */
[----:B----4-:R-:W-:-:S03]  /*17b0*/  SHF.R.S32.HI R23, RZ, 0x1f, R23 ;  /* 0x0000001fff177819 */ /* 0x010fc60000011417 */
[----:B------:R4:W-:Y:S01]  /*17c0*/  STL [R1+0xe0], R9 ;  /* 0x0000e00901007387 */ /* 0x0009e20000100800 */
[----:B-----5:R-:W-:-:S03]  /*17d0*/  SHF.R.S32.HI R22, RZ, 0x1f, R22 ;  /* 0x0000001fff167819 */ /* 0x020fc60000011416 */
[----:B------:R5:W-:Y:S04]  /*17e0*/  STL [R1+0x4c], R10 ;  /* 0x00004c0a01007387 */ /* 0x000be80000100800 */
[----:B------:R-:W-:Y:S01]  /*17f0*/  STL [R1+0xdc], R28 ;  /* 0x0000dc1c01007387 */ /* 0x000fe20000100800 */
[----:B-1----:R-:W-:-:S03]  /*1800*/  SHF.R.S32.HI R18, RZ, 0x1f, R18 ;  /* 0x0000001fff127819 */ /* 0x002fc60000011412 */
[----:B------:R-:W-:Y:S01]  /*1810*/  STL [R1+0x48], R6 ;  /* 0x0000480601007387 */ /* 0x000fe20000100800 */
[----:B--2---:R-:W-:Y:S02]  /*1820*/  SHF.R.S32.HI R17, RZ, 0x1f, R17 ;  /* 0x0000001fff117819 */ /* 0x004fe40000011411 */
[----:B---3--:R-:W-:Y:S02]  /*1830*/  SHF.R.S32.HI R11, RZ, 0x1f, R11 ;  /* 0x0000001fff0b7819 */ /* 0x008fe4000001140b */
[----:B----4-:R-:W-:Y:S02]  /*1840*/  SHF.R.S32.HI R9, RZ, 0x1f, R27 ;  /* 0x0000001fff097819 */ /* 0x010fe4000001141b */
[----:B-----5:R-:W-:-:S03]  /*1850*/  SHF.R.S32.HI R10, RZ, 0x1f, R10 ;  /* 0x0000001fff0a7819 */ /* 0x020fc6000001140a */
[----:B------:R1:W-:Y:S04]  /*1860*/  STL [R1+0xd8], R9 ;  /* 0x0000d80901007387 */ /* 0x0003e80000100800 */
        /* <DEDUP_REMOVED lines=14> */
[----:B-1----:R-:W-:Y:S02]  /*1950*/  IMAD.IADD R9, R21, 0x1, R4 ;  /* 0x0000000115097824 */ /* 0x002fe400078e0204 */
[----:B------:R-:W-:Y:S01]  /*1960*/  IMAD.IADD R4, R4, 0x1, R20 ;  /* 0x0000000104047824 */ /* 0x000fe200078e0214 */
[----:B--2---:R-:W-:Y:S01]  /*1970*/  SHF.R.S32.HI R11, RZ, 0x1f, R6 ;  /* 0x0000001fff0b7819 */ /* 0x004fe20000011406 */
[----:B------:R-:W-:-:S02]  /*1980*/  IMAD.IADD R6, R5, 0x1, R16 ;  /* 0x0000000105067824 */ /* 0x000fc400078e0210 */
[----:B------:R-:W-:Y:S02]  /*1990*/  IMAD.IADD R5, R8, 0x1, R20 ;  /* 0x0000000108057824 */ /* 0x000fe400078e0214 */
[----:B------:R-:W-:Y:S01]  /*19a0*/  STL [R1+0xa8], R11 ;  /* 0x0000a80b01007387 */ /* 0x000fe20000100800 */
[----:B---3--:R-:W-:Y:S01]  /*19b0*/  IMAD.IADD R10, R21, 0x1, R8 ;  /* 0x00000001150a7824 */ /* 0x008fe200078e0208 */
[----:B------:R-:W-:Y:S02]  /*19c0*/  LEA R206, R6, 0x100, 0x1 ;  /* 0x0000010006ce7811 */ /* 0x000fe400078e08ff */
[----:B------:R1:W-:Y:S03]  /*19d0*/  STL [R1+0x94], R9 ;  /* 0x0000940901007387 */ /* 0x0003e60000100800 */
[C---:B------:R-:W-:Y:S01]  /*19e0*/  IMAD.IADD R207, R206.reuse, 0x1, R3 ;  /* 0x00000001cecf7824 */ /* 0x040fe200078e0203 */
[----:B------:R-:W-:Y:S01]  /*19f0*/  STL [R1+0xa4], R10 ;  /* 0x0000a40a01007387 */ /* 0x000fe20000100800 */
[----:B------:R-:W-:-:S02]  /*1a00*/  IMAD.IADD R209, R206, 0x1, R2 ;  /* 0x00000001ced17824 */ /* 0x000fc400078e0202 */
[----:B------:R-:W-:Y:S02]  /*1a10*/  IMAD.IADD R208, R207, 0x1, R2 ;  /* 0x00000001cfd07824 */ /* 0x000fe400078e0202 */
[----:B-1----:R-:W-:-:S05]  /*1a20*/  IMAD.IADD R9, R8, 0x1, R9 ;  /* 0x0000000108097824 */ /* 0x002fca00078e0209 */
[----:B------:R-:W-:Y:S04]  /*1a30*/  STL [R1+0xa0], R9 ;  /* 0x0000a00901007387 */ /* 0x000fe80000100800 */
[----:B------:R1:W-:Y:S04]  /*1a40*/  STL [R1+0x90], R4 ;  /* 0x0000900401007387 */ /* 0x0003e80000100800 */
[----:B------:R2:W-:Y:S01]  /*1a50*/  STL [R1+0x9c], R5 ;  /* 0x00009c0501007387 */ /* 0x0005e20000100800 */
[----:B-1----:R-:W-:-:S05]  /*1a60*/  IMAD.IADD R4, R4, 0x1, R8 ;  /* 0x0000000104047824 */ /* 0x002fca00078e0208 */
[----:B------:R2:W-:Y:S02]  /*1a70*/  STL [R1+0x98], R4 ;  /* 0x0000980401007387 */ /* 0x0005e40000100800 */
.L_x_517:
[----:B------:R-:W3:Y:S01]  /*1a80*/  LDL R3, [R1+0x2c] ;  /* 0x00002c0001037983 */ /* 0x000ee20000100800 */
[----:B------:R-:W-:Y:S01]  /*1a90*/  IMAD.MOV.U32 R2, RZ, RZ, 0x4 ;  /* 0x00000004ff027424 */ /* 0x000fe200078e00ff */
[----:B------:R-:W-:-:S04]  /*1aa0*/  ISETP.NE.U32.AND P0, PT, RZ, c[0x0][0x370], PT ;  /* 0x0000dc00ff007a0c */ /* 0x000fc80003f05070 */
[----:B------:R-:W-:Y:S01]  /*1ab0*/  ISETP.NE.AND.EX P1, PT, RZ, c[0x0][0x374], PT, P0 ;  /* 0x0000dd00ff007a0c */ /* 0x000fe20003f25300 */
[----:B---3--:R-:W-:-:S05]  /*1ac0*/  IMAD.WIDE R2, R3, R2, c[0x0][0x588] ;  /* 0x0001620003027625 */ /* 0x008fca00078e0202 */
[----:B------:R-:W3:Y:S01]  /*1ad0*/  LDG.E R33, [R2.64] ;  /* 0x0000000802217981 */ /* 0x000ee2000c1e1900 */
[----:B------:R-:W-:Y:S01]  /*1ae0*/  ISETP.NE.U32.AND P4, PT, RZ, c[0x0][0x360], PT ;  /* 0x0000d800ff007a0c */ /* 0x000fe20003f85070 */
[----:B------:R-:W-:Y:S01]  /*1af0*/  IMAD.MOV.U32 R11, RZ, RZ, RZ ;  /* 0x000000ffff0b7224 */ /* 0x000fe200078e00ff */
[----:B------:R-:W-:Y:S02]  /*1b00*/  ISETP.NE.U32.AND P3, PT, RZ, c[0x0][0x348], PT ;  /* 0x0000d200ff007a0c */ /* 0x000fe40003f65070 */
[----:B------:R-:W-:Y:S02]  /*1b10*/  ISETP.NE.AND.EX P4, PT, RZ, c[0x0][0x364], PT, P4 ;  /* 0x0000d900ff007a0c */ /* 0x000fe40003f85340 */
[----:B------:R-:W-:Y:S02]  /*1b20*/  ISETP.NE.U32.AND P5, PT, RZ, c[0x0][0x350], PT ;  /* 0x0000d400ff007a0c */ /* 0x000fe40003fa5070 */
[----:B------:R-:W-:Y:S02]  /*1b30*/  ISETP.NE.U32.AND P6, PT, RZ, c[0x0][0x358], PT ;  /* 0x0000d600ff007a0c */ /* 0x000fe40003fc5070 */
[----:B------:R-:W-:-:S02]  /*1b40*/  ISETP.NE.AND.EX P3, PT, RZ, c[0x0][0x34c], PT, P3 ;  /* 0x0000d300ff007a0c */ /* 0x000fc40003f65330 */
[----:B------:R-:W-:Y:S02]  /*1b50*/  ISETP.NE.AND.EX P5, PT, RZ, c[0x0][0x354], PT, P5 ;  /* 0x0000d500ff007a0c */ /* 0x000fe40003fa5350 */
[----:B------:R-:W-:Y:S01]  /*1b60*/  ISETP.NE.AND.EX P6, PT, RZ, c[0x0][0x35c], PT, P6 ;  /* 0x0000d700ff007a0c */ /* 0x000fe20003fc5360 */
[----:B------:R-:W-:Y:S02]  /*1b70*/  IMAD.MOV.U32 R146, RZ, RZ, RZ ;  /* 0x000000ffff927224 */ /* 0x000fe400078e00ff */
[----:B------:R-:W-:Y:S02]  /*1b80*/  IMAD.MOV.U32 R18, RZ, RZ, RZ ;  /* 0x000000ffff127224 */ /* 0x000fe400078e00ff */
[----:B------:R-:W-:Y:S01]  /*1b90*/  IMAD.MOV.U32 R17, RZ, RZ, RZ ;  /* 0x000000ffff117224 */ /* 0x000fe200078e00ff */
[----:B---3--:R-:W-:Y:S01]  /*1ba0*/  SHF.R.S32.HI R34, RZ, 0x1f, R33 ;  /* 0x0000001fff227819 */ /* 0x008fe20000011421 */
[C---:B------:R-:W-:Y:S01]  /*1bb0*/  IMAD.SHL.U32 R19, R33.reuse, 0x4, RZ ;  /* 0x0000000421137824 */ /* 0x040fe200078e00ff */
[C---:B--2---:R-:W-:Y:S01]  /*1bc0*/  @P1 LEA R4, P0, R33.reuse, c[0x0][0x370], 0x2 ;  /* 0x0000dc0021041a11 */ /* 0x044fe200078010ff */
[----:B------:R1:W-:Y:S01]  /*1bd0*/  STL [R1+0x38], R33 ;  /* 0x0000382101007387 */ /* 0x0003e20000100800 */
[----:B------:R-:W-:-:S02]  /*1be0*/  SHF.L.U64.HI R22, R33, 0x2, R34 ;  /* 0x0000000221167819 */ /* 0x000fc40000010222 */
[----:B------:R-:W-:Y:S01]  /*1bf0*/  @P1 LEA.HI.X R5, R33, c[0x0][0x374], R34, 0x2, P0 ;  /* 0x0000dd0021051a11 */ /* 0x000fe200000f1422 */
[----:B------:R1:W-:Y:S01]  /*1c00*/  STL [R1+0x3c], R34 ;  /* 0x00003c2201007387 */ /* 0x0003e20000100800 */
[----:B------:R-:W-:-:S03]  /*1c10*/  @P4 IADD3 R2, P0, R19, c[0x0][0x360], RZ ;  /* 0x0000d80013024a10 */ /* 0x000fc60007f1e0ff */
[----:B------:R2:W3:Y:S01]  /*1c20*/  @P1 LDG.E R11, [R4.64] ;  /* 0x00000008040b1981 */ /* 0x0004e2000c1e1900 */
[C---:B------:R-:W-:Y:S02]  /*1c30*/  @P4 IADD3.X R3, R22.reuse, c[0x0][0x364], RZ, P0, !PT ;  /* 0x0000d90016034a10 */ /* 0x040fe400007fe4ff */
[----:B------:R-:W-:Y:S01]  /*1c40*/  IADD3 R8, P2, R19, c[0x0][0x348], RZ ;  /* 0x0000d20013087a10 */ /* 0x000fe20007f5e0ff */
[----:B------:R1:W-:Y:S04]  /*1c50*/  STL [R1+0x30], R19 ;  /* 0x0000301301007387 */ /* 0x0003e80000100800 */
[----:B------:R4:W5:Y:S01]  /*1c60*/  @P4 LDG.E R153, [R2.64] ;  /* 0x0000000802994981 */ /* 0x000962000c1e1900 */
[----:B------:R-:W-:-:S03]  /*1c70*/  IADD3.X R9, R22, c[0x0][0x34c], RZ, P2, !PT ;  /* 0x0000d30016097a10 */ /* 0x000fc600017fe4ff */
[----:B------:R1:W-:Y:S04]  /*1c80*/  STL [R1+0x34], R22 ;  /* 0x0000341601007387 */ /* 0x0003e80000100800 */
[----:B------:R1:W5:Y:S01]  /*1c90*/  @P3 LDG.E R146, [R8.64] ;  /* 0x0000000808923981 */ /* 0x000362000c1e1900 */
[----:B--2---:R-:W-:-:S04]  /*1ca0*/  IADD3 R4, P1, R19, c[0x0][0x350], RZ ;  /* 0x0000d40013047a10 */ /* 0x004fc80007f3e0ff */
[----:B------:R-:W-:Y:S02]  /*1cb0*/  IADD3.X R5, R22, c[0x0][0x354], RZ, P1, !PT ;  /* 0x0000d50016057a10 */ /* 0x000fe40000ffe4ff */
[----:B----4-:R-:W-:-:S03]  /*1cc0*/  IADD3 R2, P0, R19, c[0x0][0x358], RZ ;  /* 0x0000d60013027a10 */ /* 0x010fc60007f1e0ff */
[----:B------:R1:W5:Y:S01]  /*1cd0*/  @P5 LDG.E R18, [R4.64] ;  /* 0x0000000804125981 */ /* 0x000362000c1e1900 */
[----:B------:R-:W-:-:S05]  /*1ce0*/  IADD3.X R3, R22, c[0x0][0x35c], RZ, P0, !PT ;  /* 0x0000d70016037a10 */ /* 0x000fca00007fe4ff */
[----:B------:R1:W5:Y:S01]  /*1cf0*/  @P6 LDG.E R17, [R2.64] ;  /* 0x0000000802116981 */ /* 0x000362000c1e1900 */
[----:B------:R-:W-:Y:S03]  /*1d00*/  YIELD ;  /* 0x0000000000007946 */ /* 0x000fe60003800000 */
[----:B---3--:R1:W-:Y:S01]  /*1d10*/  STL [R1+0x1c], R11 ;  /* 0x00001c0b01007387 */ /* 0x0083e20000100800 */
[----:B------:R-:W-:Y:S05]  /*1d20*/  @P4 BRA `(.L_x_336) ;  /* 0x0000005000004947 */ /* 0x000fea0003800000 */
[----:B-----5:R-:W-:Y:S01]  /*1d30*/  MOV R153, c[0x0][0x168] ;  /* 0x00005a0000997a02 */ /* 0x020fe20000000f00 */
[----:B------:R-:W-:Y:S05]  /*1d40*/  @!P3 BRA `(.L_x_336) ;  /* 0x000000300000b947 */ /* 0x000fea0003800000 */
[----:B------:R-:W2:Y:S04]  /*1d50*/  LDG.E R10, [R8.64] ;  /* 0x00000008080a7981 */ /* 0x000ea8000c1e1900 */
[----:B------:R-:W2:Y:S02]  /*1d60*/  LDG.E R6, [R8.64+0x4] ;  /* 0x0000040808067981 */ /* 0x000ea4000c1e1900 */
[----:B--2---:R-:W-:-:S02]  /*1d70*/  IADD3 R153, -R10, R6, RZ ;  /* 0x000000060a997210 */ /* 0x004fc40007ffe1ff */
.L_x_336:
[----:B------:R-:W-:-:S04]  /*1d80*/  ISETP.NE.U32.AND P0, PT, RZ, c[0x0][0x368], PT ;  /* 0x0000da00ff007a0c */ /* 0x000fc80003f05070 */
[----:B------:R-:W-:-:S13]  /*1d90*/  ISETP.NE.AND.EX P0, PT, RZ, c[0x0][0x36c], PT, P0 ;  /* 0x0000db00ff007a0c */ /* 0x000fda0003f05300 */
[----:B------:R-:W-:Y:S05]  /*1da0*/  @!P0 BRA `(.L_x_337) ;  /* 0x0000004000008947 */ /* 0x000fea0003800000 */
[----:B-1----:R-:W-:-:S04]  /*1db0*/  IADD3 R4, P0, R19, c[0x0][0x368], RZ ;  /* 0x0000da0013047a10 */ /* 0x002fc80007f1e0ff */
[----:B------:R-:W-:-:S05]  /*1dc0*/  IADD3.X R5, R22, c[0x0][0x36c], RZ, P0, !PT ;  /* 0x0000db0016057a10 */ /* 0x000fca00007fe4ff */
[----:B------:R1:W5:Y:S01]  /*1dd0*/  LDG.E R16, [R4.64] ;  /* 0x0000000804107981 */ /* 0x000362000c1e1900 */
[----:B------:R-:W-:Y:S05]  /*1de0*/  BRA `(.L_x_338) ;  /* 0x0000005000007947 */ /* 0x000fea0003800000 */
.L_x_337:
[----:B------:R-:W-:Y:S01]  /*1df0*/  MOV R16, UR6 ;  /* 0x0000000600107c02 */ /* 0x000fe20008000f00 */
[----:B------:R-:W-:Y:S05]  /*1e00*/  @!P5 BRA `(.L_x_338) ;  /* 0x000000300000d947 */ /* 0x000fea0003800000 */
[----:B------:R2:W3:Y:S04]  /*1e10*/  LDG.E R6, [R4.64] ;  /* 0x0000000804067981 */ /* 0x0004e8000c1e1900 */
[----:B-12---:R-:W3:Y:S02]  /*1e20*/  LDG.E R4, [R4.64+0x4] ;  /* 0x0000040804047981 */ /* 0x006ee4000c1e1900 */
[----:B---3--:R-:W-:Y:S02]  /*1e30*/  IADD3 R16, -R6, R4, RZ ;  /* 0x0000000406107210 */ /* 0x008fe40007ffe1ff */
.L_x_338:
[----:B------:R-:W2:Y:S04]  /*1e40*/  LDL R21, [R1+0x28] ;  /* 0x0000280001157983 */ /* 0x000ea80000100800 */
[----:B-1----:R1:W3:Y:S04]  /*1e50*/  @P6 LDG.E R5, [R2.64] ;  /* 0x0000000802056981 */ /* 0x0022e8000c1e1900 */
[----:B------:R1:W3:Y:S01]  /*1e60*/  @P6 LDG.E R4, [R2.64+0x4] ;  /* 0x0000040802046981 */ /* 0x0002e2000c1e1900 */
[----:B------:R-:W-:Y:S01]  /*1e70*/  ISETP.NE.U32.AND P0, PT, RZ, c[0x0][0x378], PT ;  /* 0x0000de00ff007a0c */ /* 0x000fe20003f05070 */
[----:B-----5:R-:W-:-:S03]  /*1e80*/  IMAD.MOV.U32 R137, RZ, RZ, R16 ;  /* 0x000000ffff897224 */ /* 0x020fc600078e0010 */
[----:B------:R-:W-:-:S13]  /*1e90*/  ISETP.NE.AND.EX P1, PT, RZ, c[0x0][0x37c], PT, P0 ;  /* 0x0000df00ff007a0c */ /* 0x000fda0003f25300 */
[----:B-1----:R-:W-:-:S04]  /*1ea0*/  @P1 IADD3 R2, P0, R19, c[0x0][0x378], RZ ;  /* 0x0000de0013021a10 */ /* 0x002fc80007f1e0ff */
[----:B------:R-:W-:-:S05]  /*1eb0*/  @P1 IADD3.X R3, R22, c[0x0][0x37c], RZ, P0, !PT ;  /* 0x0000df0016031a10 */ /* 0x000fca00007fe4ff */
[----:B------:R1:W5:Y:S01]  /*1ec0*/  @P1 LDG.E R137, [R2.64] ;  /* 0x0000000802891981 */ /* 0x000362000c1e1900 */
[----:B------:R-:W-:Y:S01]  /*1ed0*/  IMAD.IADD R6, R16, 0x1, -R11 ;  /* 0x0000000110067824 */ /* 0x000fe200078e0a0b */
[----:B------:R-:W-:Y:S01]  /*1ee0*/  BSSY B0, `(.L_x_339) ;  /* 0x0000033000007945 */ /* 0x000fe20003800000 */
[----:B-1----:R-:W-:Y:S01]  /*1ef0*/  IMAD.MOV.U32 R2, RZ, RZ, c[0x0][0x228] ;  /* 0x00008a00ff027624 */ /* 0x002fe200078e00ff */
[----:B--2---:R-:W-:-:S04]  /*1f00*/  LOP3.LUT R3, R21, 0xff000000, RZ, 0xc0, !PT ;  /* 0xff00000015037812 */ /* 0x004fc800078ec0ff */
[----:B------:R-:W-:Y:S01]  /*1f10*/  SHF.R.U32.HI R3, RZ, 0x8, R3 ;  /* 0x00000008ff037819 */ /* 0x000fe20000011603 */
[----:B---3--:R-:W-:Y:S01]  /*1f20*/  @P6 IMAD.IADD R2, R4, 0x1, -R5 ;  /* 0x0000000104026824 */ /* 0x008fe200078e0a05 */
[----:B------:R-:W-:-:S03]  /*1f30*/  LOP3.LUT R4, R21, 0xff0000, RZ, 0xc0, !PT ;  /* 0x00ff000015047812 */ /* 0x000fc600078ec0ff */
[----:B------:R-:W-:Y:S01]  /*1f40*/  IMAD.IADD R144, R6, 0x1, R2 ;  /* 0x0000000106907824 */ /* 0x000fe200078e0202 */
[----:B------:R-:W-:Y:S01]  /*1f50*/  LEA.HI R8, R4, R3, RZ, 0x10 ;  /* 0x0000000304087211 */ /* 0x000fe200078f80ff */
[----:B------:R-:W-:-:S03]  /*1f60*/  IMAD.MOV.U32 R4, RZ, RZ, RZ ;  /* 0x000000ffff047224 */ /* 0x000fc600078e00ff */
[----:B------:R-:W-:Y:S02]  /*1f70*/  SHF.R.U32.HI R9, RZ, 0x10, R8 ;  /* 0x00000010ff097819 */ /* 0x000fe40000011608 */
[----:B------:R-:W-:Y:S02]  /*1f80*/  LOP3.LUT R23, R8, 0xff, RZ, 0xc0, !PT ;  /* 0x000000ff08177812 */ /* 0x000fe400078ec0ff */
[C---:B------:R-:W-:Y:S01]  /*1f90*/  IADD3 R5, R144.reuse, 0x6f, RZ ;  /* 0x0000006f90057810 */ /* 0x040fe20007ffe0ff */
[----:B------:R1:W-:Y:S01]  /*1fa0*/  STL [R1+0x40], R9 ;  /* 0x0000400901007387 */ /* 0x0003e20000100800 */
[----:B------:R-:W-:Y:S02]  /*1fb0*/  ISETP.GE.AND P0, PT, R144, 0x1, PT ;  /* 0x000000019000780c */ /* 0x000fe40003f06270 */
[----:B------:R-:W-:Y:S01]  /*1fc0*/  ISETP.NE.AND P1, PT, R9, RZ, PT ;  /* 0x000000ff0900720c */ /* 0x000fe20003f25270 */
[----:B------:R1:W-:Y:S01]  /*1fd0*/  STL [R1+0x44], R23 ;  /* 0x0000441701007387 */ /* 0x0003e20000100800 */
[----:B------:R-:W-:-:S02]  /*1fe0*/  IMAD.HI R3, R5, -0x6db6db6d, R4 ;  /* 0x9249249305037827 */ /* 0x000fc400078e0204 */
[----:B------:R-:W-:-:S03]  /*1ff0*/  SEL R136, R9, c[0x0][0x338], P1 ;  /* 0x0000ce0009887a07 */ /* 0x000fc60000800000 */
[----:B------:R-:W-:-:S04]  /*2000*/  SHF.R.U32.HI R4, RZ, 0x1f, R3 ;  /* 0x0000001fff047819 */ /* 0x000fc80000011603 */
[----:B------:R-:W-:Y:S01]  /*2010*/  LEA.HI.SX32 R145, R3, R4, 0x1a ;  /* 0x0000000403917211 */ /* 0x000fe200078fd2ff */
[----:B------:R-:W-:Y:S01]  /*2020*/  IMAD.MOV.U32 R3, RZ, RZ, RZ ;  /* 0x000000ffff037224 */ /* 0x000fe200078e00ff */
[----:B------:R-:W-:Y:S05]  /*2030*/  @!P0 BRA `(.L_x_340) ;  /* 0x000001d000008947 */ /* 0x000fea0003800000 */
[----:B------:R-:W-:Y:S01]  /*2040*/  IABS R3, R136 ;  /* 0x0000008800037213 */ /* 0x000fe20000000000 */
[----:B------:R-:W-:Y:S01]  /*2050*/  IMAD.MOV.U32 R8, RZ, RZ, RZ ;  /* 0x000000ffff087224 */ /* 0x000fe200078e00ff */
[----:B------:R-:W-:-:S03]  /*2060*/  IADD3 R10, R145, -0x1, R136 ;  /* 0xffffffff910a7810 */ /* 0x000fc60007ffe088 */
[----:B------:R-:W-:Y:S01]  /*2070*/  IMAD.MOV.U32 R4, RZ, RZ, R3 ;  /* 0x000000ffff047224 */ /* 0x000fe200078e0003 */
[----:B------:R-:W-:-:S03]  /*2080*/  IABS R15, R10 ;  /* 0x0000000a000f7213 */ /* 0x000fc60000000000 */
[----:B------:R-:W2:Y:S08]  /*2090*/  I2F.RP R3, R4 ;  /* 0x0000000400037306 */ /* 0x000eb00000209400 */
        /* <DEDUP_REMOVED lines=23> */
.L_x_340:
[----:B------:R-:W-:Y:S05]  /*2210*/  BSYNC B0 ;  /* 0x0000000000007941 */ /* 0x000fea0003800000 */
.L_x_339:
[----:B------:R-:W2:Y:S01]  /*2220*/  LDL R10, [R1+0xf8] ;  /* 0x0000f800010a7983 */ /* 0x000ea20000100800 */
[----:B------:R-:W-:-:S04]  /*2230*/  IMAD R4, R23, R3, RZ ;  /* 0x0000000317047224 */ /* 0x000fc800078e02ff */
[C---:B------:R-:W-:Y:S02]  /*2240*/  IMAD.IADD R3, R4.reuse, 0x1, R3 ;  /* 0x0000000104037824 */ /* 0x040fe400078e0203 */
[----:B------:R-:W-:-:S03]  /*2250*/  IMAD R4, R4, 0x70, -R6 ;  /* 0x0000007004047824 */ /* 0x000fc600078e0a06 */
[----:B------:R-:W-:Y:S02]  /*2260*/  IMNMX R3, R145, R3, PT ;  /* 0x0000000391037217 */ /* 0x000fe40003800200 */
[----:B------:R-:W-:-:S03]  /*2270*/  IMNMX R4, RZ, R4, !PT ;  /* 0x00000004ff047217 */ /* 0x000fc60007800200 */
[----:B------:R-:W-:-:S05]  /*2280*/  IMAD R3, R3, 0x70, -R6 ;  /* 0x0000007003037824 */ /* 0x000fca00078e0a06 */
[----:B------:R-:W-:-:S04]  /*2290*/  IMNMX R3, R3, R2, PT ;  /* 0x0000000203037217 */ /* 0x000fc80003800200 */
[----:B------:R-:W-:Y:S02]  /*22a0*/  ISETP.GT.AND P0, PT, R3, R4, PT ;  /* 0x000000040300720c */ /* 0x000fe40003f04270 */
[----:B------:R-:W-:-:S05]  /*22b0*/  SHF.R.U32.HI R4, RZ, 0x4, R4 ;  /* 0x00000004ff047819 */ /* 0x000fca0000011604 */
[----:B-1----:R-:W-:-:S04]  /*22c0*/  IMAD.WIDE.U32 R8, R4, 0x24924925, RZ ;  /* 0x2492492504087825 */ /* 0x002fc800078e00ff */
[----:B------:R-:W-:Y:S02]  /*22d0*/  IMAD.MOV.U32 R115, RZ, RZ, R9 ;  /* 0x000000ffff737224 */ /* 0x000fe400078e0009 */
[----:B------:R-:W-:Y:S01]  /*22e0*/  @P0 IADD3 R5, R3, 0x6f, RZ ;  /* 0x0000006f03050810 */ /* 0x000fe20007ffe0ff */
[----:B------:R-:W-:Y:S02]  /*22f0*/  @P0 IMAD.MOV.U32 R4, RZ, RZ, RZ ;  /* 0x000000ffff040224 */ /* 0x000fe400078e00ff */
[----:B------:R-:W-:Y:S02]  /*2300*/  MOV R3, R115 ;  /* 0x0000007300037202 */ /* 0x000fe40000000f00 */
[----:B------:R-:W-:-:S05]  /*2310*/  @P0 IMAD.HI R4, R5, -0x6db6db6d, R4 ;  /* 0x9249249305040827 */ /* 0x000fca00078e0204 */
[----:B------:R-:W-:-:S04]  /*2320*/  @P0 SHF.R.U32.HI R5, RZ, 0x1f, R4 ;  /* 0x0000001fff050819 */ /* 0x000fc80000011604 */
[----:B------:R-:W-:-:S04]  /*2330*/  @P0 LEA.HI.SX32 R3, R4, R5, 0x1a ;  /* 0x0000000504030211 */ /* 0x000fc800078fd2ff */
[----:B------:R-:W-:Y:S01]  /*2340*/  ISETP.GT.AND P0, PT, R3, R115, PT ;  /* 0x000000730300720c */ /* 0x000fe20003f04270 */
[----:B--2---:R-:W-:-:S05]  /*2350*/  IMAD.IADD R4, R7, 0x1, R10 ;  /* 0x0000000107047824 */ /* 0x004fca00078e020a */
[----:B------:R-:W-:-:S07]  /*2360*/  SHF.L.U32 R213, R4, 0x1, RZ ;  /* 0x0000000104d57819 */ /* 0x000fce00000006ff */
[----:B------:R-:W-:Y:S05]  /*2370*/  @!P0 BRA `(.L_x_341) ;  /* 0x0000712000008947 */ /* 0x000fea0003800000 */
[----:B------:R-:W-:-:S04]  /*2380*/  ISETP.NE.U32.AND P0, PT, RZ, c[0x0][0x340], PT ;  /* 0x0000d000ff007a0c */ /* 0x000fc80003f05070 */
[----:B------:R-:W-:-:S13]  /*2390*/  ISETP.NE.AND.EX P4, PT, RZ, c[0x0][0x344], PT, P0 ;  /* 0x0000d100ff007a0c */ /* 0x000fda0003f85300 */
[----:B------:R-:W-:Y:S02]  /*23a0*/  @P4 IADD3 R4, P0, R19, c[0x0][0x340], RZ ;  /* 0x0000d00013044a10 */ /* 0x000fe40007f1e0ff */
[----:B------:R-:W-:Y:S02]  /*23b0*/  SHF.R.S32.HI R19, RZ, 0x1f, R81 ;  /* 0x0000001fff137819 */ /* 0x000fe40000011451 */
[----:B------:R-:W-:-:S05]  /*23c0*/  @P4 IADD3.X R5, R22, c[0x0][0x344], RZ, P0, !PT ;  /* 0x0000d10016054a10 */ /* 0x000fca00007fe4ff */
[----:B------:R1:W2:Y:S01]  /*23d0*/  @P4 LDG.E R28, [R4.64] ;  /* 0x00000008041c4981 */ /* 0x0002a2000c1e1900 */
[----:B------:R-:W-:Y:S01]  /*23e0*/  IADD3 R116, P0, R81, R17, RZ ;  /* 0x0000001151747210 */ /* 0x000fe20007f1e0ff */
[----:B------:R-:W-:Y:S01]  /*23f0*/  IMAD.MOV.U32 R140, RZ, RZ, 0x70 ;  /* 0x00000070ff8c7424 */ /* 0x000fe200078e00ff */
[----:B------:R-:W-:Y:S01]  /*2400*/  IADD3 R39, R3, -0x1, RZ ;  /* 0xffffffff03277810 */ /* 0x000fe20007ffe0ff */
[----:B------:R-:W-:Y:S01]  /*2410*/  IMAD.MOV.U32 R32, RZ, RZ, c[0x0][0x238] ;  /* 0x00008e00ff207624 */ /* 0x000fe200078e00ff */
[----:B------:R-:W-:Y:S01]  /*2420*/  LEA.HI.X.SX32 R117, R17, R19, 0x1, P0 ;  /* 0x0000001311757211 */ /* 0x000fe200000f0eff */
[C---:B------:R-:W-:Y:S01]  /*2430*/  IMAD R154, R140.reuse, c[0x0][0x23c], RZ ;  /* 0x00008f008c9a7a24 */ /* 0x040fe200078e02ff */
[----:B------:R-:W-:Y:S01]  /*2440*/  LOP3.LUT R31, R21, 0xffff, RZ, 0xc0, !PT ;  /* 0x0000ffff151f7812 */ /* 0x000fe200078ec0ff */
[----:B------:R-:W-:Y:S01]  /*2450*/  IMAD.WIDE.U32 R138, R140, c[0x0][0x238], RZ ;  /* 0x00008e008c8a7a25 */ /* 0x000fe200078e00ff */
[----:B------:R-:W-:Y:S01]  /*2460*/  SEL R29, R34, RZ, !P6 ;  /* 0x000000ff221d7207 */ /* 0x000fe20007000000 */
[----:B------:R-:W-:Y:S01]  /*2470*/  ULDC UR5, c[0x0][0x23c] ;  /* 0x00008f0000057ab9 */ /* 0x000fe20000000800 */
[----:B------:R-:W-:Y:S01]  /*2480*/  SEL R30, R33, RZ, !P6 ;  /* 0x000000ff211e7207 */ /* 0x000fe20007000000 */
[----:B------:R-:W-:Y:S01]  /*2490*/  IMAD R6, R117, c[0x0][0x238], RZ ;  /* 0x00008e0075067a24 */ /* 0x000fe200078e02ff */
[----:B------:R-:W-:Y:S01]  /*24a0*/  IADD3 R154, R139, R154, RZ ;  /* 0x0000009a8b9a7210 */ /* 0x000fe20007ffe0ff */
[----:B------:R-:W-:Y:S01]  /*24b0*/  IMAD R3, R29, c[0x0][0x248], RZ ;  /* 0x000092001d037a24 */ /* 0x000fe200078e02ff */
[----:B------:R-:W-:Y:S01]  /*24c0*/  ISETP.GE.AND P6, PT, R76, c[0x0][0x1d4], PT ;  /* 0x000075004c007a0c */ /* 0x000fe20003fc6270 */
[----:B------:R-:W-:Y:S01]  /*24d0*/  IMAD R6, R116, c[0x0][0x23c], R6 ;  /* 0x00008f0074067a24 */ /* 0x000fe200078e0206 */
[----:B------:R-:W-:Y:S01]  /*24e0*/  ISETP.GE.AND P5, PT, R212, c[0x0][0x1d4], PT ;  /* 0x00007500d4007a0c */ /* 0x000fe20003fa6270 */
[C---:B------:R-:W-:Y:S01]  /*24f0*/  IMAD.SHL.U32 R163, R32.reuse, 0x20, RZ ;  /* 0x0000002020a37824 */ /* 0x040fe200078e00ff */
[----:B------:R-:W-:Y:S01]  /*2500*/  MOV R152, 0x5 ;  /* 0x0000000500987802 */ /* 0x000fe20000000f00 */
[C---:B------:R-:W-:Y:S01]  /*2510*/  IMAD.WIDE.U32 R10, R32.reuse, 0x40, RZ ;  /* 0x00000040200a7825 */ /* 0x040fe200078e00ff */
[----:B------:R-:W-:Y:S01]  /*2520*/  USHF.L.U32 UR12, UR5, 0x6, URZ ;  /* 0x00000006050c7899 */ /* 0x000fe2000800063f */
[----:B------:R-:W-:Y:S01]  /*2530*/  SHF.R.S32.HI R79, RZ, 0x1f, R78 ;  /* 0x0000001fff4f7819 */ /* 0x000fe2000001144e */
[----:B------:R-:W-:Y:S01]  /*2540*/  UIMAD UR5, UR5, 0x60, URZ ;  /* 0x00000060050578a4 */ /* 0x000fe2000f8e023f */
[----:B------:R-:W-:Y:S01]  /*2550*/  SHF.L.U64.HI R158, R32, R152, c[0x0][0x23c] ;  /* 0x00008f00209e7619 */ /* 0x000fe20000010298 */
[----:B-1----:R-:W-:Y:S01]  /*2560*/  IMAD.WIDE.U32 R4, R116, c[0x0][0x238], R76 ;  /* 0x00008e0074047a25 */ /* 0x002fe200078e004c */
[----:B------:R-:W-:-:S02]  /*2570*/  IADD3 R135, R16, R18, RZ ;  /* 0x0000001210877210 */ /* 0x000fc40007ffe0ff */
[----:B------:R-:W-:Y:S01]  /*2580*/  LOP3.LUT R236, R236, 0xfffffffb, RZ, 0xc0, !PT ;  /* 0xfffffffbecec7812 */ /* 0x000fe200078ec0ff */
[----:B------:R-:W-:Y:S01]  /*2590*/  IMAD.WIDE.U32 R16, R81, c[0x0][0x290], R76 ;  /* 0x0000a40051107a25 */ /* 0x000fe200078e004c */
[----:B------:R-:W-:Y:S02]  /*25a0*/  IADD3 R5, R5, R6, RZ ;  /* 0x0000000605057210 */ /* 0x000fe40007ffe0ff */
[----:B------:R-:W-:Y:S01]  /*25b0*/  @P6 LOP3.LUT R236, R236, 0x4, RZ, 0xfc, !PT ;  /* 0x00000004ecec6812 */ /* 0x000fe200078efcff */
[----:B------:R-:W-:Y:S01]  /*25c0*/  IMAD R6, R39, -0x70, R2 ;  /* 0xffffff9027067824 */ /* 0x000fe200078e0202 */
[----:B------:R-:W-:Y:S01]  /*25d0*/  MOV R147, c[0x0][0x280] ;  /* 0x0000a00000937a02 */ /* 0x000fe20000000f00 */
[C---:B------:R-:W-:Y:S01]  /*25e0*/  IMAD.WIDE.U32 R4, R31.reuse, c[0x0][0x240], R4 ;  /* 0x000090001f047a25 */ /* 0x040fe200078e0004 */
[----:B------:R-:W-:Y:S02]  /*25f0*/  LOP3.LUT R236, R236, 0xfffffffd, RZ, 0xc0, !PT ;  /* 0xfffffffdecec7812 */ /* 0x000fe400078ec0ff */
[----:B------:R-:W-:Y:S01]  /*2600*/  IMNMX R8, R6, 0x70, PT ;  /* 0x0000007006087817 */ /* 0x000fe20003800200 */
[----:B------:R-:W-:Y:S01]  /*2610*/  IMAD R5, R31, c[0x0][0x244], R5 ;  /* 0x000091001f057a24 */ /* 0x000fe200078e0205 */
[----:B------:R-:W-:Y:S01]  /*2620*/  SHF.L.U64.HI R151, R147, R152, c[0x0][0x284] ;  /* 0x0000a10093977619 */ /* 0x000fe20000010298 */
[----:B------:R-:W-:Y:S01]  /*2630*/  IMAD R6, R30, c[0x0][0x24c], R3 ;  /* 0x000093001e067a24 */ /* 0x000fe200078e0203 */
[----:B------:R-:W-:Y:S01]  /*2640*/  @P5 LOP3.LUT R236, R236, 0x2, RZ, 0xfc, !PT ;  /* 0x00000002ecec5812 */ /* 0x000fe200078efcff */
[----:B------:R-:W-:-:S02]  /*2650*/  IMAD.IADD R3, R8, 0x1, -R81 ;  /* 0x0000000108037824 */ /* 0x000fc400078e0a51 */
[----:B------:R-:W-:Y:S01]  /*2660*/  IMAD.WIDE.U32 R120, R30, c[0x0][0x248], R4 ;  /* 0x000092001e787a25 */ /* 0x000fe200078e0004 */
[----:B------:R-:W-:Y:S02]  /*2670*/  SHF.R.S32.HI R5, RZ, 0x1f, R39 ;  /* 0x0000001fff057819 */ /* 0x000fe40000011427 */
[----:B------:R-:W-:Y:S01]  /*2680*/  ISETP.GE.AND P3, PT, R3, 0x1, PT ;  /* 0x000000010300780c */ /* 0x000fe20003f66270 */
[----:B------:R-:W-:Y:S01]  /*2690*/  IMAD R4, R154, R39, RZ ;  /* 0x000000279a047224 */ /* 0x000fe200078e02ff */
[----:B------:R-:W-:Y:S01]  /*26a0*/  IADD3 R119, R121, R6, RZ ;  /* 0x0000000679777210 */ /* 0x000fe20007ffe0ff */
[----:B------:R-:W-:Y:S01]  /*26b0*/  IMAD.MOV.U32 R118, RZ, RZ, R120 ;  /* 0x000000ffff767224 */ /* 0x000fe200078e0078 */
[----:B------:R-:W-:Y:S01]  /*26c0*/  ISETP.GE.AND P2, PT, R3, 0x21, PT ;  /* 0x000000210300780c */ /* 0x000fe20003f46270 */
[-C--:B------:R-:W-:Y:S01]  /*26d0*/  IMAD R6, R5, R138.reuse, R4 ;  /* 0x0000008a05067224 */ /* 0x080fe200078e0204 */
[----:B------:R-:W-:Y:S01]  /*26e0*/  ISETP.GE.AND P1, PT, R3, 0x41, PT ;  /* 0x000000410300780c */ /* 0x000fe20003f26270 */
[----:B------:R-:W-:-:S04]  /*26f0*/  IMAD.WIDE.U32 R4, R39, R138, R118 ;  /* 0x0000008a27047225 */ /* 0x000fc800078e0076 */
[----:B------:R-:W-:Y:S01]  /*2700*/  IMAD.WIDE.U32 R26, R81, c[0x0][0x290], R78 ;  /* 0x0000a400511a7a25 */ /* 0x000fe200078e004e */
[----:B------:R-:W-:Y:S02]  /*2710*/  IADD3 R5, R5, R6, RZ ;  /* 0x0000000605057210 */ /* 0x000fe40007ffe0ff */
[----:B------:R-:W-:Y:S01]  /*2720*/  @P3 LEA R8, P0, R4, c[0x0][0x220], 0x1 ;  /* 0x0000880004083a11 */ /* 0x000fe200078008ff */
[----:B------:R-:W-:-:S03]  /*2730*/  IMAD.WIDE.U32 R148, R32, 0x60, RZ ;  /* 0x0000006020947825 */ /* 0x000fc600078e00ff */
[----:B------:R-:W-:Y:S01]  /*2740*/  @P3 LEA.HI.X R9, R4, c[0x0][0x224], R5, 0x1, P0 ;  /* 0x0000890004093a11 */ /* 0x000fe200000f0c05 */
[C---:B------:R-:W-:Y:S01]  /*2750*/  IMAD R155, R140.reuse, c[0x0][0x284], RZ ;  /* 0x0000a1008c9b7a24 */ /* 0x040fe200078e02ff */
[----:B------:R-:W-:Y:S01]  /*2760*/  ISETP.GT.AND P0, PT, R3, 0x60, PT ;  /* 0x000000600300780c */ /* 0x000fe20003f04270 */
[----:B------:R-:W-:Y:S01]  /*2770*/  IMAD R3, R19, c[0x0][0x280], RZ ;  /* 0x0000a00013037a24 */ /* 0x000fe200078e02ff */
[----:B------:R-:W-:Y:S01]  /*2780*/  IADD3 R157, R149, UR5, RZ ;  /* 0x00000005959d7c10 */ /* 0x000fe2000fffe0ff */
[----:B------:R-:W-:Y:S01]  /*2790*/  @!PT LDS RZ, [RZ] ;  /* 0x00000000fffff984 */ /* 0x000fe20000000800 */
[----:B------:R-:W-:Y:S01]  /*27a0*/  @!PT LDS RZ, [RZ] ;  /* 0x00000000fffff984 */ /* 0x000fe20000000800 */
[----:B------:R-:W-:Y:S01]  /*27b0*/  @!PT LDS RZ, [RZ] ;  /* 0x00000000fffff984 */ /* 0x000fe20000000800 */
[----:B------:R1:W-:Y:S01]  /*27c0*/  @P3 LDGSTS.E.BYPASS.LTC128B.128 [R213+0x8100], [R8.64], !P6 ;  /* 0x0810000008d53fae */ /* 0x0003e2000f101d48 */
[C---:B------:R-:W-:Y:S02]  /*27d0*/  IMAD R156, R140.reuse, c[0x0][0x294], RZ ;  /* 0x0000a5008c9c7a24 */ /* 0x040fe400078e02ff */
[----:B------:R-:W-:Y:S01]  /*27e0*/  IMAD R15, R81, c[0x0][0x284], R3 ;  /* 0x0000a100510f7a24 */ /* 0x000fe200078e0203 */
[----:B------:R1:W-:Y:S01]  /*27f0*/  @P3 LDGSTS.E.BYPASS.LTC128B.128 [R213+0xb900], [R8.64+0x80], !P5 ;  /* 0x0b90008008d53fae */ /* 0x0003e2000e901d48 */
[----:B------:R-:W-:Y:S01]  /*2800*/  @P2 IADD3 R3, P3, R163, R4, RZ ;  /* 0x00000004a3032210 */ /* 0x000fe20007f7e0ff */
[----:B------:R-:W-:-:S03]  /*2810*/  IMAD.WIDE.U32 R142, R140, c[0x0][0x280], RZ ;  /* 0x0000a0008c8e7a25 */ /* 0x000fc600078e00ff */
[----:B------:R-:W-:Y:S01]  /*2820*/  @P2 IADD3.X R6, R5, R158, RZ, P3, !PT ;  /* 0x0000009e05062210 */ /* 0x000fe20001ffe4ff */
[----:B------:R-:W-:Y:S01]  /*2830*/  IMAD.MOV.U32 R160, RZ, RZ, c[0x0][0x290] ;  /* 0x0000a400ffa07624 */ /* 0x000fe200078e00ff */
[----:B------:R-:W-:Y:S01]  /*2840*/  @P2 LEA R22, P3, R3, c[0x0][0x220], 0x1 ;  /* 0x0000880003162a11 */ /* 0x000fe200078608ff */
[----:B------:R-:W-:-:S03]  /*2850*/  IMAD.WIDE.U32 R140, R140, c[0x0][0x290], RZ ;  /* 0x0000a4008c8c7a25 */ /* 0x000fc600078e00ff */
[----:B------:R-:W-:Y:S01]  /*2860*/  @P2 LEA.HI.X R23, R3, c[0x0][0x224], R6, 0x1, P3 ;  /* 0x0000890003172a11 */ /* 0x000fe200018f0c06 */
[----:B------:R-:W-:Y:S01]  /*2870*/  IMAD R3, R19, c[0x0][0x290], RZ ;  /* 0x0000a40013037a24 */ /* 0x000fe200078e02ff */
[----:B------:R-:W-:Y:S01]  /*2880*/  @P1 IADD3 R6, P3, R4, R10, RZ ;  /* 0x0000000a04061210 */ /* 0x000fe20007f7e0ff */
[C---:B------:R-:W-:Y:S01]  /*2890*/  IMAD.WIDE.U32 R18, R81.reuse, c[0x0][0x280], R78 ;  /* 0x0000a00051127a25 */ /* 0x040fe200078e004e */
[C---:B------:R-:W-:Y:S01]  /*28a0*/  SHF.L.U64.HI R152, R160.reuse, R152, c[0x0][0x294] ;  /* 0x0000a500a0987619 */ /* 0x040fe20000010298 */
[----:B------:R3:W-:Y:S01]  /*28b0*/  @P2 LDGSTS.E.BYPASS.LTC128B.128 [R215+0x9100], [R22.64], !P6 ;  /* 0x0910000016d72fae */ /* 0x0007e2000f101d48 */
[----:B------:R-:W-:Y:S01]  /*28c0*/  SHF.L.U32 R162, R160, 0x5, RZ ;  /* 0x00000005a0a27819 */ /* 0x000fe200000006ff */
[----:B------:R-:W-:Y:S01]  /*28d0*/  IMAD R3, R81, c[0x0][0x294], R3 ;  /* 0x0000a50051037a24 */ /* 0x000fe200078e0203 */
[----:B------:R-:W-:Y:S01]  /*28e0*/  IADD3 R156, R141, R156, RZ ;  /* 0x0000009c8d9c7210 */ /* 0x000fe20007ffe0ff */
[----:B------:R-:W-:Y:S01]  /*28f0*/  IMAD.IADD R21, R19, 0x1, R15 ;  /* 0x0000000113157824 */ /* 0x000fe200078e020f */
[----:B------:R3:W-:Y:S01]  /*2900*/  @P2 LDGSTS.E.BYPASS.LTC128B.128 [R215+0xc900], [R22.64+0x80], !P5 ;  /* 0x0c90008016d72fae */ /* 0x0007e2000e901d48 */
[----:B------:R-:W-:Y:S01]  /*2910*/  IMAD.MOV.U32 R20, RZ, RZ, R18 ;  /* 0x000000ffff147224 */ /* 0x000fe200078e0012 */
[----:B------:R-:W-:Y:S01]  /*2920*/  IADD3 R17, R3, R17, RZ ;  /* 0x0000001103117210 */ /* 0x000fe20007ffe0ff */
[----:B------:R-:W-:Y:S01]  /*2930*/  IMAD.WIDE.U32 R126, R31, c[0x0][0x1e8], RZ ;  /* 0x00007a001f7e7a25 */ /* 0x000fe200078e00ff */
[----:B------:R-:W-:-:S02]  /*2940*/  IADD3 R19, R27, R3, RZ ;  /* 0x000000031b137210 */ /* 0x000fc40007ffe0ff */
[----:B------:R-:W-:Y:S01]  /*2950*/  MOV R18, R26 ;  /* 0x0000001a00127202 */ /* 0x000fe20000000f00 */
[----:B-1----:R-:W-:-:S04]  /*2960*/  IMAD.WIDE.U32 R8, R81, c[0x0][0x280], R76 ;  /* 0x0000a00051087a25 */ /* 0x002fc800078e004c */
[----:B------:R-:W-:Y:S01]  /*2970*/  IMAD.MOV.U32 R24, RZ, RZ, R8 ;  /* 0x000000ffff187224 */ /* 0x000fe200078e0008 */
[----:B------:R-:W-:Y:S01]  /*2980*/  @P1 IADD3.X R8, R5, UR12, R11, P3, !PT ;  /* 0x0000000c05081c10 */ /* 0x000fe20009ffe40b */
[----:B------:R-:W-:Y:S01]  /*2990*/  @P0 IMAD.WIDE.U32 R4, R32, 0x60, R4 ;  /* 0x0000006020040825 */ /* 0x000fe200078e0004 */
[----:B------:R-:W-:-:S03]  /*29a0*/  @P1 LEA R10, P3, R6, c[0x0][0x220], 0x1 ;  /* 0x00008800060a1a11 */ /* 0x000fc600078608ff */
[----:B------:R-:W-:Y:S01]  /*29b0*/  IMAD.IADD R25, R15, 0x1, R9 ;  /* 0x000000010f197824 */ /* 0x000fe200078e0209 */
[----:B------:R-:W-:Y:S01]  /*29c0*/  @P1 LEA.HI.X R11, R6, c[0x0][0x224], R8, 0x1, P3 ;  /* 0x00008900060b1a11 */ /* 0x000fe200018f0c08 */
[----:B-----5:R-:W-:Y:S01]  /*29d0*/  IMAD.WIDE.U32 R104, R137, c[0x0][0x290], R16 ;  /* 0x0000a40089687a25 */ /* 0x020fe200078e0010 */
[----:B------:R-:W-:Y:S02]  /*29e0*/  @P0 IADD3 R3, R5, UR5, RZ ;  /* 0x0000000505030c10 */ /* 0x000fe4000fffe0ff */
[C---:B------:R-:W-:Y:S01]  /*29f0*/  @P0 LEA R8, P3, R4.reuse, c[0x0][0x220], 0x1 ;  /* 0x0000880004080a11 */ /* 0x040fe200078608ff */
[----:B------:R3:W-:Y:S01]  /*2a00*/  @P1 LDGSTS.E.BYPASS.LTC128B.128 [R215+0xa100], [R10.64], !P6 ;  /* 0x0a1000000ad71fae */ /* 0x0007e2000f101d48 */
[----:B------:R-:W-:Y:S02]  /*2a10*/  IMAD.WIDE.U32 R100, R137, c[0x0][0x290], R18 ;  /* 0x0000a40089647a25 */ /* 0x000fe400078e0012 */
[----:B------:R-:W-:Y:S01]  /*2a20*/  @P0 LEA.HI.X R9, R4, c[0x0][0x224], R3, 0x1, P3 ;  /* 0x0000890004090a11 */ /* 0x000fe200018f0c03 */
[----:B------:R3:W-:Y:S01]  /*2a30*/  @P1 LDGSTS.E.BYPASS.LTC128B.128 [R215+0xd900], [R10.64+0x80], !P5 ;  /* 0x0d9000800ad71fae */ /* 0x0007e2000e901d48 */
[----:B------:R-:W-:Y:S01]  /*2a40*/  SHF.R.S32.HI R4, RZ, 0x1f, R137 ;  /* 0x0000001fff047819 */ /* 0x000fe20000011489 */
[----:B------:R-:W-:-:S02]  /*2a50*/  IMAD.MOV.U32 R3, RZ, RZ, c[0x0][0x27c] ;  /* 0x00009f00ff037624 */ /* 0x000fc400078e00ff */
[----:B------:R3:W-:Y:S01]  /*2a60*/  @P0 LDGSTS.E.BYPASS.LTC128B.128 [R215+0xb100], [R8.64], !P6 ;  /* 0x0b10000008d70fae */ /* 0x0007e2000f101d48 */
[----:B------:R-:W-:Y:S02]  /*2a70*/  IMAD.WIDE.U32 R124, R31, c[0x0][0x210], RZ ;  /* 0x000084001f7c7a25 */ /* 0x000fe400078e00ff */
[----:B------:R-:W-:Y:S01]  /*2a80*/  SHF.L.U32 R83, R3, 0x1, RZ ;  /* 0x0000000103537819 */ /* 0x000fe200000006ff */
[----:B------:R3:W-:Y:S01]  /*2a90*/  @P0 LDGSTS.E.BYPASS.LTC128B.128 [R215+0xe900], [R8.64+0x80], !P5 ;  /* 0x0e90008008d70fae */ /* 0x0007e2000e901d48 */
[C---:B------:R-:W-:Y:S02]  /*2aa0*/  IMAD R5, R4.reuse, c[0x0][0x290], RZ ;  /* 0x0000a40004057a24 */ /* 0x040fe400078e02ff */
[----:B------:R-:W-:Y:S01]  /*2ab0*/  IMAD R6, R4, c[0x0][0x280], RZ ;  /* 0x0000a00004067a24 */ /* 0x000fe200078e02ff */
[----:B------:R-:W0:Y:S01]  /*2ac0*/  LDGDEPBAR ;  /* 0x00000000000079af */ /* 0x000e220000000000 */
[C---:B------:R-:W-:Y:S01]  /*2ad0*/  IMAD R3, R137.reuse, c[0x0][0x294], R5 ;  /* 0x0000a50089037a24 */ /* 0x040fe200078e0205 */
[----:B------:R-:W-:Y:S01]  /*2ae0*/  WARPSYNC 0xffffffff ;  /* 0xffffffff00007948 */ /* 0x000fe20003800000 */
[----:B------:R-:W-:-:S02]  /*2af0*/  IMAD R4, R137, c[0x0][0x284], R6 ;  /* 0x0000a10089047a24 */ /* 0x000fc400078e0206 */
[----:B------:R-:W-:Y:S01]  /*2b00*/  IMAD.WIDE.U32 R106, R137, c[0x0][0x280], R24 ;  /* 0x0000a000896a7a25 */ /* 0x000fe200078e0018 */
[----:B------:R-:W-:Y:S02]  /*2b10*/  IADD3 R111, R3, R105, RZ ;  /* 0x00000069036f7210 */ /* 0x000fe40007ffe0ff */
[----:B------:R-:W-:Y:S01]  /*2b20*/  IADD3 R109, R101, R3, RZ ;  /* 0x00000003656d7210 */ /* 0x000fe20007ffe0ff */
[----:B------:R-:W-:-:S04]  /*2b30*/  IMAD.WIDE.U32 R102, R137, c[0x0][0x280], R20 ;  /* 0x0000a00089667a25 */ /* 0x000fc800078e0014 */
[----:B------:R-:W-:Y:S02]  /*2b40*/  IMAD.SHL.U32 R161, R147, 0x20, RZ ;  /* 0x0000002093a17824 */ /* 0x000fe400078e00ff */
[----:B------:R-:W-:Y:S02]  /*2b50*/  IMAD.IADD R155, R143, 0x1, R155 ;  /* 0x000000018f9b7824 */ /* 0x000fe400078e029b */
[C---:B------:R-:W-:Y:S02]  /*2b60*/  IMAD R134, R31.reuse, c[0x0][0x1ec], R127 ;  /* 0x00007b001f867a24 */ /* 0x040fe400078e027f */
[----:B------:R-:W-:Y:S02]  /*2b70*/  IMAD R133, R31, c[0x0][0x214], R125 ;  /* 0x000085001f857a24 */ /* 0x000fe400078e027d */
[----:B------:R-:W-:Y:S02]  /*2b80*/  IMAD.IADD R112, R4, 0x1, R107 ;  /* 0x0000000104707824 */ /* 0x000fe400078e026b */
[----:B------:R-:W-:Y:S01]  /*2b90*/  IMAD.IADD R110, R103, 0x1, R4 ;  /* 0x00000001676e7824 */ /* 0x000fe200078e0204 */
[----:B--2---:R-:W-:Y:S01]  /*2ba0*/  @P4 SHF.R.S32.HI R5, RZ, 0x1f, R28 ;  /* 0x0000001fff054819 */ /* 0x004fe2000001141c */
[----:B------:R-:W-:Y:S01]  /*2bb0*/  @!P4 IMAD.MOV.U32 R5, RZ, RZ, R34 ;  /* 0x000000ffff05c224 */ /* 0x000fe200078e0022 */
[----:B------:R-:W-:-:S03]  /*2bc0*/  @!P4 MOV R28, R33 ;  /* 0x00000021001cc202 */ /* 0x000fc60000000f00 */
[----:B------:R-:W-:Y:S02]  /*2bd0*/  IMAD R5, R5, c[0x0][0x2b0], RZ ;  /* 0x0000ac0005057a24 */ /* 0x000fe400078e02ff */
[----:B------:R-:W-:-:S04]  /*2be0*/  IMAD.WIDE.U32 R122, R28, c[0x0][0x2b0], RZ ;  /* 0x0000ac001c7a7a25 */ /* 0x000fc800078e00ff */
[----:B------:R-:W-:-:S05]  /*2bf0*/  IMAD R5, R28, c[0x0][0x2b4], R5 ;  /* 0x0000ad001c057a24 */ /* 0x000fca00078e0205 */
[----:B------:R-:W-:Y:S02]  /*2c00*/  IADD3 R132, R123, R5, RZ ;  /* 0x000000057b847210 */ /* 0x000fe40007ffe0ff */
[----:B---3--:R-:W-:Y:S01]  /*2c10*/  ISETP.GE.AND P2, PT, R76, c[0x0][0x27c], PT ;  /* 0x00009f004c007a0c */ /* 0x008fe20003f46270 */
[----:B------:R-:W-:Y:S01]  /*2c20*/  IMAD.WIDE.U32 R4, R31, c[0x0][0x260], R76 ;  /* 0x000098001f047a25 */ /* 0x000fe200078e004c */
[----:B------:R-:W-:Y:S01]  /*2c30*/  IADD3 R11, R81, 0x20, RZ ;  /* 0x00000020510b7810 */ /* 0x000fe20007ffe0ff */
[----:B------:R-:W-:Y:S01]  /*2c40*/  BAR.SYNC.DEFER_BLOCKING 0x0 ;  /* 0x0000000000007b1d */ /* 0x000fe20000010000 */
[----:B------:R-:W-:Y:S01]  /*2c50*/  SEL R3, RZ, c[0x0][0x27c], !P2 ;  /* 0x00009f00ff037a07 */ /* 0x000fe20005000000 */
[----:B------:R-:W-:Y:S01]  /*2c60*/  IMAD R9, R31, c[0x0][0x264], R5 ;  /* 0x000099001f097a24 */ /* 0x000fe200078e0205 */
[C---:B------:R-:W-:Y:S01]  /*2c70*/  IADD3 R23, R81.reuse, 0x40, RZ ;  /* 0x0000004051177810 */ /* 0x040fe20007ffe0ff */
[----:B------:R-:W-:Y:S01]  /*2c80*/  IMAD.SHL.U32 R22, R81, 0x40, RZ ;  /* 0x0000004051167824 */ /* 0x000fe200078e00ff */
[----:B------:R-:W-:Y:S01]  /*2c90*/  LOP3.LUT R236, R236, 0xffffffef, RZ, 0xc0, !PT ;  /* 0xffffffefecec7812 */ /* 0x000fe200078ec0ff */
[----:B------:R-:W-:Y:S01]  /*2ca0*/  IMAD.IADD R3, R76, 0x1, R3 ;  /* 0x000000014c037824 */ /* 0x000fe200078e0203 */
[----:B------:R-:W-:Y:S01]  /*2cb0*/  UMOV UR12, 0x60 ;  /* 0x00000060000c7882 */ /* 0x000fe20000000000 */
[----:B------:R-:W-:Y:S01]  /*2cc0*/  IMAD.SHL.U32 R11, R11, 0x40, RZ ;  /* 0x000000400b0b7824 */ /* 0x000fe200078e00ff */
[----:B------:R-:W-:Y:S01]  /*2cd0*/  LOP3.LUT R22, R22, 0x1c0, RZ, 0xc0, !PT ;  /* 0x000001c016167812 */ /* 0x000fe200078ec0ff */
[----:B------:R-:W-:Y:S01]  /*2ce0*/  IMAD.MOV.U32 R8, RZ, RZ, R4 ;  /* 0x000000ffff087224 */ /* 0x000fe200078e0004 */
[----:B------:R-:W-:Y:S01]  /*2cf0*/  SHF.R.S32.HI R5, RZ, 0x1f, R3 ;  /* 0x0000001fff057819 */ /* 0x000fe20000011403 */
[----:B------:R-:W-:Y:S01]  /*2d00*/  IMAD R6, R29, c[0x0][0x268], RZ ;  /* 0x00009a001d067a24 */ /* 0x000fe200078e02ff */
[----:B------:R-:W-:Y:S01]  /*2d10*/  LOP3.LUT R11, R11, 0x1c0, RZ, 0xc0, !PT ;  /* 0x000001c00b0b7812 */ /* 0x000fe200078ec0ff */
[C---:B------:R-:W-:Y:S01]  /*2d20*/  IMAD.WIDE.U32 R98, R30.reuse, c[0x0][0x268], R8 ;  /* 0x00009a001e627a25 */ /* 0x040fe200078e0008 */
[CC--:B------:R-:W-:Y:S01]  /*2d30*/  LEA.HI R10, R5.reuse, R3.reuse, RZ, 0x6 ;  /* 0x00000003050a7211 */ /* 0x0c0fe200078f30ff */
[----:B------:R-:W-:Y:S01]  /*2d40*/  ULDC.64 UR4, c[0x0][0x280] ;  /* 0x0000a00000047ab9 */ /* 0x000fe20000000a00 */
[----:B------:R-:W-:Y:S01]  /*2d50*/  LEA.HI R3, R5, R3, RZ, 0x3 ;  /* 0x0000000305037211 */ /* 0x000fe200078f18ff */
[----:B------:R-:W-:Y:S01]  /*2d60*/  IMAD.SHL.U32 R23, R23, 0x40, RZ ;  /* 0x0000004017177824 */ /* 0x000fe200078e00ff */
[----:B------:R-:W-:Y:S01]  /*2d70*/  SHF.R.S32.HI R4, RZ, 0x6, R10 ;  /* 0x00000006ff047819 */ /* 0x000fe2000001140a */
[----:B------:R-:W-:Y:S01]  /*2d80*/  IMAD R15, R30, c[0x0][0x26c], R6 ;  /* 0x00009b001e0f7a24 */ /* 0x000fe200078e0206 */
[--C-:B------:R-:W-:Y:S01]  /*2d90*/  LOP3.LUT R5, R22, 0x38, R3.reuse, 0xf8, !PT ;  /* 0x0000003816057812 */ /* 0x100fe200078ef803 */
[----:B------:R-:W-:Y:S01]  /*2da0*/  IMAD.SHL.U32 R22, R81, 0x40, RZ ;  /* 0x0000004051167824 */ /* 0x000fe200078e00ff */
[----:B------:R-:W-:Y:S01]  /*2db0*/  LOP3.LUT R8, R11, 0x38, R3, 0xf8, !PT ;  /* 0x000000380b087812 */ /* 0x000fe200078ef803 */
[C---:B------:R-:W-:Y:S01]  /*2dc0*/  IMAD R10, R4.reuse, 0x1c00, R7 ;  /* 0x00001c00040a7824 */ /* 0x040fe200078e0207 */
[----:B------:R-:W-:Y:S01]  /*2dd0*/  IADD3 R11, R81, 0x20, RZ ;  /* 0x00000020510b7810 */ /* 0x000fe20007ffe0ff */
[----:B------:R-:W-:Y:S01]  /*2de0*/  IMAD R6, R4, 0x1c00, R12 ;  /* 0x00001c0004067824 */ /* 0x000fe200078e020c */
[----:B------:R-:W-:Y:S01]  /*2df0*/  LOP3.LUT R22, R22, 0x1c0, RZ, 0xc0, !PT ;  /* 0x000001c016167812 */ /* 0x000fe200078ec0ff */
[----:B------:R-:W-:Y:S01]  /*2e00*/  IMAD.MOV.U32 R166, RZ, RZ, c[0x0][0x2b8] ;  /* 0x0000ae00ffa67624 */ /* 0x000fe200078e00ff */
[----:B------:R-:W-:Y:S01]  /*2e10*/  LOP3.LUT R23, R23, 0x1c0, RZ, 0xc0, !PT ;  /* 0x000001c017177812 */ /* 0x000fe200078ec0ff */
[----:B------:R-:W-:Y:S01]  /*2e20*/  IMAD.SHL.U32 R11, R11, 0x40, RZ ;  /* 0x000000400b0b7824 */ /* 0x000fe200078e00ff */
[----:B------:R-:W-:Y:S01]  /*2e30*/  SHF.R.U32.HI R22, RZ, 0x3, R22 ;  /* 0x00000003ff167819 */ /* 0x000fe20000011616 */
[----:B------:R-:W-:Y:S01]  /*2e40*/  IMAD.MOV.U32 R165, RZ, RZ, c[0x0][0x27c] ;  /* 0x00009f00ffa57624 */ /* 0x000fe200078e00ff */
[----:B------:R-:W-:Y:S01]  /*2e50*/  ISETP.NE.AND P1, PT, R166, 0x1, PT ;  /* 0x00000001a600780c */ /* 0x000fe20003f25270 */
[----:B------:R-:W-:Y:S01]  /*2e60*/  IMAD.MOV.U32 R150, RZ, RZ, 0x6 ;  /* 0x00000006ff967424 */ /* 0x000fe200078e00ff */
[----:B------:R-:W-:Y:S01]  /*2e70*/  LOP3.LUT R11, R11, 0x1c0, RZ, 0xc0, !PT ;  /* 0x000001c00b0b7812 */ /* 0x000fe200078ec0ff */
[----:B------:R-:W-:Y:S01]  /*2e80*/  UIMAD.WIDE.U32 UR10, UR4, 0x60, URZ ;  /* 0x00000060040a78a5 */ /* 0x000fe2000f8e003f */
[----:B------:R-:W-:Y:S01]  /*2e90*/  LOP3.LUT R9, R5, R22, RZ, 0x3c, !PT ;  /* 0x0000001605097212 */ /* 0x000fe200078e3cff */
[----:B------:R-:W-:Y:S01]  /*2ea0*/  UIMAD UR13, UR12, UR5, URZ ;  /* 0x000000050c0d72a4 */ /* 0x000fe2000f8e023f */
[----:B------:R-:W-:Y:S01]  /*2eb0*/  IADD3 R22, R81, 0x60, RZ ;  /* 0x0000006051167810 */ /* 0x000fe20007ffe0ff */
[----:B------:R-:W-:Y:S01]  /*2ec0*/  IMAD.SHL.U32 R159, R147, 0x40, RZ ;  /* 0x00000040939f7824 */ /* 0x000fe200078e00ff */
[----:B------:R-:W-:Y:S01]  /*2ed0*/  SHF.R.U32.HI R11, RZ, 0x3, R11 ;  /* 0x00000003ff0b7819 */ /* 0x000fe2000001160b */
[----:B------:R-:W-:Y:S01]  /*2ee0*/  ULDC.64 UR4, c[0x0][0x290] ;  /* 0x0000a40000047ab9 */ /* 0x000fe20000000a00 */
[----:B------:R-:W-:Y:S01]  /*2ef0*/  ISETP.GE.AND P0, PT, R165, 0x1, PT ;  /* 0x00000001a500780c */ /* 0x000fe20003f06270 */
[----:B------:R-:W-:Y:S01]  /*2f00*/  IMAD.SHL.U32 R22, R22, 0x40, RZ ;  /* 0x0000004016167824 */ /* 0x000fe200078e00ff */
[----:B------:R-:W-:Y:S01]  /*2f10*/  LOP3.LUT R5, R8, R11, RZ, 0x3c, !PT ;  /* 0x0000000b08057212 */ /* 0x000fe200078e3cff */
[----:B------:R-:W-:Y:S01]  /*2f20*/  IMAD.IADD R11, R10, 0x1, R9 ;  /* 0x000000010a0b7824 */ /* 0x000fe200078e0209 */
[----:B------:R-:W-:Y:S01]  /*2f30*/  LOP3.LUT R236, R236, 0xfffffff7, RZ, 0xc0, !PT ;  /* 0xfffffff7ecec7812 */ /* 0x000fe200078ec0ff */
[----:B------:R-:W-:Y:S01]  /*2f40*/  IMAD R9, R4, 0x1c00, R13 ;  /* 0x00001c0004097824 */ /* 0x000fe200078e020d */
[----:B------:R-:W-:Y:S01]  /*2f50*/  LOP3.LUT R22, R22, 0x1c0, RZ, 0xc0, !PT ;  /* 0x000001c016167812 */ /* 0x000fe200078ec0ff */
[----:B------:R-:W-:Y:S01]  /*2f60*/  IMAD.IADD R10, R6, 0x1, R5 ;  /* 0x00000001060a7824 */ /* 0x000fe200078e0205 */
[--C-:B------:R-:W-:Y:S01]  /*2f70*/  LOP3.LUT R5, R23, 0x38, R3.reuse, 0xf8, !PT ;  /* 0x0000003817057812 */ /* 0x100fe200078ef803 */
[----:B------:R-:W-:Y:S01]  /*2f80*/  UIMAD.WIDE.U32 UR16, UR4, 0x60, URZ ;  /* 0x00000060041078a5 */ /* 0x000fe2000f8e003f */
[C---:B------:R-:W-:Y:S01]  /*2f90*/  IADD3 R23, R81.reuse, 0x40, RZ ;  /* 0x0000004051177810 */ /* 0x040fe20007ffe0ff */
[----:B------:R-:W-:Y:S01]  /*2fa0*/  UIMAD UR5, UR12, UR5, URZ ;  /* 0x000000050c0572a4 */ /* 0x000fe2000f8e023f */
[----:B------:R-:W-:Y:S01]  /*2fb0*/  LOP3.LUT R6, R22, 0x38, R3, 0xf8, !PT ;  /* 0x0000003816067812 */ /* 0x000fe200078ef803 */
[----:B------:R-:W-:Y:S01]  /*2fc0*/  ULDC UR4, c[0x0][0x238] ;  /* 0x00008e0000047ab9 */ /* 0x000fe20000000800 */
[----:B------:R-:W-:Y:S01]  /*2fd0*/  IADD3 R22, R81, 0x60, RZ ;  /* 0x0000006051167810 */ /* 0x000fe20007ffe0ff */
[----:B------:R-:W-:Y:S01]  /*2fe0*/  IMAD.SHL.U32 R23, R23, 0x40, RZ ;  /* 0x0000004017177824 */ /* 0x000fe200078e00ff */
[----:B------:R-:W-:Y:S01]  /*2ff0*/  LOP3.LUT R94, R3, 0xfffffff8, RZ, 0xc0, !PT ;  /* 0xfffffff8035e7812 */ /* 0x000fe200078ec0ff */
[----:B------:R-:W-:Y:S01]  /*3000*/  UMOV UR12, 0x6 ;  /* 0x00000006000c7882 */ /* 0x000fe20000000000 */
[----:B------:R-:W-:Y:S01]  /*3010*/  @P1 LOP3.LUT R236, R236, 0x8, RZ, 0xfc, !PT ;  /* 0x00000008ecec1812 */ /* 0x000fe200078efcff */
[----:B------:R-:W-:Y:S01]  /*3020*/  IMAD.SHL.U32 R22, R22, 0x40, RZ ;  /* 0x0000004016167824 */ /* 0x000fe200078e00ff */
[----:B------:R-:W-:Y:S01]  /*3030*/  LOP3.LUT R23, R23, 0x1c0, RZ, 0xc0, !PT ;  /* 0x000001c017177812 */ /* 0x000fe200078ec0ff */
[----:B------:R-:W-:Y:S01]  /*3040*/  ULDC UR15, c[0x0][0x23c] ;  /* 0x00008f00000f7ab9 */ /* 0x000fe20000000800 */
[----:B------:R-:W-:Y:S01]  /*3050*/  SHF.L.U64.HI R147, R147, R150, c[0x0][0x284] ;  /* 0x0000a10093937619 */ /* 0x000fe20000010296 */
[----:B------:R-:W-:Y:S01]  /*3060*/  IMAD.SHL.U32 R164, R32, 0x40, RZ ;  /* 0x0000004020a47824 */ /* 0x000fe200078e00ff */
[----:B------:R-:W-:Y:S01]  /*3070*/  LOP3.LUT R22, R22, 0x1c0, RZ, 0xc0, !PT ;  /* 0x000001c016167812 */ /* 0x000fe200078ec0ff */
[----:B------:R-:W-:Y:S01]  /*3080*/  IMAD.IADD R97, R99, 0x1, R15 ;  /* 0x0000000163617824 */ /* 0x000fe200078e020f */
[----:B------:R-:W-:Y:S01]  /*3090*/  SHF.R.U32.HI R23, RZ, 0x3, R23 ;  /* 0x00000003ff177819 */ /* 0x000fe20000011617 */
[----:B------:R-:W-:Y:S01]  /*30a0*/  IMAD.SHL.U32 R131, R11, 0x2, RZ ;  /* 0x000000020b837824 */ /* 0x000fe200078e00ff */
[----:B------:R-:W-:Y:S01]  /*30b0*/  SHF.R.U32.HI R22, RZ, 0x3, R22 ;  /* 0x00000003ff167819 */ /* 0x000fe20000011616 */
[----:B------:R-:W-:Y:S01]  /*30c0*/  IMAD.SHL.U32 R130, R10, 0x2, RZ ;  /* 0x000000020a827824 */ /* 0x000fe200078e00ff */
[----:B------:R-:W-:Y:S01]  /*30d0*/  LOP3.LUT R8, R5, R23, RZ, 0x3c, !PT ;  /* 0x0000001705087212 */ /* 0x000fe200078e3cff */
[----:B------:R-:W-:Y:S01]  /*30e0*/  IMAD R5, R4, 0x1c00, R14 ;  /* 0x00001c0004057824 */ /* 0x000fe200078e020e */
[----:B------:R-:W-:Y:S01]  /*30f0*/  LOP3.LUT R4, R6, R22, RZ, 0x3c, !PT ;  /* 0x0000001606047212 */ /* 0x000fe200078e3cff */
[----:B------:R-:W-:Y:S01]  /*3100*/  USHF.L.U64.HI UR15, UR4, UR12, UR15 ;  /* 0x0000000c040f7299 */ /* 0x000fe2000801020f */
[----:B------:R-:W-:Y:S01]  /*3110*/  SHF.L.U64.HI R150, R160, R150, c[0x0][0x294] ;  /* 0x0000a500a0967619 */ /* 0x000fe20000010296 */
[----:B------:R-:W-:Y:S01]  /*3120*/  IMAD.IADD R6, R9, 0x1, R8 ;  /* 0x0000000109067824 */ /* 0x000fe200078e0208 */
[----:B------:R-:W-:Y:S01]  /*3130*/  ISETP.GE.AND P6, PT, R76, c[0x0][0x1d4], PT ;  /* 0x000075004c007a0c */ /* 0x000fe20003fc6270 */
[----:B------:R-:W-:Y:S01]  /*3140*/  IMAD.IADD R4, R5, 0x1, R4 ;  /* 0x0000000105047824 */ /* 0x000fe200078e0204 */
[----:B------:R-:W-:Y:S01]  /*3150*/  SHF.R.S32.HI R74, RZ, 0x3, R3 ;  /* 0x00000003ff4a7819 */ /* 0x000fe20000011403 */
[----:B------:R-:W-:Y:S01]  /*3160*/  IMAD.SHL.U32 R160, R160, 0x40, RZ ;  /* 0x00000040a0a07824 */ /* 0x000fe200078e00ff */
[----:B------:R-:W-:Y:S01]  /*3170*/  SHF.R.S32.HI R108, RZ, 0x1f, R94 ;  /* 0x0000001fff6c7819 */ /* 0x000fe2000001145e */
[----:B------:R-:W-:Y:S01]  /*3180*/  IMAD.SHL.U32 R129, R6, 0x2, RZ ;  /* 0x0000000206817824 */ /* 0x000fe200078e00ff */
[----:B------:R-:W-:Y:S01]  /*3190*/  @P0 LOP3.LUT R236, R236, 0x10, RZ, 0xfc, !PT ;  /* 0x00000010ecec0812 */ /* 0x000fe200078efcff */
[----:B------:R-:W-:Y:S01]  /*31a0*/  IMAD.SHL.U32 R128, R4, 0x2, RZ ;  /* 0x0000000204807824 */ /* 0x000fe200078e00ff */
[----:B------:R-:W-:-:S02]  /*31b0*/  UIADD3 UR13, UR11, UR13, URZ ;  /* 0x0000000d0b0d7290 */ /* 0x000fc4000fffe03f */
[----:B------:R-:W-:Y:S02]  /*31c0*/  UIADD3 UR14, UR17, UR5, URZ ;  /* 0x00000005110e7290 */ /* 0x000fe4000fffe03f */
[----:B------:R-:W-:Y:S02]  /*31d0*/  ULDC.U8 UR4, c[0x0][0x298] ;  /* 0x0000a60000047ab9 */ /* 0x000fe40000000000 */
.L_x_390:
[----:B----4-:R-:W-:Y:S01]  /*31e0*/  IMAD R3, R39, 0x70, R0 ;  /* 0x0000007027037824 */ /* 0x010fe200078e0200 */
[----:B------:R-:W-:Y:S01]  /*31f0*/  ISETP.NE.AND P1, PT, R166, 0x1, PT ;  /* 0x00000001a600780c */ /* 0x000fe20003f25270 */
[----:B------:R-:W-:Y:S01]  /*3200*/  IMAD.MOV.U32 R95, RZ, RZ, RZ ;  /* 0x000000ffff5f7224 */ /* 0x000fe200078e00ff */
[----:B------:R-:W-:Y:S04]  /*3210*/  DEPBAR.LE SB0, 0x0 ;  /* 0x000080000000791a */ /* 0x000fe80000000000 */
[----:B------:R-:W-:Y:S01]  /*3220*/  ISETP.GE.AND P0, PT, R3, R2, PT ;  /* 0x000000020300720c */ /* 0x000fe20003f06270 */
[----:B------:R-:W-:Y:S01]  /*3230*/  IMAD.IADD R3, R135, 0x1, R3 ;  /* 0x0000000187037824 */ /* 0x000fe200078e0203 */
[----:B------:R-:W-:Y:S01]  /*3240*/  WARPSYNC 0xffffffff ;  /* 0xffffffff00007948 */ /* 0x000fe20003800000 */
[----:B------:R-:W-:Y:S01]  /*3250*/  ISETP.GE.AND P3, PT, R165, 0x1, PT ;  /* 0x00000001a500780c */ /* 0x000fe20003f66270 */
[----:B------:R-:W-:Y:S01]  /*3260*/  BSSY B2, `(.L_x_342) ;  /* 0x0000565000027945 */ /* 0x000fe20003800000 */
[----:B-1----:R-:W-:Y:S01]  /*3270*/  IMAD.MOV.U32 R4, RZ, RZ, R3 ;  /* 0x000000ffff047224 */ /* 0x002fe200078e0003 */
[----:B------:R-:W-:Y:S01]  /*3280*/  ISETP.GT.OR P0, PT, R0, 0x6f, P0 ;  /* 0x0000006f0000780c */ /* 0x000fe20000704670 */
[----:B------:R-:W-:Y:S05]  /*3290*/  @P1 IMAD.HI.U32 R5, R3, c[0x0][0x2bc], RZ ;  /* 0x0000af0003051a27 */ /* 0x000fea00078e00ff */
[----:B------:R-:W-:Y:S07]  /*32a0*/  @P1 SHF.R.U32.HI R4, RZ, c[0x0][0x2c0], R5 ;  /* 0x0000b000ff041a19 */ /* 0x000fee0000011605 */
[C---:B------:R-:W-:Y:S04]  /*32b0*/  @!P0 IADD3 R5, P1, R4.reuse, R122, RZ ;  /* 0x0000007a04058210 */ /* 0x040fe80007f3e0ff */
[----:B------:R-:W-:Y:S01]  /*32c0*/  @!P0 LEA.HI.X.SX32 R6, R4, R132, 0x1, P1 ;  /* 0x0000008404068211 */ /* 0x000fe200008f0eff */
[----:B------:R-:W-:Y:S01]  /*32d0*/  IMAD.MOV R4, RZ, RZ, -R4 ;  /* 0x000000ffff047224 */ /* 0x000fe200078e0a04 */
[C---:B------:R-:W-:Y:S03]  /*32e0*/  @!P0 LEA R8, P1, R5.reuse, c[0x0][0x2a0], 0x2 ;  /* 0x0000a80005088a11 */ /* 0x040fe600078210ff */
[----:B------:R-:W-:Y:S01]  /*32f0*/  IMAD R96, R4, c[0x0][0x2b8], R3 ;  /* 0x0000ae0004607a24 */ /* 0x000fe200078e0203 */
[----:B------:R-:W-:Y:S03]  /*3300*/  @!P0 LEA.HI.X R9, R5, c[0x0][0x2a4], R6, 0x2, P1 ;  /* 0x0000a90005098a11 */ /* 0x000fe600008f1406 */
[C---:B------:R-:W-:Y:S01]  /*3310*/  IMAD.WIDE.U32 R4, R96.reuse, c[0x0][0x1e0], RZ ;  /* 0x0000780060047a25 */ /* 0x040fe200078e00ff */
[----:B------:R-:W-:Y:S01]  /*3320*/  SHF.R.S32.HI R113, RZ, 0x1f, R96 ;  /* 0x0000001fff717819 */ /* 0x000fe20000011460 */
[----:B------:R-:W2:Y:S04]  /*3330*/  @!P0 LDG.E R95, [R8.64] ;  /* 0x00000008085f8981 */ /* 0x000ea8000c1e1900 */
[----:B------:R-:W-:Y:S01]  /*3340*/  IMAD R3, R113, c[0x0][0x1e0], RZ ;  /* 0x0000780071037a24 */ /* 0x000fe200078e02ff */
[----:B------:R-:W-:Y:S03]  /*3350*/  BAR.SYNC.DEFER_BLOCKING 0x0 ;  /* 0x0000000000007b1d */ /* 0x000fe60000010000 */
[----:B------:R-:W-:Y:S04]  /*3360*/  IMAD R3, R96, c[0x0][0x1e4], R3 ;  /* 0x0000790060037a24 */ /* 0x000fe800078e0203 */
[----:B------:R-:W-:Y:S01]  /*3370*/  IMAD.IADD R5, R5, 0x1, R3 ;  /* 0x0000000105057824 */ /* 0x000fe200078e0203 */
[----:B--2---:R-:W-:Y:S03]  /*3380*/  SHF.R.S32.HI R114, RZ, 0x1f, R95 ;  /* 0x0000001fff727819 */ /* 0x004fe6000001145f */
[C---:B------:R-:W-:Y:S04]  /*3390*/  IMAD.WIDE.U32 R4, R95.reuse, c[0x0][0x1f0], R4 ;  /* 0x00007c005f047a25 */ /* 0x040fe800078e0004 */
[----:B------:R-:W-:Y:S01]  /*33a0*/  IMAD R6, R114, c[0x0][0x1f0], RZ ;  /* 0x00007c0072067a24 */ /* 0x000fe200078e02ff */
[----:B------:R-:W-:Y:S03]  /*33b0*/  IADD3 R3, P0, R126, R4, RZ ;  /* 0x000000047e037210 */ /* 0x000fe60007f1e0ff */
[----:B------:R-:W-:Y:S05]  /*33c0*/  IMAD R6, R95, c[0x0][0x1f4], R6 ;  /* 0x00007d005f067a24 */ /* 0x000fea00078e0206 */
[----:B------:R-:W-:Y:S02]  /*33d0*/  IADD3.X R4, R134, R5, R6, P0, !PT ;  /* 0x0000000586047210 */ /* 0x000fe400007fe406 */
[C---:B---3--:R-:W-:Y:S04]  /*33e0*/  LEA R93, P0, R3.reuse, c[0x0][0x1c8], 0x1 ;  /* 0x00007200035d7a11 */ /* 0x048fe800078008ff */
[----:B------:R-:W-:Y:S01]  /*33f0*/  LEA.HI.X R92, R3, c[0x0][0x1cc], R4, 0x1, P0 ;  /* 0x00007300035c7a11 */ /* 0x000fe200000f0c04 */
[----:B------:R-:W-:-:S05]  /*3400*/  @!P3 BRA `(.L_x_343) ;  /* 0x000050800000b947 */ /* 0x000fca0003800000 */
[-C--:B------:R-:W-:Y:S01]  /*3410*/  IMAD R5, R155, R39.reuse, RZ ;  /* 0x000000279b057224 */ /* 0x080fe200078e02ff */
[----:B------:R-:W-:Y:S01]  /*3420*/  ISETP.NE.AND P0, PT, RZ, UR4, PT ;  /* 0x00000004ff007c0c */ /* 0x000fe2000bf05270 */
[-C--:B------:R-:W-:Y:S01]  /*3430*/  IMAD R4, R156, R39.reuse, RZ ;  /* 0x000000279c047224 */ /* 0x080fe200078e02ff */
[----:B------:R-:W-:Y:S01]  /*3440*/  SHF.R.S32.HI R3, RZ, 0x1f, R39 ;  /* 0x0000001fff037819 */ /* 0x000fe20000011427 */
[----:B------:R-:W-:Y:S04]  /*3450*/  IMAD.WIDE.U32 R42, R142, R39, RZ ;  /* 0x000000278e2a7225 */ /* 0x000fe800078e00ff */
[C---:B------:R-:W-:Y:S02]  /*3460*/  IMAD R5, R3.reuse, R142, R5 ;  /* 0x0000008e03057224 */ /* 0x040fe400078e0205 */
[----:B------:R-:W-:Y:S02]  /*3470*/  IMAD R4, R3, R140, R4 ;  /* 0x0000008c03047224 */ /* 0x000fe400078e0204 */
[----:B------:R-:W-:Y:S01]  /*3480*/  IMAD R3, R39, -0x70, R2 ;  /* 0xffffff9027037824 */ /* 0x000fe200078e0202 */
[----:B------:R-:W-:Y:S01]  /*3490*/  IADD3 R44, R43, R5, RZ ;  /* 0x000000052b2c7210 */ /* 0x000fe20007ffe0ff */
[----:B------:R-:W-:Y:S03]  /*34a0*/  IMAD.WIDE.U32 R36, R140, R39, RZ ;  /* 0x000000278c247225 */ /* 0x000fe600078e00ff */
[----:B------:R-:W-:Y:S02]  /*34b0*/  IMNMX R91, R3, 0x70, PT ;  /* 0x00000070035b7817 */ /* 0x000fe40003800200 */
[----:B------:R-:W-:Y:S01]  /*34c0*/  IADD3 R68, R37, R4, RZ ;  /* 0x0000000425447210 */ /* 0x000fe20007ffe0ff */
[----:B------:R-:W-:-:S05]  /*34d0*/  @!P0 BRA `(.L_x_344) ;  /* 0x0000281000008947 */ /* 0x000fca0003800000 */
[----:B------:R-:W-:Y:S01]  /*34e0*/  ISETP.GE.AND P4, PT, R81, R91, PT ;  /* 0x0000005b5100720c */ /* 0x000fe20003f86270 */
[----:B------:R-:W-:Y:S01]  /*34f0*/  BSSY B0, `(.L_x_345) ;  /* 0x000001b000007945 */ /* 0x000fe20003800000 */
[----:B------:R-:W-:Y:S01]  /*3500*/  CS2R R20, SRZ ;  /* 0x0000000000147805 */ /* 0x000fe2000001ff00 */
[----:B------:R-:W-:Y:S01]  /*3510*/  CS2R R16, SRZ ;  /* 0x0000000000107805 */ /* 0x000fe2000001ff00 */
[----:B------:R-:W-:Y:S01]  /*3520*/  CS2R R4, SRZ ;  /* 0x0000000000047805 */ /* 0x000fe2000001ff00 */
[----:B------:R-:W-:Y:S01]  /*3530*/  CS2R R46, SRZ ;  /* 0x00000000002e7805 */ /* 0x000fe2000001ff00 */
[----:B------:R-:W-:Y:S07]  /*3540*/  CS2R R40, SRZ ;  /* 0x0000000000287805 */ /* 0x000fee000001ff00 */
[----:B------:R-:W-:-:S05]  /*3550*/  @P4 BRA `(.L_x_346) ;  /* 0x0000014000004947 */ /* 0x000fca0003800000 */
[----:B------:R-:W-:Y:S01]  /*3560*/  IADD3 R3, P0, R102, R42, RZ ;  /* 0x0000002a66037210 */ /* 0x000fe20007f1e0ff */
[----:B------:R-:W-:Y:S01]  /*3570*/  CS2R R40, SRZ ;  /* 0x0000000000287805 */ /* 0x000fe2000001ff00 */
[----:B------:R-:W-:Y:S01]  /*3580*/  CS2R R16, SRZ ;  /* 0x0000000000107805 */ /* 0x000fe2000001ff00 */
[----:B------:R-:W-:Y:S02]  /*3590*/  CS2R R46, SRZ ;  /* 0x00000000002e7805 */ /* 0x000fe4000001ff00 */
[----:B------:R-:W-:Y:S01]  /*35a0*/  IMAD.X R5, R44, 0x1, R110, P0 ;  /* 0x000000012c057824 */ /* 0x000fe200000e066e */
[----:B------:R-:W-:Y:S05]  /*35b0*/  IADD3 R4, P0, R100, R36, RZ ;  /* 0x0000002464047210 */ /* 0x000fea0007f1e0ff */
[----:B------:R-:W-:Y:S01]  /*35c0*/  IMAD.X R6, R68, 0x1, R109, P0 ;  /* 0x0000000144067824 */ /* 0x000fe200000e066d */
[C---:B------:R-:W-:Y:S04]  /*35d0*/  LEA R10, P0, R3.reuse, c[0x0][0x270], 0x1 ;  /* 0x00009c00030a7a11 */ /* 0x040fe800078008ff */
[----:B------:R-:W-:Y:S02]  /*35e0*/  LEA.HI.X R11, R3, c[0x0][0x274], R5, 0x1, P0 ;  /* 0x00009d00030b7a11 */ /* 0x000fe400000f0c05 */
[C---:B------:R-:W-:Y:S04]  /*35f0*/  LEA R8, P0, R4.reuse, c[0x0][0x288], 0x1 ;  /* 0x0000a20004087a11 */ /* 0x040fe800078008ff */
[----:B------:R-:W-:Y:S02]  /*3600*/  LEA.HI.X R9, R4, c[0x0][0x28c], R6, 0x1, P0 ;  /* 0x0000a30004097a11 */ /* 0x000fe400000f0c06 */
[----:B------:R-:W-:Y:S01]  /*3610*/  ISETP.GE.AND P0, PT, R78, c[0x0][0x27c], PT ;  /* 0x00009f004e007a0c */ /* 0x000fe20003f06270 */
[----:B------:R-:W-:Y:S11]  /*3620*/  CS2R R4, SRZ ;  /* 0x0000000000047805 */ /* 0x000ff6000001ff00 */
[----:B------:R-:W-:Y:S01]  /*3630*/  @!UPT UIADD3 URZ, URZ, URZ, URZ ;  /* 0x0000003f3f3ff290 */ /* 0x000fe2000fffe03f */
[----:B------:R1:W5:Y:S04]  /*3640*/  @!P0 LDG.E.64 R4, [R10.64] ;  /* 0x000000080a048981 */ /* 0x000368000c1e1b00 */
[----:B------:R1:W5:Y:S01]  /*3650*/  @!P0 LDG.E.64 R40, [R8.64] ;  /* 0x0000000808288981 */ /* 0x000362000c1e1b00 */
[----:B------:R-:W-:Y:S11]  /*3660*/  ISETP.GE.AND P0, PT, R80, c[0x0][0x27c], PT ;  /* 0x00009f0050007a0c */ /* 0x000ff60003f06270 */
[----:B------:R-:W-:Y:S02]  /*3670*/  @!UPT UIADD3 URZ, URZ, URZ, URZ ;  /* 0x0000003f3f3ff290 */ /* 0x000fe4000fffe03f */
[----:B------:R1:W5:Y:S04]  /*3680*/  @!P0 LDG.E.64 R16, [R10.64+0x40] ;  /* 0x000040080a108981 */ /* 0x000368000c1e1b00 */
[----:B------:R1:W5:Y:S02]  /*3690*/  @!P0 LDG.E.64 R46, [R8.64+0x40] ;  /* 0x00004008082e8981 */ /* 0x000364000c1e1b00 */
.L_x_346:
[----:B------:R-:W-:Y:S05]  /*36a0*/  BSYNC B0 ;  /* 0x0000000000007941 */ /* 0x000fea0003800000 */
.L_x_345:
[----:B-1----:R-:W-:Y:S01]  /*36b0*/  IADD3 R10, R81, 0x20, RZ ;  /* 0x00000020510a7810 */ /* 0x002fe20007ffe0ff */
[----:B-----5:R-:W-:Y:S01]  /*36c0*/  IMAD.MOV.U32 R9, RZ, RZ, R16 ;  /* 0x000000ffff097224 */ /* 0x020fe200078e0010 */
[----:B------:R-:W-:Y:S01]  /*36d0*/  LOP3.LUT R236, R236, 0xfffffffe, RZ, 0xc0, !PT ;  /* 0xfffffffeecec7812 */ /* 0x000fe200078ec0ff */
[----:B------:R-:W-:Y:S01]  /*36e0*/  IMAD.MOV.U32 R8, RZ, RZ, R17 ;  /* 0x000000ffff087224 */ /* 0x000fe200078e0011 */
[----:B------:R-:W-:Y:S01]  /*36f0*/  ISETP.GE.AND P0, PT, R10, R91, PT ;  /* 0x0000005b0a00720c */ /* 0x000fe20003f06270 */
[----:B------:R-:W-:Y:S01]  /*3700*/  IMAD.MOV.U32 R6, RZ, RZ, R4 ;  /* 0x000000ffff067224 */ /* 0x000fe200078e0004 */
[----:B------:R-:W-:Y:S01]  /*3710*/  BSSY B0, `(.L_x_347) ;  /* 0x0000023000007945 */ /* 0x000fe20003800000 */
[----:B------:R-:W-:Y:S01]  /*3720*/  IMAD.MOV.U32 R3, RZ, RZ, R5 ;  /* 0x000000ffff037224 */ /* 0x000fe200078e0005 */
[----:B------:R-:W-:Y:S01]  /*3730*/  PRMT R29, R8, 0x5410, R9 ;  /* 0x00005410081d7816 */ /* 0x000fe20000000009 */
[----:B------:R-:W-:Y:S01]  /*3740*/  IMAD.MOV.U32 R9, RZ, RZ, R46 ;  /* 0x000000ffff097224 */ /* 0x000fe200078e002e */
[----:B------:R-:W-:Y:S01]  /*3750*/  CS2R R18, SRZ ;  /* 0x0000000000127805 */ /* 0x000fe2000001ff00 */
[----:B------:R-:W-:Y:S01]  /*3760*/  IMAD.MOV.U32 R8, RZ, RZ, R47 ;  /* 0x000000ffff087224 */ /* 0x000fe200078e002f */
[----:B------:R-:W-:Y:S01]  /*3770*/  PRMT R15, R3, 0x5410, R6 ;  /* 0x00005410030f7816 */ /* 0x000fe20000000006 */
[----:B------:R-:W-:Y:S01]  /*3780*/  IMAD.MOV.U32 R6, RZ, RZ, R40 ;  /* 0x000000ffff067224 */ /* 0x000fe200078e0028 */
[----:B------:R-:W-:Y:S01]  /*3790*/  CS2R R50, SRZ ;  /* 0x0000000000327805 */ /* 0x000fe2000001ff00 */
[----:B------:R-:W-:Y:S01]  /*37a0*/  IMAD.MOV.U32 R3, RZ, RZ, R41 ;  /* 0x000000ffff037224 */ /* 0x000fe200078e0029 */
[----:B------:R-:W-:Y:S01]  /*37b0*/  PRMT R45, R9, 0x5410, R8 ;  /* 0x00005410092d7816 */ /* 0x000fe20000000008 */
[----:B------:R-:W-:Y:S01]  /*37c0*/  CS2R R48, SRZ ;  /* 0x0000000000307805 */ /* 0x000fe2000001ff00 */
[----:B------:R-:W-:Y:S02]  /*37d0*/  @P0 LOP3.LUT R236, R236, 0x1, RZ, 0xfc, !PT ;  /* 0x00000001ecec0812 */ /* 0x000fe400078efcff */
[----:B------:R-:W-:Y:S01]  /*37e0*/  PRMT R38, R6, 0x5410, R3 ;  /* 0x0000541006267816 */ /* 0x000fe20000000003 */
[----:B------:R-:W-:-:S05]  /*37f0*/  @P0 BRA `(.L_x_348) ;  /* 0x0000014000000947 */ /* 0x000fca0003800000 */
[----:B------:R-:W-:Y:S01]  /*3800*/  IADD3 R3, P1, P0, R102, R42, R161 ;  /* 0x0000002a66037210 */ /* 0x000fe2000783e0a1 */
[----:B------:R-:W-:Y:S01]  /*3810*/  CS2R R18, SRZ ;  /* 0x0000000000127805 */ /* 0x000fe2000001ff00 */
[----:B------:R-:W-:Y:S01]  /*3820*/  CS2R R48, SRZ ;  /* 0x0000000000307805 */ /* 0x000fe2000001ff00 */
[----:B------:R-:W-:Y:S01]  /*3830*/  CS2R R20, SRZ ;  /* 0x0000000000147805 */ /* 0x000fe2000001ff00 */
[----:B------:R-:W-:Y:S01]  /*3840*/  IADD3.X R8, R110, R44, R151, P1, P0 ;  /* 0x0000002c6e087210 */ /* 0x000fe20000fe0497 */
[----:B------:R-:W-:Y:S01]  /*3850*/  CS2R R50, SRZ ;  /* 0x0000000000327805 */ /* 0x000fe2000001ff00 */
[----:B------:R-:W-:Y:S04]  /*3860*/  IADD3 R6, P1, P0, R100, R36, R162 ;  /* 0x0000002464067210 */ /* 0x000fe8000783e0a2 */
[----:B------:R-:W-:Y:S02]  /*3870*/  IADD3.X R9, R109, R68, R152, P1, P0 ;  /* 0x000000446d097210 */ /* 0x000fe40000fe0498 */
[C---:B------:R-:W-:Y:S04]  /*3880*/  LEA R10, P0, R3.reuse, c[0x0][0x270], 0x1 ;  /* 0x00009c00030a7a11 */ /* 0x040fe800078008ff */
[----:B------:R-:W-:Y:S02]  /*3890*/  LEA.HI.X R11, R3, c[0x0][0x274], R8, 0x1, P0 ;  /* 0x00009d00030b7a11 */ /* 0x000fe400000f0c08 */
[C---:B------:R-:W-:Y:S04]  /*38a0*/  LEA R8, P0, R6.reuse, c[0x0][0x288], 0x1 ;  /* 0x0000a20006087a11 */ /* 0x040fe800078008ff */
[----:B------:R-:W-:Y:S02]  /*38b0*/  LEA.HI.X R9, R6, c[0x0][0x28c], R9, 0x1, P0 ;  /* 0x0000a30006097a11 */ /* 0x000fe400000f0c09 */
[----:B------:R-:W-:Y:S11]  /*38c0*/  ISETP.GE.AND P0, PT, R78, c[0x0][0x27c], PT ;  /* 0x00009f004e007a0c */ /* 0x000ff60003f06270 */
[----:B------:R-:W-:Y:S02]  /*38d0*/  @!UPT UIADD3 URZ, URZ, URZ, URZ ;  /* 0x0000003f3f3ff290 */ /* 0x000fe4000fffe03f */
[----:B------:R1:W5:Y:S04]  /*38e0*/  @!P0 LDG.E.64 R18, [R10.64] ;  /* 0x000000080a128981 */ /* 0x000368000c1e1b00 */
[----:B------:R1:W5:Y:S01]  /*38f0*/  @!P0 LDG.E.64 R48, [R8.64] ;  /* 0x0000000808308981 */ /* 0x000362000c1e1b00 */
[----:B------:R-:W-:Y:S11]  /*3900*/  ISETP.GE.AND P0, PT, R80, c[0x0][0x27c], PT ;  /* 0x00009f0050007a0c */ /* 0x000ff60003f06270 */
[----:B------:R-:W-:Y:S02]  /*3910*/  @!UPT UIADD3 URZ, URZ, URZ, URZ ;  /* 0x0000003f3f3ff290 */ /* 0x000fe4000fffe03f */
[----:B------:R1:W5:Y:S04]  /*3920*/  @!P0 LDG.E.64 R20, [R10.64+0x40] ;  /* 0x000040080a148981 */ /* 0x000368000c1e1b00 */
[----:B------:R1:W5:Y:S02]  /*3930*/  @!P0 LDG.E.64 R50, [R8.64+0x40] ;  /* 0x0000400808328981 */ /* 0x000364000c1e1b00 */
.L_x_348:
[----:B------:R-:W-:Y:S05]  /*3940*/  BSYNC B0 ;  /* 0x0000000000007941 */ /* 0x000fea0003800000 */
.L_x_347:
[----:B-1----:R-:W-:Y:S01]  /*3950*/  IADD3 R10, R81, 0x40, RZ ;  /* 0x00000040510a7810 */ /* 0x002fe20007ffe0ff */
[----:B-----5:R-:W-:Y:S01]  /*3960*/  IMAD.MOV.U32 R9, RZ, RZ, R20 ;  /* 0x000000ffff097224 */ /* 0x020fe200078e0014 */
[----:B------:R-:W-:Y:S01]  /*3970*/  BSSY B0, `(.L_x_349) ;  /* 0x0000027000007945 */ /* 0x000fe20003800000 */
[----:B------:R-:W-:Y:S01]  /*3980*/  IMAD.MOV.U32 R8, RZ, RZ, R21 ;  /* 0x000000ffff087224 */ /* 0x000fe200078e0015 */
[----:B------:R-:W-:Y:S01]  /*3990*/  ISETP.GE.AND P5, PT, R10, R91, PT ;  /* 0x0000005b0a00720c */ /* 0x000fe20003fa6270 */
[----:B------:R-:W-:Y:S01]  /*39a0*/  IMAD.MOV.U32 R6, RZ, RZ, R18 ;  /* 0x000000ffff067224 */ /* 0x000fe200078e0012 */
[----:B------:R-:W-:Y:S01]  /*39b0*/  CS2R R30, SRZ ;  /* 0x00000000001e7805 */ /* 0x000fe2000001ff00 */
[----:B------:R-:W-:Y:S01]  /*39c0*/  IMAD.MOV.U32 R3, RZ, RZ, R19 ;  /* 0x000000ffff037224 */ /* 0x000fe200078e0013 */
[----:B------:R-:W-:Y:S01]  /*39d0*/  PRMT R33, R8, 0x5410, R9 ;  /* 0x0000541008217816 */ /* 0x000fe20000000009 */
[----:B------:R-:W-:Y:S01]  /*39e0*/  IMAD.MOV.U32 R8, RZ, RZ, R51 ;  /* 0x000000ffff087224 */ /* 0x000fe200078e0033 */
[----:B------:R-:W-:Y:S01]  /*39f0*/  MOV R9, R50 ;  /* 0x0000003200097202 */ /* 0x000fe20000000f00 */
[----:B------:R-:W-:Y:S01]  /*3a00*/  CS2R R24, SRZ ;  /* 0x0000000000187805 */ /* 0x000fe2000001ff00 */
[----:B------:R-:W-:Y:S01]  /*3a10*/  PRMT R32, R3, 0x5410, R6 ;  /* 0x0000541003207816 */ /* 0x000fe20000000006 */
[----:B------:R-:W-:Y:S01]  /*3a20*/  IMAD.MOV.U32 R6, RZ, RZ, R48 ;  /* 0x000000ffff067224 */ /* 0x000fe200078e0030 */
[----:B------:R-:W-:Y:S01]  /*3a30*/  MOV R3, R49 ;  /* 0x0000003100037202 */ /* 0x000fe20000000f00 */
[----:B------:R-:W-:Y:S01]  /*3a40*/  CS2R R22, SRZ ;  /* 0x0000000000167805 */ /* 0x000fe2000001ff00 */
[----:B------:R-:W-:Y:S01]  /*3a50*/  PRMT R61, R9, 0x5410, R8 ;  /* 0x00005410093d7816 */ /* 0x000fe20000000008 */
[----:B------:R-:W-:Y:S01]  /*3a60*/  CS2R R54, SRZ ;  /* 0x0000000000367805 */ /* 0x000fe2000001ff00 */
[----:B------:R-:W-:Y:S01]  /*3a70*/  PRMT R60, R6, 0x5410, R3 ;  /* 0x00005410063c7816 */ /* 0x000fe20000000003 */
[----:B------:R-:W-:Y:S01]  /*3a80*/  CS2R R52, SRZ ;  /* 0x0000000000347805 */ /* 0x000fe2000001ff00 */
        /* <DEDUP_REMOVED lines=21> */
.L_x_350:
[----:B------:R-:W-:Y:S05]  /*3be0*/  BSYNC B0 ;  /* 0x0000000000007941 */ /* 0x000fea0003800000 */
.L_x_349:
        /* <DEDUP_REMOVED lines=16> */
[----:B------:R-:W-:Y:S02]  /*3cf0*/  PRMT R63, R9, 0x5410, R8 ;  /* 0x00005410093f7816 */ /* 0x000fe40000000008 */
[----:B------:R-:W-:Y:S01]  /*3d00*/  PRMT R62, R6, 0x5410, R3 ;  /* 0x00005410063e7816 */ /* 0x000fe20000000003 */
[----:B------:R-:W-:-:S05]  /*3d10*/  @P3 BRA `(.L_x_352) ;  /* 0x0000014000003947 */ /* 0x000fca0003800000 */
[----:B------:R-:W-:Y:S01]  /*3d20*/  IADD3 R6, P1, P0, R102, UR10, R42 ;  /* 0x0000000a66067c10 */ /* 0x000fe2000f83e02a */
[----:B------:R-:W-:Y:S01]  /*3d30*/  CS2R R26, SRZ ;  /* 0x00000000001a7805 */ /* 0x000fe2000001ff00 */
[----:B------:R-:W-:Y:S01]  /*3d40*/  CS2R R56, SRZ ;  /* 0x0000000000387805 */ /* 0x000fe2000001ff00 */
[----:B------:R-:W-:Y:S01]  /*3d50*/  CS2R R30, SRZ ;  /* 0x00000000001e7805 */ /* 0x000fe2000001ff00 */
[----:B------:R-:W-:Y:S01]  /*3d60*/  IADD3.X R8, R110, UR13, R44, P1, P0 ;  /* 0x0000000d6e087c10 */ /* 0x000fe20008fe042c */
[----:B------:R-:W-:Y:S01]  /*3d70*/  CS2R R58, SRZ ;  /* 0x00000000003a7805 */ /* 0x000fe2000001ff00 */
[----:B------:R-:W-:Y:S04]  /*3d80*/  IADD3 R3, P1, P0, R100, UR16, R36 ;  /* 0x0000001064037c10 */ /* 0x000fe8000f83e024 */
[----:B------:R-:W-:Y:S02]  /*3d90*/  IADD3.X R9, R109, UR14, R68, P1, P0 ;  /* 0x0000000e6d097c10 */ /* 0x000fe40008fe0444 */
        /* <DEDUP_REMOVED lines=12> */
.L_x_352:
[----:B------:R-:W-:Y:S05]  /*3e60*/  BSYNC B0 ;  /* 0x0000000000007941 */ /* 0x000fea0003800000 */
.L_x_351:
[----:B-----5:R-:W-:Y:S01]  /*3e70*/  MOV R6, R26 ;  /* 0x0000001a00067202 */ /* 0x020fe20000000f00 */
[----:B------:R2:W3:Y:S01]  /*3e80*/  SHFL.IDX PT, R69, R92, RZ, 0x181f ;  /* 0x00181fff5c457589 */ /* 0x0004e200000e0000 */
[----:B-1----:R-:W-:Y:S01]  /*3e90*/  IMAD.MOV.U32 R9, RZ, RZ, R30 ;  /* 0x000000ffff097224 */ /* 0x002fe200078e001e */
[----:B------:R-:W-:Y:S01]  /*3ea0*/  BSSY B1, `(.L_x_353) ;  /* 0x000007f000017945 */ /* 0x000fe20003800000 */
[----:B------:R-:W-:Y:S02]  /*3eb0*/  IMAD.MOV.U32 R8, RZ, RZ, R31 ;  /* 0x000000ffff087224 */ /* 0x000fe400078e001f */
[----:B------:R-:W-:Y:S01]  /*3ec0*/  IMAD.MOV.U32 R3, RZ, RZ, R27 ;  /* 0x000000ffff037224 */ /* 0x000fe200078e001b */
[----:B------:R2:W1:Y:S02]  /*3ed0*/  SHFL.IDX PT, R68, R93, RZ, 0x181f ;  /* 0x00181fff5d447589 */ /* 0x00046400000e0000 */
[----:B------:R-:W-:Y:S01]  /*3ee0*/  PRMT R37, R8, 0x5410, R9 ;  /* 0x0000541008257816 */ /* 0x000fe20000000009 */
[----:B------:R-:W-:Y:S01]  /*3ef0*/  IMAD.MOV.U32 R9, RZ, RZ, R58 ;  /* 0x000000ffff097224 */ /* 0x000fe200078e003a */
[----:B------:R-:W-:Y:S01]  /*3f00*/  PRMT R36, R3, 0x5410, R6 ;  /* 0x0000541003247816 */ /* 0x000fe20000000006 */
[----:B------:R-:W-:Y:S01]  /*3f10*/  IMAD.MOV.U32 R6, RZ, RZ, R56 ;  /* 0x000000ffff067224 */ /* 0x000fe200078e0038 */
[----:B------:R-:W-:Y:S02]  /*3f20*/  MOV R8, R59 ;  /* 0x0000003b00087202 */ /* 0x000fe40000000f00 */
[----:B------:R-:W-:Y:S02]  /*3f30*/  MOV R3, R57 ;  /* 0x0000003900037202 */ /* 0x000fe40000000f00 */
[----:B------:R-:W-:Y:S02]  /*3f40*/  PRMT R65, R9, 0x5410, R8 ;  /* 0x0000541009417816 */ /* 0x000fe40000000008 */
[----:B------:R-:W-:Y:S01]  /*3f50*/  PRMT R64, R6, 0x5410, R3 ;  /* 0x0000541006407816 */ /* 0x000fe20000000003 */
[----:B------:R-:W-:-:S05]  /*3f60*/  @P4 BRA `(.L_x_354) ;  /* 0x0000072000004947 */ /* 0x000fca0003800000 */
[----:B------:R-:W-:Y:S01]  /*3f70*/  BSSY B0, `(.L_x_355) ;  /* 0x0000038000007945 */ /* 0x000fe20003800000 */
[----:B------:R-:W-:-:S05]  /*3f80*/  @P6 BRA `(.L_x_356) ;  /* 0x0000036000006947 */ /* 0x000fca0003800000 */
[C---:B-1----:R-:W-:Y:S01]  /*3f90*/  LEA R66, P0, R76.reuse, R68, 0x1 ;  /* 0x000000444c427211 */ /* 0x042fe200078008ff */
[----:B------:R-:W1:Y:S03]  /*3fa0*/  LDS.128 R8, [R213+0x8100] ;  /* 0x00810000d5087984 */ /* 0x000e660000000c00 */
[----:B---3--:R-:W-:Y:S02]  /*3fb0*/  LEA.HI.X R67, R76, R69, R77, 0x1, P0 ;  /* 0x000000454c437211 */ /* 0x008fe400000f0c4d */
[----:B------:R-:W-:Y:S11]  /*3fc0*/  ISETP.GE.AND P0, PT, R78, c[0x0][0x27c], PT ;  /* 0x00009f004e007a0c */ /* 0x000ff60003f06270 */
[----:B------:R-:W-:Y:S02]  /*3fd0*/  @!UPT UIADD3 URZ, URZ, URZ, URZ ;  /* 0x0000003f3f3ff290 */ /* 0x000fe4000fffe03f */
[----:B------:R-:W-:Y:S02]  /*3fe0*/  @!P0 SHF.R.U64 R6, R40, 0x10, R41 ;  /* 0x0000001028068819 */ /* 0x000fe40000001229 */
[--C-:B------:R-:W-:Y:S02]  /*3ff0*/  @!P0 SHF.R.U64 R3, R4, 0x10, R5.reuse ;  /* 0x0000001004038819 */ /* 0x100fe40000001205 */
[----:B------:R-:W-:Y:S02]  /*4000*/  @!P0 SHF.R.U32.HI R4, RZ, 0x10, R5 ;  /* 0x00000010ff048819 */ /* 0x000fe40000011605 */
[C---:B------:R-:W-:Y:S02]  /*4010*/  @!P0 PRMT R6, R38.reuse, 0x5410, R6 ;  /* 0x0000541026068816 */ /* 0x040fe40000000006 */
[C---:B------:R-:W-:Y:S02]  /*4020*/  @!P0 PRMT R3, R15.reuse, 0x5432, R3 ;  /* 0x000054320f038816 */ /* 0x040fe40000000003 */
[----:B------:R-:W-:Y:S02]  /*4030*/  @!P0 SHF.R.U32.HI R28, RZ, 0x10, R41 ;  /* 0x00000010ff1c8819 */ /* 0x000fe40000011629 */
[----:B------:R-:W-:Y:S02]  /*4040*/  @!P0 PRMT R15, R15, 0x5410, R4 ;  /* 0x000054100f0f8816 */ /* 0x000fe40000000004 */
[----:B------:R-:W-:Y:S01]  /*4050*/  @!P0 PRMT R43, R38, 0x5432, R28 ;  /* 0x00005432262b8816 */ /* 0x000fe2000000001c */
[C---:B------:R-:W-:Y:S01]  /*4060*/  @!P0 IMAD.U32 R38, R6.reuse, 0x10000, RZ ;  /* 0x0001000006268824 */ /* 0x040fe200078e00ff */
[----:B------:R-:W-:Y:S01]  /*4070*/  @!P0 LOP3.LUT R41, R6, 0xffff0000, RZ, 0xc0, !PT ;  /* 0xffff000006298812 */ /* 0x000fe200078ec0ff */
[C---:B------:R-:W-:Y:S01]  /*4080*/  @!P0 IMAD.U32 R28, R3.reuse, 0x10000, RZ ;  /* 0x00010000031c8824 */ /* 0x040fe200078e00ff */
[----:B------:R-:W-:Y:S01]  /*4090*/  @!P0 LOP3.LUT R6, R3, 0xffff0000, RZ, 0xc0, !PT ;  /* 0xffff000003068812 */ /* 0x000fe200078ec0ff */
[C---:B-1----:R-:W-:Y:S01]  /*40a0*/  @!P0 IMAD.U32 R40, R8.reuse, 0x10000, RZ ;  /* 0x0001000008288824 */ /* 0x042fe200078e00ff */
[----:B------:R-:W-:Y:S02]  /*40b0*/  @!P0 LOP3.LUT R4, R8, 0xffff0000, RZ, 0xc0, !PT ;  /* 0xffff000008048812 */ /* 0x000fe400078ec0ff */
[C---:B------:R-:W-:Y:S02]  /*40c0*/  @!P0 LOP3.LUT R5, R9.reuse, 0xffff0000, RZ, 0xc0, !PT ;  /* 0xffff000009058812 */ /* 0x040fe400078ec0ff */
[----:B------:R-:W-:Y:S01]  /*40d0*/  @!P0 SHF.L.U32 R42, R9, 0x10, RZ ;  /* 0x00000010092a8819 */ /* 0x000fe200000006ff */
[C---:B------:R-:W-:Y:S02]  /*40e0*/  @!P0 FMUL.FTZ R44, R4.reuse, R38 ;  /* 0x00000026042c8220 */ /* 0x040fe40000410000 */
[-C--:B------:R-:W-:Y:S02]  /*40f0*/  @!P0 FMUL.FTZ R3, R4, R28.reuse ;  /* 0x0000001c04038220 */ /* 0x080fe40000410000 */
[----:B------:R-:W-:Y:S02]  /*4100*/  @!P0 FMUL.FTZ R70, R5, R41 ;  /* 0x0000002905468220 */ /* 0x000fe40000410000 */
[----:B------:R-:W-:Y:S01]  /*4110*/  @!P0 FFMA.FTZ R73, R40, R28, -R44 ;  /* 0x0000001c28498223 */ /* 0x000fe2000001082c */
[----:B------:R-:W-:Y:S01]  /*4120*/  @!P0 SHF.L.U32 R28, R15, 0x10, RZ ;  /* 0x000000100f1c8819 */ /* 0x000fe200000006ff */
[----:B------:R-:W-:Y:S01]  /*4130*/  @!P0 FMUL.FTZ R4, R5, R6 ;  /* 0x0000000605048220 */ /* 0x000fe20000410000 */
[----:B------:R-:W-:Y:S01]  /*4140*/  @!P0 LOP3.LUT R5, R10, 0xffff0000, RZ, 0xc0, !PT ;  /* 0xffff00000a058812 */ /* 0x000fe200078ec0ff */
[----:B------:R-:W-:Y:S01]  /*4150*/  @!P0 FFMA.FTZ R3, R38, R40, R3 ;  /* 0x0000002826038223 */ /* 0x000fe20000010003 */
[----:B------:R-:W-:Y:S01]  /*4160*/  @!P0 LOP3.LUT R15, R15, 0xffff0000, RZ, 0xc0, !PT ;  /* 0xffff00000f0f8812 */ /* 0x000fe200078ec0ff */
[C---:B------:R-:W-:Y:S01]  /*4170*/  @!P0 IMAD.U32 R38, R43.reuse, 0x10000, RZ ;  /* 0x000100002b268824 */ /* 0x040fe200078e00ff */
[----:B------:R-:W-:Y:S01]  /*4180*/  @!P0 LOP3.LUT R43, R43, 0xffff0000, RZ, 0xc0, !PT ;  /* 0xffff00002b2b8812 */ /* 0x000fe200078ec0ff */
[----:B------:R-:W-:Y:S01]  /*4190*/  @!P0 FFMA.FTZ R72, R42, R6, -R70 ;  /* 0x000000062a488223 */ /* 0x000fe20000010846 */
[----:B------:R-:W-:Y:S01]  /*41a0*/  @!P0 LOP3.LUT R6, R11, 0xffff0000, RZ, 0xc0, !PT ;  /* 0xffff00000b068812 */ /* 0x000fe200078ec0ff */
[----:B------:R-:W-:Y:S02]  /*41b0*/  @!P0 IMAD.U32 R40, R10, 0x10000, RZ ;  /* 0x000100000a288824 */ /* 0x000fe400078e00ff */
[C---:B------:R-:W-:Y:S02]  /*41c0*/  @!P0 FMUL.FTZ R70, R5.reuse, R38 ;  /* 0x0000002605468220 */ /* 0x040fe40000410000 */
[----:B------:R-:W-:Y:S02]  /*41d0*/  @!P0 FMUL.FTZ R5, R5, R28 ;  /* 0x0000001c05058220 */ /* 0x000fe40000410000 */
[----:B------:R-:W-:Y:S02]  /*41e0*/  @!P0 IMAD.U32 R44, R11, 0x10000, RZ ;  /* 0x000100000b2c8824 */ /* 0x000fe400078e00ff */
[C---:B------:R-:W-:Y:S02]  /*41f0*/  @!P0 FMUL.FTZ R71, R6.reuse, R43 ;  /* 0x0000002b06478220 */ /* 0x040fe40000410000 */
[-C--:B------:R-:W-:Y:S02]  /*4200*/  @!P0 FMUL.FTZ R6, R6, R15.reuse ;  /* 0x0000000f06068220 */ /* 0x080fe40000410000 */
[----:B------:R-:W-:Y:S02]  /*4210*/  @!P0 FFMA.FTZ R4, R41, R42, R4 ;  /* 0x0000002a29048223 */ /* 0x000fe40000010004 */
[----:B------:R-:W-:Y:S02]  /*4220*/  @!P0 FFMA.FTZ R5, R38, R40, R5 ;  /* 0x0000002826058223 */ /* 0x000fe40000010005 */
[----:B------:R-:W-:Y:S01]  /*4230*/  @!P0 FFMA.FTZ R70, R40, R28, -R70 ;  /* 0x0000001c28468223 */ /* 0x000fe20000010846 */
[----:B------:R-:W-:Y:S01]  /*4240*/  @!P0 F2FP.BF16.PACK_AB R4, R4, R72 ;  /* 0x000000480404823e */ /* 0x000fe200000010ff */
[----:B------:R-:W-:Y:S01]  /*4250*/  @!P0 FFMA.FTZ R71, R44, R15, -R71 ;  /* 0x0000000f2c478223 */ /* 0x000fe20000010847 */
[----:B------:R-:W-:Y:S01]  /*4260*/  @!P0 F2FP.BF16.PACK_AB R15, R3, R73 ;  /* 0x00000049030f823e */ /* 0x000fe200000010ff */
[----:B------:R-:W-:Y:S01]  /*4270*/  @!P0 FFMA.FTZ R6, R43, R44, R6 ;  /* 0x0000002c2b068223 */ /* 0x000fe20000010006 */
[----:B------:R-:W-:Y:S02]  /*4280*/  @!P0 F2FP.BF16.PACK_AB R5, R5, R70 ;  /* 0x000000460505823e */ /* 0x000fe400000010ff */
[----:B------:R-:W-:Y:S01]  /*4290*/  @!P0 MOV R9, R4 ;  /* 0x0000000400098202 */ /* 0x000fe20000000f00 */
[----:B------:R-:W-:Y:S01]  /*42a0*/  @!P0 IMAD.MOV.U32 R8, RZ, RZ, R15 ;  /* 0x000000ffff088224 */ /* 0x000fe200078e000f */
[----:B------:R-:W-:Y:S01]  /*42b0*/  @!P0 F2FP.BF16.PACK_AB R3, R6, R71 ;  /* 0x000000470603823e */ /* 0x000fe200000010ff */
[----:B------:R-:W-:Y:S03]  /*42c0*/  @!P0 IMAD.MOV.U32 R10, RZ, RZ, R5 ;  /* 0x000000ffff0a8224 */ /* 0x000fe600078e0005 */
[----:B------:R-:W-:Y:S05]  /*42d0*/  @!P0 MOV R11, R3 ;  /* 0x00000003000b8202 */ /* 0x000fea0000000f00 */
[----:B------:R1:W-:Y:S02]  /*42e0*/  ST.E.128 [R66.64], R8 ;  /* 0x0000000842007985 */ /* 0x0003e4000c101d08 */
.L_x_356:
[----:B------:R-:W-:Y:S05]  /*42f0*/  BSYNC B0 ;  /* 0x0000000000007941 */ /* 0x000fea0003800000 */
.L_x_355:
[----:B------:R-:W-:Y:S11]  /*4300*/  ISETP.GE.AND P0, PT, R212, c[0x0][0x1d4], PT ;  /* 0x00007500d4007a0c */ /* 0x000ff60003f06270 */
[----:B------:R-:W-:Y:S02]  /*4310*/  @!UPT UIADD3 URZ, URZ, URZ, URZ ;  /* 0x0000003f3f3ff290 */ /* 0x000fe4000fffe03f */
        /* <DEDUP_REMOVED lines=9> */
[----:B------:R-:W-:Y:S02]  /*43b0*/  @!P0 PRMT R6, R45, 0x5410, R6 ;  /* 0x000054102d068816 */ /* 0x000fe40000000006 */
[C---:B------:R-:W-:Y:S02]  /*43c0*/  @!P0 PRMT R3, R29.reuse, 0x5432, R3 ;  /* 0x000054321d038816 */ /* 0x040fe40000000003 */
[----:B------:R-:W-:Y:S01]  /*43d0*/  @!P0 SHF.R.U32.HI R5, RZ, 0x10, R47 ;  /* 0x00000010ff058819 */ /* 0x000fe2000001162f */
[C---:B------:R-:W-:Y:S01]  /*43e0*/  @!P0 IMAD.U32 R17, R6.reuse, 0x10000, RZ ;  /* 0x0001000006118824 */ /* 0x040fe200078e00ff */
[----:B------:R-:W-:Y:S01]  /*43f0*/  @!P0 PRMT R15, R29, 0x5410, R4 ;  /* 0x000054101d0f8816 */ /* 0x000fe20000000004 */
[----:B------:R-:W-:Y:S01]  /*4400*/  @!P0 IMAD.U32 R16, R3, 0x10000, RZ ;  /* 0x0001000003108824 */ /* 0x000fe200078e00ff */
[----:B------:R-:W-:Y:S02]  /*4410*/  @!P0 PRMT R40, R45, 0x5432, R5 ;  /* 0x000054322d288816 */ /* 0x000fe40000000005 */
[----:B------:R-:W-:Y:S02]  /*4420*/  @!P0 LOP3.LUT R29, R6, 0xffff0000, RZ, 0xc0, !PT ;  /* 0xffff0000061d8812 */ /* 0x000fe400078ec0ff */
        /* <DEDUP_REMOVED lines=38> */
.L_x_354:
[----:B------:R-:W-:Y:S05]  /*4690*/  BSYNC B1 ;  /* 0x0000000000017941 */ /* 0x000fea0003800000 */
.L_x_353:
[----:B-1----:R1:W4:Y:S01]  /*46a0*/  SHFL.IDX PT, R42, R92, 0x1, 0x181f ;  /* 0x00381f005c2a7f89 */ /* 0x00232200000e0000 */
[----:B------:R-:W-:Y:S01]  /*46b0*/  LOP3.LUT P0, RZ, R236, 0x1, RZ, 0xc0, !PT ;  /* 0x00000001ecff7812 */ /* 0x000fe2000780c0ff */
[----:B------:R-:W-:Y:S02]  /*46c0*/  BSSY B1, `(.L_x_357) ;  /* 0x0000075000017945 */ /* 0x000fe40003800000 */
[----:B------:R1:W2:Y:S10]  /*46d0*/  SHFL.IDX PT, R38, R93, 0x1, 0x181f ;  /* 0x00381f005d267f89 */ /* 0x0002b400000e0000 */
[----:B------:R-:W-:-:S05]  /*46e0*/  @P0 BRA `(.L_x_358) ;  /* 0x0000072000000947 */ /* 0x000fca0003800000 */
[----:B------:R-:W-:Y:S01]  /*46f0*/  BSSY B0, `(.L_x_359) ;  /* 0x0000038000007945 */ /* 0x000fe20003800000 */
[----:B------:R-:W-:-:S05]  /*4700*/  @P6 BRA `(.L_x_360) ;  /* 0x0000036000006947 */ /* 0x000fca0003800000 */
[C---:B--2---:R-:W-:Y:S01]  /*4710*/  LEA R40, P0, R76.reuse, R38, 0x1 ;  /* 0x000000264c287211 */ /* 0x044fe200078008ff */
[----:B------:R-:W2:Y:S03]  /*4720*/  LDS.128 R8, [R213+0x9100] ;  /* 0x00910000d5087984 */ /* 0x000ea60000000c00 */
[----:B----4-:R-:W-:Y:S02]  /*4730*/  LEA.HI.X R41, R76, R42, R77, 0x1, P0 ;  /* 0x0000002a4c297211 */ /* 0x010fe400000f0c4d */
[----:B------:R-:W-:Y:S11]  /*4740*/  ISETP.GE.AND P0, PT, R78, c[0x0][0x27c], PT ;  /* 0x00009f004e007a0c */ /* 0x000ff60003f06270 */
[----:B------:R-:W-:Y:S02]  /*4750*/  @!UPT UIADD3 URZ, URZ, URZ, URZ ;  /* 0x0000003f3f3ff290 */ /* 0x000fe4000fffe03f */
[----:B------:R-:W-:Y:S02]  /*4760*/  @!P0 SHF.R.U64 R6, R48, 0x10, R49 ;  /* 0x0000001030068819 */ /* 0x000fe40000001231 */
[--C-:B------:R-:W-:Y:S02]  /*4770*/  @!P0 SHF.R.U64 R3, R18, 0x10, R19.reuse ;  /* 0x0000001012038819 */ /* 0x100fe40000001213 */
[----:B------:R-:W-:Y:S02]  /*4780*/  @!P0 SHF.R.U32.HI R4, RZ, 0x10, R19 ;  /* 0x00000010ff048819 */ /* 0x000fe40000011613 */
[----:B------:R-:W-:Y:S02]  /*4790*/  @!P0 PRMT R6, R60, 0x5410, R6 ;  /* 0x000054103c068816 */ /* 0x000fe40000000006 */
[----:B------:R-:W-:Y:S02]  /*47a0*/  @!P0 PRMT R3, R32, 0x5432, R3 ;  /* 0x0000543220038816 */ /* 0x000fe40000000003 */
[----:B------:R-:W-:Y:S01]  /*47b0*/  @!P0 SHF.R.U32.HI R5, RZ, 0x10, R49 ;  /* 0x00000010ff058819 */ /* 0x000fe20000011631 */
[----:B------:R-:W-:Y:S01]  /*47c0*/  @!P0 IMAD.U32 R17, R6, 0x10000, RZ ;  /* 0x0001000006118824 */ /* 0x000fe200078e00ff */
[----:B------:R-:W-:Y:S01]  /*47d0*/  @!P0 PRMT R15, R32, 0x5410, R4 ;  /* 0x00005410200f8816 */ /* 0x000fe20000000004 */
[C---:B------:R-:W-:Y:S01]  /*47e0*/  @!P0 IMAD.U32 R16, R3.reuse, 0x10000, RZ ;  /* 0x0001000003108824 */ /* 0x040fe200078e00ff */
[----:B------:R-:W-:Y:S02]  /*47f0*/  @!P0 PRMT R29, R60, 0x5432, R5 ;  /* 0x000054323c1d8816 */ /* 0x000fe40000000005 */
[----:B------:R-:W-:Y:S02]  /*4800*/  @!P0 LOP3.LUT R19, R6, 0xffff0000, RZ, 0xc0, !PT ;  /* 0xffff000006138812 */ /* 0x000fe400078ec0ff */
[----:B------:R-:W-:Y:S01]  /*4810*/  @!P0 LOP3.LUT R6, R3, 0xffff0000, RZ, 0xc0, !PT ;  /* 0xffff000003068812 */ /* 0x000fe200078ec0ff */
[C---:B--2---:R-:W-:Y:S01]  /*4820*/  @!P0 IMAD.U32 R18, R8.reuse, 0x10000, RZ ;  /* 0x0001000008128824 */ /* 0x044fe200078e00ff */
        /* <DEDUP_REMOVED lines=21> */
[----:B------:R-:W-:Y:S02]  /*4980*/  @!P0 FMUL.FTZ R6, R6, R15 ;  /* 0x0000000f06068220 */ /* 0x000fe40000410000 */
        /* <DEDUP_REMOVED lines=14> */
.L_x_360:
[----:B------:R-:W-:Y:S05]  /*4a70*/  BSYNC B0 ;  /* 0x0000000000007941 */ /* 0x000fea0003800000 */
.L_x_359:
[----:B------:R-:W-:Y:S11]  /*4a80*/  ISETP.GE.AND P0, PT, R212, c[0x0][0x1d4], PT ;  /* 0x00007500d4007a0c */ /* 0x000ff60003f06270 */
[----:B------:R-:W-:Y:S02]  /*4a90*/  @!UPT UIADD3 URZ, URZ, URZ, URZ ;  /* 0x0000003f3f3ff290 */ /* 0x000fe4000fffe03f */
        /* <DEDUP_REMOVED lines=55> */
.L_x_358:
[----:B------:R-:W-:Y:S05]  /*4e10*/  BSYNC B1 ;  /* 0x0000000000017941 */ /* 0x000fea0003800000 */
.L_x_357:
[----:B------:R1:W4:Y:S01]  /*4e20*/  SHFL.IDX PT, R33, R92, 0x2, 0x181f ;  /* 0x00581f005c217f89 */ /* 0x00032200000e0000 */
[----:B------:R-:W-:Y:S03]  /*4e30*/  BSSY B1, `(.L_x_361) ;  /* 0x0000075000017945 */ /* 0x000fe60003800000 */
[----:B------:R1:W3:Y:S01]  /*4e40*/  SHFL.IDX PT, R32, R93, 0x2, 0x181f ;  /* 0x00581f005d207f89 */ /* 0x0002e200000e0000 */
[----:B------:R-:W-:-:S05]  /*4e50*/  @P5 BRA `(.L_x_362) ;  /* 0x0000072000005947 */ /* 0x000fca0003800000 */
[----:B------:R-:W-:Y:S01]  /*4e60*/  BSSY B0, `(.L_x_363) ;  /* 0x0000038000007945 */ /* 0x000fe20003800000 */
[----:B------:R-:W-:-:S05]  /*4e70*/  @P6 BRA `(.L_x_364) ;  /* 0x0000036000006947 */ /* 0x000fca0003800000 */
[C---:B---3--:R-:W-:Y:S01]  /*4e80*/  LEA R28, P0, R76.reuse, R32, 0x1 ;  /* 0x000000204c1c7211 */ /* 0x048fe200078008ff */
[----:B--2---:R-:W2:Y:S03]  /*4e90*/  LDS.128 R8, [R213+0xa100] ;  /* 0x00a10000d5087984 */ /* 0x004ea60000000c00 */
        /* <DEDUP_REMOVED lines=52> */
.L_x_364:
[----:B------:R-:W-:Y:S05]  /*51e0*/  BSYNC B0 ;  /* 0x0000000000007941 */ /* 0x000fea0003800000 */
.L_x_363:
[----:B------:R-:W-:Y:S11]  /*51f0*/  ISETP.GE.AND P0, PT, R212, c[0x0][0x1d4], PT ;  /* 0x00007500d4007a0c */ /* 0x000ff60003f06270 */
[----:B------:R-:W-:Y:S02]  /*5200*/  @!UPT UIADD3 URZ, URZ, URZ, URZ ;  /* 0x0000003f3f3ff290 */ /* 0x000fe4000fffe03f */
[----:B------:R-:W-:-:S05]  /*5210*/  @P0 BRA `(.L_x_362) ;  /* 0x0000036000000947 */ /* 0x000fca0003800000 */
[C---:B--23--:R-:W-:Y:S01]  /*5220*/  LEA R28, P0, R212.reuse, R32, 0x1 ;  /* 0x00000020d41c7211 */ /* 0x04cfe200078008ff */
        /* <DEDUP_REMOVED lines=53> */
.L_x_362:
[----:B------:R-:W-:Y:S05]  /*5580*/  BSYNC B1 ;  /* 0x0000000000017941 */ /* 0x000fea0003800000 */
.L_x_361:
[----:B--2---:R2:W1:Y:S04]  /*5590*/  SHFL.IDX PT, R29, R92, 0x3, 0x181f ;  /* 0x00781f005c1d7f89 */ /* 0x00446800000e0000 */
[----:B------:R2:W4:Y:S01]  /*55a0*/  SHFL.IDX PT, R28, R93, 0x3, 0x181f ;  /* 0x00781f005d1c7f89 */ /* 0x00052200000e0000 */
[----:B------:R-:W-:-:S05]  /*55b0*/  @P3 BRA `(.L_x_365) ;  /* 0x000032f000003947 */ /* 0x000fca0003800000 */
[----:B------:R-:W-:Y:S01]  /*55c0*/  BSSY B0, `(.L_x_366) ;  /* 0x0000038000007945 */ /* 0x000fe20003800000 */
[----:B------:R-:W-:-:S05]  /*55d0*/  @P6 BRA `(.L_x_367) ;  /* 0x0000036000006947 */ /* 0x000fca0003800000 */
[C---:B----4-:R-:W-:Y:S01]  /*55e0*/  LEA R24, P0, R76.reuse, R28, 0x1 ;  /* 0x0000001c4c187211 */ /* 0x050fe200078008ff */
[----:B------:R-:W4:Y:S03]  /*55f0*/  LDS.128 R8, [R213+0xb100] ;  /* 0x00b10000d5087984 */ /* 0x000f260000000c00 */
[----:B-1----:R-:W-:Y:S02]  /*5600*/  LEA.HI.X R25, R76, R29, R77, 0x1, P0 ;  /* 0x0000001d4c197211 */ /* 0x002fe400000f0c4d */
        /* <DEDUP_REMOVED lines=14> */
[C---:B----4-:R-:W-:Y:S01]  /*56f0*/  @!P0 IMAD.U32 R18, R8.reuse, 0x10000, RZ ;  /* 0x0001000008128824 */ /* 0x050fe200078e00ff */
[----:B------:R-:W-:Y:S02]  /*5700*/  @!P0 LOP3.LUT R4, R8, 0xffff0000, RZ, 0xc0, !PT ;  /* 0xffff000008048812 */ /* 0x000fe400078ec0ff */
[C---:B------:R-:W-:Y:S02]  /*5710*/  @!P0 LOP3.LUT R5, R9.reuse, 0xffff0000, RZ, 0xc0, !PT ;  /* 0xffff000009058812 */ /* 0x040fe400078ec0ff */
[----:B------:R-:W-:Y:S01]  /*5720*/  @!P0 SHF.L.U32 R20, R9, 0x10, RZ ;  /* 0x0000001009148819 */ /* 0x000fe200000006ff */
[C---:B------:R-:W-:Y:S02]  /*5730*/  @!P0 FMUL.FTZ R22, R4.reuse, R17 ;  /* 0x0000001104168220 */ /* 0x040fe40000410000 */
[-C--:B------:R-:W-:Y:S02]  /*5740*/  @!P0 FMUL.FTZ R3, R4, R16.reuse ;  /* 0x0000001004038220 */ /* 0x080fe40000410000 */
[----:B------:R-:W-:Y:S02]  /*5750*/  @!P0 FMUL.FTZ R23, R5, R19 ;  /* 0x0000001305178220 */ /* 0x000fe40000410000 */
[----:B---3--:R-:W-:Y:S01]  /*5760*/  @!P0 FFMA.FTZ R32, R18, R16, -R22 ;  /* 0x0000001012208223 */ /* 0x008fe20000010816 */
        /* <DEDUP_REMOVED lines=29> */
.L_x_367:
[----:B------:R-:W-:Y:S05]  /*5940*/  BSYNC B0 ;  /* 0x0000000000007941 */ /* 0x000fea0003800000 */
.L_x_366:
[----:B------:R-:W-:Y:S11]  /*5950*/  ISETP.GE.AND P0, PT, R212, c[0x0][0x1d4], PT ;  /* 0x00007500d4007a0c */ /* 0x000ff60003f06270 */
[----:B------:R-:W-:Y:S02]  /*5960*/  @!UPT UIADD3 URZ, URZ, URZ, URZ ;  /* 0x0000003f3f3ff290 */ /* 0x000fe4000fffe03f */
[----:B------:R-:W-:-:S05]  /*5970*/  @P0 BRA `(.L_x_365) ;  /* 0x00002f3000000947 */ /* 0x000fca0003800000 */
[C---:B----4-:R-:W-:Y:S01]  /*5980*/  LEA R26, P0, R212.reuse, R28, 0x1 ;  /* 0x0000001cd41a7211 */ /* 0x050fe200078008ff */
[----:B-1----:R-:W1:Y:S03]  /*5990*/  LDS.128 R8, [R213+0xe900] ;  /* 0x00e90000d5087984 */ /* 0x002e660000000c00 */
[----:B------:R-:W-:Y:S02]  /*59a0*/  LEA.HI.X R27, R212, R29, R231, 0x1, P0 ;  /* 0x0000001dd41b7211 */ /* 0x000fe400000f0ce7 */
        /* <DEDUP_REMOVED lines=50> */
[----:B------:R1:W-:Y:S01]  /*5cd0*/  ST.E.128 [R26.64], R8 ;  /* 0x000000081a007985 */ /* 0x0003e2000c101d08 */
[----:B------:R-:W-:-:S05]  /*5ce0*/  BRA `(.L_x_365) ;  /* 0x00002bc000007947 */ /* 0x000fca0003800000 */
.L_x_344:
[C---:B------:R-:W-:Y:S01]  /*5cf0*/  IADD3 R169, R81.reuse, 0x20, RZ ;  /* 0x0000002051a97810 */ /* 0x040fe20007ffe0ff */
[----:B------:R-:W-:Y:S01]  /*5d00*/  CS2R R58, SRZ ;  /* 0x00000000003a7805 */ /* 0x000fe2000001ff00 */
[----:B------:R-:W-:Y:S01]  /*5d10*/  IADD3 R168, R81, 0x40, RZ ;  /* 0x0000004051a87810 */ /* 0x000fe20007ffe0ff */
[----:B------:R-:W-:Y:S01]  /*5d20*/  CS2R R56, SRZ ;  /* 0x0000000000387805 */ /* 0x000fe2000001ff00 */
[-C--:B------:R-:W-:Y:S01]  /*5d30*/  ISETP.GE.AND P3, PT, R169, R91.reuse, PT ;  /* 0x0000005ba900720c */ /* 0x080fe20003f66270 */
[----:B------:R-:W-:Y:S01]  /*5d40*/  CS2R R30, SRZ ;  /* 0x00000000001e7805 */ /* 0x000fe2000001ff00 */
[----:B------:R-:W-:Y:S01]  /*5d50*/  IADD3 R167, R81, 0x60, RZ ;  /* 0x0000006051a77810 */ /* 0x000fe20007ffe0ff */
[----:B------:R-:W-:Y:S01]  /*5d60*/  CS2R R28, SRZ ;  /* 0x00000000001c7805 */ /* 0x000fe2000001ff00 */
[----:B------:R-:W-:Y:S01]  /*5d70*/  ISETP.GE.OR P3, PT, R76, c[0x0][0x27c], P3 ;  /* 0x00009f004c007a0c */ /* 0x000fe20001f66670 */
[----:B------:R-:W-:Y:S01]  /*5d80*/  CS2R R34, SRZ ;  /* 0x0000000000227805 */ /* 0x000fe2000001ff00 */
[----:B------:R-:W-:Y:S01]  /*5d90*/  IADD3 R75, -R83, c[0x0][0x1d4], RZ ;  /* 0x00007500534b7a10 */ /* 0x000fe20007ffe1ff */
[----:B------:R-:W-:Y:S01]  /*5da0*/  CS2R R32, SRZ ;  /* 0x0000000000207805 */ /* 0x000fe2000001ff00 */
[----:B------:R-:W-:Y:S01]  /*5db0*/  CS2R R66, SRZ ;  /* 0x0000000000427805 */ /* 0x000fe2000001ff00 */
[----:B------:R-:W-:Y:S01]  /*5dc0*/  CS2R R64, SRZ ;  /* 0x0000000000407805 */ /* 0x000fe2000001ff00 */
[----:B------:R-:W-:Y:S01]  /*5dd0*/  CS2R R22, SRZ ;  /* 0x0000000000167805 */ /* 0x000fe2000001ff00 */
[----:B------:R-:W-:Y:S01]  /*5de0*/  CS2R R62, SRZ ;  /* 0x00000000003e7805 */ /* 0x000fe2000001ff00 */
[----:B------:R-:W-:Y:S01]  /*5df0*/  CS2R R60, SRZ ;  /* 0x00000000003c7805 */ /* 0x000fe2000001ff00 */
[----:B------:R-:W-:Y:S01]  /*5e00*/  CS2R R40, SRZ ;  /* 0x0000000000287805 */ /* 0x000fe2000001ff00 */
[----:B------:R1:W2:Y:S01]  /*5e10*/  SHFL.IDX PT, R51, R92, RZ, 0x181f ;  /* 0x00181fff5c337589 */ /* 0x0002a200000e0000 */
[----:B------:R-:W-:Y:S02]  /*5e20*/  BSSY B0, `(.L_x_368) ;  /* 0x00000df000007945 */ /* 0x000fe40003800000 */
[----:B------:R-:W-:Y:S04]  /*5e30*/  @!P3 IADD3 R3, P1, P0, R106, R42, R161 ;  /* 0x0000002a6a03b210 */ /* 0x000fe8000783e0a1 */
[----:B------:R-:W-:Y:S01]  /*5e40*/  @!P3 IADD3.X R4, R112, R44, R151, P1, P0 ;  /* 0x0000002c7004b210 */ /* 0x000fe20000fe0497 */
[----:B------:R1:W3:Y:S01]  /*5e50*/  SHFL.IDX PT, R50, R93, RZ, 0x181f ;  /* 0x00181fff5d327589 */ /* 0x0002e200000e0000 */
[----:B------:R-:W-:Y:S04]  /*5e60*/  @!P3 IADD3 R5, P1, P0, R104, R36, R162 ;  /* 0x000000246805b210 */ /* 0x000fe8000783e0a2 */
[C---:B------:R-:W-:Y:S02]  /*5e70*/  @!P3 IADD3.X R10, R111.reuse, R68, R152, P1, P0 ;  /* 0x000000446f0ab210 */ /* 0x040fe40000fe0498 */
[----:B------:R-:W-:Y:S04]  /*5e80*/  ISETP.GE.AND P1, PT, R168, R91, PT ;  /* 0x0000005ba800720c */ /* 0x000fe80003f26270 */
[----:B------:R-:W-:Y:S11]  /*5e90*/  ISETP.GE.OR P1, PT, R76, c[0x0][0x27c], P1 ;  /* 0x00009f004c007a0c */ /* 0x000ff60000f26670 */
[----:B------:R-:W-:Y:S02]  /*5ea0*/  @!UPT UIADD3 URZ, URZ, URZ, URZ ;  /* 0x0000003f3f3ff290 */ /* 0x000fe4000fffe03f */
[----:B------:R-:W-:Y:S04]  /*5eb0*/  @!P1 IADD3 R6, P4, P0, R106, R159, R42 ;  /* 0x0000009f6a069210 */ /* 0x000fe8000789e02a */
[----:B------:R-:W-:Y:S02]  /*5ec0*/  @!P1 IADD3.X R17, R112, R147, R44, P4, P0 ;  /* 0x0000009370119210 */ /* 0x000fe400027e042c */
[----:B------:R-:W-:Y:S04]  /*5ed0*/  @!P1 IADD3 R11, P4, P0, R104, R160, R36 ;  /* 0x000000a0680b9210 */ /* 0x000fe8000789e024 */
[----:B------:R-:W-:Y:S02]  /*5ee0*/  @!P1 IADD3.X R18, R111, R150, R68, P4, P0 ;  /* 0x000000966f129210 */ /* 0x000fe400027e0444 */
[-C--:B------:R-:W-:Y:S04]  /*5ef0*/  ISETP.GE.AND P0, PT, R167, R91.reuse, PT ;  /* 0x0000005ba700720c */ /* 0x080fe80003f06270 */
[----:B------:R-:W-:Y:S11]  /*5f00*/  ISETP.GE.OR P0, PT, R76, c[0x0][0x27c], P0 ;  /* 0x00009f004c007a0c */ /* 0x000ff60000706670 */
[----:B------:R-:W-:Y:S02]  /*5f10*/  @!UPT UIADD3 URZ, URZ, URZ, URZ ;  /* 0x0000003f3f3ff290 */ /* 0x000fe4000fffe03f */
[----:B------:R-:W-:Y:S04]  /*5f20*/  @!P0 IADD3 R15, P5, P4, R106, UR10, R42 ;  /* 0x0000000a6a0f8c10 */ /* 0x000fe8000fcbe02a */
[----:B------:R-:W-:Y:S02]  /*5f30*/  @!P0 IADD3.X R20, R112, UR13, R44, P5, P4 ;  /* 0x0000000d70148c10 */ /* 0x000fe4000afe842c */
[----:B------:R-:W-:Y:S04]  /*5f40*/  @!P0 IADD3 R19, P5, P4, R104, UR16, R36 ;  /* 0x0000001068138c10 */ /* 0x000fe8000fcbe024 */
[----:B------:R-:W-:Y:S02]  /*5f50*/  @!P0 IADD3.X R21, R111, UR14, R68, P5, P4 ;  /* 0x0000000e6f158c10 */ /* 0x000fe4000afe8444 */
[C---:B------:R-:W-:Y:S04]  /*5f60*/  @!P3 LEA R8, P4, R3.reuse, c[0x0][0x270], 0x1 ;  /* 0x00009c000308ba11 */ /* 0x040fe800078808ff */
[----:B------:R-:W-:Y:S02]  /*5f70*/  @!P3 LEA.HI.X R9, R3, c[0x0][0x274], R4, 0x1, P4 ;  /* 0x00009d000309ba11 */ /* 0x000fe400020f0c04 */
[C---:B------:R-:W-:Y:S04]  /*5f80*/  @!P3 LEA R4, P4, R5.reuse, c[0x0][0x288], 0x1 ;  /* 0x0000a2000504ba11 */ /* 0x040fe800078808ff */
[----:B------:R-:W-:Y:S02]  /*5f90*/  @!P3 LEA.HI.X R5, R5, c[0x0][0x28c], R10, 0x1, P4 ;  /* 0x0000a3000505ba11 */ /* 0x000fe400020f0c0a */
[C---:B------:R-:W-:Y:S03]  /*5fa0*/  @!P1 LEA R16, P4, R6.reuse, c[0x0][0x270], 0x1 ;  /* 0x00009c0006109a11 */ /* 0x040fe600078808ff */
[----:B------:R4:W2:Y:S01]  /*5fb0*/  @!P3 LDG.E.128 R56, [R4.64] ;  /* 0x000000080438b981 */ /* 0x0008a2000c1e1d00 */
[----:B------:R-:W-:Y:S02]  /*5fc0*/  @!P1 LEA.HI.X R17, R6, c[0x0][0x274], R17, 0x1, P4 ;  /* 0x00009d0006119a11 */ /* 0x000fe400020f0c11 */
[C---:B------:R-:W-:Y:S04]  /*5fd0*/  @!P1 LEA R10, P4, R11.reuse, c[0x0][0x288], 0x1 ;  /* 0x0000a2000b0a9a11 */ /* 0x040fe800078808ff */
[----:B------:R-:W-:Y:S01]  /*5fe0*/  @!P1 LEA.HI.X R11, R11, c[0x0][0x28c], R18, 0x1, P4 ;  /* 0x0000a3000b0b9a11 */ /* 0x000fe200020f0c12 */
[----:B------:R1:W2:Y:S01]  /*5ff0*/  @!P1 LDG.E.128 R28, [R16.64] ;  /* 0x00000008101c9981 */ /* 0x0002a2000c1e1d00 */
[C---:B------:R-:W-:Y:S04]  /*6000*/  @!P0 LEA R24, P4, R15.reuse, c[0x0][0x270], 0x1 ;  /* 0x00009c000f188a11 */ /* 0x040fe800078808ff */
[----:B------:R-:W-:Y:S02]  /*6010*/  @!P0 LEA.HI.X R25, R15, c[0x0][0x274], R20, 0x1, P4 ;  /* 0x00009d000f198a11 */ /* 0x000fe400020f0c14 */
[C---:B------:R-:W-:Y:S01]  /*6020*/  @!P0 LEA R18, P4, R19.reuse, c[0x0][0x288], 0x1 ;  /* 0x0000a20013128a11 */ /* 0x040fe200078808ff */
[----:B------:R1:W2:Y:S03]  /*6030*/  @!P1 LDG.E.128 R60, [R10.64] ;  /* 0x000000080a3c9981 */ /* 0x0002a6000c1e1d00 */
[----:B------:R-:W-:Y:S02]  /*6040*/  @!P0 LEA.HI.X R19, R19, c[0x0][0x28c], R21, 0x1, P4 ;  /* 0x0000a30013138a11 */ /* 0x000fe400020f0c15 */
[----:B------:R-:W-:Y:S03]  /*6050*/  CS2R R20, SRZ ;  /* 0x0000000000147805 */ /* 0x000fe6000001ff00 */
[----:B------:R2:W2:Y:S08]  /*6060*/  @!P0 LDG.E.128 R32, [R24.64] ;  /* 0x0000000818208981 */ /* 0x0004b0000c1e1d00 */
[----:B------:R-:W2:Y:S01]  /*6070*/  @!P0 LDG.E.128 R64, [R18.64] ;  /* 0x0000000812408981 */ /* 0x000ea2000c1e1d00 */
[-C--:B------:R-:W-:Y:S04]  /*6080*/  ISETP.GE.AND P0, PT, R81, R91.reuse, PT ;  /* 0x0000005b5100720c */ /* 0x080fe80003f06270 */
[----:B------:R-:W-:Y:S03]  /*6090*/  ISETP.GE.OR P0, PT, R76, c[0x0][0x27c], P0 ;  /* 0x00009f004c007a0c */ /* 0x000fe60000706670 */
[----:B------:R3:W2:Y:S01]  /*60a0*/  @!P3 LDG.E.128 R20, [R8.64] ;  /* 0x000000080814b981 */ /* 0x0006a2000c1e1d00 */
[----:B-1----:R-:W-:Y:S09]  /*60b0*/  CS2R R10, SRZ ;  /* 0x00000000000a7805 */ /* 0x002ff2000001ff00 */
[----:B------:R-:W-:Y:S02]  /*60c0*/  @!P0 IADD3 R3, P1, R106, R42, RZ ;  /* 0x0000002a6a038210 */ /* 0x000fe40007f3e0ff */
[----:B------:R-:W-:Y:S03]  /*60d0*/  CS2R R42, SRZ ;  /* 0x00000000002a7805 */ /* 0x000fe6000001ff00 */
[----:B----4-:R-:W-:Y:S01]  /*60e0*/  @!P0 IMAD.X R4, R44, 0x1, R112, P1 ;  /* 0x000000012c048824 */ /* 0x010fe200008e0670 */
[C---:B------:R-:W-:Y:S04]  /*60f0*/  @!P0 LEA R16, P1, R3.reuse, c[0x0][0x270], 0x1 ;  /* 0x00009c0003108a11 */ /* 0x040fe800078208ff */
[----:B------:R-:W-:Y:S02]  /*6100*/  @!P0 LEA.HI.X R17, R3, c[0x0][0x274], R4, 0x1, P1 ;  /* 0x00009d0003118a11 */ /* 0x000fe400008f0c04 */
[----:B------:R-:W-:Y:S01]  /*6110*/  @!P0 IADD3 R3, P1, R104, R36, RZ ;  /* 0x0000002468038210 */ /* 0x000fe20007f3e0ff */
[----:B---3--:R-:W-:Y:S04]  /*6120*/  CS2R R8, SRZ ;  /* 0x0000000000087805 */ /* 0x008fe8000001ff00 */
[----:B------:R-:W-:Y:S01]  /*6130*/  @!P0 IMAD.X R5, R68, 0x1, R111, P1 ;  /* 0x0000000144058824 */ /* 0x000fe200008e066f */
[C---:B------:R-:W-:Y:S01]  /*6140*/  @!P0 LEA R4, P1, R3.reuse, c[0x0][0x288], 0x1 ;  /* 0x0000a20003048a11 */ /* 0x040fe200078208ff */
[----:B------:R1:W5:Y:S03]  /*6150*/  @!P0 LDG.E.128 R8, [R16.64] ;  /* 0x0000000810088981 */ /* 0x000366000c1e1d00 */
[----:B------:R-:W-:Y:S02]  /*6160*/  @!P0 LEA.HI.X R5, R3, c[0x0][0x28c], R5, 0x1, P1 ;  /* 0x0000a30003058a11 */ /* 0x000fe400008f0c05 */
[----:B------:R-:W-:Y:S03]  /*6170*/  ISETP.GE.AND P1, PT, R76, c[0x0][0x27c], PT ;  /* 0x00009f004c007a0c */ /* 0x000fe60003f26270 */
[----:B------:R3:W5:Y:S01]  /*6180*/  @!P0 LDG.E.128 R40, [R4.64] ;  /* 0x0000000804288981 */ /* 0x000762000c1e1d00 */
[----:B------:R-:W-:Y:S01]  /*6190*/  ISETP.GE.OR P0, PT, R81, R91, P6 ;  /* 0x0000005b5100720c */ /* 0x000fe20003706670 */
[----:B--2---:R-:W-:Y:S02]  /*61a0*/  IMAD.MOV.U32 R6, RZ, RZ, R22 ;  /* 0x000000ffff067224 */ /* 0x004fe400078e0016 */
[----:B---3--:R-:W-:Y:S02]  /*61b0*/  IMAD.MOV.U32 R5, RZ, RZ, R23 ;  /* 0x000000ffff057224 */ /* 0x008fe400078e0017 */
[----:B------:R-:W-:Y:S02]  /*61c0*/  IMAD.MOV.U32 R4, RZ, RZ, R20 ;  /* 0x000000ffff047224 */ /* 0x000fe400078e0014 */
[----:B------:R-:W-:Y:S01]  /*61d0*/  IMAD.MOV.U32 R3, RZ, RZ, R21 ;  /* 0x000000ffff037224 */ /* 0x000fe200078e0015 */
[----:B------:R-:W-:Y:S01]  /*61e0*/  PRMT R26, R5, 0x5410, R6 ;  /* 0x00005410051a7816 */ /* 0x000fe20000000006 */
        /* <DEDUP_REMOVED lines=29> */
[----:B------:R-:W-:Y:S04]  /*63c0*/  PRMT R73, R6, 0x5410, R5 ;  /* 0x0000541006497816 */ /* 0x000fe80000000005 */
[----:B------:R-:W-:Y:S01]  /*63d0*/  PRMT R72, R3, 0x5410, R4 ;  /* 0x0000541003487816 */ /* 0x000fe20000000004 */
[----:B------:R-:W-:-:S05]  /*63e0*/  @P0 BRA `(.L_x_369) ;  /* 0x0000082000000947 */ /* 0x000fca0003800000 */
[----:B-1----:R-:W-:Y:S01]  /*63f0*/  SEL R3, R83, R75, !P2 ;  /* 0x0000004b53037207 */ /* 0x002fe20005000000 */
[----:B------:R-:W-:Y:S01]  /*6400*/  LDS.128 R52, [R131+0x8100] ;  /* 0x0081000083347984 */ /* 0x000fe20000000c00 */
[----:B-----5:R-:W-:Y:S01]  /*6410*/  @!P1 SHF.R.U64 R6, R8, 0x10, R9 ;  /* 0x0000001008069819 */ /* 0x020fe20000001209 */
[C---:B------:R-:W-:Y:S01]  /*6420*/  IMAD.SHL.U32 R45, R81.reuse, 0x40, RZ ;  /* 0x00000040512d7824 */ /* 0x040fe200078e00ff */
[----:B------:R-:W-:Y:S01]  /*6430*/  SHF.R.S32.HI R4, RZ, 0x1f, R3 ;  /* 0x0000001fff047819 */ /* 0x000fe20000011403 */
[----:B------:R-:W-:Y:S01]  /*6440*/  IMAD.SHL.U32 R46, R81, 0x40, RZ ;  /* 0x00000040512e7824 */ /* 0x000fe200078e00ff */
[----:B------:R-:W-:Y:S01]  /*6450*/  MOV R15, R9 ;  /* 0x00000009000f7202 */ /* 0x000fe20000000f00 */
[----:B------:R-:W-:Y:S01]  /*6460*/  IMAD.MOV.U32 R44, RZ, RZ, R40 ;  /* 0x000000ffff2c7224 */ /* 0x000fe200078e0028 */
[----:B------:R-:W-:Y:S01]  /*6470*/  LEA.HI R3, R4, R3, RZ, 0x4 ;  /* 0x0000000304037211 */ /* 0x000fe200078f20ff */
[----:B------:R-:W-:Y:S01]  /*6480*/  IMAD.MOV.U32 R5, RZ, RZ, R8 ;  /* 0x000000ffff057224 */ /* 0x000fe200078e0008 */
[----:B------:R-:W-:Y:S01]  /*6490*/  LOP3.LUT R46, R46, 0x1c0, RZ, 0xc0, !PT ;  /* 0x000001c02e2e7812 */ /* 0x000fe200078ec0ff */
[----:B------:R-:W-:Y:S01]  /*64a0*/  IMAD.MOV.U32 R48, RZ, RZ, R43 ;  /* 0x000000ffff307224 */ /* 0x000fe200078e002b */
[----:B------:R-:W-:Y:S02]  /*64b0*/  LEA.HI.SX32 R3, R3, R74, 0x1c ;  /* 0x0000004a03037211 */ /* 0x000fe400078fe2ff */
[----:B------:R-:W-:Y:S02]  /*64c0*/  @!P1 PRMT R5, R5, 0x5410, R6 ;  /* 0x0000541005059816 */ /* 0x000fe40000000006 */
[----:B------:R-:W-:Y:S01]  /*64d0*/  SHF.R.S32.HI R4, RZ, 0x1f, R3 ;  /* 0x0000001fff047819 */ /* 0x000fe20000011403 */
[----:B------:R-:W-:Y:S01]  /*64e0*/  IMAD.SHL.U32 R89, R3, 0x8, RZ ;  /* 0x0000000803597824 */ /* 0x000fe200078e00ff */
[----:B------:R-:W-:Y:S02]  /*64f0*/  LOP3.LUT R45, R45, 0x1c0, RZ, 0xc0, !PT ;  /* 0x000001c02d2d7812 */ /* 0x000fe400078ec0ff */
[----:B------:R-:W-:Y:S02]  /*6500*/  LEA.HI R4, R4, R3, RZ, 0x3 ;  /* 0x0000000304047211 */ /* 0x000fe400078f18ff */
[----:B------:R-:W-:Y:S02]  /*6510*/  SHF.R.U32.HI R45, RZ, 0x3, R45 ;  /* 0x00000003ff2d7819 */ /* 0x000fe4000001162d */
[----:B------:R-:W-:Y:S02]  /*6520*/  SHF.R.S32.HI R3, RZ, 0x3, R4 ;  /* 0x00000003ff037819 */ /* 0x000fe40000011404 */
[----:B------:R-:W-:Y:S01]  /*6530*/  LOP3.LUT R4, R46, 0x38, R89, 0xf8, !PT ;  /* 0x000000382e047812 */ /* 0x000fe200078ef859 */
[--C-:B------:R-:W-:Y:S01]  /*6540*/  IMAD.MOV.U32 R46, RZ, RZ, R41.reuse ;  /* 0x000000ffff2e7224 */ /* 0x100fe200078e0029 */
[----:B------:R-:W-:Y:S01]  /*6550*/  @!P1 SHF.R.U64 R40, R40, 0x10, R41 ;  /* 0x0000001028289819 */ /* 0x000fe20000001229 */
[----:B------:R-:W-:Y:S01]  /*6560*/  IMAD R3, R3, 0x1c00, R7 ;  /* 0x00001c0003037824 */ /* 0x000fe200078e0207 */
[----:B------:R-:W-:Y:S02]  /*6570*/  LOP3.LUT R4, R4, R45, RZ, 0x3c, !PT ;  /* 0x0000002d04047212 */ /* 0x000fe400078e3cff */
[----:B------:R-:W-:Y:S02]  /*6580*/  @!P1 PRMT R40, R44, 0x5410, R40 ;  /* 0x000054102c289816 */ /* 0x000fe40000000028 */
[----:B------:R-:W-:Y:S01]  /*6590*/  @!P1 SHF.R.U64 R8, R10, 0x10, R11 ;  /* 0x000000100a089819 */ /* 0x000fe2000000120b */
[----:B------:R-:W-:Y:S01]  /*65a0*/  IMAD.IADD R3, R3, 0x1, R4 ;  /* 0x0000000103037824 */ /* 0x000fe200078e0204 */
[----:B------:R-:W-:Y:S01]  /*65b0*/  MOV R24, R11 ;  /* 0x0000000b00187202 */ /* 0x000fe20000000f00 */
[----:B------:R-:W-:Y:S01]  /*65c0*/  IMAD.MOV.U32 R4, RZ, RZ, R10 ;  /* 0x000000ffff047224 */ /* 0x000fe200078e000a */
[----:B------:R-:W-:Y:S02]  /*65d0*/  @!P1 SHF.R.U32.HI R49, RZ, 0x10, R43 ;  /* 0x00000010ff319819 */ /* 0x000fe4000001162b */
[----:B------:R-:W-:Y:S02]  /*65e0*/  SHF.L.U32 R3, R3, 0x1, RZ ;  /* 0x0000000103037819 */ /* 0x000fe400000006ff */
[----:B------:R-:W-:Y:S02]  /*65f0*/  @!P1 PRMT R49, R48, 0x5410, R49 ;  /* 0x0000541030319816 */ /* 0x000fe40000000031 */
[----:B------:R-:W-:Y:S01]  /*6600*/  @!P1 SHF.R.U32.HI R45, RZ, 0x10, R41 ;  /* 0x00000010ff2d9819 */ /* 0x000fe20000011629 */
[----:B------:R-:W-:Y:S01]  /*6610*/  IMAD.MOV.U32 R41, RZ, RZ, R42 ;  /* 0x000000ffff297224 */ /* 0x000fe200078e002a */
[----:B------:R1:W2:Y:S01]  /*6620*/  LDS.128 R16, [R3+0x8100] ;  /* 0x0081000003107984 */ /* 0x0002a20000000c00 */
[----:B------:R-:W-:Y:S02]  /*6630*/  @!P1 SHF.R.U64 R42, R42, 0x10, R43 ;  /* 0x000000102a2a9819 */ /* 0x000fe4000000122b */
[----:B------:R-:W-:Y:S02]  /*6640*/  @!P1 PRMT R43, R46, 0x5410, R45 ;  /* 0x000054102e2b9816 */ /* 0x000fe4000000002d */
[----:B------:R-:W-:Y:S05]  /*6650*/  @!P1 PRMT R47, R41, 0x5410, R42 ;  /* 0x00005410292f9816 */ /* 0x000fea000000002a */
[C---:B------:R-:W-:Y:S01]  /*6660*/  @!P1 IMAD.U32 R45, R47.reuse, 0x10000, RZ ;  /* 0x000100002f2d9824 */ /* 0x040fe200078e00ff */
[----:B------:R-:W-:Y:S02]  /*6670*/  @!P1 LOP3.LUT R47, R47, 0xffff0000, RZ, 0xc0, !PT ;  /* 0xffff00002f2f9812 */ /* 0x000fe400078ec0ff */
[----:B-1----:R-:W-:Y:S02]  /*6680*/  @!P1 SHF.R.U32.HI R3, RZ, 0x10, R9 ;  /* 0x00000010ff039819 */ /* 0x002fe40000011609 */
[----:B------:R-:W-:Y:S02]  /*6690*/  @!P1 SHF.R.U32.HI R9, RZ, 0x10, R11 ;  /* 0x00000010ff099819 */ /* 0x000fe4000001160b */
[----:B------:R-:W-:Y:S02]  /*66a0*/  @!P1 PRMT R10, R15, 0x5410, R3 ;  /* 0x000054100f0a9816 */ /* 0x000fe40000000003 */
[----:B------:R-:W-:Y:S02]  /*66b0*/  @!P1 PRMT R24, R24, 0x5410, R9 ;  /* 0x0000541018189816 */ /* 0x000fe40000000009 */
[----:B------:R-:W-:Y:S02]  /*66c0*/  @!P1 LOP3.LUT R15, R40, 0xffff0000, RZ, 0xc0, !PT ;  /* 0xffff0000280f9812 */ /* 0x000fe400078ec0ff */
[----:B------:R-:W-:Y:S01]  /*66d0*/  @!P1 PRMT R11, R4, 0x5410, R8 ;  /* 0x00005410040b9816 */ /* 0x000fe20000000008 */
[----:B------:R-:W-:Y:S02]  /*66e0*/  @!P1 IMAD.U32 R8, R40, 0x10000, RZ ;  /* 0x0001000028089824 */ /* 0x000fe400078e00ff */
[C---:B------:R-:W-:Y:S01]  /*66f0*/  @!P1 IMAD.U32 R4, R5.reuse, 0x10000, RZ ;  /* 0x0001000005049824 */ /* 0x040fe200078e00ff */
[----:B------:R-:W-:Y:S01]  /*6700*/  @!P1 LOP3.LUT R5, R5, 0xffff0000, RZ, 0xc0, !PT ;  /* 0xffff000005059812 */ /* 0x000fe200078ec0ff */
[----:B--2---:R-:W-:Y:S01]  /*6710*/  @!P1 IMAD.U32 R3, R16, 0x10000, RZ ;  /* 0x0001000010039824 */ /* 0x004fe200078e00ff */
[----:B------:R-:W-:Y:S02]  /*6720*/  @!P1 SHF.L.U32 R9, R52, 0x10, RZ ;  /* 0x0000001034099819 */ /* 0x000fe400000006ff */
[----:B------:R-:W-:Y:S01]  /*6730*/  @!P1 LOP3.LUT R6, R16, 0xffff0000, RZ, 0xc0, !PT ;  /* 0xffff000010069812 */ /* 0x000fe200078ec0ff */
[C---:B------:R-:W-:Y:S01]  /*6740*/  @!P1 FMUL.FTZ R41, R3.reuse, R8 ;  /* 0x0000000803299220 */ /* 0x040fe20000410000 */
[----:B------:R-:W-:Y:S01]  /*6750*/  @!P1 LOP3.LUT R40, R52, 0xffff0000, RZ, 0xc0, !PT ;  /* 0xffff000034289812 */ /* 0x000fe200078ec0ff */
[-C--:B------:R-:W-:Y:S01]  /*6760*/  @!P1 FMUL.FTZ R3, R3, R4.reuse ;  /* 0x0000000403039220 */ /* 0x080fe20000410000 */
[----:B------:R-:W-:Y:S01]  /*6770*/  @!P1 SHF.L.U32 R42, R53, 0x10, RZ ;  /* 0x00000010352a9819 */ /* 0x000fe200000006ff */
[----:B------:R-:W-:Y:S02]  /*6780*/  @!P1 FFMA.FTZ R88, R9, R4, -R41 ;  /* 0x0000000409589223 */ /* 0x000fe40000010829 */
[----:B------:R-:W-:Y:S02]  /*6790*/  @!P1 FFMA.FTZ R3, R8, R9, R3 ;  /* 0x0000000908039223 */ /* 0x000fe40000010003 */
[C---:B------:R-:W-:Y:S02]  /*67a0*/  @!P1 FMUL.FTZ R9, R6.reuse, R15 ;  /* 0x0000000f06099220 */ /* 0x040fe40000410000 */
[C---:B------:R-:W-:Y:S01]  /*67b0*/  @!P1 IMAD.U32 R41, R43.reuse, 0x10000, RZ ;  /* 0x000100002b299824 */ /* 0x040fe200078e00ff */
[----:B------:R-:W-:Y:S01]  /*67c0*/  @!P1 LOP3.LUT R43, R43, 0xffff0000, RZ, 0xc0, !PT ;  /* 0xffff00002b2b9812 */ /* 0x000fe200078ec0ff */
[C---:B------:R-:W-:Y:S02]  /*67d0*/  @!P1 IMAD.U32 R8, R17.reuse, 0x10000, RZ ;  /* 0x0001000011089824 */ /* 0x040fe400078e00ff */
[-C--:B------:R-:W-:Y:S02]  /*67e0*/  @!P1 FMUL.FTZ R4, R6, R5.reuse ;  /* 0x0000000506049220 */ /* 0x080fe40000410000 */
[----:B------:R-:W-:Y:S01]  /*67f0*/  @!P1 FFMA.FTZ R84, R40, R5, -R9 ;  /* 0x0000000528549223 */ /* 0x000fe20000010809 */
[----:B------:R-:W-:Y:S01]  /*6800*/  @!P1 LOP3.LUT R9, R17, 0xffff0000, RZ, 0xc0, !PT ;  /* 0xffff000011099812 */ /* 0x000fe200078ec0ff */
[----:B------:R-:W-:Y:S02]  /*6810*/  @!P1 IMAD.U32 R6, R10, 0x10000, RZ ;  /* 0x000100000a069824 */ /* 0x000fe400078e00ff */
[----:B------:R-:W-:Y:S01]  /*6820*/  @!P1 FMUL.FTZ R44, R8, R41 ;  /* 0x00000029082c9220 */ /* 0x000fe20000410000 */
[----:B------:R-:W-:Y:S01]  /*6830*/  @!P1 F2FP.BF16.PACK_AB R88, R84, R88 ;  /* 0x000000585458923e */ /* 0x000fe200000010ff */
[-C--:B------:R-:W-:Y:S01]  /*6840*/  @!P1 FMUL.FTZ R5, R8, R6.reuse ;  /* 0x0000000608059220 */ /* 0x080fe20000410000 */
[----:B------:R-:W-:Y:S01]  /*6850*/  @!P1 LOP3.LUT R8, R10, 0xffff0000, RZ, 0xc0, !PT ;  /* 0xffff00000a089812 */ /* 0x000fe200078ec0ff */
[----:B------:R-:W-:Y:S01]  /*6860*/  @!P1 FFMA.FTZ R90, R42, R6, -R44 ;  /* 0x000000062a5a9223 */ /* 0x000fe2000001082c */
[----:B------:R-:W-:Y:S01]  /*6870*/  @!P1 LOP3.LUT R44, R53, 0xffff0000, RZ, 0xc0, !PT ;  /* 0xffff0000352c9812 */ /* 0x000fe200078ec0ff */
[C---:B------:R-:W-:Y:S02]  /*6880*/  @!P1 FMUL.FTZ R46, R9.reuse, R43 ;  /* 0x0000002b092e9220 */ /* 0x040fe40000410000 */
[----:B------:R-:W-:Y:S02]  /*6890*/  @!P1 IMAD.U32 R10, R18, 0x10000, RZ ;  /* 0x00010000120a9824 */ /* 0x000fe400078e00ff */
[-C--:B------:R-:W-:Y:S01]  /*68a0*/  @!P1 FFMA.FTZ R86, R44, R8.reuse, -R46 ;  /* 0x000000082c569223 */ /* 0x080fe2000001082e */
[----:B------:R-:W-:Y:S01]  /*68b0*/  @!P1 SHF.L.U32 R46, R54, 0x10, RZ ;  /* 0x00000010362e9819 */ /* 0x000fe200000006ff */
[----:B------:R-:W-:Y:S02]  /*68c0*/  @!P1 FMUL.FTZ R6, R9, R8 ;  /* 0x0000000809069220 */ /* 0x000fe40000410000 */
[C---:B------:R-:W-:Y:S01]  /*68d0*/  @!P1 IMAD.U32 R9, R11.reuse, 0x10000, RZ ;  /* 0x000100000b099824 */ /* 0x040fe200078e00ff */
[----:B------:R-:W-:Y:S01]  /*68e0*/  @!P1 F2FP.BF16.PACK_AB R86, R86, R90 ;  /* 0x0000005a5656923e */ /* 0x000fe200000010ff */
[C---:B------:R-:W-:Y:S02]  /*68f0*/  @!P1 FMUL.FTZ R48, R10.reuse, R45 ;  /* 0x0000002d0a309220 */ /* 0x040fe40000410000 */
[-C--:B------:R-:W-:Y:S01]  /*6900*/  @!P1 FMUL.FTZ R8, R10, R9.reuse ;  /* 0x000000090a089220 */ /* 0x080fe20000410000 */
[----:B------:R-:W-:Y:S01]  /*6910*/  @!P1 LOP3.LUT R10, R11, 0xffff0000, RZ, 0xc0, !PT ;  /* 0xffff00000b0a9812 */ /* 0x000fe200078ec0ff */
[----:B------:R-:W-:Y:S01]  /*6920*/  @!P1 FFMA.FTZ R85, R46, R9, -R48 ;  /* 0x000000092e559223 */ /* 0x000fe20000010830 */
[----:B------:R-:W-:Y:S01]  /*6930*/  @!P1 LOP3.LUT R9, R18, 0xffff0000, RZ, 0xc0, !PT ;  /* 0xffff000012099812 */ /* 0x000fe200078ec0ff */
[----:B------:R-:W-:Y:S01]  /*6940*/  @!P1 FFMA.FTZ R4, R15, R40, R4 ;  /* 0x000000280f049223 */ /* 0x000fe20000010004 */
[----:B------:R-:W-:Y:S01]  /*6950*/  @!P1 LOP3.LUT R40, R54, 0xffff0000, RZ, 0xc0, !PT ;  /* 0xffff000036289812 */ /* 0x000fe200078ec0ff */
[----:B------:R-:W-:Y:S02]  /*6960*/  @!P1 IMAD.U32 R48, R49, 0x10000, RZ ;  /* 0x0001000031309824 */ /* 0x000fe400078e00ff */
[C---:B------:R-:W-:Y:S02]  /*6970*/  @!P1 FMUL.FTZ R11, R9.reuse, R47 ;  /* 0x0000002f090b9220 */ /* 0x040fe40000410000 */
[-C--:B------:R-:W-:Y:S02]  /*6980*/  @!P1 FMUL.FTZ R9, R9, R10.reuse ;  /* 0x0000000a09099220 */ /* 0x080fe40000410000 */
[----:B------:R-:W-:Y:S01]  /*6990*/  @!P1 FFMA.FTZ R87, R40, R10, -R11 ;  /* 0x0000000a28579223 */ /* 0x000fe2000001080b */
[C---:B------:R-:W-:Y:S01]  /*69a0*/  @!P1 SHF.L.U32 R10, R24.reuse, 0x10, RZ ;  /* 0x00000010180a9819 */ /* 0x040fe200000006ff */
[----:B------:R-:W-:Y:S02]  /*69b0*/  @!P1 IMAD.U32 R11, R19, 0x10000, RZ ;  /* 0x00010000130b9824 */ /* 0x000fe400078e00ff */
[----:B------:R-:W-:Y:S01]  /*69c0*/  @!P1 FFMA.FTZ R5, R41, R42, R5 ;  /* 0x0000002a29059223 */ /* 0x000fe20000010005 */
[----:B------:R-:W-:Y:S01]  /*69d0*/  @!P1 F2FP.BF16.PACK_AB R87, R87, R85 ;  /* 0x000000555757923e */ /* 0x000fe200000010ff */
[----:B------:R-:W-:Y:S01]  /*69e0*/  @!P1 IMAD.U32 R41, R55, 0x10000, RZ ;  /* 0x0001000037299824 */ /* 0x000fe200078e00ff */
[----:B------:R-:W-:Y:S01]  /*69f0*/  @!P1 LOP3.LUT R42, R49, 0xffff0000, RZ, 0xc0, !PT ;  /* 0xffff0000312a9812 */ /* 0x000fe200078ec0ff */
[----:B------:R-:W-:Y:S01]  /*6a00*/  @!P1 FMUL.FTZ R15, R11, R48 ;  /* 0x000000300b0f9220 */ /* 0x000fe20000410000 */
[----:B------:R-:W-:Y:S01]  /*6a10*/  @!P1 LOP3.LUT R49, R55, 0xffff0000, RZ, 0xc0, !PT ;  /* 0xffff000037319812 */ /* 0x000fe200078ec0ff */
[----:B------:R-:W-:Y:S02]  /*6a20*/  @!P1 FFMA.FTZ R6, R43, R44, R6 ;  /* 0x0000002c2b069223 */ /* 0x000fe40000010006 */
[-C--:B------:R-:W-:Y:S01]  /*6a30*/  @!P1 FFMA.FTZ R84, R41, R10.reuse, -R15 ;  /* 0x0000000a29549223 */ /* 0x080fe2000001080f */
[----:B------:R-:W-:Y:S01]  /*6a40*/  @!P1 LOP3.LUT R15, R19, 0xffff0000, RZ, 0xc0, !PT ;  /* 0xffff0000130f9812 */ /* 0x000fe200078ec0ff */
[----:B------:R-:W-:Y:S01]  /*6a50*/  @!P1 FMUL.FTZ R10, R11, R10 ;  /* 0x0000000a0b0a9220 */ /* 0x000fe20000410000 */
[----:B------:R-:W-:Y:S01]  /*6a60*/  @!P1 LOP3.LUT R11, R24, 0xffff0000, RZ, 0xc0, !PT ;  /* 0xffff0000180b9812 */ /* 0x000fe200078ec0ff */
[----:B------:R-:W-:Y:S01]  /*6a70*/  @!P1 FFMA.FTZ R8, R45, R46, R8 ;  /* 0x0000002e2d089223 */ /* 0x000fe20000010008 */
[----:B------:R-:W-:Y:S01]  /*6a80*/  @!P1 F2FP.BF16.PACK_AB R5, R6, R5 ;  /* 0x000000050605923e */ /* 0x000fe200000010ff */
[----:B------:R-:W-:Y:S02]  /*6a90*/  @!P1 FMUL.FTZ R24, R15, R42 ;  /* 0x0000002a0f189220 */ /* 0x000fe40000410000 */
[----:B------:R-:W-:Y:S02]  /*6aa0*/  @!P1 FFMA.FTZ R9, R47, R40, R9 ;  /* 0x000000282f099223 */ /* 0x000fe40000010009 */
[-C--:B------:R-:W-:Y:S02]  /*6ab0*/  @!P1 FFMA.FTZ R24, R49, R11.reuse, -R24 ;  /* 0x0000000b31189223 */ /* 0x080fe40000010818 */
[----:B------:R-:W-:Y:S01]  /*6ac0*/  @!P1 FMUL.FTZ R11, R15, R11 ;  /* 0x0000000b0f0b9220 */ /* 0x000fe20000410000 */
[----:B------:R-:W-:Y:S01]  /*6ad0*/  @!P1 F2FP.BF16.PACK_AB R15, R4, R3 ;  /* 0x00000003040f923e */ /* 0x000fe200000010ff */
[----:B------:R-:W-:Y:S01]  /*6ae0*/  @!P1 FFMA.FTZ R10, R48, R41, R10 ;  /* 0x00000029300a9223 */ /* 0x000fe2000001000a */
[----:B------:R-:W-:Y:S01]  /*6af0*/  @!P1 F2FP.BF16.PACK_AB R24, R24, R84 ;  /* 0x000000541818923e */ /* 0x000fe200000010ff */
[----:B------:R-:W-:Y:S01]  /*6b00*/  @!P1 FFMA.FTZ R11, R42, R49, R11 ;  /* 0x000000312a0b9223 */ /* 0x000fe2000001000b */
[C---:B------:R-:W-:Y:S01]  /*6b10*/  LEA R84, P0, R94.reuse, R50, 0x1 ;  /* 0x000000325e547211 */ /* 0x040fe200078008ff */
[----:B------:R-:W-:Y:S01]  /*6b20*/  @!P1 IMAD.MOV.U32 R52, RZ, RZ, R88 ;  /* 0x000000ffff349224 */ /* 0x000fe200078e0058 */
[----:B------:R-:W-:Y:S01]  /*6b30*/  @!P1 MOV R55, R24 ;  /* 0x0000001800379202 */ /* 0x000fe20000000f00 */
[----:B------:R-:W-:Y:S01]  /*6b40*/  @!P1 IMAD.MOV.U32 R53, RZ, RZ, R86 ;  /* 0x000000ffff359224 */ /* 0x000fe200078e0056 */
[----:B------:R-:W-:Y:S01]  /*6b50*/  LEA.HI.X R85, R94, R51, R108, 0x1, P0 ;  /* 0x000000335e557211 */ /* 0x000fe200000f0c6c */
[----:B------:R-:W-:Y:S01]  /*6b60*/  @!P1 IMAD.MOV.U32 R54, RZ, RZ, R87 ;  /* 0x000000ffff369224 */ /* 0x000fe200078e0057 */
[----:B------:R-:W-:Y:S01]  /*6b70*/  ISETP.GE.AND P0, PT, R89, c[0x0][0x1d4], PT ;  /* 0x0000750059007a0c */ /* 0x000fe20003f06270 */
[----:B------:R-:W-:Y:S01]  /*6b80*/  @!P1 IMAD.MOV.U32 R16, RZ, RZ, R15 ;  /* 0x000000ffff109224 */ /* 0x000fe200078e000f */
[----:B------:R-:W-:Y:S01]  /*6b90*/  @!P1 F2FP.BF16.PACK_AB R3, R11, R10 ;  /* 0x0000000a0b03923e */ /* 0x000fe200000010ff */
[----:B------:R-:W-:Y:S01]  /*6ba0*/  @!P1 IMAD.MOV.U32 R17, RZ, RZ, R5 ;  /* 0x000000ffff119224 */ /* 0x000fe200078e0005 */
[----:B------:R1:W-:Y:S01]  /*6bb0*/  ST.E.128 [R84.64], R52 ;  /* 0x0000003454007985 */ /* 0x0003e2000c101d08 */
[----:B------:R-:W-:Y:S02]  /*6bc0*/  @!P1 F2FP.BF16.PACK_AB R4, R9, R8 ;  /* 0x000000080904923e */ /* 0x000fe400000010ff */
[----:B------:R-:W-:Y:S02]  /*6bd0*/  @!P1 IMAD.MOV.U32 R19, RZ, RZ, R3 ;  /* 0x000000ffff139224 */ /* 0x000fe400078e0003 */
[----:B------:R-:W-:Y:S04]  /*6be0*/  @!P1 MOV R18, R4 ;  /* 0x0000000400129202 */ /* 0x000fe80000000f00 */
[----:B------:R-:W-:Y:S05]  /*6bf0*/  @!P0 IMAD.WIDE R50, R89, 0x2, R50 ;  /* 0x0000000259328825 */ /* 0x000fea00078e0232 */
[----:B------:R1:W-:Y:S02]  /*6c00*/  @!P0 ST.E.128 [R50.64], R16 ;  /* 0x0000001032008985 */ /* 0x0003e4000c101d08 */
.L_x_369:
[----:B-1----:R-:W-:Y:S05]  /*6c10*/  BSYNC B0 ;  /* 0x0000000000007941 */ /* 0x002fea0003800000 */
.L_x_368:
[----:B------:R1:W2:Y:S01]  /*6c20*/  SHFL.IDX PT, R45, R92, 0x1, 0x181f ;  /* 0x00381f005c2d7f89 */ /* 0x0002a200000e0000 */
[----:B------:R-:W-:Y:S01]  /*6c30*/  ISETP.GE.OR P0, PT, R169, R91, P6 ;  /* 0x0000005ba900720c */ /* 0x000fe20003706670 */
[----:B------:R-:W-:Y:S02]  /*6c40*/  BSSY B0, `(.L_x_370) ;  /* 0x000007f000007945 */ /* 0x000fe40003800000 */
[----:B------:R1:W3:Y:S10]  /*6c50*/  SHFL.IDX PT, R44, R93, 0x1, 0x181f ;  /* 0x00381f005d2c7f89 */ /* 0x0002f400000e0000 */
[----:B------:R-:W-:-:S05]  /*6c60*/  @P0 BRA `(.L_x_371) ;  /* 0x000007c000000947 */ /* 0x000fca0003800000 */
[----:B------:R-:W-:Y:S01]  /*6c70*/  SEL R3, R83, R75, !P2 ;  /* 0x0000004b53037207 */ /* 0x000fe20005000000 */
[----:B------:R-:W4:Y:S01]  /*6c80*/  LDS.128 R48, [R130+0x8100] ;  /* 0x0081000082307984 */ /* 0x000f220000000c00 */
[C---:B------:R-:W-:Y:S02]  /*6c90*/  IADD3 R5, R81.reuse, 0x20, RZ ;  /* 0x0000002051057810 */ /* 0x040fe40007ffe0ff */
[----:B------:R-:W-:Y:S02]  /*6ca0*/  SHF.R.S32.HI R4, RZ, 0x1f, R3 ;  /* 0x0000001fff047819 */ /* 0x000fe40000011403 */
[----:B------:R-:W-:Y:S01]  /*6cb0*/  IADD3 R6, R81, 0x20, RZ ;  /* 0x0000002051067810 */ /* 0x000fe20007ffe0ff */
[----:B------:R-:W-:Y:S01]  /*6cc0*/  IMAD.SHL.U32 R5, R5, 0x40, RZ ;  /* 0x0000004005057824 */ /* 0x000fe200078e00ff */
[----:B------:R-:W-:Y:S02]  /*6cd0*/  LEA.HI R3, R4, R3, RZ, 0x4 ;  /* 0x0000000304037211 */ /* 0x000fe400078f20ff */
[----:B---3--:R-:W-:Y:S01]  /*6ce0*/  LEA R84, P0, R94, R44, 0x1 ;  /* 0x0000002c5e547211 */ /* 0x008fe200078008ff */
[----:B------:R-:W-:Y:S01]  /*6cf0*/  IMAD.SHL.U32 R6, R6, 0x40, RZ ;  /* 0x0000004006067824 */ /* 0x000fe200078e00ff */
[----:B------:R-:W-:Y:S02]  /*6d00*/  LEA.HI.SX32 R3, R3, R74, 0x1c ;  /* 0x0000004a03037211 */ /* 0x000fe400078fe2ff */
[----:B--2---:R-:W-:Y:S02]  /*6d10*/  LEA.HI.X R85, R94, R45, R108, 0x1, P0 ;  /* 0x0000002d5e557211 */ /* 0x004fe400000f0c6c */
[----:B------:R-:W-:Y:S01]  /*6d20*/  SHF.R.S32.HI R4, RZ, 0x1f, R3 ;  /* 0x0000001fff047819 */ /* 0x000fe20000011403 */
[----:B------:R-:W-:Y:S01]  /*6d30*/  IMAD.SHL.U32 R24, R3, 0x8, RZ ;  /* 0x0000000803187824 */ /* 0x000fe200078e00ff */
[----:B------:R-:W-:Y:S02]  /*6d40*/  LOP3.LUT R6, R6, 0x1c0, RZ, 0xc0, !PT ;  /* 0x000001c006067812 */ /* 0x000fe400078ec0ff */
[----:B------:R-:W-:Y:S02]  /*6d50*/  LEA.HI R4, R4, R3, RZ, 0x3 ;  /* 0x0000000304047211 */ /* 0x000fe400078f18ff */
[----:B------:R-:W-:Y:S02]  /*6d60*/  LOP3.LUT R5, R5, 0x1c0, RZ, 0xc0, !PT ;  /* 0x000001c005057812 */ /* 0x000fe400078ec0ff */
[----:B------:R-:W-:Y:S02]  /*6d70*/  SHF.R.S32.HI R3, RZ, 0x3, R4 ;  /* 0x00000003ff037819 */ /* 0x000fe40000011404 */
[----:B------:R-:W-:Y:S02]  /*6d80*/  LOP3.LUT R4, R6, 0x38, R24, 0xf8, !PT ;  /* 0x0000003806047812 */ /* 0x000fe400078ef818 */
[----:B------:R-:W-:Y:S01]  /*6d90*/  SHF.R.U32.HI R5, RZ, 0x3, R5 ;  /* 0x00000003ff057819 */ /* 0x000fe20000011605 */
[----:B------:R-:W-:Y:S01]  /*6da0*/  IMAD R3, R3, 0x1c00, R12 ;  /* 0x00001c0003037824 */ /* 0x000fe200078e020c */
[----:B------:R-:W-:Y:S02]  /*6db0*/  ISETP.GE.AND P0, PT, R24, c[0x0][0x1d4], PT ;  /* 0x0000750018007a0c */ /* 0x000fe40003f06270 */
[----:B------:R-:W-:Y:S02]  /*6dc0*/  LOP3.LUT R4, R4, R5, RZ, 0x3c, !PT ;  /* 0x0000000504047212 */ /* 0x000fe400078e3cff */
[----:B-----5:R-:W-:Y:S02]  /*6dd0*/  @!P1 SHF.R.U64 R8, R56, 0x10, R57 ;  /* 0x0000001038089819 */ /* 0x020fe40000001239 */
[----:B------:R-:W-:Y:S01]  /*6de0*/  @!P1 SHF.R.U64 R5, R20, 0x10, R21 ;  /* 0x0000001014059819 */ /* 0x000fe20000001215 */
[----:B------:R-:W-:Y:S01]  /*6df0*/  IMAD.IADD R3, R3, 0x1, R4 ;  /* 0x0000000103037824 */ /* 0x000fe200078e0204 */
[----:B------:R-:W-:Y:S02]  /*6e00*/  @!P1 SHF.R.U32.HI R9, RZ, 0x10, R57 ;  /* 0x00000010ff099819 */ /* 0x000fe40000011639 */
[----:B------:R-:W-:Y:S01]  /*6e10*/  @!P1 PRMT R10, R25, 0x5432, R5 ;  /* 0x00005432190a9816 */ /* 0x000fe20000000005 */
[----:B------:R-:W-:Y:S01]  /*6e20*/  IMAD.SHL.U32 R3, R3, 0x2, RZ ;  /* 0x0000000203037824 */ /* 0x000fe200078e00ff */
[----:B----4-:R-:W-:Y:S01]  /*6e30*/  @!P1 LOP3.LUT R47, R51, 0xffff0000, RZ, 0xc0, !PT ;  /* 0xffff0000332f9812 */ /* 0x010fe200078ec0ff */
[C---:B------:R-:W-:Y:S01]  /*6e40*/  @!P1 IMAD.U32 R41, R50.reuse, 0x10000, RZ ;  /* 0x0001000032299824 */ /* 0x040fe200078e00ff */
[----:B------:R-:W-:Y:S02]  /*6e50*/  @!P1 LOP3.LUT R43, R50, 0xffff0000, RZ, 0xc0, !PT ;  /* 0xffff0000322b9812 */ /* 0x000fe400078ec0ff */
[----:B------:R2:W3:Y:S01]  /*6e60*/  LDS.128 R16, [R3+0x8100] ;  /* 0x0081000003107984 */ /* 0x0004e20000000c00 */
[----:B------:R-:W-:Y:S02]  /*6e70*/  @!P1 SHF.R.U32.HI R4, RZ, 0x10, R21 ;  /* 0x00000010ff049819 */ /* 0x000fe40000011615 */
[----:B------:R-:W-:Y:S02]  /*6e80*/  @!P1 PRMT R21, R68, 0x5432, R9 ;  /* 0x0000543244159816 */ /* 0x000fe40000000009 */
[--C-:B------:R-:W-:Y:S02]  /*6e90*/  @!P1 SHF.R.U64 R11, R58, 0x10, R59.reuse ;  /* 0x000000103a0b9819 */ /* 0x100fe4000000123b */
[----:B------:R-:W-:Y:S02]  /*6ea0*/  @!P1 SHF.R.U32.HI R15, RZ, 0x10, R59 ;  /* 0x00000010ff0f9819 */ /* 0x000fe4000001163b */
[C---:B------:R-:W-:Y:S01]  /*6eb0*/  @!P1 PRMT R42, R69.reuse, 0x5432, R11 ;  /* 0x00005432452a9816 */ /* 0x040fe2000000000b */
[----:B------:R-:W-:Y:S01]  /*6ec0*/  @!P1 IMAD.U32 R11, R48, 0x10000, RZ ;  /* 0x00010000300b9824 */ /* 0x000fe200078e00ff */
[----:B------:R-:W-:Y:S02]  /*6ed0*/  @!P1 PRMT R40, R69, 0x5410, R15 ;  /* 0x0000541045289816 */ /* 0x000fe4000000000f */
[----:B------:R-:W-:Y:S01]  /*6ee0*/  @!P1 PRMT R9, R25, 0x5410, R4 ;  /* 0x0000541019099816 */ /* 0x000fe20000000004 */
[----:B------:R-:W-:Y:S01]  /*6ef0*/  @!P1 IMAD.U32 R4, R10, 0x10000, RZ ;  /* 0x000100000a049824 */ /* 0x000fe200078e00ff */
[--C-:B------:R-:W-:Y:S02]  /*6f00*/  @!P1 SHF.R.U32.HI R6, RZ, 0x10, R23.reuse ;  /* 0x00000010ff069819 */ /* 0x100fe40000011617 */
[----:B------:R-:W-:Y:S02]  /*6f10*/  @!P1 LOP3.LUT R46, R40, 0xffff0000, RZ, 0xc0, !PT ;  /* 0xffff0000282e9812 */ /* 0x000fe400078ec0ff */
[----:B------:R-:W-:Y:S01]  /*6f20*/  @!P1 PRMT R15, R26, 0x5410, R6 ;  /* 0x000054101a0f9816 */ /* 0x000fe20000000006 */
[----:B------:R-:W-:Y:S01]  /*6f30*/  @!P1 IMAD.U32 R6, R9, 0x10000, RZ ;  /* 0x0001000009069824 */ /* 0x000fe200078e00ff */
[----:B--2---:R-:W-:Y:S01]  /*6f40*/  @!P1 SHF.R.U64 R3, R22, 0x10, R23 ;  /* 0x0000001016039819 */ /* 0x004fe20000001217 */
[----:B------:R-:W-:Y:S01]  /*6f50*/  @!P1 IMAD.U32 R23, R21, 0x10000, RZ ;  /* 0x0001000015179824 */ /* 0x000fe200078e00ff */
[----:B------:R-:W-:Y:S01]  /*6f60*/  @!P1 PRMT R22, R68, 0x5410, R8 ;  /* 0x0000541044169816 */ /* 0x000fe20000000008 */
[----:B------:R-:W-:Y:S01]  /*6f70*/  @!P0 IMAD.WIDE R68, R24, 0x2, R44 ;  /* 0x0000000218448825 */ /* 0x000fe200078e022c */
[----:B------:R-:W-:Y:S02]  /*6f80*/  @!P1 SHF.L.U32 R45, R51, 0x10, RZ ;  /* 0x00000010332d9819 */ /* 0x000fe400000006ff */
[----:B------:R-:W-:Y:S01]  /*6f90*/  @!P1 PRMT R20, R26, 0x5432, R3 ;  /* 0x000054321a149816 */ /* 0x000fe20000000003 */
[----:B------:R-:W-:Y:S02]  /*6fa0*/  @!P1 IMAD.U32 R8, R22, 0x10000, RZ ;  /* 0x0001000016089824 */ /* 0x000fe400078e00ff */
[----:B------:R-:W-:Y:S02]  /*6fb0*/  @!P1 IMAD.U32 R24, R49, 0x10000, RZ ;  /* 0x0001000031189824 */ /* 0x000fe400078e00ff */
[----:B------:R-:W-:Y:S02]  /*6fc0*/  @!P1 IMAD.U32 R44, R40, 0x10000, RZ ;  /* 0x00010000282c9824 */ /* 0x000fe400078e00ff */
[----:B---3--:R-:W-:Y:S01]  /*6fd0*/  @!P1 IMAD.U32 R5, R17, 0x10000, RZ ;  /* 0x0001000011059824 */ /* 0x008fe200078e00ff */
[----:B------:R-:W-:Y:S03]  /*6fe0*/  @!P1 SHF.L.U32 R3, R16, 0x10, RZ ;  /* 0x0000001010039819 */ /* 0x000fe600000006ff */
[----:B------:R-:W-:Y:S02]  /*6ff0*/  @!P1 FMUL.FTZ R26, R5, R23 ;  /* 0x00000017051a9220 */ /* 0x000fe40000410000 */
[C---:B------:R-:W-:Y:S02]  /*7000*/  @!P1 FMUL.FTZ R25, R3.reuse, R8 ;  /* 0x0000000803199220 */ /* 0x040fe40000410000 */
[-C--:B------:R-:W-:Y:S02]  /*7010*/  @!P1 FMUL.FTZ R3, R3, R4.reuse ;  /* 0x0000000403039220 */ /* 0x080fe40000410000 */
[----:B------:R-:W-:Y:S01]  /*7020*/  @!P1 FFMA.FTZ R59, R11, R4, -R25 ;  /* 0x000000040b3b9223 */ /* 0x000fe20000010819 */
[----:B------:R-:W-:Y:S01]  /*7030*/  @!P1 LOP3.LUT R25, R21, 0xffff0000, RZ, 0xc0, !PT ;  /* 0xffff000015199812 */ /* 0x000fe200078ec0ff */
[----:B------:R-:W-:Y:S01]  /*7040*/  @!P1 FFMA.FTZ R3, R8, R11, R3 ;  /* 0x0000000b08039223 */ /* 0x000fe20000010003 */
[----:B------:R-:W-:Y:S01]  /*7050*/  @!P1 LOP3.LUT R8, R16, 0xffff0000, RZ, 0xc0, !PT ;  /* 0xffff000010089812 */ /* 0x000fe200078ec0ff */
[-C--:B------:R-:W-:Y:S01]  /*7060*/  @!P1 FMUL.FTZ R5, R5, R6.reuse ;  /* 0x0000000605059220 */ /* 0x080fe20000410000 */
[----:B------:R-:W-:Y:S01]  /*7070*/  @!P1 LOP3.LUT R21, R22, 0xffff0000, RZ, 0xc0, !PT ;  /* 0xffff000016159812 */ /* 0x000fe200078ec0ff */
[----:B------:R-:W-:Y:S01]  /*7080*/  @!P1 FFMA.FTZ R58, R24, R6, -R26 ;  /* 0x00000006183a9223 */ /* 0x000fe2000001081a */
[----:B------:R-:W-:Y:S02]  /*7090*/  @!P1 LOP3.LUT R6, R17, 0xffff0000, RZ, 0xc0, !PT ;  /* 0xffff000011069812 */ /* 0x000fe400078ec0ff */
[----:B------:R-:W-:Y:S01]  /*70a0*/  @!P1 LOP3.LUT R22, R48, 0xffff0000, RZ, 0xc0, !PT ;  /* 0xffff000030169812 */ /* 0x000fe200078ec0ff */
[----:B------:R-:W-:Y:S01]  /*70b0*/  @!P1 FMUL.FTZ R11, R8, R21 ;  /* 0x00000015080b9220 */ /* 0x000fe20000410000 */
[----:B------:R-:W-:Y:S02]  /*70c0*/  @!P1 LOP3.LUT R26, R49, 0xffff0000, RZ, 0xc0, !PT ;  /* 0xffff0000311a9812 */ /* 0x000fe400078ec0ff */
[----:B------:R-:W-:Y:S02]  /*70d0*/  @!P1 LOP3.LUT R4, R9, 0xffff0000, RZ, 0xc0, !PT ;  /* 0xffff000009049812 */ /* 0x000fe400078ec0ff */
[----:B------:R-:W-:Y:S01]  /*70e0*/  @!P1 LOP3.LUT R9, R10, 0xffff0000, RZ, 0xc0, !PT ;  /* 0xffff00000a099812 */ /* 0x000fe200078ec0ff */
[C---:B------:R-:W-:Y:S02]  /*70f0*/  @!P1 FMUL.FTZ R10, R6.reuse, R25 ;  /* 0x00000019060a9220 */ /* 0x040fe40000410000 */
[-C--:B------:R-:W-:Y:S02]  /*7100*/  @!P1 FMUL.FTZ R6, R6, R4.reuse ;  /* 0x0000000406069220 */ /* 0x080fe40000410000 */
[-C--:B------:R-:W-:Y:S01]  /*7110*/  @!P1 FFMA.FTZ R56, R22, R9.reuse, -R11 ;  /* 0x0000000916389223 */ /* 0x080fe2000001080b */
[C---:B------:R-:W-:Y:S01]  /*7120*/  @!P1 LOP3.LUT R11, R19.reuse, 0xffff0000, RZ, 0xc0, !PT ;  /* 0xffff0000130b9812 */ /* 0x040fe200078ec0ff */
[----:B------:R-:W-:Y:S02]  /*7130*/  @!P1 FFMA.FTZ R57, R26, R4, -R10 ;  /* 0x000000041a399223 */ /* 0x000fe4000001080a */
[----:B------:R-:W-:Y:S02]  /*7140*/  @!P1 IMAD.U32 R10, R19, 0x10000, RZ ;  /* 0x00010000130a9824 */ /* 0x000fe400078e00ff */
[----:B------:R-:W-:Y:S01]  /*7150*/  @!P1 FMUL.FTZ R4, R8, R9 ;  /* 0x0000000908049220 */ /* 0x000fe20000410000 */
[C---:B------:R-:W-:Y:S01]  /*7160*/  @!P1 LOP3.LUT R9, R15.reuse, 0xffff0000, RZ, 0xc0, !PT ;  /* 0xffff00000f099812 */ /* 0x040fe200078ec0ff */
[----:B------:R-:W-:Y:S02]  /*7170*/  @!P1 IMAD.U32 R8, R15, 0x10000, RZ ;  /* 0x000100000f089824 */ /* 0x000fe400078e00ff */
[C---:B------:R-:W-:Y:S02]  /*7180*/  @!P1 FMUL.FTZ R15, R10.reuse, R44 ;  /* 0x0000002c0a0f9220 */ /* 0x040fe40000410000 */
[----:B------:R-:W-:Y:S02]  /*7190*/  @!P1 FMUL.FTZ R40, R11, R46 ;  /* 0x0000002e0b289220 */ /* 0x000fe40000410000 */
[-C--:B------:R-:W-:Y:S02]  /*71a0*/  @!P1 FMUL.FTZ R10, R10, R8.reuse ;  /* 0x000000080a0a9220 */ /* 0x080fe40000410000 */
[----:B------:R-:W-:Y:S01]  /*71b0*/  @!P1 FFMA.FTZ R55, R45, R8, -R15 ;  /* 0x000000082d379223 */ /* 0x000fe2000001080f */
[C---:B------:R-:W-:Y:S01]  /*71c0*/  @!P1 SHF.L.U32 R8, R18.reuse, 0x10, RZ ;  /* 0x0000001012089819 */ /* 0x040fe200000006ff */
[-C--:B------:R-:W-:Y:S01]  /*71d0*/  @!P1 FFMA.FTZ R54, R47, R9.reuse, -R40 ;  /* 0x000000092f369223 */ /* 0x080fe20000010828 */
[----:B------:R-:W-:Y:S01]  /*71e0*/  @!P1 LOP3.LUT R15, R18, 0xffff0000, RZ, 0xc0, !PT ;  /* 0xffff0000120f9812 */ /* 0x000fe200078ec0ff */
[C---:B------:R-:W-:Y:S01]  /*71f0*/  @!P1 IMAD.U32 R40, R42.reuse, 0x10000, RZ ;  /* 0x000100002a289824 */ /* 0x040fe200078e00ff */
[----:B------:R-:W-:Y:S01]  /*7200*/  @!P1 LOP3.LUT R42, R42, 0xffff0000, RZ, 0xc0, !PT ;  /* 0xffff00002a2a9812 */ /* 0x000fe200078ec0ff */
[----:B------:R-:W-:Y:S02]  /*7210*/  @!P1 FMUL.FTZ R11, R11, R9 ;  /* 0x000000090b0b9220 */ /* 0x000fe40000410000 */
[C---:B------:R-:W-:Y:S01]  /*7220*/  @!P1 IMAD.U32 R9, R20.reuse, 0x10000, RZ ;  /* 0x0001000014099824 */ /* 0x040fe200078e00ff */
[----:B------:R-:W-:Y:S01]  /*7230*/  @!P1 LOP3.LUT R20, R20, 0xffff0000, RZ, 0xc0, !PT ;  /* 0xffff000014149812 */ /* 0x000fe200078ec0ff */
[----:B------:R-:W-:Y:S02]  /*7240*/  @!P1 FMUL.FTZ R52, R8, R40 ;  /* 0x0000002808349220 */ /* 0x000fe40000410000 */
[----:B------:R-:W-:Y:S02]  /*7250*/  @!P1 FMUL.FTZ R53, R15, R42 ;  /* 0x0000002a0f359220 */ /* 0x000fe40000410000 */
[----:B------:R-:W-:Y:S01]  /*7260*/  @!P1 FFMA.FTZ R4, R21, R22, R4 ;  /* 0x0000001615049223 */ /* 0x000fe20000010004 */
[----:B------:R-:W-:Y:S01]  /*7270*/  @!P1 F2FP.BF16.PACK_AB R22, R54, R55 ;  /* 0x000000373616923e */ /* 0x000fe200000010ff */
[-C--:B------:R-:W-:Y:S02]  /*7280*/  @!P1 FMUL.FTZ R8, R8, R9.reuse ;  /* 0x0000000908089220 */ /* 0x080fe40000410000 */
[----:B------:R-:W-:Y:S02]  /*7290*/  @!P1 FFMA.FTZ R5, R23, R24, R5 ;  /* 0x0000001817059223 */ /* 0x000fe40000010005 */
[----:B------:R-:W-:Y:S02]  /*72a0*/  @!P1 FFMA.FTZ R52, R41, R9, -R52 ;  /* 0x0000000929349223 */ /* 0x000fe40000010834 */
[-C--:B------:R-:W-:Y:S01]  /*72b0*/  @!P1 FMUL.FTZ R9, R15, R20.reuse ;  /* 0x000000140f099220 */ /* 0x080fe20000410000 */
[----:B------:R-:W-:Y:S01]  /*72c0*/  @!P1 F2FP.BF16.PACK_AB R15, R56, R59 ;  /* 0x0000003b380f923e */ /* 0x000fe200000010ff */
[----:B------:R-:W-:Y:S01]  /*72d0*/  @!P1 FFMA.FTZ R53, R43, R20, -R53 ;  /* 0x000000142b359223 */ /* 0x000fe20000010835 */
[----:B------:R-:W-:Y:S01]  /*72e0*/  @!P1 F2FP.BF16.PACK_AB R20, R57, R58 ;  /* 0x0000003a3914923e */ /* 0x000fe200000010ff */
[----:B------:R-:W-:Y:S02]  /*72f0*/  @!P1 FFMA.FTZ R6, R25, R26, R6 ;  /* 0x0000001a19069223 */ /* 0x000fe40000010006 */
[----:B------:R-:W-:Y:S01]  /*7300*/  @!P1 FFMA.FTZ R8, R40, R41, R8 ;  /* 0x0000002928089223 */ /* 0x000fe20000010008 */
[----:B------:R-:W-:Y:S01]  /*7310*/  @!P1 F2FP.BF16.PACK_AB R21, R53, R52 ;  /* 0x000000343515923e */ /* 0x000fe200000010ff */
[----:B------:R-:W-:Y:S01]  /*7320*/  @!P1 FFMA.FTZ R9, R42, R43, R9 ;  /* 0x0000002b2a099223 */ /* 0x000fe20000010009 */
[----:B------:R-:W-:Y:S01]  /*7330*/  @!P1 F2FP.BF16.PACK_AB R5, R6, R5 ;  /* 0x000000050605923e */ /* 0x000fe200000010ff */
[----:B------:R-:W-:Y:S02]  /*7340*/  @!P1 FFMA.FTZ R10, R44, R45, R10 ;  /* 0x0000002d2c0a9223 */ /* 0x000fe4000001000a */
[----:B------:R-:W-:Y:S02]  /*7350*/  @!P1 FFMA.FTZ R11, R46, R47, R11 ;  /* 0x0000002f2e0b9223 */ /* 0x000fe4000001000b */
[----:B------:R-:W-:Y:S01]  /*7360*/  @!P1 IMAD.MOV.U32 R48, RZ, RZ, R15 ;  /* 0x000000ffff309224 */ /* 0x000fe200078e000f */
[----:B------:R-:W-:Y:S01]  /*7370*/  @!P1 F2FP.BF16.PACK_AB R15, R4, R3 ;  /* 0x00000003040f923e */ /* 0x000fe200000010ff */
[----:B------:R-:W-:Y:S01]  /*7380*/  @!P1 IMAD.MOV.U32 R49, RZ, RZ, R20 ;  /* 0x000000ffff319224 */ /* 0x000fe200078e0014 */
[----:B------:R-:W-:Y:S01]  /*7390*/  @!P1 F2FP.BF16.PACK_AB R4, R9, R8 ;  /* 0x000000080904923e */ /* 0x000fe200000010ff */
[----:B------:R-:W-:Y:S01]  /*73a0*/  @!P1 IMAD.MOV.U32 R50, RZ, RZ, R21 ;  /* 0x000000ffff329224 */ /* 0x000fe200078e0015 */
[----:B------:R-:W-:Y:S01]  /*73b0*/  @!P1 F2FP.BF16.PACK_AB R3, R11, R10 ;  /* 0x0000000a0b03923e */ /* 0x000fe200000010ff */
[----:B------:R-:W-:Y:S01]  /*73c0*/  @!P1 IMAD.MOV.U32 R51, RZ, RZ, R22 ;  /* 0x000000ffff339224 */ /* 0x000fe200078e0016 */
[----:B------:R-:W-:Y:S01]  /*73d0*/  @!P1 MOV R16, R15 ;  /* 0x0000000f00109202 */ /* 0x000fe20000000f00 */
[----:B------:R-:W-:Y:S02]  /*73e0*/  @!P1 IMAD.MOV.U32 R17, RZ, RZ, R5 ;  /* 0x000000ffff119224 */ /* 0x000fe400078e0005 */
[----:B------:R-:W-:Y:S01]  /*73f0*/  @!P1 IMAD.MOV.U32 R18, RZ, RZ, R4 ;  /* 0x000000ffff129224 */ /* 0x000fe200078e0004 */
[----:B------:R2:W-:Y:S01]  /*7400*/  ST.E.128 [R84.64], R48 ;  /* 0x0000003054007985 */ /* 0x0005e2000c101d08 */
[----:B------:R-:W-:Y:S07]  /*7410*/  @!P1 IMAD.MOV.U32 R19, RZ, RZ, R3 ;  /* 0x000000ffff139224 */ /* 0x000fee00078e0003 */
[----:B------:R2:W-:Y:S02]  /*7420*/  @!P0 ST.E.128 [R68.64], R16 ;  /* 0x0000001044008985 */ /* 0x0005e4000c101d08 */
.L_x_371:
[----:B------:R-:W-:Y:S05]  /*7430*/  BSYNC B0 ;  /* 0x0000000000007941 */ /* 0x000fea0003800000 */
.L_x_370:
[----:B------:R4:W1:Y:S01]  /*7440*/  SHFL.IDX PT, R25, R92, 0x2, 0x181f ;  /* 0x00581f005c197f89 */ /* 0x00086200000e0000 */
[----:B------:R-:W-:Y:S01]  /*7450*/  ISETP.GE.OR P0, PT, R168, R91, P6 ;  /* 0x0000005ba800720c */ /* 0x000fe20003706670 */
[----:B------:R-:W-:Y:S02]  /*7460*/  BSSY B0, `(.L_x_372) ;  /* 0x000007f000007945 */ /* 0x000fe40003800000 */
[----:B------:R4:W3:Y:S10]  /*7470*/  SHFL.IDX PT, R24, R93, 0x2, 0x181f ;  /* 0x00581f005d187f89 */ /* 0x0008f400000e0000 */
[----:B------:R-:W-:-:S05]  /*7480*/  @P0 BRA `(.L_x_373) ;  /* 0x000007c000000947 */ /* 0x000fca0003800000 */
[----:B------:R-:W-:Y:S01]  /*7490*/  SEL R3, R83, R75, !P2 ;  /* 0x0000004b53037207 */ /* 0x000fe20005000000 */
[----:B--23--:R-:W2:Y:S01]  /*74a0*/  LDS.128 R44, [R129+0x8100] ;  /* 0x00810000812c7984 */ /* 0x00cea20000000c00 */
[C---:B------:R-:W-:Y:S02]  /*74b0*/  IADD3 R5, R81.reuse, 0x40, RZ ;  /* 0x0000004051057810 */ /* 0x040fe40007ffe0ff */
[----:B------:R-:W-:Y:S02]  /*74c0*/  SHF.R.S32.HI R4, RZ, 0x1f, R3 ;  /* 0x0000001fff047819 */ /* 0x000fe40000011403 */
[----:B------:R-:W-:Y:S01]  /*74d0*/  IADD3 R6, R81, 0x40, RZ ;  /* 0x0000004051067810 */ /* 0x000fe20007ffe0ff */
[----:B------:R-:W-:Y:S01]  /*74e0*/  IMAD.SHL.U32 R5, R5, 0x40, RZ ;  /* 0x0000004005057824 */ /* 0x000fe200078e00ff */
[----:B------:R-:W-:Y:S02]  /*74f0*/  LEA.HI R3, R4, R3, RZ, 0x4 ;  /* 0x0000000304037211 */ /* 0x000fe400078f20ff */
[----:B------:R-:W-:Y:S01]  /*7500*/  LEA R52, P0, R94, R24, 0x1 ;  /* 0x000000185e347211 */ /* 0x000fe200078008ff */
[----:B------:R-:W-:Y:S01]  /*7510*/  IMAD.SHL.U32 R6, R6, 0x40, RZ ;  /* 0x0000004006067824 */ /* 0x000fe200078e00ff */
[----:B------:R-:W-:Y:S02]  /*7520*/  LEA.HI.SX32 R3, R3, R74, 0x1c ;  /* 0x0000004a03037211 */ /* 0x000fe400078fe2ff */
[----:B-1----:R-:W-:Y:S02]  /*7530*/  LEA.HI.X R53, R94, R25, R108, 0x1, P0 ;  /* 0x000000195e357211 */ /* 0x002fe400000f0c6c */
[----:B------:R-:W-:Y:S01]  /*7540*/  SHF.R.S32.HI R4, RZ, 0x1f, R3 ;  /* 0x0000001fff047819 */ /* 0x000fe20000011403 */
[----:B------:R-:W-:Y:S01]  /*7550*/  IMAD.SHL.U32 R23, R3, 0x8, RZ ;  /* 0x0000000803177824 */ /* 0x000fe200078e00ff */
[----:B------:R-:W-:Y:S02]  /*7560*/  LOP3.LUT R6, R6, 0x1c0, RZ, 0xc0, !PT ;  /* 0x000001c006067812 */ /* 0x000fe400078ec0ff */
[----:B------:R-:W-:Y:S02]  /*7570*/  LEA.HI R4, R4, R3, RZ, 0x3 ;  /* 0x0000000304047211 */ /* 0x000fe400078f18ff */
[----:B------:R-:W-:Y:S02]  /*7580*/  LOP3.LUT R5, R5, 0x1c0, RZ, 0xc0, !PT ;  /* 0x000001c005057812 */ /* 0x000fe400078ec0ff */
[----:B------:R-:W-:Y:S02]  /*7590*/  SHF.R.S32.HI R3, RZ, 0x3, R4 ;  /* 0x00000003ff037819 */ /* 0x000fe40000011404 */
[----:B------:R-:W-:Y:S02]  /*75a0*/  SHF.R.U32.HI R5, RZ, 0x3, R5 ;  /* 0x00000003ff057819 */ /* 0x000fe40000011605 */
[----:B------:R-:W-:Y:S01]  /*75b0*/  LOP3.LUT R4, R6, 0x38, R23, 0xf8, !PT ;  /* 0x0000003806047812 */ /* 0x000fe200078ef817 */
[----:B------:R-:W-:Y:S01]  /*75c0*/  IMAD R3, R3, 0x1c00, R13 ;  /* 0x00001c0003037824 */ /* 0x000fe200078e020d */
[----:B------:R-:W-:Y:S02]  /*75d0*/  ISETP.GE.AND P0, PT, R23, c[0x0][0x1d4], PT ;  /* 0x0000750017007a0c */ /* 0x000fe40003f06270 */
[----:B------:R-:W-:Y:S02]  /*75e0*/  LOP3.LUT R4, R4, R5, RZ, 0x3c, !PT ;  /* 0x0000000504047212 */ /* 0x000fe400078e3cff */
[----:B------:R-:W-:Y:S02]  /*75f0*/  @!P1 SHF.R.U64 R5, R30, 0x10, R31 ;  /* 0x000000101e059819 */ /* 0x000fe4000000121f */
[----:B-----5:R-:W-:Y:S01]  /*7600*/  @!P1 SHF.R.U32.HI R11, RZ, 0x10, R63 ;  /* 0x00000010ff0b9819 */ /* 0x020fe2000001163f */
[----:B------:R-:W-:Y:S01]  /*7610*/  IMAD.IADD R3, R3, 0x1, R4 ;  /* 0x0000000103037824 */ /* 0x000fe200078e0204 */
[----:B------:R-:W-:Y:S02]  /*7620*/  @!P1 SHF.R.U64 R8, R60, 0x10, R61 ;  /* 0x000000103c089819 */ /* 0x000fe4000000123d */
[----:B------:R-:W-:Y:S01]  /*7630*/  @!P1 SHF.R.U64 R20, R62, 0x10, R63 ;  /* 0x000000103e149819 */ /* 0x000fe2000000123f */
[----:B------:R-:W-:Y:S01]  /*7640*/  IMAD.SHL.U32 R3, R3, 0x2, RZ ;  /* 0x0000000203037824 */ /* 0x000fe200078e00ff */
[----:B--2---:R-:W-:Y:S01]  /*7650*/  @!P1 LOP3.LUT R41, R47, 0xffff0000, RZ, 0xc0, !PT ;  /* 0xffff00002f299812 */ /* 0x004fe200078ec0ff */
[----:B------:R-:W-:Y:S01]  /*7660*/  @!P0 IMAD.WIDE R56, R23, 0x2, R24 ;  /* 0x0000000217388825 */ /* 0x000fe200078e0218 */
[----:B------:R-:W-:Y:S02]  /*7670*/  @!P1 LOP3.LUT R30, R46, 0xffff0000, RZ, 0xc0, !PT ;  /* 0xffff00002e1e9812 */ /* 0x000fe400078ec0ff */
[----:B------:R1:W2:Y:S01]  /*7680*/  LDS.128 R16, [R3+0x8100] ;  /* 0x0081000003107984 */ /* 0x0002a20000000c00 */
[----:B------:R-:W-:Y:S01]  /*7690*/  @!P1 IMAD.U32 R24, R45, 0x10000, RZ ;  /* 0x000100002d189824 */ /* 0x000fe200078e00ff */
[----:B------:R-:W-:Y:S02]  /*76a0*/  @!P1 PRMT R22, R70, 0x5410, R8 ;  /* 0x0000541046169816 */ /* 0x000fe40000000008 */
[----:B------:R-:W-:Y:S02]  /*76b0*/  @!P1 SHF.R.U32.HI R6, RZ, 0x10, R31 ;  /* 0x00000010ff069819 */ /* 0x000fe4000001161f */
[----:B------:R-:W-:Y:S01]  /*76c0*/  @!P1 SHF.R.U32.HI R9, RZ, 0x10, R61 ;  /* 0x00000010ff099819 */ /* 0x000fe2000001163d */
[----:B------:R-:W-:Y:S01]  /*76d0*/  @!P1 IMAD.U32 R8, R22, 0x10000, RZ ;  /* 0x0001000016089824 */ /* 0x000fe200078e00ff */
[----:B------:R-:W-:Y:S02]  /*76e0*/  @!P1 PRMT R15, R36, 0x5410, R6 ;  /* 0x00005410240f9816 */ /* 0x000fe40000000006 */
[----:B------:R-:W-:Y:S02]  /*76f0*/  @!P1 PRMT R21, R70, 0x5432, R9 ;  /* 0x0000543246159816 */ /* 0x000fe40000000009 */
[--C-:B------:R-:W-:Y:S03]  /*7700*/  @!P1 SHF.R.U32.HI R4, RZ, 0x10, R29.reuse ;  /* 0x00000010ff049819 */ /* 0x100fe6000001161d */
[----:B------:R-:W-:Y:S01]  /*7710*/  @!P1 IMAD.U32 R23, R21, 0x10000, RZ ;  /* 0x0001000015179824 */ /* 0x000fe200078e00ff */
[----:B------:R-:W-:Y:S05]  /*7720*/  @!P1 PRMT R9, R27, 0x5410, R4 ;  /* 0x000054101b099816 */ /* 0x000fea0000000004 */
[----:B------:R-:W-:Y:S01]  /*7730*/  @!P1 IMAD.U32 R6, R9, 0x10000, RZ ;  /* 0x0001000009069824 */ /* 0x000fe200078e00ff */
[----:B-1----:R-:W-:Y:S01]  /*7740*/  @!P1 SHF.R.U64 R3, R28, 0x10, R29 ;  /* 0x000000101c039819 */ /* 0x002fe2000000121d */
[----:B------:R-:W-:Y:S01]  /*7750*/  @!P1 IMAD.U32 R28, R46, 0x10000, RZ ;  /* 0x000100002e1c9824 */ /* 0x000fe200078e00ff */
[----:B------:R-:W-:Y:S02]  /*7760*/  @!P1 PRMT R29, R71, 0x5432, R20 ;  /* 0x00005432471d9816 */ /* 0x000fe40000000014 */
[----:B------:R-:W-:Y:S02]  /*7770*/  @!P1 PRMT R10, R27, 0x5432, R3 ;  /* 0x000054321b0a9816 */ /* 0x000fe40000000003 */
[----:B------:R-:W-:Y:S02]  /*7780*/  @!P1 PRMT R20, R36, 0x5432, R5 ;  /* 0x0000543224149816 */ /* 0x000fe40000000005 */
[----:B------:R-:W-:Y:S01]  /*7790*/  @!P1 SHF.L.U32 R36, R47, 0x10, RZ ;  /* 0x000000102f249819 */ /* 0x000fe200000006ff */
[----:B------:R-:W-:Y:S01]  /*77a0*/  @!P1 IMAD.U32 R4, R10, 0x10000, RZ ;  /* 0x000100000a049824 */ /* 0x000fe200078e00ff */
[----:B------:R-:W-:Y:S01]  /*77b0*/  @!P1 PRMT R27, R71, 0x5410, R11 ;  /* 0x00005410471b9816 */ /* 0x000fe2000000000b */
[----:B------:R-:W-:Y:S03]  /*77c0*/  @!P1 IMAD.U32 R11, R44, 0x10000, RZ ;  /* 0x000100002c0b9824 */ /* 0x000fe600078e00ff */
[C---:B------:R-:W-:Y:S01]  /*77d0*/  @!P1 LOP3.LUT R40, R27.reuse, 0xffff0000, RZ, 0xc0, !PT ;  /* 0xffff00001b289812 */ /* 0x040fe200078ec0ff */
[----:B------:R-:W-:Y:S02]  /*77e0*/  @!P1 IMAD.U32 R31, R27, 0x10000, RZ ;  /* 0x000100001b1f9824 */ /* 0x000fe400078e00ff */
[----:B--2---:R-:W-:Y:S01]  /*77f0*/  @!P1 IMAD.U32 R5, R17, 0x10000, RZ ;  /* 0x0001000011059824 */ /* 0x004fe200078e00ff */
        /* <DEDUP_REMOVED lines=69> */
.L_x_373:
[----:B------:R-:W-:Y:S05]  /*7c50*/  BSYNC B0 ;  /* 0x0000000000007941 */ /* 0x000fea0003800000 */
.L_x_372:
[----:B-12---:R1:W2:Y:S01]  /*7c60*/  SHFL.IDX PT, R45, R92, 0x3, 0x181f ;  /* 0x00781f005c2d7f89 */ /* 0x0062a200000e0000 */
[----:B------:R-:W-:Y:S03]  /*7c70*/  ISETP.GE.OR P0, PT, R167, R91, P6 ;  /* 0x0000005ba700720c */ /* 0x000fe60003706670 */
[----:B---3--:R1:W3:Y:S10]  /*7c80*/  SHFL.IDX PT, R44, R93, 0x3, 0x181f ;  /* 0x00781f005d2c7f89 */ /* 0x0082f400000e0000 */
[----:B------:R-:W-:-:S05]  /*7c90*/  @P0 BRA `(.L_x_365) ;  /* 0x00000c1000000947 */ /* 0x000fca0003800000 */
[----:B------:R-:W-:Y:S01]  /*7ca0*/  SEL R3, R83, R75, !P2 ;  /* 0x0000004b53037207 */ /* 0x000fe20005000000 */
[----:B-----5:R-:W1:Y:S01]  /*7cb0*/  LDS.128 R40, [R128+0x8100] ;  /* 0x0081000080287984 */ /* 0x020e620000000c00 */
        /* <DEDUP_REMOVED lines=18> */
[--C-:B------:R-:W-:Y:S02]  /*7de0*/  @!P1 SHF.R.U32.HI R8, RZ, 0x10, R35.reuse ;  /* 0x00000010ff089819 */ /* 0x100fe40000011623 */
[----:B------:R-:W-:Y:S02]  /*7df0*/  LOP3.LUT R4, R4, R5, RZ, 0x3c, !PT ;  /* 0x0000000504047212 */ /* 0x000fe400078e3cff */
[----:B------:R-:W-:Y:S02]  /*7e00*/  @!P1 SHF.R.U64 R5, R34, 0x10, R35 ;  /* 0x0000001022059819 */ /* 0x000fe40000001223 */
[--C-:B------:R-:W-:Y:S01]  /*7e10*/  @!P1 SHF.R.U32.HI R6, RZ, 0x10, R65.reuse ;  /* 0x00000010ff069819 */ /* 0x100fe20000011641 */
[----:B------:R-:W-:Y:S01]  /*7e20*/  IMAD.IADD R3, R3, 0x1, R4 ;  /* 0x0000000103037824 */ /* 0x000fe200078e0204 */
[----:B------:R-:W-:Y:S02]  /*7e30*/  @!P1 SHF.R.U64 R10, R64, 0x10, R65 ;  /* 0x00000010400a9819 */ /* 0x000fe40000001241 */
[----:B------:R-:W-:Y:S01]  /*7e40*/  @!P1 SHF.R.U64 R4, R32, 0x10, R33 ;  /* 0x0000001020049819 */ /* 0x000fe20000001221 */
[----:B------:R-:W-:Y:S01]  /*7e50*/  IMAD.SHL.U32 R3, R3, 0x2, RZ ;  /* 0x0000000203037824 */ /* 0x000fe200078e00ff */
[C---:B-1----:R-:W-:Y:S01]  /*7e60*/  @!P1 LOP3.LUT R29, R41.reuse, 0xffff0000, RZ, 0xc0, !PT ;  /* 0xffff0000291d9812 */ /* 0x042fe200078ec0ff */
[----:B------:R-:W-:Y:S01]  /*7e70*/  @!P1 IMAD.U32 R27, R41, 0x10000, RZ ;  /* 0x00010000291b9824 */ /* 0x000fe200078e00ff */
[----:B------:R-:W-:Y:S01]  /*7e80*/  @!P1 PRMT R9, R72, 0x5410, R6 ;  /* 0x0000541048099816 */ /* 0x000fe20000000006 */
[----:B------:R-:W-:Y:S01]  /*7e90*/  @!P1 IMAD.U32 R23, R40, 0x10000, RZ ;  /* 0x0001000028179824 */ /* 0x000fe200078e00ff */
[----:B------:R1:W2:Y:S01]  /*7ea0*/  LDS.128 R16, [R3+0x8100] ;  /* 0x0081000003107984 */ /* 0x0002a20000000c00 */
[----:B------:R-:W-:Y:S01]  /*7eb0*/  @!P1 IMAD.U32 R31, R42, 0x10000, RZ ;  /* 0x000100002a1f9824 */ /* 0x000fe200078e00ff */
[----:B------:R-:W-:Y:S01]  /*7ec0*/  @!P1 PRMT R15, R72, 0x5432, R10 ;  /* 0x00005432480f9816 */ /* 0x000fe2000000000a */
[----:B------:R-:W-:Y:S01]  /*7ed0*/  @!P1 IMAD.U32 R26, R9, 0x10000, RZ ;  /* 0x00010000091a9824 */ /* 0x000fe200078e00ff */
[----:B------:R-:W-:Y:S01]  /*7ee0*/  @!P1 PRMT R10, R37, 0x5432, R4 ;  /* 0x00005432250a9816 */ /* 0x000fe20000000004 */
[----:B------:R-:W-:Y:S01]  /*7ef0*/  @!P1 IMAD.U32 R35, R43, 0x10000, RZ ;  /* 0x000100002b239824 */ /* 0x000fe200078e00ff */
[----:B------:R-:W-:Y:S02]  /*7f00*/  @!P1 LOP3.LUT R28, R9, 0xffff0000, RZ, 0xc0, !PT ;  /* 0xffff0000091c9812 */ /* 0x000fe400078ec0ff */
[----:B------:R-:W-:Y:S01]  /*7f10*/  @!P1 PRMT R20, R38, 0x5432, R8 ;  /* 0x0000543226149816 */ /* 0x000fe20000000008 */
[----:B------:R-:W-:Y:S01]  /*7f20*/  @!P1 IMAD.U32 R8, R10, 0x10000, RZ ;  /* 0x000100000a089824 */ /* 0x000fe200078e00ff */
[--C-:B------:R-:W-:Y:S02]  /*7f30*/  @!P1 SHF.R.U64 R11, R66, 0x10, R67.reuse ;  /* 0x00000010420b9819 */ /* 0x100fe40000001243 */
[----:B------:R-:W-:Y:S02]  /*7f40*/  @!P1 SHF.R.U32.HI R21, RZ, 0x10, R67 ;  /* 0x00000010ff159819 */ /* 0x000fe40000011643 */
[C---:B------:R-:W-:Y:S02]  /*7f50*/  @!P1 PRMT R32, R73.reuse, 0x5410, R11 ;  /* 0x0000541049209816 */ /* 0x040fe4000000000b */
[----:B------:R-:W-:Y:S02]  /*7f60*/  @!P1 PRMT R11, R38, 0x5410, R5 ;  /* 0x00005410260b9816 */ /* 0x000fe40000000005 */
[C---:B------:R-:W-:Y:S02]  /*7f70*/  @!P1 SHF.L.U32 R30, R32.reuse, 0x10, RZ ;  /* 0x00000010201e9819 */ /* 0x040fe400000006ff */
[----:B------:R-:W-:Y:S02]  /*7f80*/  @!P1 LOP3.LUT R32, R32, 0xffff0000, RZ, 0xc0, !PT ;  /* 0xffff000020209812 */ /* 0x000fe400078ec0ff */
[----:B------:R-:W-:Y:S02]  /*7f90*/  @!P1 PRMT R21, R73, 0x5432, R21 ;  /* 0x0000543249159816 */ /* 0x000fe40000000015 */
[----:B-1----:R-:W-:Y:S02]  /*7fa0*/  @!P1 SHF.R.U32.HI R3, RZ, 0x10, R33 ;  /* 0x00000010ff039819 */ /* 0x002fe40000011621 */
[C---:B------:R-:W-:Y:S01]  /*7fb0*/  @!P1 LOP3.LUT R36, R21.reuse, 0xffff0000, RZ, 0xc0, !PT ;  /* 0xffff000015249812 */ /* 0x040fe200078ec0ff */
[----:B------:R-:W-:Y:S01]  /*7fc0*/  @!P1 IMAD.U32 R34, R21, 0x10000, RZ ;  /* 0x0001000015229824 */ /* 0x000fe200078e00ff */
[----:B------:R-:W-:Y:S02]  /*7fd0*/  @!P1 PRMT R6, R37, 0x5410, R3 ;  /* 0x0000541025069816 */ /* 0x000fe40000000003 */
[----:B------:R-:W-:Y:S02]  /*7fe0*/  @!P1 LOP3.LUT R37, R43, 0xffff0000, RZ, 0xc0, !PT ;  /* 0xffff00002b259812 */ /* 0x000fe400078ec0ff */
[----:B------:R-:W-:Y:S02]  /*7ff0*/  @!P1 SHF.L.U32 R4, R6, 0x10, RZ ;  /* 0x0000001006049819 */ /* 0x000fe400000006ff */
[----:B------:R-:W-:Y:S01]  /*8000*/  ISETP.GE.AND P0, PT, R48, c[0x0][0x1d4], PT ;  /* 0x0000750030007a0c */ /* 0x000fe20003f06270 */
[----:B--2---:R-:W-:Y:S01]  /*8010*/  @!P1 IMAD.U32 R3, R17, 0x10000, RZ ;  /* 0x0001000011039824 */ /* 0x004fe200078e00ff */
[----:B------:R-:W-:Y:S01]  /*8020*/  @!P1 LOP3.LUT R21, R19, 0xffff0000, RZ, 0xc0, !PT ;  /* 0xffff000013159812 */ /* 0x000fe200078ec0ff */
[----:B------:R-:W-:Y:S02]  /*8030*/  @!P1 IMAD.U32 R9, R16, 0x10000, RZ ;  /* 0x0001000010099824 */ /* 0x000fe400078e00ff */
[C---:B------:R-:W-:Y:S02]  /*8040*/  @!P1 FMUL.FTZ R22, R3.reuse, R26 ;  /* 0x0000001a03169220 */ /* 0x040fe40000410000 */
[-C--:B------:R-:W-:Y:S01]  /*8050*/  @!P1 FMUL.FTZ R5, R3, R4.reuse ;  /* 0x0000000403059220 */ /* 0x080fe20000410000 */
[----:B------:R-:W-:Y:S01]  /*8060*/  @!P1 LOP3.LUT R3, R17, 0xffff0000, RZ, 0xc0, !PT ;  /* 0xffff000011039812 */ /* 0x000fe200078ec0ff */
[----:B------:R-:W-:Y:S01]  /*8070*/  @!P1 FFMA.FTZ R56, R27, R4, -R22 ;  /* 0x000000041b389223 */ /* 0x000fe20000010816 */
[----:B------:R-:W-:Y:S01]  /*8080*/  @!P1 LOP3.LUT R4, R6, 0xffff0000, RZ, 0xc0, !PT ;  /* 0xffff000006049812 */ /* 0x000fe200078ec0ff */
[----:B------:R-:W-:Y:S02]  /*8090*/  @!P1 IMAD.U32 R22, R15, 0x10000, RZ ;  /* 0x000100000f169824 */ /* 0x000fe400078e00ff */
[----:B------:R-:W-:Y:S02]  /*80a0*/  @!P1 FMUL.FTZ R24, R3, R28 ;  /* 0x0000001c03189220 */ /* 0x000fe40000410000 */
[----:B------:R-:W-:Y:S02]  /*80b0*/  @!P1 FMUL.FTZ R25, R9, R22 ;  /* 0x0000001609199220 */ /* 0x000fe40000410000 */
[-C--:B------:R-:W-:Y:S02]  /*80c0*/  @!P1 FMUL.FTZ R6, R3, R4.reuse ;  /* 0x0000000403069220 */ /* 0x080fe40000410000 */
[----:B------:R-:W-:Y:S01]  /*80d0*/  @!P1 FFMA.FTZ R55, R29, R4, -R24 ;  /* 0x000000041d379223 */ /* 0x000fe20000010818 */
[----:B------:R-:W-:Y:S01]  /*80e0*/  @!P1 LOP3.LUT R24, R15, 0xffff0000, RZ, 0xc0, !PT ;  /* 0xffff00000f189812 */ /* 0x000fe200078ec0ff */
[-C--:B------:R-:W-:Y:S01]  /*80f0*/  @!P1 FMUL.FTZ R3, R9, R8.reuse ;  /* 0x0000000809039220 */ /* 0x080fe20000410000 */
[----:B------:R-:W-:Y:S01]  /*8100*/  @!P1 LOP3.LUT R4, R16, 0xffff0000, RZ, 0xc0, !PT ;  /* 0xffff000010049812 */ /* 0x000fe200078ec0ff */
[----:B------:R-:W-:Y:S01]  /*8110*/  @!P1 FFMA.FTZ R54, R23, R8, -R25 ;  /* 0x0000000817369223 */ /* 0x000fe20000010819 */
[----:B------:R-:W-:Y:S01]  /*8120*/  @!P1 LOP3.LUT R25, R40, 0xffff0000, RZ, 0xc0, !PT ;  /* 0xffff000028199812 */ /* 0x000fe200078ec0ff */
[----:B------:R-:W-:Y:S01]  /*8130*/  @!P1 IMAD.U32 R9, R18, 0x10000, RZ ;  /* 0x0001000012099824 */ /* 0x000fe200078e00ff */
[----:B------:R-:W-:Y:S01]  /*8140*/  @!P1 LOP3.LUT R8, R10, 0xffff0000, RZ, 0xc0, !PT ;  /* 0xffff00000a089812 */ /* 0x000fe200078ec0ff */
[C---:B------:R-:W-:Y:S01]  /*8150*/  @!P1 IMAD.U32 R10, R11.reuse, 0x10000, RZ ;  /* 0x000100000b0a9824 */ /* 0x040fe200078e00ff */
[----:B------:R-:W-:Y:S01]  /*8160*/  @!P1 LOP3.LUT R11, R11, 0xffff0000, RZ, 0xc0, !PT ;  /* 0xffff00000b0b9812 */ /* 0x000fe200078ec0ff */
[C---:B------:R-:W-:Y:S02]  /*8170*/  @!P1 FMUL.FTZ R15, R4.reuse, R24 ;  /* 0x00000018040f9220 */ /* 0x040fe40000410000 */
[----:B------:R-:W-:Y:S02]  /*8180*/  @!P1 FMUL.FTZ R33, R9, R30 ;  /* 0x0000001e09219220 */ /* 0x000fe40000410000 */
[-C--:B------:R-:W-:Y:S02]  /*8190*/  @!P1 FMUL.FTZ R4, R4, R8.reuse ;  /* 0x0000000804049220 */ /* 0x080fe40000410000 */
[----:B------:R-:W-:Y:S01]  /*81a0*/  @!P1 FFMA.FTZ R51, R25, R8, -R15 ;  /* 0x0000000819339223 */ /* 0x000fe2000001080f */
[----:B------:R-:W-:Y:S01]  /*81b0*/  @!P1 SHF.L.U32 R15, R19, 0x10, RZ ;  /* 0x00000010130f9819 */ /* 0x000fe200000006ff */
[-C--:B------:R-:W-:Y:S01]  /*81c0*/  @!P1 FMUL.FTZ R8, R9, R10.reuse ;  /* 0x0000000a09089220 */ /* 0x080fe20000410000 */
[----:B------:R-:W-:Y:S01]  /*81d0*/  @!P1 LOP3.LUT R9, R18, 0xffff0000, RZ, 0xc0, !PT ;  /* 0xffff000012099812 */ /* 0x000fe200078ec0ff */
[----:B------:R-:W-:Y:S01]  /*81e0*/  @!P1 FFMA.FTZ R50, R31, R10, -R33 ;  /* 0x0000000a1f329223 */ /* 0x000fe20000010821 */
[----:B------:R-:W-:Y:S01]  /*81f0*/  @!P1 LOP3.LUT R33, R42, 0xffff0000, RZ, 0xc0, !PT ;  /* 0xffff00002a219812 */ /* 0x000fe200078ec0ff */
[C---:B------:R-:W-:Y:S01]  /*8200*/  @!P1 IMAD.U32 R10, R20.reuse, 0x10000, RZ ;  /* 0x00010000140a9824 */ /* 0x040fe200078e00ff */
[----:B------:R-:W-:Y:S01]  /*8210*/  @!P1 LOP3.LUT R20, R20, 0xffff0000, RZ, 0xc0, !PT ;  /* 0xffff000014149812 */ /* 0x000fe200078ec0ff */
[----:B------:R-:W-:Y:S02]  /*8220*/  @!P1 FMUL.FTZ R46, R15, R34 ;  /* 0x000000220f2e9220 */ /* 0x000fe40000410000 */
[----:B------:R-:W-:Y:S02]  /*8230*/  @!P1 FMUL.FTZ R38, R21, R36 ;  /* 0x0000002415269220 */ /* 0x000fe40000410000 */
[C---:B------:R-:W-:Y:S02]  /*8240*/  @!P1 FMUL.FTZ R47, R9.reuse, R32 ;  /* 0x00000020092f9220 */ /* 0x040fe40000410000 */
[-C--:B------:R-:W-:Y:S02]  /*8250*/  @!P1 FMUL.FTZ R9, R9, R11.reuse ;  /* 0x0000000b09099220 */ /* 0x080fe40000410000 */
[----:B------:R-:W-:Y:S01]  /*8260*/  @!P1 FFMA.FTZ R49, R35, R10, -R46 ;  /* 0x0000000a23319223 */ /* 0x000fe2000001082e */
[----:B------:R-:W-:Y:S01]  /*8270*/  @!P1 F2FP.BF16.PACK_AB R46, R51, R54 ;  /* 0x00000036332e923e */ /* 0x000fe200000010ff */
[----:B------:R-:W-:Y:S02]  /*8280*/  @!P1 FFMA.FTZ R38, R37, R20, -R38 ;  /* 0x0000001425269223 */ /* 0x000fe40000010826 */
[----:B------:R-:W-:Y:S01]  /*8290*/  @!P1 FFMA.FTZ R11, R33, R11, -R47 ;  /* 0x0000000b210b9223 */ /* 0x000fe2000001082f */
[----:B------:R-:W-:Y:S01]  /*82a0*/  @!P1 F2FP.BF16.PACK_AB R47, R55, R56 ;  /* 0x00000038372f923e */ /* 0x000fe200000010ff */
[----:B------:R-:W-:Y:S01]  /*82b0*/  @!P1 FMUL.FTZ R10, R15, R10 ;  /* 0x0000000a0f0a9220 */ /* 0x000fe20000410000 */
[----:B------:R-:W-:Y:S01]  /*82c0*/  @!P1 F2FP.BF16.PACK_AB R38, R38, R49 ;  /* 0x000000312626923e */ /* 0x000fe200000010ff */
[----:B------:R-:W-:Y:S01]  /*82d0*/  @!P1 IMAD.MOV.U32 R40, RZ, RZ, R46 ;  /* 0x000000ffff289224 */ /* 0x000fe200078e002e */
[----:B------:R-:W-:Y:S01]  /*82e0*/  @!P1 F2FP.BF16.PACK_AB R15, R11, R50 ;  /* 0x000000320b0f923e */ /* 0x000fe200000010ff */
[----:B------:R-:W-:Y:S02]  /*82f0*/  @!P1 IMAD.MOV.U32 R41, RZ, RZ, R47 ;  /* 0x000000ffff299224 */ /* 0x000fe400078e002f */
[----:B------:R-:W-:Y:S02]  /*8300*/  @!P1 IMAD.MOV.U32 R43, RZ, RZ, R38 ;  /* 0x000000ffff2b9224 */ /* 0x000fe400078e0026 */
[----:B------:R-:W-:Y:S02]  /*8310*/  @!P1 IMAD.MOV.U32 R42, RZ, RZ, R15 ;  /* 0x000000ffff2a9224 */ /* 0x000fe400078e000f */
[----:B------:R-:W-:Y:S02]  /*8320*/  @!P1 FFMA.FTZ R3, R22, R23, R3 ;  /* 0x0000001716039223 */ /* 0x000fe40000010003 */
[----:B------:R-:W-:Y:S01]  /*8330*/  @!P1 FFMA.FTZ R4, R24, R25, R4 ;  /* 0x0000001918049223 */ /* 0x000fe20000010004 */
[----:B------:R1:W-:Y:S01]  /*8340*/  ST.E.128 [R52.64], R40 ;  /* 0x0000002834007985 */ /* 0x0003e2000c101d08 */
[----:B------:R-:W-:Y:S02]  /*8350*/  @!P1 FFMA.FTZ R5, R26, R27, R5 ;  /* 0x0000001b1a059223 */ /* 0x000fe40000010005 */
[----:B------:R-:W-:Y:S01]  /*8360*/  @!P1 FFMA.FTZ R6, R28, R29, R6 ;  /* 0x0000001d1c069223 */ /* 0x000fe20000010006 */
[----:B------:R-:W-:Y:S01]  /*8370*/  @!P1 F2FP.BF16.PACK_AB R15, R4, R3 ;  /* 0x00000003040f923e */ /* 0x000fe200000010ff */
[----:B------:R-:W-:Y:S02]  /*8380*/  @!P1 FFMA.FTZ R8, R30, R31, R8 ;  /* 0x0000001f1e089223 */ /* 0x000fe40000010008 */
[----:B------:R-:W-:Y:S01]  /*8390*/  @!P1 FMUL.FTZ R11, R21, R20 ;  /* 0x00000014150b9220 */ /* 0x000fe20000410000 */
[----:B------:R-:W-:Y:S01]  /*83a0*/  @!P1 F2FP.BF16.PACK_AB R5, R6, R5 ;  /* 0x000000050605923e */ /* 0x000fe200000010ff */
[----:B------:R-:W-:Y:S01]  /*83b0*/  @!P1 FFMA.FTZ R9, R32, R33, R9 ;  /* 0x0000002120099223 */ /* 0x000fe20000010009 */
[----:B------:R-:W-:Y:S01]  /*83c0*/  @!P1 MOV R16, R15 ;  /* 0x0000000f00109202 */ /* 0x000fe20000000f00 */
[----:B------:R-:W-:Y:S02]  /*83d0*/  @!P1 FFMA.FTZ R10, R34, R35, R10 ;  /* 0x00000023220a9223 */ /* 0x000fe4000001000a */
[----:B------:R-:W-:Y:S01]  /*83e0*/  @!P1 FFMA.FTZ R11, R36, R37, R11 ;  /* 0x00000025240b9223 */ /* 0x000fe2000001000b */
[----:B------:R-:W-:Y:S01]  /*83f0*/  @!P1 F2FP.BF16.PACK_AB R4, R9, R8 ;  /* 0x000000080904923e */ /* 0x000fe200000010ff */
[----:B------:R-:W-:Y:S03]  /*8400*/  @!P1 IMAD.MOV.U32 R17, RZ, RZ, R5 ;  /* 0x000000ffff119224 */ /* 0x000fe600078e0005 */
[----:B------:R-:W-:Y:S01]  /*8410*/  @!P1 F2FP.BF16.PACK_AB R3, R11, R10 ;  /* 0x0000000a0b03923e */ /* 0x000fe200000010ff */
[----:B------:R-:W-:Y:S04]  /*8420*/  @!P1 IMAD.MOV.U32 R18, RZ, RZ, R4 ;  /* 0x000000ffff129224 */ /* 0x000fe800078e0004 */
[----:B------:R-:W-:Y:S01]  /*8430*/  @!P1 IMAD.MOV.U32 R19, RZ, RZ, R3 ;  /* 0x000000ffff139224 */ /* 0x000fe200078e0003 */
[----:B------:R-:W-:-:S05]  /*8440*/  @P0 BRA `(.L_x_365) ;  /* 0x0000046000000947 */ /* 0x000fca0003800000 */
[C---:B------:R-:W-:Y:S04]  /*8450*/  LEA R4, P0, R48.reuse, R44, 0x1 ;  /* 0x0000002c30047211 */ /* 0x040fe800078008ff */
[----:B------:R-:W-:Y:S05]  /*8460*/  LEA.HI.X.SX32 R5, R48, R45, 0x1, P0 ;  /* 0x0000002d30057211 */ /* 0x000fea00000f0eff */
[----:B------:R2:W-:Y:S01]  /*8470*/  ST.E.128 [R4.64], R16 ;  /* 0x0000001004007985 */ /* 0x0005e2000c101d08 */
[----:B------:R-:W-:-:S05]  /*8480*/  BRA `(.L_x_365) ;  /* 0x0000042000007947 */ /* 0x000fca0003800000 */
.L_x_343:
[----:B------:R1:W2:Y:S01]  /*8490*/  SHFL.IDX PT, R5, R92, RZ, 0x181f ;  /* 0x00181fff5c057589 */ /* 0x0002a200000e0000 */
[----:B------:R-:W-:Y:S01]  /*84a0*/  IMAD R3, R39, -0x70, R2 ;  /* 0xffffff9027037824 */ /* 0x000fe200078e0202 */
[----:B------:R-:W-:Y:S02]  /*84b0*/  BSSY B0, `(.L_x_374) ;  /* 0x0000011000007945 */ /* 0x000fe40003800000 */
[----:B------:R1:W3:Y:S02]  /*84c0*/  SHFL.IDX PT, R4, R93, RZ, 0x181f ;  /* 0x00181fff5d047589 */ /* 0x0002e400000e0000 */
[----:B------:R-:W-:Y:S04]  /*84d0*/  IMNMX R91, R3, 0x70, PT ;  /* 0x00000070035b7817 */ /* 0x000fe80003800200 */
[----:B------:R-:W-:Y:S04]  /*84e0*/  IADD3 R3, -R81, R91, RZ ;  /* 0x0000005b51037210 */ /* 0x000fe80007ffe1ff */
[----:B------:R-:W-:Y:S11]  /*84f0*/  ISETP.GE.AND P0, PT, R3, 0x1, PT ;  /* 0x000000010300780c */ /* 0x000ff60003f06270 */
[----:B------:R-:W-:Y:S02]  /*8500*/  @!UPT UIADD3 URZ, URZ, URZ, URZ ;  /* 0x0000003f3f3ff290 */ /* 0x000fe4000fffe03f */
[----:B------:R-:W-:-:S05]  /*8510*/  @!P0 BRA `(.L_x_375) ;  /* 0x000000a000008947 */ /* 0x000fca0003800000 */
[----:B-12---:R-:W1:Y:S01]  /*8520*/  @!P6 LDS.128 R16, [R213+0x8100] ;  /* 0x00810000d510e984 */ /* 0x006e620000000c00 */
[CC--:B---3--:R-:W-:Y:S04]  /*8530*/  @!P6 LEA R8, P0, R76.reuse, R4.reuse, 0x1 ;  /* 0x000000044c08e211 */ /* 0x0c8fe800078008ff */
[-C--:B------:R-:W-:Y:S02]  /*8540*/  @!P6 LEA.HI.X R9, R76, R5.reuse, R77, 0x1, P0 ;  /* 0x000000054c09e211 */ /* 0x080fe400000f0c4d */
[C---:B------:R-:W-:Y:S11]  /*8550*/  ISETP.GE.AND P0, PT, R212.reuse, c[0x0][0x1d4], PT ;  /* 0x00007500d4007a0c */ /* 0x040ff60003f06270 */
[----:B------:R-:W-:Y:S02]  /*8560*/  @!UPT UIADD3 URZ, URZ, URZ, URZ ;  /* 0x0000003f3f3ff290 */ /* 0x000fe4000fffe03f */
[C---:B------:R-:W-:Y:S04]  /*8570*/  @!P0 LEA R4, P1, R212.reuse, R4, 0x1 ;  /* 0x00000004d4048211 */ /* 0x040fe800078208ff */
[----:B------:R-:W-:Y:S01]  /*8580*/  @!P0 LEA.HI.X R5, R212, R5, R231, 0x1, P1 ;  /* 0x00000005d4058211 */ /* 0x000fe200008f0ce7 */
[----:B-1----:R-:W-:Y:S04]  /*8590*/  @!P6 ST.E.128 [R8.64], R16 ;  /* 0x000000100800e985 */ /* 0x002fe8000c101d08 */
[----:B------:R-:W1:Y:S04]  /*85a0*/  @!P0 LDS.128 R8, [R213+0xb900] ;  /* 0x00b90000d5088984 */ /* 0x000e680000000c00 */
[----:B-1----:R1:W-:Y:S02]  /*85b0*/  @!P0 ST.E.128 [R4.64], R8 ;  /* 0x0000000804008985 */ /* 0x0023e4000c101d08 */
.L_x_375:
[----:B-12---:R-:W-:Y:S05]  /*85c0*/  BSYNC B0 ;  /* 0x0000000000007941 */ /* 0x006fea0003800000 */
.L_x_374:
[----:B------:R1:W2:Y:S01]  /*85d0*/  SHFL.IDX PT, R5, R92, 0x1, 0x181f ;  /* 0x00381f005c057f89 */ /* 0x0002a200000e0000 */
[----:B------:R-:W-:Y:S01]  /*85e0*/  ISETP.GE.AND P0, PT, R3, 0x21, PT ;  /* 0x000000210300780c */ /* 0x000fe20003f06270 */
[----:B------:R-:W-:Y:S02]  /*85f0*/  BSSY B0, `(.L_x_376) ;  /* 0x000000d000007945 */ /* 0x000fe40003800000 */
[----:B---3--:R1:W3:Y:S10]  /*8600*/  SHFL.IDX PT, R4, R93, 0x1, 0x181f ;  /* 0x00381f005d047f89 */ /* 0x0082f400000e0000 */
[----:B------:R-:W-:-:S05]  /*8610*/  @!P0 BRA `(.L_x_377) ;  /* 0x000000a000008947 */ /* 0x000fca0003800000 */
[----:B------:R-:W4:Y:S01]  /*8620*/  @!P6 LDS.128 R16, [R213+0x9100] ;  /* 0x00910000d510e984 */ /* 0x000f220000000c00 */
[CC--:B---3--:R-:W-:Y:S04]  /*8630*/  @!P6 LEA R8, P0, R76.reuse, R4.reuse, 0x1 ;  /* 0x000000044c08e211 */ /* 0x0c8fe800078008ff */
[-C--:B--2---:R-:W-:Y:S02]  /*8640*/  @!P6 LEA.HI.X R9, R76, R5.reuse, R77, 0x1, P0 ;  /* 0x000000054c09e211 */ /* 0x084fe400000f0c4d */
[C---:B------:R-:W-:Y:S11]  /*8650*/  ISETP.GE.AND P0, PT, R212.reuse, c[0x0][0x1d4], PT ;  /* 0x00007500d4007a0c */ /* 0x040ff60003f06270 */
[----:B------:R-:W-:Y:S02]  /*8660*/  @!UPT UIADD3 URZ, URZ, URZ, URZ ;  /* 0x0000003f3f3ff290 */ /* 0x000fe4000fffe03f */
[C---:B------:R-:W-:Y:S04]  /*8670*/  @!P0 LEA R4, P1, R212.reuse, R4, 0x1 ;  /* 0x00000004d4048211 */ /* 0x040fe800078208ff */
[----:B------:R-:W-:Y:S01]  /*8680*/  @!P0 LEA.HI.X R5, R212, R5, R231, 0x1, P1 ;  /* 0x00000005d4058211 */ /* 0x000fe200008f0ce7 */
[----:B----4-:R-:W-:Y:S04]  /*8690*/  @!P6 ST.E.128 [R8.64], R16 ;  /* 0x000000100800e985 */ /* 0x010fe8000c101d08 */
[----:B------:R-:W2:Y:S04]  /*86a0*/  @!P0 LDS.128 R8, [R213+0xc900] ;  /* 0x00c90000d5088984 */ /* 0x000ea80000000c00 */
[----:B--2---:R2:W-:Y:S02]  /*86b0*/  @!P0 ST.E.128 [R4.64], R8 ;  /* 0x0000000804008985 */ /* 0x0045e4000c101d08 */
.L_x_377:
[----:B------:R-:W-:Y:S05]  /*86c0*/  BSYNC B0 ;  /* 0x0000000000007941 */ /* 0x000fea0003800000 */
.L_x_376:
[----:B--2---:R2:W4:Y:S01]  /*86d0*/  SHFL.IDX PT, R5, R92, 0x2, 0x181f ;  /* 0x00581f005c057f89 */ /* 0x00452200000e0000 */
[----:B------:R-:W-:Y:S01]  /*86e0*/  ISETP.GE.AND P0, PT, R3, 0x41, PT ;  /* 0x000000410300780c */ /* 0x000fe20003f06270 */
[----:B------:R-:W-:Y:S02]  /*86f0*/  BSSY B0, `(.L_x_378) ;  /* 0x000000d000007945 */ /* 0x000fe40003800000 */
[----:B---3--:R2:W3:Y:S10]  /*8700*/  SHFL.IDX PT, R4, R93, 0x2, 0x181f ;  /* 0x00581f005d047f89 */ /* 0x0084f400000e0000 */
[----:B------:R-:W-:-:S05]  /*8710*/  @!P0 BRA `(.L_x_379) ;  /* 0x000000a000008947 */ /* 0x000fca0003800000 */
[----:B------:R-:W5:Y:S01]  /*8720*/  @!P6 LDS.128 R16, [R213+0xa100] ;  /* 0x00a10000d510e984 */ /* 0x000f620000000c00 */
[CC--:B---3--:R-:W-:Y:S04]  /*8730*/  @!P6 LEA R8, P0, R76.reuse, R4.reuse, 0x1 ;  /* 0x000000044c08e211 */ /* 0x0c8fe800078008ff */
[-C--:B----4-:R-:W-:Y:S02]  /*8740*/  @!P6 LEA.HI.X R9, R76, R5.reuse, R77, 0x1, P0 ;  /* 0x000000054c09e211 */ /* 0x090fe400000f0c4d */
[C---:B------:R-:W-:Y:S11]  /*8750*/  ISETP.GE.AND P0, PT, R212.reuse, c[0x0][0x1d4], PT ;  /* 0x00007500d4007a0c */ /* 0x040ff60003f06270 */
[----:B------:R-:W-:Y:S02]  /*8760*/  @!UPT UIADD3 URZ, URZ, URZ, URZ ;  /* 0x0000003f3f3ff290 */ /* 0x000fe4000fffe03f */
[C---:B------:R-:W-:Y:S04]  /*8770*/  @!P0 LEA R4, P1, R212.reuse, R4, 0x1 ;  /* 0x00000004d4048211 */ /* 0x040fe800078208ff */
[----:B------:R-:W-:Y:S01]  /*8780*/  @!P0 LEA.HI.X R5, R212, R5, R231, 0x1, P1 ;  /* 0x00000005d4058211 */ /* 0x000fe200008f0ce7 */
[----:B-----5:R-:W-:Y:S04]  /*8790*/  @!P6 ST.E.128 [R8.64], R16 ;  /* 0x000000100800e985 */ /* 0x020fe8000c101d08 */
[----:B------:R-:W3:Y:S04]  /*87a0*/  @!P0 LDS.128 R8, [R213+0xd900] ;  /* 0x00d90000d5088984 */ /* 0x000ee80000000c00 */
[----:B---3--:R3:W-:Y:S02]  /*87b0*/  @!P0 ST.E.128 [R4.64], R8 ;  /* 0x0000000804008985 */ /* 0x0087e4000c101d08 */
.L_x_379:
[----:B------:R-:W-:Y:S05]  /*87c0*/  BSYNC B0 ;  /* 0x0000000000007941 */ /* 0x000fea0003800000 */
.L_x_378:
[----:B---34-:R3:W4:Y:S01]  /*87d0*/  SHFL.IDX PT, R5, R92, 0x3, 0x181f ;  /* 0x00781f005c057f89 */ /* 0x01872200000e0000 */
[----:B------:R-:W-:Y:S03]  /*87e0*/  ISETP.GE.AND P0, PT, R3, 0x61, PT ;  /* 0x000000610300780c */ /* 0x000fe60003f06270 */
[----:B------:R3:W1:Y:S10]  /*87f0*/  SHFL.IDX PT, R4, R93, 0x3, 0x181f ;  /* 0x00781f005d047f89 */ /* 0x00067400000e0000 */
[----:B------:R-:W-:-:S05]  /*8800*/  @!P0 BRA `(.L_x_365) ;  /* 0x000000a000008947 */ /* 0x000fca0003800000 */
[----:B------:R-:W5:Y:S01]  /*8810*/  @!P6 LDS.128 R16, [R213+0xb100] ;  /* 0x00b10000d510e984 */ /* 0x000f620000000c00 */
[CC--:B-1----:R-:W-:Y:S04]  /*8820*/  @!P6 LEA R8, P0, R76.reuse, R4.reuse, 0x1 ;  /* 0x000000044c08e211 */ /* 0x0c2fe800078008ff */
[-C--:B----4-:R-:W-:Y:S02]  /*8830*/  @!P6 LEA.HI.X R9, R76, R5.reuse, R77, 0x1, P0 ;  /* 0x000000054c09e211 */ /* 0x090fe400000f0c4d */
[C---:B------:R-:W-:Y:S11]  /*8840*/  ISETP.GE.AND P0, PT, R212.reuse, c[0x0][0x1d4], PT ;  /* 0x00007500d4007a0c */ /* 0x040ff60003f06270 */
[----:B------:R-:W-:Y:S02]  /*8850*/  @!UPT UIADD3 URZ, URZ, URZ, URZ ;  /* 0x0000003f3f3ff290 */ /* 0x000fe4000fffe03f */
[C---:B------:R-:W-:Y:S04]  /*8860*/  @!P0 LEA R4, P1, R212.reuse, R4, 0x1 ;  /* 0x00000004d4048211 */ /* 0x040fe800078208ff */
[----:B------:R-:W-:Y:S01]  /*8870*/  @!P0 LEA.HI.X R5, R212, R5, R231, 0x1, P1 ;  /* 0x00000005d4058211 */ /* 0x000fe200008f0ce7 */
[----:B-----5:R-:W-:Y:S04]  /*8880*/  @!P6 ST.E.128 [R8.64], R16 ;  /* 0x000000100800e985 */ /* 0x020fe8000c101d08 */
[----:B------:R-:W1:Y:S04]  /*8890*/  @!P0 LDS.128 R8, [R213+0xe900] ;  /* 0x00e90000d5088984 */ /* 0x000e680000000c00 */
[----:B-1----:R1:W-:Y:S02]  /*88a0*/  @!P0 ST.E.128 [R4.64], R8 ;  /* 0x0000000804008985 */ /* 0x0023e4000c101d08 */
.L_x_365:
[----:B------:R-:W-:Y:S05]  /*88b0*/  BSYNC B2 ;  /* 0x0000000000027941 */ /* 0x000fea0003800000 */
.L_x_342:
[----:B------:R-:W-:Y:S01]  /*88c0*/  IMAD.IADD R3, R91, 0x1, -R81 ;  /* 0x000000015b037824 */ /* 0x000fe200078e0a51 */
[----:B-1----:R-:W-:Y:S01]  /*88d0*/  P2R R24, PR, RZ, 0x4 ;  /* 0x00000004ff187803 */ /* 0x002fe20000000000 */
[----:B-----5:R-:W-:Y:S01]  /*88e0*/  IMAD.WIDE R8, R39, 0x70, R116 ;  /* 0x0000007027087825 */ /* 0x020fe200078e0274 */
[----:B------:R-:W-:Y:S01]  /*88f0*/  LOP3.LUT P2, RZ, R236, 0x4, RZ, 0xc0, !PT ;  /* 0x00000004ecff7812 */ /* 0x000fe2000784c0ff */
[----:B------:R-:W-:Y:S01]  /*8900*/  BSSY B0, `(.L_x_380) ;  /* 0x0000054000007945 */ /* 0x000fe20003800000 */
[C---:B------:R-:W-:Y:S02]  /*8910*/  ISETP.GE.AND P1, PT, R3.reuse, 0x21, PT ;  /* 0x000000210300780c */ /* 0x040fe40003f26270 */
[C---:B------:R-:W-:Y:S02]  /*8920*/  ISETP.GE.AND P3, PT, R3.reuse, 0x41, PT ;  /* 0x000000410300780c */ /* 0x040fe40003f66270 */
[C---:B------:R-:W-:Y:S09]  /*8930*/  ISETP.GE.AND P4, PT, R3.reuse, 0x61, PT ;  /* 0x000000610300780c */ /* 0x040ff20003f86270 */
[C---:B------:R-:W-:Y:S05]  /*8940*/  @P1 IADD3 R6, P0, R8.reuse, 0x20, RZ ;  /* 0x0000002008061810 */ /* 0x040fea0007f1e0ff */
[--C-:B------:R-:W-:Y:S01]  /*8950*/  @P1 IMAD.X R11, RZ, RZ, R9.reuse, P0 ;  /* 0x000000ffff0b1224 */ /* 0x100fe200000e0609 */
[C---:B------:R-:W-:Y:S04]  /*8960*/  @P3 IADD3 R10, P0, R8.reuse, 0x40, RZ ;  /* 0x00000040080a3810 */ /* 0x040fe80007f1e0ff */
[----:B------:R-:W-:Y:S02]  /*8970*/  @P3 IADD3.X R22, RZ, R9, RZ, P0, !PT ;  /* 0x00000009ff163210 */ /* 0x000fe400007fe4ff */
[C---:B------:R-:W-:Y:S05]  /*8980*/  @P4 IADD3 R15, P0, R8.reuse, 0x60, RZ ;  /* 0x00000060080f4810 */ /* 0x040fea0007f1e0ff */
[----:B------:R-:W-:Y:S01]  /*8990*/  @P4 IMAD.X R23, RZ, RZ, R9, P0 ;  /* 0x000000ffff174224 */ /* 0x000fe200000e0609 */
[----:B------:R-:W-:Y:S11]  /*89a0*/  ISETP.GE.AND P0, PT, R3, 0x1, PT ;  /* 0x000000010300780c */ /* 0x000ff60003f06270 */
[----:B------:R-:W-:Y:S02]  /*89b0*/  @!UPT UIADD3 URZ, URZ, URZ, URZ ;  /* 0x0000003f3f3ff290 */ /* 0x000fe4000fffe03f */
[----:B------:R-:W-:Y:S01]  /*89c0*/  @P0 IMAD R3, R9, c[0x0][0x258], RZ ;  /* 0x0000960009030a24 */ /* 0x000fe200078e02ff */
[----:B--2---:R-:W-:Y:S01]  /*89d0*/  @P0 MOV R4, R98 ;  /* 0x0000006200040202 */ /* 0x004fe20000000f00 */
[----:B----4-:R-:W-:Y:S02]  /*89e0*/  @P0 IMAD.MOV.U32 R5, RZ, RZ, R97 ;  /* 0x000000ffff050224 */ /* 0x010fe400078e0061 */
[C---:B------:R-:W-:Y:S02]  /*89f0*/  @P0 IMAD R3, R8.reuse, c[0x0][0x25c], R3 ;  /* 0x0000970008030a24 */ /* 0x040fe400078e0203 */
[----:B------:R-:W-:Y:S05]  /*8a00*/  @P0 IMAD.WIDE.U32 R4, R8, c[0x0][0x258], R4 ;  /* 0x0000960008040a25 */ /* 0x000fea00078e0004 */
[C---:B------:R-:W-:Y:S02]  /*8a10*/  @P0 LEA R18, P5, R4.reuse, c[0x0][0x250], 0x1 ;  /* 0x0000940004120a11 */ /* 0x040fe400078a08ff */
[----:B------:R-:W-:Y:S04]  /*8a20*/  @P0 IADD3 R3, R5, R3, RZ ;  /* 0x0000000305030210 */ /* 0x000fe80007ffe0ff */
[----:B------:R-:W-:Y:S01]  /*8a30*/  @P0 LEA.HI.X R19, R4, c[0x0][0x254], R3, 0x1, P5 ;  /* 0x0000950004130a11 */ /* 0x000fe200028f0c03 */
[----:B------:R-:W-:Y:S02]  /*8a40*/  IMAD R3, R113, c[0x0][0x208], RZ ;  /* 0x0000820071037a24 */ /* 0x000fe400078e02ff */
[C---:B------:R-:W-:Y:S02]  /*8a50*/  IMAD.WIDE.U32 R4, R96.reuse, c[0x0][0x208], RZ ;  /* 0x0000820060047a25 */ /* 0x040fe400078e00ff */
[----:B------:R-:W-:Y:S01]  /*8a60*/  @!PT LDS RZ, [RZ] ;  /* 0x00000000fffff984 */ /* 0x000fe20000000800 */
[----:B------:R-:W-:Y:S01]  /*8a70*/  @!PT LDS RZ, [RZ] ;  /* 0x00000000fffff984 */ /* 0x000fe20000000800 */
[----:B------:R-:W-:Y:S01]  /*8a80*/  @!PT LDS RZ, [RZ] ;  /* 0x00000000fffff984 */ /* 0x000fe20000000800 */
[----:B------:R1:W-:Y:S02]  /*8a90*/  @P0 LDGSTS.E.BYPASS.LTC128B.128 [R213+0x100], [R18.64], !P2 ;  /* 0x0010000012d50fae */ /* 0x0003e4000d101d48 */
[----:B------:R-:W-:Y:S04]  /*8aa0*/  IMAD R3, R96, c[0x0][0x20c], R3 ;  /* 0x0000830060037a24 */ /* 0x000fe800078e0203 */
[----:B------:R-:W-:Y:S02]  /*8ab0*/  IMAD.IADD R5, R5, 0x1, R3 ;  /* 0x0000000105057824 */ /* 0x000fe400078e0203 */
[----:B------:R-:W-:Y:S02]  /*8ac0*/  IMAD R3, R114, c[0x0][0x218], RZ ;  /* 0x0000860072037a24 */ /* 0x000fe400078e02ff */
[C---:B------:R-:W-:Y:S04]  /*8ad0*/  IMAD.WIDE.U32 R4, R95.reuse, c[0x0][0x218], R4 ;  /* 0x000086005f047a25 */ /* 0x040fe800078e0004 */
[----:B------:R-:W-:Y:S01]  /*8ae0*/  IMAD R3, R95, c[0x0][0x21c], R3 ;  /* 0x000087005f037a24 */ /* 0x000fe200078e0203 */
[----:B------:R-:W-:Y:S02]  /*8af0*/  IADD3 R20, P5, R124, R4, RZ ;  /* 0x000000047c147210 */ /* 0x000fe40007fbe0ff */
[-C--:B------:R-:W-:Y:S02]  /*8b00*/  @P1 MOV R4, R98.reuse ;  /* 0x0000006200041202 */ /* 0x080fe40000000f00 */
[----:B------:R-:W-:Y:S01]  /*8b10*/  IADD3.X R21, R133, R5, R3, P5, !PT ;  /* 0x0000000585157210 */ /* 0x000fe20002ffe403 */
[----:B------:R-:W-:Y:S02]  /*8b20*/  @P1 IMAD R3, R11, c[0x0][0x258], RZ ;  /* 0x000096000b031a24 */ /* 0x000fe400078e02ff */
[----:B------:R-:W-:Y:S02]  /*8b30*/  @P1 IMAD.MOV.U32 R5, RZ, RZ, R97 ;  /* 0x000000ffff051224 */ /* 0x000fe400078e0061 */
[C---:B------:R-:W-:Y:S02]  /*8b40*/  @P1 IMAD R3, R6.reuse, c[0x0][0x25c], R3 ;  /* 0x0000970006031a24 */ /* 0x040fe400078e0203 */
[----:B------:R-:W-:Y:S05]  /*8b50*/  @P1 IMAD.WIDE.U32 R4, R6, c[0x0][0x258], R4 ;  /* 0x0000960006041a25 */ /* 0x000fea00078e0004 */
[C---:B------:R-:W-:Y:S02]  /*8b60*/  @P1 LEA R16, P5, R4.reuse, c[0x0][0x250], 0x1 ;  /* 0x0000940004101a11 */ /* 0x040fe400078a08ff */
[----:B------:R-:W-:Y:S02]  /*8b70*/  @P1 IADD3 R3, R5, R3, RZ ;  /* 0x0000000305031210 */ /* 0x000fe40007ffe0ff */
[----:B------:R-:W-:Y:S02]  /*8b80*/  @P3 MOV R5, R97 ;  /* 0x0000006100053202 */ /* 0x000fe40000000f00 */
[----:B------:R-:W-:Y:S01]  /*8b90*/  @P1 LEA.HI.X R17, R4, c[0x0][0x254], R3, 0x1, P5 ;  /* 0x0000950004111a11 */ /* 0x000fe200028f0c03 */
[----:B------:R-:W-:Y:S02]  /*8ba0*/  @P3 IMAD R3, R22, c[0x0][0x258], RZ ;  /* 0x0000960016033a24 */ /* 0x000fe400078e02ff */
[----:B------:R-:W-:Y:S02]  /*8bb0*/  @P3 IMAD.MOV.U32 R4, RZ, RZ, R98 ;  /* 0x000000ffff043224 */ /* 0x000fe400078e0062 */
[C---:B------:R-:W-:Y:S02]  /*8bc0*/  @P3 IMAD R3, R10.reuse, c[0x0][0x25c], R3 ;  /* 0x000097000a033a24 */ /* 0x040fe400078e0203 */
[----:B------:R-:W-:Y:S04]  /*8bd0*/  @P3 IMAD.WIDE.U32 R4, R10, c[0x0][0x258], R4 ;  /* 0x000096000a043a25 */ /* 0x000fe800078e0004 */
[----:B------:R-:W-:Y:S01]  /*8be0*/  @P3 IMAD.IADD R3, R5, 0x1, R3 ;  /* 0x0000000105033824 */ /* 0x000fe200078e0203 */
[C---:B------:R-:W-:Y:S01]  /*8bf0*/  @P3 LEA R10, P5, R4.reuse, c[0x0][0x250], 0x1 ;  /* 0x00009400040a3a11 */ /* 0x040fe200078a08ff */
[----:B------:R-:W-:Y:S03]  /*8c00*/  @P4 IMAD.MOV.U32 R5, RZ, RZ, R97 ;  /* 0x000000ffff054224 */ /* 0x000fe600078e0061 */
[----:B------:R-:W-:Y:S01]  /*8c10*/  @P3 LEA.HI.X R11, R4, c[0x0][0x254], R3, 0x1, P5 ;  /* 0x00009500040b3a11 */ /* 0x000fe200028f0c03 */
[----:B------:R-:W-:Y:S01]  /*8c20*/  @P4 IMAD R3, R23, c[0x0][0x258], RZ ;  /* 0x0000960017034a24 */ /* 0x000fe200078e02ff */
[----:B------:R-:W-:Y:S03]  /*8c30*/  @P4 MOV R4, R98 ;  /* 0x0000006200044202 */ /* 0x000fe60000000f00 */
[C---:B------:R-:W-:Y:S02]  /*8c40*/  @P4 IMAD R3, R15.reuse, c[0x0][0x25c], R3 ;  /* 0x000097000f034a24 */ /* 0x040fe400078e0203 */
[----:B------:R-:W-:Y:S05]  /*8c50*/  @P4 IMAD.WIDE.U32 R4, R15, c[0x0][0x258], R4 ;  /* 0x000096000f044a25 */ /* 0x000fea00078e0004 */
[C---:B------:R-:W-:Y:S02]  /*8c60*/  @P4 LEA R8, P5, R4.reuse, c[0x0][0x250], 0x1 ;  /* 0x0000940004084a11 */ /* 0x040fe400078a08ff */
[----:B------:R-:W-:Y:S04]  /*8c70*/  @P4 IADD3 R3, R5, R3, RZ ;  /* 0x0000000305034210 */ /* 0x000fe80007ffe0ff */
[----:B------:R-:W-:Y:S02]  /*8c80*/  @P4 LEA.HI.X R9, R4, c[0x0][0x254], R3, 0x1, P5 ;  /* 0x0000950004094a11 */ /* 0x000fe400028f0c03 */
[C---:B------:R-:W-:Y:S04]  /*8c90*/  LEA R15, P5, R20.reuse, c[0x0][0x1f8], 0x1 ;  /* 0x00007e00140f7a11 */ /* 0x040fe800078a08ff */
[----:B------:R-:W-:Y:S01]  /*8ca0*/  LEA.HI.X R6, R20, c[0x0][0x1fc], R21, 0x1, P5 ;  /* 0x00007f0014067a11 */ /* 0x000fe200028f0c15 */
[----:B------:R1:W2:Y:S01]  /*8cb0*/  SHFL.IDX PT, R3, R15, RZ, 0x181f ;  /* 0x00181fff0f037589 */ /* 0x0002a200000e0000 */
[----:B------:R-:W-:Y:S03]  /*8cc0*/  LOP3.LUT P5, RZ, R236, 0x2, RZ, 0xc0, !PT ;  /* 0x00000002ecff7812 */ /* 0x000fe600078ac0ff */
[----:B------:R1:W4:Y:S10]  /*8cd0*/  SHFL.IDX PT, R5, R6, RZ, 0x181f ;  /* 0x00181fff06057589 */ /* 0x00033400000e0000 */
[----:B------:R1:W-:Y:S04]  /*8ce0*/  @P0 LDGSTS.E.BYPASS.LTC128B.128 [R213+0x3900], [R18.64+0x80], !P5 ;  /* 0x0390008012d50fae */ /* 0x0003e8000e901d48 */
[----:B------:R1:W-:Y:S04]  /*8cf0*/  @P1 LDGSTS.E.BYPASS.LTC128B.128 [R215+0x1100], [R16.64], !P2 ;  /* 0x0110000010d71fae */ /* 0x0003e8000d101d48 */
[----:B------:R1:W-:Y:S04]  /*8d00*/  @P1 LDGSTS.E.BYPASS.LTC128B.128 [R215+0x4900], [R16.64+0x80], !P5 ;  /* 0x0490008010d71fae */ /* 0x0003e8000e901d48 */
[----:B------:R1:W-:Y:S04]  /*8d10*/  @P3 LDGSTS.E.BYPASS.LTC128B.128 [R215+0x2100], [R10.64], !P2 ;  /* 0x021000000ad73fae */ /* 0x0003e8000d101d48 */
[----:B------:R1:W-:Y:S04]  /*8d20*/  @P3 LDGSTS.E.BYPASS.LTC128B.128 [R215+0x5900], [R10.64+0x80], !P5 ;  /* 0x059000800ad73fae */ /* 0x0003e8000e901d48 */
[----:B------:R1:W-:Y:S01]  /*8d30*/  @P4 LDGSTS.E.BYPASS.LTC128B.128 [R215+0x3100], [R8.64], !P2 ;  /* 0x0310000008d74fae */ /* 0x0003e2000d101d48 */
[----:B------:R-:W-:Y:S03]  /*8d40*/  ISETP.NE.AND P2, PT, R24, RZ, PT ;  /* 0x000000ff1800720c */ /* 0x000fe60003f45270 */
[----:B------:R1:W-:Y:S04]  /*8d50*/  @P4 LDGSTS.E.BYPASS.LTC128B.128 [R215+0x6900], [R8.64+0x80], !P5 ;  /* 0x0690008008d74fae */ /* 0x0003e8000e901d48 */
[----:B------:R-:W0:Y:S01]  /*8d60*/  LDGDEPBAR ;  /* 0x00000000000079af */ /* 0x000e220000000000 */
[----:B------:R-:W-:Y:S04]  /*8d70*/  DEPBAR.LE SB0, 0x0 ;  /* 0x000080000000791a */ /* 0x000fe80000000000 */
[----:B------:R-:W-:Y:S06]  /*8d80*/  BAR.SYNC.DEFER_BLOCKING 0x0 ;  /* 0x0000000000007b1d */ /* 0x000fec0000010000 */
[----:B------:R-:W-:-:S05]  /*8d90*/  @!P0 BRA `(.L_x_381) ;  /* 0x000000a000008947 */ /* 0x000fca0003800000 */
[----:B-12-4-:R-:W1:Y:S01]  /*8da0*/  @!P6 LDS.128 R16, [R213+0x100] ;  /* 0x00010000d510e984 */ /* 0x016e620000000c00 */
[C---:B------:R-:W-:Y:S04]  /*8db0*/  @!P6 LEA R8, P0, R76.reuse, R3, 0x1 ;  /* 0x000000034c08e211 */ /* 0x040fe800078008ff */
[----:B------:R-:W-:Y:S02]  /*8dc0*/  @!P6 LEA.HI.X R9, R76, R5, R77, 0x1, P0 ;  /* 0x000000054c09e211 */ /* 0x000fe400000f0c4d */
[C---:B------:R-:W-:Y:S11]  /*8dd0*/  ISETP.GE.AND P0, PT, R212.reuse, c[0x0][0x1d4], PT ;  /* 0x00007500d4007a0c */ /* 0x040ff60003f06270 */
[----:B------:R-:W-:Y:S02]  /*8de0*/  @!UPT UIADD3 URZ, URZ, URZ, URZ ;  /* 0x0000003f3f3ff290 */ /* 0x000fe4000fffe03f */
[C---:B------:R-:W-:Y:S04]  /*8df0*/  @!P0 LEA R4, P5, R212.reuse, R3, 0x1 ;  /* 0x00000003d4048211 */ /* 0x040fe800078a08ff */
[----:B------:R-:W-:Y:S01]  /*8e00*/  @!P0 LEA.HI.X R5, R212, R5, R231, 0x1, P5 ;  /* 0x00000005d4058211 */ /* 0x000fe200028f0ce7 */
[----:B-1----:R-:W-:Y:S04]  /*8e10*/  @!P6 ST.E.128 [R8.64], R16 ;  /* 0x000000100800e985 */ /* 0x002fe8000c101d08 */
[----:B------:R-:W1:Y:S04]  /*8e20*/  @!P0 LDS.128 R8, [R213+0x3900] ;  /* 0x00390000d5088984 */ /* 0x000e680000000c00 */
[----:B-1----:R1:W-:Y:S02]  /*8e30*/  @!P0 ST.E.128 [R4.64], R8 ;  /* 0x0000000804008985 */ /* 0x0023e4000c101d08 */
.L_x_381:
[----:B-12-4-:R-:W-:Y:S05]  /*8e40*/  BSYNC B0 ;  /* 0x0000000000007941 */ /* 0x016fea0003800000 */
.L_x_380:
[----:B------:R1:W2:Y:S01]  /*8e50*/  SHFL.IDX PT, R5, R6, 0x1, 0x181f ;  /* 0x00381f0006057f89 */ /* 0x0002a200000e0000 */
[----:B------:R-:W-:Y:S03]  /*8e60*/  BSSY B0, `(.L_x_382) ;  /* 0x000000d000007945 */ /* 0x000fe60003800000 */
[----:B------:R1:W4:Y:S01]  /*8e70*/  SHFL.IDX PT, R3, R15, 0x1, 0x181f ;  /* 0x00381f000f037f89 */ /* 0x00032200000e0000 */
[----:B------:R-:W-:-:S05]  /*8e80*/  @!P1 BRA `(.L_x_383) ;  /* 0x000000a000009947 */ /* 0x000fca0003800000 */
[----:B------:R-:W5:Y:S01]  /*8e90*/  @!P6 LDS.128 R16, [R213+0x1100] ;  /* 0x00110000d510e984 */ /* 0x000f620000000c00 */
[C---:B----4-:R-:W-:Y:S04]  /*8ea0*/  @!P6 LEA R8, P0, R76.reuse, R3, 0x1 ;  /* 0x000000034c08e211 */ /* 0x050fe800078008ff */
[----:B--2---:R-:W-:Y:S02]  /*8eb0*/  @!P6 LEA.HI.X R9, R76, R5, R77, 0x1, P0 ;  /* 0x000000054c09e211 */ /* 0x004fe400000f0c4d */
[C---:B------:R-:W-:Y:S11]  /*8ec0*/  ISETP.GE.AND P0, PT, R212.reuse, c[0x0][0x1d4], PT ;  /* 0x00007500d4007a0c */ /* 0x040ff60003f06270 */
[----:B------:R-:W-:Y:S02]  /*8ed0*/  @!UPT UIADD3 URZ, URZ, URZ, URZ ;  /* 0x0000003f3f3ff290 */ /* 0x000fe4000fffe03f */
[C---:B------:R-:W-:Y:S04]  /*8ee0*/  @!P0 LEA R4, P1, R212.reuse, R3, 0x1 ;  /* 0x00000003d4048211 */ /* 0x040fe800078208ff */
[----:B------:R-:W-:Y:S01]  /*8ef0*/  @!P0 LEA.HI.X R5, R212, R5, R231, 0x1, P1 ;  /* 0x00000005d4058211 */ /* 0x000fe200008f0ce7 */
[----:B-----5:R-:W-:Y:S04]  /*8f00*/  @!P6 ST.E.128 [R8.64], R16 ;  /* 0x000000100800e985 */ /* 0x020fe8000c101d08 */
[----:B------:R-:W2:Y:S04]  /*8f10*/  @!P0 LDS.128 R8, [R213+0x4900] ;  /* 0x00490000d5088984 */ /* 0x000ea80000000c00 */
[----:B--2---:R2:W-:Y:S02]  /*8f20*/  @!P0 ST.E.128 [R4.64], R8 ;  /* 0x0000000804008985 */ /* 0x0045e4000c101d08 */
.L_x_383:
[----:B------:R-:W-:Y:S05]  /*8f30*/  BSYNC B0 ;  /* 0x0000000000007941 */ /* 0x000fea0003800000 */
.L_x_382:
[----:B--2---:R2:W1:Y:S01]  /*8f40*/  SHFL.IDX PT, R5, R6, 0x2, 0x181f ;  /* 0x00581f0006057f89 */ /* 0x00446200000e0000 */
[----:B------:R-:W-:Y:S03]  /*8f50*/  BSSY B0, `(.L_x_384) ;  /* 0x000000d000007945 */ /* 0x000fe60003800000 */
[----:B----4-:R2:W4:Y:S01]  /*8f60*/  SHFL.IDX PT, R3, R15, 0x2, 0x181f ;  /* 0x00581f000f037f89 */ /* 0x01052200000e0000 */
[----:B------:R-:W-:-:S05]  /*8f70*/  @!P3 BRA `(.L_x_385) ;  /* 0x000000a00000b947 */ /* 0x000fca0003800000 */
[----:B------:R-:W5:Y:S01]  /*8f80*/  @!P6 LDS.128 R16, [R213+0x2100] ;  /* 0x00210000d510e984 */ /* 0x000f620000000c00 */
[C---:B----4-:R-:W-:Y:S04]  /*8f90*/  @!P6 LEA R8, P0, R76.reuse, R3, 0x1 ;  /* 0x000000034c08e211 */ /* 0x050fe800078008ff */
[----:B-1----:R-:W-:Y:S02]  /*8fa0*/  @!P6 LEA.HI.X R9, R76, R5, R77, 0x1, P0 ;  /* 0x000000054c09e211 */ /* 0x002fe400000f0c4d */
[C---:B------:R-:W-:Y:S11]  /*8fb0*/  ISETP.GE.AND P0, PT, R212.reuse, c[0x0][0x1d4], PT ;  /* 0x00007500d4007a0c */ /* 0x040ff60003f06270 */
[----:B------:R-:W-:Y:S02]  /*8fc0*/  @!UPT UIADD3 URZ, URZ, URZ, URZ ;  /* 0x0000003f3f3ff290 */ /* 0x000fe4000fffe03f */
[C---:B------:R-:W-:Y:S04]  /*8fd0*/  @!P0 LEA R4, P1, R212.reuse, R3, 0x1 ;  /* 0x00000003d4048211 */ /* 0x040fe800078208ff */
[----:B------:R-:W-:Y:S01]  /*8fe0*/  @!P0 LEA.HI.X R5, R212, R5, R231, 0x1, P1 ;  /* 0x00000005d4058211 */ /* 0x000fe200008f0ce7 */
[----:B-----5:R-:W-:Y:S04]  /*8ff0*/  @!P6 ST.E.128 [R8.64], R16 ;  /* 0x000000100800e985 */ /* 0x020fe8000c101d08 */
[----:B------:R-:W1:Y:S04]  /*9000*/  @!P0 LDS.128 R8, [R213+0x5900] ;  /* 0x00590000d5088984 */ /* 0x000e680000000c00 */
[----:B-1----:R1:W-:Y:S02]  /*9010*/  @!P0 ST.E.128 [R4.64], R8 ;  /* 0x0000000804008985 */ /* 0x0023e4000c101d08 */
.L_x_385:
[----:B------:R-:W-:Y:S05]  /*9020*/  BSYNC B0 ;  /* 0x0000000000007941 */ /* 0x000fea0003800000 */
.L_x_384:
[----:B-1----:R1:W2:Y:S01]  /*9030*/  SHFL.IDX PT, R5, R6, 0x3, 0x181f ;  /* 0x00781f0006057f89 */ /* 0x0022a200000e0000 */
[----:B------:R-:W-:Y:S03]  /*9040*/  BSSY B0, `(.L_x_386) ;  /* 0x000000d000007945 */ /* 0x000fe60003800000 */
[----:B----4-:R1:W4:Y:S01]  /*9050*/  SHFL.IDX PT, R3, R15, 0x3, 0x181f ;  /* 0x00781f000f037f89 */ /* 0x01032200000e0000 */
        /* <DEDUP_REMOVED lines=11> */
.L_x_387:
[----:B------:R-:W-:Y:S05]  /*9110*/  BSYNC B0 ;  /* 0x0000000000007941 */ /* 0x000fea0003800000 */
.L_x_386:
[----:B------:R-:W-:Y:S01]  /*9120*/  ISETP.GT.AND P0, PT, R39, R115, PT ;  /* 0x000000732700720c */ /* 0x000fe20003f04270 */
[----:B------:R-:W-:Y:S03]  /*9130*/  BSSY B0, `(.L_x_388) ;  /* 0x0000030000007945 */ /* 0x000fe60003800000 */
[----:B-12---:R-:W-:Y:S09]  /*9140*/  P2R R15, PR, RZ, 0x1 ;  /* 0x00000001ff0f7803 */ /* 0x006ff20000000000 */
[----:B------:R-:W-:-:S05]  /*9150*/  @!P0 BRA `(.L_x_389) ;  /* 0x000002d000008947 */ /* 0x000fca0003800000 */
[----:B----4-:R-:W-:Y:S01]  /*9160*/  IADD3 R3, R39, -0x1, RZ ;  /* 0xffffffff27037810 */ /* 0x010fe20007ffe0ff */
[----:B------:R-:W-:Y:S01]  /*9170*/  IMAD.MOV.U32 R4, RZ, RZ, R120 ;  /* 0x000000ffff047224 */ /* 0x000fe200078e0078 */
[----:B------:R-:W-:Y:S01]  /*9180*/  ISETP.GE.AND P3, PT, R220, 0x21, PT ;  /* 0x00000021dc00780c */ /* 0x000fe20003f66270 */
[----:B------:R-:W-:Y:S01]  /*9190*/  IMAD.MOV.U32 R5, RZ, RZ, R119 ;  /* 0x000000ffff057224 */ /* 0x000fe200078e0077 */
[----:B------:R-:W-:Y:S01]  /*91a0*/  SHF.R.S32.HI R8, RZ, 0x1f, R3 ;  /* 0x0000001fff087819 */ /* 0x000fe20000011403 */
[----:B------:R-:W-:Y:S01]  /*91b0*/  IMAD R6, R154, R3, RZ ;  /* 0x000000039a067224 */ /* 0x000fe200078e02ff */
[C---:B------:R-:W-:Y:S01]  /*91c0*/  ISETP.GE.AND P1, PT, R220.reuse, 0x41, PT ;  /* 0x00000041dc00780c */ /* 0x040fe20003f26270 */
[-C--:B------:R-:W-:Y:S01]  /*91d0*/  IMAD.WIDE.U32 R4, R3, R138.reuse, R4 ;  /* 0x0000008a03047225 */ /* 0x080fe200078e0004 */
[----:B------:R-:W-:Y:S02]  /*91e0*/  ISETP.GE.AND P4, PT, R220, 0x1, PT ;  /* 0x00000001dc00780c */ /* 0x000fe40003f86270 */
[----:B------:R-:W-:Y:S01]  /*91f0*/  P2R R18, PR, RZ, 0x4 ;  /* 0x00000004ff127803 */ /* 0x000fe20000000000 */
[----:B------:R-:W-:Y:S01]  /*9200*/  IMAD R3, R8, R138, R6 ;  /* 0x0000008a08037224 */ /* 0x000fe200078e0206 */
[----:B------:R-:W-:Y:S03]  /*9210*/  LOP3.LUT P2, RZ, R236, 0x4, RZ, 0xc0, !PT ;  /* 0x00000004ecff7812 */ /* 0x000fe6000784c0ff */
[----:B------:R-:W-:Y:S01]  /*9220*/  IMAD.IADD R3, R5, 0x1, R3 ;  /* 0x0000000105037824 */ /* 0x000fe200078e0203 */
[-C--:B------:R-:W-:Y:S05]  /*9230*/  @P3 IADD3 R5, P0, R163, R4.reuse, RZ ;  /* 0x00000004a3053210 */ /* 0x080fea0007f1e0ff */
[C---:B------:R-:W-:Y:S01]  /*9240*/  @P3 IMAD.X R8, R3.reuse, 0x1, R158, P0 ;  /* 0x0000000103083824 */ /* 0x040fe200000e069e */
[-C--:B------:R-:W-:Y:S04]  /*9250*/  @P1 IADD3 R6, P0, R164, R4.reuse, RZ ;  /* 0x00000004a4061210 */ /* 0x080fe80007f1e0ff */
[----:B------:R-:W-:Y:S02]  /*9260*/  @P1 IADD3.X R9, R3, UR15, RZ, P0, !PT ;  /* 0x0000000f03091c10 */ /* 0x000fe400087fe4ff */
[C---:B------:R-:W-:Y:S04]  /*9270*/  @P4 LEA R16, P0, R4.reuse, c[0x0][0x220], 0x1 ;  /* 0x0000880004104a11 */ /* 0x040fe800078008ff */
[----:B------:R-:W-:Y:S02]  /*9280*/  @P4 LEA.HI.X R17, R4, c[0x0][0x224], R3, 0x1, P0 ;  /* 0x0000890004114a11 */ /* 0x000fe400000f0c03 */
[C---:B------:R-:W-:Y:S03]  /*9290*/  @P3 LEA R10, P0, R5.reuse, c[0x0][0x220], 0x1 ;  /* 0x00008800050a3a11 */ /* 0x040fe600078008ff */
[----:B------:R-:W-:Y:S01]  /*92a0*/  @!PT LDS RZ, [RZ] ;  /* 0x00000000fffff984 */ /* 0x000fe20000000800 */
[----:B------:R-:W-:Y:S01]  /*92b0*/  @!PT LDS RZ, [RZ] ;  /* 0x00000000fffff984 */ /* 0x000fe20000000800 */
[----:B------:R-:W-:Y:S01]  /*92c0*/  @!PT LDS RZ, [RZ] ;  /* 0x00000000fffff984 */ /* 0x000fe20000000800 */
[----:B------:R1:W-:Y:S01]  /*92d0*/  @P4 LDGSTS.E.BYPASS.LTC128B.128 [R213+0x8100], [R16.64], !P2 ;  /* 0x0810000010d54fae */ /* 0x0003e2000d101d48 */
[----:B------:R-:W-:Y:S02]  /*92e0*/  @P3 LEA.HI.X R11, R5, c[0x0][0x224], R8, 0x1, P0 ;  /* 0x00008900050b3a11 */ /* 0x000fe400000f0c08 */
[----:B------:R-:W-:Y:S02]  /*92f0*/  @P1 LEA R8, P0, R6, c[0x0][0x220], 0x1 ;  /* 0x0000880006081a11 */ /* 0x000fe400078008ff */
[----:B------:R-:W-:Y:S02]  /*9300*/  ISETP.NE.AND P2, PT, R18, RZ, PT ;  /* 0x000000ff1200720c */ /* 0x000fe40003f45270 */
[----:B------:R-:W-:Y:S02]  /*9310*/  @P1 LEA.HI.X R9, R6, c[0x0][0x224], R9, 0x1, P0 ;  /* 0x0000890006091a11 */ /* 0x000fe400000f0c09 */
[----:B------:R-:W-:Y:S11]  /*9320*/  ISETP.GE.AND P0, PT, R220, 0x61, PT ;  /* 0x00000061dc00780c */ /* 0x000ff60003f06270 */
[----:B------:R-:W-:Y:S02]  /*9330*/  @!UPT UIADD3 URZ, URZ, URZ, URZ ;  /* 0x0000003f3f3ff290 */ /* 0x000fe4000fffe03f */
[----:B------:R-:W-:Y:S05]  /*9340*/  @P0 IADD3 R5, P5, R148, R4, RZ ;  /* 0x0000000494050210 */ /* 0x000fea0007fbe0ff */
[----:B------:R-:W-:Y:S01]  /*9350*/  @P0 IMAD.X R3, R3, 0x1, R157, P5 ;  /* 0x0000000103030824 */ /* 0x000fe200028e069d */
[C---:B------:R-:W-:Y:S04]  /*9360*/  @P0 LEA R4, P5, R5.reuse, c[0x0][0x220], 0x1 ;  /* 0x0000880005040a11 */ /* 0x040fe800078a08ff */
[----:B------:R-:W-:Y:S02]  /*9370*/  @P0 LEA.HI.X R5, R5, c[0x0][0x224], R3, 0x1, P5 ;  /* 0x0000890005050a11 */ /* 0x000fe400028f0c03 */
[C---:B------:R-:W-:Y:S11]  /*9380*/  LOP3.LUT P5, RZ, R236.reuse, 0x2, RZ, 0xc0, !PT ;  /* 0x00000002ecff7812 */ /* 0x040ff600078ac0ff */
[----:B------:R-:W-:Y:S02]  /*9390*/  @!UPT UIADD3 URZ, URZ, URZ, URZ ;  /* 0x0000003f3f3ff290 */ /* 0x000fe4000fffe03f */
[----:B------:R1:W-:Y:S01]  /*93a0*/  @P4 LDGSTS.E.BYPASS.LTC128B.128 [R213+0xb900], [R16.64+0x80], !P5 ;  /* 0x0b90008010d54fae */ /* 0x0003e2000e901d48 */
[----:B------:R-:W-:Y:S11]  /*93b0*/  LOP3.LUT P4, RZ, R236, 0x4, RZ, 0xc0, !PT ;  /* 0x00000004ecff7812 */ /* 0x000ff6000788c0ff */
[----:B------:R-:W-:Y:S02]  /*93c0*/  @!UPT UIADD3 URZ, URZ, URZ, URZ ;  /* 0x0000003f3f3ff290 */ /* 0x000fe4000fffe03f */
[----:B------:R1:W-:Y:S04]  /*93d0*/  @P3 LDGSTS.E.BYPASS.LTC128B.128 [R215+0x9100], [R10.64], !P4 ;  /* 0x091000000ad73fae */ /* 0x0003e8000e101d48 */
[----:B------:R1:W-:Y:S04]  /*93e0*/  @P3 LDGSTS.E.BYPASS.LTC128B.128 [R215+0xc900], [R10.64+0x80], !P5 ;  /* 0x0c9000800ad73fae */ /* 0x0003e8000e901d48 */
[----:B------:R1:W-:Y:S04]  /*93f0*/  @P1 LDGSTS.E.BYPASS.LTC128B.128 [R215+0xa100], [R8.64], !P4 ;  /* 0x0a10000008d71fae */ /* 0x0003e8000e101d48 */
[----:B------:R1:W-:Y:S04]  /*9400*/  @P1 LDGSTS.E.BYPASS.LTC128B.128 [R215+0xd900], [R8.64+0x80], !P5 ;  /* 0x0d90008008d71fae */ /* 0x0003e8000e901d48 */
[----:B------:R1:W-:Y:S04]  /*9410*/  @P0 LDGSTS.E.BYPASS.LTC128B.128 [R215+0xb100], [R4.64], !P4 ;  /* 0x0b10000004d70fae */ /* 0x0003e8000e101d48 */
[----:B------:R1:W-:Y:S02]  /*9420*/  @P0 LDGSTS.E.BYPASS.LTC128B.128 [R215+0xe900], [R4.64+0x80], !P5 ;  /* 0x0e90008004d70fae */ /* 0x0003e4000e901d48 */
.L_x_389:
[----:B------:R-:W-:Y:S05]  /*9430*/  BSYNC B0 ;  /* 0x0000000000007941 */ /* 0x000fea0003800000 */
.L_x_388:
[----:B------:R-:W0:Y:S01]  /*9440*/  LDGDEPBAR ;  /* 0x00000000000079af */ /* 0x000e220000000000 */
[----:B------:R-:W-:Y:S02]  /*9450*/  ISETP.NE.AND P0, PT, R15, RZ, PT ;  /* 0x000000ff0f00720c */ /* 0x000fe40003f05270 */
[----:B------:R-:W-:Y:S11]  /*9460*/  IADD3 R39, R39, -0x1, RZ ;  /* 0xffffffff27277810 */ /* 0x000ff60007ffe0ff */
[----:B------:R-:W-:-:S05]  /*9470*/  @P0 BRA `(.L_x_390) ;  /* 0xffff9d6000000947 */ /* 0x000fca000383ffff */
[----:B------:R-:W-:Y:S01]  /*9480*/  WARPSYNC 0xffffffff ;  /* 0xffffffff00007948 */ /* 0x000fe20003800000 */
[----:B------:R-:W-:Y:S06]  /*9490*/  BAR.SYNC.DEFER_BLOCKING 0x0 ;  /* 0x0000000000007b1d */ /* 0x000fec0000010000 */
.L_x_341:
[----:B------:R-:W-:Y:S01]  /*94a0*/  ISETP.GE.AND P0, PT, R144, 0x1, PT ;  /* 0x000000019000780c */ /* 0x000fe20003f06270 */
[----:B------:R-:W-:Y:S01]  /*94b0*/  BSSY B0, `(.L_x_391) ;  /* 0x000001f000007945 */ /* 0x000fe20003800000 */
[----:B------:R-:W-:-:S11]  /*94c0*/  MOV R2, RZ ;  /* 0x000000ff00027202 */ /* 0x000fd60000000f00 */
[----:B------:R-:W-:Y:S05]  /*94d0*/  @!P0 BRA `(.L_x_392) ;  /* 0x000001c000008947 */ /* 0x000fea0003800000 */
[----:B----4-:R-:W-:Y:S02]  /*94e0*/  IABS R3, R136 ;  /* 0x0000008800037213 */ /* 0x010fe40000000000 */
[----:B------:R-:W-:Y:S02]  /*94f0*/  IADD3 R6, R145, -0x1, R136 ;  /* 0xffffffff91067810 */ /* 0x000fe40007ffe088 */
[----:B------:R-:W2:Y:S02]  /*9500*/  I2F.RP R2, R3 ;  /* 0x0000000300027306 */ /* 0x000ea40000209400 */
[----:B-1----:R-:W-:-:S06]  /*9510*/  IABS R10, R6 ;  /* 0x00000006000a7213 */ /* 0x002fcc0000000000 */
[----:B--2---:R-:W1:Y:S02]  /*9520*/  MUFU.RCP R2, R2 ;  /* 0x0000000200027308 */ /* 0x004e640000001000 */
[----:B-1----:R-:W-:-:S06]  /*9530*/  IADD3 R2, R2, 0xffffffe, RZ ;  /* 0x0ffffffe02027810 */ /* 0x002fcc0007ffe0ff */
[----:B------:R-:W1:Y:S02]  /*9540*/  F2I.FTZ.U32.TRUNC.NTZ R5, R2 ;  /* 0x0000000200057305 */ /* 0x000e64000021f000 */
[----:B-1----:R-:W-:-:S04]  /*9550*/  IMAD.MOV R2, RZ, RZ, -R5 ;  /* 0x000000ffff027224 */ /* 0x002fc800078e0a05 */
[----:B------:R-:W-:Y:S01]  /*9560*/  IMAD.MOV.U32 R4, RZ, RZ, R2 ;  /* 0x000000ffff047224 */ /* 0x000fe200078e0002 */
[----:B------:R-:W-:-:S03]  /*9570*/  IABS R2, R136 ;  /* 0x0000008800027213 */ /* 0x000fc60000000000 */
[----:B------:R-:W-:Y:S02]  /*9580*/  IMAD R8, R4, R3, RZ ;  /* 0x0000000304087224 */ /* 0x000fe400078e02ff */
[----:B------:R-:W-:Y:S02]  /*9590*/  IMAD.MOV.U32 R4, RZ, RZ, RZ ;  /* 0x000000ffff047224 */ /* 0x000fe400078e00ff */
        /* <DEDUP_REMOVED lines=16> */
.L_x_392:
[----:B------:R-:W-:Y:S05]  /*96a0*/  BSYNC B0 ;  /* 0x0000000000007941 */ /* 0x000fea0003800000 */
.L_x_391:
[----:B----4-:R-:W2:Y:S01]  /*96b0*/  LDL R3, [R1+0x44] ;  /* 0x0000440001037983 */ /* 0x010ea20000100800 */
        /* <DEDUP_REMOVED lines=8> */
[----:B---3--:R-:W-:Y:S01]  /*9740*/  CS2R R92, SRZ ;  /* 0x00000000005c7805 */ /* 0x008fe2000001ff00 */
        /* <DEDUP_REMOVED lines=24> */
[----:B--2---:R-:W-:-:S04]  /*98d0*/  IMAD R250, R3, R2, RZ ;  /* 0x0000000203fa7224 */ /* 0x004fc800078e02ff */
[--C-:B------:R-:W-:Y:S01]  /*98e0*/  IMAD.IADD R3, R250, 0x1, R2.reuse ;  /* 0x00000001fa037824 */ /* 0x100fe200078e0202 */
[----:B------:R-:W-:-:S04]  /*98f0*/  PRMT R2, RZ, 0x7610, R2 ;  /* 0x00007610ff027816 */ /* 0x000fc80000000002 */
[----:B------:R-:W-:-:S04]  /*9900*/  IMNMX R230, R145, R3, PT ;  /* 0x0000000391e67217 */ /* 0x000fc80003800200 */
[----:B------:R-:W-:-:S13]  /*9910*/  ISETP.GT.AND P0, PT, R230, R250, PT ;  /* 0x000000fae600720c */ /* 0x000fda0003f04270 */
[----:B------:R-:W-:Y:S05]  /*9920*/  @!P0 BRA `(.L_x_393) ;  /* 0x0000c57000008947 */ /* 0x000fea0003800000 */
[----:B------:R-:W2:Y:S04]  /*9930*/  LDL R6, [R1+0x30] ;  /* 0x0000300001067983 */ /* 0x000ea80000100800 */
[----:B-1----:R-:W3:Y:S01]  /*9940*/  LDL R5, [R1+0x34] ;  /* 0x0000340001057983 */ /* 0x002ee20000100800 */
[----:B------:R-:W-:-:S03]  /*9950*/  ISETP.NE.U32.AND P0, PT, RZ, c[0x0][0x340], PT ;  /* 0x0000d000ff007a0c */ /* 0x000fc60003f05070 */
[----:B------:R-:W4:Y:S01]  /*9960*/  LDL R15, [R1+0x38] ;  /* 0x00003800010f7983 */ /* 0x000f220000100800 */
[----:B------:R-:W-:-:S03]  /*9970*/  ISETP.NE.AND.EX P1, PT, RZ, c[0x0][0x344], PT, P0 ;  /* 0x0000d100ff007a0c */ /* 0x000fc60003f25300 */
[----:B------:R-:W4:Y:S04]  /*9980*/  LDL R4, [R1+0x1c] ;  /* 0x00001c0001047983 */ /* 0x000f280000100800 */
[----:B------:R-:W4:Y:S04]  /*9990*/  LDL R30, [R1+0x24] ;  /* 0x00002400011e7983 */ /* 0x000f280000100800 */
[----:B------:R-:W4:Y:S02]  /*99a0*/  LDL R9, [R1+0x3c] ;  /* 0x00003c0001097983 */ /* 0x000f240000100800 */
[----:B--2---:R-:W-:-:S02]  /*99b0*/  @P1 IADD3 R2, P0, R6, c[0x0][0x340], RZ ;  /* 0x0000d00006021a10 */ /* 0x004fc40007f1e0ff */
[----:B------:R-:W2:Y:S02]  /*99c0*/  LDL R6, [R1+0x28] ;  /* 0x0000280001067983 */ /* 0x000ea40000100800 */
[----:B---3--:R-:W-:-:S05]  /*99d0*/  @P1 IADD3.X R3, R5, c[0x0][0x344], RZ, P0, !PT ;  /* 0x0000d10005031a10 */ /* 0x008fca00007fe4ff */
[----:B------:R1:W3:Y:S01]  /*99e0*/  @P1 LDG.E R2, [R2.64] ;  /* 0x0000000802021981 */ /* 0x0002e2000c1e1900 */
[----:B------:R-:W-:-:S04]  /*99f0*/  IMAD.MOV.U32 R135, RZ, RZ, 0x70 ;  /* 0x00000070ff877424 */ /* 0x000fc800078e00ff */
[----:B------:R-:W-:Y:S01]  /*9a00*/  IMAD R135, R230, R135, -0x70 ;  /* 0xffffff90e6877424 */ /* 0x000fe200078e0287 */
[----:B------:R-:W-:Y:S01]  /*9a10*/  WARPSYNC 0xffffffff ;  /* 0xffffffff00007948 */ /* 0x000fe20003800000 */
[----:B-1----:R-:W-:-:S05]  /*9a20*/  IMAD.MOV.U32 R3, RZ, RZ, c[0x0][0x2b8] ;  /* 0x0000ae00ff037624 */ /* 0x002fca00078e00ff */
[----:B------:R-:W-:Y:S01]  /*9a30*/  ISETP.NE.AND P2, PT, R3, 0x1, PT ;  /* 0x000000010300780c */ /* 0x000fe20003f45270 */
[----:B------:R-:W-:-:S04]  /*9a40*/  IMAD.IADD R3, R0, 0x1, R135 ;  /* 0x0000000100037824 */ /* 0x000fc800078e0287 */
[C---:B----4-:R-:W-:Y:S01]  /*9a50*/  IMAD.IADD R11, R3.reuse, 0x1, R4 ;  /* 0x00000001030b7824 */ /* 0x050fe200078e0204 */
[----:B------:R-:W-:-:S04]  /*9a60*/  ISETP.GE.AND P0, PT, R3, R144, PT ;  /* 0x000000900300720c */ /* 0x000fc80003f06270 */
[----:B------:R-:W-:-:S03]  /*9a70*/  ISETP.GT.OR P0, PT, R0, 0x6f, P0 ;  /* 0x0000006f0000780c */ /* 0x000fc60000704670 */
[----:B------:R-:W-:-:S04]  /*9a80*/  @P2 IMAD.HI.U32 R4, R11, c[0x0][0x2bc], RZ ;  /* 0x0000af000b042a27 */ /* 0x000fc800078e00ff */
[----:B------:R-:W-:Y:S01]  /*9a90*/  IMAD.MOV.U32 R8, RZ, RZ, R11 ;  /* 0x000000ffff087224 */ /* 0x000fe200078e000b */
[----:B------:R-:W-:Y:S01]  /*9aa0*/  @P2 SHF.R.U32.HI R8, RZ, c[0x0][0x2c0], R4 ;  /* 0x0000b000ff082a19 */ /* 0x000fe20000011604 */
[----:B------:R-:W-:Y:S01]  /*9ab0*/  IMAD.MOV.U32 R224, RZ, RZ, RZ ;  /* 0x000000ffffe07224 */ /* 0x000fe200078e00ff */
[----:B------:R-:W-:Y:S01]  /*9ac0*/  BAR.SYNC.DEFER_BLOCKING 0x0 ;  /* 0x0000000000007b1d */ /* 0x000fe20000010000 */
[----:B------:R-:W-:Y:S02]  /*9ad0*/  IMAD.MOV.U32 R5, RZ, RZ, c[0x0][0x2c4] ;  /* 0x0000b100ff057624 */ /* 0x000fe400078e00ff */
[----:B------:R-:W-:-:S05]  /*9ae0*/  @!P1 IMAD.MOV.U32 R2, RZ, RZ, R15 ;  /* 0x000000ffff029224 */ /* 0x000fca00078e000f */
[----:B---3--:R-:W-:Y:S01]  /*9af0*/  SHF.R.S32.HI R3, RZ, 0x1f, R2 ;  /* 0x0000001fff037819 */ /* 0x008fe20000011402 */
[----:B------:R-:W-:-:S04]  /*9b00*/  IMAD.WIDE.U32 R16, R2, c[0x0][0x2b0], RZ ;  /* 0x0000ac0002107a25 */ /* 0x000fc800078e00ff */
[----:B------:R-:W-:-:S04]  /*9b10*/  IMAD R3, R3, c[0x0][0x2b0], RZ ;  /* 0x0000ac0003037a24 */ /* 0x000fc800078e02ff */
[----:B------:R-:W-:Y:S01]  /*9b20*/  IMAD R2, R2, c[0x0][0x2b4], R3 ;  /* 0x0000ad0002027a24 */ /* 0x000fe200078e0203 */
[----:B------:R-:W-:-:S03]  /*9b30*/  @!P0 IADD3 R3, P2, R8, R16, RZ ;  /* 0x0000001008038210 */ /* 0x000fc60007f5e0ff */
[----:B------:R-:W-:Y:S01]  /*9b40*/  IMAD.IADD R4, R17, 0x1, R2 ;  /* 0x0000000111047824 */ /* 0x000fe200078e0202 */
[----:B------:R-:W-:Y:S01]  /*9b50*/  STL.64 [R1+0x10], R16 ;  /* 0x0000101001007387 */ /* 0x000fe20000100a00 */
[----:B------:R-:W-:-:S03]  /*9b60*/  @!P0 LEA R2, P1, R3, c[0x0][0x2a0], 0x2 ;  /* 0x0000a80003028a11 */ /* 0x000fc600078210ff */
[----:B------:R1:W-:Y:S02]  /*9b70*/  STL [R1+0x18], R4 ;  /* 0x0000180401007387 */ /* 0x0003e40000100800 */
[----:B-1----:R-:W-:-:S04]  /*9b80*/  @!P0 LEA.HI.X.SX32 R4, R8, R4, 0x1, P2 ;  /* 0x0000000408048211 */ /* 0x002fc800010f0eff */
[----:B------:R-:W-:-:S05]  /*9b90*/  @!P0 LEA.HI.X R3, R3, c[0x0][0x2a4], R4, 0x2, P1 ;  /* 0x0000a90003038a11 */ /* 0x000fca00008f1404 */
[----:B------:R1:W3:Y:S01]  /*9ba0*/  @!P0 LDG.E R224, [R2.64] ;  /* 0x0000000802e08981 */ /* 0x0002e2000c1e1900 */
[----:B------:R-:W-:Y:S02]  /*9bb0*/  ISETP.NE.AND P1, PT, R5, 0x1, PT ;  /* 0x000000010500780c */ /* 0x000fe40003f25270 */
[----:B------:R-:W-:Y:S02]  /*9bc0*/  ISETP.NE.U32.AND P0, PT, RZ, c[0x0][0x348], PT ;  /* 0x0000d200ff007a0c */ /* 0x000fe40003f05070 */
[----:B--2---:R-:W-:Y:S01]  /*9bd0*/  LOP3.LUT R44, R6, 0xffff, RZ, 0xc0, !PT ;  /* 0x0000ffff062c7812 */ /* 0x004fe200078ec0ff */
[----:B------:R-:W-:Y:S01]  /*9be0*/  IMAD R6, R30, 0x80, R0 ;  /* 0x000000801e067824 */ /* 0x000fe200078e0200 */
[----:B------:R-:W-:Y:S02]  /*9bf0*/  ISETP.NE.AND.EX P0, PT, RZ, c[0x0][0x34c], PT, P0 ;  /* 0x0000d300ff007a0c */ /* 0x000fe40003f05300 */
[----:B-1----:R-:W-:-:S05]  /*9c00*/  SHF.R.S32.HI R2, RZ, 0x1f, R146 ;  /* 0x0000001fff027819 */ /* 0x002fca0000011492 */
[----:B------:R-:W-:-:S04]  /*9c10*/  IMAD R2, R2, c[0x0][0x178], RZ ;  /* 0x00005e0002027a24 */ /* 0x000fc800078e02ff */
[C---:B------:R-:W-:Y:S02]  /*9c20*/  IMAD R4, R146.reuse, c[0x0][0x17c], R2 ;  /* 0x00005f0092047a24 */ /* 0x040fe400078e0202 */
[----:B------:R-:W-:Y:S01]  /*9c30*/  IMAD.WIDE.U32 R2, R146, c[0x0][0x178], RZ ;  /* 0x00005e0092027a25 */ /* 0x000fe200078e00ff */
[----:B------:R-:W-:-:S03]  /*9c40*/  SEL R9, R9, RZ, !P0 ;  /* 0x000000ff09097207 */ /* 0x000fc60004000000 */
[----:B------:R-:W-:Y:S02]  /*9c50*/  IMAD.IADD R3, R3, 0x1, R4 ;  /* 0x0000000103037824 */ /* 0x000fe400078e0204 */
[----:B------:R-:W-:-:S04]  /*9c60*/  @P1 IMAD.HI.U32 R10, R6, c[0x0][0x2c8], RZ ;  /* 0x0000b200060a1a27 */ /* 0x000fc800078e00ff */
[----:B------:R-:W-:Y:S01]  /*9c70*/  IMAD.WIDE.U32 R4, R44, c[0x0][0x1b8], R2 ;  /* 0x00006e002c047a25 */ /* 0x000fe200078e0002 */
[----:B------:R-:W-:-:S03]  /*9c80*/  SEL R3, R15, RZ, !P0 ;  /* 0x000000ff0f037207 */ /* 0x000fc60004000000 */
[----:B------:R-:W-:Y:S01]  /*9c90*/  IMAD.MOV.U32 R2, RZ, RZ, R6 ;  /* 0x000000ffff027224 */ /* 0x000fe200078e0006 */
[----:B------:R-:W-:Y:S01]  /*9ca0*/  @P1 SHF.R.U32.HI R2, RZ, c[0x0][0x2cc], R10 ;  /* 0x0000b300ff021a19 */ /* 0x000fe2000001160a */
[----:B------:R-:W-:Y:S02]  /*9cb0*/  IMAD R5, R44, c[0x0][0x1bc], R5 ;  /* 0x00006f002c057a24 */ /* 0x000fe400078e0205 */
[----:B------:R-:W-:Y:S01]  /*9cc0*/  IMAD R9, R9, c[0x0][0x1c0], RZ ;  /* 0x0000700009097a24 */ /* 0x000fe200078e02ff */
[----:B------:R-:W-:Y:S01]  /*9cd0*/  SHF.R.S32.HI R10, RZ, 0x1f, R2 ;  /* 0x0000001fff0a7819 */ /* 0x000fe20000011402 */
[----:B------:R-:W-:-:S04]  /*9ce0*/  IMAD.WIDE.U32 R4, R3, c[0x0][0x1c0], R4 ;  /* 0x0000700003047a25 */ /* 0x000fc800078e0004 */
[----:B------:R-:W-:Y:S02]  /*9cf0*/  IMAD R9, R3, c[0x0][0x1c4], R9 ;  /* 0x0000710003097a24 */ /* 0x000fe400078e0209 */
[----:B------:R-:W-:Y:S02]  /*9d00*/  IMAD.MOV R3, RZ, RZ, -R2 ;  /* 0x000000ffff037224 */ /* 0x000fe400078e0a02 */
[----:B------:R-:W-:Y:S02]  /*9d10*/  IMAD.IADD R5, R5, 0x1, R9 ;  /* 0x0000000105057824 */ /* 0x000fe400078e0209 */
[----:B------:R-:W-:Y:S02]  /*9d20*/  IMAD R6, R3, c[0x0][0x2c4], R6 ;  /* 0x0000b10003067a24 */ /* 0x000fe400078e0206 */
[----:B------:R-:W-:-:S03]  /*9d30*/  IMAD R3, R10, c[0x0][0x1b0], RZ ;  /* 0x00006c000a037a24 */ /* 0x000fc600078e02ff */
[----:B------:R-:W-:Y:S01]  /*9d40*/  SHF.R.S32.HI R9, RZ, 0x1f, R6 ;  /* 0x0000001fff097819 */ /* 0x000fe20000011406 */
[C---:B------:R-:W-:Y:S02]  /*9d50*/  IMAD R10, R2.reuse, c[0x0][0x1b4], R3 ;  /* 0x00006d00020a7a24 */ /* 0x040fe400078e0203 */
[----:B------:R-:W-:-:S04]  /*9d60*/  IMAD.WIDE.U32 R2, R2, c[0x0][0x1b0], R4 ;  /* 0x00006c0002027a25 */ /* 0x000fc800078e0004 */
[----:B------:R-:W-:Y:S02]  /*9d70*/  IMAD R4, R9, c[0x0][0x1a8], RZ ;  /* 0x00006a0009047a24 */ /* 0x000fe400078e02ff */
[----:B------:R-:W-:Y:S02]  /*9d80*/  IMAD.IADD R3, R3, 0x1, R10 ;  /* 0x0000000103037824 */ /* 0x000fe400078e020a */
[C---:B------:R-:W-:Y:S02]  /*9d90*/  IMAD R4, R6.reuse, c[0x0][0x1ac], R4 ;  /* 0x00006b0006047a24 */ /* 0x040fe400078e0204 */
[----:B------:R-:W-:-:S04]  /*9da0*/  IMAD.WIDE.U32 R2, R6, c[0x0][0x1a8], R2 ;  /* 0x00006a0006027a25 */ /* 0x000fc800078e0002 */
[----:B------:R-:W-:Y:S01]  /*9db0*/  IMAD.IADD R4, R3, 0x1, R4 ;  /* 0x0000000103047824 */ /* 0x000fe200078e0204 */
[----:B------:R-:W-:-:S04]  /*9dc0*/  LEA R3, P0, R2, c[0x0][0x160], 0x1 ;  /* 0x0000580002037a11 */ /* 0x000fc800078008ff */
[----:B------:R-:W-:Y:S01]  /*9dd0*/  LEA.HI.X R2, R2, c[0x0][0x164], R4, 0x1, P0 ;  /* 0x0000590002027a11 */ /* 0x000fe200000f0c04 */
[----:B------:R-:W1:Y:S01]  /*9de0*/  SHFL.IDX PT, R10, R3, RZ, 0x181f ;  /* 0x00181fff030a7589 */ /* 0x000e6200000e0000 */
[----:B------:R-:W-:-:S03]  /*9df0*/  IMAD R24, R153, c[0x0][0x2c4], RZ ;  /* 0x0000b10099187a24 */ /* 0x000fc600078e02ff */
[----:B------:R-:W2:Y:S01]  /*9e00*/  SHFL.IDX PT, R9, R2, RZ, 0x181f ;  /* 0x00181fff02097589 */ /* 0x000ea200000e0000 */
[----:B------:R-:W-:Y:S02]  /*9e10*/  IMAD R6, R30, 0x80, R81 ;  /* 0x000000801e067824 */ /* 0x000fe400078e0251 */
[----:B------:R-:W-:Y:S01]  /*9e20*/  IMAD.MOV R4, RZ, RZ, -R8 ;  /* 0x000000ffff047224 */ /* 0x000fe200078e0a08 */
[----:B------:R-:W4:Y:S02]  /*9e30*/  SHFL.IDX PT, R15, R3, 0x1, 0x181f ;  /* 0x00381f00030f7f89 */ /* 0x000f2400000e0000 */
[----:B------:R-:W-:Y:S01]  /*9e40*/  ISETP.GE.AND P4, PT, R6, R24, PT ;  /* 0x000000180600720c */ /* 0x000fe20003f86270 */
[----:B------:R-:W-:Y:S01]  /*9e50*/  IMAD R225, R4, c[0x0][0x2b8], R11 ;  /* 0x0000ae0004e17a24 */ /* 0x000fe200078e020b */
[----:B------:R-:W4:Y:S01]  /*9e60*/  SHFL.IDX PT, R18, R2, 0x1, 0x181f ;  /* 0x00381f0002127f89 */ /* 0x000f2200000e0000 */
[----:B------:R-:W-:Y:S02]  /*9e70*/  IADD3 R4, R6, 0x20, RZ ;  /* 0x0000002006047810 */ /* 0x000fe40007ffe0ff */
[----:B------:R-:W-:-:S02]  /*9e80*/  ISETP.GE.AND P6, PT, R76, c[0x0][0x198], PT ;  /* 0x000066004c007a0c */ /* 0x000fc40003fc6270 */
[----:B------:R-:W-:Y:S02]  /*9e90*/  SHF.R.S32.HI R46, RZ, 0x1f, R225 ;  /* 0x0000001fff2e7819 */ /* 0x000fe400000114e1 */
[----:B------:R-:W-:Y:S02]  /*9ea0*/  ISETP.GE.AND P0, PT, R4, R24, PT ;  /* 0x000000180400720c */ /* 0x000fe40003f06270 */
[----:B------:R-:W-:Y:S01]  /*9eb0*/  IADD3 R19, R6, 0x40, RZ ;  /* 0x0000004006137810 */ /* 0x000fe20007ffe0ff */
[----:B------:R-:W-:Y:S01]  /*9ec0*/  IMAD R8, R46, c[0x0][0x1e0], RZ ;  /* 0x000078002e087a24 */ /* 0x000fe200078e02ff */
[----:B-1----:R-:W-:Y:S01]  /*9ed0*/  @!P4 LEA R16, P1, R76, R10, 0x1 ;  /* 0x0000000a4c10c211 */ /* 0x002fe200078208ff */
[C---:B------:R-:W-:Y:S01]  /*9ee0*/  IMAD.WIDE.U32 R4, R225.reuse, c[0x0][0x1e0], RZ ;  /* 0x00007800e1047a25 */ /* 0x040fe200078e00ff */
[----:B------:R-:W-:Y:S02]  /*9ef0*/  ISETP.GE.AND P5, PT, R212, c[0x0][0x198], PT ;  /* 0x00006600d4007a0c */ /* 0x000fe40003fa6270 */
[----:B--2---:R-:W-:Y:S01]  /*9f00*/  @!P4 LEA.HI.X R17, R76, R9, R77, 0x1, P1 ;  /* 0x000000094c11c211 */ /* 0x004fe200008f0c4d */
[----:B------:R-:W-:Y:S01]  /*9f10*/  IMAD R8, R225, c[0x0][0x1e4], R8 ;  /* 0x00007900e1087a24 */ /* 0x000fe200078e0208 */
[----:B------:R-:W-:-:S02]  /*9f20*/  ISETP.GE.AND P1, PT, R19, R24, PT ;  /* 0x000000181300720c */ /* 0x000fc40003f26270 */
[----:B------:R-:W1:Y:S01]  /*9f30*/  SHFL.IDX PT, R19, R3, 0x2, 0x181f ;  /* 0x00581f0003137f89 */ /* 0x000e6200000e0000 */
[----:B------:R-:W-:Y:S01]  /*9f40*/  @!P4 LEA R10, P3, R212, R10, 0x1 ;  /* 0x0000000ad40ac211 */ /* 0x000fe200078608ff */
[----:B------:R-:W-:Y:S02]  /*9f50*/  IMAD.IADD R5, R5, 0x1, R8 ;  /* 0x0000000105057824 */ /* 0x000fe400078e0208 */
[----:B------:R2:W-:Y:S01]  /*9f60*/  @!P4 LDGSTS.E.BYPASS.LTC128B.128 [R213+0x100], [R16.64], !P6 ;  /* 0x0010000010d5cfae */ /* 0x0005e2000f101d48 */
[----:B----4-:R-:W-:Y:S02]  /*9f70*/  @!P0 LEA R8, P2, R76, R15, 0x1 ;  /* 0x0000000f4c088211 */ /* 0x010fe400078408ff */
[----:B------:R-:W-:Y:S02]  /*9f80*/  @!P4 LEA.HI.X R11, R212, R9, R231, 0x1, P3 ;  /* 0x00000009d40bc211 */ /* 0x000fe400018f0ce7 */
[----:B------:R-:W-:-:S03]  /*9f90*/  @!P0 LEA.HI.X R9, R76, R18, R77, 0x1, P2 ;  /* 0x000000124c098211 */ /* 0x000fc600010f0c4d */
[----:B------:R4:W-:Y:S04]  /*9fa0*/  @!P4 LDGSTS.E.BYPASS.LTC128B.128 [R213+0x4100], [R10.64], !P5 ;  /* 0x041000000ad5cfae */ /* 0x0009e8000e901d48 */
[----:B------:R1:W-:Y:S01]  /*9fb0*/  @!P0 LDGSTS.E.BYPASS.LTC128B.128 [R215+0x1100], [R8.64], !P6 ;  /* 0x0110000008d78fae */ /* 0x0003e2000f101d48 */
[----:B------:R-:W-:-:S03]  /*9fc0*/  IMAD.WIDE.U32 R20, R44, c[0x0][0x1e8], RZ ;  /* 0x00007a002c147a25 */ /* 0x000fc600078e00ff */
[----:B--2---:R-:W2:Y:S04]  /*9fd0*/  SHFL.IDX PT, R16, R2, 0x2, 0x181f ;  /* 0x00581f0002107f89 */ /* 0x004ea800000e0000 */
[----:B------:R2:W2:Y:S01]  /*9fe0*/  SHFL.IDX PT, R17, R3, 0x3, 0x181f ;  /* 0x00781f0003117f89 */ /* 0x0004a200000e0000 */
[----:B------:R-:W-:Y:S01]  /*9ff0*/  IMAD R252, R44, c[0x0][0x1ec], R21 ;  /* 0x00007b002cfc7a24 */ /* 0x000fe200078e0215 */
[----:B-1----:R-:W-:-:S04]  /*a000*/  @!P0 LEA R8, P2, R212, R15, 0x1 ;  /* 0x0000000fd4088211 */ /* 0x002fc800078408ff */
[----:B------:R-:W-:Y:S02]  /*a010*/  @!P0 LEA.HI.X R9, R212, R18, R231, 0x1, P2 ;  /* 0x00000012d4098211 */ /* 0x000fe400010f0ce7 */
[----:B------:R1:W1:Y:S01]  /*a020*/  SHFL.IDX PT, R18, R2, 0x3, 0x181f ;  /* 0x00781f0002127f89 */ /* 0x00026200000e0000 */
[----:B----4-:R-:W-:Y:S02]  /*a030*/  IADD3 R10, R6, 0x60, RZ ;  /* 0x00000060060a7810 */ /* 0x010fe40007ffe0ff */
[----:B------:R-:W-:Y:S01]  /*a040*/  IADD3 R134, R230, -0x1, RZ ;  /* 0xffffffffe6867810 */ /* 0x000fe20007ffe0ff */
[----:B------:R4:W-:Y:S01]  /*a050*/  @!P0 LDGSTS.E.BYPASS.LTC128B.128 [R215+0x5100], [R8.64], !P5 ;  /* 0x0510000008d78fae */ /* 0x0009e2000e901d48 */
[----:B------:R-:W-:-:S03]  /*a060*/  ISETP.GE.AND P0, PT, R10, R24, PT ;  /* 0x000000180a00720c */ /* 0x000fc60003f06270 */
[----:B------:R-:W-:Y:S01]  /*a070*/  IMAD R133, R134, -0x70, R144 ;  /* 0xffffff9086857824 */ /* 0x000fe200078e0290 */
[----:B------:R1:W-:Y:S01]  /*a080*/  STL.64 [R1+0x8], R20 ;  /* 0x0000081401007387 */ /* 0x0003e20000100a00 */
[----:B------:R-:W-:Y:S01]  /*a090*/  LOP3.LUT R236, R236, 0xfffffffd, RZ, 0xc0, !PT ;  /* 0xfffffffdecec7812 */ /* 0x000fe200078ec0ff */
[----:B------:R-:W-:Y:S01]  /*a0a0*/  BSSY B0, `(.L_x_394) ;  /* 0x0000040000007945 */ /* 0x000fe20003800000 */
[----:B---3--:R-:W-:Y:S01]  /*a0b0*/  SHF.R.S32.HI R45, RZ, 0x1f, R224 ;  /* 0x0000001fff2d7819 */ /* 0x008fe200000114e0 */
[----:B------:R-:W-:-:S04]  /*a0c0*/  IMAD.WIDE.U32 R4, R224, c[0x0][0x1f0], R4 ;  /* 0x00007c00e0047a25 */ /* 0x000fc800078e0004 */
[----:B--2---:R-:W-:Y:S01]  /*a0d0*/  IMAD R3, R45, c[0x0][0x1f0], RZ ;  /* 0x00007c002d037a24 */ /* 0x004fe200078e02ff */
[----:B------:R-:W-:-:S03]  /*a0e0*/  IADD3 R6, P3, R4, R20, RZ ;  /* 0x0000001404067210 */ /* 0x000fc60007f7e0ff */
[----:B-1----:R-:W-:Y:S01]  /*a0f0*/  IMAD R2, R224, c[0x0][0x1f4], R3 ;  /* 0x00007d00e0027a24 */ /* 0x002fe200078e0203 */
[----:B------:R-:W-:-:S04]  /*a100*/  @!P1 LEA R4, P2, R76, R19, 0x1 ;  /* 0x000000134c049211 */ /* 0x000fc800078408ff */
[----:B------:R-:W-:Y:S02]  /*a110*/  IADD3.X R2, R252, R5, R2, P3, !PT ;  /* 0x00000005fc027210 */ /* 0x000fe40001ffe402 */
[-C--:B------:R-:W-:Y:S02]  /*a120*/  @!P1 LEA.HI.X R5, R76, R16.reuse, R77, 0x1, P2 ;  /* 0x000000104c059211 */ /* 0x080fe400010f0c4d */
[----:B------:R-:W-:Y:S02]  /*a130*/  LEA R3, P2, R6, c[0x0][0x1c8], 0x1 ;  /* 0x0000720006037a11 */ /* 0x000fe400078408ff */
[----:B------:R-:W-:Y:S01]  /*a140*/  @!P1 LEA R10, P3, R212, R19, 0x1 ;  /* 0x00000013d40a9211 */ /* 0x000fe200078608ff */
[----:B------:R1:W-:Y:S01]  /*a150*/  @!P1 LDGSTS.E.BYPASS.LTC128B.128 [R215+0x2100], [R4.64], !P6 ;  /* 0x0210000004d79fae */ /* 0x0003e2000f101d48 */
[----:B------:R-:W-:Y:S02]  /*a160*/  LEA.HI.X R20, R6, c[0x0][0x1cc], R2, 0x1, P2 ;  /* 0x0000730006147a11 */ /* 0x000fe400010f0c02 */
[----:B------:R-:W-:Y:S01]  /*a170*/  IMNMX R2, R133, 0x70, PT ;  /* 0x0000007085027817 */ /* 0x000fe20003800200 */
[----:B------:R-:W2:Y:S01]  /*a180*/  SHFL.IDX PT, R15, R3, RZ, 0x181f ;  /* 0x00181fff030f7589 */ /* 0x000ea200000e0000 */
[----:B------:R-:W-:-:S03]  /*a190*/  @!P1 LEA.HI.X R11, R212, R16, R231, 0x1, P3 ;  /* 0x00000010d40b9211 */ /* 0x000fc600018f0ce7 */
[----:B------:R-:W3:Y:S01]  /*a1a0*/  SHFL.IDX PT, R16, R20, RZ, 0x181f ;  /* 0x00181fff14107589 */ /* 0x000ee200000e0000 */
[----:B------:R-:W-:Y:S01]  /*a1b0*/  IMAD.IADD R2, R2, 0x1, -R81 ;  /* 0x0000000102027824 */ /* 0x000fe200078e0a51 */
[CC--:B----4-:R-:W-:Y:S02]  /*a1c0*/  @!P0 LEA R8, P2, R76.reuse, R17.reuse, 0x1 ;  /* 0x000000114c088211 */ /* 0x0d0fe400078408ff */
[----:B------:R4:W-:Y:S02]  /*a1d0*/  @!P1 LDGSTS.E.BYPASS.LTC128B.128 [R215+0x6100], [R10.64], !P5 ;  /* 0x061000000ad79fae */ /* 0x0009e4000e901d48 */
[----:B------:R-:W-:Y:S02]  /*a1e0*/  @!P0 LEA.HI.X R9, R76, R18, R77, 0x1, P2 ;  /* 0x000000124c098211 */ /* 0x000fe400010f0c4d */
[----:B------:R-:W-:Y:S01]  /*a1f0*/  ISETP.GE.AND P2, PT, R2, 0x1, PT ;  /* 0x000000010200780c */ /* 0x000fe20003f46270 */
[----:B------:R-:W2:Y:S04]  /*a200*/  SHFL.IDX PT, R6, R3, 0x1, 0x181f ;  /* 0x00381f0003067f89 */ /* 0x000ea800000e0000 */
[----:B------:R2:W-:Y:S01]  /*a210*/  @!P0 LDGSTS.E.BYPASS.LTC128B.128 [R215+0x3100], [R8.64], !P6 ;  /* 0x0310000008d78fae */ /* 0x0005e2000f101d48 */
[----:B-1----:R-:W-:-:S04]  /*a220*/  @!P0 LEA R4, P1, R212, R17, 0x1 ;  /* 0x00000011d4048211 */ /* 0x002fc800078208ff */
[----:B------:R-:W-:Y:S02]  /*a230*/  @!P0 LEA.HI.X R5, R212, R18, R231, 0x1, P1 ;  /* 0x00000012d4058211 */ /* 0x000fe400008f0ce7 */
[----:B------:R-:W-:Y:S04]  /*a240*/  SHFL.IDX PT, R18, R3, 0x2, 0x181f ;  /* 0x00581f0003127f89 */ /* 0x000fe800000e0000 */
[----:B----4-:R-:W1:Y:S01]  /*a250*/  SHFL.IDX PT, R11, R20, 0x1, 0x181f ;  /* 0x00381f00140b7f89 */ /* 0x010e6200000e0000 */
[----:B------:R-:W-:-:S03]  /*a260*/  ISETP.GE.AND P6, PT, R76, c[0x0][0x1d4], PT ;  /* 0x000075004c007a0c */ /* 0x000fc60003fc6270 */
[----:B------:R-:W4:Y:S01]  /*a270*/  SHFL.IDX PT, R19, R20, 0x2, 0x181f ;  /* 0x00581f0014137f89 */ /* 0x000f2200000e0000 */
[----:B------:R-:W-:-:S03]  /*a280*/  ISETP.GE.AND P1, PT, R2, 0x21, PT ;  /* 0x000000210200780c */ /* 0x000fc60003f26270 */
[----:B------:R1:W-:Y:S01]  /*a290*/  @!P0 LDGSTS.E.BYPASS.LTC128B.128 [R215+0x7100], [R4.64], !P5 ;  /* 0x0710000004d78fae */ /* 0x0003e2000e901d48 */
[----:B--2---:R-:W-:Y:S02]  /*a2a0*/  @P2 LEA R8, P0, R76, R15, 0x1 ;  /* 0x0000000f4c082211 */ /* 0x004fe400078008ff */
[----:B------:R-:W-:Y:S01]  /*a2b0*/  ISETP.GE.AND P5, PT, R212, c[0x0][0x1d4], PT ;  /* 0x00007500d4007a0c */ /* 0x000fe20003fa6270 */
[----:B------:R-:W0:Y:S01]  /*a2c0*/  LDGDEPBAR ;  /* 0x00000000000079af */ /* 0x000e220000000000 */
[----:B---3--:R-:W-:Y:S02]  /*a2d0*/  @P2 LEA.HI.X R9, R76, R16, R77, 0x1, P0 ;  /* 0x000000104c092211 */ /* 0x008fe400000f0c4d */
[----:B------:R-:W-:-:S03]  /*a2e0*/  ISETP.GE.AND P0, PT, R2, 0x41, PT ;  /* 0x000000410200780c */ /* 0x000fc60003f06270 */
[----:B------:R2:W-:Y:S01]  /*a2f0*/  @P2 LDGSTS.E.BYPASS.LTC128B.128 [R213+0x8100], [R8.64], !P6 ;  /* 0x0810000008d52fae */ /* 0x0005e2000f101d48 */
[----:B-1----:R-:W-:-:S04]  /*a300*/  @P2 LEA R4, P3, R212, R15, 0x1 ;  /* 0x0000000fd4042211 */ /* 0x002fc800078608ff */
[----:B------:R-:W-:Y:S02]  /*a310*/  @P2 LEA.HI.X R5, R212, R16, R231, 0x1, P3 ;  /* 0x00000010d4052211 */ /* 0x000fe400018f0ce7 */
[----:B------:R-:W-:-:S03]  /*a320*/  @P1 LEA R16, P3, R76, R6, 0x1 ;  /* 0x000000064c101211 */ /* 0x000fc600078608ff */
[----:B------:R1:W-:Y:S01]  /*a330*/  @P2 LDGSTS.E.BYPASS.LTC128B.128 [R213+0xb900], [R4.64], !P5 ;  /* 0x0b90000004d52fae */ /* 0x0003e2000e901d48 */
[----:B------:R-:W-:Y:S02]  /*a340*/  @P1 LEA R10, P2, R212, R6, 0x1 ;  /* 0x00000006d40a1211 */ /* 0x000fe400078408ff */
[CC--:B------:R-:W-:Y:S02]  /*a350*/  @P1 LEA.HI.X R17, R76.reuse, R11.reuse, R77, 0x1, P3 ;  /* 0x0000000b4c111211 */ /* 0x0c0fe400018f0c4d */
[----:B--2---:R-:W-:Y:S02]  /*a360*/  @P0 LEA R8, P3, R76, R18, 0x1 ;  /* 0x000000124c080211 */ /* 0x004fe400078608ff */
[----:B------:R-:W-:Y:S01]  /*a370*/  @P1 LEA.HI.X R11, R212, R11, R231, 0x1, P2 ;  /* 0x0000000bd40b1211 */ /* 0x000fe200010f0ce7 */
[----:B------:R2:W-:Y:S01]  /*a380*/  @P1 LDGSTS.E.BYPASS.LTC128B.128 [R215+0x9100], [R16.64], !P6 ;  /* 0x0910000010d71fae */ /* 0x0005e2000f101d48 */
[----:B----4-:R-:W-:-:S03]  /*a390*/  @P0 LEA.HI.X R9, R76, R19, R77, 0x1, P3 ;  /* 0x000000134c090211 */ /* 0x010fc600018f0c4d */
[----:B------:R2:W-:Y:S04]  /*a3a0*/  @P1 LDGSTS.E.BYPASS.LTC128B.128 [R215+0xc900], [R10.64], !P5 ;  /* 0x0c9000000ad71fae */ /* 0x0005e8000e901d48 */
[----:B------:R2:W-:Y:S01]  /*a3b0*/  @P0 LDGSTS.E.BYPASS.LTC128B.128 [R215+0xa100], [R8.64], !P6 ;  /* 0x0a10000008d70fae */ /* 0x0005e2000f101d48 */
[----:B-1----:R-:W-:-:S04]  /*a3c0*/  @P0 LEA R4, P2, R212, R18, 0x1 ;  /* 0x00000012d4040211 */ /* 0x002fc800078408ff */
[----:B------:R-:W-:-:S05]  /*a3d0*/  @P0 LEA.HI.X R5, R212, R19, R231, 0x1, P2 ;  /* 0x00000013d4050211 */ /* 0x000fca00010f0ce7 */
[----:B------:R2:W-:Y:S01]  /*a3e0*/  @P0 LDGSTS.E.BYPASS.LTC128B.128 [R215+0xd900], [R4.64], !P5 ;  /* 0x0d90000004d70fae */ /* 0x0005e2000e901d48 */
[----:B------:R-:W-:-:S03]  /*a3f0*/  ISETP.GE.AND P0, PT, R2, 0x61, PT ;  /* 0x000000610200780c */ /* 0x000fc60003f06270 */
[----:B------:R-:W1:Y:S01]  /*a400*/  SHFL.IDX PT, R3, R3, 0x3, 0x181f ;  /* 0x00781f0003037f89 */ /* 0x000e6200000e0000 */
[----:B------:R-:W-:-:S03]  /*a410*/  @P6 LOP3.LUT R236, R236, 0x2, RZ, 0xfc, !PT ;  /* 0x00000002ecec6812 */ /* 0x000fc600078efcff */
[----:B------:R2:W3:Y:S06]  /*a420*/  SHFL.IDX PT, R6, R20, 0x3, 0x181f ;  /* 0x00781f0014067f89 */ /* 0x0004ec00000e0000 */
[----:B------:R-:W-:Y:S05]  /*a430*/  @!P0 BRA `(.L_x_395) ;  /* 0x0000006000008947 */ /* 0x000fea0003800000 */
[-C--:B-12---:R-:W-:Y:S02]  /*a440*/  LEA R4, P1, R76, R3.reuse, 0x1 ;  /* 0x000000034c047211 */ /* 0x086fe400078208ff */
[----:B------:R-:W-:Y:S02]  /*a450*/  LEA R2, P0, R212, R3, 0x1 ;  /* 0x00000003d4027211 */ /* 0x000fe400078008ff */
[----:B---3--:R-:W-:-:S02]  /*a460*/  LEA.HI.X R5, R76, R6, R77, 0x1, P1 ;  /* 0x000000064c057211 */ /* 0x008fc400008f0c4d */
[----:B------:R-:W-:-:S03]  /*a470*/  LEA.HI.X R3, R212, R6, R231, 0x1, P0 ;  /* 0x00000006d4037211 */ /* 0x000fc600000f0ce7 */
[----:B------:R1:W-:Y:S04]  /*a480*/  LDGSTS.E.BYPASS.LTC128B.128 [R215+0xb100], [R4.64], !P6 ;  /* 0x0b10000004d77fae */ /* 0x0003e8000f101d48 */
[----:B------:R1:W-:Y:S02]  /*a490*/  LDGSTS.E.BYPASS.LTC128B.128 [R215+0xe900], [R2.64], !P5 ;  /* 0x0e90000002d77fae */ /* 0x0003e4000e901d48 */
.L_x_395:
[----:B------:R-:W-:Y:S05]  /*a4a0*/  BSYNC B0 ;  /* 0x0000000000007941 */ /* 0x000fea0003800000 */
.L_x_394:
[----:B------:R-:W-:Y:S01]  /*a4b0*/  ISETP.LT.AND P0, PT, RZ, c[0x0][0x27c], PT ;  /* 0x00009f00ff007a0c */ /* 0x000fe20003f01270 */
[----:B------:R-:W0:-:S12]  /*a4c0*/  LDGDEPBAR ;  /* 0x00000000000079af */ /* 0x000e180000000000 */
[----:B------:R-:W-:Y:S05]  /*a4d0*/  @P0 BRA `(.L_x_396) ;  /* 0x0000002000000947 */ /* 0x000fea0003800000 */
[----:B------:R-:W-:-:S04]  /*a4e0*/  DEPBAR.LE SB0, 0x1 ;  /* 0x000080400000791a */ /* 0x000fc80000000000 */
[----:B------:R-:W-:Y:S05]  /*a4f0*/  BRA `(.L_x_397) ;  /* 0x0000360000007947 */ /* 0x000fea0003800000 */
.L_x_396:
[----:B-1---5:R-:W-:Y:S01]  /*a500*/  SHF.R.S32.HI R2, RZ, 0x1f, R137 ;  /* 0x0000001fff027819 */ /* 0x022fe20000011489 */
[----:B------:R-:W-:Y:S01]  /*a510*/  ULDC.U8 UR5, c[0x0][0x298] ;  /* 0x0000a60000057ab9 */ /* 0x000fe20000000000 */
[C---:B--2---:R-:W-:Y:S01]  /*a520*/  IMAD.WIDE.U32 R4, R137.reuse, c[0x0][0x290], RZ ;  /* 0x0000a40089047a25 */ /* 0x044fe200078e00ff */
[----:B------:R-:W-:Y:S01]  /*a530*/  ISETP.NE.AND P2, PT, RZ, UR5, PT ;  /* 0x00000005ff007c0c */ /* 0x000fe2000bf45270 */
[----:B------:R-:W-:Y:S02]  /*a540*/  BSSY B2, `(.L_x_397) ;  /* 0x000035b000027945 */ /* 0x000fe40003800000 */
[C---:B------:R-:W-:Y:S02]  /*a550*/  IMAD R8, R2.reuse, c[0x0][0x280], RZ ;  /* 0x0000a00002087a24 */ /* 0x040fe400078e02ff */
[----:B---3--:R-:W-:Y:S02]  /*a560*/  IMAD R6, R2, c[0x0][0x290], RZ ;  /* 0x0000a40002067a24 */ /* 0x008fe400078e02ff */
[----:B------:R-:W-:-:S04]  /*a570*/  IMAD.WIDE.U32 R2, R137, c[0x0][0x280], RZ ;  /* 0x0000a00089027a25 */ /* 0x000fc800078e00ff */
[C---:B------:R-:W-:Y:S01]  /*a580*/  IMAD R10, R137.reuse, c[0x0][0x284], R8 ;  /* 0x0000a100890a7a24 */ /* 0x040fe200078e0208 */
[----:B------:R-:W-:Y:S01]  /*a590*/  LEA R8, P0, R4, c[0x0][0x288], 0x1 ;  /* 0x0000a20004087a11 */ /* 0x000fe200078008ff */
[----:B------:R-:W-:Y:S01]  /*a5a0*/  IMAD R9, R137, c[0x0][0x294], R6 ;  /* 0x0000a50089097a24 */ /* 0x000fe200078e0206 */
[----:B------:R-:W-:Y:S02]  /*a5b0*/  LEA R6, P1, R2, c[0x0][0x270], 0x1 ;  /* 0x00009c0002067a11 */ /* 0x000fe400078208ff */
[----:B------:R-:W-:Y:S02]  /*a5c0*/  IADD3 R3, R10, R3, RZ ;  /* 0x000000030a037210 */ /* 0x000fe40007ffe0ff */
[----:B------:R-:W-:Y:S02]  /*a5d0*/  IADD3 R5, R9, R5, RZ ;  /* 0x0000000509057210 */ /* 0x000fe40007ffe0ff */
[----:B------:R-:W-:Y:S02]  /*a5e0*/  LEA.HI.X R2, R2, c[0x0][0x274], R3, 0x1, P1 ;  /* 0x00009d0002027a11 */ /* 0x000fe400008f0c03 */
[----:B------:R-:W-:Y:S01]  /*a5f0*/  LEA.HI.X R3, R4, c[0x0][0x28c], R5, 0x1, P0 ;  /* 0x0000a30004037a11 */ /* 0x000fe200000f0c05 */
[----:B------:R-:W-:Y:S05]  /*a600*/  @!P2 BRA `(.L_x_398) ;  /* 0x000019100000a947 */ /* 0x000fea0003800000 */
[----:B------:R-:W1:Y:S01]  /*a610*/  SHFL.IDX PT, R17, R2, RZ, 0x181f ;  /* 0x00181fff02117589 */ /* 0x000e6200000e0000 */
[----:B------:R-:W-:Y:S01]  /*a620*/  BSSY B0, `(.L_x_399) ;  /* 0x0000019000007945 */ /* 0x000fe20003800000 */
[----:B------:R-:W-:Y:S01]  /*a630*/  CS2R R4, SRZ ;  /* 0x0000000000047805 */ /* 0x000fe2000001ff00 */
[----:B------:R-:W-:Y:S01]  /*a640*/  CS2R R10, SRZ ;  /* 0x00000000000a7805 */ /* 0x000fe2000001ff00 */
[----:B------:R-:W2:Y:S04]  /*a650*/  SHFL.IDX PT, R16, R6, RZ, 0x181f ;  /* 0x00181fff06107589 */ /* 0x000ea800000e0000 */
[----:B------:R3:W4:Y:S04]  /*a660*/  SHFL.IDX PT, R19, R3, RZ, 0x181f ;  /* 0x00181fff03137589 */ /* 0x00072800000e0000 */
[----:B------:R5:W1:Y:S01]  /*a670*/  SHFL.IDX PT, R18, R8, RZ, 0x181f ;  /* 0x00181fff08127589 */ /* 0x000a6200000e0000 */
[----:B---3--:R-:W-:Y:S01]  /*a680*/  CS2R R2, SRZ ;  /* 0x0000000000027805 */ /* 0x008fe2000001ff00 */
[----:B-----5:R-:W-:Y:S01]  /*a690*/  CS2R R8, SRZ ;  /* 0x0000000000087805 */ /* 0x020fe2000001ff00 */
[----:B------:R-:W-:Y:S05]  /*a6a0*/  @P4 BRA `(.L_x_400) ;  /* 0x0000010000004947 */ /* 0x000fea0003800000 */
[----:B-12-4-:R-:W2:Y:S04]  /*a6b0*/  LDL R22, [R1+0xf4] ;  /* 0x0000f40001167983 */ /* 0x016ea80000100800 */
[----:B------:R-:W3:Y:S01]  /*a6c0*/  LDL R15, [R1+0xf0] ;  /* 0x0000f000010f7983 */ /* 0x000ee20000100800 */
[----:B------:R-:W-:-:S02]  /*a6d0*/  ISETP.GE.AND P1, PT, R78, c[0x0][0x27c], PT ;  /* 0x00009f004e007a0c */ /* 0x000fc40003f26270 */
[----:B------:R-:W-:Y:S01]  /*a6e0*/  ISETP.GE.AND P0, PT, R80, c[0x0][0x27c], PT ;  /* 0x00009f0050007a0c */ /* 0x000fe20003f06270 */
[----:B------:R-:W-:-:S10]  /*a6f0*/  CS2R R4, SRZ ;  /* 0x0000000000047805 */ /* 0x000fd4000001ff00 */
[----:B------:R-:W-:-:S05]  /*a700*/  @!P1 IMAD.WIDE R2, R78, 0x2, R16 ;  /* 0x000000024e029825 */ /* 0x000fca00078e0210 */
[----:B------:R1:W5:Y:S02]  /*a710*/  @!P1 LD.E.64 R10, [R2.64] ;  /* 0x00000008020a9980 */ /* 0x000364000c101b00 */
[----:B-1----:R-:W-:Y:S01]  /*a720*/  CS2R R2, SRZ ;  /* 0x0000000000027805 */ /* 0x002fe2000001ff00 */
[-C--:B--2---:R-:W-:Y:S02]  /*a730*/  @!P0 IADD3 R20, P3, R16, R22.reuse, RZ ;  /* 0x0000001610148210 */ /* 0x084fe40007f7e0ff */
[----:B------:R-:W-:Y:S01]  /*a740*/  @!P0 IADD3 R16, P2, R18, R22, RZ ;  /* 0x0000001612108210 */ /* 0x000fe20007f5e0ff */
[----:B------:R-:W-:-:S04]  /*a750*/  @!P1 IMAD.WIDE R22, R78, 0x2, R18 ;  /* 0x000000024e169825 */ /* 0x000fc800078e0212 */
[--C-:B---3--:R-:W-:Y:S01]  /*a760*/  @!P0 IMAD.X R21, R17, 0x1, R15.reuse, P3 ;  /* 0x0000000111158824 */ /* 0x108fe200018e060f */
[----:B------:R1:W5:Y:S01]  /*a770*/  @!P1 LD.E.64 R8, [R22.64] ;  /* 0x0000000816089980 */ /* 0x000362000c101b00 */
[----:B------:R-:W-:-:S03]  /*a780*/  @!P0 IMAD.X R17, R19, 0x1, R15, P2 ;  /* 0x0000000113118824 */ /* 0x000fc600010e060f */
[----:B------:R1:W5:Y:S04]  /*a790*/  @!P0 LD.E.64 R4, [R20.64] ;  /* 0x0000000814048980 */ /* 0x000368000c101b00 */
[----:B------:R1:W5:Y:S02]  /*a7a0*/  @!P0 LD.E.64 R2, [R16.64] ;  /* 0x0000000810028980 */ /* 0x000364000c101b00 */
.L_x_400:
[----:B-12-4-:R-:W-:Y:S05]  /*a7b0*/  BSYNC B0 ;  /* 0x0000000000007941 */ /* 0x016fea0003800000 */
.L_x_399:
[----:B-----5:R-:W-:Y:S01]  /*a7c0*/  IMAD.MOV.U32 R20, RZ, RZ, R4 ;  /* 0x000000ffff147224 */ /* 0x020fe200078e0004 */
[----:B------:R-:W-:Y:S01]  /*a7d0*/  SHF.R.U64 R18, R4, 0x10, R5 ;  /* 0x0000001004127819 */ /* 0x000fe20000001205 */
[----:B------:R-:W-:Y:S01]  /*a7e0*/  IMAD R4, R30, -0x80, R24 ;  /* 0xffffff801e047824 */ /* 0x000fe200078e0218 */
[--C-:B------:R-:W-:Y:S01]  /*a7f0*/  SHF.R.U64 R21, R10, 0x10, R11.reuse ;  /* 0x000000100a157819 */ /* 0x100fe2000000120b */
[----:B------:R-:W-:Y:S01]  /*a800*/  IMAD.MOV.U32 R23, RZ, RZ, R10 ;  /* 0x000000ffff177224 */ /* 0x000fe200078e000a */
[--C-:B------:R-:W-:Y:S01]  /*a810*/  SHF.R.U32.HI R17, RZ, 0x10, R11.reuse ;  /* 0x00000010ff117819 */ /* 0x100fe2000001160b */
[----:B------:R-:W-:Y:S01]  /*a820*/  IMAD.MOV.U32 R22, RZ, RZ, R11 ;  /* 0x000000ffff167224 */ /* 0x000fe200078e000b */
[----:B------:R-:W-:Y:S01]  /*a830*/  IMNMX R29, R4, 0x80, PT ;  /* 0x00000080041d7817 */ /* 0x000fe20003800200 */
[--C-:B------:R-:W-:Y:S01]  /*a840*/  IMAD.MOV.U32 R19, RZ, RZ, R5.reuse ;  /* 0x000000ffff137224 */ /* 0x100fe200078e0005 */
[----:B------:R-:W-:Y:S01]  /*a850*/  SHF.R.U32.HI R10, RZ, 0x10, R5 ;  /* 0x00000010ff0a7819 */ /* 0x000fe20000011605 */
[----:B------:R-:W-:Y:S01]  /*a860*/  IMAD.MOV.U32 R16, RZ, RZ, R8 ;  /* 0x000000ffff107224 */ /* 0x000fe200078e0008 */
[----:B------:R-:W-:Y:S01]  /*a870*/  ISETP.GE.AND P0, PT, R81, R29, PT ;  /* 0x0000001d5100720c */ /* 0x000fe20003f06270 */
[--C-:B------:R-:W-:Y:S01]  /*a880*/  IMAD.MOV.U32 R15, RZ, RZ, R9.reuse ;  /* 0x000000ffff0f7224 */ /* 0x100fe200078e0009 */
[----:B------:R-:W-:Y:S01]  /*a890*/  SHF.R.U64 R11, R8, 0x10, R9 ;  /* 0x00000010080b7819 */ /* 0x000fe20000001209 */
[----:B------:R-:W-:Y:S01]  /*a8a0*/  IMAD.MOV.U32 R8, RZ, RZ, R2 ;  /* 0x000000ffff087224 */ /* 0x000fe200078e0002 */
[--C-:B------:R-:W-:Y:S01]  /*a8b0*/  SHF.R.U64 R4, R2, 0x10, R3.reuse ;  /* 0x0000001002047819 */ /* 0x100fe20000001203 */
[----:B------:R-:W-:Y:S01]  /*a8c0*/  IMAD.MOV.U32 R5, RZ, RZ, R3 ;  /* 0x000000ffff057224 */ /* 0x000fe200078e0003 */
[----:B------:R-:W-:-:S04]  /*a8d0*/  DEPBAR.LE SB0, 0x1 ;  /* 0x000080400000791a */ /* 0x000fc80000000000 */
[----:B------:R-:W-:Y:S01]  /*a8e0*/  SHF.R.U32.HI R6, RZ, 0x10, R9 ;  /* 0x00000010ff067819 */ /* 0x000fe20000011609 */
[----:B------:R-:W-:Y:S01]  /*a8f0*/  BSSY B1, `(.L_x_401) ;  /* 0x000005e000017945 */ /* 0x000fe20003800000 */
[----:B------:R-:W-:Y:S02]  /*a900*/  SHF.R.U32.HI R2, RZ, 0x10, R3 ;  /* 0x00000010ff027819 */ /* 0x000fe40000011603 */
[----:B------:R-:W-:Y:S02]  /*a910*/  PRMT R23, R23, 0x5410, R21 ;  /* 0x0000541017177816 */ /* 0x000fe40000000015 */
[----:B------:R-:W-:Y:S02]  /*a920*/  PRMT R24, R22, 0x5410, R17 ;  /* 0x0000541016187816 */ /* 0x000fe40000000011 */
[----:B------:R-:W-:Y:S02]  /*a930*/  PRMT R26, R20, 0x5410, R18 ;  /* 0x00005410141a7816 */ /* 0x000fe40000000012 */
[----:B------:R-:W-:-:S02]  /*a940*/  PRMT R28, R19, 0x5410, R10 ;  /* 0x00005410131c7816 */ /* 0x000fc4000000000a */
[----:B------:R-:W-:Y:S02]  /*a950*/  PRMT R21, R16, 0x5410, R11 ;  /* 0x0000541010157816 */ /* 0x000fe4000000000b */
[----:B------:R-:W-:Y:S02]  /*a960*/  PRMT R22, R15, 0x5410, R6 ;  /* 0x000054100f167816 */ /* 0x000fe40000000006 */
[----:B------:R-:W-:Y:S02]  /*a970*/  PRMT R25, R8, 0x5410, R4 ;  /* 0x0000541008197816 */ /* 0x000fe40000000004 */
[----:B------:R-:W-:Y:S01]  /*a980*/  PRMT R27, R5, 0x5410, R2 ;  /* 0x00005410051b7816 */ /* 0x000fe20000000002 */
[----:B------:R-:W-:Y:S06]  /*a990*/  BAR.SYNC.DEFER_BLOCKING 0x0 ;  /* 0x0000000000007b1d */ /* 0x000fec0000010000 */
[----:B------:R-:W-:Y:S05]  /*a9a0*/  @P0 BRA `(.L_x_402) ;  /* 0x0000052000000947 */ /* 0x000fea0003800000 */
[----:B------:R-:W-:Y:S01]  /*a9b0*/  ISETP.GE.AND P0, PT, R78, c[0x0][0x27c], PT ;  /* 0x00009f004e007a0c */ /* 0x000fe20003f06270 */
[----:B------:R-:W-:-:S12]  /*a9c0*/  BSSY B0, `(.L_x_403) ;  /* 0x0000028000007945 */ /* 0x000fd80003800000 */
[----:B------:R-:W-:Y:S05]  /*a9d0*/  @P0 BRA `(.L_x_404) ;  /* 0x0000026000000947 */ /* 0x000fea0003800000 */
[----:B------:R-:W1:Y:S01]  /*a9e0*/  LDS.128 R8, [R213+0x100] ;  /* 0x00010000d5087984 */ /* 0x000e620000000c00 */
[----:B------:R-:W-:Y:S01]  /*a9f0*/  SHF.L.U32 R4, R23, 0x10, RZ ;  /* 0x0000001017047819 */ /* 0x000fe200000006ff */
[----:B------:R-:W-:Y:S01]  /*aa00*/  IMAD.U32 R2, R21, 0x10000, RZ ;  /* 0x0001000015027824 */ /* 0x000fe200078e00ff */
[----:B------:R-:W-:Y:S02]  /*aa10*/  LOP3.LUT R3, R23, 0xffff0000, RZ, 0xc0, !PT ;  /* 0xffff000017037812 */ /* 0x000fe400078ec0ff */
[C---:B-1----:R-:W-:Y:S02]  /*aa20*/  SHF.L.U32 R15, R8.reuse, 0x10, RZ ;  /* 0x00000010080f7819 */ /* 0x042fe400000006ff */
[----:B------:R-:W-:Y:S02]  /*aa30*/  LOP3.LUT R6, R8, 0xffff0000, RZ, 0xc0, !PT ;  /* 0xffff000008067812 */ /* 0x000fe400078ec0ff */
[----:B------:R-:W-:Y:S02]  /*aa40*/  LOP3.LUT R5, R9, 0xffff0000, RZ, 0xc0, !PT ;  /* 0xffff000009057812 */ /* 0x000fe400078ec0ff */
[----:B------:R-:W-:Y:S01]  /*aa50*/  LOP3.LUT R8, R21, 0xffff0000, RZ, 0xc0, !PT ;  /* 0xffff000015087812 */ /* 0x000fe200078ec0ff */
[C---:B------:R-:W-:Y:S01]  /*aa60*/  FMUL.FTZ R19, R6.reuse, R4 ;  /* 0x0000000406137220 */ /* 0x040fe20000410000 */
[----:B------:R-:W-:Y:S01]  /*aa70*/  SHF.L.U32 R17, R9, 0x10, RZ ;  /* 0x0000001009117819 */ /* 0x000fe200000006ff */
[----:B------:R-:W-:Y:S01]  /*aa80*/  FMUL.FTZ R20, R6, R2 ;  /* 0x0000000206147220 */ /* 0x000fe20000410000 */
[----:B------:R-:W-:Y:S01]  /*aa90*/  LOP3.LUT R6, R11, 0xffff0000, RZ, 0xc0, !PT ;  /* 0xffff00000b067812 */ /* 0x000fe200078ec0ff */
[----:B------:R-:W-:Y:S01]  /*aaa0*/  FMUL.FTZ R18, R5, R8 ;  /* 0x0000000805127220 */ /* 0x000fe20000410000 */
[C---:B------:R-:W-:Y:S01]  /*aab0*/  SHF.L.U32 R16, R10.reuse, 0x10, RZ ;  /* 0x000000100a107819 */ /* 0x040fe200000006ff */
[----:B------:R-:W-:Y:S01]  /*aac0*/  IMAD.U32 R9, R11, 0x10000, RZ ;  /* 0x000100000b097824 */ /* 0x000fe200078e00ff */
[----:B------:R-:W-:Y:S01]  /*aad0*/  LOP3.LUT R10, R10, 0xffff0000, RZ, 0xc0, !PT ;  /* 0xffff00000a0a7812 */ /* 0x000fe200078ec0ff */
[-C--:B------:R-:W-:Y:S01]  /*aae0*/  FMUL.FTZ R11, R5, R3.reuse ;  /* 0x00000003050b7220 */ /* 0x080fe20000410000 */
[----:B------:R-:W-:Y:S01]  /*aaf0*/  SHF.L.U32 R5, R24, 0x10, RZ ;  /* 0x0000001018057819 */ /* 0x000fe200000006ff */
[----:B------:R-:W-:Y:S01]  /*ab00*/  FFMA.FTZ R18, R17, R3, -R18 ;  /* 0x0000000311127223 */ /* 0x000fe20000010812 */
[C---:B------:R-:W-:Y:S01]  /*ab10*/  SHF.L.U32 R3, R22.reuse, 0x10, RZ ;  /* 0x0000001016037819 */ /* 0x040fe200000006ff */
[C---:B------:R-:W-:Y:S01]  /*ab20*/  FFMA.FTZ R19, R15.reuse, R2, R19 ;  /* 0x000000020f137223 */ /* 0x040fe20000010013 */
[----:B------:R-:W-:Y:S01]  /*ab30*/  LOP3.LUT R2, R22, 0xffff0000, RZ, 0xc0, !PT ;  /* 0xffff000016027812 */ /* 0x000fe200078ec0ff */
[----:B------:R-:W-:Y:S01]  /*ab40*/  FFMA.FTZ R20, R15, R4, -R20 ;  /* 0x000000040f147223 */ /* 0x000fe20000010814 */
[----:B------:R-:W-:Y:S01]  /*ab50*/  LOP3.LUT R4, R24, 0xffff0000, RZ, 0xc0, !PT ;  /* 0xffff000018047812 */ /* 0x000fe200078ec0ff */
[----:B------:R-:W-:-:S02]  /*ab60*/  FFMA.FTZ R15, R17, R8, R11 ;  /* 0x00000008110f7223 */ /* 0x000fc4000001000b */
[C---:B------:R-:W-:Y:S02]  /*ab70*/  FMUL.FTZ R11, R10.reuse, R3 ;  /* 0x000000030a0b7220 */ /* 0x040fe40000410000 */
[-C--:B------:R-:W-:Y:S02]  /*ab80*/  FMUL.FTZ R10, R10, R5.reuse ;  /* 0x000000050a0a7220 */ /* 0x080fe40000410000 */
[C---:B------:R-:W-:Y:S02]  /*ab90*/  FMUL.FTZ R8, R6.reuse, R2 ;  /* 0x0000000206087220 */ /* 0x040fe40000410000 */
[----:B------:R-:W-:Y:S02]  /*aba0*/  FMUL.FTZ R6, R6, R4 ;  /* 0x0000000406067220 */ /* 0x000fe40000410000 */
[C---:B------:R-:W-:Y:S02]  /*abb0*/  FFMA.FTZ R11, R16.reuse, R5, -R11 ;  /* 0x00000005100b7223 */ /* 0x040fe4000001080b */
[----:B------:R-:W-:-:S02]  /*abc0*/  FFMA.FTZ R5, R16, R3, R10 ;  /* 0x0000000310057223 */ /* 0x000fc4000001000a */
[----:B------:R-:W-:Y:S01]  /*abd0*/  FFMA.FTZ R3, R9, R4, -R8 ;  /* 0x0000000409037223 */ /* 0x000fe20000010808 */
[----:B------:R-:W-:Y:S01]  /*abe0*/  F2FP.BF16.PACK_AB R8, R19, R20 ;  /* 0x000000141308723e */ /* 0x000fe200000010ff */
[----:B------:R-:W-:Y:S01]  /*abf0*/  FFMA.FTZ R2, R9, R2, R6 ;  /* 0x0000000209027223 */ /* 0x000fe20000010006 */
[----:B------:R-:W-:Y:S02]  /*ac00*/  F2FP.BF16.PACK_AB R10, R5, R11 ;  /* 0x0000000b050a723e */ /* 0x000fe400000010ff */
[----:B------:R-:W-:Y:S02]  /*ac10*/  F2FP.BF16.PACK_AB R9, R15, R18 ;  /* 0x000000120f09723e */ /* 0x000fe400000010ff */
[----:B------:R-:W-:-:S05]  /*ac20*/  F2FP.BF16.PACK_AB R11, R2, R3 ;  /* 0x00000003020b723e */ /* 0x000fca00000010ff */
[----:B------:R1:W-:Y:S02]  /*ac30*/  STS.128 [R213+0x100], R8 ;  /* 0x00010008d5007388 */ /* 0x0003e40000000c00 */
.L_x_404:
[----:B------:R-:W-:Y:S05]  /*ac40*/  BSYNC B0 ;  /* 0x0000000000007941 */ /* 0x000fea0003800000 */
.L_x_403:
[----:B------:R-:W-:-:S13]  /*ac50*/  ISETP.GE.AND P0, PT, R80, c[0x0][0x27c], PT ;  /* 0x00009f0050007a0c */ /* 0x000fda0003f06270 */
[----:B------:R-:W-:Y:S05]  /*ac60*/  @P0 BRA `(.L_x_402) ;  /* 0x0000026000000947 */ /* 0x000fea0003800000 */
[----:B-1----:R-:W1:Y:S01]  /*ac70*/  LDS.128 R8, [R213+0x4100] ;  /* 0x00410000d5087984 */ /* 0x002e620000000c00 */
[C---:B------:R-:W-:Y:S01]  /*ac80*/  SHF.L.U32 R4, R26.reuse, 0x10, RZ ;  /* 0x000000101a047819 */ /* 0x040fe200000006ff */
        /* <DEDUP_REMOVED lines=15> */
[C---:B------:R-:W-:Y:S01]  /*ad80*/  SHF.L.U32 R5, R28.reuse, 0x10, RZ ;  /* 0x000000101c057819 */ /* 0x040fe200000006ff */
[----:B------:R-:W-:Y:S01]  /*ad90*/  FFMA.FTZ R18, R17, R3, -R18 ;  /* 0x0000000311127223 */ /* 0x000fe20000010812 */
[----:B------:R-:W-:Y:S01]  /*ada0*/  SHF.L.U32 R3, R27, 0x10, RZ ;  /* 0x000000101b037819 */ /* 0x000fe200000006ff */
[----:B------:R-:W-:Y:S01]  /*adb0*/  FFMA.FTZ R19, R15, R2, R19 ;  /* 0x000000020f137223 */ /* 0x000fe20000010013 */
        /* <DEDUP_REMOVED lines=17> */
.L_x_402:
[----:B------:R-:W-:Y:S05]  /*aed0*/  BSYNC B1 ;  /* 0x0000000000017941 */ /* 0x000fea0003800000 */
.L_x_401:
[----:B------:R-:W-:Y:S01]  /*aee0*/  IADD3 R2, R81, 0x20, RZ ;  /* 0x0000002051027810 */ /* 0x000fe20007ffe0ff */
[----:B------:R-:W-:Y:S03]  /*aef0*/  BSSY B1, `(.L_x_405) ;  /* 0x0000055000017945 */ /* 0x000fe60003800000 */
[----:B------:R-:W-:-:S13]  /*af00*/  ISETP.GE.AND P0, PT, R2, R29, PT ;  /* 0x0000001d0200720c */ /* 0x000fda0003f06270 */
[----:B------:R-:W-:Y:S05]  /*af10*/  @P0 BRA `(.L_x_406) ;  /* 0x0000052000000947 */ /* 0x000fea0003800000 */
[----:B------:R-:W-:Y:S01]  /*af20*/  ISETP.GE.AND P0, PT, R78, c[0x0][0x27c], PT ;  /* 0x00009f004e007a0c */ /* 0x000fe20003f06270 */
[----:B------:R-:W-:-:S12]  /*af30*/  BSSY B0, `(.L_x_407) ;  /* 0x0000028000007945 */ /* 0x000fd80003800000 */
[----:B------:R-:W-:Y:S05]  /*af40*/  @P0 BRA `(.L_x_408) ;  /* 0x0000026000000947 */ /* 0x000fea0003800000 */
[----:B-1----:R-:W1:Y:S01]  /*af50*/  LDS.128 R8, [R213+0x1100] ;  /* 0x00110000d5087984 */ /* 0x002e620000000c00 */
[----:B------:R-:W-:Y:S01]  /*af60*/  SHF.L.U32 R4, R23, 0x10, RZ ;  /* 0x0000001017047819 */ /* 0x000fe200000006ff */
[----:B------:R-:W-:Y:S01]  /*af70*/  IMAD.U32 R2, R21, 0x10000, RZ ;  /* 0x0001000015027824 */ /* 0x000fe200078e00ff */
[----:B------:R-:W-:Y:S02]  /*af80*/  LOP3.LUT R3, R23, 0xffff0000, RZ, 0xc0, !PT ;  /* 0xffff000017037812 */ /* 0x000fe400078ec0ff */
[C---:B-1----:R-:W-:Y:S02]  /*af90*/  SHF.L.U32 R15, R8.reuse, 0x10, RZ ;  /* 0x00000010080f7819 */ /* 0x042fe400000006ff */
[----:B------:R-:W-:Y:S02]  /*afa0*/  LOP3.LUT R6, R8, 0xffff0000, RZ, 0xc0, !PT ;  /* 0xffff000008067812 */ /* 0x000fe400078ec0ff */
[----:B------:R-:W-:Y:S02]  /*afb0*/  LOP3.LUT R5, R9, 0xffff0000, RZ, 0xc0, !PT ;  /* 0xffff000009057812 */ /* 0x000fe400078ec0ff */
[----:B------:R-:W-:Y:S01]  /*afc0*/  LOP3.LUT R8, R21, 0xffff0000, RZ, 0xc0, !PT ;  /* 0xffff000015087812 */ /* 0x000fe200078ec0ff */
[-C--:B------:R-:W-:Y:S01]  /*afd0*/  FMUL.FTZ R19, R4, R6.reuse ;  /* 0x0000000604137220 */ /* 0x080fe20000410000 */
[----:B------:R-:W-:Y:S01]  /*afe0*/  SHF.L.U32 R17, R9, 0x10, RZ ;  /* 0x0000001009117819 */ /* 0x000fe200000006ff */
[----:B------:R-:W-:Y:S01]  /*aff0*/  FMUL.FTZ R20, R2, R6 ;  /* 0x0000000602147220 */ /* 0x000fe20000410000 */
[C---:B------:R-:W-:Y:S01]  /*b000*/  LOP3.LUT R6, R11.reuse, 0xffff0000, RZ, 0xc0, !PT ;  /* 0xffff00000b067812 */ /* 0x040fe200078ec0ff */
[-C--:B------:R-:W-:Y:S01]  /*b010*/  FMUL.FTZ R18, R8, R5.reuse ;  /* 0x0000000508127220 */ /* 0x080fe20000410000 */
[C---:B------:R-:W-:Y:S01]  /*b020*/  SHF.L.U32 R16, R10.reuse, 0x10, RZ ;  /* 0x000000100a107819 */ /* 0x040fe200000006ff */
[----:B------:R-:W-:Y:S01]  /*b030*/  IMAD.U32 R9, R11, 0x10000, RZ ;  /* 0x000100000b097824 */ /* 0x000fe200078e00ff */
[----:B------:R-:W-:Y:S01]  /*b040*/  LOP3.LUT R10, R10, 0xffff0000, RZ, 0xc0, !PT ;  /* 0xffff00000a0a7812 */ /* 0x000fe200078ec0ff */
[C---:B------:R-:W-:Y:S01]  /*b050*/  FMUL.FTZ R11, R3.reuse, R5 ;  /* 0x00000005030b7220 */ /* 0x040fe20000410000 */
[----:B------:R-:W-:Y:S01]  /*b060*/  SHF.L.U32 R5, R24, 0x10, RZ ;  /* 0x0000001018057819 */ /* 0x000fe200000006ff */
[----:B------:R-:W-:Y:S01]  /*b070*/  FFMA.FTZ R18, R3, R17, -R18 ;  /* 0x0000001103127223 */ /* 0x000fe20000010812 */
[----:B------:R-:W-:Y:S01]  /*b080*/  SHF.L.U32 R3, R22, 0x10, RZ ;  /* 0x0000001016037819 */ /* 0x000fe200000006ff */
[-C--:B------:R-:W-:Y:S01]  /*b090*/  FFMA.FTZ R19, R2, R15.reuse, R19 ;  /* 0x0000000f02137223 */ /* 0x080fe20000010013 */
[----:B------:R-:W-:Y:S01]  /*b0a0*/  LOP3.LUT R2, R22, 0xffff0000, RZ, 0xc0, !PT ;  /* 0xffff000016027812 */ /* 0x000fe200078ec0ff */
[----:B------:R-:W-:Y:S01]  /*b0b0*/  FFMA.FTZ R20, R4, R15, -R20 ;  /* 0x0000000f04147223 */ /* 0x000fe20000010814 */
[----:B------:R-:W-:Y:S01]  /*b0c0*/  LOP3.LUT R4, R24, 0xffff0000, RZ, 0xc0, !PT ;  /* 0xffff000018047812 */ /* 0x000fe200078ec0ff */
[----:B------:R-:W-:-:S02]  /*b0d0*/  FFMA.FTZ R15, R8, R17, R11 ;  /* 0x00000011080f7223 */ /* 0x000fc4000001000b */
[-C--:B------:R-:W-:Y:S02]  /*b0e0*/  FMUL.FTZ R11, R3, R10.reuse ;  /* 0x0000000a030b7220 */ /* 0x080fe40000410000 */
[C---:B------:R-:W-:Y:S02]  /*b0f0*/  FMUL.FTZ R10, R5.reuse, R10 ;  /* 0x0000000a050a7220 */ /* 0x040fe40000410000 */
[-C--:B------:R-:W-:Y:S02]  /*b100*/  FMUL.FTZ R8, R2, R6.reuse ;  /* 0x0000000602087220 */ /* 0x080fe40000410000 */
[----:B------:R-:W-:Y:S02]  /*b110*/  FMUL.FTZ R6, R4, R6 ;  /* 0x0000000604067220 */ /* 0x000fe40000410000 */
[-C--:B------:R-:W-:Y:S02]  /*b120*/  FFMA.FTZ R11, R5, R16.reuse, -R11 ;  /* 0x00000010050b7223 */ /* 0x080fe4000001080b */
[----:B------:R-:W-:-:S02]  /*b130*/  FFMA.FTZ R5, R3, R16, R10 ;  /* 0x0000001003057223 */ /* 0x000fc4000001000a */
[-C--:B------:R-:W-:Y:S01]  /*b140*/  FFMA.FTZ R3, R4, R9.reuse, -R8 ;  /* 0x0000000904037223 */ /* 0x080fe20000010808 */
[----:B------:R-:W-:Y:S01]  /*b150*/  F2FP.BF16.PACK_AB R8, R19, R20 ;  /* 0x000000141308723e */ /* 0x000fe200000010ff */
[----:B------:R-:W-:Y:S01]  /*b160*/  FFMA.FTZ R2, R2, R9, R6 ;  /* 0x0000000902027223 */ /* 0x000fe20000010006 */
[----:B------:R-:W-:Y:S02]  /*b170*/  F2FP.BF16.PACK_AB R10, R5, R11 ;  /* 0x0000000b050a723e */ /* 0x000fe400000010ff */
[----:B------:R-:W-:Y:S02]  /*b180*/  F2FP.BF16.PACK_AB R9, R15, R18 ;  /* 0x000000120f09723e */ /* 0x000fe400000010ff */
[----:B------:R-:W-:-:S05]  /*b190*/  F2FP.BF16.PACK_AB R11, R2, R3 ;  /* 0x00000003020b723e */ /* 0x000fca00000010ff */
[----:B------:R1:W-:Y:S02]  /*b1a0*/  STS.128 [R213+0x1100], R8 ;  /* 0x00110008d5007388 */ /* 0x0003e40000000c00 */
.L_x_408:
[----:B------:R-:W-:Y:S05]  /*b1b0*/  BSYNC B0 ;  /* 0x0000000000007941 */ /* 0x000fea0003800000 */
.L_x_407:
        /* <DEDUP_REMOVED lines=21> */
[C---:B------:R-:W-:Y:S01]  /*b310*/  SHF.L.U32 R3, R27.reuse, 0x10, RZ ;  /* 0x000000101b037819 */ /* 0x040fe200000006ff */
        /* <DEDUP_REMOVED lines=18> */
.L_x_406:
[----:B------:R-:W-:Y:S05]  /*b440*/  BSYNC B1 ;  /* 0x0000000000017941 */ /* 0x000fea0003800000 */
.L_x_405:
        /* <DEDUP_REMOVED lines=45> */
.L_x_412:
[----:B------:R-:W-:Y:S05]  /*b720*/  BSYNC B0 ;  /* 0x0000000000007941 */ /* 0x000fea0003800000 */
.L_x_411:
        /* <DEDUP_REMOVED lines=40> */
.L_x_410:
[----:B------:R-:W-:Y:S05]  /*b9b0*/  BSYNC B1 ;  /* 0x0000000000017941 */ /* 0x000fea0003800000 */
.L_x_409:
[----:B------:R-:W-:-:S04]  /*b9c0*/  IADD3 R2, R81, 0x60, RZ ;  /* 0x0000006051027810 */ /* 0x000fc80007ffe0ff */
        /* <DEDUP_REMOVED lines=43> */
.L_x_415:
[----:B------:R-:W-:Y:S05]  /*bc80*/  BSYNC B0 ;  /* 0x0000000000007941 */ /* 0x000fea0003800000 */
.L_x_414:
        /* <DEDUP_REMOVED lines=39> */
[----:B------:R1:W-:Y:S01]  /*bf00*/  STS.128 [R213+0x7100], R8 ;  /* 0x00710008d5007388 */ /* 0x0003e20000000c00 */
[----:B------:R-:W-:Y:S05]  /*bf10*/  BRA `(.L_x_413) ;  /* 0x00001bd000007947 */ /* 0x000fea0003800000 */
.L_x_398:
[----:B------:R-:W1:Y:S01]  /*bf20*/  SHFL.IDX PT, R4, R6, RZ, 0x181f ;  /* 0x00181fff06047589 */ /* 0x000e6200000e0000 */
[----:B------:R-:W-:Y:S01]  /*bf30*/  BSSY B0, `(.L_x_416) ;  /* 0x0000014000007945 */ /* 0x000fe20003800000 */
[----:B------:R-:W-:Y:S01]  /*bf40*/  CS2R R10, SRZ ;  /* 0x00000000000a7805 */ /* 0x000fe2000001ff00 */
[----:B------:R-:W-:Y:S01]  /*bf50*/  CS2R R18, SRZ ;  /* 0x0000000000127805 */ /* 0x000fe2000001ff00 */
[----:B------:R-:W2:Y:S01]  /*bf60*/  SHFL.IDX PT, R15, R2, RZ, 0x181f ;  /* 0x00181fff020f7589 */ /* 0x000ea200000e0000 */
[----:B------:R-:W-:-:S03]  /*bf70*/  CS2R R16, SRZ ;  /* 0x0000000000107805 */ /* 0x000fc6000001ff00 */
[----:B------:R-:W3:Y:S04]  /*bf80*/  SHFL.IDX PT, R6, R3, RZ, 0x181f ;  /* 0x00181fff03067589 */ /* 0x000ee800000e0000 */
[----:B------:R4:W1:Y:S02]  /*bf90*/  SHFL.IDX PT, R5, R8, RZ, 0x181f ;  /* 0x00181fff08057589 */ /* 0x00086400000e0000 */
[----:B----4-:R-:W-:Y:S01]  /*bfa0*/  CS2R R8, SRZ ;  /* 0x0000000000087805 */ /* 0x010fe2000001ff00 */
[----:B------:R-:W-:Y:S05]  /*bfb0*/  @P4 BRA `(.L_x_417) ;  /* 0x000000b000004947 */ /* 0x000fea0003800000 */
[C---:B-123--:R-:W-:Y:S01]  /*bfc0*/  ISETP.GE.AND P0, PT, R76.reuse, c[0x0][0x27c], PT ;  /* 0x00009f004c007a0c */ /* 0x04efe20003f06270 */
[C---:B------:R-:W-:Y:S01]  /*bfd0*/  IMAD.SHL.U32 R2, R76.reuse, 0x2, RZ ;  /* 0x000000024c027824 */ /* 0x040fe200078e00ff */
[----:B------:R-:W-:Y:S01]  /*bfe0*/  SHF.L.U64.HI R3, R76, 0x1, R77 ;  /* 0x000000014c037819 */ /* 0x000fe2000001024d */
[----:B------:R-:W-:-:S03]  /*bff0*/  CS2R R10, SRZ ;  /* 0x00000000000a7805 */ /* 0x000fc6000001ff00 */
[-C--:B------:R-:W-:Y:S02]  /*c000*/  IADD3 R4, P2, R4, R2.reuse, RZ ;  /* 0x0000000204047210 */ /* 0x080fe40007f5e0ff */
[----:B------:R-:W-:-:S03]  /*c010*/  IADD3 R2, P1, R5, R2, RZ ;  /* 0x0000000205027210 */ /* 0x000fc60007f3e0ff */
[--C-:B------:R-:W-:Y:S02]  /*c020*/  IMAD.X R5, R15, 0x1, R3.reuse, P2 ;  /* 0x000000010f057824 */ /* 0x100fe400010e0603 */
[----:B------:R-:W-:Y:S01]  /*c030*/  IMAD.X R3, R6, 0x1, R3, P1 ;  /* 0x0000000106037824 */ /* 0x000fe200008e0603 */
[----:B------:R-:W-:Y:S05]  /*c040*/  @P0 BRA `(.L_x_417) ;  /* 0x0000002000000947 */ /* 0x000fea0003800000 */
[----:B------:R1:W5:Y:S04]  /*c050*/  LD.E.128 R16, [R4.64] ;  /* 0x0000000804107980 */ /* 0x000368000c101d00 */
[----:B------:R1:W5:Y:S02]  /*c060*/  LD.E.128 R8, [R2.64] ;  /* 0x0000000802087980 */ /* 0x000364000c101d00 */
.L_x_417:
[----:B-123--:R-:W-:Y:S05]  /*c070*/  BSYNC B0 ;  /* 0x0000000000007941 */ /* 0x00efea0003800000 */
.L_x_416:
[----:B------:R-:W-:Y:S01]  /*c080*/  IMAD R2, R30, -0x80, R24 ;  /* 0xffffff801e027824 */ /* 0x000fe200078e0218 */
[----:B------:R-:W-:Y:S01]  /*c090*/  ISETP.GE.AND P0, PT, R76, c[0x0][0x27c], PT ;  /* 0x00009f004c007a0c */ /* 0x000fe20003f06270 */
[----:B-----5:R-:W-:Y:S01]  /*c0a0*/  IMAD.MOV.U32 R26, RZ, RZ, R16 ;  /* 0x000000ffff1a7224 */ /* 0x020fe200078e0010 */
[--C-:B------:R-:W-:Y:S01]  /*c0b0*/  SHF.R.U64 R23, R16, 0x10, R17.reuse ;  /* 0x0000001010177819 */ /* 0x100fe20000001211 */
[--C-:B------:R-:W-:Y:S01]  /*c0c0*/  IMAD.MOV.U32 R25, RZ, RZ, R17.reuse ;  /* 0x000000ffff197224 */ /* 0x100fe200078e0011 */
[----:B------:R-:W-:Y:S01]  /*c0d0*/  IMNMX R43, R2, 0x80, PT ;  /* 0x00000080022b7817 */ /* 0x000fe20003800200 */
[----:B------:R-:W-:Y:S01]  /*c0e0*/  IMAD.MOV.U32 R22, RZ, RZ, R18 ;  /* 0x000000ffff167224 */ /* 0x000fe200078e0012 */
[----:B------:R-:W-:Y:S01]  /*c0f0*/  SHF.R.U32.HI R20, RZ, 0x10, R17 ;  /* 0x00000010ff147819 */ /* 0x000fe20000011611 */
[--C-:B------:R-:W-:Y:S01]  /*c100*/  IMAD.MOV.U32 R21, RZ, RZ, R19.reuse ;  /* 0x000000ffff157224 */ /* 0x100fe200078e0013 */
[----:B------:R-:W-:Y:S01]  /*c110*/  ISETP.GE.OR P1, PT, R81, R43, P0 ;  /* 0x0000002b5100720c */ /* 0x000fe20000726670 */
[----:B------:R-:W-:Y:S01]  /*c120*/  IMAD.MOV.U32 R17, RZ, RZ, R8 ;  /* 0x000000ffff117224 */ /* 0x000fe200078e0008 */
[----:B------:R-:W-:Y:S01]  /*c130*/  SHF.R.U64 R18, R18, 0x10, R19 ;  /* 0x0000001012127819 */ /* 0x000fe20000001213 */
[----:B------:R-:W-:Y:S01]  /*c140*/  IMAD.MOV.U32 R16, RZ, RZ, R9 ;  /* 0x000000ffff107224 */ /* 0x000fe200078e0009 */
[----:B------:R-:W-:Y:S01]  /*c150*/  SHF.R.U32.HI R15, RZ, 0x10, R19 ;  /* 0x00000010ff0f7819 */ /* 0x000fe20000011613 */
[----:B------:R-:W-:Y:S01]  /*c160*/  IMAD.MOV.U32 R6, RZ, RZ, R10 ;  /* 0x000000ffff067224 */ /* 0x000fe200078e000a */
[----:B------:R-:W-:-:S04]  /*c170*/  DEPBAR.LE SB0, 0x1 ;  /* 0x000080400000791a */ /* 0x000fc80000000000 */
[----:B------:R-:W-:Y:S01]  /*c180*/  IMAD.MOV.U32 R4, RZ, RZ, R11 ;  /* 0x000000ffff047224 */ /* 0x000fe200078e000b */
[--C-:B------:R-:W-:Y:S01]  /*c190*/  SHF.R.U64 R8, R8, 0x10, R9.reuse ;  /* 0x0000001008087819 */ /* 0x100fe20000001209 */
[----:B------:R-:W-:Y:S01]  /*c1a0*/  BSSY B0, `(.L_x_418) ;  /* 0x000006a000007945 */ /* 0x000fe20003800000 */
[----:B------:R-:W-:Y:S02]  /*c1b0*/  SHF.R.U32.HI R5, RZ, 0x10, R9 ;  /* 0x00000010ff057819 */ /* 0x000fe40000011609 */
[--C-:B------:R-:W-:Y:S02]  /*c1c0*/  SHF.R.U64 R3, R10, 0x10, R11.reuse ;  /* 0x000000100a037819 */ /* 0x100fe4000000120b */
[----:B------:R-:W-:Y:S02]  /*c1d0*/  SHF.R.U32.HI R2, RZ, 0x10, R11 ;  /* 0x00000010ff027819 */ /* 0x000fe4000001160b */
[----:B------:R-:W-:Y:S02]  /*c1e0*/  PRMT R29, R26, 0x5410, R23 ;  /* 0x000054101a1d7816 */ /* 0x000fe40000000017 */
[----:B------:R-:W-:-:S02]  /*c1f0*/  PRMT R35, R25, 0x5410, R20 ;  /* 0x0000541019237816 */ /* 0x000fc40000000014 */
[----:B------:R-:W-:Y:S02]  /*c200*/  PRMT R31, R22, 0x5410, R18 ;  /* 0x00005410161f7816 */ /* 0x000fe40000000012 */
[----:B------:R-:W-:Y:S02]  /*c210*/  PRMT R34, R21, 0x5410, R15 ;  /* 0x0000541015227816 */ /* 0x000fe4000000000f */
[----:B------:R-:W-:Y:S02]  /*c220*/  PRMT R28, R17, 0x5410, R8 ;  /* 0x00005410111c7816 */ /* 0x000fe40000000008 */
[----:B------:R-:W-:Y:S02]  /*c230*/  PRMT R32, R16, 0x5410, R5 ;  /* 0x0000541010207816 */ /* 0x000fe40000000005 */
[----:B------:R-:W-:Y:S02]  /*c240*/  PRMT R30, R6, 0x5410, R3 ;  /* 0x00005410061e7816 */ /* 0x000fe40000000003 */
[----:B------:R-:W-:Y:S01]  /*c250*/  PRMT R33, R4, 0x5410, R2 ;  /* 0x0000541004217816 */ /* 0x000fe20000000002 */
[----:B------:R-:W-:Y:S06]  /*c260*/  BAR.SYNC.DEFER_BLOCKING 0x0 ;  /* 0x0000000000007b1d */ /* 0x000fec0000010000 */
[----:B------:R-:W-:Y:S05]  /*c270*/  @P1 BRA `(.L_x_419) ;  /* 0x000005c000001947 */ /* 0x000fea0003800000 */
[----:B------:R-:W-:Y:S01]  /*c280*/  IMAD.MOV.U32 R2, RZ, RZ, c[0x0][0x27c] ;  /* 0x00009f00ff027624 */ /* 0x000fe200078e00ff */
[C---:B------:R-:W-:Y:S01]  /*c290*/  SHF.L.U32 R27, R81.reuse, 0x6, RZ ;  /* 0x00000006511b7819 */ /* 0x040fe200000006ff */
[----:B------:R-:W-:Y:S01]  /*c2a0*/  IMAD.SHL.U32 R36, R81, 0x40, RZ ;  /* 0x0000004051247824 */ /* 0x000fe200078e00ff */
[----:B------:R-:W1:Y:S01]  /*c2b0*/  LDS.128 R16, [R213+0x100] ;  /* 0x00010000d5107984 */ /* 0x000e620000000c00 */
[----:B------:R-:W-:-:S02]  /*c2c0*/  LOP3.LUT R5, R28, 0xffff0000, RZ, 0xc0, !PT ;  /* 0xffff00001c057812 */ /* 0x000fc400078ec0ff */
[----:B------:R-:W-:Y:S02]  /*c2d0*/  LEA.HI R2, R2, R82, RZ, 0x1d ;  /* 0x0000005202027211 */ /* 0x000fe400078fe8ff */
[----:B------:R-:W-:Y:S02]  /*c2e0*/  LOP3.LUT R36, R36, 0x1c0, RZ, 0xc0, !PT ;  /* 0x000001c024247812 */ /* 0x000fe400078ec0ff */
[----:B------:R-:W-:Y:S01]  /*c2f0*/  SHF.R.S32.HI R4, RZ, 0x1f, R2 ;  /* 0x0000001fff047819 */ /* 0x000fe20000011402 */
[----:B------:R-:W-:Y:S01]  /*c300*/  IMAD.SHL.U32 R3, R2, 0x8, RZ ;  /* 0x0000000802037824 */ /* 0x000fe200078e00ff */
[----:B------:R-:W-:Y:S02]  /*c310*/  LOP3.LUT R27, R27, 0x1c0, RZ, 0xc0, !PT ;  /* 0x000001c01b1b7812 */ /* 0x000fe400078ec0ff */
[----:B------:R-:W-:Y:S02]  /*c320*/  LEA.HI R2, R4, R2, RZ, 0x3 ;  /* 0x0000000204027211 */ /* 0x000fe400078f18ff */
[----:B------:R-:W-:-:S02]  /*c330*/  SHF.R.U32.HI R27, RZ, 0x3, R27 ;  /* 0x00000003ff1b7819 */ /* 0x000fc4000001161b */
[----:B------:R-:W-:Y:S02]  /*c340*/  LOP3.LUT R3, R36, 0x38, R3, 0xf8, !PT ;  /* 0x0000003824037812 */ /* 0x000fe400078ef803 */
[----:B------:R-:W-:Y:S02]  /*c350*/  SHF.L.U32 R2, R2, 0xa, RZ ;  /* 0x0000000a02027819 */ /* 0x000fe400000006ff */
[----:B------:R-:W-:Y:S02]  /*c360*/  LOP3.LUT R3, R3, R27, RZ, 0x3c, !PT ;  /* 0x0000001b03037212 */ /* 0x000fe400078e3cff */
[----:B------:R-:W-:-:S04]  /*c370*/  LOP3.LUT R2, R2, 0x7fffe000, RZ, 0xc0, !PT ;  /* 0x7fffe00002027812 */ /* 0x000fc800078ec0ff */
[----:B------:R-:W-:Y:S02]  /*c380*/  IADD3 R2, R3, R2, R7 ;  /* 0x0000000203027210 */ /* 0x000fe40007ffe007 */
[----:B------:R-:W-:-:S03]  /*c390*/  SHF.L.U32 R3, R28, 0x10, RZ ;  /* 0x000000101c037819 */ /* 0x000fc600000006ff */
[----:B------:R-:W-:Y:S02]  /*c3a0*/  IMAD.SHL.U32 R36, R2, 0x2, RZ ;  /* 0x0000000202247824 */ /* 0x000fe400078e00ff */
[----:B------:R-:W-:-:S03]  /*c3b0*/  IMAD.U32 R2, R29, 0x10000, RZ ;  /* 0x000100001d027824 */ /* 0x000fc600078e00ff */
[----:B------:R-:W2:Y:S01]  /*c3c0*/  LDS.128 R8, [R36+0x100] ;  /* 0x0001000024087984 */ /* 0x000ea20000000c00 */
[C---:B-1----:R-:W-:Y:S01]  /*c3d0*/  SHF.L.U32 R20, R16.reuse, 0x10, RZ ;  /* 0x0000001010147819 */ /* 0x042fe200000006ff */
[C---:B------:R-:W-:Y:S01]  /*c3e0*/  IMAD.U32 R25, R19.reuse, 0x10000, RZ ;  /* 0x0001000013197824 */ /* 0x040fe200078e00ff */
[----:B------:R-:W-:Y:S01]  /*c3f0*/  LOP3.LUT R26, R19, 0xffff0000, RZ, 0xc0, !PT ;  /* 0xffff0000131a7812 */ /* 0x000fe200078ec0ff */
[C---:B------:R-:W-:Y:S01]  /*c400*/  IMAD.U32 R21, R17.reuse, 0x10000, RZ ;  /* 0x0001000011157824 */ /* 0x040fe200078e00ff */
[----:B------:R-:W-:Y:S02]  /*c410*/  LOP3.LUT R16, R16, 0xffff0000, RZ, 0xc0, !PT ;  /* 0xffff000010107812 */ /* 0x000fe400078ec0ff */
[----:B------:R-:W-:Y:S02]  /*c420*/  LOP3.LUT R27, R17, 0xffff0000, RZ, 0xc0, !PT ;  /* 0xffff0000111b7812 */ /* 0x000fe400078ec0ff */
[C---:B------:R-:W-:Y:S02]  /*c430*/  SHF.L.U32 R22, R18.reuse, 0x10, RZ ;  /* 0x0000001012167819 */ /* 0x040fe400000006ff */
[----:B------:R-:W-:-:S02]  /*c440*/  LOP3.LUT R18, R18, 0xffff0000, RZ, 0xc0, !PT ;  /* 0xffff000012127812 */ /* 0x000fc400078ec0ff */
[C---:B--2---:R-:W-:Y:S01]  /*c450*/  SHF.L.U32 R4, R8.reuse, 0x10, RZ ;  /* 0x0000001008047819 */ /* 0x044fe200000006ff */
[----:B------:R-:W-:Y:S01]  /*c460*/  IMAD.U32 R15, R9, 0x10000, RZ ;  /* 0x00010000090f7824 */ /* 0x000fe200078e00ff */
[----:B------:R-:W-:Y:S01]  /*c470*/  LOP3.LUT R6, R8, 0xffff0000, RZ, 0xc0, !PT ;  /* 0xffff000008067812 */ /* 0x000fe200078ec0ff */
[C---:B------:R-:W-:Y:S01]  /*c480*/  IMAD.U32 R17, R11.reuse, 0x10000, RZ ;  /* 0x000100000b117824 */ /* 0x040fe200078e00ff */
[----:B------:R-:W-:Y:S01]  /*c490*/  LOP3.LUT R23, R11, 0xffff0000, RZ, 0xc0, !PT ;  /* 0xffff00000b177812 */ /* 0x000fe200078ec0ff */
[C---:B------:R-:W-:Y:S01]  /*c4a0*/  FMUL.FTZ R19, R4.reuse, R3 ;  /* 0x0000000304137220 */ /* 0x040fe20000410000 */
[----:B------:R-:W-:Y:S01]  /*c4b0*/  LOP3.LUT R24, R9, 0xffff0000, RZ, 0xc0, !PT ;  /* 0xffff000009187812 */ /* 0x000fe200078ec0ff */
[-C--:B------:R-:W-:Y:S01]  /*c4c0*/  FMUL.FTZ R8, R4, R2.reuse ;  /* 0x0000000204087220 */ /* 0x080fe20000410000 */
[----:B------:R-:W-:Y:S01]  /*c4d0*/  LOP3.LUT R4, R29, 0xffff0000, RZ, 0xc0, !PT ;  /* 0xffff00001d047812 */ /* 0x000fe200078ec0ff */
[----:B------:R-:W-:Y:S01]  /*c4e0*/  FFMA.FTZ R42, R20, R2, -R19 ;  /* 0x00000002142a7223 */ /* 0x000fe20000010813 */
[----:B------:R-:W-:Y:S01]  /*c4f0*/  SHF.L.U32 R2, R32, 0x10, RZ ;  /* 0x0000001020027819 */ /* 0x000fe200000006ff */
[----:B------:R-:W-:Y:S01]  /*c500*/  FMUL.FTZ R19, R6, R5 ;  /* 0x0000000506137220 */ /* 0x000fe20000410000 */
[----:B------:R-:W-:Y:S01]  /*c510*/  SHF.L.U32 R9, R10, 0x10, RZ ;  /* 0x000000100a097819 */ /* 0x000fe200000006ff */
[----:B------:R-:W-:Y:S01]  /*c520*/  FFMA.FTZ R41, R20, R3, R8 ;  /* 0x0000000314297223 */ /* 0x000fe20000010008 */
[----:B------:R-:W-:Y:S01]  /*c530*/  SHF.L.U32 R8, R30, 0x10, RZ ;  /* 0x000000101e087819 */ /* 0x000fe200000006ff */
[----:B------:R-:W-:Y:S01]  /*c540*/  IMAD.U32 R3, R35, 0x10000, RZ ;  /* 0x0001000023037824 */ /* 0x000fe200078e00ff */
[----:B------:R-:W-:Y:S01]  /*c550*/  LOP3.LUT R10, R10, 0xffff0000, RZ, 0xc0, !PT ;  /* 0xffff00000a0a7812 */ /* 0x000fe200078ec0ff */
[----:B------:R-:W-:-:S02]  /*c560*/  FMUL.FTZ R11, R6, R4 ;  /* 0x00000004060b7220 */ /* 0x000fc40000410000 */
[C---:B------:R-:W-:Y:S02]  /*c570*/  FFMA.FTZ R40, R16.reuse, R4, -R19 ;  /* 0x0000000410287223 */ /* 0x040fe40000010813 */
[C---:B------:R-:W-:Y:S02]  /*c580*/  FMUL.FTZ R6, R15.reuse, R2 ;  /* 0x000000020f067220 */ /* 0x040fe40000410000 */
[----:B------:R-:W-:Y:S02]  /*c590*/  FMUL.FTZ R4, R15, R3 ;  /* 0x000000030f047220 */ /* 0x000fe40000410000 */
[----:B------:R-:W-:Y:S02]  /*c5a0*/  FFMA.FTZ R39, R16, R5, R11 ;  /* 0x0000000510277223 */ /* 0x000fe4000001000b */
[----:B------:R-:W-:Y:S01]  /*c5b0*/  FFMA.FTZ R38, R21, R3, -R6 ;  /* 0x0000000315267223 */ /* 0x000fe20000010806 */
[----:B------:R-:W-:Y:S01]  /*c5c0*/  SHF.L.U32 R6, R33, 0x10, RZ ;  /* 0x0000001021067819 */ /* 0x000fe200000006ff */
[----:B------:R-:W-:-:S02]  /*c5d0*/  IMAD.U32 R3, R31, 0x10000, RZ ;  /* 0x000100001f037824 */ /* 0x000fc400078e00ff */
[----:B------:R-:W-:Y:S01]  /*c5e0*/  FFMA.FTZ R37, R21, R2, R4 ;  /* 0x0000000215257223 */ /* 0x000fe20000010004 */
[----:B------:R-:W-:Y:S01]  /*c5f0*/  LOP3.LUT R2, R30, 0xffff0000, RZ, 0xc0, !PT ;  /* 0xffff00001e027812 */ /* 0x000fe200078ec0ff */
[----:B------:R-:W-:Y:S01]  /*c600*/  FMUL.FTZ R5, R9, R8 ;  /* 0x0000000809057220 */ /* 0x000fe20000410000 */
[----:B------:R-:W-:Y:S01]  /*c610*/  LOP3.LUT R4, R31, 0xffff0000, RZ, 0xc0, !PT ;  /* 0xffff00001f047812 */ /* 0x000fe200078ec0ff */
[-C--:B------:R-:W-:Y:S02]  /*c620*/  FMUL.FTZ R11, R9, R3.reuse ;  /* 0x00000003090b7220 */ /* 0x080fe40000410000 */
[----:B------:R-:W-:Y:S02]  /*c630*/  FFMA.FTZ R21, R22, R3, -R5 ;  /* 0x0000000316157223 */ /* 0x000fe40000010805 */
[----:B------:R-:W-:Y:S02]  /*c640*/  IMAD.U32 R3, R34, 0x10000, RZ ;  /* 0x0001000022037824 */ /* 0x000fe400078e00ff */
[----:B------:R-:W-:-:S02]  /*c650*/  FMUL.FTZ R5, R17, R6 ;  /* 0x0000000611057220 */ /* 0x000fc40000410000 */
[C---:B------:R-:W-:Y:S02]  /*c660*/  FMUL.FTZ R9, R10.reuse, R2 ;  /* 0x000000020a097220 */ /* 0x040fe40000410000 */
[----:B------:R-:W-:Y:S02]  /*c670*/  FMUL.FTZ R10, R10, R4 ;  /* 0x000000040a0a7220 */ /* 0x000fe40000410000 */
[----:B------:R-:W-:Y:S02]  /*c680*/  FFMA.FTZ R22, R22, R8, R11 ;  /* 0x0000000816167223 */ /* 0x000fe4000001000b */
[-C--:B------:R-:W-:Y:S02]  /*c690*/  FMUL.FTZ R8, R17, R3.reuse ;  /* 0x0000000311087220 */ /* 0x080fe40000410000 */
[----:B------:R-:W-:Y:S01]  /*c6a0*/  FFMA.FTZ R20, R25, R3, -R5 ;  /* 0x0000000319147223 */ /* 0x000fe20000010805 */
[----:B------:R-:W-:Y:S01]  /*c6b0*/  LOP3.LUT R3, R32, 0xffff0000, RZ, 0xc0, !PT ;  /* 0xffff000020037812 */ /* 0x000fe200078ec0ff */
[C---:B------:R-:W-:Y:S01]  /*c6c0*/  FFMA.FTZ R19, R18.reuse, R2, R10 ;  /* 0x0000000212137223 */ /* 0x040fe2000001000a */
[----:B------:R-:W-:Y:S01]  /*c6d0*/  LOP3.LUT R5, R35, 0xffff0000, RZ, 0xc0, !PT ;  /* 0xffff000023057812 */ /* 0x000fe200078ec0ff */
[----:B------:R-:W-:Y:S01]  /*c6e0*/  FFMA.FTZ R16, R18, R4, -R9 ;  /* 0x0000000412107223 */ /* 0x000fe20000010809 */
[----:B------:R-:W-:Y:S01]  /*c6f0*/  LOP3.LUT R2, R33, 0xffff0000, RZ, 0xc0, !PT ;  /* 0xffff000021027812 */ /* 0x000fe200078ec0ff */
[----:B------:R-:W-:Y:S01]  /*c700*/  FMUL.FTZ R10, R24, R3 ;  /* 0x00000003180a7220 */ /* 0x000fe20000410000 */
[----:B------:R-:W-:Y:S01]  /*c710*/  LOP3.LUT R4, R34, 0xffff0000, RZ, 0xc0, !PT ;  /* 0xffff000022047812 */ /* 0x000fe200078ec0ff */
[----:B------:R-:W-:Y:S01]  /*c720*/  FFMA.FTZ R15, R25, R6, R8 ;  /* 0x00000006190f7223 */ /* 0x000fe20000010008 */
[----:B------:R-:W-:Y:S01]  /*c730*/  F2FP.BF16.PACK_AB R18, R16, R21 ;  /* 0x000000151012723e */ /* 0x000fe200000010ff */
[----:B------:R-:W-:Y:S01]  /*c740*/  FMUL.FTZ R9, R24, R5 ;  /* 0x0000000518097220 */ /* 0x000fe20000410000 */
[----:B------:R-:W-:Y:S01]  /*c750*/  F2FP.BF16.PACK_AB R16, R40, R42 ;  /* 0x0000002a2810723e */ /* 0x000fe200000010ff */
[----:B------:R-:W-:-:S02]  /*c760*/  FMUL.FTZ R8, R23, R2 ;  /* 0x0000000217087220 */ /* 0x000fc40000410000 */
[----:B------:R-:W-:Y:S02]  /*c770*/  FMUL.FTZ R6, R23, R4 ;  /* 0x0000000417067220 */ /* 0x000fe40000410000 */
[----:B------:R-:W-:Y:S01]  /*c780*/  FFMA.FTZ R11, R27, R5, -R10 ;  /* 0x000000051b0b7223 */ /* 0x000fe2000001080a */
[----:B------:R-:W-:Y:S01]  /*c790*/  F2FP.BF16.PACK_AB R10, R19, R22 ;  /* 0x00000016130a723e */ /* 0x000fe200000010ff */
[----:B------:R-:W-:Y:S02]  /*c7a0*/  FFMA.FTZ R5, R27, R3, R9 ;  /* 0x000000031b057223 */ /* 0x000fe40000010009 */
[C---:B------:R-:W-:Y:S01]  /*c7b0*/  FFMA.FTZ R3, R26.reuse, R4, -R8 ;  /* 0x000000041a037223 */ /* 0x040fe20000010808 */
[----:B------:R-:W-:Y:S01]  /*c7c0*/  F2FP.BF16.PACK_AB R17, R11, R38 ;  /* 0x000000260b11723e */ /* 0x000fe200000010ff */
[----:B------:R-:W-:Y:S01]  /*c7d0*/  FFMA.FTZ R2, R26, R2, R6 ;  /* 0x000000021a027223 */ /* 0x000fe20000010006 */
[----:B------:R-:W-:Y:S02]  /*c7e0*/  F2FP.BF16.PACK_AB R8, R39, R41 ;  /* 0x000000292708723e */ /* 0x000fe400000010ff */
[----:B------:R-:W-:-:S02]  /*c7f0*/  F2FP.BF16.PACK_AB R19, R3, R20 ;  /* 0x000000140313723e */ /* 0x000fc400000010ff */
[----:B------:R-:W-:Y:S02]  /*c800*/  F2FP.BF16.PACK_AB R9, R5, R37 ;  /* 0x000000250509723e */ /* 0x000fe400000010ff */
[----:B------:R-:W-:Y:S01]  /*c810*/  F2FP.BF16.PACK_AB R11, R2, R15 ;  /* 0x0000000f020b723e */ /* 0x000fe200000010ff */
[----:B------:R1:W-:Y:S04]  /*c820*/  STS.128 [R213+0x100], R16 ;  /* 0x00010010d5007388 */ /* 0x0003e80000000c00 */
[----:B------:R1:W-:Y:S02]  /*c830*/  STS.128 [R36+0x100], R8 ;  /* 0x0001000824007388 */ /* 0x0003e40000000c00 */
.L_x_419:
[----:B------:R-:W-:Y:S05]  /*c840*/  BSYNC B0 ;  /* 0x0000000000007941 */ /* 0x000fea0003800000 */
.L_x_418:
[----:B------:R-:W-:Y:S01]  /*c850*/  IADD3 R2, R81, 0x20, RZ ;  /* 0x0000002051027810 */ /* 0x000fe20007ffe0ff */
[----:B------:R-:W-:Y:S03]  /*c860*/  BSSY B0, `(.L_x_420) ;  /* 0x0000062000007945 */ /* 0x000fe60003800000 */
[----:B------:R-:W-:-:S13]  /*c870*/  ISETP.GE.OR P1, PT, R2, R43, P0 ;  /* 0x0000002b0200720c */ /* 0x000fda0000726670 */
[----:B------:R-:W-:Y:S05]  /*c880*/  @P1 BRA `(.L_x_421) ;  /* 0x000005f000001947 */ /* 0x000fea0003800000 */
[----:B------:R-:W2:Y:S01]  /*c890*/  LDL R47, [R1+0xec] ;  /* 0x0000ec00012f7983 */ /* 0x000ea20000100800 */
[----:B------:R-:W-:Y:S01]  /*c8a0*/  IMAD.MOV.U32 R2, RZ, RZ, c[0x0][0x27c] ;  /* 0x00009f00ff027624 */ /* 0x000fe200078e00ff */
[C---:B------:R-:W-:Y:S02]  /*c8b0*/  IADD3 R6, R81.reuse, 0x20, RZ ;  /* 0x0000002051067810 */ /* 0x040fe40007ffe0ff */
[----:B------:R-:W-:Y:S02]  /*c8c0*/  IADD3 R5, R81, 0x20, RZ ;  /* 0x0000002051057810 */ /* 0x000fe40007ffe0ff */
[----:B------:R-:W-:Y:S01]  /*c8d0*/  LEA.HI R2, R2, R82, RZ, 0x1d ;  /* 0x0000005202027211 */ /* 0x000fe200078fe8ff */
[----:B------:R-:W-:Y:S01]  /*c8e0*/  IMAD.SHL.U32 R6, R6, 0x40, RZ ;  /* 0x0000004006067824 */ /* 0x000fe200078e00ff */
[----:B------:R-:W-:Y:S02]  /*c8f0*/  SHF.L.U32 R5, R5, 0x6, RZ ;  /* 0x0000000605057819 */ /* 0x000fe400000006ff */
[----:B------:R-:W-:Y:S01]  /*c900*/  SHF.R.S32.HI R4, RZ, 0x1f, R2 ;  /* 0x0000001fff047819 */ /* 0x000fe20000011402 */
[----:B------:R-:W-:Y:S01]  /*c910*/  IMAD.SHL.U32 R3, R2, 0x8, RZ ;  /* 0x0000000802037824 */ /* 0x000fe200078e00ff */
[----:B------:R-:W-:-:S02]  /*c920*/  LOP3.LUT R6, R6, 0x1c0, RZ, 0xc0, !PT ;  /* 0x000001c006067812 */ /* 0x000fc400078ec0ff */
[----:B------:R-:W-:Y:S02]  /*c930*/  LEA.HI R2, R4, R2, RZ, 0x3 ;  /* 0x0000000204027211 */ /* 0x000fe400078f18ff */
[----:B------:R-:W-:Y:S02]  /*c940*/  LOP3.LUT R5, R5, 0x1c0, RZ, 0xc0, !PT ;  /* 0x000001c005057812 */ /* 0x000fe400078ec0ff */
[----:B------:R-:W-:Y:S01]  /*c950*/  LOP3.LUT R3, R6, 0x38, R3, 0xf8, !PT ;  /* 0x0000003806037812 */ /* 0x000fe200078ef803 */
[----:B------:R-:W-:Y:S01]  /*c960*/  IMAD.SHL.U32 R2, R2, 0x400, RZ ;  /* 0x0000040002027824 */ /* 0x000fe200078e00ff */
[----:B------:R-:W-:-:S04]  /*c970*/  SHF.R.U32.HI R5, RZ, 0x3, R5 ;  /* 0x00000003ff057819 */ /* 0x000fc80000011605 */
[----:B------:R-:W-:Y:S02]  /*c980*/  LOP3.LUT R3, R3, R5, RZ, 0x3c, !PT ;  /* 0x0000000503037212 */ /* 0x000fe400078e3cff */
[----:B------:R-:W-:Y:S02]  /*c990*/  LOP3.LUT R2, R2, 0x7fffe000, RZ, 0xc0, !PT ;  /* 0x7fffe00002027812 */ /* 0x000fe400078ec0ff */
[C---:B------:R-:W-:Y:S02]  /*c9a0*/  LOP3.LUT R5, R28.reuse, 0xffff0000, RZ, 0xc0, !PT ;  /* 0xffff00001c057812 */ /* 0x040fe400078ec0ff */
[----:B------:R-:W-:Y:S01]  /*c9b0*/  IADD3 R2, R3, R2, R12 ;  /* 0x0000000203027210 */ /* 0x000fe20007ffe00c */
[----:B------:R-:W-:-:S03]  /*c9c0*/  IMAD.U32 R3, R28, 0x10000, RZ ;  /* 0x000100001c037824 */ /* 0x000fc600078e00ff */
[----:B-1----:R-:W-:Y:S02]  /*c9d0*/  SHF.L.U32 R36, R2, 0x1, RZ ;  /* 0x0000000102247819 */ /* 0x002fe400000006ff */
[----:B------:R-:W-:-:S03]  /*c9e0*/  SHF.L.U32 R2, R29, 0x10, RZ ;  /* 0x000000101d027819 */ /* 0x000fc600000006ff */
[----:B------:R-:W1:Y:S02]  /*c9f0*/  LDS.128 R8, [R36+0x100] ;  /* 0x0001000024087984 */ /* 0x000e640000000c00 */
[C---:B-1----:R-:W-:Y:S01]  /*ca00*/  IMAD.U32 R4, R8.reuse, 0x10000, RZ ;  /* 0x0001000008047824 */ /* 0x042fe200078e00ff */
[----:B------:R-:W-:Y:S02]  /*ca10*/  LOP3.LUT R6, R8, 0xffff0000, RZ, 0xc0, !PT ;  /* 0xffff000008067812 */ /* 0x000fe400078ec0ff */
[----:B------:R-:W-:Y:S01]  /*ca20*/  SHF.L.U32 R15, R9, 0x10, RZ ;  /* 0x00000010090f7819 */ /* 0x000fe200000006ff */
[-C--:B------:R-:W-:Y:S01]  /*ca30*/  FMUL.FTZ R8, R2, R4.reuse ;  /* 0x0000000402087220 */ /* 0x080fe20000410000 */
[----:B------:R-:W-:Y:S02]  /*ca40*/  LOP3.LUT R23, R11, 0xffff0000, RZ, 0xc0, !PT ;  /* 0xffff00000b177812 */ /* 0x000fe400078ec0ff */
[----:B------:R-:W-:Y:S01]  /*ca50*/  LOP3.LUT R24, R9, 0xffff0000, RZ, 0xc0, !PT ;  /* 0xffff000009187812 */ /* 0x000fe200078ec0ff */
[C---:B------:R-:W-:Y:S01]  /*ca60*/  IMAD.U32 R9, R10.reuse, 0x10000, RZ ;  /* 0x000100000a097824 */ /* 0x040fe200078e00ff */
[----:B------:R-:W-:Y:S01]  /*ca70*/  LOP3.LUT R10, R10, 0xffff0000, RZ, 0xc0, !PT ;  /* 0xffff00000a0a7812 */ /* 0x000fe200078ec0ff */
[----:B--2---:R-:W1:Y:S02]  /*ca80*/  LDS.128 R16, [R47] ;  /* 0x000000002f107984 */ /* 0x004e640000000c00 */
[C---:B-1----:R-:W-:Y:S01]  /*ca90*/  SHF.L.U32 R25, R19.reuse, 0x10, RZ ;  /* 0x0000001013197819 */ /* 0x042fe200000006ff */
[C---:B------:R-:W-:Y:S01]  /*caa0*/  IMAD.U32 R20, R16.reuse, 0x10000, RZ ;  /* 0x0001000010147824 */ /* 0x040fe200078e00ff */
[----:B------:R-:W-:Y:S01]  /*cab0*/  LOP3.LUT R26, R19, 0xffff0000, RZ, 0xc0, !PT ;  /* 0xffff0000131a7812 */ /* 0x000fe200078ec0ff */
[----:B------:R-:W-:Y:S01]  /*cac0*/  FMUL.FTZ R19, R3, R4 ;  /* 0x0000000403137220 */ /* 0x000fe20000410000 */
[----:B------:R-:W-:Y:S01]  /*cad0*/  LOP3.LUT R4, R29, 0xffff0000, RZ, 0xc0, !PT ;  /* 0xffff00001d047812 */ /* 0x000fe200078ec0ff */
[-C--:B------:R-:W-:Y:S01]  /*cae0*/  FFMA.FTZ R41, R3, R20.reuse, R8 ;  /* 0x0000001403297223 */ /* 0x080fe20000010008 */
[----:B------:R-:W-:Y:S01]  /*caf0*/  LOP3.LUT R16, R16, 0xffff0000, RZ, 0xc0, !PT ;  /* 0xffff000010107812 */ /* 0x000fe200078ec0ff */
[----:B------:R-:W-:Y:S01]  /*cb00*/  FFMA.FTZ R42, R2, R20, -R19 ;  /* 0x00000014022a7223 */ /* 0x000fe20000010813 */
[C---:B------:R-:W-:Y:S01]  /*cb10*/  SHF.L.U32 R21, R17.reuse, 0x10, RZ ;  /* 0x0000001011157819 */ /* 0x040fe200000006ff */
[----:B------:R-:W-:Y:S01]  /*cb20*/  IMAD.U32 R2, R32, 0x10000, RZ ;  /* 0x0001000020027824 */ /* 0x000fe200078e00ff */
[----:B------:R-:W-:Y:S01]  /*cb30*/  LOP3.LUT R27, R17, 0xffff0000, RZ, 0xc0, !PT ;  /* 0xffff0000111b7812 */ /* 0x000fe200078ec0ff */
[-C--:B------:R-:W-:Y:S01]  /*cb40*/  FMUL.FTZ R19, R5, R6.reuse ;  /* 0x0000000605137220 */ /* 0x080fe20000410000 */
[----:B------:R-:W-:Y:S01]  /*cb50*/  SHF.L.U32 R17, R11, 0x10, RZ ;  /* 0x000000100b117819 */ /* 0x000fe200000006ff */
[----:B------:R-:W-:Y:S01]  /*cb60*/  FMUL.FTZ R11, R4, R6 ;  /* 0x00000006040b7220 */ /* 0x000fe20000410000 */
[----:B------:R-:W-:Y:S01]  /*cb70*/  SHF.L.U32 R3, R35, 0x10, RZ ;  /* 0x0000001023037819 */ /* 0x000fe200000006ff */
[----:B------:R-:W-:-:S02]  /*cb80*/  FMUL.FTZ R6, R2, R15 ;  /* 0x0000000f02067220 */ /* 0x000fc40000410000 */
[-C--:B------:R-:W-:Y:S02]  /*cb90*/  FFMA.FTZ R40, R4, R16.reuse, -R19 ;  /* 0x0000001004287223 */ /* 0x080fe40000010813 */
[----:B------:R-:W-:Y:S02]  /*cba0*/  IMAD.U32 R8, R30, 0x10000, RZ ;  /* 0x000100001e087824 */ /* 0x000fe400078e00ff */
[C---:B------:R-:W-:Y:S02]  /*cbb0*/  FMUL.FTZ R4, R3.reuse, R15 ;  /* 0x0000000f03047220 */ /* 0x040fe40000410000 */
[----:B------:R-:W-:Y:S01]  /*cbc0*/  FFMA.FTZ R38, R3, R21, -R6 ;  /* 0x0000001503267223 */ /* 0x000fe20000010806 */
[----:B------:R-:W-:Y:S01]  /*cbd0*/  SHF.L.U32 R3, R31, 0x10, RZ ;  /* 0x000000101f037819 */ /* 0x000fe200000006ff */
[----:B------:R-:W-:Y:S02]  /*cbe0*/  FFMA.FTZ R39, R5, R16, R11 ;  /* 0x0000001005277223 */ /* 0x000fe4000001000b */
[C---:B------:R-:W-:Y:S01]  /*cbf0*/  IMAD.U32 R22, R18.reuse, 0x10000, RZ ;  /* 0x0001000012167824 */ /* 0x040fe200078e00ff */
[----:B------:R-:W-:Y:S01]  /*cc00*/  LOP3.LUT R18, R18, 0xffff0000, RZ, 0xc0, !PT ;  /* 0xffff000012127812 */ /* 0x000fe200078ec0ff */
[----:B------:R-:W-:-:S02]  /*cc10*/  FMUL.FTZ R5, R8, R9 ;  /* 0x0000000908057220 */ /* 0x000fc40000410000 */
[----:B------:R-:W-:Y:S01]  /*cc20*/  FFMA.FTZ R37, R2, R21, R4 ;  /* 0x0000001502257223 */ /* 0x000fe20000010004 */
[----:B------:R-:W-:Y:S01]  /*cc30*/  LOP3.LUT R2, R30, 0xffff0000, RZ, 0xc0, !PT ;  /* 0xffff00001e027812 */ /* 0x000fe200078ec0ff */
[----:B------:R-:W-:Y:S01]  /*cc40*/  IMAD.U32 R6, R33, 0x10000, RZ ;  /* 0x0001000021067824 */ /* 0x000fe200078e00ff */
[----:B------:R-:W-:Y:S01]  /*cc50*/  LOP3.LUT R4, R31, 0xffff0000, RZ, 0xc0, !PT ;  /* 0xffff00001f047812 */ /* 0x000fe200078ec0ff */
[C---:B------:R-:W-:Y:S02]  /*cc60*/  FMUL.FTZ R11, R3.reuse, R9 ;  /* 0x00000009030b7220 */ /* 0x040fe40000410000 */
[----:B------:R-:W-:Y:S01]  /*cc70*/  FFMA.FTZ R21, R3, R22, -R5 ;  /* 0x0000001603157223 */ /* 0x000fe20000010805 */
[----:B------:R-:W-:Y:S01]  /*cc80*/  SHF.L.U32 R3, R34, 0x10, RZ ;  /* 0x0000001022037819 */ /* 0x000fe200000006ff */
[----:B------:R-:W-:Y:S02]  /*cc90*/  FMUL.FTZ R5, R6, R17 ;  /* 0x0000001106057220 */ /* 0x000fe40000410000 */
[----:B------:R-:W-:-:S02]  /*cca0*/  FMUL.FTZ R9, R2, R10 ;  /* 0x0000000a02097220 */ /* 0x000fc40000410000 */
[----:B------:R-:W-:Y:S02]  /*ccb0*/  FMUL.FTZ R10, R4, R10 ;  /* 0x0000000a040a7220 */ /* 0x000fe40000410000 */
[----:B------:R-:W-:Y:S02]  /*ccc0*/  FFMA.FTZ R22, R8, R22, R11 ;  /* 0x0000001608167223 */ /* 0x000fe4000001000b */
[C---:B------:R-:W-:Y:S02]  /*ccd0*/  FMUL.FTZ R8, R3.reuse, R17 ;  /* 0x0000001103087220 */ /* 0x040fe40000410000 */
[-C--:B------:R-:W-:Y:S01]  /*cce0*/  FFMA.FTZ R20, R3, R25.reuse, -R5 ;  /* 0x0000001903147223 */ /* 0x080fe20000010805 */
[----:B------:R-:W-:Y:S01]  /*ccf0*/  LOP3.LUT R3, R32, 0xffff0000, RZ, 0xc0, !PT ;  /* 0xffff000020037812 */ /* 0x000fe200078ec0ff */
[-C--:B------:R-:W-:Y:S01]  /*cd00*/  FFMA.FTZ R19, R2, R18.reuse, R10 ;  /* 0x0000001202137223 */ /* 0x080fe2000001000a */
[----:B------:R-:W-:Y:S01]  /*cd10*/  LOP3.LUT R5, R35, 0xffff0000, RZ, 0xc0, !PT ;  /* 0xffff000023057812 */ /* 0x000fe200078ec0ff */
[----:B------:R-:W-:Y:S01]  /*cd20*/  FFMA.FTZ R16, R4, R18, -R9 ;  /* 0x0000001204107223 */ /* 0x000fe20000010809 */
[----:B------:R-:W-:Y:S01]  /*cd30*/  LOP3.LUT R2, R33, 0xffff0000, RZ, 0xc0, !PT ;  /* 0xffff000021027812 */ /* 0x000fe200078ec0ff */
[-C--:B------:R-:W-:Y:S01]  /*cd40*/  FMUL.FTZ R10, R3, R24.reuse ;  /* 0x00000018030a7220 */ /* 0x080fe20000410000 */
[----:B------:R-:W-:Y:S01]  /*cd50*/  LOP3.LUT R4, R34, 0xffff0000, RZ, 0xc0, !PT ;  /* 0xffff000022047812 */ /* 0x000fe200078ec0ff */
[----:B------:R-:W-:Y:S01]  /*cd60*/  FFMA.FTZ R15, R6, R25, R8 ;  /* 0x00000019060f7223 */ /* 0x000fe20000010008 */
[----:B------:R-:W-:Y:S01]  /*cd70*/  F2FP.BF16.PACK_AB R18, R16, R21 ;  /* 0x000000151012723e */ /* 0x000fe200000010ff */
[----:B------:R-:W-:Y:S01]  /*cd80*/  FMUL.FTZ R9, R5, R24 ;  /* 0x0000001805097220 */ /* 0x000fe20000410000 */
[----:B------:R-:W-:Y:S01]  /*cd90*/  F2FP.BF16.PACK_AB R16, R40, R42 ;  /* 0x0000002a2810723e */ /* 0x000fe200000010ff */
[----:B------:R-:W-:-:S02]  /*cda0*/  FMUL.FTZ R8, R2, R23 ;  /* 0x0000001702087220 */ /* 0x000fc40000410000 */
[C---:B------:R-:W-:Y:S02]  /*cdb0*/  FMUL.FTZ R6, R4.reuse, R23 ;  /* 0x0000001704067220 */ /* 0x040fe40000410000 */
[-C--:B------:R-:W-:Y:S01]  /*cdc0*/  FFMA.FTZ R11, R5, R27.reuse, -R10 ;  /* 0x0000001b050b7223 */ /* 0x080fe2000001080a */
[----:B------:R-:W-:Y:S01]  /*cdd0*/  F2FP.BF16.PACK_AB R10, R19, R22 ;  /* 0x00000016130a723e */ /* 0x000fe200000010ff */
[----:B------:R-:W-:Y:S02]  /*cde0*/  FFMA.FTZ R5, R3, R27, R9 ;  /* 0x0000001b03057223 */ /* 0x000fe40000010009 */
[----:B------:R-:W-:Y:S01]  /*cdf0*/  FFMA.FTZ R3, R4, R26, -R8 ;  /* 0x0000001a04037223 */ /* 0x000fe20000010808 */
[----:B------:R-:W-:Y:S01]  /*ce00*/  F2FP.BF16.PACK_AB R17, R11, R38 ;  /* 0x000000260b11723e */ /* 0x000fe200000010ff */
[----:B------:R-:W-:Y:S01]  /*ce10*/  FFMA.FTZ R2, R2, R26, R6 ;  /* 0x0000001a02027223 */ /* 0x000fe20000010006 */
[----:B------:R-:W-:Y:S02]  /*ce20*/  F2FP.BF16.PACK_AB R8, R39, R41 ;  /* 0x000000292708723e */ /* 0x000fe400000010ff */
[----:B------:R-:W-:-:S02]  /*ce30*/  F2FP.BF16.PACK_AB R19, R3, R20 ;  /* 0x000000140313723e */ /* 0x000fc400000010ff */
[----:B------:R-:W-:Y:S02]  /*ce40*/  F2FP.BF16.PACK_AB R9, R5, R37 ;  /* 0x000000250509723e */ /* 0x000fe400000010ff */
[----:B------:R-:W-:Y:S01]  /*ce50*/  F2FP.BF16.PACK_AB R11, R2, R15 ;  /* 0x0000000f020b723e */ /* 0x000fe200000010ff */
[----:B------:R1:W-:Y:S04]  /*ce60*/  STS.128 [R47], R16 ;  /* 0x000000102f007388 */ /* 0x0003e80000000c00 */
[----:B------:R1:W-:Y:S02]  /*ce70*/  STS.128 [R36+0x100], R8 ;  /* 0x0001000824007388 */ /* 0x0003e40000000c00 */
.L_x_421:
[----:B------:R-:W-:Y:S05]  /*ce80*/  BSYNC B0 ;  /* 0x0000000000007941 */ /* 0x000fea0003800000 */
.L_x_420:
[----:B------:R-:W-:Y:S01]  /*ce90*/  IADD3 R2, R81, 0x40, RZ ;  /* 0x0000004051027810 */ /* 0x000fe20007ffe0ff */
[----:B------:R-:W-:Y:S03]  /*cea0*/  BSSY B0, `(.L_x_422) ;  /* 0x0000062000007945 */ /* 0x000fe60003800000 */
[----:B------:R-:W-:-:S13]  /*ceb0*/  ISETP.GE.OR P1, PT, R2, R43, P0 ;  /* 0x0000002b0200720c */ /* 0x000fda0000726670 */
[----:B------:R-:W-:Y:S05]  /*cec0*/  @P1 BRA `(.L_x_423) ;  /* 0x000005f000001947 */ /* 0x000fea0003800000 */
[----:B-1----:R-:W2:Y:S01]  /*ced0*/  LDL R47, [R1+0xe8] ;  /* 0x0000e800012f7983 */ /* 0x002ea20000100800 */
        /* <DEDUP_REMOVED lines=19> */
[----:B------:R-:W-:Y:S02]  /*d010*/  SHF.L.U32 R36, R2, 0x1, RZ ;  /* 0x0000000102247819 */ /* 0x000fe400000006ff */
        /* <DEDUP_REMOVED lines=74> */
.L_x_423:
[----:B------:R-:W-:Y:S05]  /*d4c0*/  BSYNC B0 ;  /* 0x0000000000007941 */ /* 0x000fea0003800000 */
.L_x_422:
[----:B------:R-:W-:-:S04]  /*d4d0*/  IADD3 R2, R81, 0x60, RZ ;  /* 0x0000006051027810 */ /* 0x000fc80007ffe0ff */
        /* <DEDUP_REMOVED lines=88> */
[-C--:B------:R-:W-:Y:S01]  /*da60*/  FFMA.FTZ R3, R4, R26.reuse, -R8 ;  /* 0x0000001a04037223 */ /* 0x080fe20000010808 */
        /* <DEDUP_REMOVED lines=8> */
.L_x_413:
[----:B------:R-:W-:Y:S05]  /*daf0*/  BSYNC B2 ;  /* 0x0000000000027941 */ /* 0x000fea0003800000 */
.L_x_397:
[----:B------:R-:W-:Y:S01]  /*db00*/  BAR.SYNC.DEFER_BLOCKING 0x0 ;  /* 0x0000000000007b1d */ /* 0x000fe20000010000 */
[----:B-12---:R-:W-:Y:S01]  /*db10*/  IMAD R4, R46, c[0x0][0x208], RZ ;  /* 0x000082002e047a24 */ /* 0x006fe200078e02ff */
[----:B------:R-:W-:Y:S01]  /*db20*/  LOP3.LUT P1, RZ, R82, 0x2, RZ, 0xc0, !PT ;  /* 0x0000000252ff7812 */ /* 0x000fe2000782c0ff */
[----:B------:R-:W-:Y:S01]  /*db30*/  IMAD.WIDE.U32 R2, R225, c[0x0][0x208], RZ ;  /* 0x00008200e1027a25 */ /* 0x000fe200078e00ff */
[----:B------:R-:W-:-:S02]  /*db40*/  ISETP.GE.AND P3, PT, R76, c[0x0][0x1d4], PT ;  /* 0x000075004c007a0c */ /* 0x000fc40003f66270 */
[----:B------:R-:W-:Y:S01]  /*db50*/  ISETP.GE.AND P2, PT, R212, c[0x0][0x1d4], PT ;  /* 0x00007500d4007a0c */ /* 0x000fe20003f46270 */
[----:B------:R-:W-:Y:S01]  /*db60*/  IMAD R4, R225, c[0x0][0x20c], R4 ;  /* 0x00008300e1047a24 */ /* 0x000fe200078e0204 */
[----:B------:R-:W-:Y:S01]  /*db70*/  SHF.L.U64.HI R217, R76, 0x1, R77 ;  /* 0x000000014cd97819 */ /* 0x000fe2000001024d */
[----:B------:R-:W-:Y:S01]  /*db80*/  IMAD.WIDE.U32 R8, R44, c[0x0][0x210], RZ ;  /* 0x000084002c087a25 */ /* 0x000fe200078e00ff */
[----:B------:R-:W-:Y:S01]  /*db90*/  SHF.L.U64.HI R218, R212, 0x1, R231 ;  /* 0x00000001d4da7819 */ /* 0x000fe200000102e7 */
[----:B------:R-:W1:Y:S01]  /*dba0*/  S2R R18, SR_TID.X ;  /* 0x0000000000127919 */ /* 0x000e620000002100 */
[----:B------:R-:W-:Y:S01]  /*dbb0*/  BSSY B0, `(.L_x_424) ;  /* 0x000005a000007945 */ /* 0x000fe20003800000 */
[----:B------:R-:W-:Y:S02]  /*dbc0*/  IMAD.IADD R3, R3, 0x1, R4 ;  /* 0x0000000103037824 */ /* 0x000fe400078e0204 */
[----:B------:R-:W-:Y:S01]  /*dbd0*/  IMAD R4, R45, c[0x0][0x218], RZ ;  /* 0x000086002d047a24 */ /* 0x000fe200078e02ff */
[----:B------:R-:W-:Y:S01]  /*dbe0*/  STL.64 [R1], R8 ;  /* 0x0000000801007387 */ /* 0x000fe20000100a00 */
[----:B------:R-:W-:-:S04]  /*dbf0*/  IMAD.WIDE.U32 R2, R224, c[0x0][0x218], R2 ;  /* 0x00008600e0027a25 */ /* 0x000fc800078e0002 */
[----:B------:R-:W-:Y:S01]  /*dc00*/  IMAD R4, R224, c[0x0][0x21c], R4 ;  /* 0x00008700e0047a24 */ /* 0x000fe200078e0204 */
[----:B------:R-:W-:Y:S01]  /*dc10*/  IADD3 R2, P0, R2, R8, RZ ;  /* 0x0000000802027210 */ /* 0x000fe20007f1e0ff */
[----:B------:R-:W-:Y:S01]  /*dc20*/  IMAD R251, R44, c[0x0][0x214], R9 ;  /* 0x000085002cfb7a24 */ /* 0x000fe200078e0209 */
[----:B------:R-:W-:Y:S01]  /*dc30*/  LDSM.16.M88.4 R140, [R206] ;  /* 0x00000000ce8c783b */ /* 0x000fe20000000200 */
[----:B------:R-:W-:Y:S02]  /*dc40*/  IMAD.SHL.U32 R216, R76, 0x2, RZ ;  /* 0x000000024cd87824 */ /* 0x000fe400078e00ff */
[----:B------:R-:W-:Y:S01]  /*dc50*/  IMAD.SHL.U32 R219, R212, 0x2, RZ ;  /* 0x00000002d4db7824 */ /* 0x000fe200078e00ff */
[----:B------:R-:W-:Y:S01]  /*dc60*/  LDSM.16.M88.4 R144, [R207] ;  /* 0x00000000cf90783b */ /* 0x000fe20000000200 */
[----:B------:R-:W-:Y:S01]  /*dc70*/  IADD3.X R3, R251, R3, R4, P0, !PT ;  /* 0x00000003fb037210 */ /* 0x000fe200007fe404 */
[----:B------:R-:W-:Y:S01]  /*dc80*/  IMAD.IADD R4, R133, 0x1, -R81 ;  /* 0x0000000185047824 */ /* 0x000fe200078e0a51 */
[C---:B------:R-:W-:Y:S01]  /*dc90*/  LEA R5, P0, R2.reuse, c[0x0][0x1f8], 0x1 ;  /* 0x00007e0002057a11 */ /* 0x040fe200078008ff */
[----:B------:R-:W-:Y:S03]  /*dca0*/  LDSM.16.M88.4 R176, [R209] ;  /* 0x00000000d1b0783b */ /* 0x000fe60000000200 */
[----:B------:R-:W-:Y:S01]  /*dcb0*/  LEA.HI.X R3, R2, c[0x0][0x1fc], R3, 0x1, P0 ;  /* 0x00007f0002037a11 */ /* 0x000fe200000f0c03 */
[----:B------:R-:W-:Y:S01]  /*dcc0*/  LDSM.16.M88.4 R180, [R208] ;  /* 0x00000000d0b4783b */ /* 0x000fe20000000200 */
[----:B------:R-:W-:-:S02]  /*dcd0*/  IADD3 R2, R200, 0x20, RZ ;  /* 0x00000020c8027810 */ /* 0x000fc40007ffe0ff */
[----:B------:R-:W-:Y:S01]  /*dce0*/  @P1 IADD3 R2, R200, -0x20, RZ ;  /* 0xffffffe0c8021810 */ /* 0x000fe20007ffe0ff */
[----:B------:R-:W-:Y:S01]  /*dcf0*/  LDSM.16.M88.4 R184, [R206+0x4000] ;  /* 0x00400000ceb8783b */ /* 0x000fe20000000200 */
[C---:B------:R-:W-:Y:S02]  /*dd00*/  ISETP.LT.OR P1, PT, R4.reuse, 0x1, P3 ;  /* 0x000000010400780c */ /* 0x040fe40001f21670 */
[----:B------:R-:W-:Y:S01]  /*dd10*/  ISETP.LT.OR P4, PT, R4, 0x1, P2 ;  /* 0x000000010400780c */ /* 0x000fe20001781670 */
[----:B------:R-:W-:Y:S04]  /*dd20*/  LDSM.16.M88.4 R188, [R207+0x4000] ;  /* 0x00400000cfbc783b */ /* 0x000fe80000000200 */
[----:B------:R-:W-:Y:S04]  /*dd30*/  LDSM.16.M88.4 R192, [R209+0x4000] ;  /* 0x00400000d1c0783b */ /* 0x000fe80000000200 */
[----:B------:R-:W-:Y:S04]  /*dd40*/  LDSM.16.M88.4 R196, [R208+0x4000] ;  /* 0x00400000d0c4783b */ /* 0x000fe80000000200 */
[----:B------:R-:W-:Y:S06]  /*dd50*/  BAR.SYNC.DEFER_BLOCKING 0x0 ;  /* 0x0000000000007b1d */ /* 0x000fec0000010000 */
[----:B---3--:R-:W2:Y:S04]  /*dd60*/  SHFL.IDX PT, R6, R5, RZ, 0x181f ;  /* 0x00181fff05067589 */ /* 0x008ea800000e0000 */
[----:B------:R-:W3:Y:S04]  /*dd70*/  SHFL.IDX PT, R11, R3, RZ, 0x181f ;  /* 0x00181fff030b7589 */ /* 0x000ee800000e0000 */
[----:B------:R-:W4:Y:S04]  /*dd80*/  SHFL.IDX PT, R15, R5, 0x1, 0x181f ;  /* 0x00381f00050f7f89 */ /* 0x000f2800000e0000 */
[----:B------:R-:W1:Y:S01]  /*dd90*/  SHFL.IDX PT, R17, R3, 0x1, 0x181f ;  /* 0x00381f0003117f89 */ /* 0x000e6200000e0000 */
[----:B------:R-:W-:-:S04]  /*dda0*/  DEPBAR.LE SB0, 0x0 ;  /* 0x000080000000791a */ /* 0x000fc80000000000 */
[----:B------:R-:W-:Y:S01]  /*ddb0*/  BAR.SYNC.DEFER_BLOCKING 0x0 ;  /* 0x0000000000007b1d */ /* 0x000fe20000010000 */
[----:B--2---:R-:W-:-:S05]  /*ddc0*/  IADD3 R8, P0, R6, R216, RZ ;  /* 0x000000d806087210 */ /* 0x004fca0007f1e0ff */
[C---:B---3--:R-:W-:Y:S01]  /*ddd0*/  IMAD.X R9, R11.reuse, 0x1, R217, P0 ;  /* 0x000000010b097824 */ /* 0x048fe200000e06d9 */
[----:B------:R-:W-:Y:S02]  /*dde0*/  IADD3 R10, P0, R6, R219, RZ ;  /* 0x000000db060a7210 */ /* 0x000fe40007f1e0ff */
[----:B------:R-:W-:Y:S03]  /*ddf0*/  SHFL.IDX PT, R6, R3, 0x2, 0x181f ;  /* 0x00581f0003067f89 */ /* 0x000fe600000e0000 */
[----:B------:R-:W-:Y:S01]  /*de00*/  IMAD.X R11, R11, 0x1, R218, P0 ;  /* 0x000000010b0b7824 */ /* 0x000fe200000e06da */
[----:B------:R-:W-:Y:S04]  /*de10*/  LDSM.16.M88.4 R48, [R2] ;  /* 0x000000000230783b */ /* 0x000fe80000000200 */
[----:B------:R-:W-:Y:S04]  /*de20*/  LDSM.16.M88.4 R60, [R2+0x800] ;  /* 0x00080000023c783b */ /* 0x000fe80000000200 */
[----:B------:R-:W-:Y:S04]  /*de30*/  LDSM.16.M88.4 R64, [R2+0x1000] ;  /* 0x001000000240783b */ /* 0x000fe80000000200 */
[----:B------:R-:W-:Y:S04]  /*de40*/  LDSM.16.M88.4 R72, [R2+0x1800] ;  /* 0x001800000248783b */ /* 0x000fe80000000200 */
[----:B------:R-:W-:Y:S04]  /*de50*/  LDSM.16.M88.4 R92, [R2+0x2000] ;  /* 0x00200000025c783b */ /* 0x000fe80000000200 */
[----:B------:R-:W-:Y:S04]  /*de60*/  LDSM.16.M88.4 R108, [R2+0x2800] ;  /* 0x00280000026c783b */ /* 0x000fe80000000200 */
[----:B------:R-:W-:Y:S04]  /*de70*/  LDSM.16.M88.4 R116, [R2+0x3000] ;  /* 0x003000000274783b */ /* 0x000fe80000000200 */
[----:B------:R-:W2:Y:S04]  /*de80*/  SHFL.IDX PT, R2, R5, 0x2, 0x181f ;  /* 0x00581f0005027f89 */ /* 0x000ea800000e0000 */
[----:B------:R3:W1:Y:S04]  /*de90*/  LDSM.16.M88.4 R28, [R200] ;  /* 0x00000000c81c783b */ /* 0x0006680000000200 */
[----:B------:R3:W1:Y:S04]  /*dea0*/  LDSM.16.M88.4 R20, [R200+0x800] ;  /* 0x00080000c814783b */ /* 0x0006680000000200 */
[----:B------:R3:W1:Y:S04]  /*deb0*/  LDSM.16.M88.4 R36, [R200+0x1000] ;  /* 0x00100000c824783b */ /* 0x0006680000000200 */
[----:B------:R3:W1:Y:S04]  /*dec0*/  LDSM.16.M88.4 R40, [R200+0x1800] ;  /* 0x00180000c828783b */ /* 0x0006680000000200 */
[----:B------:R3:W1:Y:S04]  /*ded0*/  LDSM.16.M88.4 R56, [R200+0x2000] ;  /* 0x00200000c838783b */ /* 0x0006680000000200 */
[----:B------:R3:W1:Y:S04]  /*dee0*/  LDSM.16.M88.4 R96, [R200+0x2800] ;  /* 0x00280000c860783b */ /* 0x0006680000000200 */
[----:B------:R3:W2:Y:S04]  /*def0*/  LDSM.16.M88.4 R100, [R200+0x3000] ;  /* 0x00300000c864783b */ /* 0x0006a80000000200 */
        /* <DEDUP_REMOVED lines=8> */
[----:B-1----:R-:W-:Y:S01]  /*df80*/  IMAD.X R9, R17, 0x1, R217, P0 ;  /* 0x0000000111097824 */ /* 0x002fe200000e06d9 */
[----:B------:R-:W-:-:S04]  /*df90*/  IADD3 R16, P0, R15, R219, RZ ;  /* 0x000000db0f107210 */ /* 0x000fc80007f1e0ff */
[----:B------:R1:W-:Y:S01]  /*dfa0*/  LDGSTS.E.BYPASS.LTC128B.128 [R213+0x1100], [R8.64], !P1 ;  /* 0x0110000008d57fae */ /* 0x0003e2000c901d48 */
[----:B------:R-:W-:Y:S01]  /*dfb0*/  IMAD.X R17, R17, 0x1, R218, P0 ;  /* 0x0000000111117824 */ /* 0x000fe200000e06da */
[----:B--2---:R-:W-:Y:S02]  /*dfc0*/  IADD3 R10, P0, R2, R216, RZ ;  /* 0x000000d8020a7210 */ /* 0x004fe40007f1e0ff */
[C---:B------:R-:W-:Y:S02]  /*dfd0*/  ISETP.LT.OR P1, PT, R4.reuse, 0x41, P2 ;  /* 0x000000410400780c */ /* 0x040fe40001721670 */
[----:B------:R3:W-:Y:S01]  /*dfe0*/  LDGSTS.E.BYPASS.LTC128B.128 [R213+0x4900], [R16.64], !P4 ;  /* 0x0490000010d57fae */ /* 0x0007e2000e101d48 */
[----:B------:R-:W-:Y:S01]  /*dff0*/  ISETP.LT.OR P4, PT, R4, 0x41, P3 ;  /* 0x000000410400780c */ /* 0x000fe20001f81670 */
[----:B------:R-:W-:-:S12]  /*e000*/  IMAD.X R11, R6, 0x1, R217, P0 ;  /* 0x00000001060b7824 */ /* 0x000fd800000e06d9 */
[----:B------:R3:W-:Y:S01]  /*e010*/  LDGSTS.E.BYPASS.LTC128B.128 [R213+0x2100], [R10.64], !P4 ;  /* 0x021000000ad57fae */ /* 0x0007e2000e101d48 */
[----:B-1----:R-:W-:-:S05]  /*e020*/  IADD3 R8, P0, R2, R219, RZ ;  /* 0x000000db02087210 */ /* 0x002fca0007f1e0ff */
[----:B------:R-:W-:Y:S01]  /*e030*/  IMAD.X R9, R6, 0x1, R218, P0 ;  /* 0x0000000106097824 */ /* 0x000fe200000e06da */
[----:B------:R-:W-:-:S04]  /*e040*/  ISETP.GT.AND P0, PT, R18, 0x7f, PT ;  /* 0x0000007f1200780c */ /* 0x000fc80003f04270 */
[----:B------:R3:W-:Y:S09]  /*e050*/  LDGSTS.E.BYPASS.LTC128B.128 [R213+0x5900], [R8.64], !P1 ;  /* 0x0590000008d57fae */ /* 0x0007f2000c901d48 */
[----:B------:R-:W-:Y:S05]  /*e060*/  @P0 BRA `(.L_x_425) ;  /* 0x000000e000000947 */ /* 0x000fea0003800000 */
[----:B------:R-:W-:Y:S05]  /*e070*/  BRA.DIV ~URZ, `(.L_x_426) ;  /* 0x0000bb927f007947 */ /* 0x000fea000b800000 */
[----:B------:R1:W2:Y:S04]  /*e080*/  SHFL.IDX PT, R6, R3, 0x3, 0x181f ;  /* 0x00781f0003067f89 */ /* 0x0002a800000e0000 */
[----:B------:R1:W4:Y:S02]  /*e090*/  SHFL.IDX PT, R2, R5, 0x3, 0x181f ;  /* 0x00781f0005027f89 */ /* 0x00032400000e0000 */
.L_x_522:
[C---:B------:R-:W-:Y:S02]  /*e0a0*/  ISETP.LT.OR P3, PT, R4.reuse, 0x61, P3 ;  /* 0x000000610400780c */ /* 0x040fe40001f61670 */
[----:B------:R-:W-:-:S02]  /*e0b0*/  ISETP.LT.OR P2, PT, R4, 0x61, P2 ;  /* 0x000000610400780c */ /* 0x000fc40001741670 */
[C---:B----4-:R-:W-:Y:S02]  /*e0c0*/  IADD3 R4, P1, R2.reuse, R216, RZ ;  /* 0x000000d802047210 */ /* 0x050fe40007f3e0ff */
[----:B------:R-:W-:-:S03]  /*e0d0*/  IADD3 R2, P0, R2, R219, RZ ;  /* 0x000000db02027210 */ /* 0x000fc60007f1e0ff */
[C---:B-12---:R-:W-:Y:S02]  /*e0e0*/  IMAD.X R5, R6.reuse, 0x1, R217, P1 ;  /* 0x0000000106057824 */ /* 0x046fe400008e06d9 */
[----:B------:R-:W-:-:S03]  /*e0f0*/  IMAD.X R3, R6, 0x1, R218, P0 ;  /* 0x0000000106037824 */ /* 0x000fc600000e06da */
[----:B------:R-:W-:Y:S01]  /*e100*/  @!PT LDS RZ, [RZ] ;  /* 0x00000000fffff984 */ /* 0x000fe20000000800 */
[----:B------:R-:W-:Y:S01]  /*e110*/  @!PT LDS RZ, [RZ] ;  /* 0x00000000fffff984 */ /* 0x000fe20000000800 */
[----:B------:R-:W-:Y:S01]  /*e120*/  @!PT LDS RZ, [RZ] ;  /* 0x00000000fffff984 */ /* 0x000fe20000000800 */
[----:B------:R1:W-:Y:S04]  /*e130*/  LDGSTS.E.BYPASS.LTC128B.128 [R215+0x3100], [R4.64], !P3 ;  /* 0x0310000004d77fae */ /* 0x0003e8000d901d48 */
[----:B------:R1:W-:Y:S02]  /*e140*/  LDGSTS.E.BYPASS.LTC128B.128 [R215+0x6900], [R2.64], !P2 ;  /* 0x0690000002d77fae */ /* 0x0003e4000d101d48 */
.L_x_425:
[----:B------:R-:W-:Y:S05]  /*e150*/  BSYNC B0 ;  /* 0x0000000000007941 */ /* 0x000fea0003800000 */
.L_x_424:
[C---:B------:R-:W-:Y:S01]  /*e160*/  HMMA.16816.F32.BF16 R32, R140.reuse, R28, RZ ;  /* 0x0000001c8c20723c */ /* 0x040fe200000418ff */
[----:B------:R-:W-:Y:S01]  /*e170*/  R2P PR, R82, 0x6 ;  /* 0x0000000652007804 */ /* 0x000fe20000000000 */
[----:B------:R-:W0:Y:S01]  /*e180*/  LDGDEPBAR ;  /* 0x00000000000079af */ /* 0x000e220000000000 */
[----:B-1----:R-:W-:Y:S01]  /*e190*/  MOV R2, 0x40 ;  /* 0x0000004000027802 */ /* 0x002fe20000000f00 */
[----:B------:R-:W-:Y:S01]  /*e1a0*/  BSSY B1, `(.L_x_427) ;  /* 0x000017b000017945 */ /* 0x000fe20003800000 */
[----:B------:R-:W-:Y:S02]  /*e1b0*/  IADD3 R205, R200, 0x20, RZ ;  /* 0x00000020c8cd7810 */ /* 0x000fe40007ffe0ff */
[----:B------:R-:W-:Y:S01]  /*e1c0*/  SEL R2, R2, 0xffffffc0, !P2 ;  /* 0xffffffc002027807 */ /* 0x000fe20005000000 */
[----:B------:R-:W-:Y:S01]  /*e1d0*/  HMMA.16816.F32.BF16 R28, R140, R30, RZ ;  /* 0x0000001e8c1c723c */ /* 0x000fe200000418ff */
[----:B------:R-:W-:-:S02]  /*e1e0*/  ISETP.GT.AND P0, PT, R134, R250, PT ;  /* 0x000000fa8600720c */ /* 0x000fc40003f04270 */
[----:B------:R-:W-:-:S03]  /*e1f0*/  IADD3 R3, R200, R2, RZ ;  /* 0x00000002c8037210 */ /* 0x000fc60007ffe0ff */
[----:B------:R-:W-:Y:S02]  /*e200*/  @P1 IADD3 R205, R200, -0x20, RZ ;  /* 0xffffffe0c8cd1810 */ /* 0x000fe40007ffe0ff */
[----:B---3--:R-:W-:Y:S02]  /*e210*/  HMMA.16816.F32.BF16 R8, R140, R38, RZ ;  /* 0x000000268c08723c */ /* 0x008fe400000418ff */
[----:B------:R-:W-:-:S06]  /*e220*/  IADD3 R83, R2, 0x3800, R205 ;  /* 0x0000380002537810 */ /* 0x000fcc0007ffe0cd */
[C---:B------:R-:W-:Y:S08]  /*e230*/  HMMA.16816.F32.BF16 R24, R140.reuse, R20, RZ ;  /* 0x000000148c18723c */ /* 0x040ff000000418ff */
[----:B------:R-:W-:Y:S08]  /*e240*/  HMMA.16816.F32.BF16 R44, R140, R40, RZ ;  /* 0x000000288c2c723c */ /* 0x000ff000000418ff */
[C---:B------:R-:W-:Y:S08]  /*e250*/  HMMA.16816.F32.BF16 R88, R144.reuse, R48, R32 ;  /* 0x000000309058723c */ /* 0x040ff00000041820 */
[----:B------:R-:W-:Y:S08]  /*e260*/  HMMA.16816.F32.BF16 R84, R144, R50, R28 ;  /* 0x000000329054723c */ /* 0x000ff0000004181c */
[C---:B------:R-:W-:Y:S08]  /*e270*/  HMMA.16816.F32.BF16 R20, R140.reuse, R22, RZ ;  /* 0x000000168c14723c */ /* 0x040ff000000418ff */
[C---:B------:R-:W-:Y:S08]  /*e280*/  HMMA.16816.F32.BF16 R16, R140.reuse, R36, RZ ;  /* 0x000000248c10723c */ /* 0x040ff000000418ff */
[----:B------:R-:W-:Y:S08]  /*e290*/  HMMA.16816.F32.BF16 R40, R140, R42, RZ ;  /* 0x0000002a8c28723c */ /* 0x000ff000000418ff */
[----:B------:R-:W-:Y:S08]  /*e2a0*/  HMMA.16816.F32.BF16 R48, R144, R66, R8 ;  /* 0x000000429030723c */ /* 0x000ff00000041808 */
[C---:B------:R-:W-:Y:S08]  /*e2b0*/  HMMA.16816.F32.BF16 R36, R140.reuse, R56, RZ ;  /* 0x000000388c24723c */ /* 0x040ff000000418ff */
[----:B------:R-:W-:Y:S08]  /*e2c0*/  HMMA.16816.F32.BF16 R8, R140, R58, RZ ;  /* 0x0000003a8c08723c */ /* 0x000ff000000418ff */
[C---:B------:R-:W-:Y:S08]  /*e2d0*/  HMMA.16816.F32.BF16 R68, R144.reuse, R60, R24 ;  /* 0x0000003c9044723c */ /* 0x040ff00000041818 */
[C---:B------:R-:W-:Y:S01]  /*e2e0*/  HMMA.16816.F32.BF16 R60, R144.reuse, R62, R20 ;  /* 0x0000003e903c723c */ /* 0x040fe20000041814 */
[----:B------:R-:W1:Y:S07]  /*e2f0*/  LDSM.16.M88.4 R20, [R3] ;  /* 0x000000000314783b */ /* 0x000e6e0000000200 */
[C---:B------:R-:W-:Y:S01]  /*e300*/  HMMA.16816.F32.BF16 R52, R144.reuse, R64, R16 ;  /* 0x000000409034723c */ /* 0x040fe20000041810 */
[----:B------:R-:W-:Y:S07]  /*e310*/  LDSM.16.M88.4 R16, [R3+0x800] ;  /* 0x000800000310783b */ /* 0x000fee0000000200 */
[C---:B------:R-:W-:Y:S08]  /*e320*/  HMMA.16816.F32.BF16 R44, R144.reuse, R72, R44 ;  /* 0x00000048902c723c */ /* 0x040ff0000004182c */
[C---:B------:R-:W-:Y:S01]  /*e330*/  HMMA.16816.F32.BF16 R56, R144.reuse, R74, R40 ;  /* 0x0000004a9038723c */ /* 0x040fe20000041828 */
[----:B------:R-:W-:Y:S07]  /*e340*/  LDSM.16.M88.4 R40, [R3+0x1800] ;  /* 0x001800000328783b */ /* 0x000fee0000000200 */
[C---:B------:R-:W-:Y:S08]  /*e350*/  HMMA.16816.F32.BF16 R64, R144.reuse, R92, R36 ;  /* 0x0000005c9040723c */ /* 0x040ff00000041824 */
[----:B------:R-:W-:Y:S01]  /*e360*/  HMMA.16816.F32.BF16 R72, R144, R94, R8 ;  /* 0x0000005e9048723c */ /* 0x000fe20000041808 */
[----:B------:R-:W2:Y:S07]  /*e370*/  LDSM.16.M88.4 R8, [R3+0x1000] ;  /* 0x001000000308783b */ /* 0x000eae0000000200 */
[C---:B------:R-:W-:Y:S08]  /*e380*/  HMMA.16816.F32.BF16 R36, R140.reuse, R96, RZ ;  /* 0x000000608c24723c */ /* 0x040ff000000418ff */
[C---:B------:R-:W-:Y:S08]  /*e390*/  HMMA.16816.F32.BF16 R28, R140.reuse, R100, RZ ;  /* 0x000000648c1c723c */ /* 0x040ff000000418ff */
[----:B------:R-:W-:Y:S08]  /*e3a0*/  HMMA.16816.F32.BF16 R24, R140, R102, RZ ;  /* 0x000000668c18723c */ /* 0x000ff000000418ff */
[----:B------:R-:W-:Y:S01]  /*e3b0*/  HMMA.16816.F32.BF16 R112, R144, R108, R36 ;  /* 0x0000006c9070723c */ /* 0x000fe20000041824 */
[----:B------:R-:W3:Y:S07]  /*e3c0*/  LDSM.16.M88.4 R36, [R3+0x2000] ;  /* 0x002000000324783b */ /* 0x000eee0000000200 */
[----:B------:R-:W-:Y:S08]  /*e3d0*/  HMMA.16816.F32.BF16 R32, R140, R98, RZ ;  /* 0x000000628c20723c */ /* 0x000ff000000418ff */
[C---:B-1----:R-:W-:Y:S08]  /*e3e0*/  HMMA.16816.F32.BF16 R96, R176.reuse, R22, R84 ;  /* 0x00000016b060723c */ /* 0x042ff00000041854 */
[C---:B--2---:R-:W-:Y:S08]  /*e3f0*/  HMMA.16816.F32.BF16 R84, R176.reuse, R8, R52 ;  /* 0x00000008b054723c */ /* 0x044ff00000041834 */
[----:B------:R-:W-:Y:S01]  /*e400*/  HMMA.16816.F32.BF16 R48, R176, R10, R48 ;  /* 0x0000000ab030723c */ /* 0x000fe20000041830 */
[----:B------:R-:W1:Y:S07]  /*e410*/  LDSM.16.M88.4 R8, [R3+0x3000] ;  /* 0x003000000308783b */ /* 0x000e6e0000000200 */
[C---:B------:R-:W-:Y:S01]  /*e420*/  HMMA.16816.F32.BF16 R104, R144.reuse, R116, R28 ;  /* 0x000000749068723c */ /* 0x040fe2000004181c */
[----:B------:R-:W-:Y:S07]  /*e430*/  LDSM.16.M88.4 R28, [R83+-0x3000] ;  /* 0xffd00000531c783b */ /* 0x000fee0000000200 */
[----:B------:R-:W-:Y:S01]  /*e440*/  HMMA.16816.F32.BF16 R100, R144, R118, R24 ;  /* 0x000000769064723c */ /* 0x000fe20000041818 */
[----:B------:R-:W-:Y:S07]  /*e450*/  LDSM.16.M88.4 R24, [R83+-0x2800] ;  /* 0xffd800005318783b */ /* 0x000fee0000000200 */
[C---:B------:R-:W-:Y:S01]  /*e460*/  HMMA.16816.F32.BF16 R116, R176.reuse, R20, R88 ;  /* 0x00000014b074723c */ /* 0x040fe20000041858 */
[----:B------:R-:W2:Y:S07]  /*e470*/  LDSM.16.M88.4 R20, [R83+-0x3800] ;  /* 0xffc800005314783b */ /* 0x000eae0000000200 */
[C---:B------:R-:W-:Y:S08]  /*e480*/  HMMA.16816.F32.BF16 R88, R176.reuse, R16, R68 ;  /* 0x00000010b058723c */ /* 0x040ff00000041844 */
[----:B------:R-:W-:Y:S01]  /*e490*/  HMMA.16816.F32.BF16 R92, R176, R18, R60 ;  /* 0x00000012b05c723c */ /* 0x000fe2000004183c */
[----:B------:R-:W4:Y:S07]  /*e4a0*/  LDSM.16.M88.4 R16, [R3+0x2800] ;  /* 0x002800000310783b */ /* 0x000f2e0000000200 */
[----:B------:R-:W-:Y:S08]  /*e4b0*/  HMMA.16816.F32.BF16 R108, R144, R110, R32 ;  /* 0x0000006e906c723c */ /* 0x000ff00000041820 */
[C---:B------:R-:W-:Y:S01]  /*e4c0*/  HMMA.16816.F32.BF16 R32, R176.reuse, R40, R44 ;  /* 0x00000028b020723c */ /* 0x040fe2000004182c */
[----:B------:R-:W-:Y:S07]  /*e4d0*/  LDSM.16.M88.4 R44, [R200+0x3800] ;  /* 0x00380000c82c783b */ /* 0x000fee0000000200 */
[C---:B------:R-:W-:Y:S08]  /*e4e0*/  HMMA.16816.F32.BF16 R40, R176.reuse, R42, R56 ;  /* 0x0000002ab028723c */ /* 0x040ff00000041838 */
[C---:B---3--:R-:W-:Y:S08]  /*e4f0*/  HMMA.16816.F32.BF16 R56, R176.reuse, R36, R64 ;  /* 0x00000024b038723c */ /* 0x048ff00000041840 */
[C---:B------:R-:W-:Y:S01]  /*e500*/  HMMA.16816.F32.BF16 R60, R176.reuse, R38, R72 ;  /* 0x00000026b03c723c */ /* 0x040fe20000041848 */
[----:B------:R-:W3:Y:S07]  /*e510*/  LDSM.16.M88.4 R36, [R83+-0x2000] ;  /* 0xffe000005324783b */ /* 0x000eee0000000200 */
[C---:B-1----:R-:W-:Y:S08]  /*e520*/  HMMA.16816.F32.BF16 R72, R176.reuse, R8, R104 ;  /* 0x00000008b048723c */ /* 0x042ff00000041868 */
[----:B------:R-:W-:Y:S08]  /*e530*/  HMMA.16816.F32.BF16 R104, R176, R10, R100 ;  /* 0x0000000ab068723c */ /* 0x000ff00000041864 */
[----:B--2---:R-:W-:Y:S08]  /*e540*/  HMMA.16816.F32.BF16 R8, R180, R20, R116 ;  /* 0x00000014b408723c */ /* 0x004ff00000041874 */
[C---:B----4-:R-:W-:Y:S08]  /*e550*/  HMMA.16816.F32.BF16 R68, R176.reuse, R16, R112 ;  /* 0x00000010b044723c */ /* 0x050ff00000041870 */
[----:B------:R-:W-:Y:S01]  /*e560*/  HMMA.16816.F32.BF16 R64, R176, R18, R108 ;  /* 0x00000012b040723c */ /* 0x000fe2000004186c */
[----:B------:R-:W1:Y:S07]  /*e570*/  LDSM.16.M88.4 R16, [R83+-0x1800] ;  /* 0xffe800005310783b */ /* 0x000e6e0000000200 */
[C---:B------:R-:W-:Y:S01]  /*e580*/  HMMA.16816.F32.BF16 R52, R180.reuse, R22, R96 ;  /* 0x00000016b434723c */ /* 0x040fe20000041860 */
[----:B------:R-:W-:Y:S07]  /*e590*/  LDSM.16.M88.4 R20, [R83+-0x1000] ;  /* 0xfff000005314783b */ /* 0x000fee0000000200 */
[C---:B------:R-:W-:Y:S08]  /*e5a0*/  HMMA.16816.F32.BF16 R96, R180.reuse, R24, R84 ;  /* 0x00000018b460723c */ /* 0x040ff00000041854 */
[C---:B------:R-:W-:Y:S01]  /*e5b0*/  HMMA.16816.F32.BF16 R100, R180.reuse, R26, R48 ;  /* 0x0000001ab464723c */ /* 0x040fe20000041830 */
[----:B------:R-:W2:Y:S04]  /*e5c0*/  LDSM.16.M88.4 R24, [R205+0x3800] ;  /* 0x00380000cd18783b */ /* 0x000ea80000000200 */
[----:B------:R-:W-:Y:S03]  /*e5d0*/  LDSM.16.M88.4 R48, [R205+0x4000] ;  /* 0x00400000cd30783b */ /* 0x000fe60000000200 */
[----:B---3--:R-:W-:Y:S01]  /*e5e0*/  HMMA.16816.F32.BF16 R84, R180, R36, R32 ;  /* 0x00000024b454723c */ /* 0x008fe20000041820 */
[----:B------:R-:W3:Y:S07]  /*e5f0*/  LDSM.16.M88.4 R32, [R200+0x4000] ;  /* 0x00400000c820783b */ /* 0x000eee0000000200 */
[----:B------:R-:W-:Y:S08]  /*e600*/  HMMA.16816.F32.BF16 R8, R184, R44, R8 ;  /* 0x0000002cb808723c */ /* 0x000ff00000041808 */
[C---:B------:R-:W-:Y:S01]  /*e610*/  HMMA.16816.F32.BF16 R108, R180.reuse, R38, R40 ;  /* 0x00000026b46c723c */ /* 0x040fe20000041828 */
[----:B------:R-:W4:Y:S04]  /*e620*/  LDSM.16.M88.4 R36, [R3+0x3800] ;  /* 0x003800000324783b */ /* 0x000f280000000200 */
[----:B------:R-:W-:Y:S03]  /*e630*/  LDSM.16.M88.4 R40, [R205+0x4800] ;  /* 0x00480000cd28783b */ /* 0x000fe60000000200 */
[C---:B------:R-:W-:Y:S08]  /*e640*/  HMMA.16816.F32.BF16 R88, R180.reuse, R28, R88 ;  /* 0x0000001cb458723c */ /* 0x040ff00000041858 */
[C---:B-1----:R-:W-:Y:S01]  /*e650*/  HMMA.16816.F32.BF16 R112, R180.reuse, R16, R56 ;  /* 0x00000010b470723c */ /* 0x042fe20000041838 */
[----:B------:R-:W-:Y:S07]  /*e660*/  LDSM.16.M88.4 R56, [R83+0x800] ;  /* 0x000800005338783b */ /* 0x000fee0000000200 */
[----:B------:R-:W-:Y:S01]  /*e670*/  HMMA.16816.F32.BF16 R116, R180, R18, R60 ;  /* 0x00000012b474723c */ /* 0x000fe2000004183c */
[----:B------:R-:W-:Y:S07]  /*e680*/  LDSM.16.M88.4 R60, [R83] ;  /* 0x00000000533c783b */ /* 0x000fee0000000200 */
[----:B------:R-:W-:Y:S01]  /*e690*/  HMMA.16816.F32.BF16 R16, R184, R46, R52 ;  /* 0x0000002eb810723c */ /* 0x000fe20000041834 */
[----:B------:R-:W-:Y:S04]  /*e6a0*/  LDSM.16.M88.4 R52, [R200+0x4800] ;  /* 0x00480000c834783b */ /* 0x000fe80000000200 */
[----:B------:R-:W-:Y:S03]  /*e6b0*/  LDSM.16.M88.4 R44, [R200+0x5000] ;  /* 0x00500000c82c783b */ /* 0x000fe60000000200 */
[----:B------:R-:W-:Y:S01]  /*e6c0*/  HMMA.16816.F32.BF16 R92, R180, R30, R92 ;  /* 0x0000001eb45c723c */ /* 0x000fe2000004185c */
[----:B------:R-:W1:Y:S07]  /*e6d0*/  LDSM.16.M88.4 R28, [R83+-0x800] ;  /* 0xfff80000531c783b */ /* 0x000e6e0000000200 */
[----:B--2---:R-:W-:Y:S08]  /*e6e0*/  HMMA.16816.F32.BF16 R8, R188, R24, R8 ;  /* 0x00000018bc08723c */ /* 0x004ff00000041808 */
[C---:B------:R-:W-:Y:S08]  /*e6f0*/  HMMA.16816.F32.BF16 R120, R180.reuse, R20, R68 ;  /* 0x00000014b478723c */ /* 0x040ff00000041844 */
[----:B------:R-:W-:Y:S01]  /*e700*/  HMMA.16816.F32.BF16 R124, R180, R22, R64 ;  /* 0x00000016b47c723c */ /* 0x000fe20000041840 */
[----:B------:R-:W2:Y:S07]  /*e710*/  LDSM.16.M88.4 R64, [R3+0x4000] ;  /* 0x004000000340783b */ /* 0x000eae0000000200 */
[----:B---3--:R-:W-:Y:S08]  /*e720*/  HMMA.16816.F32.BF16 R20, R184, R32, R88 ;  /* 0x00000020b814723c */ /* 0x008ff00000041858 */
[----:B------:R-:W-:Y:S08]  /*e730*/  HMMA.16816.F32.BF16 R16, R188, R26, R16 ;  /* 0x0000001abc10723c */ /* 0x000ff00000041810 */
[----:B----4-:R-:W-:Y:S08]  /*e740*/  HMMA.16816.F32.BF16 R8, R192, R36, R8 ;  /* 0x00000024c008723c */ /* 0x010ff00000041808 */
[C---:B-1----:R-:W-:Y:S08]  /*e750*/  HMMA.16816.F32.BF16 R128, R180.reuse, R28, R72 ;  /* 0x0000001cb480723c */ /* 0x042ff00000041848 */
[----:B------:R-:W-:Y:S08]  /*e760*/  HMMA.16816.F32.BF16 R104, R180, R30, R104 ;  /* 0x0000001eb468723c */ /* 0x000ff00000041868 */
[----:B------:R-:W-:Y:S08]  /*e770*/  HMMA.16816.F32.BF16 R28, R188, R48, R20 ;  /* 0x00000030bc1c723c */ /* 0x000ff00000041814 */
[----:B------:R-:W-:Y:S08]  /*e780*/  HMMA.16816.F32.BF16 R32, R184, R34, R92 ;  /* 0x00000022b820723c */ /* 0x000ff0000004185c */
[----:B------:R-:W-:Y:S01]  /*e790*/  HMMA.16816.F32.BF16 R24, R192, R38, R16 ;  /* 0x00000026c018723c */ /* 0x000fe20000041810 */
[----:B------:R-:W-:Y:S07]  /*e7a0*/  LDSM.16.M88.4 R36, [R205+0x5000] ;  /* 0x00500000cd24783b */ /* 0x000fee0000000200 */
[----:B------:R-:W-:Y:S08]  /*e7b0*/  HMMA.16816.F32.BF16 R8, R196, R60, R8 ;  /* 0x0000003cc408723c */ /* 0x000ff00000041808 */
[----:B------:R-:W-:Y:S08]  /*e7c0*/  HMMA.16816.F32.BF16 R20, R184, R52, R96 ;  /* 0x00000034b814723c */ /* 0x000ff00000041860 */
[----:B--2---:R-:W-:Y:S08]  /*e7d0*/  HMMA.16816.F32.BF16 R16, R192, R64, R28 ;  /* 0x00000040c010723c */ /* 0x004ff0000004181c */
[----:B------:R-:W-:Y:S01]  /*e7e0*/  HMMA.16816.F32.BF16 R32, R188, R50, R32 ;  /* 0x00000032bc20723c */ /* 0x000fe20000041820 */
[----:B------:R-:W-:Y:S01]  /*e7f0*/  FMUL.FTZ R2, R8, c[0x0][0x320] ;  /* 0x0000c80008027a20 */ /* 0x000fe20000410000 */
[----:B------:R-:W1:Y:S03]  /*e800*/  LDSM.16.M88.4 R48, [R200+0x5800] ;  /* 0x00580000c830783b */ /* 0x000e660000000200 */
[----:B------:R2:W3:Y:S03]  /*e810*/  MUFU.TANH R132, R2 ;  /* 0x0000000200847308 */ /* 0x0004e60000002400 */
[----:B------:R-:W-:Y:S01]  /*e820*/  HMMA.16816.F32.BF16 R68, R184, R54, R100 ;  /* 0x00000036b844723c */ /* 0x000fe20000041864 */
[----:B------:R-:W4:Y:S07]  /*e830*/  LDSM.16.M88.4 R52, [R3+0x4800] ;  /* 0x004800000334783b */ /* 0x000f2e0000000200 */
[----:B------:R-:W-:Y:S01]  /*e840*/  HMMA.16816.F32.BF16 R24, R196, R62, R24 ;  /* 0x0000003ec418723c */ /* 0x000fe20000041818 */
[----:B------:R-:W-:Y:S01]  /*e850*/  LDSM.16.M88.4 R60, [R200+0x6000] ;  /* 0x00600000c83c783b */ /* 0x000fe20000000200 */
[----:B--2---:R-:W-:-:S06]  /*e860*/  FMUL.FTZ R2, R9, c[0x0][0x320] ;  /* 0x0000c80009027a20 */ /* 0x004fcc0000410000 */
[C---:B------:R-:W-:Y:S08]  /*e870*/  HMMA.16816.F32.BF16 R72, R184.reuse, R44, R84 ;  /* 0x0000002cb848723c */ /* 0x040ff00000041854 */
[----:B------:R-:W-:Y:S01]  /*e880*/  HMMA.16816.F32.BF16 R84, R184, R46, R108 ;  /* 0x0000002eb854723c */ /* 0x000fe2000004186c */
[----:B------:R2:W1:Y:S01]  /*e890*/  MUFU.TANH R111, R2 ;  /* 0x00000002006f7308 */ /* 0x0004620000002400 */
[----:B------:R-:W3:Y:S06]  /*e8a0*/  LDSM.16.M88.4 R44, [R83+0x1000] ;  /* 0x00100000532c783b */ /* 0x000eec0000000200 */
[C---:B------:R-:W-:Y:S08]  /*e8b0*/  HMMA.16816.F32.BF16 R20, R188.reuse, R40, R20 ;  /* 0x00000028bc14723c */ /* 0x040ff00000041814 */
[----:B------:R-:W-:Y:S01]  /*e8c0*/  HMMA.16816.F32.BF16 R28, R188, R42, R68 ;  /* 0x0000002abc1c723c */ /* 0x000fe20000041844 */
[----:B--2---:R-:W-:Y:S01]  /*e8d0*/  FMUL.FTZ R2, R10, c[0x0][0x320] ;  /* 0x0000c8000a027a20 */ /* 0x004fe20000410000 */
[----:B------:R-:W2:Y:S03]  /*e8e0*/  LDSM.16.M88.4 R40, [R3+0x5000] ;  /* 0x005000000328783b */ /* 0x000ea60000000200 */
[----:B------:R4:W2:Y:S03]  /*e8f0*/  MUFU.TANH R110, R2 ;  /* 0x00000002006e7308 */ /* 0x0008a60000002400 */
[----:B-1----:R-:W-:Y:S01]  /*e900*/  HMMA.16816.F32.BF16 R68, R184, R50, R116 ;  /* 0x00000032b844723c */ /* 0x002fe20000041874 */
[----:B----4-:R-:W-:-:S07]  /*e910*/  FMUL.FTZ R2, R11, c[0x0][0x320] ;  /* 0x0000c8000b027a20 */ /* 0x010fce0000410000 */
[----:B------:R-:W-:Y:S01]  /*e920*/  HMMA.16816.F32.BF16 R8, R196, R56, R16 ;  /* 0x00000038c408723c */ /* 0x000fe20000041810 */
[----:B------:R1:W4:Y:S07]  /*e930*/  MUFU.TANH R109, R2 ;  /* 0x00000002006d7308 */ /* 0x00032e0000002400 */
[----:B------:R-:W-:Y:S08]  /*e940*/  HMMA.16816.F32.BF16 R16, R192, R66, R32 ;  /* 0x00000042c010723c */ /* 0x000ff00000041820 */
[----:B------:R-:W-:Y:S01]  /*e950*/  HMMA.16816.F32.BF16 R64, R184, R48, R112 ;  /* 0x00000030b840723c */ /* 0x000fe20000041870 */
[----:B------:R-:W2:Y:S01]  /*e960*/  LDSM.16.M88.4 R48, [R205+0x5800] ;  /* 0x00580000cd30783b */ /* 0x000ea20000000200 */
        /* <DEDUP_REMOVED lines=10> */
[----:B------:R-:W-:Y:S07]  /*ea10*/  LDSM.16.M88.4 R56, [R83+0x1800] ;  /* 0x001800005338783b */ /* 0x000fee0000000200 */
[----:B------:R-:W-:Y:S01]  /*ea20*/  HMMA.16816.F32.BF16 R16, R188, R36, R72 ;  /* 0x00000024bc10723c */ /* 0x000fe20000041848 */
[----:B-1----:R-:W-:-:S04]  /*ea30*/  FMUL.FTZ R2, R8, c[0x0][0x320] ;  /* 0x0000c80008027a20 */ /* 0x002fc80000410000 */
[----:B------:R1:W1:Y:S03]  /*ea40*/  MUFU.TANH R101, R2 ;  /* 0x0000000200657308 */ /* 0x0002660000002400 */
[----:B---3--:R-:W-:Y:S08]  /*ea50*/  HMMA.16816.F32.BF16 R32, R196, R44, R24 ;  /* 0x0000002cc420723c */ /* 0x008ff00000041818 */
[----:B------:R-:W-:Y:S01]  /*ea60*/  HMMA.16816.F32.BF16 R72, R184, R60, R120 ;  /* 0x0000003cb848723c */ /* 0x000fe20000041878 */
[----:B-1----:R-:W-:-:S07]  /*ea70*/  FMUL.FTZ R2, R9, c[0x0][0x320] ;  /* 0x0000c80009027a20 */ /* 0x002fce0000410000 */
[----:B--2---:R-:W-:Y:S01]  /*ea80*/  HMMA.16816.F32.BF16 R24, R192, R40, R16 ;  /* 0x00000028c018723c */ /* 0x004fe20000041810 */
[----:B------:R1:W2:Y:S02]  /*ea90*/  MUFU.TANH R100, R2 ;  /* 0x0000000200647308 */ /* 0x0002a40000002400 */
[----:B-1----:R-:W-:-:S06]  /*eaa0*/  FMUL.FTZ R2, R10, c[0x0][0x320] ;  /* 0x0000c8000a027a20 */ /* 0x002fcc0000410000 */
[----:B------:R1:W3:Y:S02]  /*eab0*/  MUFU.TANH R99, R2 ;  /* 0x0000000200637308 */ /* 0x0002e40000002400 */
[----:B-1----:R-:W-:Y:S02]  /*eac0*/  FMUL.FTZ R2, R11, c[0x0][0x320] ;  /* 0x0000c8000b027a20 */ /* 0x002fe40000410000 */
[----:B------:R-:W-:Y:S01]  /*ead0*/  HMMA.16816.F32.BF16 R8, R192, R54, R28 ;  /* 0x00000036c008723c */ /* 0x000fe2000004181c */
[----:B------:R-:W-:Y:S03]  /*eae0*/  LDSM.16.M88.4 R52, [R3+0x5800] ;  /* 0x005800000334783b */ /* 0x000fe60000000200 */
[----:B------:R1:W1:Y:S04]  /*eaf0*/  MUFU.TANH R98, R2 ;  /* 0x0000000200627308 */ /* 0x0002680000002400 */
[----:B------:R-:W-:Y:S01]  /*eb00*/  HMMA.16816.F32.BF16 R28, R188, R38, R84 ;  /* 0x00000026bc1c723c */ /* 0x000fe20000041854 */
[----:B------:R-:W-:Y:S01]  /*eb10*/  LDSM.16.M88.4 R36, [R205+0x6000] ;  /* 0x00600000cd24783b */ /* 0x000fe20000000200 */
[----:B-1----:R-:W-:-:S04]  /*eb20*/  FMUL.FTZ R2, R20, c[0x0][0x320] ;  /* 0x0000c80014027a20 */ /* 0x002fc80000410000 */
[----:B------:R1:W1:Y:S10]  /*eb30*/  MUFU.TANH R97, R2 ;  /* 0x0000000200617308 */ /* 0x0002740000002400 */
[----:B------:R-:W-:Y:S01]  /*eb40*/  HMMA.16816.F32.BF16 R8, R196, R46, R8 ;  /* 0x0000002ec408723c */ /* 0x000fe20000041808 */
[----:B------:R-:W-:Y:S07]  /*eb50*/  LDSM.16.M88.4 R44, [R83+0x2000] ;  /* 0x00200000532c783b */ /* 0x000fee0000000200 */
[----:B------:R-:W-:Y:S01]  /*eb60*/  HMMA.16816.F32.BF16 R16, R192, R42, R28 ;  /* 0x0000002ac010723c */ /* 0x000fe2000004181c */
[----:B-1----:R-:W-:-:S07]  /*eb70*/  FMUL.FTZ R2, R21, c[0x0][0x320] ;  /* 0x0000c80015027a20 */ /* 0x002fce0000410000 */
[----:B------:R-:W-:Y:S01]  /*eb80*/  HMMA.16816.F32.BF16 R28, R188, R50, R68 ;  /* 0x00000032bc1c723c */ /* 0x000fe20000041844 */
[----:B------:R1:W1:Y:S07]  /*eb90*/  MUFU.TANH R96, R2 ;  /* 0x0000000200607308 */ /* 0x00026e0000002400 */
[----:B------:R-:W-:Y:S01]  /*eba0*/  HMMA.16816.F32.BF16 R40, R184, R62, R124 ;  /* 0x0000003eb828723c */ /* 0x000fe2000004187c */
[----:B-1----:R-:W-:-:S04]  /*ebb0*/  FMUL.FTZ R2, R22, c[0x0][0x320] ;  /* 0x0000c80016027a20 */ /* 0x002fc80000410000 */
[----:B------:R1:W1:Y:S02]  /*ebc0*/  MUFU.TANH R95, R2 ;  /* 0x00000002005f7308 */ /* 0x0002640000002400 */
[----:B-1----:R-:W-:Y:S02]  /*ebd0*/  FMUL.FTZ R2, R23, c[0x0][0x320] ;  /* 0x0000c80017027a20 */ /* 0x002fe40000410000 */
[----:B------:R-:W-:Y:S01]  /*ebe0*/  HMMA.16816.F32.BF16 R20, R188, R48, R64 ;  /* 0x00000030bc14723c */ /* 0x000fe20000041840 */
[----:B------:R-:W1:Y:S03]  /*ebf0*/  LDSM.16.M88.4 R64, [R200+0x6800] ;  /* 0x00680000c840783b */ /* 0x000e660000000200 */
[----:B------:R2:W1:Y:S01]  /*ec00*/  MUFU.TANH R93, R2 ;  /* 0x00000002005d7308 */ /* 0x0004620000002400 */
[----:B------:R-:W-:Y:S01]  /*ec10*/  LDSM.16.M88.4 R48, [R83+0x2800] ;  /* 0x002800005330783b */ /* 0x000fe20000000200 */
[----:B--2---:R-:W-:-:S06]  /*ec20*/  FMUL.FTZ R2, R32, c[0x0][0x320] ;  /* 0x0000c80020027a20 */ /* 0x004fcc0000410000 */
[----:B------:R2:W1:Y:S02]  /*ec30*/  MUFU.TANH R94, R2 ;  /* 0x00000002005e7308 */ /* 0x0004640000002400 */
[----:B--2---:R-:W-:Y:S01]  /*ec40*/  FMUL.FTZ R2, R33, c[0x0][0x320] ;  /* 0x0000c80021027a20 */ /* 0x004fe20000410000 */
[----:B-1----:R-:W-:Y:S05]  /*ec50*/  HMMA.16816.F32.BF16 R60, R184, R64, R128 ;  /* 0x00000040b83c723c */ /* 0x002fea0000041880 */
[----:B------:R1:W2:Y:S02]  /*ec60*/  MUFU.TANH R92, R2 ;  /* 0x00000002005c7308 */ /* 0x0002a40000002400 */
[----:B-1----:R-:W-:-:S06]  /*ec70*/  FMUL.FTZ R2, R34, c[0x0][0x320] ;  /* 0x0000c80022027a20 */ /* 0x002fcc0000410000 */
[----:B------:R1:W1:Y:S02]  /*ec80*/  MUFU.TANH R91, R2 ;  /* 0x00000002005b7308 */ /* 0x0002640000002400 */
[----:B-1----:R-:W-:Y:S02]  /*ec90*/  FMUL.FTZ R2, R35, c[0x0][0x320] ;  /* 0x0000c80023027a20 */ /* 0x002fe40000410000 */
[----:B------:R-:W-:Y:S04]  /*eca0*/  HMMA.16816.F32.BF16 R32, R196, R56, R24 ;  /* 0x00000038c420723c */ /* 0x000fe80000041818 */
[----:B------:R1:W1:Y:S04]  /*ecb0*/  MUFU.TANH R90, R2 ;  /* 0x00000002005a7308 */ /* 0x0002680000002400 */
        /* <DEDUP_REMOVED lines=13> */
[----:B------:R-:W3:Y:S07]  /*ed90*/  LDSM.16.M88.4 R52, [R205+0x6800] ;  /* 0x00680000cd34783b */ /* 0x000eee0000000200 */
[----:B------:R-:W-:Y:S01]  /*eda0*/  HMMA.16816.F32.BF16 R28, R196, R44, R24 ;  /* 0x0000002cc41c723c */ /* 0x000fe20000041818 */
[----:B--2---:R-:W-:-:S04]  /*edb0*/  FMUL.FTZ R2, R32, c[0x0][0x320] ;  /* 0x0000c80020027a20 */ /* 0x004fc80000410000 */
[----:B------:R2:W1:Y:S11]  /*edc0*/  MUFU.TANH R86, R2 ;  /* 0x0000000200567308 */ /* 0x0004760000002400 */
[----:B------:R-:W-:Y:S01]  /*edd0*/  HMMA.16816.F32.BF16 R16, R196, R46, R16 ;  /* 0x0000002ec410723c */ /* 0x000fe20000041810 */
[----:B--2---:R-:W-:-:S07]  /*ede0*/  FMUL.FTZ R2, R33, c[0x0][0x320] ;  /* 0x0000c80021027a20 */ /* 0x004fce0000410000 */
[----:B-1----:R-:W-:Y:S01]  /*edf0*/  HMMA.16816.F32.BF16 R24, R192, R56, R20 ;  /* 0x00000038c018723c */ /* 0x002fe20000041814 */
[----:B------:R1:W2:Y:S07]  /*ee00*/  MUFU.TANH R85, R2 ;  /* 0x0000000200557308 */ /* 0x0002ae0000002400 */
[----:B---3--:R-:W-:Y:S01]  /*ee10*/  HMMA.16816.F32.BF16 R20, R188, R52, R60 ;  /* 0x00000034bc14723c */ /* 0x008fe2000004183c */
[----:B-1----:R-:W-:-:S04]  /*ee20*/  FMUL.FTZ R2, R34, c[0x0][0x320] ;  /* 0x0000c80022027a20 */ /* 0x002fc80000410000 */
[----:B------:R1:W3:Y:S02]  /*ee30*/  MUFU.TANH R64, R2 ;  /* 0x0000000200407308 */ /* 0x0002e40000002400 */
[----:B-1----:R-:W-:Y:S02]  /*ee40*/  FMUL.FTZ R2, R35, c[0x0][0x320] ;  /* 0x0000c80023027a20 */ /* 0x002fe40000410000 */
[----:B------:R-:W-:Y:S01]  /*ee50*/  HMMA.16816.F32.BF16 R32, R188, R38, R40 ;  /* 0x00000026bc20723c */ /* 0x000fe20000041828 */
[----:B------:R-:W1:Y:S03]  /*ee60*/  LDSM.16.M88.4 R40, [R3+0x6800] ;  /* 0x006800000328783b */ /* 0x000e660000000200 */
[----:B------:R2:W1:Y:S01]  /*ee70*/  MUFU.TANH R84, R2 ;  /* 0x0000000200547308 */ /* 0x0004620000002400 */
[----:B------:R-:W3:Y:S01]  /*ee80*/  LDSM.16.M88.4 R36, [R83+0x3000] ;  /* 0x003000005324783b */ /* 0x000ee20000000200 */
[----:B------:R-:W-:-:S04]  /*ee90*/  DEPBAR.LE SB0, 0x0 ;  /* 0x000080000000791a */ /* 0x000fc80000000000 */
[----:B--2---:R-:W-:-:S04]  /*eea0*/  FMUL.FTZ R2, R8, c[0x0][0x320] ;  /* 0x0000c80008027a20 */ /* 0x004fc80000410000 */
[----:B------:R2:W1:Y:S10]  /*eeb0*/  MUFU.TANH R75, R2 ;  /* 0x00000002004b7308 */ /* 0x0004740000002400 */
[----:B------:R-:W-:Y:S01]  /*eec0*/  HMMA.16816.F32.BF16 R32, R192, R58, R32 ;  /* 0x0000003ac020723c */ /* 0x000fe20000041820 */
[----:B--2---:R-:W-:-:S07]  /*eed0*/  FMUL.FTZ R2, R9, c[0x0][0x320] ;  /* 0x0000c80009027a20 */ /* 0x004fce0000410000 */
[----:B-1----:R-:W-:Y:S01]  /*eee0*/  HMMA.16816.F32.BF16 R20, R192, R40, R20 ;  /* 0x00000028c014723c */ /* 0x002fe20000041814 */
[----:B------:R1:W2:Y:S02]  /*eef0*/  MUFU.TANH R74, R2 ;  /* 0x00000002004a7308 */ /* 0x0002a40000002400 */
        /* <DEDUP_REMOVED lines=16> */
[----:B---3--:R-:W-:Y:S01]  /*f000*/  HMMA.16816.F32.BF16 R8, R196, R38, R8 ;  /* 0x00000026c408723c */ /* 0x008fe20000041808 */
[----:B-1----:R-:W-:-:S07]  /*f010*/  FMUL.FTZ R2, R31, c[0x0][0x320] ;  /* 0x0000c8001f027a20 */ /* 0x002fce0000410000 */
[C---:B------:R-:W-:Y:S01]  /*f020*/  HMMA.16816.F32.BF16 R28, R196.reuse, R48, R24 ;  /* 0x00000030c41c723c */ /* 0x040fe20000041818 */
[----:B------:R1:W3:Y:S07]  /*f030*/  MUFU.TANH R56, R2 ;  /* 0x0000000200387308 */ /* 0x0002ee0000002400 */
        /* <DEDUP_REMOVED lines=44> */
[----:B--234-:R-:W2:Y:S04]  /*f300*/  LDL R4, [R1+0x1c] ;  /* 0x00001c0001047983 */ /* 0x01cea80000100800 */
[----:B------:R-:W3:Y:S04]  /*f310*/  LDL.64 R138, [R1+0x10] ;  /* 0x00001000018a7983 */ /* 0x000ee80000100a00 */
[----:B------:R-:W4:Y:S01]  /*f320*/  LDL R6, [R1+0x18] ;  /* 0x0000180001067983 */ /* 0x000f220000100800 */
[----:B-1----:R-:W-:-:S03]  /*f330*/  IMAD.MOV.U32 R2, RZ, RZ, c[0x0][0x2b8] ;  /* 0x0000ae00ff027624 */ /* 0x002fc600078e00ff */
[----:B-----5:R-:W3:Y:S01]  /*f340*/  LDL.64 R136, [R1+0x8] ;  /* 0x0000080001887983 */ /* 0x020ee20000100a00 */
[----:B------:R-:W-:Y:S01]  /*f350*/  ISETP.GT.AND P0, PT, R0, 0x6f, PT ;  /* 0x0000006f0000780c */ /* 0x000fe20003f04270 */
[----:B------:R-:W-:Y:S01]  /*f360*/  IMAD.MOV.U32 R224, RZ, RZ, RZ ;  /* 0x000000ffffe07224 */ /* 0x000fe200078e00ff */
[----:B------:R-:W-:Y:S02]  /*f370*/  ISETP.NE.AND P1, PT, R2, 0x1, PT ;  /* 0x000000010200780c */ /* 0x000fe40003f25270 */
[----:B--2---:R-:W-:-:S04]  /*f380*/  IADD3 R3, R0, R135, R4 ;  /* 0x0000008700037210 */ /* 0x004fc80007ffe004 */
[----:B------:R-:W-:-:S07]  /*f390*/  IADD3 R3, R3, -0x70, RZ ;  /* 0xffffff9003037810 */ /* 0x000fce0007ffe0ff */
[----:B------:R-:W-:-:S04]  /*f3a0*/  @P1 IMAD.HI.U32 R4, R3, c[0x0][0x2bc], RZ ;  /* 0x0000af0003041a27 */ /* 0x000fc800078e00ff */
[----:B------:R-:W-:Y:S01]  /*f3b0*/  IMAD.MOV.U32 R2, RZ, RZ, R3 ;  /* 0x000000ffff027224 */ /* 0x000fe200078e0003 */
[----:B------:R-:W-:-:S04]  /*f3c0*/  @P1 SHF.R.U32.HI R2, RZ, c[0x0][0x2c0], R4 ;  /* 0x0000b000ff021a19 */ /* 0x000fc80000011604 */
[----:B---3--:R-:W-:-:S04]  /*f3d0*/  @!P0 IADD3 R5, P1, R2, R138, RZ ;  /* 0x0000008a02058210 */ /* 0x008fc80007f3e0ff */
[----:B----4-:R-:W-:Y:S02]  /*f3e0*/  @!P0 LEA.HI.X.SX32 R6, R2, R6, 0x1, P1 ;  /* 0x0000000602068211 */ /* 0x010fe400008f0eff */
[----:B------:R-:W-:-:S04]  /*f3f0*/  @!P0 LEA R4, P1, R5, c[0x0][0x2a0], 0x2 ;  /* 0x0000a80005048a11 */ /* 0x000fc800078210ff */
[----:B------:R-:W-:-:S05]  /*f400*/  @!P0 LEA.HI.X R5, R5, c[0x0][0x2a4], R6, 0x2, P1 ;  /* 0x0000a90005058a11 */ /* 0x000fca00008f1406 */
[----:B------:R1:W2:Y:S01]  /*f410*/  @!P0 LDG.E R224, [R4.64] ;  /* 0x0000000804e08981 */ /* 0x0002a2000c1e1900 */
[----:B------:R-:W-:-:S04]  /*f420*/  IMAD.MOV R2, RZ, RZ, -R2 ;  /* 0x000000ffff027224 */ /* 0x000fc800078e0a02 */
[----:B------:R-:W-:-:S05]  /*f430*/  IMAD R225, R2, c[0x0][0x2b8], R3 ;  /* 0x0000ae0002e17a24 */ /* 0x000fca00078e0203 */
[----:B------:R-:W-:-:S05]  /*f440*/  SHF.R.S32.HI R2, RZ, 0x1f, R225 ;  /* 0x0000001fff027819 */ /* 0x000fca00000114e1 */
[----:B-1----:R-:W-:Y:S02]  /*f450*/  IMAD R4, R2, c[0x0][0x1e0], RZ ;  /* 0x0000780002047a24 */ /* 0x002fe400078e02ff */
[----:B------:R-:W-:-:S04]  /*f460*/  IMAD.WIDE.U32 R2, R225, c[0x0][0x1e0], RZ ;  /* 0x00007800e1027a25 */ /* 0x000fc800078e00ff */
        /* <DEDUP_REMOVED lines=12> */
.L_x_523:
[----:B------:R-:W-:Y:S05]  /*f530*/  BRA.DIV ~URZ, `(.L_x_430) ;  /* 0x0000a8127f007947 */ /* 0x000fea000b800000 */
[----:B------:R3:W4:Y:S02]  /*f540*/  SHFL.IDX PT, R2, R5, RZ, 0x181f ;  /* 0x00181fff05027589 */ /* 0x00072400000e0000 */
.L_x_524:
[----:B------:R-:W-:Y:S01]  /*f550*/  ISETP.GE.AND P0, PT, R220, 0x1, PT ;  /* 0x00000001dc00780c */ /* 0x000fe20003f06270 */
[----:B------:R-:W-:-:S12]  /*f560*/  BSSY B0, `(.L_x_431) ;  /* 0x000000c000007945 */ /* 0x000fd80003800000 */
[----:B------:R-:W-:Y:S05]  /*f570*/  @!P0 BRA `(.L_x_432) ;  /* 0x000000a000008947 */ /* 0x000fea0003800000 */
[----:B------:R-:W-:Y:S02]  /*f580*/  LOP3.LUT P2, RZ, R236, 0x2, RZ, 0xc0, !PT ;  /* 0x00000002ecff7812 */ /* 0x000fe4000784c0ff */
[C---:B----4-:R-:W-:Y:S02]  /*f590*/  IADD3 R8, P1, R2.reuse, R216, RZ ;  /* 0x000000d802087210 */ /* 0x050fe40007f3e0ff */
[----:B------:R-:W-:-:S03]  /*f5a0*/  IADD3 R2, P0, R2, R219, RZ ;  /* 0x000000db02027210 */ /* 0x000fc60007f1e0ff */
[C---:B--2---:R-:W-:Y:S02]  /*f5b0*/  IMAD.X R9, R6.reuse, 0x1, R217, P1 ;  /* 0x0000000106097824 */ /* 0x044fe400008e06d9 */
[----:B------:R-:W-:-:S04]  /*f5c0*/  IMAD.X R3, R6, 0x1, R218, P0 ;  /* 0x0000000106037824 */ /* 0x000fc800000e06da */
[----:B------:R-:W-:Y:S01]  /*f5d0*/  @!PT LDS RZ, [RZ] ;  /* 0x00000000fffff984 */ /* 0x000fe20000000800 */
[----:B------:R-:W-:Y:S01]  /*f5e0*/  @!PT LDS RZ, [RZ] ;  /* 0x00000000fffff984 */ /* 0x000fe20000000800 */
[----:B------:R-:W-:Y:S01]  /*f5f0*/  @!PT LDS RZ, [RZ] ;  /* 0x00000000fffff984 */ /* 0x000fe20000000800 */
[----:B------:R2:W-:Y:S04]  /*f600*/  LDGSTS.E.BYPASS.LTC128B.128 [R213+0x8100], [R8.64], !P2 ;  /* 0x0810000008d57fae */ /* 0x0005e8000d101d48 */
[----:B------:R2:W-:Y:S02]  /*f610*/  LDGSTS.E.BYPASS.LTC128B.128 [R213+0xb900], [R2.64], !P5 ;  /* 0x0b90000002d57fae */ /* 0x0005e4000e901d48 */
.L_x_432:
[----:B------:R-:W-:Y:S05]  /*f620*/  BSYNC B0 ;  /* 0x0000000000007941 */ /* 0x000fea0003800000 */
.L_x_431:
[----:B------:R-:W-:Y:S05]  /*f630*/  BRA.DIV ~URZ, `(.L_x_433) ;  /* 0x0000a7827f007947 */ /* 0x000fea000b800000 */
[----:B--2---:R2:W1:Y:S04]  /*f640*/  SHFL.IDX PT, R6, R4, 0x1, 0x181f ;  /* 0x00381f0004067f89 */ /* 0x00446800000e0000 */
[----:B----4-:R2:W4:Y:S02]  /*f650*/  SHFL.IDX PT, R2, R5, 0x1, 0x181f ;  /* 0x00381f0005027f89 */ /* 0x01052400000e0000 */
.L_x_525:
[----:B------:R-:W-:Y:S01]  /*f660*/  ISETP.GE.AND P0, PT, R220, 0x21, PT ;  /* 0x00000021dc00780c */ /* 0x000fe20003f06270 */
[----:B------:R-:W-:-:S12]  /*f670*/  BSSY B0, `(.L_x_434) ;  /* 0x000000c000007945 */ /* 0x000fd80003800000 */
[----:B------:R-:W-:Y:S05]  /*f680*/  @!P0 BRA `(.L_x_435) ;  /* 0x000000a000008947 */ /* 0x000fea0003800000 */
[----:B------:R-:W-:Y:S02]  /*f690*/  LOP3.LUT P2, RZ, R236, 0x2, RZ, 0xc0, !PT ;  /* 0x00000002ecff7812 */ /* 0x000fe4000784c0ff */
[C---:B----4-:R-:W-:Y:S02]  /*f6a0*/  IADD3 R8, P1, R2.reuse, R216, RZ ;  /* 0x000000d802087210 */ /* 0x050fe40007f3e0ff */
[----:B------:R-:W-:-:S03]  /*f6b0*/  IADD3 R2, P0, R2, R219, RZ ;  /* 0x000000db02027210 */ /* 0x000fc60007f1e0ff */
[C---:B-1----:R-:W-:Y:S02]  /*f6c0*/  IMAD.X R9, R6.reuse, 0x1, R217, P1 ;  /* 0x0000000106097824 */ /* 0x042fe400008e06d9 */
[----:B------:R-:W-:-:S04]  /*f6d0*/  IMAD.X R3, R6, 0x1, R218, P0 ;  /* 0x0000000106037824 */ /* 0x000fc800000e06da */
[----:B------:R-:W-:Y:S01]  /*f6e0*/  @!PT LDS RZ, [RZ] ;  /* 0x00000000fffff984 */ /* 0x000fe20000000800 */
[----:B------:R-:W-:Y:S01]  /*f6f0*/  @!PT LDS RZ, [RZ] ;  /* 0x00000000fffff984 */ /* 0x000fe20000000800 */
[----:B------:R-:W-:Y:S01]  /*f700*/  @!PT LDS RZ, [RZ] ;  /* 0x00000000fffff984 */ /* 0x000fe20000000800 */
[----:B------:R1:W-:Y:S04]  /*f710*/  LDGSTS.E.BYPASS.LTC128B.128 [R215+0x9100], [R8.64], !P2 ;  /* 0x0910000008d77fae */ /* 0x0003e8000d101d48 */
[----:B------:R1:W-:Y:S02]  /*f720*/  LDGSTS.E.BYPASS.LTC128B.128 [R215+0xc900], [R2.64], !P5 ;  /* 0x0c90000002d77fae */ /* 0x0003e4000e901d48 */
.L_x_435:
[----:B------:R-:W-:Y:S05]  /*f730*/  BSYNC B0 ;  /* 0x0000000000007941 */ /* 0x000fea0003800000 */
.L_x_434:
[----:B------:R-:W-:Y:S05]  /*f740*/  BRA.DIV ~URZ, `(.L_x_436) ;  /* 0x0000a7427f007947 */ /* 0x000fea000b800000 */
[----:B-1----:R1:W2:Y:S02]  /*f750*/  SHFL.IDX PT, R6, R4, 0x2, 0x181f ;  /* 0x00581f0004067f89 */ /* 0x0022a400000e0000 */
.L_x_526:
[----:B------:R-:W-:Y:S05]  /*f760*/  BRA.DIV ~URZ, `(.L_x_437) ;  /* 0x0000a7927f007947 */ /* 0x000fea000b800000 */
[----:B----4-:R4:W1:Y:S02]  /*f770*/  SHFL.IDX PT, R2, R5, 0x2, 0x181f ;  /* 0x00581f0005027f89 */ /* 0x01086400000e0000 */
.L_x_527:
[----:B------:R-:W-:Y:S01]  /*f780*/  ISETP.GE.AND P0, PT, R220, 0x41, PT ;  /* 0x00000041dc00780c */ /* 0x000fe20003f06270 */
[----:B------:R-:W-:-:S12]  /*f790*/  BSSY B0, `(.L_x_438) ;  /* 0x000000c000007945 */ /* 0x000fd80003800000 */
[----:B------:R-:W-:Y:S05]  /*f7a0*/  @!P0 BRA `(.L_x_439) ;  /* 0x000000a000008947 */ /* 0x000fea0003800000 */
[----:B------:R-:W-:Y:S02]  /*f7b0*/  LOP3.LUT P2, RZ, R236, 0x2, RZ, 0xc0, !PT ;  /* 0x00000002ecff7812 */ /* 0x000fe4000784c0ff */
[C---:B-1----:R-:W-:Y:S02]  /*f7c0*/  IADD3 R8, P1, R2.reuse, R216, RZ ;  /* 0x000000d802087210 */ /* 0x042fe40007f3e0ff */
        /* <DEDUP_REMOVED lines=8> */
.L_x_439:
[----:B------:R-:W-:Y:S05]  /*f850*/  BSYNC B0 ;  /* 0x0000000000007941 */ /* 0x000fea0003800000 */
.L_x_438:
[----:B------:R-:W-:Y:S05]  /*f860*/  BRA.DIV ~URZ, `(.L_x_440) ;  /* 0x0000a7027f007947 */ /* 0x000fea000b800000 */
[----:B--2---:R2:W3:Y:S04]  /*f870*/  SHFL.IDX PT, R6, R4, 0x3, 0x181f ;  /* 0x00781f0004067f89 */ /* 0x0044e800000e0000 */
[----:B-1----:R2:W1:Y:S02]  /*f880*/  SHFL.IDX PT, R2, R5, 0x3, 0x181f ;  /* 0x00781f0005027f89 */ /* 0x00246400000e0000 */
.L_x_528:
[----:B------:R-:W-:-:S13]  /*f890*/  ISETP.GE.AND P0, PT, R220, 0x61, PT ;  /* 0x00000061dc00780c */ /* 0x000fda0003f06270 */
[----:B------:R-:W-:Y:S05]  /*f8a0*/  @!P0 BRA `(.L_x_428) ;  /* 0x000000a000008947 */ /* 0x000fea0003800000 */
[----:B------:R-:W-:Y:S02]  /*f8b0*/  LOP3.LUT P2, RZ, R236, 0x2, RZ, 0xc0, !PT ;  /* 0x00000002ecff7812 */ /* 0x000fe4000784c0ff */
[C---:B-12---:R-:W-:Y:S02]  /*f8c0*/  IADD3 R4, P1, R2.reuse, R216, RZ ;  /* 0x000000d802047210 */ /* 0x046fe40007f3e0ff */
[----:B------:R-:W-:-:S03]  /*f8d0*/  IADD3 R2, P0, R2, R219, RZ ;  /* 0x000000db02027210 */ /* 0x000fc60007f1e0ff */
[C---:B---34-:R-:W-:Y:S02]  /*f8e0*/  IMAD.X R5, R6.reuse, 0x1, R217, P1 ;  /* 0x0000000106057824 */ /* 0x058fe400008e06d9 */
[----:B------:R-:W-:-:S04]  /*f8f0*/  IMAD.X R3, R6, 0x1, R218, P0 ;  /* 0x0000000106037824 */ /* 0x000fc800000e06da */
[----:B------:R-:W-:Y:S01]  /*f900*/  @!PT LDS RZ, [RZ] ;  /* 0x00000000fffff984 */ /* 0x000fe20000000800 */
[----:B------:R-:W-:Y:S01]  /*f910*/  @!PT LDS RZ, [RZ] ;  /* 0x00000000fffff984 */ /* 0x000fe20000000800 */
[----:B------:R-:W-:Y:S01]  /*f920*/  @!PT LDS RZ, [RZ] ;  /* 0x00000000fffff984 */ /* 0x000fe20000000800 */
[----:B------:R1:W-:Y:S04]  /*f930*/  LDGSTS.E.BYPASS.LTC128B.128 [R215+0xb100], [R4.64], !P2 ;  /* 0x0b10000004d77fae */ /* 0x0003e8000d101d48 */
[----:B------:R1:W-:Y:S02]  /*f940*/  LDGSTS.E.BYPASS.LTC128B.128 [R215+0xe900], [R2.64], !P5 ;  /* 0x0e90000002d77fae */ /* 0x0003e4000e901d48 */
.L_x_428:
[----:B--234-:R-:W-:Y:S05]  /*f950*/  BSYNC B1 ;  /* 0x0000000000017941 */ /* 0x01cfea0003800000 */
.L_x_427:
        /* <DEDUP_REMOVED lines=52> */
[----:B------:R-:W-:Y:S02]  /*fca0*/  ISETP.GT.AND P3, PT, R2, 0x29, PT ;  /* 0x000000290200780c */ /* 0x000fe40003f64270 */
[----:B------:R-:W-:Y:S02]  /*fcb0*/  FMNMX.FTZ R3, R71, R3, !PT ;  /* 0x0000000347037209 */ /* 0x000fe40007810000 */
[----:B------:R-:W-:Y:S02]  /*fcc0*/  FMNMX.FTZ R4, R94, R4, !PT ;  /* 0x000000045e047209 */ /* 0x000fe40007810000 */
[----:B------:R-:W-:Y:S02]  /*fcd0*/  ISETP.GT.AND P5, PT, R2, 0x30, PT ;  /* 0x000000300200780c */ /* 0x000fe40003fa4270 */
[----:B------:R-:W-:-:S02]  /*fce0*/  FSEL R67, R88, -INF , P3 ;  /* 0xff80000058437808 */ /* 0x000fc40001800000 */
[----:B------:R-:W-:Y:S02]  /*fcf0*/  FMNMX.FTZ R3, R68, R3, !PT ;  /* 0x0000000344037209 */ /* 0x000fe40007810000 */
[----:B------:R-:W-:Y:S02]  /*fd00*/  FSEL R92, R87, -INF , P3 ;  /* 0xff800000575c7808 */ /* 0x000fe40001800000 */
[----:B------:R-:W-:Y:S02]  /*fd10*/  FMNMX.FTZ R4, R95, R4, !PT ;  /* 0x000000045f047209 */ /* 0x000fe40007810000 */
[----:B------:R-:W-:Y:S02]  /*fd20*/  FSEL R91, R64, -INF , P5 ;  /* 0xff800000405b7808 */ /* 0x000fe40002800000 */
[----:B------:R-:W-:Y:S02]  /*fd30*/  ISETP.GT.AND P4, PT, R2, 0x31, PT ;  /* 0x000000310200780c */ /* 0x000fe40003f84270 */
[----:B------:R-:W-:-:S02]  /*fd40*/  FSEL R64, R86, -INF , P5 ;  /* 0xff80000056407808 */ /* 0x000fc40002800000 */
[----:B------:R-:W-:Y:S02]  /*fd50*/  FMNMX.FTZ R3, R67, R3, !PT ;  /* 0x0000000343037209 */ /* 0x000fe40007810000 */
        /* <DEDUP_REMOVED lines=17> */
[----:B------:R-:W-:Y:S02]  /*fe70*/  ISETP.GT.AND P4, PT, R2, 0x41, PT ;  /* 0x000000410200780c */ /* 0x000fe40003f84270 */
        /* <DEDUP_REMOVED lines=10> */
[----:B------:R-:W-:-:S02]  /*ff20*/  FMNMX.FTZ R3, R58, R3, !PT ;  /* 0x000000033a037209 */ /* 0x000fc40007810000 */
[----:B------:R-:W-:Y:S02]  /*ff30*/  FSEL R85, R52, -INF , P3 ;  /* 0xff80000034557808 */ /* 0x000fe40001800000 */
[----:B------:R-:W-:Y:S02]  /*ff40*/  FMNMX.FTZ R4, R86, R4, !PT ;  /* 0x0000000456047209 */ /* 0x000fe40007810000 */
[----:B------:R-:W-:Y:S02]  /*ff50*/  FSEL R56, R60, -INF , P2 ;  /* 0xff8000003c387808 */ /* 0x000fe40001000000 */
[----:B------:R-:W-:Y:S02]  /*ff60*/  ISETP.GT.AND P1, PT, R2, 0x50, PT ;  /* 0x000000500200780c */ /* 0x000fe40003f24270 */
[----:B------:R-:W-:Y:S02]  /*ff70*/  FMNMX.FTZ R3, R57, R3, !PT ;  /* 0x0000000339037209 */ /* 0x000fe40007810000 */
[----:B------:R-:W-:-:S02]  /*ff80*/  FSEL R84, R48, -INF , P2 ;  /* 0xff80000030547808 */ /* 0x000fc40001000000 */
[----:B------:R-:W-:Y:S02]  /*ff90*/  FMNMX.FTZ R4, R85, R4, !PT ;  /* 0x0000000455047209 */ /* 0x000fe40007810000 */
[----:B------:R-:W-:Y:S02]  /*ffa0*/  FSEL R55, R47, -INF , P1 ;  /* 0xff8000002f377808 */ /* 0x000fe40000800000 */
[----:B------:R-:W-:Y:S02]  /*ffb0*/  FMNMX.FTZ R3, R56, R3, !PT ;  /* 0x0000000338037209 */ /* 0x000fe40007810000 */
[----:B------:R-:W-:Y:S02]  /*ffc0*/  ISETP.GT.AND P6, PT, R2, 0x51, PT ;  /* 0x000000510200780c */ /* 0x000fe40003fc4270 */
[----:B------:R-:W-:Y:S02]  /*ffd0*/  FSEL R75, R46, -INF , P1 ;  /* 0xff8000002e4b7808 */ /* 0x000fe40000800000 */
[----:B------:R-:W-:-:S02]  /*ffe0*/  FMNMX.FTZ R4, R84, R4, !PT ;  /* 0x0000000454047209 */ /* 0x000fc40007810000 */
[C---:B------:R-:W-:Y:S02]  /*fff0*/  ISETP.GT.AND P5, PT, R2.reuse, 0x58, PT ;  /* 0x000000580200780c */ /* 0x040fe40003fa4270 */
[C---:B------:R-:W-:Y:S02]  /*10000*/  ISETP.GT.AND P4, PT, R2.reuse, 0x59, PT ;  /* 0x000000590200780c */ /* 0x040fe40003f84270 */
[C---:B------:R-:W-:Y:S02]  /*10010*/  ISETP.GT.AND P3, PT, R2.reuse, 0x60, PT ;  /* 0x000000600200780c */ /* 0x040fe40003f64270 */
[C---:B------:R-:W-:Y:S02]  /*10020*/  ISETP.GT.AND P2, PT, R2.reuse, 0x61, PT ;  /* 0x000000610200780c */ /* 0x040fe40003f44270 */
[C---:B------:R-:W-:Y:S02]  /*10030*/  ISETP.GT.AND P1, PT, R2.reuse, 0x68, PT ;  /* 0x000000680200780c */ /* 0x040fe40003f24270 */
[----:B------:R-:W-:-:S02]  /*10040*/  ISETP.GT.AND P0, PT, R2, 0x69, PT ;  /* 0x000000690200780c */ /* 0x000fc40003f04270 */
[----:B------:R-:W-:Y:S02]  /*10050*/  FMNMX.FTZ R2, R55, R3, !PT ;  /* 0x0000000337027209 */ /* 0x000fe40007810000 */
[----:B------:R-:W-:Y:S02]  /*10060*/  FSEL R74, R41, -INF , P6 ;  /* 0xff800000294a7808 */ /* 0x000fe40003000000 */
[----:B------:R-:W-:Y:S02]  /*10070*/  FSEL R54, R49, -INF , P6 ;  /* 0xff80000031367808 */ /* 0x000fe40003000000 */
        /* <DEDUP_REMOVED lines=29> */
.L_x_529:
[----:B-12---:R-:W-:Y:S01]  /*10250*/  FMNMX.FTZ R6, R6, R2, !PT ;  /* 0x0000000206067209 */ /* 0x006fe20007810000 */
[----:B------:R-:W-:Y:S05]  /*10260*/  BRA.DIV ~URZ, `(.L_x_442) ;  /* 0x00009e327f007947 */ /* 0x000fea000b800000 */
[----:B------:R-:W1:Y:S04]  /*10270*/  SHFL.BFLY PT, R2, R5, 0x2, 0x1f ;  /* 0x0c401f0005027f89 */ /* 0x000e6800000e0000 */
[----:B------:R-:W2:Y:S01]  /*10280*/  SHFL.BFLY PT, R3, R6, 0x1, 0x1f ;  /* 0x0c201f0006037f89 */ /* 0x000ea200000e0000 */
[----:B-1----:R-:W-:-:S02]  /*10290*/  FMNMX.FTZ R5, R5, R2, !PT ;  /* 0x0000000205057209 */ /* 0x002fc40007810000 */
[----:B--2---:R-:W-:-:S03]  /*102a0*/  FMNMX.FTZ R6, R6, R3, !PT ;  /* 0x0000000306067209 */ /* 0x004fc60007810000 */
[----:B------:R1:W2:Y:S04]  /*102b0*/  SHFL.BFLY PT, R4, R5, 0x1, 0x1f ;  /* 0x0c201f0005047f89 */ /* 0x0002a800000e0000 */
.L_x_530:
[C---:B------:R-:W-:Y:S01]  /*102c0*/  FMUL.FTZ R3, R6.reuse, c[0x0][0x2d0] ;  /* 0x0000b40006037a20 */ /* 0x040fe20000410000 */
[----:B------:R-:W-:Y:S01]  /*102d0*/  FSETP.NEU.FTZ.AND P0, PT, R6, -INF , PT ;  /* 0xff8000000600780b */ /* 0x000fe20003f1d000 */
[----:B------:R-:W-:Y:S01]  /*102e0*/  WARPSYNC 0xffffffff ;  /* 0xffffffff00007948 */ /* 0x000fe20003800000 */
[----:B-12---:R-:W-:Y:S01]  /*102f0*/  FMNMX.FTZ R5, R4, R5, !PT ;  /* 0x0000000504057209 */ /* 0x006fe20007810000 */
[----:B------:R-:W-:Y:S01]  /*10300*/  LDSM.16.MT88.4 R40, [R202+0x800] ;  /* 0x00080000ca28783b */ /* 0x000fe20000004200 */
[----:B------:R-:W-:Y:S02]  /*10310*/  FSEL R3, R3, RZ, P0 ;  /* 0x000000ff03037208 */ /* 0x000fe40000000000 */
[----:B------:R-:W-:Y:S01]  /*10320*/  FSETP.NEU.FTZ.AND P0, PT, R5, -INF , PT ;  /* 0xff8000000500780b */ /* 0x000fe20003f1d000 */
[----:B------:R-:W-:Y:S01]  /*10330*/  LDSM.16.MT88.4 R44, [R201+0x800] ;  /* 0x00080000c92c783b */ /* 0x000fe20000004200 */
[----:B------:R-:W-:Y:S01]  /*10340*/  IADD3 R230, R230, -0x2, RZ ;  /* 0xfffffffee6e67810 */ /* 0x000fe20007ffe0ff */
[----:B------:R-:W-:-:S02]  /*10350*/  FFMA.FTZ R2, R8, c[0x0][0x2d0], -R3 ;  /* 0x0000b40008027a23 */ /* 0x000fc40000010803 */
[--C-:B------:R-:W-:Y:S02]  /*10360*/  FFMA.FTZ R4, R18, c[0x0][0x2d0], -R3.reuse ;  /* 0x0000b40012047a23 */ /* 0x100fe40000010803 */
[----:B------:R1:W-:Y:S01]  /*10370*/  MUFU.EX2 R101, R2 ;  /* 0x0000000200657308 */ /* 0x0003e20000000800 */
[--C-:B------:R-:W-:Y:S02]  /*10380*/  FFMA.FTZ R57, R57, c[0x0][0x2d0], -R3.reuse ;  /* 0x0000b40039397a23 */ /* 0x100fe40000010803 */
[--C-:B------:R-:W-:Y:S02]  /*10390*/  FFMA.FTZ R56, R56, c[0x0][0x2d0], -R3.reuse ;  /* 0x0000b40038387a23 */ /* 0x100fe40000010803 */
[--C-:B------:R-:W-:Y:S02]  /*103a0*/  FFMA.FTZ R55, R55, c[0x0][0x2d0], -R3.reuse ;  /* 0x0000b40037377a23 */ /* 0x100fe40000010803 */
[--C-:B------:R-:W-:Y:S01]  /*103b0*/  FFMA.FTZ R54, R54, c[0x0][0x2d0], -R3.reuse ;  /* 0x0000b40036367a23 */ /* 0x100fe20000010803 */
[----:B------:R2:W-:Y:S01]  /*103c0*/  MUFU.EX2 R105, R4 ;  /* 0x0000000400697308 */ /* 0x0005e20000000800 */
[----:B------:R-:W-:-:S02]  /*103d0*/  FFMA.FTZ R53, R53, c[0x0][0x2d0], -R3 ;  /* 0x0000b40035357a23 */ /* 0x000fc40000010803 */
[--C-:B------:R-:W-:Y:S02]  /*103e0*/  FFMA.FTZ R52, R52, c[0x0][0x2d0], -R3.reuse ;  /* 0x0000b40034347a23 */ /* 0x100fe40000010803 */
[----:B-1----:R-:W-:-:S04]  /*103f0*/  FFMA.FTZ R2, R10, c[0x0][0x2d0], -R3 ;  /* 0x0000b4000a027a23 */ /* 0x002fc80000010803 */
[----:B------:R1:W3:Y:S01]  /*10400*/  MUFU.EX2 R100, R2 ;  /* 0x0000000200647308 */ /* 0x0002e20000000800 */
[----:B--2---:R-:W-:-:S07]  /*10410*/  FFMA.FTZ R4, R20, c[0x0][0x2d0], -R3 ;  /* 0x0000b40014047a23 */ /* 0x004fce0000010803 */
[----:B------:R-:W2:Y:S01]  /*10420*/  MUFU.EX2 R108, R4 ;  /* 0x00000004006c7308 */ /* 0x000ea20000000800 */
[--C-:B-1----:R-:W-:Y:S01]  /*10430*/  FFMA.FTZ R2, R11, c[0x0][0x2d0], -R3.reuse ;  /* 0x0000b4000b027a23 */ /* 0x102fe20000010803 */
[----:B---3--:R-:W-:Y:S01]  /*10440*/  F2FP.BF16.PACK_AB R28, R100, R101 ;  /* 0x00000065641c723e */ /* 0x008fe200000010ff */
[----:B------:R-:W1:Y:S05]  /*10450*/  LDSM.16.MT88.4 R8, [R201] ;  /* 0x00000000c908783b */ /* 0x000e6a0000004200 */
[----:B------:R3:W-:Y:S01]  /*10460*/  MUFU.EX2 R99, R2 ;  /* 0x0000000200637308 */ /* 0x0007e20000000800 */
[----:B--2---:R-:W-:Y:S01]  /*10470*/  F2FP.BF16.PACK_AB R34, R108, R105 ;  /* 0x000000696c22723e */ /* 0x004fe200000010ff */
[----:B---3--:R-:W-:-:S06]  /*10480*/  FFMA.FTZ R2, R15, c[0x0][0x2d0], -R3 ;  /* 0x0000b4000f027a23 */ /* 0x008fcc0000010803 */
[----:B------:R2:W3:Y:S02]  /*10490*/  MUFU.EX2 R103, R2 ;  /* 0x0000000200677308 */ /* 0x0004e40000000800 */
[----:B--2---:R-:W-:Y:S01]  /*104a0*/  FFMA.FTZ R2, R16, c[0x0][0x2d0], -R3 ;  /* 0x0000b40010027a23 */ /* 0x004fe20000010803 */
[----:B---3--:R-:W-:-:S05]  /*104b0*/  F2FP.BF16.PACK_AB R30, R103, R99 ;  /* 0x00000063671e723e */ /* 0x008fca00000010ff */
[----:B------:R2:W-:Y:S02]  /*104c0*/  MUFU.EX2 R104, R2 ;  /* 0x0000000200687308 */ /* 0x0005e40000000800 */
[----:B--2---:R-:W-:-:S06]  /*104d0*/  FFMA.FTZ R2, R17, c[0x0][0x2d0], -R3 ;  /* 0x0000b40011027a23 */ /* 0x004fcc0000010803 */
[----:B------:R2:W-:Y:S02]  /*104e0*/  MUFU.EX2 R106, R2 ;  /* 0x00000002006a7308 */ /* 0x0005e40000000800 */
[----:B--2---:R-:W-:-:S05]  /*104f0*/  FMUL.FTZ R2, R5, c[0x0][0x2d0] ;  /* 0x0000b40005027a20 */ /* 0x004fca0000410000 */
[----:B------:R-:W-:Y:S02]  /*10500*/  FSEL R2, R2, RZ, P0 ;  /* 0x000000ff02027208 */ /* 0x000fe40000000000 */
[----:B------:R-:W-:-:S03]  /*10510*/  ISETP.GE.AND P0, PT, R230, R250, PT ;  /* 0x000000fae600720c */ /* 0x000fc60003f06270 */
[--C-:B------:R-:W-:Y:S02]  /*10520*/  FFMA.FTZ R4, R19, c[0x0][0x2d0], -R2.reuse ;  /* 0x0000b40013047a23 */ /* 0x100fe40000010802 */
[--C-:B------:R-:W-:Y:S02]  /*10530*/  FFMA.FTZ R65, R65, c[0x0][0x2d0], -R2.reuse ;  /* 0x0000b40041417a23 */ /* 0x100fe40000010802 */
[----:B------:R2:W-:Y:S01]  /*10540*/  MUFU.EX2 R96, R4 ;  /* 0x0000000400607308 */ /* 0x0005e20000000800 */
[--C-:B------:R-:W-:Y:S02]  /*10550*/  FFMA.FTZ R60, R60, c[0x0][0x2d0], -R2.reuse ;  /* 0x0000b4003c3c7a23 */ /* 0x100fe40000010802 */
[--C-:B--2---:R-:W-:Y:S02]  /*10560*/  FFMA.FTZ R4, R21, c[0x0][0x2d0], -R2.reuse ;  /* 0x0000b40015047a23 */ /* 0x104fe40000010802 */
[----:B------:R-:W2:Y:S03]  /*10570*/  LDSM.16.MT88.4 R20, [R202] ;  /* 0x00000000ca14783b */ /* 0x000ea60000004200 */
[----:B------:R3:W4:Y:S02]  /*10580*/  MUFU.EX2 R15, R4 ;  /* 0x00000004000f7308 */ /* 0x0007240000000800 */
[----:B---3--:R-:W-:Y:S01]  /*10590*/  FFMA.FTZ R4, R24, c[0x0][0x2d0], -R2 ;  /* 0x0000b40018047a23 */ /* 0x008fe20000010802 */
[----:B----4-:R-:W-:Y:S01]  /*105a0*/  F2FP.BF16.PACK_AB R29, R15, R96 ;  /* 0x000000600f1d723e */ /* 0x010fe200000010ff */
[----:B------:R-:W-:-:S04]  /*105b0*/  FADD.FTZ R15, R96, R15 ;  /* 0x0000000f600f7221 */ /* 0x000fc80000010000 */
[----:B------:R3:W4:Y:S02]  /*105c0*/  MUFU.EX2 R97, R4 ;  /* 0x0000000400617308 */ /* 0x0007240000000800 */
[----:B---3--:R-:W-:Y:S02]  /*105d0*/  FFMA.FTZ R4, R25, c[0x0][0x2d0], -R2 ;  /* 0x0000b40019047a23 */ /* 0x008fe40000010802 */
[----:B----4-:R-:W-:-:S04]  /*105e0*/  FADD.FTZ R15, R97, R15 ;  /* 0x0000000f610f7221 */ /* 0x010fc80000010000 */
[----:B------:R3:W4:Y:S02]  /*105f0*/  MUFU.EX2 R98, R4 ;  /* 0x0000000400627308 */ /* 0x0007240000000800 */
[----:B---3--:R-:W-:Y:S01]  /*10600*/  FFMA.FTZ R4, R26, c[0x0][0x2d0], -R2 ;  /* 0x0000b4001a047a23 */ /* 0x008fe20000010802 */
[C---:B----4-:R-:W-:Y:S01]  /*10610*/  F2FP.BF16.PACK_AB R31, R98.reuse, R97 ;  /* 0x00000061621f723e */ /* 0x050fe200000010ff */
[----:B------:R-:W-:-:S04]  /*10620*/  FADD.FTZ R15, R98, R15 ;  /* 0x0000000f620f7221 */ /* 0x000fc80000010000 */
[----:B------:R3:W-:Y:S02]  /*10630*/  MUFU.EX2 R102, R4 ;  /* 0x0000000400667308 */ /* 0x0007e40000000800 */
[C---:B-1----:R-:W-:Y:S08]  /*10640*/  HMMA.16816.F32.BF16 R36, R28.reuse, R8, RZ ;  /* 0x000000081c24723c */ /* 0x042ff000000418ff */
[----:B--2---:R-:W-:Y:S01]  /*10650*/  HMMA.16816.F32.BF16 R16, R28, R20, RZ ;  /* 0x000000141c10723c */ /* 0x004fe200000418ff */
[----:B---3--:R-:W-:-:S04]  /*10660*/  FFMA.FTZ R4, R27, c[0x0][0x2d0], -R2 ;  /* 0x0000b4001b047a23 */ /* 0x008fc80000010802 */
[----:B------:R1:W2:Y:S03]  /*10670*/  MUFU.EX2 R107, R4 ;  /* 0x00000004006b7308 */ /* 0x0002a60000000800 */
[C---:B------:R-:W-:Y:S08]  /*10680*/  HMMA.16816.F32.BF16 R24, R28.reuse, R10, RZ ;  /* 0x0000000a1c18723c */ /* 0x040ff000000418ff */
[----:B------:R-:W-:Y:S01]  /*10690*/  HMMA.16816.F32.BF16 R8, R28, R22, RZ ;  /* 0x000000161c08723c */ /* 0x000fe200000418ff */
[----:B------:R-:W3:Y:S01]  /*106a0*/  LDSM.16.MT88.4 R20, [R204] ;  /* 0x00000000cc14783b */ /* 0x000ee20000004200 */
[----:B-1----:R-:W-:Y:S01]  /*106b0*/  FFMA.FTZ R4, R32, c[0x0][0x2d0], -R2 ;  /* 0x0000b40020047a23 */ /* 0x002fe20000010802 */
[----:B------:R-:W-:-:S03]  /*106c0*/  F2FP.BF16.PACK_AB R32, R106, R104 ;  /* 0x000000686a20723e */ /* 0x000fc600000010ff */
[----:B------:R1:W-:Y:S02]  /*106d0*/  MUFU.EX2 R110, R4 ;  /* 0x00000004006e7308 */ /* 0x0003e40000000800 */
[----:B-1----:R-:W-:Y:S01]  /*106e0*/  FFMA.FTZ R4, R33, c[0x0][0x2d0], -R2 ;  /* 0x0000b40021047a23 */ /* 0x002fe20000010802 */
[----:B--2---:R-:W-:-:S05]  /*106f0*/  F2FP.BF16.PACK_AB R33, R107, R102 ;  /* 0x000000666b21723e */ /* 0x004fca00000010ff */
[----:B------:R-:W1:Y:S02]  /*10700*/  MUFU.EX2 R109, R4 ;  /* 0x00000004006d7308 */ /* 0x000e640000000800 */
[----:B-1----:R-:W-:Y:S01]  /*10710*/  F2FP.BF16.PACK_AB R35, R109, R110 ;  /* 0x0000006e6d23723e */ /* 0x002fe200000010ff */
[----:B------:R-:W-:-:S04]  /*10720*/  FADD.FTZ R4, R101, R100 ;  /* 0x0000006465047221 */ /* 0x000fc80000010000 */
[----:B------:R-:W-:Y:S02]  /*10730*/  FADD.FTZ R4, R99, R4 ;  /* 0x0000000463047221 */ /* 0x000fe40000010000 */
[----:B------:R-:W-:Y:S01]  /*10740*/  HMMA.16816.F32.BF16 R128, R32, R40, R16 ;  /* 0x000000282080723c */ /* 0x000fe20000041810 */
[----:B------:R-:W1:Y:S01]  /*10750*/  LDSM.16.MT88.4 R16, [R204+0x800] ;  /* 0x00080000cc10783b */ /* 0x000e620000004200 */
[----:B------:R-:W-:-:S04]  /*10760*/  FADD.FTZ R4, R103, R4 ;  /* 0x0000000467047221 */ /* 0x000fc80000010000 */
[----:B------:R-:W-:Y:S02]  /*10770*/  FADD.FTZ R4, R104, R4 ;  /* 0x0000000468047221 */ /* 0x000fe40000010000 */
[----:B------:R-:W-:Y:S01]  /*10780*/  HMMA.16816.F32.BF16 R152, R32, R42, R8 ;  /* 0x0000002a2098723c */ /* 0x000fe20000041808 */
[----:B------:R-:W-:Y:S02]  /*10790*/  FFMA.FTZ R40, R58, c[0x0][0x2d0], -R3 ;  /* 0x0000b4003a287a23 */ /* 0x000fe40000010803 */
[----:B------:R-:W-:Y:S02]  /*107a0*/  FADD.FTZ R4, R106, R4 ;  /* 0x000000046a047221 */ /* 0x000fe40000010000 */
[----:B------:R-:W-:Y:S02]  /*107b0*/  FFMA.FTZ R58, R85, c[0x0][0x2d0], -R2 ;  /* 0x0000b400553a7a23 */ /* 0x000fe40000010802 */
[----:B------:R-:W-:Y:S01]  /*107c0*/  FADD.FTZ R4, R105, R4 ;  /* 0x0000000469047221 */ /* 0x000fe20000010000 */
[----:B---3--:R-:W-:Y:S03]  /*107d0*/  HMMA.16816.F32.BF16 R8, R28, R20, RZ ;  /* 0x000000141c08723c */ /* 0x008fe600000418ff */
[----:B------:R-:W-:-:S05]  /*107e0*/  FADD.FTZ R4, R108, R4 ;  /* 0x000000046c047221 */ /* 0x000fca0000010000 */
[C---:B-----5:R-:W-:Y:S07]  /*107f0*/  HMMA.16816.F32.BF16 R136, R32.reuse, R44, R36 ;  /* 0x0000002c2088723c */ /* 0x060fee0000041824 */
[--C-:B------:R-:W-:Y:S01]  /*10800*/  FFMA.FTZ R37, R69, c[0x0][0x2d0], -R3.reuse ;  /* 0x0000b40045257a23 */ /* 0x100fe20000010803 */
[----:B------:R-:W-:Y:S01]  /*10810*/  HMMA.16816.F32.BF16 R156, R32, R46, R24 ;  /* 0x0000002e209c723c */ /* 0x000fe20000041818 */
[--C-:B------:R-:W-:Y:S02]  /*10820*/  FFMA.FTZ R36, R71, c[0x0][0x2d0], -R3.reuse ;  /* 0x0000b40047247a23 */ /* 0x100fe40000010803 */
[----:B------:R-:W-:-:S02]  /*10830*/  FFMA.FTZ R38, R61, c[0x0][0x2d0], -R3 ;  /* 0x0000b4003d267a23 */ /* 0x000fc40000010803 */
[--C-:B------:R-:W-:Y:S02]  /*10840*/  FFMA.FTZ R39, R59, c[0x0][0x2d0], -R3.reuse ;  /* 0x0000b4003b277a23 */ /* 0x100fe40000010803 */
[--C-:B------:R-:W-:Y:S01]  /*10850*/  FFMA.FTZ R27, R68, c[0x0][0x2d0], -R3.reuse ;  /* 0x0000b400441b7a23 */ /* 0x100fe20000010803 */
[----:B-1----:R-:W-:Y:S01]  /*10860*/  HMMA.16816.F32.BF16 R124, R32, R16, R8 ;  /* 0x00000010207c723c */ /* 0x002fe20000041808 */
[--C-:B------:R-:W-:Y:S02]  /*10870*/  FFMA.FTZ R26, R67, c[0x0][0x2d0], -R3.reuse ;  /* 0x0000b400431a7a23 */ /* 0x100fe40000010803 */
[--C-:B------:R-:W-:Y:S02]  /*10880*/  FFMA.FTZ R25, R64, c[0x0][0x2d0], -R3.reuse ;  /* 0x0000b40040197a23 */ /* 0x100fe40000010803 */
[--C-:B------:R-:W-:Y:S02]  /*10890*/  FFMA.FTZ R24, R62, c[0x0][0x2d0], -R3.reuse ;  /* 0x0000b4003e187a23 */ /* 0x100fe40000010803 */
[--C-:B------:R-:W-:Y:S01]  /*108a0*/  FFMA.FTZ R47, R51, c[0x0][0x2d0], -R3.reuse ;  /* 0x0000b400332f7a23 */ /* 0x100fe20000010803 */
[----:B------:R-:W-:Y:S01]  /*108b0*/  HMMA.16816.F32.BF16 R8, R28, R22, RZ ;  /* 0x000000161c08723c */ /* 0x000fe200000418ff */
[----:B------:R-:W1:Y:S01]  /*108c0*/  LDSM.16.MT88.4 R20, [R203] ;  /* 0x00000000cb14783b */ /* 0x000e620000004200 */
[--C-:B------:R-:W-:Y:S01]  /*108d0*/  FFMA.FTZ R46, R50, c[0x0][0x2d0], -R3.reuse ;  /* 0x0000b400322e7a23 */ /* 0x100fe20000010803 */
[----:B------:R-:W-:Y:S01]  /*108e0*/  MUFU.EX2 R26, R26 ;  /* 0x0000001a001a7308 */ /* 0x000fe20000000800 */
[----:B------:R-:W-:-:S02]  /*108f0*/  FFMA.FTZ R45, R49, c[0x0][0x2d0], -R3 ;  /* 0x0000b400312d7a23 */ /* 0x000fc40000010803 */
[----:B------:R-:W-:Y:S02]  /*10900*/  FFMA.FTZ R44, R48, c[0x0][0x2d0], -R3 ;  /* 0x0000b400302c7a23 */ /* 0x000fe40000010803 */
[--C-:B------:R-:W-:Y:S02]  /*10910*/  FFMA.FTZ R48, R89, c[0x0][0x2d0], -R2.reuse ;  /* 0x0000b40059307a23 */ /* 0x100fe40000010802 */
[--C-:B------:R-:W-:Y:S02]  /*10920*/  FFMA.FTZ R49, R88, c[0x0][0x2d0], -R2.reuse ;  /* 0x0000b40058317a23 */ /* 0x100fe40000010802 */
[--C-:B------:R-:W-:Y:S02]  /*10930*/  FFMA.FTZ R50, R87, c[0x0][0x2d0], -R2.reuse ;  /* 0x0000b40057327a23 */ /* 0x100fe40000010802 */
[--C-:B------:R-:W-:Y:S02]  /*10940*/  FFMA.FTZ R59, R86, c[0x0][0x2d0], -R2.reuse ;  /* 0x0000b400563b7a23 */ /* 0x100fe40000010802 */
[----:B------:R-:W-:-:S02]  /*10950*/  FFMA.FTZ R51, R84, c[0x0][0x2d0], -R2 ;  /* 0x0000b40054337a23 */ /* 0x000fc40000010802 */
[--C-:B------:R-:W-:Y:S02]  /*10960*/  FFMA.FTZ R61, R75, c[0x0][0x2d0], -R2.reuse ;  /* 0x0000b4004b3d7a23 */ /* 0x100fe40000010802 */
[--C-:B------:R-:W-:Y:S02]  /*10970*/  FFMA.FTZ R62, R74, c[0x0][0x2d0], -R2.reuse ;  /* 0x0000b4004a3e7a23 */ /* 0x100fe40000010802 */
[--C-:B------:R-:W-:Y:S02]  /*10980*/  FFMA.FTZ R68, R73, c[0x0][0x2d0], -R2.reuse ;  /* 0x0000b40049447a23 */ /* 0x100fe40000010802 */
[----:B------:R-:W-:Y:S01]  /*10990*/  HMMA.16816.F32.BF16 R116, R32, R18, R8 ;  /* 0x000000122074723c */ /* 0x000fe20000041808 */
[----:B------:R-:W2:Y:S01]  /*109a0*/  LDSM.16.MT88.4 R16, [R203+0x800] ;  /* 0x00080000cb10783b */ /* 0x000ea20000004200 */
[--C-:B------:R-:W-:Y:S02]  /*109b0*/  FFMA.FTZ R67, R72, c[0x0][0x2d0], -R2.reuse ;  /* 0x0000b40048437a23 */ /* 0x100fe40000010802 */
[----:B------:R-:W-:-:S04]  /*109c0*/  FFMA.FTZ R64, R70, c[0x0][0x2d0], -R2 ;  /* 0x0000b40046407a23 */ /* 0x000fc80000010802 */
[----:B-1----:R-:W-:Y:S11]  /*109d0*/  HMMA.16816.F32.BF16 R8, R28, R20, RZ ;  /* 0x000000141c08723c */ /* 0x002ff600000418ff */
[----:B------:R-:W-:Y:S11]  /*109e0*/  @!UPT UIADD3 URZ, URZ, URZ, URZ ;  /* 0x0000003f3f3ff290 */ /* 0x000ff6000fffe03f */
[----:B------:R-:W-:Y:S02]  /*109f0*/  @!UPT UIADD3 URZ, URZ, URZ, URZ ;  /* 0x0000003f3f3ff290 */ /* 0x000fe4000fffe03f */
[----:B--2---:R-:W-:Y:S08]  /*10a00*/  HMMA.16816.F32.BF16 R112, R32, R16, R8 ;  /* 0x000000102070723c */ /* 0x004ff00000041808 */
[----:B------:R-:W-:Y:S01]  /*10a10*/  HMMA.16816.F32.BF16 R8, R28, R22, RZ ;  /* 0x000000161c08723c */ /* 0x000fe200000418ff */
[----:B------:R-:W-:Y:S11]  /*10a20*/  LDSM.16.MT88.4 R20, [R201+0x4000] ;  /* 0x00400000c914783b */ /* 0x000ff60000004200 */
[----:B------:R-:W-:Y:S11]  /*10a30*/  @!UPT UIADD3 URZ, URZ, URZ, URZ ;  /* 0x0000003f3f3ff290 */ /* 0x000ff6000fffe03f */
[----:B------:R-:W-:Y:S01]  /*10a40*/  @!UPT UIADD3 URZ, URZ, URZ, URZ ;  /* 0x0000003f3f3ff290 */ /* 0x000fe2000fffe03f */
[----:B------:R-:W-:Y:S01]  /*10a50*/  HMMA.16816.F32.BF16 R96, R32, R18, R8 ;  /* 0x000000122060723c */ /* 0x000fe20000041808 */
[----:B------:R-:W1:Y:S06]  /*10a60*/  LDSM.16.MT88.4 R16, [R201+0x3800] ;  /* 0x00380000c910783b */ /* 0x000e6c0000004200 */
[----:B------:R-:W-:Y:S02]  /*10a70*/  FADD.FTZ R8, R102, R15 ;  /* 0x0000000f66087221 */ /* 0x000fe40000010000 */
[----:B------:R-:W-:Y:S02]  /*10a80*/  FFMA.FTZ R15, R63, c[0x0][0x2d0], -R3 ;  /* 0x0000b4003f0f7a23 */ /* 0x000fe40000010803 */
[----:B------:R-:W-:-:S02]  /*10a90*/  FADD.FTZ R3, R107, R8 ;  /* 0x000000086b037221 */ /* 0x000fc40000010000 */
[----:B------:R-:W-:Y:S02]  /*10aa0*/  FFMA.FTZ R63, R66, c[0x0][0x2d0], -R2 ;  /* 0x0000b400423f7a23 */ /* 0x000fe40000010802 */
[----:B------:R-:W-:-:S04]  /*10ab0*/  FADD.FTZ R3, R110, R3 ;  /* 0x000000036e037221 */ /* 0x000fc80000010000 */
[----:B------:R-:W-:Y:S01]  /*10ac0*/  FADD.FTZ R3, R109, R3 ;  /* 0x000000036d037221 */ /* 0x000fe20000010000 */
[----:B-1----:R-:W-:Y:S01]  /*10ad0*/  HMMA.16816.F32.BF16 R8, R28, R16, RZ ;  /* 0x000000101c08723c */ /* 0x002fe200000418ff */
[----:B------:R-:W-:Y:S06]  /*10ae0*/  MUFU.EX2 R16, R36 ;  /* 0x0000002400107308 */ /* 0x000fec0000000800 */
[--C-:B------:R-:W-:Y:S02]  /*10af0*/  FFMA.FTZ R17, R94, c[0x0][0x2d0], -R2.reuse ;  /* 0x0000b4005e117a23 */ /* 0x100fe40000010802 */
[----:B------:R-:W-:Y:S08]  /*10b00*/  MUFU.EX2 R36, R27 ;  /* 0x0000001b00247308 */ /* 0x000ff00000000800 */
[----:B------:R1:W-:Y:S07]  /*10b10*/  MUFU.EX2 R27, R25 ;  /* 0x00000019001b7308 */ /* 0x0003ee0000000800 */
[----:B------:R-:W-:Y:S01]  /*10b20*/  HMMA.16816.F32.BF16 R100, R32, R20, R8 ;  /* 0x000000142064723c */ /* 0x000fe20000041808 */
[----:B------:R-:W-:Y:S06]  /*10b30*/  MUFU.EX2 R20, R24 ;  /* 0x0000001800147308 */ /* 0x000fec0000000800 */
[--C-:B------:R-:W-:Y:S01]  /*10b40*/  FFMA.FTZ R21, R92, c[0x0][0x2d0], -R2.reuse ;  /* 0x0000b4005c157a23 */ /* 0x100fe20000010802 */
[----:B------:R-:W-:Y:S01]  /*10b50*/  HMMA.16816.F32.BF16 R8, R28, R18, RZ ;  /* 0x000000121c08723c */ /* 0x000fe200000418ff */
[----:B------:R-:W2:Y:S01]  /*10b60*/  MUFU.EX2 R18, R37 ;  /* 0x0000002500127308 */ /* 0x000ea20000000800 */
[----:B-1----:R-:W-:-:S05]  /*10b70*/  FFMA.FTZ R25, R90, c[0x0][0x2d0], -R2 ;  /* 0x0000b4005a197a23 */ /* 0x002fca0000010802 */
[--C-:B------:R-:W-:Y:S02]  /*10b80*/  FFMA.FTZ R19, R95, c[0x0][0x2d0], -R2.reuse ;  /* 0x0000b4005f137a23 */ /* 0x100fe40000010802 */
[----:B------:R-:W-:Y:S01]  /*10b90*/  MUFU.EX2 R17, R17 ;  /* 0x0000001100117308 */ /* 0x000fe20000000800 */
[----:B--2---:R-:W-:Y:S11]  /*10ba0*/  F2FP.BF16.PACK_AB R24, R16, R18 ;  /* 0x000000121018723e */ /* 0x004ff600000010ff */
[----:B------:R-:W-:Y:S03]  /*10bb0*/  @!UPT UIADD3 URZ, URZ, URZ, URZ ;  /* 0x0000003f3f3ff290 */ /* 0x000fe6000fffe03f */
[----:B------:R-:W-:Y:S01]  /*10bc0*/  HMMA.16816.F32.BF16 R104, R32, R22, R8 ;  /* 0x000000162068723c */ /* 0x000fe20000041808 */
[----:B------:R1:W-:Y:S06]  /*10bd0*/  MUFU.EX2 R10, R15 ;  /* 0x0000000f000a7308 */ /* 0x0003ec0000000800 */
[--C-:B------:R-:W-:Y:S02]  /*10be0*/  FFMA.FTZ R23, R91, c[0x0][0x2d0], -R2.reuse ;  /* 0x0000b4005b177a23 */ /* 0x100fe40000010802 */
[----:B------:R-:W2:Y:S01]  /*10bf0*/  MUFU.EX2 R9, R38 ;  /* 0x0000002600097308 */ /* 0x000ea20000000800 */
[----:B-1----:R-:W-:-:S07]  /*10c00*/  FFMA.FTZ R15, R93, c[0x0][0x2d0], -R2 ;  /* 0x0000b4005d0f7a23 */ /* 0x002fce0000010802 */
[----:B------:R1:W-:Y:S01]  /*10c10*/  MUFU.EX2 R8, R39 ;  /* 0x0000002700087308 */ /* 0x0003e20000000800 */
[----:B------:R-:W-:-:S04]  /*10c20*/  FADD.FTZ R2, R18, R4 ;  /* 0x0000000412027221 */ /* 0x000fc80000010000 */
[----:B------:R-:W-:Y:S01]  /*10c30*/  FADD.FTZ R2, R16, R2 ;  /* 0x0000000210027221 */ /* 0x000fe20000010000 */
[----:B--2---:R-:W-:Y:S02]  /*10c40*/  F2FP.BF16.PACK_AB R22, R9, R10 ;  /* 0x0000000a0916723e */ /* 0x004fe400000010ff */
[----:B------:R2:W3:Y:S01]  /*10c50*/  MUFU.EX2 R4, R40 ;  /* 0x0000002800047308 */ /* 0x0004e20000000800 */
[----:B------:R-:W-:-:S04]  /*10c60*/  FADD.FTZ R2, R36, R2 ;  /* 0x0000000224027221 */ /* 0x000fc80000010000 */
[C---:B------:R-:W-:Y:S01]  /*10c70*/  FADD.FTZ R2, R26.reuse, R2 ;  /* 0x000000021a027221 */ /* 0x040fe20000010000 */
[----:B------:R-:W-:Y:S02]  /*10c80*/  F2FP.BF16.PACK_AB R26, R26, R36 ;  /* 0x000000241a1a723e */ /* 0x000fe400000010ff */
[----:B-1----:R-:W-:Y:S01]  /*10c90*/  LDSM.16.MT88.4 R36, [R202+0x4000] ;  /* 0x00400000ca24783b */ /* 0x002fe20000004200 */
[----:B------:R-:W-:Y:S01]  /*10ca0*/  FADD.FTZ R2, R27, R2 ;  /* 0x000000021b027221 */ /* 0x000fe20000010000 */
[----:B------:R-:W1:Y:S03]  /*10cb0*/  MUFU.EX2 R18, R57 ;  /* 0x0000003900127308 */ /* 0x000e660000000800 */
[C---:B------:R-:W-:Y:S01]  /*10cc0*/  FADD.FTZ R2, R20.reuse, R2 ;  /* 0x0000000214027221 */ /* 0x040fe20000010000 */
[----:B------:R-:W-:Y:S01]  /*10cd0*/  F2FP.BF16.PACK_AB R20, R20, R27 ;  /* 0x0000001b1414723e */ /* 0x000fe200000010ff */
[----:B--2---:R-:W2:Y:S02]  /*10ce0*/  LDSM.16.MT88.4 R40, [R202+0x3800] ;  /* 0x00380000ca28783b */ /* 0x004ea40000004200 */
[----:B------:R-:W-:Y:S01]  /*10cf0*/  FADD.FTZ R2, R10, R2 ;  /* 0x000000020a027221 */ /* 0x000fe20000010000 */
[----:B---3--:R-:W-:Y:S01]  /*10d00*/  F2FP.BF16.PACK_AB R16, R4, R8 ;  /* 0x000000080410723e */ /* 0x008fe200000010ff */
[----:B------:R-:W-:Y:S02]  /*10d10*/  MUFU.EX2 R27, R54 ;  /* 0x00000036001b7308 */ /* 0x000fe40000000800 */
[----:B------:R-:W-:-:S04]  /*10d20*/  FADD.FTZ R2, R9, R2 ;  /* 0x0000000209027221 */ /* 0x000fc80000010000 */
[----:B------:R-:W-:-:S04]  /*10d30*/  FADD.FTZ R2, R8, R2 ;  /* 0x0000000208027221 */ /* 0x000fc80000010000 */
[----:B------:R-:W-:Y:S02]  /*10d40*/  FADD.FTZ R2, R4, R2 ;  /* 0x0000000204027221 */ /* 0x000fe40000010000 */
[----:B------:R-:W3:Y:S02]  /*10d50*/  MUFU.EX2 R4, R56 ;  /* 0x0000003800047308 */ /* 0x000ee40000000800 */
[----:B-1----:R-:W-:-:S04]  /*10d60*/  FADD.FTZ R2, R18, R2 ;  /* 0x0000000212027221 */ /* 0x002fc80000010000 */
[C---:B---3--:R-:W-:Y:S01]  /*10d70*/  FADD.FTZ R2, R4.reuse, R2 ;  /* 0x0000000204027221 */ /* 0x048fe20000010000 */
[----:B------:R-:W-:Y:S02]  /*10d80*/  F2FP.BF16.PACK_AB R18, R4, R18 ;  /* 0x000000120412723e */ /* 0x000fe400000010ff */
[----:B------:R-:W-:Y:S01]  /*10d90*/  MUFU.EX2 R4, R25 ;  /* 0x0000001900047308 */ /* 0x000fe20000000800 */
[----:B--2---:R-:W-:Y:S07]  /*10da0*/  HMMA.16816.F32.BF16 R8, R28, R40, RZ ;  /* 0x000000281c08723c */ /* 0x004fee00000418ff */
[----:B------:R-:W-:Y:S08]  /*10db0*/  MUFU.EX2 R40, R53 ;  /* 0x0000003500287308 */ /* 0x000ff00000000800 */
[----:B------:R-:W-:Y:S08]  /*10dc0*/  MUFU.EX2 R41, R46 ;  /* 0x0000002e00297308 */ /* 0x000ff00000000800 */
[----:B------:R-:W-:Y:S01]  /*10dd0*/  MUFU.EX2 R53, R45 ;  /* 0x0000002d00357308 */ /* 0x000fe20000000800 */
[----:B------:R-:W-:Y:S07]  /*10de0*/  HMMA.16816.F32.BF16 R108, R32, R36, R8 ;  /* 0x00000024206c723c */ /* 0x000fee0000041808 */
[----:B------:R-:W1:Y:S01]  /*10df0*/  MUFU.EX2 R36, R55 ;  /* 0x0000003700247308 */ /* 0x000e620000000800 */
[----:B------:R-:W-:Y:S07]  /*10e00*/  HMMA.16816.F32.BF16 R8, R28, R42, RZ ;  /* 0x0000002a1c08723c */ /* 0x000fee00000418ff */
[----:B------:R-:W2:Y:S08]  /*10e10*/  MUFU.EX2 R37, R52 ;  /* 0x0000003400257308 */ /* 0x000eb00000000800 */
[----:B------:R-:W3:Y:S01]  /*10e20*/  MUFU.EX2 R42, R47 ;  /* 0x0000002f002a7308 */ /* 0x000ee20000000800 */
[----:B-1----:R-:W-:-:S04]  /*10e30*/  FADD.FTZ R2, R36, R2 ;  /* 0x0000000224027221 */ /* 0x002fc80000010000 */
[----:B------:R-:W-:-:S03]  /*10e40*/  FADD.FTZ R2, R27, R2 ;  /* 0x000000021b027221 */ /* 0x000fc60000010000 */
[----:B------:R1:W4:Y:S01]  /*10e50*/  MUFU.EX2 R43, R44 ;  /* 0x0000002c002b7308 */ /* 0x0003220000000800 */
[----:B------:R-:W-:-:S04]  /*10e60*/  FADD.FTZ R2, R40, R2 ;  /* 0x0000000228027221 */ /* 0x000fc80000010000 */
[----:B--2---:R-:W-:Y:S01]  /*10e70*/  FADD.FTZ R2, R37, R2 ;  /* 0x0000000225027221 */ /* 0x004fe20000010000 */
[----:B------:R-:W-:Y:S01]  /*10e80*/  HMMA.16816.F32.BF16 R120, R32, R38, R8 ;  /* 0x000000262078723c */ /* 0x000fe20000041808 */
[C---:B---3--:R-:W-:Y:S02]  /*10e90*/  F2FP.BF16.PACK_AB R72, R41.reuse, R42 ;  /* 0x0000002a2948723e */ /* 0x048fe400000010ff */
[----:B------:R-:W-:Y:S01]  /*10ea0*/  FADD.FTZ R2, R42, R2 ;  /* 0x000000022a027221 */ /* 0x000fe20000010000 */
[----:B------:R-:W2:Y:S03]  /*10eb0*/  MUFU.EX2 R52, R15 ;  /* 0x0000000f00347308 */ /* 0x000ea60000000800 */
[----:B------:R-:W-:Y:S01]  /*10ec0*/  FADD.FTZ R2, R41, R2 ;  /* 0x0000000229027221 */ /* 0x000fe20000010000 */
[----:B------:R-:W-:Y:S01]  /*10ed0*/  F2FP.BF16.PACK_AB R10, R37, R40 ;  /* 0x00000028250a723e */ /* 0x000fe200000010ff */
[----:B-1----:R-:W1:Y:S02]  /*10ee0*/  LDSM.16.MT88.4 R44, [R204+0x3800] ;  /* 0x00380000cc2c783b */ /* 0x002e640000004200 */
[----:B------:R-:W-:Y:S01]  /*10ef0*/  FADD.FTZ R2, R53, R2 ;  /* 0x0000000235027221 */ /* 0x000fe20000010000 */
[----:B----4-:R-:W-:Y:S01]  /*10f00*/  F2FP.BF16.PACK_AB R74, R43, R53 ;  /* 0x000000352b4a723e */ /* 0x010fe200000010ff */
[----:B------:R-:W3:Y:S01]  /*10f10*/  MUFU.EX2 R15, R19 ;  /* 0x00000013000f7308 */ /* 0x000ee20000000800 */
[----:B------:R-:W-:Y:S01]  /*10f20*/  F2FP.BF16.PACK_AB R8, R27, R36 ;  /* 0x000000241b08723e */ /* 0x000fe200000010ff */
[----:B------:R-:W-:-:S02]  /*10f30*/  FADD.FTZ R232, R43, R2 ;  /* 0x000000022be87221 */ /* 0x000fc40000010000 */
[----:B------:R-:W4:Y:S01]  /*10f40*/  LDSM.16.MT88.4 R40, [R204+0x4000] ;  /* 0x00400000cc28783b */ /* 0x000f220000004200 */
[----:B--2---:R-:W-:-:S03]  /*10f50*/  FADD.FTZ R3, R52, R3 ;  /* 0x0000000334037221 */ /* 0x004fc60000010000 */
[----:B------:R-:W2:Y:S01]  /*10f60*/  MUFU.EX2 R11, R21 ;  /* 0x00000015000b7308 */ /* 0x000ea20000000800 */
[C---:B------:R-:W-:Y:S01]  /*10f70*/  F2FP.BF16.PACK_AB R25, R17.reuse, R52 ;  /* 0x000000341119723e */ /* 0x040fe200000010ff */
[----:B------:R-:W-:-:S06]  /*10f80*/  FADD.FTZ R3, R17, R3 ;  /* 0x0000000311037221 */ /* 0x000fcc0000010000 */
[----:B------:R-:W1:Y:S01]  /*10f90*/  MUFU.EX2 R9, R23 ;  /* 0x0000001700097308 */ /* 0x000e620000000800 */
[----:B---3--:R-:W-:-:S04]  /*10fa0*/  FADD.FTZ R3, R15, R3 ;  /* 0x000000030f037221 */ /* 0x008fc80000010000 */
[C---:B--2---:R-:W-:Y:S01]  /*10fb0*/  FADD.FTZ R2, R11.reuse, R3 ;  /* 0x000000030b027221 */ /* 0x044fe20000010000 */
[----:B------:R-:W-:Y:S02]  /*10fc0*/  F2FP.BF16.PACK_AB R27, R11, R15 ;  /* 0x0000000f0b1b723e */ /* 0x000fe400000010ff */
[----:B------:R-:W-:Y:S01]  /*10fd0*/  MUFU.EX2 R17, R50 ;  /* 0x0000003200117308 */ /* 0x000fe20000000800 */
[----:B-1----:R-:W-:Y:S01]  /*10fe0*/  FADD.FTZ R2, R9, R2 ;  /* 0x0000000209027221 */ /* 0x002fe20000010000 */
[----:B------:R-:W-:-:S06]  /*10ff0*/  F2FP.BF16.PACK_AB R21, R4, R9 ;  /* 0x000000090415723e */ /* 0x000fcc00000010ff */
[----:B------:R-:W1:Y:S01]  /*11000*/  MUFU.EX2 R11, R48 ;  /* 0x00000030000b7308 */ /* 0x000e620000000800 */
[----:B------:R-:W-:Y:S01]  /*11010*/  FADD.FTZ R2, R4, R2 ;  /* 0x0000000204027221 */ /* 0x000fe20000010000 */
[----:B------:R-:W-:Y:S06]  /*11020*/  HMMA.16816.F32.BF16 R36, R28, R44, RZ ;  /* 0x0000002c1c24723c */ /* 0x000fec00000418ff */
[----:B------:R-:W2:Y:S08]  /*11030*/  MUFU.EX2 R9, R49 ;  /* 0x0000003100097308 */ /* 0x000eb00000000800 */
[----:B------:R-:W3:Y:S01]  /*11040*/  MUFU.EX2 R15, R59 ;  /* 0x0000003b000f7308 */ /* 0x000ee20000000800 */
[----:B-1----:R-:W-:-:S07]  /*11050*/  FADD.FTZ R2, R11, R2 ;  /* 0x000000020b027221 */ /* 0x002fce0000010000 */
[----:B------:R-:W-:Y:S01]  /*11060*/  MUFU.EX2 R19, R51 ;  /* 0x0000003300137308 */ /* 0x000fe20000000800 */
[C---:B--2---:R-:W-:Y:S01]  /*11070*/  FADD.FTZ R2, R9.reuse, R2 ;  /* 0x0000000209027221 */ /* 0x044fe20000010000 */
[----:B------:R-:W-:Y:S01]  /*11080*/  F2FP.BF16.PACK_AB R23, R9, R11 ;  /* 0x0000000b0917723e */ /* 0x000fe200000010ff */
[----:B----4-:R-:W-:Y:S02]  /*11090*/  HMMA.16816.F32.BF16 R148, R32, R40, R36 ;  /* 0x000000282094723c */ /* 0x010fe40000041824 */
[----:B------:R-:W-:-:S03]  /*110a0*/  FADD.FTZ R2, R17, R2 ;  /* 0x0000000211027221 */ /* 0x000fc60000010000 */
[----:B------:R-:W1:Y:S01]  /*110b0*/  MUFU.EX2 R40, R58 ;  /* 0x0000003a00287308 */ /* 0x000e620000000800 */
[C---:B---3--:R-:W-:Y:S01]  /*110c0*/  FADD.FTZ R2, R15.reuse, R2 ;  /* 0x000000020f027221 */ /* 0x048fe20000010000 */
[----:B------:R-:W-:Y:S01]  /*110d0*/  F2FP.BF16.PACK_AB R17, R15, R17 ;  /* 0x000000110f11723e */ /* 0x000fe200000010ff */
[----:B------:R-:W-:Y:S05]  /*110e0*/  HMMA.16816.F32.BF16 R36, R28, R46, RZ ;  /* 0x0000002e1c24723c */ /* 0x000fea00000418ff */
[----:B------:R-:W2:Y:S01]  /*110f0*/  MUFU.EX2 R4, R61 ;  /* 0x0000003d00047308 */ /* 0x000ea20000000800 */
[----:B-1----:R-:W-:-:S07]  /*11100*/  FADD.FTZ R2, R40, R2 ;  /* 0x0000000228027221 */ /* 0x002fce0000010000 */
[----:B------:R-:W1:Y:S01]  /*11110*/  MUFU.EX2 R3, R62 ;  /* 0x0000003e00037308 */ /* 0x000e620000000800 */
[C---:B------:R-:W-:Y:S01]  /*11120*/  FADD.FTZ R2, R19.reuse, R2 ;  /* 0x0000000213027221 */ /* 0x040fe20000010000 */
[----:B------:R-:W-:-:S03]  /*11130*/  F2FP.BF16.PACK_AB R19, R19, R40 ;  /* 0x000000281313723e */ /* 0x000fc600000010ff */
[----:B--2---:R-:W-:-:S03]  /*11140*/  FADD.FTZ R2, R4, R2 ;  /* 0x0000000204027221 */ /* 0x004fc60000010000 */
[----:B------:R-:W-:Y:S03]  /*11150*/  MUFU.EX2 R11, R67 ;  /* 0x00000043000b7308 */ /* 0x000fe60000000800 */
[----:B------:R-:W-:Y:S01]  /*11160*/  HMMA.16816.F32.BF16 R132, R32, R42, R36 ;  /* 0x0000002a2084723c */ /* 0x000fe20000041824 */
[----:B------:R-:W2:Y:S01]  /*11170*/  LDSM.16.MT88.4 R36, [R203+0x3800] ;  /* 0x00380000cb24783b */ /* 0x000ea20000004200 */
[----:B-1----:R-:W-:-:S03]  /*11180*/  F2FP.BF16.PACK_AB R9, R3, R4 ;  /* 0x000000040309723e */ /* 0x002fc600000010ff */
[----:B------:R-:W-:Y:S01]  /*11190*/  MUFU.EX2 R45, R64 ;  /* 0x00000040002d7308 */ /* 0x000fe20000000800 */
[----:B------:R-:W-:-:S07]  /*111a0*/  FADD.FTZ R2, R3, R2 ;  /* 0x0000000203027221 */ /* 0x000fce0000010000 */
[----:B------:R-:W-:Y:S08]  /*111b0*/  MUFU.EX2 R4, R65 ;  /* 0x0000004100047308 */ /* 0x000ff00000000800 */
[----:B------:R-:W1:Y:S08]  /*111c0*/  MUFU.EX2 R15, R68 ;  /* 0x00000044000f7308 */ /* 0x000e700000000800 */
[----:B------:R-:W3:Y:S08]  /*111d0*/  MUFU.EX2 R44, R63 ;  /* 0x0000003f002c7308 */ /* 0x000ef00000000800 */
[----:B------:R-:W4:Y:S01]  /*111e0*/  MUFU.EX2 R3, R60 ;  /* 0x0000003c00037308 */ /* 0x000f220000000800 */
[----:B-1----:R-:W-:Y:S01]  /*111f0*/  FADD.FTZ R2, R15, R2 ;  /* 0x000000020f027221 */ /* 0x002fe20000010000 */
[----:B--2---:R-:W-:Y:S03]  /*11200*/  HMMA.16816.F32.BF16 R40, R28, R36, RZ ;  /* 0x000000241c28723c */ /* 0x004fe600000418ff */
[C---:B------:R-:W-:Y:S01]  /*11210*/  FADD.FTZ R2, R11.reuse, R2 ;  /* 0x000000020b027221 */ /* 0x040fe20000010000 */
[----:B------:R-:W-:-:S02]  /*11220*/  F2FP.BF16.PACK_AB R11, R11, R15 ;  /* 0x0000000f0b0b723e */ /* 0x000fc400000010ff */
[C---:B---3--:R-:W-:Y:S01]  /*11230*/  F2FP.BF16.PACK_AB R73, R44.reuse, R45 ;  /* 0x0000002d2c49723e */ /* 0x048fe200000010ff */
[----:B------:R-:W-:Y:S01]  /*11240*/  FADD.FTZ R2, R45, R2 ;  /* 0x000000022d027221 */ /* 0x000fe20000010000 */
[----:B------:R-:W-:Y:S01]  /*11250*/  HMMA.16816.F32.BF16 R36, R28, R38, RZ ;  /* 0x000000261c24723c */ /* 0x000fe200000418ff */
[----:B------:R-:W1:Y:S02]  /*11260*/  LDSM.16.MT88.4 R28, [R203+0x4000] ;  /* 0x00400000cb1c783b */ /* 0x000e640000004200 */
[----:B------:R-:W-:Y:S01]  /*11270*/  FADD.FTZ R2, R44, R2 ;  /* 0x000000022c027221 */ /* 0x000fe20000010000 */
[----:B----4-:R-:W-:-:S03]  /*11280*/  F2FP.BF16.PACK_AB R75, R3, R4 ;  /* 0x00000004034b723e */ /* 0x010fc600000010ff */
[----:B------:R-:W-:-:S04]  /*11290*/  FADD.FTZ R2, R4, R2 ;  /* 0x0000000204027221 */ /* 0x000fc80000010000 */
[----:B------:R-:W-:-:S05]  /*112a0*/  FADD.FTZ R247, R3, R2 ;  /* 0x0000000203f77221 */ /* 0x000fca0000010000 */
[C---:B-1----:R-:W-:Y:S08]  /*112b0*/  HMMA.16816.F32.BF16 R84, R32.reuse, R28, R40 ;  /* 0x0000001c2054723c */ /* 0x042ff00000041828 */
[----:B------:R-:W-:Y:S01]  /*112c0*/  HMMA.16816.F32.BF16 R40, R32, R30, R36 ;  /* 0x0000001e2028723c */ /* 0x000fe20000041824 */
[----:B------:R-:W1:Y:S04]  /*112d0*/  LDSM.16.MT88.4 R28, [R201+0x1000] ;  /* 0x00100000c91c783b */ /* 0x000e680000004200 */
[----:B------:R-:W2:Y:S04]  /*112e0*/  LDSM.16.MT88.4 R32, [R202+0x1000] ;  /* 0x00100000ca20783b */ /* 0x000ea80000004200 */
[----:B------:R-:W3:Y:S01]  /*112f0*/  LDSM.16.MT88.4 R36, [R202+0x4800] ;  /* 0x00480000ca24783b */ /* 0x000ee20000004200 */
[C---:B-1----:R-:W-:Y:S08]  /*11300*/  HMMA.16816.F32.BF16 R64, R24.reuse, R28, R136 ;  /* 0x0000001c1840723c */ /* 0x042ff00000041888 */
[C---:B------:R-:W-:Y:S01]  /*11310*/  HMMA.16816.F32.BF16 R56, R24.reuse, R30, R156 ;  /* 0x0000001e1838723c */ /* 0x040fe2000004189c */
[----:B------:R-:W1:Y:S07]  /*11320*/  LDSM.16.MT88.4 R28, [R204+0x1000] ;  /* 0x00100000cc1c783b */ /* 0x000e6e0000004200 */
[C---:B--2---:R-:W-:Y:S08]  /*11330*/  HMMA.16816.F32.BF16 R48, R24.reuse, R32, R128 ;  /* 0x000000201830723c */ /* 0x044ff00000041880 */
[C---:B------:R-:W-:Y:S01]  /*11340*/  HMMA.16816.F32.BF16 R68, R24.reuse, R34, R152 ;  /* 0x000000221844723c */ /* 0x040fe20000041898 */
[----:B------:R-:W2:Y:S07]  /*11350*/  LDSM.16.MT88.4 R32, [R203+0x1000] ;  /* 0x00100000cb20783b */ /* 0x000eae0000004200 */
[C---:B---3--:R-:W-:Y:S08]  /*11360*/  HMMA.16816.F32.BF16 R108, R24.reuse, R36, R108 ;  /* 0x00000024186c723c */ /* 0x048ff0000004186c */
[C---:B------:R-:W-:Y:S01]  /*11370*/  HMMA.16816.F32.BF16 R120, R24.reuse, R38, R120 ;  /* 0x000000261878723c */ /* 0x040fe20000041878 */
[----:B------:R-:W-:Y:S07]  /*11380*/  LDSM.16.MT88.4 R36, [R203+0x1800] ;  /* 0x00180000cb24783b */ /* 0x000fee0000004200 */
        /* <DEDUP_REMOVED lines=11> */
[----:B------:R-:W-:Y:S07]  /*11440*/  LDSM.16.MT88.4 R32, [R202+0x5000] ;  /* 0x00500000ca20783b */ /* 0x000fee0000004200 */
[C---:B-1----:R-:W-:Y:S08]  /*11450*/  HMMA.16816.F32.BF16 R124, R24.reuse, R28, R84 ;  /* 0x0000001c187c723c */ /* 0x042ff00000041854 */
[----:B------:R-:W-:Y:S01]  /*11460*/  HMMA.16816.F32.BF16 R128, R24, R30, R40 ;  /* 0x0000001e1880723c */ /* 0x000fe20000041828 */
[----:B------:R-:W1:Y:S04]  /*11470*/  LDSM.16.MT88.4 R24, [R201+0x1800] ;  /* 0x00180000c918783b */ /* 0x000e680000004200 */
[----:B------:R-:W2:Y:S03]  /*11480*/  LDSM.16.MT88.4 R28, [R202+0x1800] ;  /* 0x00180000ca1c783b */ /* 0x000ea60000004200 */
[C---:B-1----:R-:W-:Y:S08]  /*11490*/  HMMA.16816.F32.BF16 R116, R20.reuse, R24, R64 ;  /* 0x000000181474723c */ /* 0x042ff00000041840 */
        /* <DEDUP_REMOVED lines=8> */
[C---:B------:R-:W-:Y:S08]  /*11520*/  HMMA.16816.F32.BF16 R64, R20.reuse, R32, R108 ;  /* 0x000000201440723c */ /* 0x040ff0000004186c */
[C---:B-1----:R-:W-:Y:S08]  /*11530*/  HMMA.16816.F32.BF16 R136, R20.reuse, R24, R60 ;  /* 0x000000181488723c */ /* 0x042ff0000004183c */
[C---:B------:R-:W-:Y:S01]  /*11540*/  HMMA.16816.F32.BF16 R88, R20.reuse, R26, R52 ;  /* 0x0000001a1458723c */ /* 0x040fe20000041834 */
[----:B------:R-:W1:Y:S07]  /*11550*/  LDSM.16.MT88.4 R24, [R201+0x5000] ;  /* 0x00500000c918783b */ /* 0x000e6e0000004200 */
[C---:B------:R-:W-:Y:S01]  /*11560*/  HMMA.16816.F32.BF16 R60, R20.reuse, R34, R120 ;  /* 0x00000022143c723c */ /* 0x040fe20000041878 */
[----:B------:R-:W4:Y:S07]  /*11570*/  LDSM.16.MT88.4 R32, [R201+0x5800] ;  /* 0x00580000c920783b */ /* 0x000f2e0000004200 */
[----:B--2---:R-:W-:Y:S01]  /*11580*/  HMMA.16816.F32.BF16 R48, R20, R28, R124 ;  /* 0x0000001c1430723c */ /* 0x004fe2000004187c */
[----:B------:R-:W-:Y:S07]  /*11590*/  LDSM.16.MT88.4 R124, [R202+0x3000] ;  /* 0x00300000ca7c783b */ /* 0x000fee0000004200 */
[C---:B---3--:R-:W-:Y:S08]  /*115a0*/  HMMA.16816.F32.BF16 R96, R16.reuse, R36, R96 ;  /* 0x000000241060723c */ /* 0x048ff00000041860 */
[----:B------:R-:W-:Y:S08]  /*115b0*/  HMMA.16816.F32.BF16 R92, R16, R38, R152 ;  /* 0x00000026105c723c */ /* 0x000ff00000041898 */
[C---:B-1----:R-:W-:Y:S08]  /*115c0*/  HMMA.16816.F32.BF16 R40, R20.reuse, R24, R100 ;  /* 0x000000181428723c */ /* 0x042ff00000041864 */
[C---:B------:R-:W-:Y:S01]  /*115d0*/  HMMA.16816.F32.BF16 R84, R20.reuse, R26, R104 ;  /* 0x0000001a1454723c */ /* 0x040fe20000041868 */
[----:B------:R-:W1:Y:S07]  /*115e0*/  LDSM.16.MT88.4 R24, [R204+0x5000] ;  /* 0x00500000cc18783b */ /* 0x000e6e0000004200 */
[----:B------:R-:W-:Y:S01]  /*115f0*/  HMMA.16816.F32.BF16 R100, R20, R30, R128 ;  /* 0x0000001e1464723c */ /* 0x000fe20000041880 */
[----:B------:R-:W-:Y:S11]  /*11600*/  LDSM.16.MT88.4 R28, [R203+0x5800] ;  /* 0x00580000cb1c783b */ /* 0x000ff60000004200 */
[----:B------:R-:W-:Y:S04]  /*11610*/  @!UPT UIADD3 URZ, URZ, URZ, URZ ;  /* 0x0000003f3f3ff290 */ /* 0x000fe8000fffe03f */
[----:B----4-:R-:W-:Y:S08]  /*11620*/  HMMA.16816.F32.BF16 R84, R16, R34, R84 ;  /* 0x000000221054723c */ /* 0x010ff00000041854 */
[C---:B-1----:R-:W-:Y:S08]  /*11630*/  HMMA.16816.F32.BF16 R52, R20.reuse, R24, R148 ;  /* 0x000000181434723c */ /* 0x042ff00000041894 */
[----:B------:R-:W-:Y:S01]  /*11640*/  HMMA.16816.F32.BF16 R68, R20, R26, R132 ;  /* 0x0000001a1444723c */ /* 0x000fe20000041884 */
[----:B------:R-:W1:Y:S04]  /*11650*/  LDSM.16.MT88.4 R24, [R201+0x2000] ;  /* 0x00200000c918783b */ /* 0x000e680000004200 */
[----:B------:R-:W2:Y:S04]  /*11660*/  LDSM.16.MT88.4 R20, [R203+0x2000] ;  /* 0x00200000cb14783b */ /* 0x000ea80000004200 */
[----:B------:R-:W-:Y:S01]  /*11670*/  LDSM.16.MT88.4 R132, [R201+0x3000] ;  /* 0x00300000c984783b */ /* 0x000fe20000004200 */
        /* <DEDUP_REMOVED lines=9> */
[C---:B------:R-:W-:Y:S01]  /*11710*/  HMMA.16816.F32.BF16 R120, R16.reuse, R24, R136 ;  /* 0x000000181078723c */ /* 0x040fe20000041888 */
[----:B------:R-:W3:Y:S07]  /*11720*/  LDSM.16.MT88.4 R24, [R202+0x5800] ;  /* 0x00580000ca18783b */ /* 0x000eee0000004200 */
[----:B------:R-:W-:Y:S01]  /*11730*/  HMMA.16816.F32.BF16 R44, R16, R30, R100 ;  /* 0x0000001e102c723c */ /* 0x000fe20000041864 */
[----:B------:R-:W-:Y:S11]  /*11740*/  LDSM.16.MT88.4 R100, [R201+0x6800] ;  /* 0x00680000c964783b */ /* 0x000ff60000004200 */
[----:B------:R-:W-:Y:S04]  /*11750*/  @!UPT UIADD3 URZ, URZ, URZ, URZ ;  /* 0x0000003f3f3ff290 */ /* 0x000fe8000fffe03f */
[C---:B--2---:R-:W-:Y:S08]  /*11760*/  HMMA.16816.F32.BF16 R120, R8.reuse, R32, R120 ;  /* 0x000000200878723c */ /* 0x044ff00000041878 */
[----:B------:R-:W-:Y:S01]  /*11770*/  HMMA.16816.F32.BF16 R32, R8, R34, R108 ;  /* 0x000000220820723c */ /* 0x000fe2000004186c */
[----:B------:R-:W-:Y:S07]  /*11780*/  LDSM.16.MT88.4 R108, [R203+0x3000] ;  /* 0x00300000cb6c783b */ /* 0x000fee0000004200 */
[C---:B-1----:R-:W-:Y:S08]  /*11790*/  HMMA.16816.F32.BF16 R36, R16.reuse, R20, R52 ;  /* 0x000000141024723c */ /* 0x042ff00000041834 */
[C---:B------:R-:W-:Y:S01]  /*117a0*/  HMMA.16816.F32.BF16 R68, R16.reuse, R22, R68 ;  /* 0x000000161044723c */ /* 0x040fe20000041844 */
[----:B------:R-:W1:Y:S07]  /*117b0*/  LDSM.16.MT88.4 R20, [R202+0x2800] ;  /* 0x00280000ca14783b */ /* 0x000e6e0000004200 */
[C---:B---3--:R-:W-:Y:S08]  /*117c0*/  HMMA.16816.F32.BF16 R64, R16.reuse, R24, R64 ;  /* 0x000000181040723c */ /* 0x048ff00000041840 */
[C---:B------:R-:W-:Y:S01]  /*117d0*/  HMMA.16816.F32.BF16 R60, R16.reuse, R26, R60 ;  /* 0x0000001a103c723c */ /* 0x040fe2000004183c */
[----:B------:R-:W2:Y:S07]  /*117e0*/  LDSM.16.MT88.4 R24, [R201+0x2800] ;  /* 0x00280000c918783b */ /* 0x000eae0000004200 */
[----:B------:R-:W-:Y:S01]  /*117f0*/  HMMA.16816.F32.BF16 R52, R16, R28, R48 ;  /* 0x0000001c1034723c */ /* 0x000fe20000041830 */
[----:B------:R-:W3:Y:S04]  /*11800*/  LDSM.16.MT88.4 R16, [R202+0x6000] ;  /* 0x00600000ca10783b */ /* 0x000ee80000004200 */
[----:B------:R-:W4:Y:S03]  /*11810*/  LDSM.16.MT88.4 R28, [R204+0x6000] ;  /* 0x00600000cc1c783b */ /* 0x000f260000004200 */
[C---:B-1----:R-:W-:Y:S08]  /*11820*/  HMMA.16816.F32.BF16 R128, R8.reuse, R20, R96 ;  /* 0x000000140880723c */ /* 0x042ff00000041860 */
[C---:B------:R-:W-:Y:S01]  /*11830*/  HMMA.16816.F32.BF16 R48, R8.reuse, R22, R92 ;  /* 0x000000160830723c */ /* 0x040fe2000004185c */
[----:B------:R-:W1:Y:S04]  /*11840*/  LDSM.16.MT88.4 R20, [R201+0x6000] ;  /* 0x00600000c914783b */ /* 0x000e680000004200 */
[----:B------:R-:W-:Y:S03]  /*11850*/  LDSM.16.MT88.4 R92, [R202+0x6800] ;  /* 0x00680000ca5c783b */ /* 0x000fe60000004200 */
[C---:B--2---:R-:W-:Y:S01]  /*11860*/  HMMA.16816.F32.BF16 R136, R8.reuse, R24, R116 ;  /* 0x000000180888723c */ /* 0x044fe20000041874 */
[----:B------:R-:W-:Y:S07]  /*11870*/  LDSM.16.MT88.4 R116, [R204+0x3000] ;  /* 0x00300000cc74783b */ /* 0x000fee0000004200 */
[C---:B------:R-:W-:Y:S01]  /*11880*/  HMMA.16816.F32.BF16 R40, R8.reuse, R26, R112 ;  /* 0x0000001a0828723c */ /* 0x040fe20000041870 */
[----:B------:R-:W2:Y:S07]  /*11890*/  LDSM.16.MT88.4 R24, [R203+0x2800] ;  /* 0x00280000cb18783b */ /* 0x000eae0000004200 */
[C---:B---3--:R-:W-:Y:S08]  /*118a0*/  HMMA.16816.F32.BF16 R64, R8.reuse, R16, R64 ;  /* 0x000000100840723c */ /* 0x048ff00000041840 */
[C---:B------:R-:W-:Y:S01]  /*118b0*/  HMMA.16816.F32.BF16 R60, R8.reuse, R18, R60 ;  /* 0x00000012083c723c */ /* 0x040fe2000004183c */
[----:B------:R-:W3:Y:S07]  /*118c0*/  LDSM.16.MT88.4 R16, [R203+0x6000] ;  /* 0x00600000cb10783b */ /* 0x000eee0000004200 */
[C---:B----4-:R-:W-:Y:S08]  /*118d0*/  HMMA.16816.F32.BF16 R36, R8.reuse, R28, R36 ;  /* 0x0000001c0824723c */ /* 0x050ff00000041824 */
[C---:B-1----:R-:W-:Y:S08]  /*118e0*/  HMMA.16816.F32.BF16 R56, R8.reuse, R20, R56 ;  /* 0x000000140838723c */ /* 0x042ff00000041838 */
[C---:B------:R-:W-:Y:S01]  /*118f0*/  HMMA.16816.F32.BF16 R20, R8.reuse, R22, R84 ;  /* 0x000000160814723c */ /* 0x040fe20000041854 */
[----:B------:R-:W1:Y:S07]  /*11900*/  LDSM.16.MT88.4 R84, [R204+0x6800] ;  /* 0x00680000cc54783b */ /* 0x000e6e0000004200 */
[C---:B--2---:R-:W-:Y:S08]  /*11910*/  HMMA.16816.F32.BF16 R104, R8.reuse, R24, R104 ;  /* 0x000000180868723c */ /* 0x044ff00000041868 */
[C---:B------:R-:W-:Y:S08]  /*11920*/  HMMA.16816.F32.BF16 R88, R8.reuse, R26, R88 ;  /* 0x0000001a0858723c */ /* 0x040ff00000041858 */
[C---:B------:R-:W-:Y:S08]  /*11930*/  HMMA.16816.F32.BF16 R68, R8.reuse, R30, R68 ;  /* 0x0000001e0844723c */ /* 0x040ff00000041844 */
[C---:B---3--:R-:W-:Y:S08]  /*11940*/  HMMA.16816.F32.BF16 R52, R8.reuse, R16, R52 ;  /* 0x000000100834723c */ /* 0x048ff00000041834 */
[----:B------:R-:W-:Y:S01]  /*11950*/  HMMA.16816.F32.BF16 R44, R8, R18, R44 ;  /* 0x00000012082c723c */ /* 0x000fe2000004182c */
[----:B------:R-:W2:Y:S07]  /*11960*/  LDSM.16.MT88.4 R8, [R203+0x6800] ;  /* 0x00680000cb08783b */ /* 0x000eae0000004200 */
[C---:B------:R-:W-:Y:S08]  /*11970*/  HMMA.16816.F32.BF16 R112, R72.reuse, R108, R104 ;  /* 0x0000006c4870723c */ /* 0x040ff00000041868 */
        /* <DEDUP_REMOVED lines=13> */
[C---:B--2---:R-:W-:Y:S08]  /*11a50*/  HMMA.16816.F32.BF16 R68, R72.reuse, R8, R52 ;  /* 0x000000084844723c */ /* 0x044ff00000041834 */
[----:B------:R-:W-:Y:S01]  /*11a60*/  HMMA.16816.F32.BF16 R72, R72, R10, R44 ;  /* 0x0000000a4848723c */ /* 0x000fe2000004182c */
[----:B------:R-:W-:Y:S07]  /*11a70*/  @!UPT UIADD3 URZ, URZ, URZ, URZ ;  /* 0x0000003f3f3ff290 */ /* 0x000fee000fffe03f */
[----:B------:R-:W-:Y:S11]  /*11a80*/  @!P0 BRA `(.L_x_443) ;  /* 0x00003e5000008947 */ /* 0x000ff60003800000 */
.L_x_458:
[----:B------:R-:W2:Y:S01]  /*11a90*/  LDL.64 R10, [R1] ;  /* 0x00000000010a7983 */ /* 0x000ea20000100a00 */
[----:B------:R-:W-:Y:S04]  /*11aa0*/  DEPBAR.LE SB0, 0x0 ;  /* 0x000080000000791a */ /* 0x000fe80000000000 */
[----:B------:R-:W-:Y:S01]  /*11ab0*/  WARPSYNC 0xffffffff ;  /* 0xffffffff00007948 */ /* 0x000fe20003800000 */
[----:B------:R-:W-:Y:S01]  /*11ac0*/  BAR.SYNC.DEFER_BLOCKING 0x0 ;  /* 0x0000000000007b1d */ /* 0x000fe20000010000 */
[----:B------:R-:W-:Y:S01]  /*11ad0*/  SHF.R.S32.HI R2, RZ, 0x1f, R225 ;  /* 0x0000001fff027819 */ /* 0x000fe200000114e1 */
[----:B------:R-:W-:Y:S01]  /*11ae0*/  IMAD.MOV.U32 R15, RZ, RZ, R6 ;  /* 0x000000ffff0f7224 */ /* 0x000fe200078e0006 */
[----:B------:R-:W-:Y:S02]  /*11af0*/  LOP3.LUT P0, RZ, R82, 0x2, RZ, 0xc0, !PT ;  /* 0x0000000252ff7812 */ /* 0x000fe4000780c0ff */
[----:B------:R-:W-:Y:S01]  /*11b00*/  SHF.R.S32.HI R8, RZ, 0x1f, R224 ;  /* 0x0000001fff087819 */ /* 0x000fe200000114e0 */
[----:B------:R-:W-:Y:S01]  /*11b10*/  IMAD R4, R2, c[0x0][0x208], RZ ;  /* 0x0000820002047a24 */ /* 0x000fe200078e02ff */
[----:B------:R-:W-:Y:S01]  /*11b20*/  ISETP.GE.AND P3, PT, R212, c[0x0][0x1d4], PT ;  /* 0x00007500d4007a0c */ /* 0x000fe20003f66270 */
[C---:B------:R-:W-:Y:S04]  /*11b30*/  IMAD.WIDE.U32 R2, R225.reuse, c[0x0][0x208], RZ ;  /* 0x00008200e1027a25 */ /* 0x040fe800078e00ff */
[----:B------:R-:W-:Y:S04]  /*11b40*/  IMAD R4, R225, c[0x0][0x20c], R4 ;  /* 0x00008300e1047a24 */ /* 0x000fe800078e0204 */
[----:B------:R-:W-:Y:S02]  /*11b50*/  IMAD.IADD R3, R3, 0x1, R4 ;  /* 0x0000000103037824 */ /* 0x000fe400078e0204 */
[----:B------:R-:W-:Y:S02]  /*11b60*/  IMAD R4, R8, c[0x0][0x218], RZ ;  /* 0x0000860008047a24 */ /* 0x000fe400078e02ff */
[----:B------:R-:W-:Y:S01]  /*11b70*/  IMAD.WIDE.U32 R8, R224, c[0x0][0x218], R2 ;  /* 0x00008600e0087a25 */ /* 0x000fe200078e0002 */
[C---:B------:R-:W-:Y:S02]  /*11b80*/  IADD3 R2, R200.reuse, 0x20, RZ ;  /* 0x00000020c8027810 */ /* 0x040fe40007ffe0ff */
[----:B------:R-:W-:Y:S01]  /*11b90*/  @P0 IADD3 R2, R200, -0x20, RZ ;  /* 0xffffffe0c8020810 */ /* 0x000fe20007ffe0ff */
[----:B------:R1:W3:Y:S01]  /*11ba0*/  LDSM.16.M88.4 R16, [R200] ;  /* 0x00000000c810783b */ /* 0x0002e20000000200 */
[----:B------:R-:W-:Y:S03]  /*11bb0*/  IMAD R4, R224, c[0x0][0x21c], R4 ;  /* 0x00008700e0047a24 */ /* 0x000fe600078e0204 */
        /* <DEDUP_REMOVED lines=12> */
[----:B------:R1:W1:Y:S01]  /*11c80*/  LDSM.16.M88.4 R64, [R200+0x3000] ;  /* 0x00300000c840783b */ /* 0x0002620000000200 */
[----:B--2---:R-:W-:Y:S04]  /*11c90*/  IADD3 R3, P1, R10, R8, RZ ;  /* 0x000000080a037210 */ /* 0x004fe80007f3e0ff */
[----:B------:R-:W-:Y:S02]  /*11ca0*/  IADD3.X R4, R251, R9, R4, P1, !PT ;  /* 0x00000009fb047210 */ /* 0x000fe40000ffe404 */
[C---:B------:R-:W-:Y:S04]  /*11cb0*/  LEA R8, P0, R3.reuse, c[0x0][0x1f8], 0x1 ;  /* 0x00007e0003087a11 */ /* 0x040fe800078008ff */
[----:B------:R-:W-:Y:S01]  /*11cc0*/  LEA.HI.X R4, R3, c[0x0][0x1fc], R4, 0x1, P0 ;  /* 0x00007f0003047a11 */ /* 0x000fe200000f0c04 */
[----:B------:R-:W-:-:S06]  /*11cd0*/  BRA.DIV ~URZ, `(.L_x_444) ;  /* 0x000084c27f007947 */ /* 0x000fcc000b800000 */
[----:B-1-34-:R1:W2:Y:S02]  /*11ce0*/  SHFL.IDX PT, R3, R4, RZ, 0x181f ;  /* 0x00181fff04037589 */ /* 0x01a2a400000e0000 */
.L_x_531:
[----:B------:R-:W3:Y:S01]  /*11cf0*/  SHFL.IDX PT, R2, R8, RZ, 0x181f ;  /* 0x00181fff08027589 */ /* 0x000ee200000e0000 */
[----:B------:R-:W-:Y:S01]  /*11d00*/  LOP3.LUT P1, RZ, R236, 0x2, RZ, 0xc0, !PT ;  /* 0x00000002ecff7812 */ /* 0x000fe2000782c0ff */
[----:B------:R-:W-:Y:S01]  /*11d10*/  BSSY B0, `(.L_x_445) ;  /* 0x0000035000007945 */ /* 0x000fe20003800000 */
[----:B------:R-:W-:Y:S01]  /*11d20*/  SEL R211, RZ, 0x10, P3 ;  /* 0x00000010ffd37807 */ /* 0x000fe20001800000 */
[----:B------:R-:W4:Y:S01]  /*11d30*/  SHFL.IDX PT, R9, R8, 0x1, 0x181f ;  /* 0x00381f0008097f89 */ /* 0x000f2200000e0000 */
[----:B------:R-:W-:Y:S03]  /*11d40*/  SEL R210, RZ, 0x10, P1 ;  /* 0x00000010ffd27807 */ /* 0x000fe60000800000 */
[----:B------:R-:W5:Y:S01]  /*11d50*/  S2R R20, SR_TID.X ;  /* 0x0000000000147919 */ /* 0x000f620000002100 */
[----:B------:R-:W-:Y:S02]  /*11d60*/  ISETP.NE.U32.AND P2, PT, R210, RZ, PT ;  /* 0x000000ffd200720c */ /* 0x000fe40003f45070 */
[CC--:B---3--:R-:W-:Y:S05]  /*11d70*/  IADD3 R10, P0, R2.reuse, R216.reuse, RZ ;  /* 0x000000d8020a7210 */ /* 0x0c8fea0007f1e0ff */
[C-C-:B--2---:R-:W-:Y:S01]  /*11d80*/  IMAD.X R11, R3.reuse, 0x1, R217.reuse, P0 ;  /* 0x00000001030b7824 */ /* 0x144fe200000e06d9 */
[-C--:B------:R-:W-:Y:S04]  /*11d90*/  IADD3 R2, P0, R2, R219.reuse, RZ ;  /* 0x000000db02027210 */ /* 0x080fe80007f1e0ff */
[----:B------:R-:W-:Y:S01]  /*11da0*/  @!PT LDS RZ, [RZ] ;  /* 0x00000000fffff984 */ /* 0x000fe20000000800 */
[----:B------:R2:W-:Y:S01]  /*11db0*/  LDGSTS.E.BYPASS.LTC128B.128 [R213+0x100], [R10.64], !P1 ;  /* 0x001000000ad57fae */ /* 0x0005e2000c901d48 */
[--C-:B------:R-:W-:Y:S05]  /*11dc0*/  IMAD.X R3, R3, 0x1, R218.reuse, P0 ;  /* 0x0000000103037824 */ /* 0x100fea00000e06da */
[----:B------:R4:W-:Y:S04]  /*11dd0*/  LDGSTS.E.BYPASS.LTC128B.128 [R213+0x3900], [R2.64], !P3 ;  /* 0x0390000002d57fae */ /* 0x0009e8000d901d48 */
[----:B--2---:R-:W2:Y:S01]  /*11de0*/  SHFL.IDX PT, R10, R4, 0x1, 0x181f ;  /* 0x00381f00040a7f89 */ /* 0x004ea200000e0000 */
[C---:B----4-:R-:W-:Y:S05]  /*11df0*/  IADD3 R2, P0, R9.reuse, R216, RZ ;  /* 0x000000d809027210 */ /* 0x050fea0007f1e0ff */
[C-C-:B--2---:R-:W-:Y:S05]  /*11e00*/  IMAD.X R3, R10.reuse, 0x1, R217.reuse, P0 ;  /* 0x000000010a037824 */ /* 0x144fea00000e06d9 */
        /* <DEDUP_REMOVED lines=8> */
[-C--:B--2---:R-:W-:Y:S04]  /*11e90*/  IADD3 R2, P1, P0, R2, R9.reuse, R216 ;  /* 0x0000000902027210 */ /* 0x084fe8000783e0d8 */
[-C--:B---3--:R-:W-:Y:S05]  /*11ea0*/  IADD3.X R3, RZ, R10.reuse, R217, P1, P0 ;  /* 0x0000000aff037210 */ /* 0x088fea0000fe04d9 */
[----:B------:R2:W-:Y:S01]  /*11eb0*/  LDGSTS.E.BYPASS.LTC128B.128.ZFILL [R213+0x2100], [R2.64], P2 ;  /* 0x0210000002d57fae */ /* 0x0005e20009141d48 */
[C---:B------:R-:W-:Y:S02]  /*11ec0*/  ISETP.NE.U32.AND P2, PT, R211.reuse, RZ, PT ;  /* 0x000000ffd300720c */ /* 0x040fe40003f45070 */
[----:B--2---:R-:W-:Y:S04]  /*11ed0*/  IADD3 R2, -R211, 0x10, RZ ;  /* 0x00000010d3027810 */ /* 0x004fe80007ffe1ff */
[----:B------:R-:W-:Y:S04]  /*11ee0*/  LOP3.LUT R2, R2, 0xf, RZ, 0xc0, !PT ;  /* 0x0000000f02027812 */ /* 0x000fe800078ec0ff */
[----:B------:R-:W-:Y:S04]  /*11ef0*/  IADD3 R2, P1, P0, R2, R9, R219 ;  /* 0x0000000902027210 */ /* 0x000fe8000783e0db */
[----:B------:R-:W-:Y:S02]  /*11f00*/  IADD3.X R3, RZ, R10, R218, P1, P0 ;  /* 0x0000000aff037210 */ /* 0x000fe40000fe04da */
[----:B-----5:R-:W-:Y:S03]  /*11f10*/  ISETP.GT.AND P0, PT, R20, 0x7f, PT ;  /* 0x0000007f1400780c */ /* 0x020fe60003f04270 */
[----:B------:R2:W-:Y:S10]  /*11f20*/  LDGSTS.E.BYPASS.LTC128B.128.ZFILL [R213+0x5900], [R2.64], P2 ;  /* 0x0590000002d57fae */ /* 0x0005f40009141d48 */
[----:B------:R-:W-:-:S05]  /*11f30*/  @P0 BRA `(.L_x_446) ;  /* 0x0000012000000947 */ /* 0x000fca0003800000 */
[----:B------:R-:W-:-:S05]  /*11f40*/  BRA.DIV ~URZ, `(.L_x_447) ;  /* 0x000082c27f007947 */ /* 0x000fca000b800000 */
[----:B------:R3:W4:Y:S04]  /*11f50*/  SHFL.IDX PT, R9, R4, 0x3, 0x181f ;  /* 0x00781f0004097f89 */ /* 0x00072800000e0000 */
[----:B-1----:R3:W1:Y:S02]  /*11f60*/  SHFL.IDX PT, R4, R8, 0x3, 0x181f ;  /* 0x00781f0008047f89 */ /* 0x00266400000e0000 */
.L_x_532:
[C---:B--2---:R-:W-:Y:S02]  /*11f70*/  IADD3 R2, -R210.reuse, 0x10, RZ ;  /* 0x00000010d2027810 */ /* 0x044fe40007ffe1ff */
[----:B------:R-:W-:Y:S02]  /*11f80*/  ISETP.NE.U32.AND P0, PT, R210, RZ, PT ;  /* 0x000000ffd200720c */ /* 0x000fe40003f05070 */
[----:B------:R-:W-:Y:S04]  /*11f90*/  LOP3.LUT R2, R2, 0xf, RZ, 0xc0, !PT ;  /* 0x0000000f02027812 */ /* 0x000fe800078ec0ff */
[-C--:B-1----:R-:W-:Y:S04]  /*11fa0*/  IADD3 R2, P2, P1, R2, R4.reuse, R216 ;  /* 0x0000000402027210 */ /* 0x082fe8000795e0d8 */
[-C--:B----4-:R-:W-:Y:S05]  /*11fb0*/  IADD3.X R3, RZ, R9.reuse, R217, P2, P1 ;  /* 0x00000009ff037210 */ /* 0x090fea00017e24d9 */
        /* <DEDUP_REMOVED lines=10> */
.L_x_446:
[----:B------:R-:W-:Y:S05]  /*12060*/  BSYNC B0 ;  /* 0x0000000000007941 */ /* 0x000fea0003800000 */
.L_x_445:
[----:B------:R-:W0:Y:S01]  /*12070*/  LDGDEPBAR ;  /* 0x00000000000079af */ /* 0x000e220000000000 */
[----:B------:R-:W-:Y:S01]  /*12080*/  WARPSYNC 0xffffffff ;  /* 0xffffffff00007948 */ /* 0x000fe20003800000 */
[C---:B---3--:R-:W-:Y:S01]  /*12090*/  HMMA.16816.F32.BF16 R8, R140.reuse, R16, RZ ;  /* 0x000000108c08723c */ /* 0x048fe200000418ff */
[----:B------:R-:W-:Y:S02]  /*120a0*/  BSSY B0, `(.L_x_448) ;  /* 0x0000185000007945 */ /* 0x000fe40003800000 */
[----:B------:R-:W-:Y:S02]  /*120b0*/  LOP3.LUT P0, RZ, R82, 0x4, RZ, 0xc0, !PT ;  /* 0x0000000452ff7812 */ /* 0x000fe4000780c0ff */
[C---:B-12---:R-:W-:Y:S03]  /*120c0*/  IADD3 R2, R200.reuse, 0x40, RZ ;  /* 0x00000040c8027810 */ /* 0x046fe60007ffe0ff */
        /* <DEDUP_REMOVED lines=40> */
[----:B------:R-:W2:Y:S07]  /*12350*/  LDSM.16.M88.4 R152, [R83+-0x3800] ;  /* 0xffc800005398783b */ /* 0x000eae0000000200 */
[C---:B---3--:R-:W-:Y:S08]  /*12360*/  HMMA.16816.F32.BF16 R28, R176.reuse, R156, R28 ;  /* 0x0000009cb01c723c */ /* 0x048ff0000004181c */
[C---:B------:R-:W-:Y:S01]  /*12370*/  HMMA.16816.F32.BF16 R32, R176.reuse, R158, R32 ;  /* 0x0000009eb020723c */ /* 0x040fe20000041820 */
[----:B------:R-:W3:Y:S07]  /*12380*/  LDSM.16.M88.4 R156, [R83+-0x3000] ;  /* 0xffd00000539c783b */ /* 0x000eee0000000200 */
[C---:B----4-:R-:W-:Y:S08]  /*12390*/  HMMA.16816.F32.BF16 R36, R176.reuse, R160, R36 ;  /* 0x000000a0b024723c */ /* 0x050ff00000041824 */
[C---:B------:R-:W-:Y:S01]  /*123a0*/  HMMA.16816.F32.BF16 R40, R176.reuse, R162, R40 ;  /* 0x000000a2b028723c */ /* 0x040fe20000041828 */
[----:B------:R-:W4:Y:S07]  /*123b0*/  LDSM.16.M88.4 R160, [R83+-0x2800] ;  /* 0xffd8000053a0783b */ /* 0x000f2e0000000200 */
[C---:B-----5:R-:W-:Y:S08]  /*123c0*/  HMMA.16816.F32.BF16 R44, R176.reuse, R164, R44 ;  /* 0x000000a4b02c723c */ /* 0x060ff0000004182c */
[C---:B------:R-:W-:Y:S01]  /*123d0*/  HMMA.16816.F32.BF16 R48, R176.reuse, R166, R48 ;  /* 0x000000a6b030723c */ /* 0x040fe20000041830 */
[----:B------:R-:W5:Y:S07]  /*123e0*/  LDSM.16.M88.4 R164, [R83+-0x2000] ;  /* 0xffe0000053a4783b */ /* 0x000f6e0000000200 */
[C---:B------:R-:W-:Y:S08]  /*123f0*/  HMMA.16816.F32.BF16 R52, R176.reuse, R168, R52 ;  /* 0x000000a8b034723c */ /* 0x040ff00000041834 */
[C---:B------:R-:W-:Y:S01]  /*12400*/  HMMA.16816.F32.BF16 R56, R176.reuse, R170, R56 ;  /* 0x000000aab038723c */ /* 0x040fe20000041838 */
[----:B------:R-:W4:Y:S07]  /*12410*/  LDSM.16.M88.4 R168, [R83+-0x1800] ;  /* 0xffe8000053a8783b */ /* 0x000f2e0000000200 */
[C---:B-1----:R-:W-:Y:S08]  /*12420*/  HMMA.16816.F32.BF16 R60, R176.reuse, R148, R60 ;  /* 0x00000094b03c723c */ /* 0x042ff0000004183c */
[----:B------:R-:W-:Y:S01]  /*12430*/  HMMA.16816.F32.BF16 R64, R176, R150, R64 ;  /* 0x00000096b040723c */ /* 0x000fe20000041840 */
[----:B------:R-:W1:Y:S07]  /*12440*/  LDSM.16.M88.4 R148, [R83+-0x1000] ;  /* 0xfff000005394783b */ /* 0x000e6e0000000200 */
[C---:B--2---:R-:W-:Y:S08]  /*12450*/  HMMA.16816.F32.BF16 R8, R180.reuse, R152, R8 ;  /* 0x00000098b408723c */ /* 0x044ff00000041808 */
[C---:B------:R-:W-:Y:S01]  /*12460*/  HMMA.16816.F32.BF16 R16, R180.reuse, R154, R16 ;  /* 0x0000009ab410723c */ /* 0x040fe20000041810 */
[----:B------:R-:W2:Y:S07]  /*12470*/  LDSM.16.M88.4 R152, [R83+-0x800] ;  /* 0xfff800005398783b */ /* 0x000eae0000000200 */
        /* <DEDUP_REMOVED lines=65> */
[----:B------:R-:W4:Y:S07]  /*12890*/  LDSM.16.M88.4 R168, [R83] ;  /* 0x0000000053a8783b */ /* 0x000f2e0000000200 */
        /* <DEDUP_REMOVED lines=17> */
[----:B------:R-:W-:Y:S02]  /*129b0*/  FMUL.FTZ R4, R18, c[0x0][0x320] ;  /* 0x0000c80012047a20 */ /* 0x000fe40000410000 */
[----:B------:R-:W-:Y:S04]  /*129c0*/  FMUL.FTZ R3, R19, c[0x0][0x320] ;  /* 0x0000c80013037a20 */ /* 0x000fe80000410000 */
[----:B------:R3:W4:Y:S10]  /*129d0*/  MUFU.TANH R173, R4 ;  /* 0x0000000400ad7308 */ /* 0x0007340000002400 */
[----:B------:R-:W2:Y:S01]  /*129e0*/  MUFU.TANH R171, R3 ;  /* 0x0000000300ab7308 */ /* 0x000ea20000002400 */
        /* <DEDUP_REMOVED lines=11> */
[C---:B-1----:R-:W-:Y:S07]  /*12aa0*/  HMMA.16816.F32.BF16 R28, R196.reuse, R8, R28 ;  /* 0x00000008c41c723c */ /* 0x042fee000004181c */
[----:B------:R-:W-:Y:S01]  /*12ab0*/  FMUL.FTZ R8, R26, c[0x0][0x320] ;  /* 0x0000c8001a087a20 */ /* 0x000fe20000410000 */
[C---:B------:R-:W-:Y:S03]  /*12ac0*/  HMMA.16816.F32.BF16 R32, R196.reuse, R10, R32 ;  /* 0x0000000ac420723c */ /* 0x040fe60000041820 */
[----:B------:R1:W1:Y:S01]  /*12ad0*/  MUFU.TANH R166, R8 ;  /* 0x0000000800a67308 */ /* 0x0002620000002400 */
[----:B-----5:R-:W-:Y:S02]  /*12ae0*/  FMUL.FTZ R2, R17, c[0x0][0x320] ;  /* 0x0000c80011027a20 */ /* 0x020fe40000410000 */
[----:B------:R-:W5:Y:S07]  /*12af0*/  LDSM.16.M88.4 R16, [R83+0x1800] ;  /* 0x001800005310783b */ /* 0x000f6e0000000200 */
[----:B------:R2:W2:Y:S03]  /*12b00*/  MUFU.TANH R168, R2 ;  /* 0x0000000200a87308 */ /* 0x0004a60000002400 */
[----:B------:R-:W-:Y:S07]  /*12b10*/  FMUL.FTZ R3, R28, c[0x0][0x320] ;  /* 0x0000c8001c037a20 */ /* 0x000fee0000410000 */
[----:B------:R-:W3:Y:S01]  /*12b20*/  MUFU.TANH R156, R3 ;  /* 0x00000003009c7308 */ /* 0x000ee20000002400 */
[----:B------:R-:W-:Y:S01]  /*12b30*/  FMUL.FTZ R4, R35, c[0x0][0x320] ;  /* 0x0000c80023047a20 */ /* 0x000fe20000410000 */
[----:B-1----:R-:W1:Y:S08]  /*12b40*/  LDSM.16.M88.4 R8, [R83+0x2000] ;  /* 0x002000005308783b */ /* 0x002e700000000200 */
[----:B------:R-:W1:Y:S01]  /*12b50*/  MUFU.TANH R157, R4 ;  /* 0x00000004009d7308 */ /* 0x000e620000002400 */
[----:B--2---:R-:W-:Y:S09]  /*12b60*/  FMUL.FTZ R2, R20, c[0x0][0x320] ;  /* 0x0000c80014027a20 */ /* 0x004ff20000410000 */
[----:B------:R2:W1:Y:S01]  /*12b70*/  MUFU.TANH R164, R2 ;  /* 0x0000000200a47308 */ /* 0x0004620000002400 */
[C---:B-----5:R-:W-:Y:S07]  /*12b80*/  HMMA.16816.F32.BF16 R36, R196.reuse, R16, R36 ;  /* 0x00000010c424723c */ /* 0x060fee0000041824 */
[----:B------:R-:W-:Y:S01]  /*12b90*/  FMUL.FTZ R16, R34, c[0x0][0x320] ;  /* 0x0000c80022107a20 */ /* 0x000fe20000410000 */
[C---:B------:R-:W-:Y:S03]  /*12ba0*/  HMMA.16816.F32.BF16 R40, R196.reuse, R18, R40 ;  /* 0x00000012c428723c */ /* 0x040fe60000041828 */
[----:B------:R5:W3:Y:S05]  /*12bb0*/  MUFU.TANH R158, R16 ;  /* 0x00000010009e7308 */ /* 0x000aea0000002400 */
[C---:B-1----:R-:W-:Y:S04]  /*12bc0*/  HMMA.16816.F32.BF16 R44, R196.reuse, R8, R44 ;  /* 0x00000008c42c723c */ /* 0x042fe8000004182c */
[----:B--2---:R-:W-:Y:S04]  /*12bd0*/  FMUL.FTZ R2, R21, c[0x0][0x320] ;  /* 0x0000c80015027a20 */ /* 0x004fe80000410000 */
[----:B------:R-:W-:Y:S01]  /*12be0*/  FMUL.FTZ R3, R36, c[0x0][0x320] ;  /* 0x0000c80024037a20 */ /* 0x000fe20000410000 */
[----:B------:R1:W2:Y:S01]  /*12bf0*/  MUFU.TANH R163, R2 ;  /* 0x0000000200a37308 */ /* 0x0002a20000002400 */
[C---:B------:R-:W-:Y:S06]  /*12c00*/  HMMA.16816.F32.BF16 R48, R196.reuse, R10, R48 ;  /* 0x0000000ac430723c */ /* 0x040fec0000041830 */
[----:B------:R-:W-:Y:S02]  /*12c10*/  FMUL.FTZ R8, R42, c[0x0][0x320] ;  /* 0x0000c8002a087a20 */ /* 0x000fe40000410000 */
[----:B------:R-:W-:Y:S01]  /*12c20*/  FMUL.FTZ R4, R43, c[0x0][0x320] ;  /* 0x0000c8002b047a20 */ /* 0x000fe20000410000 */
[----:B-----5:R-:W5:Y:S01]  /*12c30*/  LDSM.16.M88.4 R16, [R83+0x2800] ;  /* 0x002800005310783b */ /* 0x020f620000000200 */
[----:B------:R2:W2:Y:S10]  /*12c40*/  MUFU.TANH R42, R8 ;  /* 0x00000008002a7308 */ /* 0x0004b40000002400 */
[----:B------:R3:W3:Y:S01]  /*12c50*/  MUFU.TANH R150, R3 ;  /* 0x0000000300967308 */ /* 0x0006e20000002400 */
[----:B-1----:R-:W-:Y:S09]  /*12c60*/  FMUL.FTZ R2, R22, c[0x0][0x320] ;  /* 0x0000c80016027a20 */ /* 0x002ff20000410000 */
[----:B------:R1:W1:Y:S01]  /*12c70*/  MUFU.TANH R169, R2 ;  /* 0x0000000200a97308 */ /* 0x0002620000002400 */
[----:B--2---:R-:W2:Y:S01]  /*12c80*/  LDSM.16.M88.4 R8, [R83+0x3000] ;  /* 0x003000005308783b */ /* 0x004ea20000000200 */
[----:B------:R-:W-:Y:S07]  /*12c90*/  DEPBAR.LE SB0, 0x0 ;  /* 0x000080000000791a */ /* 0x000fee0000000000 */
[----:B------:R-:W-:Y:S01]  /*12ca0*/  BAR.SYNC.DEFER_BLOCKING 0x0 ;  /* 0x0000000000007b1d */ /* 0x000fe20000010000 */
[----:B---3--:R-:W-:Y:S05]  /*12cb0*/  FMUL.FTZ R3, R44, c[0x0][0x320] ;  /* 0x0000c8002c037a20 */ /* 0x008fea0000410000 */
[----:B------:R3:W2:Y:S01]  /*12cc0*/  MUFU.TANH R35, R3 ;  /* 0x0000000300237308 */ /* 0x0006a20000002400 */
[C---:B-----5:R-:W-:Y:S05]  /*12cd0*/  HMMA.16816.F32.BF16 R52, R196.reuse, R16, R52 ;  /* 0x00000010c434723c */ /* 0x060fea0000041834 */
[----:B-1----:R-:W-:Y:S02]  /*12ce0*/  FMUL.FTZ R2, R23, c[0x0][0x320] ;  /* 0x0000c80017027a20 */ /* 0x002fe40000410000 */
[----:B------:R-:W-:Y:S01]  /*12cf0*/  FMUL.FTZ R16, R50, c[0x0][0x320] ;  /* 0x0000c80032107a20 */ /* 0x000fe20000410000 */
[C---:B------:R-:W-:Y:S01]  /*12d00*/  HMMA.16816.F32.BF16 R56, R196.reuse, R18, R56 ;  /* 0x00000012c438723c */ /* 0x040fe20000041838 */
[----:B------:R1:W1:Y:S11]  /*12d10*/  MUFU.TANH R167, R2 ;  /* 0x0000000200a77308 */ /* 0x0002760000002400 */
[----:B------:R-:W-:Y:S04]  /*12d20*/  @!UPT UIADD3 URZ, URZ, URZ, URZ ;  /* 0x0000003f3f3ff290 */ /* 0x000fe8000fffe03f */
[----:B---3--:R-:W-:Y:S01]  /*12d30*/  FMUL.FTZ R3, R53, c[0x0][0x320] ;  /* 0x0000c80035037a20 */ /* 0x008fe20000410000 */
[C---:B--2---:R-:W-:Y:S03]  /*12d40*/  HMMA.16816.F32.BF16 R60, R196.reuse, R8, R60 ;  /* 0x00000008c43c723c */ /* 0x044fe6000004183c */
[----:B------:R-:W2:Y:S01]  /*12d50*/  MUFU.TANH R28, R3 ;  /* 0x00000003001c7308 */ /* 0x000ea20000002400 */
[----:B-1----:R-:W-:Y:S04]  /*12d60*/  FMUL.FTZ R2, R24, c[0x0][0x320] ;  /* 0x0000c80018027a20 */ /* 0x002fe80000410000 */
[----:B------:R-:W-:Y:S05]  /*12d70*/  HMMA.16816.F32.BF16 R64, R196, R10, R64 ;  /* 0x0000000ac440723c */ /* 0x000fea0000041840 */
[----:B------:R1:W3:Y:S02]  /*12d80*/  MUFU.TANH R162, R2 ;  /* 0x0000000200a27308 */ /* 0x0002e40000002400 */
        /* <DEDUP_REMOVED lines=22> */
[----:B------:R5:W1:Y:S10]  /*12ef0*/  MUFU.TANH R41, R4 ;  /* 0x0000000400297308 */ /* 0x000a740000002400 */
[----:B------:R1:W1:Y:S01]  /*12f00*/  MUFU.TANH R38, R2 ;  /* 0x0000000200267308 */ /* 0x0002620000002400 */
[----:B-----5:R-:W-:Y:S09]  /*12f10*/  FMUL.FTZ R4, R51, c[0x0][0x320] ;  /* 0x0000c80033047a20 */ /* 0x020ff20000410000 */
[----:B------:R-:W2:Y:S01]  /*12f20*/  MUFU.TANH R36, R4 ;  /* 0x0000000400247308 */ /* 0x000ea20000002400 */
[----:B-1----:R-:W-:Y:S09]  /*12f30*/  FMUL.FTZ R2, R45, c[0x0][0x320] ;  /* 0x0000c8002d027a20 */ /* 0x002ff20000410000 */
        /* <DEDUP_REMOVED lines=38> */
[----:B------:R1:W1:Y:S01]  /*131a0*/  MUFU.TANH R20, R2 ;  /* 0x0000000200147308 */ /* 0x0002620000002400 */
[----:B------:R-:W-:-:S05]  /*131b0*/  @!P0 BRA `(.L_x_449) ;  /* 0x0000073000008947 */ /* 0x000fca0003800000 */
[----:B-1234-:R-:W-:Y:S01]  /*131c0*/  IMAD.MOV.U32 R2, RZ, RZ, c[0x0][0x2b8] ;  /* 0x0000ae00ff027624 */ /* 0x01efe200078e00ff */
[----:B------:R-:W2:Y:S01]  /*131d0*/  LDL R228, [R1+0x1c] ;  /* 0x00001c0001e47983 */ /* 0x000ea20000100800 */
[----:B------:R-:W-:Y:S01]  /*131e0*/  IMAD.MOV.U32 R224, RZ, RZ, RZ ;  /* 0x000000ffffe07224 */ /* 0x000fe200078e00ff */
[----:B------:R-:W-:Y:S02]  /*131f0*/  ISETP.GT.AND P0, PT, R0, 0x6f, PT ;  /* 0x0000006f0000780c */ /* 0x000fe40003f04270 */
[----:B------:R-:W3:Y:S01]  /*13200*/  LDL.64 R226, [R1+0x10] ;  /* 0x0000100001e27983 */ /* 0x000ee20000100a00 */
[----:B------:R-:W-:Y:S05]  /*13210*/  ISETP.NE.AND P1, PT, R2, 0x1, PT ;  /* 0x000000010200780c */ /* 0x000fea0003f25270 */
[----:B------:R-:W4:Y:S04]  /*13220*/  LDL R221, [R1+0x18] ;  /* 0x0000180001dd7983 */ /* 0x000f280000100800 */
[----:B------:R-:W5:Y:S01]  /*13230*/  LDL.64 R222, [R1+0x8] ;  /* 0x0000080001de7983 */ /* 0x000f620000100a00 */
[----:B--2---:R-:W-:Y:S05]  /*13240*/  IMAD R3, R230, 0x70, R228 ;  /* 0x00000070e6037824 */ /* 0x004fea00078e02e4 */
[----:B------:R-:W-:Y:S05]  /*13250*/  IADD3 R3, R3, -0x70, R0 ;  /* 0xffffff9003037810 */ /* 0x000fea0007ffe000 */
[----:B------:R-:W-:Y:S04]  /*13260*/  @P1 IMAD.HI.U32 R4, R3, c[0x0][0x2bc], RZ ;  /* 0x0000af0003041a27 */ /* 0x000fe800078e00ff */
[--C-:B------:R-:W-:Y:S01]  /*13270*/  IMAD.MOV.U32 R2, RZ, RZ, R3.reuse ;  /* 0x000000ffff027224 */ /* 0x100fe200078e0003 */
[----:B------:R-:W-:Y:S04]  /*13280*/  @P1 SHF.R.U32.HI R2, RZ, c[0x0][0x2c0], R4 ;  /* 0x0000b000ff021a19 */ /* 0x000fe80000011604 */
[----:B---3--:R-:W-:Y:S01]  /*13290*/  @!P0 IADD3 R4, P1, R2, R226, RZ ;  /* 0x000000e202048210 */ /* 0x008fe20007f3e0ff */
[----:B------:R-:W-:Y:S04]  /*132a0*/  IMAD.MOV R8, RZ, RZ, -R2 ;  /* 0x000000ffff087224 */ /* 0x000fe800078e0a02 */
[----:B------:R-:W-:Y:S01]  /*132b0*/  IMAD R225, R8, c[0x0][0x2b8], R3 ;  /* 0x0000ae0008e17a24 */ /* 0x000fe200078e0203 */
[----:B----4-:R-:W-:Y:S02]  /*132c0*/  @!P0 LEA.HI.X.SX32 R3, R2, R221, 0x1, P1 ;  /* 0x000000dd02038211 */ /* 0x010fe400008f0eff */
[C---:B------:R-:W-:Y:S04]  /*132d0*/  @!P0 LEA R2, P1, R4.reuse, c[0x0][0x2a0], 0x2 ;  /* 0x0000a80004028a11 */ /* 0x040fe800078210ff */
[----:B------:R-:W-:Y:S05]  /*132e0*/  @!P0 LEA.HI.X R3, R4, c[0x0][0x2a4], R3, 0x2, P1 ;  /* 0x0000a90004038a11 */ /* 0x000fea00008f1403 */
[----:B------:R1:W2:Y:S02]  /*132f0*/  @!P0 LDG.E R224, [R2.64] ;  /* 0x0000000802e08981 */ /* 0x0002a4000c1e1900 */
[----:B-1----:R-:W-:Y:S05]  /*13300*/  SHF.R.S32.HI R2, RZ, 0x1f, R225 ;  /* 0x0000001fff027819 */ /* 0x002fea00000114e1 */
[----:B------:R-:W-:Y:S02]  /*13310*/  IMAD R4, R2, c[0x0][0x1e0], RZ ;  /* 0x0000780002047a24 */ /* 0x000fe400078e02ff */
[C---:B------:R-:W-:Y:S04]  /*13320*/  IMAD.WIDE.U32 R2, R225.reuse, c[0x0][0x1e0], RZ ;  /* 0x00007800e1027a25 */ /* 0x040fe800078e00ff */
[----:B------:R-:W-:Y:S04]  /*13330*/  IMAD R4, R225, c[0x0][0x1e4], R4 ;  /* 0x00007900e1047a24 */ /* 0x000fe800078e0204 */
[----:B------:R-:W-:Y:S01]  /*13340*/  IMAD.IADD R3, R3, 0x1, R4 ;  /* 0x0000000103037824 */ /* 0x000fe200078e0204 */
[----:B--2---:R-:W-:Y:S03]  /*13350*/  SHF.R.S32.HI R4, RZ, 0x1f, R224 ;  /* 0x0000001fff047819 */ /* 0x004fe600000114e0 */
[----:B------:R-:W-:Y:S04]  /*13360*/  IMAD.WIDE.U32 R2, R224, c[0x0][0x1f0], R2 ;  /* 0x00007c00e0027a25 */ /* 0x000fe800078e0002 */
[----:B------:R-:W-:Y:S01]  /*13370*/  IMAD R4, R4, c[0x0][0x1f0], RZ ;  /* 0x00007c0004047a24 */ /* 0x000fe200078e02ff */
[----:B-----5:R-:W-:Y:S03]  /*13380*/  IADD3 R2, P0, R222, R2, RZ ;  /* 0x00000002de027210 */ /* 0x020fe60007f1e0ff */
[----:B------:R-:W-:Y:S05]  /*13390*/  IMAD R4, R224, c[0x0][0x1f4], R4 ;  /* 0x00007d00e0047a24 */ /* 0x000fea00078e0204 */
[----:B------:R-:W-:Y:S02]  /*133a0*/  IADD3.X R3, R252, R3, R4, P0, !PT ;  /* 0x00000003fc037210 */ /* 0x000fe400007fe404 */
[C---:B------:R-:W-:Y:S04]  /*133b0*/  LEA R8, P0, R2.reuse, c[0x0][0x1c8], 0x1 ;  /* 0x0000720002087a11 */ /* 0x040fe800078008ff */
[----:B------:R-:W-:Y:S01]  /*133c0*/  LEA.HI.X R4, R2, c[0x0][0x1cc], R3, 0x1, P0 ;  /* 0x0000730002047a11 */ /* 0x000fe200000f0c03 */
[----:B------:R-:W-:-:S06]  /*133d0*/  BRA.DIV ~URZ, `(.L_x_450) ;  /* 0x00006f027f007947 */ /* 0x000fcc000b800000 */
[----:B------:R1:W2:Y:S02]  /*133e0*/  SHFL.IDX PT, R10, R4, RZ, 0x181f ;  /* 0x00181fff040a7589 */ /* 0x0002a400000e0000 */
.L_x_533:
[----:B------:R-:W-:-:S05]  /*133f0*/  BRA.DIV ~URZ, `(.L_x_451) ;  /* 0x00006f527f007947 */ /* 0x000fca000b800000 */
[----:B------:R3:W4:Y:S02]  /*13400*/  SHFL.IDX PT, R9, R8, RZ, 0x181f ;  /* 0x00181fff08097589 */ /* 0x00072400000e0000 */
.L_x_534:
[----:B------:R-:W-:Y:S11]  /*13410*/  ISETP.GE.AND P0, PT, R220, 0x1, PT ;  /* 0x00000001dc00780c */ /* 0x000ff60003f06270 */
[----:B------:R-:W-:Y:S02]  /*13420*/  @!UPT UIADD3 URZ, URZ, URZ, URZ ;  /* 0x0000003f3f3ff290 */ /* 0x000fe4000fffe03f */
[C---:B------:R-:W-:Y:S02]  /*13430*/  @P0 IADD3 R2, -R210.reuse, 0x10, RZ ;  /* 0x00000010d2020810 */ /* 0x040fe40007ffe1ff */
[----:B------:R-:W-:Y:S02]  /*13440*/  @P0 ISETP.NE.U32.AND P1, PT, R210, RZ, PT ;  /* 0x000000ffd200020c */ /* 0x000fe40003f25070 */
        /* <DEDUP_REMOVED lines=13> */
[----:B------:R-:W-:-:S05]  /*13520*/  BRA.DIV ~URZ, `(.L_x_452) ;  /* 0x00006e927f007947 */ /* 0x000fca000b800000 */
[----:B------:R4:W1:Y:S04]  /*13530*/  SHFL.IDX PT, R10, R4, 0x1, 0x181f ;  /* 0x00381f00040a7f89 */ /* 0x00086800000e0000 */
[----:B------:R4:W2:Y:S02]  /*13540*/  SHFL.IDX PT, R9, R8, 0x1, 0x181f ;  /* 0x00381f0008097f89 */ /* 0x0008a400000e0000 */
.L_x_535:
[----:B------:R-:W-:Y:S11]  /*13550*/  ISETP.GE.AND P0, PT, R220, 0x21, PT ;  /* 0x00000021dc00780c */ /* 0x000ff60003f06270 */
[----:B------:R-:W-:Y:S02]  /*13560*/  @!UPT UIADD3 URZ, URZ, URZ, URZ ;  /* 0x0000003f3f3ff290 */ /* 0x000fe4000fffe03f */
[C---:B--2---:R-:W-:Y:S02]  /*13570*/  @P0 IADD3 R2, -R210.reuse, 0x10, RZ ;  /* 0x00000010d2020810 */ /* 0x044fe40007ffe1ff */
[----:B------:R-:W-:Y:S02]  /*13580*/  @P0 ISETP.NE.U32.AND P1, PT, R210, RZ, PT ;  /* 0x000000ffd200020c */ /* 0x000fe40003f25070 */
        /* <DEDUP_REMOVED lines=13> */
[----:B------:R-:W-:-:S05]  /*13660*/  BRA.DIV ~URZ, `(.L_x_453) ;  /* 0x00006e227f007947 */ /* 0x000fca000b800000 */
[----:B------:R2:W1:Y:S02]  /*13670*/  SHFL.IDX PT, R10, R4, 0x2, 0x181f ;  /* 0x00581f00040a7f89 */ /* 0x00046400000e0000 */
.L_x_536:
[----:B------:R-:W-:-:S05]  /*13680*/  BRA.DIV ~URZ, `(.L_x_454) ;  /* 0x00006e727f007947 */ /* 0x000fca000b800000 */
[----:B------:R2:W3:Y:S02]  /*13690*/  SHFL.IDX PT, R9, R8, 0x2, 0x181f ;  /* 0x00581f0008097f89 */ /* 0x0004e400000e0000 */
.L_x_537:
[----:B------:R-:W-:Y:S11]  /*136a0*/  ISETP.GE.AND P0, PT, R220, 0x41, PT ;  /* 0x00000041dc00780c */ /* 0x000ff60003f06270 */
[----:B------:R-:W-:Y:S02]  /*136b0*/  @!UPT UIADD3 URZ, URZ, URZ, URZ ;  /* 0x0000003f3f3ff290 */ /* 0x000fe4000fffe03f */
[C---:B-1----:R-:W-:Y:S02]  /*136c0*/  @P0 IADD3 R2, -R210.reuse, 0x10, RZ ;  /* 0x00000010d2020810 */ /* 0x042fe40007ffe1ff */
[----:B------:R-:W-:Y:S02]  /*136d0*/  @P0 ISETP.NE.U32.AND P1, PT, R210, RZ, PT ;  /* 0x000000ffd200020c */ /* 0x000fe40003f25070 */
        /* <DEDUP_REMOVED lines=14> */
[----:B------:R3:W1:Y:S04]  /*137c0*/  SHFL.IDX PT, R9, R4, 0x3, 0x181f ;  /* 0x00781f0004097f89 */ /* 0x00066800000e0000 */
[----:B--2-4-:R3:W2:Y:S02]  /*137d0*/  SHFL.IDX PT, R4, R8, 0x3, 0x181f ;  /* 0x00781f0008047f89 */ /* 0x0146a400000e0000 */
.L_x_538:
[----:B------:R-:W-:Y:S11]  /*137e0*/  ISETP.GE.AND P0, PT, R220, 0x61, PT ;  /* 0x00000061dc00780c */ /* 0x000ff60003f06270 */
[----:B------:R-:W-:Y:S02]  /*137f0*/  @!UPT UIADD3 URZ, URZ, URZ, URZ ;  /* 0x0000003f3f3ff290 */ /* 0x000fe4000fffe03f */
[C---:B-1----:R-:W-:Y:S02]  /*13800*/  @P0 IADD3 R2, -R210.reuse, 0x10, RZ ;  /* 0x00000010d2020810 */ /* 0x042fe40007ffe1ff */
[----:B------:R-:W-:Y:S02]  /*13810*/  @P0 ISETP.NE.U32.AND P1, PT, R210, RZ, PT ;  /* 0x000000ffd200020c */ /* 0x000fe40003f25070 */
        /* <DEDUP_REMOVED lines=13> */
.L_x_449:
[----:B--234-:R-:W-:Y:S05]  /*138f0*/  BSYNC B0 ;  /* 0x0000000000007941 */ /* 0x01cfea0003800000 */
.L_x_448:
        /* <DEDUP_REMOVED lines=59> */
.L_x_539:
[----:B-12---:R-:W-:Y:S01]  /*13cb0*/  FMNMX.FTZ R4, R4, R2, !PT ;  /* 0x0000000204047209 */ /* 0x006fe20007810000 */
[----:B------:R-:W-:-:S05]  /*13cc0*/  BRA.DIV ~URZ, `(.L_x_457) ;  /* 0x000069c27f007947 */ /* 0x000fca000b800000 */
[----:B------:R-:W1:Y:S02]  /*13cd0*/  SHFL.BFLY PT, R2, R4, 0x1, 0x1f ;  /* 0x0c201f0004027f89 */ /* 0x000e6400000e0000 */
[----:B-1----:R-:W-:Y:S02]  /*13ce0*/  FMNMX.FTZ R6, R4, R2, !PT ;  /* 0x0000000204067209 */ /* 0x002fe40007810000 */
[----:B------:R-:W1:Y:S02]  /*13cf0*/  SHFL.BFLY PT, R2, R8, 0x2, 0x1f ;  /* 0x0c401f0008027f89 */ /* 0x000e6400000e0000 */
[----:B-1----:R-:W-:Y:S05]  /*13d00*/  FMNMX.FTZ R4, R8, R2, !PT ;  /* 0x0000000208047209 */ /* 0x002fea0007810000 */
[----:B------:R1:W2:Y:S02]  /*13d10*/  SHFL.BFLY PT, R2, R4, 0x1, 0x1f ;  /* 0x0c201f0004027f89 */ /* 0x0002a400000e0000 */
.L_x_540:
[----:B------:R-:W-:Y:S01]  /*13d20*/  FMUL.FTZ R8, R6, c[0x0][0x2d0] ;  /* 0x0000b40006087a20 */ /* 0x000fe20000410000 */
[----:B-12---:R-:W-:Y:S01]  /*13d30*/  FMNMX.FTZ R4, R2, R4, !PT ;  /* 0x0000000402047209 */ /* 0x006fe20007810000 */
[----:B------:R-:W-:Y:S01]  /*13d40*/  FADD.FTZ R2, -R6, R15 ;  /* 0x0000000f06027221 */ /* 0x000fe20000010100 */
[----:B------:R-:W-:Y:S01]  /*13d50*/  WARPSYNC 0xffffffff ;  /* 0xffffffff00007948 */ /* 0x000fe20003800000 */
[--C-:B------:R-:W-:Y:S01]  /*13d60*/  FFMA.FTZ R10, R175, c[0x0][0x2d0], -R8.reuse ;  /* 0x0000b400af0a7a23 */ /* 0x100fe20000010808 */
[----:B------:R-:W-:Y:S01]  /*13d70*/  ISETP.GT.AND P0, PT, R230, R250, PT ;  /* 0x000000fae600720c */ /* 0x000fe20003f04270 */
[----:B------:R-:W-:Y:S02]  /*13d80*/  FMUL.FTZ R2, R2, c[0x0][0x2d0] ;  /* 0x0000b40002027a20 */ /* 0x000fe40000410000 */
[--C-:B------:R-:W-:Y:S02]  /*13d90*/  FFMA.FTZ R221, R148, c[0x0][0x2d0], -R8.reuse ;  /* 0x0000b40094dd7a23 */ /* 0x100fe40000010808 */
[--C-:B------:R-:W-:Y:S01]  /*13da0*/  FFMA.FTZ R211, R38, c[0x0][0x2d0], -R8.reuse ;  /* 0x0000b40026d37a23 */ /* 0x100fe20000010808 */
[----:B------:R-:W-:Y:S01]  /*13db0*/  MUFU.EX2 R3, R2 ;  /* 0x0000000200037308 */ /* 0x000fe20000000800 */
        /* <DEDUP_REMOVED lines=26> */
[----:B------:R-:W-:Y:S03]  /*13f60*/  FFMA.FTZ R162, R159, c[0x0][0x2d0], -R8 ;  /* 0x0000b4009fa27a23 */ /* 0x000fe60000010808 */
[----:B------:R-:W-:Y:S10]  /*13f70*/  MUFU.EX2 R8, R10 ;  /* 0x0000000a00087308 */ /* 0x000ff40000000800 */
[----:B------:R-:W1:Y:S02]  /*13f80*/  MUFU.EX2 R11, R15 ;  /* 0x0000000f000b7308 */ /* 0x000e640000000800 */
[----:B-1----:R-:W-:Y:S01]  /*13f90*/  F2FP.BF16.PACK_AB R150, R11, R16 ;  /* 0x000000100b96723e */ /* 0x002fe200000010ff */
[----:B------:R-:W-:Y:S01]  /*13fa0*/  FFMA.FTZ R2, R3, R232, R8 ;  /* 0x000000e803027223 */ /* 0x000fe20000010008 */
[----:B------:R-:W-:Y:S01]  /*13fb0*/  F2FP.BF16.PACK_AB R148, R9, R8 ;  /* 0x000000080994723e */ /* 0x000fe200000010ff */
[----:B------:R-:W-:Y:S02]  /*13fc0*/  FMUL.FTZ R64, R3, R84 ;  /* 0x0000005403407220 */ /* 0x000fe40000410000 */
[----:B------:R-:W-:Y:S02]  /*13fd0*/  FADD.FTZ R10, R9, R2 ;  /* 0x00000002090a7221 */ /* 0x000fe40000010000 */
[C---:B------:R-:W-:Y:S02]  /*13fe0*/  FADD.FTZ R2, -R4.reuse, R5 ;  /* 0x0000000504027221 */ /* 0x040fe40000010100 */
[----:B------:R-:W-:Y:S02]  /*13ff0*/  FMUL.FTZ R5, R4, c[0x0][0x2d0] ;  /* 0x0000b40004057a20 */ /* 0x000fe40000410000 */
[----:B------:R-:W-:Y:S02]  /*14000*/  FMUL.FTZ R2, R2, c[0x0][0x2d0] ;  /* 0x0000b40002027a20 */ /* 0x000fe40000410000 */
[--C-:B------:R-:W-:Y:S02]  /*14010*/  FFMA.FTZ R8, R172, c[0x0][0x2d0], -R5.reuse ;  /* 0x0000b400ac087a23 */ /* 0x100fe40000010805 */
[----:B------:R-:W-:Y:S02]  /*14020*/  FMUL.FTZ R65, R3, R85 ;  /* 0x0000005503417220 */ /* 0x000fe40000410000 */
[----:B------:R-:W1:Y:S01]  /*14030*/  MUFU.EX2 R2, R2 ;  /* 0x0000000200027308 */ /* 0x000e620000000800 */
[--C-:B------:R-:W-:Y:S02]  /*14040*/  FFMA.FTZ R9, R214, c[0x0][0x2d0], -R5.reuse ;  /* 0x0000b400d6097a23 */ /* 0x100fe40000010805 */
[--C-:B------:R-:W-:Y:S02]  /*14050*/  FFMA.FTZ R151, R171, c[0x0][0x2d0], -R5.reuse ;  /* 0x0000b400ab977a23 */ /* 0x100fe40000010805 */
[--C-:B------:R-:W-:Y:S02]  /*14060*/  FFMA.FTZ R15, R173, c[0x0][0x2d0], -R5.reuse ;  /* 0x0000b400ad0f7a23 */ /* 0x100fe40000010805 */
[----:B------:R-:W-:Y:S02]  /*14070*/  FMUL.FTZ R29, R3, R121 ;  /* 0x00000079031d7220 */ /* 0x000fe40000410000 */
[--C-:B------:R-:W-:Y:S01]  /*14080*/  FFMA.FTZ R159, R165, c[0x0][0x2d0], -R5.reuse ;  /* 0x0000b400a59f7a23 */ /* 0x100fe20000010805 */
[----:B------:R2:W3:Y:S01]  /*14090*/  MUFU.EX2 R18, R8 ;  /* 0x0000000800127308 */ /* 0x0004e20000000800 */
[--C-:B------:R-:W-:Y:S02]  /*140a0*/  FFMA.FTZ R165, R153, c[0x0][0x2d0], -R5.reuse ;  /* 0x0000b40099a57a23 */ /* 0x100fe40000010805 */
[--C-:B------:R-:W-:Y:S02]  /*140b0*/  FFMA.FTZ R153, R152, c[0x0][0x2d0], -R5.reuse ;  /* 0x0000b40098997a23 */ /* 0x100fe40000010805 */
[--C-:B------:R-:W-:Y:S02]  /*140c0*/  FFMA.FTZ R232, R30, c[0x0][0x2d0], -R5.reuse ;  /* 0x0000b4001ee87a23 */ /* 0x100fe40000010805 */
[C---:B------:R-:W-:Y:S02]  /*140d0*/  FMUL.FTZ R28, R3.reuse, R120 ;  /* 0x00000078031c7220 */ /* 0x040fe40000410000 */
[----:B------:R-:W-:Y:S01]  /*140e0*/  FMUL.FTZ R17, R3, R133 ;  /* 0x0000008503117220 */ /* 0x000fe20000410000 */
[----:B------:R-:W-:Y:S01]  /*140f0*/  MUFU.EX2 R121, R15 ;  /* 0x0000000f00797308 */ /* 0x000fe20000000800 */
[--C-:B------:R-:W-:Y:S02]  /*14100*/  FFMA.FTZ R233, R27, c[0x0][0x2d0], -R5.reuse ;  /* 0x0000b4001be97a23 */ /* 0x100fe40000010805 */
[--C-:B------:R-:W-:Y:S02]  /*14110*/  FFMA.FTZ R238, R25, c[0x0][0x2d0], -R5.reuse ;  /* 0x0000b40019ee7a23 */ /* 0x100fe40000010805 */
[C---:B-1----:R-:W-:Y:S02]  /*14120*/  FMUL.FTZ R66, R2.reuse, R86 ;  /* 0x0000005602427220 */ /* 0x042fe40000410000 */
[C---:B------:R-:W-:Y:S02]  /*14130*/  FMUL.FTZ R67, R2.reuse, R87 ;  /* 0x0000005702437220 */ /* 0x040fe40000410000 */
[----:B------:R-:W1:Y:S01]  /*14140*/  LDSM.16.MT88.4 R84, [R201] ;  /* 0x00000000c954783b */ /* 0x000e620000004200 */
[C---:B------:R-:W-:Y:S01]  /*14150*/  FMUL.FTZ R30, R2.reuse, R122 ;  /* 0x0000007a021e7220 */ /* 0x040fe20000410000 */
[----:B------:R-:W-:Y:S01]  /*14160*/  MUFU.EX2 R15, R168 ;  /* 0x000000a8000f7308 */ /* 0x000fe20000000800 */
[----:B------:R-:W-:Y:S02]  /*14170*/  FMUL.FTZ R19, R2, R135 ;  /* 0x0000008702137220 */ /* 0x000fe40000410000 */
[----:B--2---:R-:W-:Y:S02]  /*14180*/  FADD.FTZ R8, R16, R10 ;  /* 0x0000000a10087221 */ /* 0x004fe40000010000 */
[----:B---3--:R-:W-:Y:S02]  /*14190*/  FFMA.FTZ R10, R2, R247, R18 ;  /* 0x000000f7020a7223 */ /* 0x008fe40000010012 */
[----:B------:R-:W-:Y:S02]  /*141a0*/  FADD.FTZ R152, R11, R8 ;  /* 0x000000080b987221 */ /* 0x000fe40000010000 */
[C---:B------:R-:W-:Y:S01]  /*141b0*/  FMUL.FTZ R8, R3.reuse, R136 ;  /* 0x0000008803087220 */ /* 0x040fe20000410000 */
[----:B------:R-:W2:Y:S01]  /*141c0*/  MUFU.EX2 R11, R9 ;  /* 0x00000009000b7308 */ /* 0x000ea20000000800 */
[----:B------:R-:W-:Y:S02]  /*141d0*/  FMUL.FTZ R16, R3, R132 ;  /* 0x0000008403107220 */ /* 0x000fe40000410000 */
[--C-:B------:R-:W-:Y:S02]  /*141e0*/  FFMA.FTZ R156, R166, c[0x0][0x2d0], -R5.reuse ;  /* 0x0000b400a69c7a23 */ /* 0x100fe40000010805 */
[--C-:B------:R-:W-:Y:S02]  /*141f0*/  FFMA.FTZ R166, R42, c[0x0][0x2d0], -R5.reuse ;  /* 0x0000b4002aa67a23 */ /* 0x100fe40000010805 */
[--C-:B------:R-:W-:Y:S02]  /*14200*/  FFMA.FTZ R161, R161, c[0x0][0x2d0], -R5.reuse ;  /* 0x0000b400a1a17a23 */ /* 0x100fe40000010805 */
[--C-:B------:R-:W-:Y:S01]  /*14210*/  FFMA.FTZ R160, R160, c[0x0][0x2d0], -R5.reuse ;  /* 0x0000b400a0a07a23 */ /* 0x100fe20000010805 */
[----:B------:R-:W3:Y:S01]  /*14220*/  MUFU.EX2 R122, R151 ;  /* 0x00000097007a7308 */ /* 0x000ee20000000800 */
[--C-:B------:R-:W-:Y:S02]  /*14230*/  FFMA.FTZ R158, R158, c[0x0][0x2d0], -R5.reuse ;  /* 0x0000b4009e9e7a23 */ /* 0x100fe40000010805 */
[--C-:B------:R-:W-:Y:S02]  /*14240*/  FFMA.FTZ R157, R157, c[0x0][0x2d0], -R5.reuse ;  /* 0x0000b4009d9d7a23 */ /* 0x100fe40000010805 */
[--C-:B------:R-:W-:Y:S02]  /*14250*/  FFMA.FTZ R171, R39, c[0x0][0x2d0], -R5.reuse ;  /* 0x0000b40027ab7a23 */ /* 0x100fe40000010805 */
[--C-:B------:R-:W-:Y:S02]  /*14260*/  FFMA.FTZ R172, R37, c[0x0][0x2d0], -R5.reuse ;  /* 0x0000b40025ac7a23 */ /* 0x100fe40000010805 */
[--C-:B------:R-:W-:Y:S01]  /*14270*/  FFMA.FTZ R173, R36, c[0x0][0x2d0], -R5.reuse ;  /* 0x0000b40024ad7a23 */ /* 0x100fe20000010805 */
[----:B------:R-:W-:Y:S01]  /*14280*/  MUFU.EX2 R168, R157 ;  /* 0x0000009d00a87308 */ /* 0x000fe20000000800 */
[--C-:B------:R-:W-:Y:S02]  /*14290*/  FFMA.FTZ R214, R31, c[0x0][0x2d0], -R5.reuse ;  /* 0x0000b4001fd67a23 */ /* 0x100fe40000010805 */
[--C-:B------:R-:W-:Y:S01]  /*142a0*/  FFMA.FTZ R240, R23, c[0x0][0x2d0], -R5.reuse ;  /* 0x0000b40017f07a23 */ /* 0x100fe20000010805 */
[----:B--2---:R-:W-:Y:S01]  /*142b0*/  F2FP.BF16.PACK_AB R149, R11, R18 ;  /* 0x000000120b95723e */ /* 0x004fe200000010ff */
[----:B------:R-:W-:Y:S02]  /*142c0*/  FMUL.FTZ R9, R3, R137 ;  /* 0x0000008903097220 */ /* 0x000fe40000410000 */
[----:B------:R-:W-:Y:S02]  /*142d0*/  FADD.FTZ R120, R11, R10 ;  /* 0x0000000a0b787221 */ /* 0x000fe40000010000 */
[C---:B------:R-:W-:Y:S01]  /*142e0*/  FMUL.FTZ R10, R2.reuse, R138 ;  /* 0x0000008a020a7220 */ /* 0x040fe20000410000 */
[----:B------:R-:W-:Y:S01]  /*142f0*/  MUFU.EX2 R165, R165 ;  /* 0x000000a500a57308 */ /* 0x000fe20000000800 */
[C---:B------:R-:W-:Y:S02]  /*14300*/  FMUL.FTZ R11, R2.reuse, R139 ;  /* 0x0000008b020b7220 */ /* 0x040fe40000410000 */
[----:B------:R-:W-:Y:S01]  /*14310*/  FMUL.FTZ R18, R2, R134 ;  /* 0x0000008602127220 */ /* 0x000fe20000410000 */
[----:B---3--:R-:W-:Y:S01]  /*14320*/  F2FP.BF16.PACK_AB R151, R122, R121 ;  /* 0x000000797a97723e */ /* 0x008fe200000010ff */
        /* <DEDUP_REMOVED lines=11> */
[--C-:B------:R-:W-:Y:S01]  /*143e0*/  FFMA.FTZ R241, R22, c[0x0][0x2d0], -R5.reuse ;  /* 0x0000b40016f17a23 */ /* 0x100fe20000010805 */
[----:B------:R-:W1:Y:S01]  /*143f0*/  LDSM.16.MT88.4 R84, [R202] ;  /* 0x00000000ca54783b */ /* 0x000e620000004200 */
[----:B------:R-:W-:Y:S04]  /*14400*/  FMUL.FTZ R22, R2, R130 ;  /* 0x0000008202167220 */ /* 0x000fe80000410000 */
[--C-:B------:R-:W-:Y:S01]  /*14410*/  FFMA.FTZ R245, R21, c[0x0][0x2d0], -R5.reuse ;  /* 0x0000b40015f57a23 */ /* 0x100fe20000010805 */
[----:B------:R-:W-:Y:S01]  /*14420*/  MUFU.EX2 R247, R159 ;  /* 0x0000009f00f77308 */ /* 0x000fe20000000800 */
[----:B------:R-:W-:Y:S02]  /*14430*/  FMUL.FTZ R21, R3, R129 ;  /* 0x0000008103157220 */ /* 0x000fe40000410000 */
[--C-:B------:R-:W-:Y:S02]  /*14440*/  FFMA.FTZ R155, R169, c[0x0][0x2d0], -R5.reuse ;  /* 0x0000b400a99b7a23 */ /* 0x100fe40000010805 */
[--C-:B------:R-:W-:Y:S02]  /*14450*/  FFMA.FTZ R169, R40, c[0x0][0x2d0], -R5.reuse ;  /* 0x0000b40028a97a23 */ /* 0x100fe40000010805 */
[--C-:B------:R-:W-:Y:S02]  /*14460*/  FFMA.FTZ R154, R167, c[0x0][0x2d0], -R5.reuse ;  /* 0x0000b400a79a7a23 */ /* 0x100fe40000010805 */
[--C-:B------:R-:W-:Y:S01]  /*14470*/  FFMA.FTZ R167, R41, c[0x0][0x2d0], -R5.reuse ;  /* 0x0000b40029a77a23 */ /* 0x100fe20000010805 */
[----:B------:R-:W-:Y:S01]  /*14480*/  MUFU.EX2 R159, R173 ;  /* 0x000000ad009f7308 */ /* 0x000fe20000000800 */
[----:B------:R-:W-:Y:S02]  /*14490*/  FFMA.FTZ R5, R20, c[0x0][0x2d0], -R5 ;  /* 0x0000b40014057a23 */ /* 0x000fe40000010805 */
[C---:B------:R-:W-:Y:S02]  /*144a0*/  FMUL.FTZ R20, R3.reuse, R128 ;  /* 0x0000008003147220 */ /* 0x040fe40000410000 */
[C---:B------:R-:W-:Y:S02]  /*144b0*/  FMUL.FTZ R32, R3.reuse, R116 ;  /* 0x0000007403207220 */ /* 0x040fe40000410000 */
[C---:B------:R-:W-:Y:S02]  /*144c0*/  FMUL.FTZ R33, R3.reuse, R117 ;  /* 0x0000007503217220 */ /* 0x040fe40000410000 */
[C---:B------:R-:W-:Y:S01]  /*144d0*/  FMUL.FTZ R34, R2.reuse, R118 ;  /* 0x0000007602227220 */ /* 0x040fe20000410000 */
[----:B------:R-:W-:Y:S01]  /*144e0*/  MUFU.EX2 R249, R155 ;  /* 0x0000009b00f97308 */ /* 0x000fe20000000800 */
[C---:B------:R-:W-:Y:S02]  /*144f0*/  FMUL.FTZ R35, R2.reuse, R119 ;  /* 0x0000007702237220 */ /* 0x040fe40000410000 */
[----:B------:R-:W-:Y:S01]  /*14500*/  LDSM.16.MT88.4 R116, [R204+0x3000] ;  /* 0x00300000cc74783b */ /* 0x000fe20000004200 */
[C---:B------:R-:W-:Y:S02]  /*14510*/  FMUL.FTZ R42, R2.reuse, R110 ;  /* 0x0000006e022a7220 */ /* 0x040fe40000410000 */
[C---:B------:R-:W-:Y:S02]  /*14520*/  FMUL.FTZ R43, R2.reuse, R111 ;  /* 0x0000006f022b7220 */ /* 0x040fe40000410000 */
[C---:B------:R-:W-:Y:S02]  /*14530*/  FMUL.FTZ R46, R2.reuse, R106 ;  /* 0x0000006a022e7220 */ /* 0x040fe40000410000 */
[C---:B------:R-:W-:Y:S01]  /*14540*/  FMUL.FTZ R47, R2.reuse, R107 ;  /* 0x0000006b022f7220 */ /* 0x040fe20000410000 */
[----:B------:R-:W-:Y:S01]  /*14550*/  MUFU.EX2 R157, R232 ;  /* 0x000000e8009d7308 */ /* 0x000fe20000000800 */
[C---:B------:R-:W-:Y:S01]  /*14560*/  FMUL.FTZ R48, R3.reuse, R100 ;  /* 0x0000006403307220 */ /* 0x040fe20000410000 */
[C---:B-1----:R-:W-:Y:S03]  /*14570*/  HMMA.16816.F32.BF16 R20, R148.reuse, R84, R20 ;  /* 0x000000549414723c */ /* 0x042fe60000041814 */
[C---:B------:R-:W-:Y:S02]  /*14580*/  FMUL.FTZ R49, R3.reuse, R101 ;  /* 0x0000006503317220 */ /* 0x040fe40000410000 */
[C---:B------:R-:W-:Y:S02]  /*14590*/  FMUL.FTZ R50, R2.reuse, R102 ;  /* 0x0000006602327220 */ /* 0x040fe40000410000 */
[C---:B------:R-:W-:Y:S01]  /*145a0*/  FMUL.FTZ R51, R2.reuse, R103 ;  /* 0x0000006702337220 */ /* 0x040fe20000410000 */
[C---:B------:R-:W-:Y:S01]  /*145b0*/  HMMA.16816.F32.BF16 R24, R148.reuse, R86, R24 ;  /* 0x000000569418723c */ /* 0x040fe20000041818 */
[----:B------:R-:W1:Y:S01]  /*145c0*/  LDSM.16.MT88.4 R84, [R204] ;  /* 0x00000000cc54783b */ /* 0x000e620000004200 */
[----:B------:R-:W-:Y:S02]  /*145d0*/  MUFU.EX2 R156, R233 ;  /* 0x000000e9009c7308 */ /* 0x000fe40000000800 */
[C---:B------:R-:W-:Y:S02]  /*145e0*/  FMUL.FTZ R31, R2.reuse, R123 ;  /* 0x0000007b021f7220 */ /* 0x040fe40000410000 */
[C---:B------:R-:W-:Y:S02]  /*145f0*/  FMUL.FTZ R54, R2.reuse, R98 ;  /* 0x0000006202367220 */ /* 0x040fe40000410000 */
[C---:B------:R-:W-:Y:S01]  /*14600*/  FMUL.FTZ R55, R2.reuse, R99 ;  /* 0x0000006302377220 */ /* 0x040fe20000410000 */
[----:B------:R-:W-:Y:S03]  /*14610*/  LDSM.16.MT88.4 R100, [R202+0x1800] ;  /* 0x00180000ca64783b */ /* 0x000fe60000004200 */
[C---:B------:R-:W-:Y:S01]  /*14620*/  FMUL.FTZ R58, R2.reuse, R94 ;  /* 0x0000005e023a7220 */ /* 0x040fe20000410000 */
[----:B------:R-:W-:Y:S01]  /*14630*/  MUFU.EX2 R155, R238 ;  /* 0x000000ee009b7308 */ /* 0x000fe20000000800 */
[C---:B------:R-:W-:Y:S02]  /*14640*/  FMUL.FTZ R59, R2.reuse, R95 ;  /* 0x0000005f023b7220 */ /* 0x040fe40000410000 */
[C---:B------:R-:W-:Y:S02]  /*14650*/  FMUL.FTZ R60, R3.reuse, R88 ;  /* 0x00000058033c7220 */ /* 0x040fe40000410000 */
[C---:B------:R-:W-:Y:S02]  /*14660*/  FMUL.FTZ R61, R3.reuse, R89 ;  /* 0x00000059033d7220 */ /* 0x040fe40000410000 */
[C---:B------:R-:W-:Y:S02]  /*14670*/  FMUL.FTZ R62, R2.reuse, R90 ;  /* 0x0000005a023e7220 */ /* 0x040fe40000410000 */
[C---:B------:R-:W-:Y:S01]  /*14680*/  FMUL.FTZ R63, R2.reuse, R91 ;  /* 0x0000005b023f7220 */ /* 0x040fe20000410000 */
[----:B------:R-:W-:Y:S01]  /*14690*/  MUFU.EX2 R5, R5 ;  /* 0x0000000500057308 */ /* 0x000fe20000000800 */
[----:B------:R-:W-:Y:S01]  /*146a0*/  LDSM.16.MT88.4 R88, [R201+0x800] ;  /* 0x00080000c958783b */ /* 0x000fe20000004200 */
        /* <DEDUP_REMOVED lines=8> */
[C---:B------:R-:W-:Y:S01]  /*14730*/  FMUL.FTZ R45, R3.reuse, R105 ;  /* 0x00000069032d7220 */ /* 0x040fe20000410000 */
[C---:B-1----:R-:W-:Y:S04]  /*14740*/  HMMA.16816.F32.BF16 R28, R148.reuse, R84, R28 ;  /* 0x00000054941c723c */ /* 0x042fe8000004181c */
[----:B------:R-:W-:Y:S01]  /*14750*/  MUFU.EX2 R105, R221 ;  /* 0x000000dd00697308 */ /* 0x000fe20000000800 */
[C---:B------:R-:W-:Y:S02]  /*14760*/  FMUL.FTZ R52, R3.reuse, R96 ;  /* 0x0000006003347220 */ /* 0x040fe40000410000 */
[C---:B------:R-:W-:Y:S01]  /*14770*/  FMUL.FTZ R53, R3.reuse, R97 ;  /* 0x0000006103357220 */ /* 0x040fe20000410000 */
[C---:B------:R-:W-:Y:S01]  /*14780*/  HMMA.16816.F32.BF16 R32, R148.reuse, R86, R32 ;  /* 0x000000569420723c */ /* 0x040fe20000041820 */
[----:B------:R-:W1:Y:S03]  /*14790*/  LDSM.16.MT88.4 R84, [R203] ;  /* 0x00000000cb54783b */ /* 0x000e660000004200 */
[C---:B------:R-:W-:Y:S02]  /*147a0*/  FMUL.FTZ R56, R3.reuse, R92 ;  /* 0x0000005c03387220 */ /* 0x040fe40000410000 */
[----:B------:R-:W-:Y:S01]  /*147b0*/  MUFU.EX2 R97, R174 ;  /* 0x000000ae00617308 */ /* 0x000fe20000000800 */
[C---:B------:R-:W-:Y:S02]  /*147c0*/  FMUL.FTZ R57, R3.reuse, R93 ;  /* 0x0000005d03397220 */ /* 0x040fe40000410000 */
[C---:B------:R-:W-:Y:S03]  /*147d0*/  FMUL.FTZ R68, R3.reuse, R68 ;  /* 0x0000004403447220 */ /* 0x040fe60000410000 */
[C---:B------:R-:W-:Y:S02]  /*147e0*/  FMUL.FTZ R69, R3.reuse, R69 ;  /* 0x0000004503457220 */ /* 0x040fe40000410000 */
[C---:B------:R-:W-:Y:S02]  /*147f0*/  FMUL.FTZ R72, R3.reuse, R72 ;  /* 0x0000004803487220 */ /* 0x040fe40000410000 */
[----:B------:R-:W-:Y:S01]  /*14800*/  MUFU.EX2 R93, R163 ;  /* 0x000000a3005d7308 */ /* 0x000fe20000000800 */
[----:B------:R-:W-:Y:S02]  /*14810*/  FMUL.FTZ R73, R3, R73 ;  /* 0x0000004903497220 */ /* 0x000fe40000410000 */
[C---:B------:R-:W-:Y:S02]  /*14820*/  FMUL.FTZ R70, R2.reuse, R70 ;  /* 0x0000004602467220 */ /* 0x040fe40000410000 */
[C---:B------:R-:W-:Y:S02]  /*14830*/  FMUL.FTZ R71, R2.reuse, R71 ;  /* 0x0000004702477220 */ /* 0x040fe40000410000 */
[C---:B------:R-:W-:Y:S02]  /*14840*/  FMUL.FTZ R74, R2.reuse, R74 ;  /* 0x0000004a024a7220 */ /* 0x040fe40000410000 */
[----:B------:R-:W-:Y:S01]  /*14850*/  FMUL.FTZ R75, R2, R75 ;  /* 0x0000004b024b7220 */ /* 0x000fe20000410000 */
[----:B------:R-:W-:Y:S01]  /*14860*/  MUFU.EX2 R92, R162 ;  /* 0x000000a2005c7308 */ /* 0x000fe20000000800 */
[----:B------:R-:W-:Y:S09]  /*14870*/  FADD.FTZ R2, R15, R152 ;  /* 0x000000980f027221 */ /* 0x000ff20000010000 */
[----:B------:R-:W-:Y:S01]  /*14880*/  MUFU.EX2 R96, R170 ;  /* 0x000000aa00607308 */ /* 0x000fe20000000800 */
[C---:B-1----:R-:W-:Y:S09]  /*14890*/  HMMA.16816.F32.BF16 R36, R148.reuse, R84, R36 ;  /* 0x000000549424723c */ /* 0x042ff20000041824 */
[----:B------:R-:W-:Y:S01]  /*148a0*/  MUFU.EX2 R104, R211 ;  /* 0x000000d300687308 */ /* 0x000fe20000000800 */
[C---:B------:R-:W-:Y:S01]  /*148b0*/  HMMA.16816.F32.BF16 R40, R148.reuse, R86, R40 ;  /* 0x000000569428723c */ /* 0x040fe20000041828 */
[----:B------:R-:W1:Y:S08]  /*148c0*/  LDSM.16.MT88.4 R84, [R201+0x3800] ;  /* 0x00380000c954783b */ /* 0x000e700000004200 */
[----:B------:R-:W-:Y:S10]  /*148d0*/  MUFU.EX2 R174, R160 ;  /* 0x000000a000ae7308 */ /* 0x000ff40000000800 */
[----:B------:R-:W-:Y:S10]  /*148e0*/  MUFU.EX2 R170, R158 ;  /* 0x0000009e00aa7308 */ /* 0x000ff40000000800 */
[----:B------:R-:W-:Y:S10]  /*148f0*/  MUFU.EX2 R163, R167 ;  /* 0x000000a700a37308 */ /* 0x000ff40000000800 */
[----:B------:R-:W-:Y:S01]  /*14900*/  MUFU.EX2 R109, R227 ;  /* 0x000000e3006d7308 */ /* 0x000fe20000000800 */
[C---:B-1----:R-:W-:Y:S09]  /*14910*/  HMMA.16816.F32.BF16 R44, R148.reuse, R84, R44 ;  /* 0x00000054942c723c */ /* 0x042ff2000004182c */
[----:B------:R-:W-:Y:S01]  /*14920*/  MUFU.EX2 R108, R226 ;  /* 0x000000e2006c7308 */ /* 0x000fe20000000800 */
[C---:B------:R-:W-:Y:S01]  /*14930*/  HMMA.16816.F32.BF16 R48, R148.reuse, R86, R48 ;  /* 0x000000569430723c */ /* 0x040fe20000041830 */
[----:B------:R-:W1:Y:S08]  /*14940*/  LDSM.16.MT88.4 R84, [R202+0x3800] ;  /* 0x00380000ca54783b */ /* 0x000e700000004200 */
[----:B------:R-:W-:Y:S10]  /*14950*/  MUFU.EX2 R162, R169 ;  /* 0x000000a900a27308 */ /* 0x000ff40000000800 */
[----:B------:R-:W-:Y:S10]  /*14960*/  MUFU.EX2 R160, R172 ;  /* 0x000000ac00a07308 */ /* 0x000ff40000000800 */
[----:B------:R-:W2:Y:S10]  /*14970*/  MUFU.EX2 R3, R164 ;  /* 0x000000a400037308 */ /* 0x000eb40000000800 */
[----:B------:R-:W-:Y:S01]  /*14980*/  MUFU.EX2 R164, R153 ;  /* 0x0000009900a47308 */ /* 0x000fe20000000800 */
[C---:B-1----:R-:W-:Y:S09]  /*14990*/  HMMA.16816.F32.BF16 R52, R148.reuse, R84, R52 ;  /* 0x000000549434723c */ /* 0x042ff20000041834 */
[----:B------:R-:W-:Y:S01]  /*149a0*/  MUFU.EX2 R158, R214 ;  /* 0x000000d6009e7308 */ /* 0x000fe20000000800 */
[C---:B------:R-:W-:Y:S01]  /*149b0*/  HMMA.16816.F32.BF16 R56, R148.reuse, R86, R56 ;  /* 0x000000569438723c */ /* 0x040fe20000041838 */
[----:B------:R-:W1:Y:S02]  /*149c0*/  LDSM.16.MT88.4 R84, [R204+0x3800] ;  /* 0x00380000cc54783b */ /* 0x000e640000004200 */
[----:B--2---:R-:W-:Y:S04]  /*149d0*/  FADD.FTZ R2, R3, R2 ;  /* 0x0000000203027221 */ /* 0x004fe80000010000 */
[----:B------:R-:W-:Y:S02]  /*149e0*/  FADD.FTZ R2, R93, R2 ;  /* 0x000000025d027221 */ /* 0x000fe40000010000 */
[----:B------:R-:W-:Y:S03]  /*149f0*/  MUFU.EX2 R114, R243 ;  /* 0x000000f300727308 */ /* 0x000fe60000000800 */
[C---:B------:R-:W-:Y:S07]  /*14a00*/  FADD.FTZ R2, R92.reuse, R2 ;  /* 0x000000025c027221 */ /* 0x040fee0000010000 */
[----:B------:R-:W2:Y:S10]  /*14a10*/  MUFU.EX2 R113, R242 ;  /* 0x000000f200717308 */ /* 0x000eb40000000800 */
[----:B------:R-:W-:Y:S10]  /*14a20*/  MUFU.EX2 R112, R244 ;  /* 0x000000f400707308 */ /* 0x000ff40000000800 */
[----:B------:R-:W-:Y:S01]  /*14a30*/  MUFU.EX2 R154, R240 ;  /* 0x000000f0009a7308 */ /* 0x000fe20000000800 */
[C---:B-1----:R-:W-:Y:S08]  /*14a40*/  HMMA.16816.F32.BF16 R60, R148.reuse, R84, R60 ;  /* 0x00000054943c723c */ /* 0x042ff0000004183c */
[C---:B------:R-:W-:Y:S01]  /*14a50*/  HMMA.16816.F32.BF16 R64, R148.reuse, R86, R64 ;  /* 0x000000569440723c */ /* 0x040fe20000041840 */
[----:B------:R-:W1:Y:S01]  /*14a60*/  LDSM.16.MT88.4 R84, [R203+0x3800] ;  /* 0x00380000cb54783b */ /* 0x000e620000004200 */
[----:B------:R-:W3:Y:S10]  /*14a70*/  MUFU.EX2 R153, R241 ;  /* 0x000000f100997308 */ /* 0x000ef40000000800 */
[----:B------:R-:W4:Y:S01]  /*14a80*/  MUFU.EX2 R152, R245 ;  /* 0x000000f500987308 */ /* 0x000f220000000800 */
[C---:B-1----:R-:W-:Y:S07]  /*14a90*/  HMMA.16816.F32.BF16 R68, R148.reuse, R84, R68 ;  /* 0x000000549444723c */ /* 0x042fee0000041844 */
[----:B------:R-:W-:Y:S01]  /*14aa0*/  F2FP.BF16.PACK_AB R84, R3, R15 ;  /* 0x0000000f0354723e */ /* 0x000fe200000010ff */
[----:B------:R-:W-:Y:S01]  /*14ab0*/  HMMA.16816.F32.BF16 R72, R148, R86, R72 ;  /* 0x000000569448723c */ /* 0x000fe20000041848 */
[----:B------:R-:W1:Y:S03]  /*14ac0*/  MUFU.EX2 R15, R210 ;  /* 0x000000d2000f7308 */ /* 0x000e660000000800 */
[----:B------:R-:W-:Y:S03]  /*14ad0*/  F2FP.BF16.PACK_AB R85, R115, R249 ;  /* 0x000000f97355723e */ /* 0x000fe600000010ff */
[----:B------:R-:W-:Y:S02]  /*14ae0*/  F2FP.BF16.PACK_AB R86, R92, R93 ;  /* 0x0000005d5c56723e */ /* 0x000fe400000010ff */
[----:B------:R-:W5:Y:S02]  /*14af0*/  LDSM.16.MT88.4 R92, [R202+0x800] ;  /* 0x00080000ca5c783b */ /* 0x000f640000004200 */
[----:B------:R-:W1:Y:S01]  /*14b00*/  MUFU.EX2 R3, R175 ;  /* 0x000000af00037308 */ /* 0x000e620000000800 */
[----:B------:R-:W-:Y:S02]  /*14b10*/  F2FP.BF16.PACK_AB R87, R247, R248 ;  /* 0x000000f8f757723e */ /* 0x000fe400000010ff */
[----:B--2---:R-:W-:Y:S02]  /*14b20*/  F2FP.BF16.PACK_AB R148, R113, R114 ;  /* 0x000000727194723e */ /* 0x004fe400000010ff */
[----:B---3--:R-:W-:Y:S02]  /*14b30*/  F2FP.BF16.PACK_AB R149, R153, R154 ;  /* 0x0000009a9995723e */ /* 0x008fe400000010ff */
[----:B----4-:R-:W-:Y:S01]  /*14b40*/  F2FP.BF16.PACK_AB R151, R5, R152 ;  /* 0x000000980597723e */ /* 0x010fe200000010ff */
[C---:B------:R-:W-:Y:S02]  /*14b50*/  HMMA.16816.F32.BF16 R8, R84.reuse, R88, R8 ;  /* 0x000000585408723c */ /* 0x040fe40000041808 */
[----:B------:R-:W2:Y:S03]  /*14b60*/  MUFU.EX2 R175, R161 ;  /* 0x000000a100af7308 */ /* 0x000ea60000000800 */
[----:B-1----:R-:W-:Y:S03]  /*14b70*/  FADD.FTZ R2, R15, R2 ;  /* 0x000000020f027221 */ /* 0x002fe60000010000 */
[C---:B------:R-:W-:Y:S01]  /*14b80*/  HMMA.16816.F32.BF16 R16, R84.reuse, R90, R16 ;  /* 0x0000005a5410723c */ /* 0x040fe20000041810 */
[----:B------:R-:W1:Y:S03]  /*14b90*/  LDSM.16.MT88.4 R88, [R204+0x800] ;  /* 0x00080000cc58783b */ /* 0x000e660000004200 */
[----:B------:R-:W-:Y:S01]  /*14ba0*/  MUFU.EX2 R161, R171 ;  /* 0x000000ab00a17308 */ /* 0x000fe20000000800 */
[----:B------:R-:W-:Y:S04]  /*14bb0*/  FADD.FTZ R2, R3, R2 ;  /* 0x0000000203027221 */ /* 0x000fe80000010000 */
[----:B------:R-:W-:Y:S04]  /*14bc0*/  FADD.FTZ R2, R97, R2 ;  /* 0x0000000261027221 */ /* 0x000fe80000010000 */
[C---:B------:R-:W-:Y:S01]  /*14bd0*/  FADD.FTZ R2, R96.reuse, R2 ;  /* 0x0000000260027221 */ /* 0x040fe20000010000 */
[C---:B-----5:R-:W-:Y:S08]  /*14be0*/  HMMA.16816.F32.BF16 R20, R84.reuse, R92, R20 ;  /* 0x0000005c5414723c */ /* 0x060ff00000041814 */
[C---:B------:R-:W-:Y:S01]  /*14bf0*/  HMMA.16816.F32.BF16 R24, R84.reuse, R94, R24 ;  /* 0x0000005e5418723c */ /* 0x040fe20000041818 */
[----:B------:R-:W3:Y:S07]  /*14c00*/  LDSM.16.MT88.4 R92, [R203+0x800] ;  /* 0x00080000cb5c783b */ /* 0x000eee0000004200 */
[C---:B-1----:R-:W-:Y:S08]  /*14c10*/  HMMA.16816.F32.BF16 R28, R84.reuse, R88, R28 ;  /* 0x00000058541c723c */ /* 0x042ff0000004181c */
[C---:B------:R-:W-:Y:S01]  /*14c20*/  HMMA.16816.F32.BF16 R32, R84.reuse, R90, R32 ;  /* 0x0000005a5420723c */ /* 0x040fe20000041820 */
[----:B------:R-:W1:Y:S07]  /*14c30*/  LDSM.16.MT88.4 R88, [R201+0x4000] ;  /* 0x00400000c958783b */ /* 0x000e6e0000004200 */
[C---:B---3--:R-:W-:Y:S08]  /*14c40*/  HMMA.16816.F32.BF16 R36, R84.reuse, R92, R36 ;  /* 0x0000005c5424723c */ /* 0x048ff00000041824 */
        /* <DEDUP_REMOVED lines=12> */
[----:B------:R-:W-:Y:S01]  /*14d10*/  HMMA.16816.F32.BF16 R72, R84, R94, R72 ;  /* 0x0000005e5448723c */ /* 0x000fe20000041848 */
[----:B------:R-:W3:Y:S06]  /*14d20*/  LDSM.16.MT88.4 R92, [R202+0x1000] ;  /* 0x00100000ca5c783b */ /* 0x000eec0000004200 */
[----:B------:R-:W-:Y:S02]  /*14d30*/  F2FP.BF16.PACK_AB R86, R96, R97 ;  /* 0x000000616056723e */ /* 0x000fe400000010ff */
[----:B------:R-:W4:Y:S03]  /*14d40*/  LDSM.16.MT88.4 R96, [R204+0x1000] ;  /* 0x00100000cc60783b */ /* 0x000f260000004200 */
[----:B------:R-:W-:Y:S02]  /*14d50*/  F2FP.BF16.PACK_AB R84, R3, R15 ;  /* 0x0000000f0354723e */ /* 0x000fe400000010ff */
[----:B--2---:R-:W-:Y:S01]  /*14d60*/  F2FP.BF16.PACK_AB R85, R174, R175 ;  /* 0x000000afae55723e */ /* 0x004fe200000010ff */
[----:B------:R-:W2:Y:S01]  /*14d70*/  MUFU.EX2 R15, R223 ;  /* 0x000000df000f7308 */ /* 0x000ea20000000800 */
[----:B------:R-:W-:Y:S07]  /*14d80*/  F2FP.BF16.PACK_AB R87, R168, R170 ;  /* 0x000000aaa857723e */ /* 0x000fee00000010ff */
[C---:B-1----:R-:W-:Y:S02]  /*14d90*/  HMMA.16816.F32.BF16 R8, R84.reuse, R88, R8 ;  /* 0x000000585408723c */ /* 0x042fe40000041808 */
[----:B------:R-:W1:Y:S06]  /*14da0*/  MUFU.EX2 R3, R222 ;  /* 0x000000de00037308 */ /* 0x000e6c0000000800 */
[C---:B------:R-:W-:Y:S01]  /*14db0*/  HMMA.16816.F32.BF16 R16, R84.reuse, R90, R16 ;  /* 0x0000005a5410723c */ /* 0x040fe20000041810 */
[----:B------:R-:W5:Y:S03]  /*14dc0*/  LDSM.16.MT88.4 R88, [R203+0x1000] ;  /* 0x00100000cb58783b */ /* 0x000f660000004200 */
[----:B--2---:R-:W-:Y:S04]  /*14dd0*/  FADD.FTZ R2, R15, R2 ;  /* 0x000000020f027221 */ /* 0x004fe80000010000 */
[C---:B---3--:R-:W-:Y:S08]  /*14de0*/  HMMA.16816.F32.BF16 R20, R84.reuse, R92, R20 ;  /* 0x0000005c5414723c */ /* 0x048ff00000041814 */
[C---:B------:R-:W-:Y:S01]  /*14df0*/  HMMA.16816.F32.BF16 R24, R84.reuse, R94, R24 ;  /* 0x0000005e5418723c */ /* 0x040fe20000041818 */
[----:B------:R-:W2:Y:S03]  /*14e00*/  LDSM.16.MT88.4 R92, [R201+0x4800] ;  /* 0x00480000c95c783b */ /* 0x000ea60000004200 */
[----:B-1----:R-:W-:Y:S04]  /*14e10*/  FADD.FTZ R2, R3, R2 ;  /* 0x0000000203027221 */ /* 0x002fe80000010000 */
[C---:B----4-:R-:W-:Y:S04]  /*14e20*/  HMMA.16816.F32.BF16 R28, R84.reuse, R96, R28 ;  /* 0x00000060541c723c */ /* 0x050fe8000004181c */
[----:B------:R-:W-:Y:S04]  /*14e30*/  FADD.FTZ R2, R105, R2 ;  /* 0x0000000269027221 */ /* 0x000fe80000010000 */
[C---:B------:R-:W-:Y:S01]  /*14e40*/  HMMA.16816.F32.BF16 R32, R84.reuse, R98, R32 ;  /* 0x000000625420723c */ /* 0x040fe20000041820 */
[----:B------:R-:W1:Y:S03]  /*14e50*/  LDSM.16.MT88.4 R96, [R202+0x4800] ;  /* 0x00480000ca60783b */ /* 0x000e660000004200 */
[----:B------:R-:W-:Y:S04]  /*14e60*/  FADD.FTZ R2, R104, R2 ;  /* 0x0000000268027221 */ /* 0x000fe80000010000 */
[C---:B-----5:R-:W-:Y:S08]  /*14e70*/  HMMA.16816.F32.BF16 R36, R84.reuse, R88, R36 ;  /* 0x000000585424723c */ /* 0x060ff00000041824 */
        /* <DEDUP_REMOVED lines=19> */
[----:B------:R-:W4:Y:S07]  /*14fb0*/  LDSM.16.MT88.4 R84, [R204+0x1800] ;  /* 0x00180000cc54783b */ /* 0x000f2e0000004200 */
        /* <DEDUP_REMOVED lines=10> */
[C---:B------:R-:W-:Y:S04]  /*15060*/  FADD.FTZ R2, R108.reuse, R2 ;  /* 0x000000026c027221 */ /* 0x040fe80000010000 */
        /* <DEDUP_REMOVED lines=35> */
[----:B------:R-:W1:Y:S03]  /*152a0*/  LDSM.16.MT88.4 R104, [R204+0x5800] ;  /* 0x00580000cc68783b */ /* 0x000e660000004200 */
[----:B------:R-:W-:Y:S04]  /*152b0*/  FADD.FTZ R2, R114, R2 ;  /* 0x0000000272027221 */ /* 0x000fe80000010000 */
[C---:B----4-:R-:W-:Y:S04]  /*152c0*/  HMMA.16816.F32.BF16 R28, R84.reuse, R100, R28 ;  /* 0x00000064541c723c */ /* 0x050fe8000004181c */
[----:B------:R-:W-:Y:S04]  /*152d0*/  FADD.FTZ R2, R113, R2 ;  /* 0x0000000271027221 */ /* 0x000fe80000010000 */
[C---:B------:R-:W-:Y:S01]  /*152e0*/  HMMA.16816.F32.BF16 R32, R84.reuse, R102, R32 ;  /* 0x000000665420723c */ /* 0x040fe20000041820 */
[----:B------:R-:W4:Y:S03]  /*152f0*/  LDSM.16.MT88.4 R100, [R203+0x5800] ;  /* 0x00580000cb64783b */ /* 0x000f260000004200 */
[----:B------:R-:W-:Y:S04]  /*15300*/  FADD.FTZ R2, R112, R2 ;  /* 0x0000000270027221 */ /* 0x000fe80000010000 */
[C---:B------:R-:W-:Y:S07]  /*15310*/  HMMA.16816.F32.BF16 R36, R84.reuse, R88, R36 ;  /* 0x000000585424723c */ /* 0x040fee0000041824 */
[----:B------:R-:W-:Y:S01]  /*15320*/  F2FP.BF16.PACK_AB R88, R108, R109 ;  /* 0x0000006d6c58723e */ /* 0x000fe200000010ff */
[C---:B------:R-:W-:Y:S01]  /*15330*/  HMMA.16816.F32.BF16 R40, R84.reuse, R90, R40 ;  /* 0x0000005a5428723c */ /* 0x040fe20000041828 */
[----:B------:R-:W-:Y:S03]  /*15340*/  LDSM.16.MT88.4 R108, [R202+0x6000] ;  /* 0x00600000ca6c783b */ /* 0x000fe60000004200 */
[----:B------:R-:W-:Y:S03]  /*15350*/  F2FP.BF16.PACK_AB R89, R157, R158 ;  /* 0x0000009e9d59723e */ /* 0x000fe600000010ff */
[----:B------:R-:W-:Y:S01]  /*15360*/  F2FP.BF16.PACK_AB R90, R3, R15 ;  /* 0x0000000f035a723e */ /* 0x000fe200000010ff */
[C---:B--2---:R-:W-:Y:S01]  /*15370*/  HMMA.16816.F32.BF16 R44, R84.reuse, R92, R44 ;  /* 0x0000005c542c723c */ /* 0x044fe2000004182c */
[----:B------:R-:W2:Y:S03]  /*15380*/  MUFU.EX2 R15, R246 ;  /* 0x000000f6000f7308 */ /* 0x000ea60000000800 */
[----:B------:R-:W-:Y:S01]  /*15390*/  F2FP.BF16.PACK_AB R91, R155, R156 ;  /* 0x0000009c9b5b723e */ /* 0x000fe200000010ff */
[----:B------:R-:W-:Y:S03]  /*153a0*/  FADD.FTZ R3, R121, R120 ;  /* 0x0000007879037221 */ /* 0x000fe60000010000 */
[C---:B------:R-:W-:Y:S01]  /*153b0*/  HMMA.16816.F32.BF16 R48, R84.reuse, R94, R48 ;  /* 0x0000005e5430723c */ /* 0x040fe20000041830 */
[----:B------:R-:W5:Y:S07]  /*153c0*/  LDSM.16.MT88.4 R92, [R201+0x2800] ;  /* 0x00280000c95c783b */ /* 0x000f6e0000004200 */
[C---:B---3--:R-:W-:Y:S08]  /*153d0*/  HMMA.16816.F32.BF16 R52, R84.reuse, R96, R52 ;  /* 0x000000605434723c */ /* 0x048ff00000041834 */
[C---:B------:R-:W-:Y:S01]  /*153e0*/  HMMA.16816.F32.BF16 R56, R84.reuse, R98, R56 ;  /* 0x000000625438723c */ /* 0x040fe20000041838 */
[----:B------:R-:W3:Y:S03]  /*153f0*/  LDSM.16.MT88.4 R96, [R202+0x2800] ;  /* 0x00280000ca60783b */ /* 0x000ee60000004200 */
[C---:B--2---:R-:W-:Y:S01]  /*15400*/  F2FP.BF16.PACK_AB R150, R15.reuse, R112 ;  /* 0x000000700f96723e */ /* 0x044fe200000010ff */
[----:B------:R-:W-:Y:S02]  /*15410*/  FADD.FTZ R232, R15, R2 ;  /* 0x000000020fe87221 */ /* 0x000fe40000010000 */
[----:B------:R-:W-:Y:S01]  /*15420*/  FADD.FTZ R2, R122, R3 ;  /* 0x000000037a027221 */ /* 0x000fe20000010000 */
[C---:B-1----:R-:W-:Y:S04]  /*15430*/  HMMA.16816.F32.BF16 R60, R84.reuse, R104, R60 ;  /* 0x00000068543c723c */ /* 0x042fe8000004183c */
        /* <DEDUP_REMOVED lines=9> */
[C---:B-----5:R-:W-:Y:S01]  /*154d0*/  HMMA.16816.F32.BF16 R8, R88.reuse, R92, R8 ;  /* 0x0000005c5808723c */ /* 0x060fe20000041808 */
        /* <DEDUP_REMOVED lines=50> */
[C---:B------:R-:W-:Y:S08]  /*15800*/  HMMA.16816.F32.BF16 R120, R148.reuse, R116, R28 ;  /* 0x000000749478723c */ /* 0x040ff0000004181c */
        /* <DEDUP_REMOVED lines=13> */
.L_x_443:
        /* <DEDUP_REMOVED lines=8> */
.L_x_541:
[----:B------:R-:W-:Y:S01]  /*15960*/  FSETP.NE.FTZ.AND P1, PT, R8, RZ, PT ;  /* 0x000000ff0800720b */ /* 0x000fe20003f35000 */
[----:B------:R-:W-:Y:S01]  /*15970*/  CS2R R2, SRZ ;  /* 0x0000000000027805 */ /* 0x000fe2000001ff00 */
[----:B--23--:R-:W-:Y:S01]  /*15980*/  FADD.FTZ R4, R9, R4 ;  /* 0x0000000409047221 */ /* 0x00cfe20000010000 */
[----:B------:R-:W-:Y:S02]  /*15990*/  MOV R27, 0xff800000 ;  /* 0xff800000001b7802 */ /* 0x000fe40000000f00 */
[----:B------:R-:W-:-:S02]  /*159a0*/  MOV R26, 0xff800000 ;  /* 0xff800000001a7802 */ /* 0x000fc40000000f00 */
[----:B------:R-:W-:-:S06]  /*159b0*/  FSETP.NE.FTZ.AND P0, PT, R4, RZ, PT ;  /* 0x000000ff0400720b */ /* 0x000fcc0003f15000 */
[----:B------:R-:W1:Y:S08]  /*159c0*/  @P1 MUFU.RCP R3, R8 ;  /* 0x0000000800031308 */ /* 0x000e700000001000 */
[----:B------:R2:W3:Y:S01]  /*159d0*/  @P1 MUFU.LG2 R10, R8 ;  /* 0x00000008000a1308 */ /* 0x0004e20000000c00 */
[----:B-1----:R-:W-:-:S07]  /*159e0*/  FMUL.FTZ R50, R3, R92 ;  /* 0x0000005c03327220 */ /* 0x002fce0000410000 */
[----:B------:R-:W1:Y:S01]  /*159f0*/  @P0 MUFU.RCP R2, R4 ;  /* 0x0000000400020308 */ /* 0x000e620000001000 */
[C---:B------:R-:W-:Y:S02]  /*15a00*/  FMUL.FTZ R51, R3.reuse, R93 ;  /* 0x0000005d03337220 */ /* 0x040fe40000410000 */
[C---:B------:R-:W-:Y:S02]  /*15a10*/  FMUL.FTZ R54, R3.reuse, R136 ;  /* 0x0000008803367220 */ /* 0x040fe40000410000 */
[C---:B------:R-:W-:Y:S02]  /*15a20*/  FMUL.FTZ R55, R3.reuse, R137 ;  /* 0x0000008903377220 */ /* 0x040fe40000410000 */
[C---:B------:R-:W-:Y:S01]  /*15a30*/  FMUL.FTZ R30, R3.reuse, R132 ;  /* 0x00000084031e7220 */ /* 0x040fe20000410000 */
[----:B--2---:R-:W-:Y:S01]  /*15a40*/  @P1 MOV R8, 0x3f317218 ;  /* 0x3f31721800081802 */ /* 0x004fe20000000f00 */
        /* <DEDUP_REMOVED lines=28> */
[----:B---3--:R-:W-:Y:S02]  /*15c10*/  @P1 FMUL.FTZ R10, R10, 0.69314718246459960938 ;  /* 0x3f3172180a0a1820 */ /* 0x008fe40000410000 */
[----:B------:R-:W-:Y:S02]  /*15c20*/  @P1 FMUL.FTZ R8, R8, c[0x0][0x2d0] ;  /* 0x0000b40008081a20 */ /* 0x000fe40000410000 */
[----:B-1----:R-:W-:Y:S02]  /*15c30*/  FMUL.FTZ R96, R2, R138 ;  /* 0x0000008a02607220 */ /* 0x002fe40000410000 */
[----:B------:R-:W-:Y:S01]  /*15c40*/  @P1 FFMA.FTZ R27, R8, R6, R10 ;  /* 0x00000006081b1223 */ /* 0x000fe2000001000a */
[----:B------:R-:W-:Y:S01]  /*15c50*/  MOV R6, 0x1 ;  /* 0x0000000100067802 */ /* 0x000fe20000000f00 */
[----:B------:R-:W-:-:S02]  /*15c60*/  FMUL.FTZ R97, R2, R139 ;  /* 0x0000008b02617220 */ /* 0x000fc40000410000 */
[C---:B------:R-:W-:Y:S02]  /*15c70*/  FMUL.FTZ R68, R2.reuse, R134 ;  /* 0x0000008602447220 */ /* 0x040fe40000410000 */
[C---:B------:R-:W-:Y:S02]  /*15c80*/  FMUL.FTZ R69, R2.reuse, R135 ;  /* 0x0000008702457220 */ /* 0x040fe40000410000 */
[C---:B------:R-:W-:Y:S01]  /*15c90*/  FMUL.FTZ R56, R2.reuse, R130 ;  /* 0x0000008202387220 */ /* 0x040fe20000410000 */
[----:B--2---:R-:W-:Y:S01]  /*15ca0*/  @P0 MOV R4, 0x3f317218 ;  /* 0x3f31721800040802 */ /* 0x004fe20000000f00 */
        /* <DEDUP_REMOVED lines=28> */
[----:B------:R-:W-:Y:S01]  /*15e70*/  FMUL.FTZ R67, R2, R75 ;  /* 0x0000004b02437220 */ /* 0x000fe20000410000 */
[----:B------:R-:W-:Y:S01]  /*15e80*/  PRMT R2, R6, 0x7610, R2 ;  /* 0x0000761006027816 */ /* 0x000fe20000000002 */
[----:B------:R-:W-:Y:S02]  /*15e90*/  @P0 FFMA.FTZ R26, R4, R5, R3 ;  /* 0x00000005041a0223 */ /* 0x000fe40000010003 */
.L_x_393:
[----:B------:R2:W5:Y:S04]  /*15ea0*/  LDL R6, [R1+0x20] ;  /* 0x0000200001067983 */ /* 0x0005680000100800 */
[----:B------:R-:W3:Y:S01]  /*15eb0*/  S2R R3, SR_TID.X ;  /* 0x0000000000037919 */ /* 0x000ee20000002100 */
[----:B------:R-:W-:Y:S01]  /*15ec0*/  BSSY B0, `(.L_x_460) ;  /* 0x0000011000007945 */ /* 0x000fe20003800000 */
[----:B---3--:R-:W-:-:S13]  /*15ed0*/  LOP3.LUT P0, RZ, R3, 0xff, RZ, 0xc0, !PT ;  /* 0x000000ff03ff7812 */ /* 0x008fda000780c0ff */
[----:B------:R-:W-:Y:S05]  /*15ee0*/  @P0 BRA `(.L_x_461) ;  /* 0x000000e000000947 */ /* 0x000fea0003800000 */
[----:B-12---:R-:W1:Y:S01]  /*15ef0*/  S2R R5, SR_LANEID ;  /* 0x0000000000057919 */ /* 0x006e620000000000 */
[----:B------:R-:W-:Y:S01]  /*15f00*/  VOTEU.ANY UR5, UPT, PT ;  /* 0x0000000000057886 */ /* 0x000fe200038e0100 */
[----:B------:R-:W-:Y:S01]  /*15f10*/  IMAD.MOV.U32 R8, RZ, RZ, c[0x0][0x560] ;  /* 0x00015800ff087624 */ /* 0x000fe200078e00ff */
[----:B------:R-:W1:Y:S01]  /*15f20*/  FLO.U32 R4, UR5 ;  /* 0x0000000500047d00 */ /* 0x000e6200080e0000 */
[----:B------:R-:W-:-:S07]  /*15f30*/  IMAD.MOV.U32 R9, RZ, RZ, c[0x0][0x564] ;  /* 0x00015900ff097624 */ /* 0x000fce00078e00ff */
[----:B------:R-:W2:Y:S01]  /*15f40*/  POPC R3, UR5 ;  /* 0x0000000500037d09 */ /* 0x000ea20008000000 */
[----:B-1----:R-:W-:-:S13]  /*15f50*/  ISETP.EQ.U32.AND P0, PT, R4, R5, PT ;  /* 0x000000050400720c */ /* 0x002fda0003f02070 */
[----:B--2---:R-:W2:Y:S04]  /*15f60*/  @P0 ATOMG.E.ADD.STRONG.GPU PT, R3, [R8.64], R3 ;  /* 0x00000003080309a8 */ /* 0x004ea800081ee1c8 */
[----:B------:R-:W1:Y:S04]  /*15f70*/  S2R R5, SR_LTMASK ;  /* 0x0000000000057919 */ /* 0x000e680000003900 */
[----:B--2---:R1:W2:Y:S02]  /*15f80*/  SHFL.IDX PT, R4, R3, R4, 0x1f ;  /* 0x00001f0403047589 */ /* 0x0042a400000e0000 */
[----:B-1----:R-:W-:-:S06]  /*15f90*/  LOP3.LUT R3, R5, UR5, RZ, 0xc0, !PT ;  /* 0x0000000505037c12 */ /* 0x002fcc000f8ec0ff */
[----:B------:R-:W2:Y:S02]  /*15fa0*/  POPC R3, R3 ;  /* 0x0000000300037309 */ /* 0x000ea40000000000 */
[----:B--2--5:R-:W-:-:S05]  /*15fb0*/  IADD3 R6, R4, c[0x0][0xc], R3 ;  /* 0x0000030004067a10 */ /* 0x024fca0007ffe003 */
[----:B------:R1:W-:Y:S02]  /*15fc0*/  STL [R1+0x20], R6 ;  /* 0x0000200601007387 */ /* 0x0003e40000100800 */
.L_x_461:
[----:B--2---:R-:W-:Y:S05]  /*15fd0*/  BSYNC B0 ;  /* 0x0000000000007941 */ /* 0x004fea0003800000 */
.L_x_460:
[----:B------:R-:W-:Y:S01]  /*15fe0*/  PRMT R2, R2, 0x9910, RZ ;  /* 0x0000991002027816 */ /* 0x000fe200000000ff */
[----:B------:R-:W-:Y:S01]  /*15ff0*/  BSSY B1, `(.L_x_462) ;  /* 0x00002bf000017945 */ /* 0x000fe20003800000 */
[----:B-----5:R-:W-:Y:S02]  /*16000*/  IMAD.MOV.U32 R74, RZ, RZ, R6 ;  /* 0x000000ffff4a7224 */ /* 0x020fe400078e0006 */
[----:B------:R-:W-:-:S13]  /*16010*/  ISETP.NE.AND P0, PT, R2, RZ, PT ;  /* 0x000000ff0200720c */ /* 0x000fda0003f05270 */
[----:B------:R-:W-:Y:S05]  /*16020*/  @!P0 BRA `(.L_x_463) ;  /* 0x0000206000008947 */ /* 0x000fea0003800000 */
[----:B-1----:R-:W2:Y:S04]  /*16030*/  LDL R10, [R1+0x88] ;  /* 0x00008800010a7983 */ /* 0x002ea80000100800 */
[----:B------:R-:W3:Y:S04]  /*16040*/  LDL R18, [R1+0x8c] ;  /* 0x00008c0001127983 */ /* 0x000ee80000100800 */
[----:B------:R-:W4:Y:S04]  /*16050*/  LDL R6, [R1+0x94] ;  /* 0x0000940001067983 */ /* 0x000f280000100800 */
[----:B------:R-:W4:Y:S04]  /*16060*/  LDL R17, [R1+0x90] ;  /* 0x0000900001117983 */ /* 0x000f280000100800 */
[----:B------:R-:W4:Y:S04]  /*16070*/  LDL R9, [R1+0xa4] ;  /* 0x0000a40001097983 */ /* 0x000f280000100800 */
[----:B------:R-:W4:Y:S04]  /*16080*/  LDL R8, [R1+0x9c] ;  /* 0x00009c0001087983 */ /* 0x000f280000100800 */
        /* <DEDUP_REMOVED lines=8> */
[----:B------:R-:W4:Y:S04]  /*16110*/  LDL.LU R15, [R1+0x30] ;  /* 0x00003000010f7983 */ /* 0x000f280000300800 */
[----:B--2---:R1:W-:Y:S04]  /*16120*/  STS [R10+0x80], R2 ;  /* 0x000080020a007388 */ /* 0x0043e80000000800 */
[----:B------:R2:W-:Y:S04]  /*16130*/  STS [R10+0x480], R3 ;  /* 0x000480030a007388 */ /* 0x0005e80000000800 */
[----:B---3--:R3:W-:Y:S01]  /*16140*/  STS [R18], R4 ;  /* 0x0000000412007388 */ /* 0x0087e20000000800 */
[----:B-1----:R-:W-:-:S02]  /*16150*/  F2FP.BF16.PACK_AB R2, R69, R68 ;  /* 0x000000444502723e */ /* 0x002fc400000010ff */
[----:B--2---:R-:W-:-:S03]  /*16160*/  F2FP.BF16.PACK_AB R3, R33, R32 ;  /* 0x000000202103723e */ /* 0x004fc600000010ff */
[----:B------:R1:W-:Y:S01]  /*16170*/  STS [R18+0x400], R2 ;  /* 0x0004000212007388 */ /* 0x0003e20000000800 */
[----:B---3--:R-:W-:-:S03]  /*16180*/  F2FP.BF16.PACK_AB R4, R57, R56 ;  /* 0x000000383904723e */ /* 0x008fc600000010ff */
[----:B----4-:R2:W-:Y:S04]  /*16190*/  STS [R6+0x80], R3 ;  /* 0x0000800306007388 */ /* 0x0105e80000000800 */
[----:B------:R3:W-:Y:S01]  /*161a0*/  STS [R6+0x480], R4 ;  /* 0x0004800406007388 */ /* 0x0007e20000000800 */
[----:B-1----:R-:W-:Y:S02]  /*161b0*/  F2FP.BF16.PACK_AB R2, R35, R34 ;  /* 0x000000222302723e */ /* 0x002fe400000010ff */
[----:B--2---:R-:W-:-:S03]  /*161c0*/  F2FP.BF16.PACK_AB R3, R105, R104 ;  /* 0x000000686903723e */ /* 0x004fc600000010ff */
[----:B------:R1:W-:Y:S01]  /*161d0*/  STS [R17], R2 ;  /* 0x0000000211007388 */ /* 0x0003e20000000800 */
[----:B---3--:R-:W-:-:S03]  /*161e0*/  F2FP.BF16.PACK_AB R4, R37, R36 ;  /* 0x000000242504723e */ /* 0x008fc600000010ff */
[----:B------:R2:W-:Y:S04]  /*161f0*/  STS [R17+0x400], R3 ;  /* 0x0004000311007388 */ /* 0x0005e80000000800 */
[----:B------:R3:W-:Y:S01]  /*16200*/  STS [R9+0x80], R4 ;  /* 0x0000800409007388 */ /* 0x0007e20000000800 */
        /* <DEDUP_REMOVED lines=8> */
[----:B------:R1:W-:Y:S01]  /*16290*/  STS [R16+0x80], R2 ;  /* 0x0000800210007388 */ /* 0x0003e20000000800 */
        /* <DEDUP_REMOVED lines=10> */
[----:B--2---:R-:W2:Y:S01]  /*16340*/  LDL.LU R10, [R1+0x34] ;  /* 0x00003400010a7983 */ /* 0x004ea20000300800 */
        /* <DEDUP_REMOVED lines=8> */
[----:B------:R-:W-:Y:S04]  /*163d0*/  STS [R17+0x4000], R3 ;  /* 0x0040000311007388 */ /* 0x000fe80000000800 */
[----:B------:R1:W-:Y:S01]  /*163e0*/  STS [R17+0x4400], R2 ;  /* 0x0044000211007388 */ /* 0x0003e20000000800 */
[----:B----4-:R-:W-:Y:S02]  /*163f0*/  F2FP.BF16.PACK_AB R5, R91, R90 ;  /* 0x0000005a5b05723e */ /* 0x010fe400000010ff */
[----:B------:R-:W-:Y:S01]  /*16400*/  F2FP.BF16.PACK_AB R4, R65, R64 ;  /* 0x000000404104723e */ /* 0x000fe200000010ff */
[----:B------:R-:W3:Y:S01]  /*16410*/  LDL.LU R6, [R1+0x40] ;  /* 0x0000400001067983 */ /* 0x000ee20000300800 */
[----:B------:R-:W-:Y:S02]  /*16420*/  ISETP.NE.U32.AND P0, PT, RZ, c[0x0][0x508], PT ;  /* 0x00014200ff007a0c */ /* 0x000fe40003f05070 */
[----:B-1----:R-:W-:-:S02]  /*16430*/  F2FP.BF16.PACK_AB R2, R93, R92 ;  /* 0x0000005c5d02723e */ /* 0x002fc400000010ff */
[----:B------:R-:W-:-:S03]  /*16440*/  F2FP.BF16.PACK_AB R3, R87, R86 ;  /* 0x000000565703723e */ /* 0x000fc600000010ff */
[----:B------:R1:W-:Y:S04]  /*16450*/  STS [R9+0x4080], R2 ;  /* 0x0040800209007388 */ /* 0x0003e80000000800 */
[----:B------:R4:W-:Y:S04]  /*16460*/  STS [R9+0x4480], R5 ;  /* 0x0044800509007388 */ /* 0x0009e80000000800 */
[----:B------:R-:W-:Y:S04]  /*16470*/  STS [R8+0x4000], R4 ;  /* 0x0040000408007388 */ /* 0x000fe80000000800 */
[----:B------:R4:W-:Y:S01]  /*16480*/  STS [R8+0x4400], R3 ;  /* 0x0044000308007388 */ /* 0x0009e20000000800 */
[----:B-1----:R-:W-:-:S05]  /*16490*/  F2FP.BF16.PACK_AB R2, R53, R52 ;  /* 0x000000343502723e */ /* 0x002fca00000010ff */
[----:B------:R1:W-:Y:S01]  /*164a0*/  STS [R16+0x4080], R2 ;  /* 0x0040800210007388 */ /* 0x0003e20000000800 */
[----:B----4-:R-:W-:Y:S02]  /*164b0*/  F2FP.BF16.PACK_AB R5, R67, R66 ;  /* 0x000000424305723e */ /* 0x010fe400000010ff */
[----:B------:R-:W-:-:S05]  /*164c0*/  F2FP.BF16.PACK_AB R3, R71, R70 ;  /* 0x000000464703723e */ /* 0x000fca00000010ff */
[----:B------:R4:W-:Y:S01]  /*164d0*/  STS [R16+0x4480], R3 ;  /* 0x0044800310007388 */ /* 0x0009e20000000800 */
[----:B------:R-:W-:Y:S02]  /*164e0*/  ISETP.NE.AND.EX P2, PT, RZ, c[0x0][0x50c], PT, P0 ;  /* 0x00014300ff007a0c */ /* 0x000fe40003f45300 */
[----:B-1----:R-:W-:-:S05]  /*164f0*/  F2FP.BF16.PACK_AB R2, R29, R28 ;  /* 0x0000001c1d02723e */ /* 0x002fca00000010ff */
[----:B------:R-:W-:Y:S04]  /*16500*/  STS [R11+0x4000], R2 ;  /* 0x004000020b007388 */ /* 0x000fe80000000800 */
[----:B------:R1:W-:Y:S04]  /*16510*/  STS [R11+0x4400], R5 ;  /* 0x004400050b007388 */ /* 0x0003e80000000800 */
[----:B------:R-:W-:Y:S01]  /*16520*/  BAR.SYNC.DEFER_BLOCKING 0x1, 0x100 ;  /* 0x0044000000007b1d */ /* 0x000fe20000010000 */
[----:B------:R-:W-:-:S04]  /*16530*/  ISETP.NE.U32.AND P3, PT, RZ, c[0x0][0x500], PT ;  /* 0x00014000ff007a0c */ /* 0x000fc80003f65070 */
[----:B------:R-:W-:Y:S02]  /*16540*/  ISETP.NE.AND.EX P3, PT, RZ, c[0x0][0x504], PT, P3 ;  /* 0x00014100ff007a0c */ /* 0x000fe40003f65330 */
[C---:B------:R-:W-:Y:S02]  /*16550*/  @P2 IADD3 R8, P0, R15.reuse, c[0x0][0x508], RZ ;  /* 0x000142000f082a10 */ /* 0x040fe40007f1e0ff */
[----:B------:R-:W-:Y:S01]  /*16560*/  IADD3 R4, P1, R15, c[0x0][0x500], RZ ;  /* 0x000140000f047a10 */ /* 0x000fe20007f3e0ff */
[----:B------:R-:W-:Y:S02]  /*16570*/  IMAD.MOV.U32 R18, RZ, RZ, c[0x0][0x388] ;  /* 0x0000e200ff127624 */ /* 0x000fe400078e00ff */
[----:B----4-:R-:W-:Y:S01]  /*16580*/  IMAD.MOV.U32 R3, RZ, RZ, RZ ;  /* 0x000000ffff037224 */ /* 0x010fe200078e00ff */
[C---:B--2---:R-:W-:Y:S02]  /*16590*/  @P2 IADD3.X R9, R10.reuse, c[0x0][0x50c], RZ, P0, !PT ;  /* 0x000143000a092a10 */ /* 0x044fe400007fe4ff */
[----:B-1----:R-:W-:-:S03]  /*165a0*/  IADD3.X R5, R10, c[0x0][0x504], RZ, P1, !PT ;  /* 0x000141000a057a10 */ /* 0x002fc60000ffe4ff */
[----:B------:R1:W5:Y:S04]  /*165b0*/  @P2 LDG.E R18, [R8.64] ;  /* 0x0000000808122981 */ /* 0x000368000c1e1900 */
[----:B------:R1:W5:Y:S01]  /*165c0*/  @P3 LDG.E R3, [R4.64] ;  /* 0x0000000804033981 */ /* 0x000362000c1e1900 */
[----:B---3--:R-:W-:-:S04]  /*165d0*/  ISETP.NE.AND P0, PT, R6, RZ, PT ;  /* 0x000000ff0600720c */ /* 0x008fc80003f05270 */
[----:B------:R-:W-:Y:S01]  /*165e0*/  SEL R2, R6, c[0x0][0x3d4], P0 ;  /* 0x0000f50006027a07 */ /* 0x000fe20000000000 */
[----:B------:R-:W-:Y:S05]  /*165f0*/  @P2 BRA `(.L_x_464) ;  /* 0x0000004000002947 */ /* 0x000fea0003800000 */
[----:B-1----:R-:W-:Y:S05]  /*16600*/  @!P3 BRA `(.L_x_464) ;  /* 0x000000300000b947 */ /* 0x002fea0003800000 */
[----:B-----5:R1:W2:Y:S04]  /*16610*/  LDG.E R18, [R4.64] ;  /* 0x0000000804127981 */ /* 0x0202a8000c1e1900 */
[----:B-1----:R-:W2:Y:S02]  /*16620*/  LDG.E R4, [R4.64+0x4] ;  /* 0x0000040804047981 */ /* 0x002ea4000c1e1900 */
[----:B--2---:R-:W-:Y:S02]  /*16630*/  IADD3 R18, -R18, R4, RZ ;  /* 0x0000000412127210 */ /* 0x004fe40007ffe1ff */
.L_x_464:
[----:B-1----:R-:W2:Y:S04]  /*16640*/  LDL.LU R8, [R1+0x38] ;  /* 0x0000380001087983 */ /* 0x002ea80000300800 */
[----:B------:R-:W3:Y:S04]  /*16650*/  LDL R6, [R1+0x100] ;  /* 0x0001000001067983 */ /* 0x000ee80000100800 */
[----:B------:R-:W4:Y:S04]  /*16660*/  LDL.LU R4, [R1+0x3c] ;  /* 0x00003c0001047983 */ /* 0x000f280000300800 */
[----:B------:R-:W3:Y:S04]  /*16670*/  LDL.LU R5, [R1+0x28] ;  /* 0x0000280001057983 */ /* 0x000ee80000300800 */
[----:B------:R-:W3:Y:S04]  /*16680*/  LDL R44, [R1+0x24] ;  /* 0x00002400012c7983 */ /* 0x000ee80000100800 */
[----:B------:R-:W3:Y:S04]  /*16690*/  LDL R19, [R1+0x44] ;  /* 0x0000440001137983 */ /* 0x000ee80000100800 */
[----:B------:R-:W3:Y:S01]  /*166a0*/  LDL R45, [R1+0xfc] ;  /* 0x0000fc00012d7983 */ /* 0x000ee20000100800 */
[----:B------:R-:W-:Y:S01]  /*166b0*/  IMAD.MOV.U32 R15, RZ, RZ, 0x368 ;  /* 0x00000368ff0f7424 */ /* 0x000fe200078e00ff */
[----:B------:R-:W-:-:S04]  /*166c0*/  ISETP.GT.AND P2, PT, R2, 0x1, PT ;  /* 0x000000010200780c */ /* 0x000fc80003f44270 */
[----:B------:R-:W-:-:S04]  /*166d0*/  SEL R15, R15, 0x328, P2 ;  /* 0x000003280f0f7807 */ /* 0x000fc80001000000 */
[----:B------:R-:W1:Y:S08]  /*166e0*/  LDC.64 R10, c[0x0][R15+0x170] ;  /* 0x00005c000f0a7b82 */ /* 0x000e700000000a00 */
[----:B------:R-:W1:Y:S08]  /*166f0*/  LDC.64 R20, c[0x0][R15+0x168] ;  /* 0x00005a000f147b82 */ /* 0x000e700000000a00 */
[----:B------:R1:W1:Y:S08]  /*16700*/  LDC.64 R24, c[0x0][R15+0x178] ;  /* 0x00005e000f187b82 */ /* 0x0002700000000a00 */
[----:B------:R1:W1:Y:S01]  /*16710*/  LDC.64 R22, c[0x0][R15+0x160] ;  /* 0x000058000f167b82 */ /* 0x0002620000000a00 */
[----:B------:R-:W-:Y:S01]  /*16720*/  IMAD.MOV.U32 R2, RZ, RZ, c[0x0][0x4e8] ;  /* 0x00013a00ff027624 */ /* 0x000fe200078e00ff */
[----:B------:R-:W-:-:S04]  /*16730*/  ISETP.NE.U32.AND P0, PT, RZ, c[0x0][0x500], PT ;  /* 0x00014000ff007a0c */ /* 0x000fc80003f05070 */
[----:B------:R-:W-:Y:S02]  /*16740*/  ISETP.NE.AND P3, PT, R2, 0x1, PT ;  /* 0x000000010200780c */ /* 0x000fe40003f65270 */
[----:B------:R-:W-:Y:S01]  /*16750*/  ISETP.NE.AND.EX P0, PT, RZ, c[0x0][0x504], PT, P0 ;  /* 0x00014100ff007a0c */ /* 0x000fe20003f05300 */
[----:B------:R-:W1:Y:S03]  /*16760*/  S2R R75, SR_TID.X ;  /* 0x00000000004b7919 */ /* 0x000e660000002100 */
[----:B--2---:R-:W-:Y:S02]  /*16770*/  SEL R2, R8, RZ, !P0 ;  /* 0x000000ff08027207 */ /* 0x004fe40004000000 */
[----:B----4-:R-:W-:-:S03]  /*16780*/  SEL R8, R4, RZ, !P0 ;  /* 0x000000ff04087207 */ /* 0x010fc60004000000 */
[----:B-1----:R-:W-:Y:S01]  /*16790*/  IMAD R4, R11, R2, RZ ;  /* 0x000000020b047224 */ /* 0x002fe200078e02ff */
[----:B---3--:R-:W-:Y:S01]  /*167a0*/  LOP3.LUT R5, R5, 0xffff, RZ, 0xc0, !PT ;  /* 0x0000ffff05057812 */ /* 0x008fe200078ec0ff */
[----:B------:R-:W-:Y:S02]  /*167b0*/  IMAD R6, R44, 0x80, R6 ;  /* 0x000000802c067824 */ /* 0x000fe400078e0206 */
[----:B------:R-:W-:Y:S02]  /*167c0*/  IMAD R17, R10, R8, R4 ;  /* 0x000000080a117224 */ /* 0x000fe400078e0204 */
[----:B------:R-:W-:-:S04]  /*167d0*/  @P3 IMAD.HI.U32 R16, R6, c[0x0][0x4ec], RZ ;  /* 0x00013b0006103a27 */ /* 0x000fc800078e00ff */
[----:B------:R-:W-:-:S04]  /*167e0*/  IMAD.WIDE.U32 R8, R10, R2, RZ ;  /* 0x000000020a087225 */ /* 0x000fc800078e00ff */
[----:B------:R-:W-:-:S04]  /*167f0*/  IMAD.WIDE.U32 R10, R20, R5, RZ ;  /* 0x00000005140a7225 */ /* 0x000fc800078e00ff */
[----:B------:R-:W-:Y:S01]  /*16800*/  IMAD.MOV.U32 R4, RZ, RZ, R6 ;  /* 0x000000ffff047224 */ /* 0x000fe200078e0006 */
[----:B------:R-:W-:Y:S01]  /*16810*/  @P3 SHF.R.U32.HI R4, RZ, c[0x0][0x4f0], R16 ;  /* 0x00013c00ff043a19 */ /* 0x000fe20000011610 */
[----:B------:R-:W-:Y:S01]  /*16820*/  IMAD R15, R21, R5, RZ ;  /* 0x00000005150f7224 */ /* 0x000fe200078e02ff */
[----:B------:R-:W-:Y:S01]  /*16830*/  SEL R16, R19, RZ, P2 ;  /* 0x000000ff13107207 */ /* 0x000fe20001000000 */
[----:B------:R-:W-:Y:S01]  /*16840*/  IMAD.IADD R19, R9, 0x1, R17 ;  /* 0x0000000109137824 */ /* 0x000fe200078e0211 */
[----:B-----5:R-:W-:Y:S01]  /*16850*/  IADD3 R20, P1, P0, R8, R10, R3 ;  /* 0x0000000a08147210 */ /* 0x020fe2000783e003 */
[----:B------:R-:W-:Y:S01]  /*16860*/  IMAD.IADD R8, R11, 0x1, R15 ;  /* 0x000000010b087824 */ /* 0x000fe200078e020f */
[----:B------:R-:W-:Y:S01]  /*16870*/  SHF.R.S32.HI R15, RZ, 0x1f, R3 ;  /* 0x0000001fff0f7819 */ /* 0x000fe20000011403 */
[----:B------:R-:W-:Y:S02]  /*16880*/  IMAD R17, R25, R16, RZ ;  /* 0x0000001019117224 */ /* 0x000fe400078e02ff */
[----:B------:R-:W-:-:S02]  /*16890*/  IMAD.MOV R9, RZ, RZ, -R4 ;  /* 0x000000ffff097224 */ /* 0x000fc400078e0a04 */
        /* <DEDUP_REMOVED lines=14> */
[----:B------:R-:W-:Y:S01]  /*16980*/  SHF.R.S32.HI R21, RZ, 0x1f, R75 ;  /* 0x0000001fff157819 */ /* 0x000fe2000001144b */
[----:B------:R-:W-:Y:S01]  /*16990*/  IMAD.IADD R4, R9, 0x1, R4 ;  /* 0x0000000109047824 */ /* 0x000fe200078e0204 */
[C---:B------:R-:W-:Y:S02]  /*169a0*/  LEA R10, P0, R8.reuse, R10, 0x2 ;  /* 0x0000000a080a7211 */ /* 0x040fe400078010ff */
[----:B------:R-:W-:Y:S02]  /*169b0*/  SEL R11, R11, c[0x0][0x454], P2 ;  /* 0x000115000b0b7a07 */ /* 0x000fe40001000000 */
[----:B------:R-:W-:Y:S02]  /*169c0*/  LEA.HI R21, R21, R75, RZ, 0x5 ;  /* 0x0000004b15157211 */ /* 0x000fe400078f28ff */
[----:B------:R-:W-:Y:S02]  /*169d0*/  LEA.HI.X R8, R8, R11, R4, 0x2, P0 ;  /* 0x0000000b08087211 */ /* 0x000fe400000f1404 */
[----:B------:R-:W-:Y:S01]  /*169e0*/  LOP3.LUT R21, R21, 0xffffffe0, RZ, 0xc0, !PT ;  /* 0xffffffe015157812 */ /* 0x000fe200078ec0ff */
[----:B------:R-:W-:Y:S04]  /*169f0*/  SHFL.IDX PT, R16, R10, RZ, 0x1c1f ;  /* 0x001c1fff0a107589 */ /* 0x000fe800000e0000 */
[----:B------:R-:W1:Y:S01]  /*16a00*/  SHFL.IDX PT, R17, R8, RZ, 0x1c1f ;  /* 0x001c1fff08117589 */ /* 0x000e6200000e0000 */
[----:B------:R-:W-:-:S03]  /*16a10*/  IMAD.IADD R21, R75, 0x1, -R21 ;  /* 0x000000014b157824 */ /* 0x000fc600078e0a15 */
[----:B------:R-:W-:Y:S01]  /*16a20*/  SHFL.IDX PT, R10, R10, 0x1, 0x1c1f ;  /* 0x003c1f000a0a7f89 */ /* 0x000fe200000e0000 */
[----:B------:R-:W-:-:S03]  /*16a30*/  IMAD R4, R18, c[0x0][0x4e8], RZ ;  /* 0x00013a0012047a24 */ /* 0x000fc600078e02ff */
[----:B------:R2:W3:Y:S01]  /*16a40*/  SHFL.IDX PT, R11, R8, 0x1, 0x1c1f ;  /* 0x003c1f00080b7f89 */ /* 0x0004e200000e0000 */
[----:B------:R-:W-:Y:S01]  /*16a50*/  LOP3.LUT P0, RZ, R21, 0x3, RZ, 0xc0, !PT ;  /* 0x0000000315ff7812 */ /* 0x000fe2000780c0ff */
[----:B--2---:R-:W-:-:S05]  /*16a60*/  IMAD R8, R44, 0x80, R45 ;  /* 0x000000802c087824 */ /* 0x004fca00078e022d */
[C---:B------:R-:W-:Y:S02]  /*16a70*/  IADD3 R9, R8.reuse, 0x8, RZ ;  /* 0x0000000808097810 */ /* 0x040fe40007ffe0ff */
[-C--:B------:R-:W-:Y:S02]  /*16a80*/  ISETP.GE.OR P1, PT, R8, R4.reuse, P0 ;  /* 0x000000040800720c */ /* 0x080fe40000726670 */
[----:B------:R-:W-:-:S11]  /*16a90*/  ISETP.GE.OR P0, PT, R9, R4, P0 ;  /* 0x000000040900720c */ /* 0x000fd60000706670 */
[----:B-1----:R1:W-:Y:S01]  /*16aa0*/  @!P1 ST.E [R16.64], R27 ;  /* 0x0000001b10009985 */ /* 0x0023e2000c101908 */
[----:B------:R-:W-:-:S03]  /*16ab0*/  ISETP.GE.AND P1, PT, R9, R4, PT ;  /* 0x000000040900720c */ /* 0x000fc60003f26270 */
[----:B---3--:R1:W-:Y:S01]  /*16ac0*/  @!P0 ST.E [R10.64], R26 ;  /* 0x0000001a0a008985 */ /* 0x0083e2000c101908 */
[----:B------:R-:W-:Y:S02]  /*16ad0*/  ISETP.GE.AND P0, PT, R8, R4, PT ;  /* 0x000000040800720c */ /* 0x000fe40003f06270 */
[----:B------:R-:W-:Y:S01]  /*16ae0*/  P2R R18, PR, RZ, 0x2 ;  /* 0x00000002ff127803 */ /* 0x000fe20000000000 */
[----:B------:R-:W-:Y:S05]  /*16af0*/  @P2 BRA `(.L_x_465) ;  /* 0x0000067000002947 */ /* 0x000fea0003800000 */
[----:B------:R-:W-:Y:S01]  /*16b00*/  IMAD R15, R15, c[0x0][0x3a0], RZ ;  /* 0x0000e8000f0f7a24 */ /* 0x000fe200078e02ff */
[----:B------:R-:W-:Y:S01]  /*16b10*/  LEA R6, R44, R0, 0x7 ;  /* 0x000000002c067211 */ /* 0x000fe200078e38ff */
[C---:B------:R-:W-:Y:S01]  /*16b20*/  IMAD.WIDE.U32 R8, R3.reuse, c[0x0][0x3a0], RZ ;  /* 0x0000e80003087a25 */ /* 0x040fe200078e00ff */
[----:B-1----:R-:W-:Y:S01]  /*16b30*/  SHF.R.S32.HI R10, RZ, 0x1f, R2 ;  /* 0x0000001fff0a7819 */ /* 0x002fe20000011402 */
[----:B------:R1:W2:Y:S02]  /*16b40*/  LDS.128 R20, [R213+0x80] ;  /* 0x00008000d5147984 */ /* 0x0002a40000000c00 */
[----:B------:R-:W-:-:S02]  /*16b50*/  IMAD R3, R3, c[0x0][0x3a4], R15 ;  /* 0x0000e90003037a24 */ /* 0x000fc400078e020f */
[----:B------:R-:W-:Y:S01]  /*16b60*/  @P3 IMAD.HI.U32 R11, R6, c[0x0][0x4ec], RZ ;  /* 0x00013b00060b3a27 */ /* 0x000fe200078e00ff */
[----:B------:R1:W3:Y:S02]  /*16b70*/  LDS.128 R28, [R213+0x1080] ;  /* 0x00108000d51c7984 */ /* 0x0002e40000000c00 */
[----:B------:R-:W-:Y:S01]  /*16b80*/  IADD3 R9, R9, R3, RZ ;  /* 0x0000000309097210 */ /* 0x000fe20007ffe0ff */
[----:B------:R-:W-:Y:S01]  /*16b90*/  IMAD R10, R10, c[0x0][0x3f0], RZ ;  /* 0x0000fc000a0a7a24 */ /* 0x000fe200078e02ff */
[----:B------:R1:W4:Y:S01]  /*16ba0*/  LDS.128 R36, [R213+0x2080] ;  /* 0x00208000d5247984 */ /* 0x0003220000000c00 */
[----:B------:R-:W-:Y:S02]  /*16bb0*/  MOV R3, R6 ;  /* 0x0000000600037202 */ /* 0x000fe40000000f00 */
[----:B------:R-:W-:Y:S01]  /*16bc0*/  IMAD.WIDE.U32 R8, R5, c[0x0][0x3e8], R8 ;  /* 0x0000fa0005087a25 */ /* 0x000fe200078e0008 */
[----:B------:R1:W1:Y:S01]  /*16bd0*/  LDS.128 R48, [R213+0x3080] ;  /* 0x00308000d5307984 */ /* 0x0002620000000c00 */
[----:B------:R-:W-:-:S02]  /*16be0*/  @P3 SHF.R.U32.HI R3, RZ, c[0x0][0x4f0], R11 ;  /* 0x00013c00ff033a19 */ /* 0x000fc4000001160b */
[----:B------:R-:W-:Y:S01]  /*16bf0*/  IMAD R9, R5, c[0x0][0x3ec], R9 ;  /* 0x0000fb0005097a24 */ /* 0x000fe200078e0209 */
[----:B------:R1:W1:Y:S01]  /*16c00*/  LDS.128 R16, [R213+0x4080] ;  /* 0x00408000d5107984 */ /* 0x0002620000000c00 */
[C---:B------:R-:W-:Y:S01]  /*16c10*/  IMAD R10, R2.reuse, c[0x0][0x3f4], R10 ;  /* 0x0000fd00020a7a24 */ /* 0x040fe200078e020a */
[----:B------:R-:W-:Y:S01]  /*16c20*/  SHF.R.S32.HI R5, RZ, 0x1f, R3 ;  /* 0x0000001fff057819 */ /* 0x000fe20000011403 */
[----:B------:R-:W-:Y:S01]  /*16c30*/  IMAD.WIDE.U32 R8, R2, c[0x0][0x3f0], R8 ;  /* 0x0000fc0002087a25 */ /* 0x000fe200078e0008 */
[----:B------:R1:W1:Y:S01]  /*16c40*/  LDS.128 R24, [R213+0x5080] ;  /* 0x00508000d5187984 */ /* 0x0002620000000c00 */
[----:B------:R-:W-:-:S03]  /*16c50*/  IADD3 R2, -R3, RZ, RZ ;  /* 0x000000ff03027210 */ /* 0x000fc60007ffe1ff */
[----:B------:R1:W1:Y:S01]  /*16c60*/  LDS.128 R32, [R213+0x6080] ;  /* 0x00608000d5207984 */ /* 0x0002620000000c00 */
[----:B------:R-:W-:Y:S01]  /*16c70*/  IADD3 R9, R9, R10, RZ ;  /* 0x0000000a09097210 */ /* 0x000fe20007ffe0ff */
[----:B------:R-:W-:Y:S02]  /*16c80*/  IMAD R10, R5, c[0x0][0x3e0], RZ ;  /* 0x0000f800050a7a24 */ /* 0x000fe400078e02ff */
[----:B------:R1:W1:Y:S01]  /*16c90*/  LDS.128 R40, [R213+0x7080] ;  /* 0x00708000d5287984 */ /* 0x0002620000000c00 */
        /* <DEDUP_REMOVED lines=9> */
[----:B------:R-:W-:Y:S02]  /*16d30*/  IADD3 R3, R3, R5, RZ ;  /* 0x0000000503037210 */ /* 0x000fe40007ffe0ff */
[----:B------:R-:W-:Y:S02]  /*16d40*/  LEA R5, R44, R81, 0x7 ;  /* 0x000000512c057211 */ /* 0x000fe400078e38ff */
[----:B------:R-:W-:Y:S01]  /*16d50*/  LEA.HI.X R6, R2, c[0x0][0x384], R3, 0x1, P0 ;  /* 0x0000e10002067a11 */ /* 0x000fe200000f0c03 */
[----:B------:R-:W-:Y:S05]  /*16d60*/  BRA.DIV ~URZ, `(.L_x_466) ;  /* 0x00003b227f007947 */ /* 0x000fea000b800000 */
[----:B--234-:R2:W3:Y:S02]  /*16d70*/  SHFL.IDX PT, R11, R6, RZ, 0x181f ;  /* 0x00181fff060b7589 */ /* 0x01c4e400000e0000 */
.L_x_542:
[----:B------:R-:W-:Y:S05]  /*16d80*/  BRA.DIV ~URZ, `(.L_x_467) ;  /* 0x00003b727f007947 */ /* 0x000fea000b800000 */
[----:B------:R4:W2:Y:S02]  /*16d90*/  SHFL.IDX PT, R2, R10, RZ, 0x181f ;  /* 0x00181fff0a027589 */ /* 0x0008a400000e0000 */
.L_x_543:
[----:B------:R-:W-:Y:S01]  /*16da0*/  ISETP.GE.AND P0, PT, R5, R4, PT ;  /* 0x000000040500720c */ /* 0x000fe20003f06270 */
[----:B------:R-:W-:-:S12]  /*16db0*/  BSSY B0, `(.L_x_468) ;  /* 0x000000a000007945 */ /* 0x000fd80003800000 */
[----:B------:R-:W-:Y:S05]  /*16dc0*/  @P0 BRA `(.L_x_469) ;  /* 0x0000008000000947 */ /* 0x000fea0003800000 */
[----:B------:R-:W-:Y:S02]  /*16dd0*/  ISETP.GE.AND P1, PT, R76, c[0x0][0x3c8], PT ;  /* 0x0000f2004c007a0c */ /* 0x000fe40003f26270 */
[----:B------:R-:W-:-:S11]  /*16de0*/  ISETP.GE.AND P0, PT, R212, c[0x0][0x3c8], PT ;  /* 0x0000f200d4007a0c */ /* 0x000fd60003f06270 */
[-C--:B--2---:R-:W-:Y:S02]  /*16df0*/  @!P1 LEA R8, P3, R76, R2.reuse, 0x1 ;  /* 0x000000024c089211 */ /* 0x084fe400078608ff */
[----:B------:R-:W-:Y:S02]  /*16e00*/  @!P0 LEA R2, P2, R212, R2, 0x1 ;  /* 0x00000002d4028211 */ /* 0x000fe400078408ff */
[-C--:B---3--:R-:W-:Y:S02]  /*16e10*/  @!P1 LEA.HI.X R9, R76, R11.reuse, R77, 0x1, P3 ;  /* 0x0000000b4c099211 */ /* 0x088fe400018f0c4d */
[----:B------:R-:W-:-:S03]  /*16e20*/  @!P0 LEA.HI.X R3, R212, R11, R231, 0x1, P2 ;  /* 0x0000000bd4038211 */ /* 0x000fc600010f0ce7 */
[----:B------:R2:W-:Y:S04]  /*16e30*/  @!P1 ST.E.128 [R8.64], R20 ;  /* 0x0000001408009985 */ /* 0x0005e8000c101d08 */
[----:B-1----:R2:W-:Y:S02]  /*16e40*/  @!P0 ST.E.128 [R2.64], R16 ;  /* 0x0000001002008985 */ /* 0x0025e4000c101d08 */
.L_x_469:
[----:B------:R-:W-:Y:S05]  /*16e50*/  BSYNC B0 ;  /* 0x0000000000007941 */ /* 0x000fea0003800000 */
.L_x_468:
[----:B------:R-:W-:Y:S05]  /*16e60*/  BRA.DIV ~URZ, `(.L_x_470) ;  /* 0x00003b027f007947 */ /* 0x000fea000b800000 */
[----:B---3--:R3:W4:Y:S04]  /*16e70*/  SHFL.IDX PT, R11, R6, 0x1, 0x181f ;  /* 0x00381f00060b7f89 */ /* 0x00872800000e0000 */
[----:B--2---:R3:W2:Y:S02]  /*16e80*/  SHFL.IDX PT, R2, R10, 0x1, 0x181f ;  /* 0x00381f000a027f89 */ /* 0x0046a400000e0000 */
.L_x_544:
[----:B------:R-:W-:Y:S01]  /*16e90*/  IADD3 R3, R5, 0x20, RZ ;  /* 0x0000002005037810 */ /* 0x000fe20007ffe0ff */
[----:B------:R-:W-:Y:S03]  /*16ea0*/  BSSY B0, `(.L_x_471) ;  /* 0x000000b000007945 */ /* 0x000fe60003800000 */
[----:B------:R-:W-:-:S13]  /*16eb0*/  ISETP.GE.AND P0, PT, R3, R4, PT ;  /* 0x000000040300720c */ /* 0x000fda0003f06270 */
[----:B------:R-:W-:Y:S05]  /*16ec0*/  @P0 BRA `(.L_x_472) ;  /* 0x0000008000000947 */ /* 0x000fea0003800000 */
[----:B------:R-:W-:Y:S02]  /*16ed0*/  ISETP.GE.AND P1, PT, R76, c[0x0][0x3c8], PT ;  /* 0x0000f2004c007a0c */ /* 0x000fe40003f26270 */
[----:B------:R-:W-:-:S11]  /*16ee0*/  ISETP.GE.AND P0, PT, R212, c[0x0][0x3c8], PT ;  /* 0x0000f200d4007a0c */ /* 0x000fd60003f06270 */
[-C--:B--2---:R-:W-:Y:S02]  /*16ef0*/  @!P1 LEA R8, P3, R76, R2.reuse, 0x1 ;  /* 0x000000024c089211 */ /* 0x084fe400078608ff */
[----:B------:R-:W-:Y:S02]  /*16f00*/  @!P0 LEA R2, P2, R212, R2, 0x1 ;  /* 0x00000002d4028211 */ /* 0x000fe400078408ff */
[-C--:B----4-:R-:W-:Y:S02]  /*16f10*/  @!P1 LEA.HI.X R9, R76, R11.reuse, R77, 0x1, P3 ;  /* 0x0000000b4c099211 */ /* 0x090fe400018f0c4d */
[----:B------:R-:W-:-:S03]  /*16f20*/  @!P0 LEA.HI.X R3, R212, R11, R231, 0x1, P2 ;  /* 0x0000000bd4038211 */ /* 0x000fc600010f0ce7 */
[----:B------:R2:W-:Y:S04]  /*16f30*/  @!P1 ST.E.128 [R8.64], R28 ;  /* 0x0000001c08009985 */ /* 0x0005e8000c101d08 */
[----:B-1----:R2:W-:Y:S02]  /*16f40*/  @!P0 ST.E.128 [R2.64], R24 ;  /* 0x0000001802008985 */ /* 0x0025e4000c101d08 */
.L_x_472:
[----:B------:R-:W-:Y:S05]  /*16f50*/  BSYNC B0 ;  /* 0x0000000000007941 */ /* 0x000fea0003800000 */
.L_x_471:
[----:B------:R-:W-:Y:S05]  /*16f60*/  BRA.DIV ~URZ, `(.L_x_473) ;  /* 0x00003ad27f007947 */ /* 0x000fea000b800000 */
[----:B----4-:R4:W3:Y:S02]  /*16f70*/  SHFL.IDX PT, R11, R6, 0x2, 0x181f ;  /* 0x00581f00060b7f89 */ /* 0x0108e400000e0000 */
.L_x_545:
[----:B------:R-:W-:Y:S05]  /*16f80*/  BRA.DIV ~URZ, `(.L_x_474) ;  /* 0x00003b227f007947 */ /* 0x000fea000b800000 */
[----:B--2---:R2:W4:Y:S02]  /*16f90*/  SHFL.IDX PT, R2, R10, 0x2, 0x181f ;  /* 0x00581f000a027f89 */ /* 0x00452400000e0000 */
.L_x_546:
[----:B------:R-:W-:Y:S01]  /*16fa0*/  IADD3 R3, R5, 0x40, RZ ;  /* 0x0000004005037810 */ /* 0x000fe20007ffe0ff */
[----:B------:R-:W-:Y:S03]  /*16fb0*/  BSSY B0, `(.L_x_475) ;  /* 0x000000b000007945 */ /* 0x000fe60003800000 */
[----:B------:R-:W-:-:S13]  /*16fc0*/  ISETP.GE.AND P0, PT, R3, R4, PT ;  /* 0x000000040300720c */ /* 0x000fda0003f06270 */
[----:B------:R-:W-:Y:S05]  /*16fd0*/  @P0 BRA `(.L_x_476) ;  /* 0x0000008000000947 */ /* 0x000fea0003800000 */
[----:B------:R-:W-:Y:S02]  /*16fe0*/  ISETP.GE.AND P1, PT, R76, c[0x0][0x3c8], PT ;  /* 0x0000f2004c007a0c */ /* 0x000fe40003f26270 */
[----:B------:R-:W-:-:S11]  /*16ff0*/  ISETP.GE.AND P0, PT, R212, c[0x0][0x3c8], PT ;  /* 0x0000f200d4007a0c */ /* 0x000fd60003f06270 */
[-C--:B----4-:R-:W-:Y:S02]  /*17000*/  @!P1 LEA R8, P3, R76, R2.reuse, 0x1 ;  /* 0x000000024c089211 */ /* 0x090fe400078608ff */
[----:B------:R-:W-:Y:S02]  /*17010*/  @!P0 LEA R2, P2, R212, R2, 0x1 ;  /* 0x00000002d4028211 */ /* 0x000fe400078408ff */
[-C--:B---3--:R-:W-:Y:S02]  /*17020*/  @!P1 LEA.HI.X R9, R76, R11.reuse, R77, 0x1, P3 ;  /* 0x0000000b4c099211 */ /* 0x088fe400018f0c4d */
[----:B------:R-:W-:-:S03]  /*17030*/  @!P0 LEA.HI.X R3, R212, R11, R231, 0x1, P2 ;  /* 0x0000000bd4038211 */ /* 0x000fc600010f0ce7 */
[----:B------:R3:W-:Y:S04]  /*17040*/  @!P1 ST.E.128 [R8.64], R36 ;  /* 0x0000002408009985 */ /* 0x0007e8000c101d08 */
[----:B-1----:R3:W-:Y:S02]  /*17050*/  @!P0 ST.E.128 [R2.64], R32 ;  /* 0x0000002002008985 */ /* 0x0027e4000c101d08 */
.L_x_476:
[----:B------:R-:W-:Y:S05]  /*17060*/  BSYNC B0 ;  /* 0x0000000000007941 */ /* 0x000fea0003800000 */
.L_x_475:
[----:B------:R-:W-:Y:S05]  /*17070*/  BRA.DIV ~URZ, `(.L_x_477) ;  /* 0x00003aa27f007947 */ /* 0x000fea000b800000 */
[----:B---3--:R3:W2:Y:S04]  /*17080*/  SHFL.IDX PT, R8, R6, 0x3, 0x181f ;  /* 0x00781f0006087f89 */ /* 0x0086a800000e0000 */
[----:B----4-:R3:W4:Y:S02]  /*17090*/  SHFL.IDX PT, R6, R10, 0x3, 0x181f ;  /* 0x00781f000a067f89 */ /* 0x01072400000e0000 */
.L_x_547:
[----:B------:R-:W-:-:S04]  /*170a0*/  IADD3 R2, R5, 0x60, RZ ;  /* 0x0000006005027810 */ /* 0x000fc80007ffe0ff */
[----:B------:R-:W-:-:S13]  /*170b0*/  ISETP.GE.AND P0, PT, R2, R4, PT ;  /* 0x000000040200720c */ /* 0x000fda0003f06270 */
[----:B------:R-:W-:Y:S05]  /*170c0*/  @P0 BRA `(.L_x_478) ;  /* 0x00001b1000000947 */ /* 0x000fea0003800000 */
[----:B------:R-:W-:-:S13]  /*170d0*/  ISETP.GE.AND P0, PT, R76, c[0x0][0x3c8], PT ;  /* 0x0000f2004c007a0c */ /* 0x000fda0003f06270 */
[----:B----4-:R-:W-:-:S04]  /*170e0*/  @!P0 LEA R2, P1, R76, R6, 0x1 ;  /* 0x000000064c028211 */ /* 0x010fc800078208ff */
[----:B--2---:R-:W-:-:S05]  /*170f0*/  @!P0 LEA.HI.X R3, R76, R8, R77, 0x1, P1 ;  /* 0x000000084c038211 */ /* 0x004fca00008f0c4d */
[----:B-1----:R1:W-:Y:S01]  /*17100*/  @!P0 ST.E.128 [R2.64], R48 ;  /* 0x0000003002008985 */ /* 0x0023e2000c101d08 */
[----:B------:R-:W-:-:S13]  /*17110*/  ISETP.GE.AND P0, PT, R212, c[0x0][0x3c8], PT ;  /* 0x0000f200d4007a0c */ /* 0x000fda0003f06270 */
[----:B------:R-:W-:Y:S05]  /*17120*/  @P0 BRA `(.L_x_478) ;  /* 0x00001ab000000947 */ /* 0x000fea0003800000 */
[----:B-1----:R-:W-:-:S04]  /*17130*/  LEA R2, P0, R212, R6, 0x1 ;  /* 0x00000006d4027211 */ /* 0x002fc800078008ff */
[----:B------:R-:W-:-:S05]  /*17140*/  LEA.HI.X R3, R212, R8, R231, 0x1, P0 ;  /* 0x00000008d4037211 */ /* 0x000fca00000f0ce7 */
[----:B------:R1:W-:Y:S01]  /*17150*/  ST.E.128 [R2.64], R40 ;  /* 0x0000002802007985 */ /* 0x0003e2000c101d08 */
[----:B------:R-:W-:Y:S05]  /*17160*/  BRA `(.L_x_478) ;  /* 0x00001a7000007947 */ /* 0x000fea0003800000 */
.L_x_465:
[----:B-1----:R-:W2:Y:S01]  /*17170*/  LDL.LU R10, [R1+0x44] ;  /* 0x00004400010a7983 */ /* 0x002ea20000300800 */
[----:B------:R-:W-:Y:S02]  /*17180*/  IMAD R15, R15, c[0x0][0x408], RZ ;  /* 0x000102000f0f7a24 */ /* 0x000fe400078e02ff */
[----:B------:R-:W-:-:S04]  /*17190*/  IMAD.WIDE.U32 R8, R3, c[0x0][0x408], RZ ;  /* 0x0001020003087a25 */ /* 0x000fc800078e00ff */
[----:B------:R-:W-:-:S05]  /*171a0*/  IMAD R3, R3, c[0x0][0x40c], R15 ;  /* 0x0001030003037a24 */ /* 0x000fca00078e020f */
[----:B------:R-:W-:Y:S02]  /*171b0*/  IADD3 R9, R9, R3, RZ ;  /* 0x0000000309097210 */ /* 0x000fe40007ffe0ff */
[----:B------:R-:W-:-:S03]  /*171c0*/  SHF.R.S32.HI R3, RZ, 0x1f, R2 ;  /* 0x0000001fff037819 */ /* 0x000fc60000011402 */
[----:B------:R-:W-:-:S04]  /*171d0*/  IMAD.WIDE.U32 R8, R5, c[0x0][0x438], R8 ;  /* 0x00010e0005087a25 */ /* 0x000fc800078e0008 */
[----:B------:R-:W-:Y:S01]  /*171e0*/  IMAD R3, R3, c[0x0][0x440], RZ ;  /* 0x0001100003037a24 */ /* 0x000fe200078e02ff */
[----:B------:R-:W-:Y:S01]  /*171f0*/  MOV R4, R8 ;  /* 0x0000000800047202 */ /* 0x000fe20000000f00 */
[----:B------:R-:W-:Y:S02]  /*17200*/  IMAD R5, R5, c[0x0][0x43c], R9 ;  /* 0x00010f0005057a24 */ /* 0x000fe400078e0209 */
[----:B------:R-:W-:-:S04]  /*17210*/  @P3 IMAD.HI.U32 R9, R6, c[0x0][0x4ec], RZ ;  /* 0x00013b0006093a27 */ /* 0x000fc800078e00ff */
[C---:B------:R-:W-:Y:S02]  /*17220*/  IMAD R3, R2.reuse, c[0x0][0x444], R3 ;  /* 0x0001110002037a24 */ /* 0x040fe400078e0203 */
[----:B------:R-:W-:Y:S01]  /*17230*/  IMAD.WIDE.U32 R4, R2, c[0x0][0x440], R4 ;  /* 0x0001100002047a25 */ /* 0x000fe200078e0004 */
[----:B------:R-:W-:Y:S02]  /*17240*/  MOV R2, R6 ;  /* 0x0000000600027202 */ /* 0x000fe40000000f00 */
[----:B------:R-:W-:Y:S02]  /*17250*/  @P3 SHF.R.U32.HI R2, RZ, c[0x0][0x4f0], R9 ;  /* 0x00013c00ff023a19 */ /* 0x000fe40000011609 */
        /* <DEDUP_REMOVED lines=19> */
.L_x_548:
[----:B------:R-:W-:Y:S05]  /*17390*/  BRA.DIV ~URZ, `(.L_x_480) ;  /* 0x000038c27f007947 */ /* 0x000fea000b800000 */
[----:B------:R3:W4:Y:S02]  /*173a0*/  SHFL.IDX PT, R2, R5, RZ, 0x1c1f ;  /* 0x001c1fff05027589 */ /* 0x00072400000e0000 */
.L_x_549:
        /* <DEDUP_REMOVED lines=22> */
[----:B------:R-:W-:-:S04]  /*17510*/  @!P1 IMAD.MOV.U32 R3, RZ, RZ, R4 ;  /* 0x000000ffff039224 */ /* 0x000fc800078e0004 */
[----:B------:R-:W-:Y:S01]  /*17520*/  @!P1 IMAD.WIDE R10, R10, 0x4, R2 ;  /* 0x000000040a0a9825 */ /* 0x000fe200078e0202 */
[----:B--2---:R-:W-:Y:S01]  /*17530*/  ISETP.GE.AND P4, PT, R15, c[0x0][0x3c8], PT ;  /* 0x0000f2000f007a0c */ /* 0x004fe20003f86270 */
[----:B------:R-:W2:Y:S04]  /*17540*/  LDL R3, [R1+0x50] ;  /* 0x0000500001037983 */ /* 0x000ea80000100800 */
[----:B------:R3:W-:Y:S01]  /*17550*/  @!P1 ST.E.64 [R10.64], R54 ;  /* 0x000000360a009985 */ /* 0x0007e2000c101b08 */
[----:B------:R-:W-:-:S04]  /*17560*/  @!P0 LEA R8, P2, R25, R2, 0x2 ;  /* 0x0000000219088211 */ /* 0x000fc800078410ff */
[----:B------:R-:W-:Y:S02]  /*17570*/  @!P0 LEA.HI.X R9, R25, R4, R26, 0x2, P2 ;  /* 0x0000000419098211 */ /* 0x000fe400010f141a */
[----:B------:R-:W4:Y:S01]  /*17580*/  LDL R25, [R1+0x58] ;  /* 0x0000580001197983 */ /* 0x000f220000100800 */
[----:B------:R-:W-:-:S03]  /*17590*/  ISETP.GE.AND P2, PT, R22, c[0x0][0x3c8], PT ;  /* 0x0000f20016007a0c */ /* 0x000fc60003f46270 */
[----:B------:R5:W-:Y:S01]  /*175a0*/  @!P0 ST.E.64 [R8.64], R30 ;  /* 0x0000001e08008985 */ /* 0x000be2000c101b08 */
[----:B---3--:R-:W-:-:S03]  /*175b0*/  @!P3 LEA R10, P5, R17, R2, 0x2 ;  /* 0x00000002110ab211 */ /* 0x008fc600078a10ff */
[----:B------:R-:W3:Y:S01]  /*175c0*/  LDL R54, [R1+0xc4] ;  /* 0x0000c40001367983 */ /* 0x000ee20000100800 */
[----:B------:R-:W-:-:S03]  /*175d0*/  @!P3 LEA.HI.X R11, R17, R4, R23, 0x2, P5 ;  /* 0x00000004110bb211 */ /* 0x000fc600028f1417 */
[----:B------:R-:W2:Y:S04]  /*175e0*/  LDL R26, [R1+0xb8] ;  /* 0x0000b800011a7983 */ /* 0x000ea80000100800 */
[----:B------:R-:W2:Y:S01]  /*175f0*/  LDL R17, [R1+0xc8] ;  /* 0x0000c80001117983 */ /* 0x000ea20000100800 */
[----:B-----5:R-:W-:-:S03]  /*17600*/  @!P4 LEA R8, P0, R15, R2, 0x2 ;  /* 0x000000020f08c211 */ /* 0x020fc600078010ff */
[----:B------:R-:W5:Y:S01]  /*17610*/  LDL R31, [R1+0xc0] ;  /* 0x0000c000011f7983 */ /* 0x000f620000100800 */
[----:B------:R-:W-:Y:S02]  /*17620*/  ISETP.GE.AND P1, PT, R19, c[0x0][0x3c8], PT ;  /* 0x0000f20013007a0c */ /* 0x000fe40003f26270 */
[----:B------:R-:W-:Y:S01]  /*17630*/  @!P4 LEA.HI.X R9, R15, R4, R20, 0x2, P0 ;  /* 0x000000040f09c211 */ /* 0x000fe200000f1414 */
[----:B------:R-:W5:Y:S04]  /*17640*/  LDL R23, [R1+0x54] ;  /* 0x0000540001177983 */ /* 0x000f680000100800 */
[----:B------:R-:W5:Y:S04]  /*17650*/  LDL R30, [R1+0xbc] ;  /* 0x0000bc00011e7983 */ /* 0x000f680000100800 */
[----:B------:R-:W5:Y:S04]  /*17660*/  LDL R20, [R1+0x4c] ;  /* 0x00004c0001147983 */ /* 0x000f680000100800 */
[----:B------:R-:W5:Y:S04]  /*17670*/  LDL R15, [R1+0x48] ;  /* 0x00004800010f7983 */ /* 0x000f680000100800 */
[----:B------:R1:W-:Y:S04]  /*17680*/  @!P3 ST.E.64 [R10.64], R32 ;  /* 0x000000200a00b985 */ /* 0x0003e8000c101b08 */
[----:B------:R1:W-:Y:S02]  /*17690*/  @!P4 ST.E.64 [R8.64], R34 ;  /* 0x000000220800c985 */ /* 0x0003e4000c101b08 */
[----:B-1----:R-:W-:-:S02]  /*176a0*/  @!P2 LEA R10, P5, R22, R2, 0x2 ;  /* 0x00000002160aa211 */ /* 0x002fc400078a10ff */
[C---:B------:R-:W-:Y:S02]  /*176b0*/  @!P1 LEA R8, P0, R19.reuse, R2, 0x2 ;  /* 0x0000000213089211 */ /* 0x040fe400078010ff */
[-C--:B------:R-:W-:Y:S02]  /*176c0*/  @!P2 LEA.HI.X R11, R22, R4.reuse, R24, 0x2, P5 ;  /* 0x00000004160ba211 */ /* 0x080fe400028f1418 */
[----:B------:R-:W5:Y:S01]  /*176d0*/  LDL R22, [R1+0xb0] ;  /* 0x0000b00001167983 */ /* 0x000f620000100800 */
[----:B------:R-:W-:-:S03]  /*176e0*/  @!P1 LEA.HI.X R9, R19, R4, R21, 0x2, P0 ;  /* 0x0000000413099211 */ /* 0x000fc600000f1415 */
[----:B------:R-:W5:Y:S04]  /*176f0*/  LDL R24, [R1+0xb4] ;  /* 0x0000b40001187983 */ /* 0x000f680000100800 */
[----:B------:R-:W5:Y:S04]  /*17700*/  LDL R21, [R1+0xac] ;  /* 0x0000ac0001157983 */ /* 0x000f680000100800 */
[----:B------:R-:W5:Y:S01]  /*17710*/  LDL R19, [R1+0xa8] ;  /* 0x0000a80001137983 */ /* 0x000f620000100800 */
[----:B------:R-:W-:Y:S02]  /*17720*/  ISETP.GE.AND P3, PT, R75, c[0x0][0x3c8], PT ;  /* 0x0000f2004b007a0c */ /* 0x000fe40003f66270 */
[----:B------:R-:W-:Y:S01]  /*17730*/  ISETP.GE.AND P4, PT, R16, c[0x0][0x3c8], PT ;  /* 0x0000f20010007a0c */ /* 0x000fe20003f86270 */
[----:B------:R1:W-:Y:S01]  /*17740*/  @!P2 ST.E.64 [R10.64], R36 ;  /* 0x000000240a00a985 */ /* 0x0003e2000c101b08 */
[----:B------:R-:W-:-:S03]  /*17750*/  ISETP.GE.AND P2, PT, R45, c[0x0][0x3c8], PT ;  /* 0x0000f2002d007a0c */ /* 0x000fc60003f46270 */
[----:B------:R1:W-:Y:S01]  /*17760*/  @!P1 ST.E.64 [R8.64], R38 ;  /* 0x0000002608009985 */ /* 0x0003e2000c101b08 */
[----:B------:R-:W-:Y:S02]  /*17770*/  ISETP.GE.AND P1, PT, R44, c[0x0][0x3c8], PT ;  /* 0x0000f2002c007a0c */ /* 0x000fe40003f26270 */
[----:B------:R-:W-:-:S03]  /*17780*/  ISETP.GE.AND P6, PT, R27, c[0x0][0x3c8], PT ;  /* 0x0000f2001b007a0c */ /* 0x000fc60003fc6270 */
[CC--:B-1----:R-:W-:Y:S02]  /*17790*/  @!P3 LEA R10, P5, R75.reuse, R2.reuse, 0x2 ;  /* 0x000000024b0ab211 */ /* 0x0c2fe400078a10ff */
[----:B------:R-:W-:Y:S02]  /*177a0*/  @!P4 LEA R8, P0, R16, R2, 0x2 ;  /* 0x000000021008c211 */ /* 0x000fe400078010ff */
[----:B------:R-:W-:-:S05]  /*177b0*/  @!P3 LEA.HI.X R11, R75, R4, R83, 0x2, P5 ;  /* 0x000000044b0bb211 */ /* 0x000fca00028f1453 */
[----:B------:R1:W-:Y:S01]  /*177c0*/  @!P3 ST.E.64 [R10.64], R40 ;  /* 0x000000280a00b985 */ /* 0x0003e2000c101b08 */
[----:B----4-:R-:W-:Y:S02]  /*177d0*/  ISETP.GE.AND P5, PT, R25, c[0x0][0x3c8], PT ;  /* 0x0000f20019007a0c */ /* 0x010fe40003fa6270 */
[----:B--2---:R-:W-:Y:S02]  /*177e0*/  @!P4 LEA.HI.X R9, R16, R4, R17, 0x2, P0 ;  /* 0x000000041009c211 */ /* 0x004fe400000f1411 */
[----:B------:R-:W-:-:S03]  /*177f0*/  @!P2 LEA R16, P0, R45, R2, 0x2 ;  /* 0x000000022d10a211 */ /* 0x000fc600078010ff */
[----:B------:R2:W-:Y:S01]  /*17800*/  @!P4 ST.E.64 [R8.64], R42 ;  /* 0x0000002a0800c985 */ /* 0x0005e2000c101b08 */
[----:B---3--:R-:W-:Y:S02]  /*17810*/  @!P2 LEA.HI.X R17, R45, R4, R54, 0x2, P0 ;  /* 0x000000042d11a211 */ /* 0x008fe400000f1436 */
[----:B-1----:R-:W-:-:S03]  /*17820*/  @!P6 LEA R10, P0, R27, R2, 0x2 ;  /* 0x000000021b0ae211 */ /* 0x002fc600078010ff */
[----:B------:R1:W-:Y:S01]  /*17830*/  @!P2 ST.E.64 [R16.64], R60 ;  /* 0x0000003c1000a985 */ /* 0x0003e2000c101b08 */
[----:B------:R-:W-:Y:S02]  /*17840*/  ISETP.GE.AND P2, PT, R3, c[0x0][0x3c8], PT ;  /* 0x0000f20003007a0c */ /* 0x000fe40003f46270 */
[----:B-----5:R-:W-:Y:S02]  /*17850*/  ISETP.GE.AND P4, PT, R23, c[0x0][0x3c8], PT ;  /* 0x0000f20017007a0c */ /* 0x020fe40003f86270 */
[----:B------:R-:W-:Y:S02]  /*17860*/  @!P6 LEA.HI.X R11, R27, R4, R30, 0x2, P0 ;  /* 0x000000041b0be211 */ /* 0x000fe400000f141e */
[----:B------:R-:W-:Y:S02]  /*17870*/  ISETP.GE.AND P0, PT, R15, c[0x0][0x3c8], PT ;  /* 0x0000f2000f007a0c */ /* 0x000fe40003f06270 */
[----:B--2---:R-:W-:-:S04]  /*17880*/  @!P1 LEA R8, P3, R44, R2, 0x2 ;  /* 0x000000022c089211 */ /* 0x004fc800078610ff */
[----:B------:R-:W-:-:S05]  /*17890*/  @!P1 LEA.HI.X R9, R44, R4, R31, 0x2, P3 ;  /* 0x000000042c099211 */ /* 0x000fca00018f141f */
[----:B------:R2:W-:Y:S01]  /*178a0*/  @!P1 ST.E.64 [R8.64], R46 ;  /* 0x0000002e08009985 */ /* 0x0005e2000c101b08 */
[----:B------:R-:W-:-:S03]  /*178b0*/  ISETP.GE.AND P1, PT, R20, c[0x0][0x3c8], PT ;  /* 0x0000f20014007a0c */ /* 0x000fc60003f26270 */
[----:B------:R3:W-:Y:S01]  /*178c0*/  @!P6 ST.E.64 [R10.64], R48 ;  /* 0x000000300a00e985 */ /* 0x0007e2000c101b08 */
[-C--:B-1----:R-:W-:Y:S02]  /*178d0*/  @!P4 LEA R16, P6, R23, R2.reuse, 0x2 ;  /* 0x000000021710c211 */ /* 0x082fe400078c10ff */
[----:B--2---:R-:W-:-:S04]  /*178e0*/  @!P5 LEA R8, P3, R25, R2, 0x2 ;  /* 0x000000021908d211 */ /* 0x004fc800078610ff */
[----:B------:R-:W-:Y:S02]  /*178f0*/  @!P5 LEA.HI.X R9, R25, R4, R26, 0x2, P3 ;  /* 0x000000041909d211 */ /* 0x000fe400018f141a */
[----:B---3--:R-:W-:-:S03]  /*17900*/  @!P2 LEA R10, P3, R3, R2, 0x2 ;  /* 0x00000002030aa211 */ /* 0x008fc600078610ff */
[----:B------:R1:W-:Y:S01]  /*17910*/  @!P5 ST.E.64 [R8.64], R50 ;  /* 0x000000320800d985 */ /* 0x0003e2000c101b08 */
[-C--:B------:R-:W-:Y:S02]  /*17920*/  @!P2 LEA.HI.X R11, R3, R4.reuse, R22, 0x2, P3 ;  /* 0x00000004030ba211 */ /* 0x080fe400018f1416 */
[----:B------:R-:W-:-:S05]  /*17930*/  @!P4 LEA.HI.X R17, R23, R4, R24, 0x2, P6 ;  /* 0x000000041711c211 */ /* 0x000fca00030f1418 */
[----:B------:R2:W-:Y:S04]  /*17940*/  @!P4 ST.E.64 [R16.64], R92 ;  /* 0x0000005c1000c985 */ /* 0x0005e8000c101b08 */
[----:B------:R2:W-:Y:S01]  /*17950*/  @!P2 ST.E.64 [R10.64], R64 ;  /* 0x000000400a00a985 */ /* 0x0005e2000c101b08 */
[CC--:B-1----:R-:W-:Y:S02]  /*17960*/  @!P1 LEA R8, P5, R20.reuse, R2.reuse, 0x2 ;  /* 0x0000000214089211 */ /* 0x0c2fe400078a10ff */
[C---:B------:R-:W-:Y:S02]  /*17970*/  @!P0 LEA R2, P3, R15.reuse, R2, 0x2 ;  /* 0x000000020f028211 */ /* 0x040fe400078610ff */
[-C--:B------:R-:W-:Y:S02]  /*17980*/  @!P1 LEA.HI.X R9, R20, R4.reuse, R21, 0x2, P5 ;  /* 0x0000000414099211 */ /* 0x080fe400028f1415 */
[----:B------:R-:W-:-:S03]  /*17990*/  @!P0 LEA.HI.X R3, R15, R4, R19, 0x2, P3 ;  /* 0x000000040f038211 */ /* 0x000fc600018f1413 */
[----:B------:R2:W-:Y:S04]  /*179a0*/  @!P1 ST.E.64 [R8.64], R52 ;  /* 0x0000003408009985 */ /* 0x0005e8000c101b08 */
[----:B------:R2:W-:Y:S02]  /*179b0*/  @!P0 ST.E.64 [R2.64], R28 ;  /* 0x0000001c02008985 */ /* 0x0005e4000c101b08 */
.L_x_482:
[----:B------:R-:W-:Y:S05]  /*179c0*/  BSYNC B0 ;  /* 0x0000000000007941 */ /* 0x000fea0003800000 */
.L_x_481:
[----:B------:R-:W-:Y:S05]  /*179d0*/  BRA.DIV ~URZ, `(.L_x_483) ;  /* 0x000032f27f007947 */ /* 0x000fea000b800000 */
[----:B--2---:R2:W1:Y:S04]  /*179e0*/  SHFL.IDX PT, R4, R6, 0x1, 0x1c1f ;  /* 0x003c1f0006047f89 */ /* 0x00446800000e0000 */
[----:B----4-:R2:W4:Y:S02]  /*179f0*/  SHFL.IDX PT, R2, R5, 0x1, 0x1c1f ;  /* 0x003c1f0005027f89 */ /* 0x01052400000e0000 */
.L_x_550:
[----:B------:R-:W-:-:S13]  /*17a00*/  ISETP.NE.AND P0, PT, R18, RZ, PT ;  /* 0x000000ff1200720c */ /* 0x000fda0003f05270 */
[----:B------:R-:W-:Y:S05]  /*17a10*/  @P0 BRA `(.L_x_478) ;  /* 0x000011c000000947 */ /* 0x000fea0003800000 */
[----:B------:R-:W5:Y:S04]  /*17a20*/  LDL R16, [R1+0x84] ;  /* 0x0000840001107983 */ /* 0x000f680000100800 */
[----:B--2---:R-:W2:Y:S04]  /*17a30*/  LDL R24, [R1+0x80] ;  /* 0x0000800001187983 */ /* 0x004ea80000100800 */
[----:B---3--:R-:W3:Y:S04]  /*17a40*/  LDL R20, [R1+0x7c] ;  /* 0x00007c0001147983 */ /* 0x008ee80000100800 */
[----:B----4-:R-:W4:Y:S04]  /*17a50*/  LDL R19, [R1+0x74] ;  /* 0x0000740001137983 */ /* 0x010f280000100800 */
        /* <DEDUP_REMOVED lines=17> */
[----:B---3--:R-:W-:Y:S02]  /*17b70*/  ISETP.GE.AND P0, PT, R20, c[0x0][0x3c8], PT ;  /* 0x0000f20014007a0c */ /* 0x008fe40003f06270 */
[----:B----4-:R-:W-:-:S07]  /*17b80*/  ISETP.GE.AND P4, PT, R19, c[0x0][0x3c8], PT ;  /* 0x0000f20013007a0c */ /* 0x010fce0003f86270 */
[----:B------:R-:W-:Y:S02]  /*17b90*/  @!P2 IMAD.MOV.U32 R3, RZ, RZ, R4 ;  /* 0x000000ffff03a224 */ /* 0x000fe400078e0004 */
[----:B------:R-:W-:Y:S02]  /*17ba0*/  @!P1 LEA R10, P3, R24, R2, 0x2 ;  /* 0x00000002180a9211 */ /* 0x000fe400078610ff */
[----:B------:R-:W-:Y:S02]  /*17bb0*/  @!P2 IMAD.WIDE R16, R16, 0x4, R2 ;  /* 0x000000041010a825 */ /* 0x000fe400078e0202 */
[----:B------:R-:W-:Y:S02]  /*17bc0*/  @!P1 LEA.HI.X R11, R24, R4, R26, 0x2, P3 ;  /* 0x00000004180b9211 */ /* 0x000fe400018f141a */
[----:B------:R-:W-:Y:S01]  /*17bd0*/  @!P0 LEA R8, P6, R20, R2, 0x2 ;  /* 0x0000000214088211 */ /* 0x000fe200078c10ff */
[----:B------:R-:W-:Y:S01]  /*17be0*/  @!P2 ST.E.64 [R16.64], R96 ;  /* 0x000000601000a985 */ /* 0x000fe2000c101b08 */
[----:B------:R-:W-:-:S02]  /*17bf0*/  ISETP.GE.AND P5, PT, R6, c[0x0][0x3c8], PT ;  /* 0x0000f20006007a0c */ /* 0x000fc40003fa6270 */
[----:B------:R-:W-:Y:S01]  /*17c00*/  @!P0 LEA.HI.X R9, R20, R4, R22, 0x2, P6 ;  /* 0x0000000414098211 */ /* 0x000fe200030f1416 */
[----:B------:R1:W-:Y:S04]  /*17c10*/  @!P1 ST.E.64 [R10.64], R68 ;  /* 0x000000440a009985 */ /* 0x0003e8000c101b08 */
[----:B------:R-:W2:Y:S04]  /*17c20*/  LDL R26, [R1+0x60] ;  /* 0x00006000011a7983 */ /* 0x000ea80000100800 */
[----:B------:R-:W3:Y:S04]  /*17c30*/  LDL R24, [R1+0x58] ;  /* 0x0000580001187983 */ /* 0x000ee80000100800 */
[----:B------:R4:W-:Y:S01]  /*17c40*/  @!P0 ST.E.64 [R8.64], R56 ;  /* 0x0000003808008985 */ /* 0x0009e2000c101b08 */
[----:B------:R-:W-:-:S03]  /*17c50*/  ISETP.GE.AND P3, PT, R15, c[0x0][0x3c8], PT ;  /* 0x0000f2000f007a0c */ /* 0x000fc60003f66270 */
[----:B------:R-:W5:Y:S04]  /*17c60*/  LDL R22, [R1+0x54] ;  /* 0x0000540001167983 */ /* 0x000f680000100800 */
[----:B------:R-:W5:Y:S01]  /*17c70*/  LDL R20, [R1+0x50] ;  /* 0x0000500001147983 */ /* 0x000f620000100800 */
[-C--:B-1----:R-:W-:Y:S02]  /*17c80*/  @!P4 LEA R10, P6, R19, R2.reuse, 0x2 ;  /* 0x00000002130ac211 */ /* 0x082fe400078c10ff */
[----:B------:R-:W-:-:S04]  /*17c90*/  @!P5 LEA R16, P0, R6, R2, 0x2 ;  /* 0x000000020610d211 */ /* 0x000fc800078010ff */
[----:B------:R-:W-:Y:S02]  /*17ca0*/  @!P5 LEA.HI.X R17, R6, R4, R25, 0x2, P0 ;  /* 0x000000040611d211 */ /* 0x000fe400000f1419 */
[----:B------:R-:W5:Y:S01]  /*17cb0*/  LDL R6, [R1+0x4c] ;  /* 0x00004c0001067983 */ /* 0x000f620000100800 */
[----:B------:R-:W-:-:S03]  /*17cc0*/  ISETP.GE.AND P2, PT, R5, c[0x0][0x3c8], PT ;  /* 0x0000f20005007a0c */ /* 0x000fc60003f46270 */
[----:B------:R-:W5:Y:S01]  /*17cd0*/  LDL R25, [R1+0xb8] ;  /* 0x0000b80001197983 */ /* 0x000f620000100800 */
[----:B------:R-:W-:-:S04]  /*17ce0*/  P2R R3, PR, RZ, 0x40 ;  /* 0x00000040ff037803 */ /* 0x000fc80000000000 */
[----:B------:R-:W-:-:S04]  /*17cf0*/  ISETP.NE.AND P0, PT, R3, RZ, PT ;  /* 0x000000ff0300720c */ /* 0x000fc80003f05270 */
[----:B------:R-:W-:Y:S02]  /*17d00*/  @!P4 LEA.HI.X R11, R19, R4, R23, 0x2, P0 ;  /* 0x00000004130bc211 */ /* 0x000fe400000f1417 */
[----:B------:R-:W5:Y:S01]  /*17d10*/  LDL R19, [R1+0xbc] ;  /* 0x0000bc0001137983 */ /* 0x000f620000100800 */
[----:B----4-:R-:W-:-:S03]  /*17d20*/  @!P3 LEA R8, P6, R15, R2, 0x2 ;  /* 0x000000020f08b211 */ /* 0x010fc600078c10ff */
[----:B------:R-:W4:Y:S01]  /*17d30*/  LDL R23, [R1+0xb4] ;  /* 0x0000b40001177983 */ /* 0x000f220000100800 */
[----:B------:R-:W-:-:S03]  /*17d40*/  @!P3 LEA.HI.X R9, R15, R4, R21, 0x2, P6 ;  /* 0x000000040f09b211 */ /* 0x000fc600030f1415 */
[----:B------:R1:W-:Y:S04]  /*17d50*/  @!P5 ST.E.64 [R16.64], R104 ;  /* 0x000000681000d985 */ /* 0x0003e8000c101b08 */
[----:B------:R-:W4:Y:S04]  /*17d60*/  LDL R21, [R1+0xb0] ;  /* 0x0000b00001157983 */ /* 0x000f280000100800 */
[----:B------:R1:W-:Y:S04]  /*17d70*/  @!P4 ST.E.64 [R10.64], R72 ;  /* 0x000000480a00c985 */ /* 0x0003e8000c101b08 */
[----:B------:R-:W4:Y:S04]  /*17d80*/  LDL R15, [R1+0xac] ;  /* 0x0000ac00010f7983 */ /* 0x000f280000100800 */
[----:B------:R1:W-:Y:S02]  /*17d90*/  @!P3 ST.E.64 [R8.64], R58 ;  /* 0x0000003a0800b985 */ /* 0x0003e4000c101b08 */
[----:B-1----:R-:W-:-:S04]  /*17da0*/  @!P2 LEA R16, P3, R5, R2, 0x2 ;  /* 0x000000020510a211 */ /* 0x002fc800078610ff */
[----:B------:R-:W-:Y:S02]  /*17db0*/  @!P2 LEA.HI.X R17, R5, R4, R32, 0x2, P3 ;  /* 0x000000040511a211 */ /* 0x000fe400018f1420 */
[----:B------:R-:W4:Y:S01]  /*17dc0*/  LDL R5, [R1+0x48] ;  /* 0x0000480001057983 */ /* 0x000f220000100800 */
[----:B------:R-:W-:Y:S02]  /*17dd0*/  ISETP.GE.AND P1, PT, R30, c[0x0][0x3c8], PT ;  /* 0x0000f2001e007a0c */ /* 0x000fe40003f26270 */
[----:B------:R-:W-:-:S11]  /*17de0*/  ISETP.GE.AND P0, PT, R28, c[0x0][0x3c8], PT ;  /* 0x0000f2001c007a0c */ /* 0x000fd60003f06270 */
[-C--:B------:R-:W-:Y:S02]  /*17df0*/  @!P1 LEA R10, P4, R30, R2.reuse, 0x2 ;  /* 0x000000021e0a9211 */ /* 0x080fe400078810ff */
[----:B------:R-:W-:-:S11]  /*17e00*/  @!P0 LEA R8, P6, R28, R2, 0x2 ;  /* 0x000000021c088211 */ /* 0x000fd600078c10ff */
[----:B------:R-:W-:-:S04]  /*17e10*/  P2R R3, PR, RZ, 0x10 ;  /* 0x00000010ff037803 */ /* 0x000fc80000000000 */
[----:B------:R-:W-:Y:S02]  /*17e20*/  ISETP.NE.AND P3, PT, R3, RZ, PT ;  /* 0x000000ff0300720c */ /* 0x000fe40003f65270 */
[----:B------:R-:W-:Y:S02]  /*17e30*/  ISETP.GE.AND P4, PT, R18, c[0x0][0x3c8], PT ;  /* 0x0000f20012007a0c */ /* 0x000fe40003f86270 */
[-C--:B------:R-:W-:Y:S02]  /*17e40*/  @!P1 LEA.HI.X R11, R30, R4.reuse, R31, 0x2, P3 ;  /* 0x000000041e0b9211 */ /* 0x080fe400018f141f */
[----:B------:R-:W-:Y:S01]  /*17e50*/  @!P0 LEA.HI.X R9, R28, R4, R29, 0x2, P6 ;  /* 0x000000041c098211 */ /* 0x000fe200030f141d */
[----:B------:R-:W-:Y:S04]  /*17e60*/  @!P2 ST.E.64 [R16.64], R108 ;  /* 0x0000006c1000a985 */ /* 0x000fe8000c101b08 */
[----:B------:R-:W-:Y:S04]  /*17e70*/  @!P1 ST.E.64 [R10.64], R100 ;  /* 0x000000640a009985 */ /* 0x000fe8000c101b08 */
[----:B------:R1:W-:Y:S02]  /*17e80*/  @!P0 ST.E.64 [R8.64], R62 ;  /* 0x0000003e08008985 */ /* 0x0003e4000c101b08 */
[----:B-1----:R-:W-:-:S02]  /*17e90*/  @!P4 LEA R8, P6, R18, R2, 0x2 ;  /* 0x000000021208c211 */ /* 0x002fc400078c10ff */
[----:B--2---:R-:W-:Y:S02]  /*17ea0*/  ISETP.GE.AND P5, PT, R26, c[0x0][0x3c8], PT ;  /* 0x0000f2001a007a0c */ /* 0x004fe40003fa6270 */
[----:B---3--:R-:W-:-:S11]  /*17eb0*/  ISETP.GE.AND P3, PT, R24, c[0x0][0x3c8], PT ;  /* 0x0000f20018007a0c */ /* 0x008fd60003f66270 */
[----:B------:R-:W-:-:S04]  /*17ec0*/  @!P5 LEA R10, P0, R26, R2, 0x2 ;  /* 0x000000021a0ad211 */ /* 0x000fc800078010ff */
[----:B------:R-:W-:-:S05]  /*17ed0*/  @!P5 LEA.HI.X R11, R26, R4, R27, 0x2, P0 ;  /* 0x000000041a0bd211 */ /* 0x000fca00000f141b */
[----:B------:R1:W-:Y:S01]  /*17ee0*/  @!P5 ST.E.64 [R10.64], R84 ;  /* 0x000000540a00d985 */ /* 0x0003e2000c101b08 */
[----:B-----5:R-:W-:Y:S02]  /*17ef0*/  ISETP.GE.AND P2, PT, R22, c[0x0][0x3c8], PT ;  /* 0x0000f20016007a0c */ /* 0x020fe40003f46270 */
[----:B------:R-:W-:Y:S02]  /*17f00*/  ISETP.GE.AND P1, PT, R20, c[0x0][0x3c8], PT ;  /* 0x0000f20014007a0c */ /* 0x000fe40003f26270 */
[----:B------:R-:W-:Y:S02]  /*17f10*/  ISETP.GE.AND P0, PT, R6, c[0x0][0x3c8], PT ;  /* 0x0000f20006007a0c */ /* 0x000fe40003f06270 */
[----:B------:R-:W-:Y:S02]  /*17f20*/  @!P4 LEA.HI.X R9, R18, R4, R19, 0x2, P6 ;  /* 0x000000041209c211 */ /* 0x000fe400030f1413 */
[----:B------:R-:W-:-:S03]  /*17f30*/  @!P3 LEA R18, P5, R24, R2, 0x2 ;  /* 0x000000021812b211 */ /* 0x000fc600078a10ff */
[----:B------:R2:W-:Y:S02]  /*17f40*/  @!P4 ST.E.64 [R8.64], R88 ;  /* 0x000000580800c985 */ /* 0x0005e4000c101b08 */
[----:B------:R-:W-:-:S08]  /*17f50*/  @!P2 LEA R16, P6, R22, R2, 0x2 ;  /* 0x000000021610a211 */ /* 0x000fd000078c10ff */
[----:B------:R-:W-:-:S04]  /*17f60*/  P2R R3, PR, RZ, 0x20 ;  /* 0x00000020ff037803 */ /* 0x000fc80000000000 */
[----:B------:R-:W-:Y:S02]  /*17f70*/  ISETP.NE.AND P4, PT, R3, RZ, PT ;  /* 0x000000ff0300720c */ /* 0x000fe40003f85270 */
[----:B-1----:R-:W-:Y:S02]  /*17f80*/  @!P1 LEA R10, P5, R20, R2, 0x2 ;  /* 0x00000002140a9211 */ /* 0x002fe400078a10ff */
[-C--:B------:R-:W-:Y:S02]  /*17f90*/  @!P3 LEA.HI.X R19, R24, R4.reuse, R25, 0x2, P4 ;  /* 0x000000041813b211 */ /* 0x080fe400020f1419 */
[-C--:B----4-:R-:W-:Y:S02]  /*17fa0*/  @!P2 LEA.HI.X R17, R22, R4.reuse, R23, 0x2, P6 ;  /* 0x000000041611a211 */ /* 0x090fe400030f1417 */
[----:B------:R-:W-:Y:S01]  /*17fb0*/  @!P1 LEA.HI.X R11, R20, R4, R21, 0x2, P5 ;  /* 0x00000004140b9211 */ /* 0x000fe200028f1415 */
[----:B------:R1:W-:Y:S01]  /*17fc0*/  @!P3 ST.E.64 [R18.64], R94 ;  /* 0x0000005e1200b985 */ /* 0x0003e2000c101b08 */
[----:B--2---:R-:W-:-:S03]  /*17fd0*/  @!P0 LEA R8, P4, R6, R2, 0x2 ;  /* 0x0000000206088211 */ /* 0x004fc600078810ff */
[----:B------:R1:W-:Y:S01]  /*17fe0*/  @!P2 ST.E.64 [R16.64], R90 ;  /* 0x0000005a1000a985 */ /* 0x0003e2000c101b08 */
[----:B------:R-:W-:-:S03]  /*17ff0*/  @!P0 LEA.HI.X R9, R6, R4, R15, 0x2, P4 ;  /* 0x0000000406098211 */ /* 0x000fc600020f140f */
[----:B------:R1:W-:Y:S04]  /*18000*/  @!P1 ST.E.64 [R10.64], R86 ;  /* 0x000000560a009985 */ /* 0x0003e8000c101b08 */
[----:B------:R1:W-:Y:S01]  /*18010*/  @!P0 ST.E.64 [R8.64], R70 ;  /* 0x0000004608008985 */ /* 0x0003e2000c101b08 */
[----:B------:R-:W-:-:S13]  /*18020*/  ISETP.GE.AND P0, PT, R5, c[0x0][0x3c8], PT ;  /* 0x0000f20005007a0c */ /* 0x000fda0003f06270 */
[----:B------:R-:W-:Y:S05]  /*18030*/  @P0 BRA `(.L_x_478) ;  /* 0x00000ba000000947 */ /* 0x000fea0003800000 */
[----:B------:R-:W2:Y:S01]  /*18040*/  LDL R6, [R1+0xa8] ;  /* 0x0000a80001067983 */ /* 0x000ea20000100800 */
[----:B------:R-:W-:-:S04]  /*18050*/  LEA R2, P0, R5, R2, 0x2 ;  /* 0x0000000205027211 */ /* 0x000fc800078010ff */
[----:B--2---:R-:W-:-:S05]  /*18060*/  LEA.HI.X R3, R5, R4, R6, 0x2, P0 ;  /* 0x0000000405037211 */ /* 0x004fca00000f1406 */
[----:B------:R2:W-:Y:S01]  /*18070*/  ST.E.64 [R2.64], R66 ;  /* 0x0000004202007985 */ /* 0x0005e2000c101b08 */
[----:B------:R-:W-:Y:S05]  /*18080*/  BRA `(.L_x_478) ;  /* 0x00000b5000007947 */ /* 0x000fea0003800000 */
.L_x_463:
[----:B------:R-:W2:Y:S04]  /*18090*/  LDL.LU R2, [R1+0x30] ;  /* 0x0000300001027983 */ /* 0x000ea80000300800 */
[----:B-1----:R-:W3:Y:S01]  /*180a0*/  LDL.LU R6, [R1+0x34] ;  /* 0x0000340001067983 */ /* 0x002ee20000300800 */
[----:B------:R-:W-:Y:S02]  /*180b0*/  ISETP.NE.U32.AND P0, PT, RZ, c[0x0][0x508], PT ;  /* 0x00014200ff007a0c */ /* 0x000fe40003f05070 */
[----:B------:R-:W-:Y:S01]  /*180c0*/  ISETP.NE.U32.AND P3, PT, RZ, c[0x0][0x500], PT ;  /* 0x00014000ff007a0c */ /* 0x000fe20003f65070 */
[----:B------:R-:W4:Y:S01]  /*180d0*/  LDL.LU R3, [R1+0x40] ;  /* 0x0000400001037983 */ /* 0x000f220000300800 */
[----:B------:R-:W-:Y:S01]  /*180e0*/  ISETP.NE.AND.EX P2, PT, RZ, c[0x0][0x50c], PT, P0 ;  /* 0x00014300ff007a0c */ /* 0x000fe20003f45300 */
[----:B------:R-:W-:Y:S01]  /*180f0*/  IMAD.MOV.U32 R23, RZ, RZ, c[0x0][0x388] ;  /* 0x0000e200ff177624 */ /* 0x000fe200078e00ff */
[----:B------:R-:W-:-:S02]  /*18100*/  ISETP.NE.AND.EX P3, PT, RZ, c[0x0][0x504], PT, P3 ;  /* 0x00014100ff007a0c */ /* 0x000fc40003f65330 */
[----:B--2---:R-:W-:-:S09]  /*18110*/  IADD3 R4, P1, R2, c[0x0][0x500], RZ ;  /* 0x0001400002047a10 */ /* 0x004fd20007f3e0ff */
[----:B------:R-:W-:Y:S01]  /*18120*/  @P2 IADD3 R8, P0, R2, c[0x0][0x508], RZ ;  /* 0x0001420002082a10 */ /* 0x000fe20007f1e0ff */
[----:B------:R-:W-:Y:S01]  /*18130*/  IMAD.MOV.U32 R2, RZ, RZ, RZ ;  /* 0x000000ffff027224 */ /* 0x000fe200078e00ff */
[C---:B---3--:R-:W-:Y:S02]  /*18140*/  IADD3.X R5, R6.reuse, c[0x0][0x504], RZ, P1, !PT ;  /* 0x0001410006057a10 */ /* 0x048fe40000ffe4ff */
[----:B------:R-:W-:-:S03]  /*18150*/  @P2 IADD3.X R9, R6, c[0x0][0x50c], RZ, P0, !PT ;  /* 0x0001430006092a10 */ /* 0x000fc600007fe4ff */
[----:B------:R1:W5:Y:S04]  /*18160*/  @P3 LDG.E R2, [R4.64] ;  /* 0x0000000804023981 */ /* 0x000368000c1e1900 */
[----:B------:R1:W5:Y:S01]  /*18170*/  @P2 LDG.E R23, [R8.64] ;  /* 0x0000000808172981 */ /* 0x000362000c1e1900 */
[----:B----4-:R-:W-:-:S04]  /*18180*/  ISETP.NE.AND P0, PT, R3, RZ, PT ;  /* 0x000000ff0300720c */ /* 0x010fc80003f05270 */
[----:B------:R-:W-:Y:S01]  /*18190*/  SEL R22, R3, c[0x0][0x3d4], P0 ;  /* 0x0000f50003167a07 */ /* 0x000fe20000000000 */
[----:B------:R-:W-:Y:S05]  /*181a0*/  @P2 BRA `(.L_x_484) ;  /* 0x0000004000002947 */ /* 0x000fea0003800000 */
[----:B------:R-:W-:Y:S05]  /*181b0*/  @!P3 BRA `(.L_x_484) ;  /* 0x000000300000b947 */ /* 0x000fea0003800000 */
[----:B------:R2:W3:Y:S04]  /*181c0*/  LDG.E R3, [R4.64] ;  /* 0x0000000804037981 */ /* 0x0004e8000c1e1900 */
[----:B-12---:R-:W3:Y:S02]  /*181d0*/  LDG.E R4, [R4.64+0x4] ;  /* 0x0000040804047981 */ /* 0x006ee4000c1e1900 */
[----:B---3-5:R-:W-:Y:S02]  /*181e0*/  IADD3 R23, -R3, R4, RZ ;  /* 0x0000000403177210 */ /* 0x028fe40007ffe1ff */
.L_x_484:
[----:B------:R-:W2:Y:S04]  /*181f0*/  LDL.LU R6, [R1+0x28] ;  /* 0x0000280001067983 */ /* 0x000ea80000300800 */
[----:B-1----:R-:W3:Y:S04]  /*18200*/  LDL.LU R4, [R1+0x38] ;  /* 0x0000380001047983 */ /* 0x002ee80000300800 */
[----:B------:R-:W4:Y:S01]  /*18210*/  LDL.LU R3, [R1+0x3c] ;  /* 0x00003c0001037983 */ /* 0x000f220000300800 */
[----:B------:R-:W-:Y:S01]  /*18220*/  BSSY B0, `(.L_x_485) ;  /* 0x0000039000007945 */ /* 0x000fe20003800000 */
[----:B-----5:R-:W-:-:S02]  /*18230*/  SHF.R.S32.HI R21, RZ, 0x1f, R2 ;  /* 0x0000001fff157819 */ /* 0x020fc40000011402 */
[----:B------:R-:W1:Y:S02]  /*18240*/  S2R R5, SR_TID.X ;  /* 0x0000000000057919 */ /* 0x000e640000002100 */
[----:B-1----:R-:W-:Y:S02]  /*18250*/  ISETP.GT.AND P0, PT, R5, 0x7f, PT ;  /* 0x0000007f0500780c */ /* 0x002fe40003f04270 */
[----:B--2---:R-:W-:Y:S02]  /*18260*/  LOP3.LUT R6, R6, 0xffff, RZ, 0xc0, !PT ;  /* 0x0000ffff06067812 */ /* 0x004fe400078ec0ff */
[----:B---3--:R-:W-:Y:S02]  /*18270*/  SEL R15, R4, RZ, !P3 ;  /* 0x000000ff040f7207 */ /* 0x008fe40005800000 */
[----:B----4-:R-:W-:-:S07]  /*18280*/  SEL R26, R3, RZ, !P3 ;  /* 0x000000ff031a7207 */ /* 0x010fce0005800000 */
[----:B------:R-:W-:Y:S05]  /*18290*/  @P0 BRA `(.L_x_486) ;  /* 0x0000031000000947 */ /* 0x000fea0003800000 */
[----:B------:R-:W2:Y:S01]  /*182a0*/  LDL R4, [R1+0x24] ;  /* 0x0000240001047983 */ /* 0x000ea20000100800 */
[----:B------:R-:W-:Y:S01]  /*182b0*/  IMAD R3, R23, c[0x0][0x4e8], RZ ;  /* 0x00013a0017037a24 */ /* 0x000fe200078e02ff */
[----:B--2---:R-:W-:-:S04]  /*182c0*/  LEA R20, R4, R5, 0x7 ;  /* 0x0000000504147211 */ /* 0x004fc800078e38ff */
        /* <DEDUP_REMOVED lines=12> */
[C---:B------:R-:W-:Y:S01]  /*18390*/  IMAD.WIDE.U32 R4, R10.reuse, R15, RZ ;  /* 0x0000000f0a047225 */ /* 0x040fe200078e00ff */
        /* <DEDUP_REMOVED lines=33> */
.L_x_486:
[----:B------:R-:W-:Y:S05]  /*185b0*/  BSYNC B0 ;  /* 0x0000000000007941 */ /* 0x000fea0003800000 */
.L_x_485:
[----:B------:R-:W-:-:S13]  /*185c0*/  ISETP.GT.AND P0, PT, R22, 0x1, PT ;  /* 0x000000011600780c */ /* 0x000fda0003f04270 */
[----:B------:R-:W-:Y:S05]  /*185d0*/  @P0 BRA `(.L_x_478) ;  /* 0x0000060000000947 */ /* 0x000fea0003800000 */
[----:B------:R-:W2:Y:S01]  /*185e0*/  LDL.LU R11, [R1+0x24] ;  /* 0x00002400010b7983 */ /* 0x000ea20000300800 */
[----:B------:R-:W-:Y:S01]  /*185f0*/  MOV R4, c[0x0][0x4e8] ;  /* 0x00013a0000047a02 */ /* 0x000fe20000000f00 */
[----:B-1----:R-:W-:Y:S02]  /*18600*/  IMAD R3, R21, c[0x0][0x3a0], RZ ;  /* 0x0000e80015037a24 */ /* 0x002fe400078e02ff */
[----:B------:R-:W-:Y:S01]  /*18610*/  IMAD R8, R26, c[0x0][0x3f0], RZ ;  /* 0x0000fc001a087a24 */ /* 0x000fe200078e02ff */
[----:B------:R-:W-:Y:S01]  /*18620*/  ISETP.NE.AND P0, PT, R4, 0x1, PT ;  /* 0x000000010400780c */ /* 0x000fe20003f05270 */
[----:B------:R-:W-:-:S04]  /*18630*/  IMAD.WIDE.U32 R4, R2, c[0x0][0x3a0], RZ ;  /* 0x0000e80002047a25 */ /* 0x000fc800078e00ff */
[----:B------:R-:W-:-:S05]  /*18640*/  IMAD R2, R2, c[0x0][0x3a4], R3 ;  /* 0x0000e90002027a24 */ /* 0x000fca00078e0203 */
[----:B------:R-:W-:-:S05]  /*18650*/  IADD3 R5, R5, R2, RZ ;  /* 0x0000000205057210 */ /* 0x000fca0007ffe0ff */
[----:B------:R-:W-:-:S04]  /*18660*/  IMAD.WIDE.U32 R4, R6, c[0x0][0x3e8], R4 ;  /* 0x0000fa0006047a25 */ /* 0x000fc800078e0004 */
[----:B------:R-:W-:-:S04]  /*18670*/  IMAD R5, R6, c[0x0][0x3ec], R5 ;  /* 0x0000fb0006057a24 */ /* 0x000fc800078e0205 */
[----:B------:R-:W-:Y:S01]  /*18680*/  IMAD.WIDE.U32 R4, R15, c[0x0][0x3f0], R4 ;  /* 0x0000fc000f047a25 */ /* 0x000fe200078e0004 */
[----:B--2---:R-:W-:-:S04]  /*18690*/  LEA R3, R11, R0, 0x7 ;  /* 0x000000000b037211 */ /* 0x004fc800078e38ff */
[----:B------:R-:W-:Y:S01]  /*186a0*/  MOV R2, R3 ;  /* 0x0000000300027202 */ /* 0x000fe20000000f00 */
[----:B------:R-:W-:-:S05]  /*186b0*/  @P0 IMAD.HI.U32 R9, R3, c[0x0][0x4ec], RZ ;  /* 0x00013b0003090a27 */ /* 0x000fca00078e00ff */
[----:B------:R-:W-:Y:S01]  /*186c0*/  @P0 SHF.R.U32.HI R2, RZ, c[0x0][0x4f0], R9 ;  /* 0x00013c00ff020a19 */ /* 0x000fe20000011609 */
[----:B------:R-:W-:-:S03]  /*186d0*/  IMAD R9, R15, c[0x0][0x3f4], R8 ;  /* 0x0000fd000f097a24 */ /* 0x000fc600078e0208 */
[----:B------:R-:W-:Y:S02]  /*186e0*/  IADD3 R6, -R2, RZ, RZ ;  /* 0x000000ff02067210 */ /* 0x000fe40007ffe1ff */
[----:B------:R-:W-:Y:S02]  /*186f0*/  SHF.R.S32.HI R8, RZ, 0x1f, R2 ;  /* 0x0000001fff087819 */ /* 0x000fe40000011402 */
[----:B------:R-:W-:Y:S01]  /*18700*/  IADD3 R5, R5, R9, RZ ;  /* 0x0000000905057210 */ /* 0x000fe20007ffe0ff */
[----:B------:R-:W-:Y:S02]  /*18710*/  IMAD R6, R6, c[0x0][0x4e8], R3 ;  /* 0x00013a0006067a24 */ /* 0x000fe400078e0203 */
[----:B------:R-:W-:-:S03]  /*18720*/  IMAD R3, R8, c[0x0][0x3e0], RZ ;  /* 0x0000f80008037a24 */ /* 0x000fc600078e02ff */
[----:B------:R-:W-:Y:S01]  /*18730*/  SHF.R.S32.HI R8, RZ, 0x1f, R6 ;  /* 0x0000001fff087819 */ /* 0x000fe20000011406 */
[C---:B------:R-:W-:Y:S02]  /*18740*/  IMAD R9, R2.reuse, c[0x0][0x3e4], R3 ;  /* 0x0000f90002097a24 */ /* 0x040fe400078e0203 */
[----:B------:R-:W-:-:S04]  /*18750*/  IMAD.WIDE.U32 R2, R2, c[0x0][0x3e0], R4 ;  /* 0x0000f80002027a25 */ /* 0x000fc800078e0004 */
[----:B------:R-:W-:Y:S01]  /*18760*/  IMAD R4, R8, c[0x0][0x3d8], RZ ;  /* 0x0000f60008047a24 */ /* 0x000fe200078e02ff */
[----:B------:R-:W-:-:S03]  /*18770*/  IADD3 R3, R3, R9, RZ ;  /* 0x0000000903037210 */ /* 0x000fc60007ffe0ff */
[C---:B------:R-:W-:Y:S02]  /*18780*/  IMAD R4, R6.reuse, c[0x0][0x3dc], R4 ;  /* 0x0000f70006047a24 */ /* 0x040fe400078e0204 */
[----:B------:R-:W-:Y:S01]  /*18790*/  IMAD.WIDE.U32 R2, R6, c[0x0][0x3d8], R2 ;  /* 0x0000f60006027a25 */ /* 0x000fe200078e0002 */
[----:B------:R-:W-:-:S04]  /*187a0*/  LEA R6, R11, R81, 0x7 ;  /* 0x000000510b067211 */ /* 0x000fc800078e38ff */
[----:B------:R-:W-:Y:S02]  /*187b0*/  IADD3 R5, R3, R4, RZ ;  /* 0x0000000403057210 */ /* 0x000fe40007ffe0ff */
[----:B------:R-:W-:-:S04]  /*187c0*/  LEA R10, P0, R2, c[0x0][0x380], 0x1 ;  /* 0x0000e000020a7a11 */ /* 0x000fc800078008ff */
[----:B------:R-:W-:Y:S01]  /*187d0*/  LEA.HI.X R5, R2, c[0x0][0x384], R5, 0x1, P0 ;  /* 0x0000e10002057a11 */ /* 0x000fe200000f0c05 */
[----:B------:R-:W-:Y:S06]  /*187e0*/  BRA.DIV ~URZ, `(.L_x_487) ;  /* 0x000025b27f007947 */ /* 0x000fec000b800000 */
[----:B------:R1:W2:Y:S02]  /*187f0*/  SHFL.IDX PT, R11, R5, RZ, 0x181f ;  /* 0x00181fff050b7589 */ /* 0x0002a400000e0000 */
.L_x_551:
[----:B------:R-:W-:Y:S05]  /*18800*/  BRA.DIV ~URZ, `(.L_x_488) ;  /* 0x000026027f007947 */ /* 0x000fea000b800000 */
[----:B------:R3:W4:Y:S02]  /*18810*/  SHFL.IDX PT, R2, R10, RZ, 0x181f ;  /* 0x00181fff0a027589 */ /* 0x00072400000e0000 */
.L_x_552:
[----:B------:R-:W-:Y:S01]  /*18820*/  IMAD R4, R23, c[0x0][0x4e8], RZ ;  /* 0x00013a0017047a24 */ /* 0x000fe200078e02ff */
[----:B------:R-:W-:Y:S04]  /*18830*/  BSSY B0, `(.L_x_489) ;  /* 0x000000b000007945 */ /* 0x000fe80003800000 */
[----:B------:R-:W-:-:S13]  /*18840*/  ISETP.GE.AND P0, PT, R6, R4, PT ;  /* 0x000000040600720c */ /* 0x000fda0003f06270 */
[----:B------:R-:W-:Y:S05]  /*18850*/  @P0 BRA `(.L_x_490) ;  /* 0x0000008000000947 */ /* 0x000fea0003800000 */
[----:B------:R-:W-:Y:S02]  /*18860*/  ISETP.GE.AND P1, PT, R76, c[0x0][0x3c8], PT ;  /* 0x0000f2004c007a0c */ /* 0x000fe40003f26270 */
[----:B------:R-:W-:-:S11]  /*18870*/  ISETP.GE.AND P0, PT, R212, c[0x0][0x3c8], PT ;  /* 0x0000f200d4007a0c */ /* 0x000fd60003f06270 */
[-C--:B----4-:R-:W-:Y:S02]  /*18880*/  @!P1 LEA R8, P3, R76, R2.reuse, 0x1 ;  /* 0x000000024c089211 */ /* 0x090fe400078608ff */
[----:B------:R-:W-:Y:S02]  /*18890*/  @!P0 LEA R2, P2, R212, R2, 0x1 ;  /* 0x00000002d4028211 */ /* 0x000fe400078408ff */
[-C--:B--2---:R-:W-:Y:S02]  /*188a0*/  @!P1 LEA.HI.X R9, R76, R11.reuse, R77, 0x1, P3 ;  /* 0x0000000b4c099211 */ /* 0x084fe400018f0c4d */
[----:B------:R-:W-:-:S03]  /*188b0*/  @!P0 LEA.HI.X R3, R212, R11, R231, 0x1, P2 ;  /* 0x0000000bd4038211 */ /* 0x000fc600010f0ce7 */
[----:B------:R2:W-:Y:S04]  /*188c0*/  @!P1 ST.E.128 [R8.64], RZ ;  /* 0x000000ff08009985 */ /* 0x0005e8000c101d08 */
[----:B------:R2:W-:Y:S02]  /*188d0*/  @!P0 ST.E.128 [R2.64], RZ ;  /* 0x000000ff02008985 */ /* 0x0005e4000c101d08 */
.L_x_490:
[----:B------:R-:W-:Y:S05]  /*188e0*/  BSYNC B0 ;  /* 0x0000000000007941 */ /* 0x000fea0003800000 */
.L_x_489:
[----:B------:R-:W-:Y:S05]  /*188f0*/  BRA.DIV ~URZ, `(.L_x_491) ;  /* 0x000025827f007947 */ /* 0x000fea000b800000 */
[----:B--2---:R2:W1:Y:S04]  /*18900*/  SHFL.IDX PT, R11, R5, 0x1, 0x181f ;  /* 0x00381f00050b7f89 */ /* 0x00446800000e0000 */
[----:B----4-:R2:W4:Y:S02]  /*18910*/  SHFL.IDX PT, R2, R10, 0x1, 0x181f ;  /* 0x00381f000a027f89 */ /* 0x01052400000e0000 */
.L_x_553:
        /* <DEDUP_REMOVED lines=8> */
[-C--:B-1----:R-:W-:Y:S02]  /*189a0*/  @!P1 LEA.HI.X R9, R76, R11.reuse, R77, 0x1, P3 ;  /* 0x0000000b4c099211 */ /* 0x082fe400018f0c4d */
[----:B------:R-:W-:-:S03]  /*189b0*/  @!P0 LEA.HI.X R3, R212, R11, R231, 0x1, P2 ;  /* 0x0000000bd4038211 */ /* 0x000fc600010f0ce7 */
[----:B------:R1:W-:Y:S04]  /*189c0*/  @!P1 ST.E.128 [R8.64], RZ ;  /* 0x000000ff08009985 */ /* 0x0003e8000c101d08 */
[----:B------:R1:W-:Y:S02]  /*189d0*/  @!P0 ST.E.128 [R2.64], RZ ;  /* 0x000000ff02008985 */ /* 0x0003e4000c101d08 */
.L_x_493:
[----:B------:R-:W-:Y:S05]  /*189e0*/  BSYNC B0 ;  /* 0x0000000000007941 */ /* 0x000fea0003800000 */
.L_x_492:
[----:B------:R-:W-:Y:S05]  /*189f0*/  BRA.DIV ~URZ, `(.L_x_494) ;  /* 0x000025527f007947 */ /* 0x000fea000b800000 */
[----:B-1----:R1:W2:Y:S02]  /*18a00*/  SHFL.IDX PT, R11, R5, 0x2, 0x181f ;  /* 0x00581f00050b7f89 */ /* 0x0022a400000e0000 */
.L_x_554:
[----:B------:R-:W-:Y:S05]  /*18a10*/  BRA.DIV ~URZ, `(.L_x_495) ;  /* 0x000025a27f007947 */ /* 0x000fea000b800000 */
[----:B----4-:R4:W1:Y:S02]  /*18a20*/  SHFL.IDX PT, R2, R10, 0x2, 0x181f ;  /* 0x00581f000a027f89 */ /* 0x01086400000e0000 */
.L_x_555:
[----:B------:R-:W-:Y:S01]  /*18a30*/  IADD3 R3, R6, 0x40, RZ ;  /* 0x0000004006037810 */ /* 0x000fe20007ffe0ff */
[----:B------:R-:W-:Y:S03]  /*18a40*/  BSSY B0, `(.L_x_496) ;  /* 0x000000b000007945 */ /* 0x000fe60003800000 */
[----:B------:R-:W-:-:S13]  /*18a50*/  ISETP.GE.AND P0, PT, R3, R4, PT ;  /* 0x000000040300720c */ /* 0x000fda0003f06270 */
[----:B------:R-:W-:Y:S05]  /*18a60*/  @P0 BRA `(.L_x_497) ;  /* 0x0000008000000947 */ /* 0x000fea0003800000 */
[----:B------:R-:W-:Y:S02]  /*18a70*/  ISETP.GE.AND P1, PT, R76, c[0x0][0x3c8], PT ;  /* 0x0000f2004c007a0c */ /* 0x000fe40003f26270 */
[----:B------:R-:W-:-:S11]  /*18a80*/  ISETP.GE.AND P0, PT, R212, c[0x0][0x3c8], PT ;  /* 0x0000f200d4007a0c */ /* 0x000fd60003f06270 */
[-C--:B-1----:R-:W-:Y:S02]  /*18a90*/  @!P1 LEA R8, P3, R76, R2.reuse, 0x1 ;  /* 0x000000024c089211 */ /* 0x082fe400078608ff */
[----:B------:R-:W-:Y:S02]  /*18aa0*/  @!P0 LEA R2, P2, R212, R2, 0x1 ;  /* 0x00000002d4028211 */ /* 0x000fe400078408ff */
[-C--:B--2---:R-:W-:Y:S02]  /*18ab0*/  @!P1 LEA.HI.X R9, R76, R11.reuse, R77, 0x1, P3 ;  /* 0x0000000b4c099211 */ /* 0x084fe400018f0c4d */
[----:B------:R-:W-:-:S03]  /*18ac0*/  @!P0 LEA.HI.X R3, R212, R11, R231, 0x1, P2 ;  /* 0x0000000bd4038211 */ /* 0x000fc600010f0ce7 */
[----:B------:R1:W-:Y:S04]  /*18ad0*/  @!P1 ST.E.128 [R8.64], RZ ;  /* 0x000000ff08009985 */ /* 0x0003e8000c101d08 */
[----:B------:R1:W-:Y:S02]  /*18ae0*/  @!P0 ST.E.128 [R2.64], RZ ;  /* 0x000000ff02008985 */ /* 0x0003e4000c101d08 */
.L_x_497:
[----:B------:R-:W-:Y:S05]  /*18af0*/  BSYNC B0 ;  /* 0x0000000000007941 */ /* 0x000fea0003800000 */
.L_x_496:
[----:B------:R-:W-:Y:S05]  /*18b00*/  BRA.DIV ~URZ, `(.L_x_498) ;  /* 0x000025227f007947 */ /* 0x000fea000b800000 */
[----:B-1----:R1:W3:Y:S04]  /*18b10*/  SHFL.IDX PT, R8, R5, 0x3, 0x181f ;  /* 0x00781f0005087f89 */ /* 0x0022e800000e0000 */
[----:B------:R1:W4:Y:S02]  /*18b20*/  SHFL.IDX PT, R2, R10, 0x3, 0x181f ;  /* 0x00781f000a027f89 */ /* 0x00032400000e0000 */
.L_x_556:
[----:B------:R-:W-:-:S04]  /*18b30*/  IADD3 R6, R6, 0x60, RZ ;  /* 0x0000006006067810 */ /* 0x000fc80007ffe0ff */
[----:B------:R-:W-:-:S13]  /*18b40*/  ISETP.GE.AND P0, PT, R6, R4, PT ;  /* 0x000000040600720c */ /* 0x000fda0003f06270 */
[----:B------:R-:W-:Y:S05]  /*18b50*/  @P0 BRA `(.L_x_478) ;  /* 0x0000008000000947 */ /* 0x000fea0003800000 */
[----:B------:R-:W-:Y:S02]  /*18b60*/  ISETP.GE.AND P1, PT, R76, c[0x0][0x3c8], PT ;  /* 0x0000f2004c007a0c */ /* 0x000fe40003f26270 */
[----:B------:R-:W-:-:S11]  /*18b70*/  ISETP.GE.AND P0, PT, R212, c[0x0][0x3c8], PT ;  /* 0x0000f200d4007a0c */ /* 0x000fd60003f06270 */
[-C--:B----4-:R-:W-:Y:S02]  /*18b80*/  @!P1 LEA R4, P3, R76, R2.reuse, 0x1 ;  /* 0x000000024c049211 */ /* 0x090fe400078608ff */
[----:B------:R-:W-:Y:S02]  /*18b90*/  @!P0 LEA R2, P2, R212, R2, 0x1 ;  /* 0x00000002d4028211 */ /* 0x000fe400078408ff */
[-C--:B-123--:R-:W-:Y:S02]  /*18ba0*/  @!P1 LEA.HI.X R5, R76, R8.reuse, R77, 0x1, P3 ;  /* 0x000000084c059211 */ /* 0x08efe400018f0c4d */
[----:B------:R-:W-:-:S03]  /*18bb0*/  @!P0 LEA.HI.X R3, R212, R8, R231, 0x1, P2 ;  /* 0x00000008d4038211 */ /* 0x000fc600010f0ce7 */
[----:B------:R1:W-:Y:S04]  /*18bc0*/  @!P1 ST.E.128 [R4.64], RZ ;  /* 0x000000ff04009985 */ /* 0x0003e8000c101d08 */
[----:B------:R1:W-:Y:S02]  /*18bd0*/  @!P0 ST.E.128 [R2.64], RZ ;  /* 0x000000ff02008985 */ /* 0x0003e4000c101d08 */
.L_x_478:
[----:B------:R-:W-:Y:S05]  /*18be0*/  BSYNC B1 ;  /* 0x0000000000017941 */ /* 0x000fea0003800000 */
.L_x_462:
[----:B------:R-:W-:-:S13]  /*18bf0*/  ISETP.NE.AND P0, PT, RZ, UR7, PT ;  /* 0x00000007ff007c0c */ /* 0x000fda000bf05270 */
[----:B------:R-:W-:Y:S01]  /*18c00*/  @P0 WARPSYNC 0xffffffff ;  /* 0xffffffff00000948 */ /* 0x000fe20003800000 */
[----:B------:R-:W-:Y:S06]  /*18c10*/  @P0 BAR.SYNC.DEFER_BLOCKING 0x5, 0x100 ;  /* 0x0144000000000b1d */ /* 0x000fec0000010000 */
[----:B-1234-:R-:W1:Y:S04]  /*18c20*/  @P0 LDS.128 R8, [0xf100] ;  /* 0x00f10000ff080984 */ /* 0x01ee680000000c00 */
[----:B-1----:R1:W-:Y:S04]  /*18c30*/  @P0 STL.64 [R1+0x20], R8 ;  /* 0x0000200801000387 */ /* 0x0023e80000100a00 */
[----:B------:R1:W-:Y:S04]  /*18c40*/  @P0 STL.64 [R1+0x28], R10 ;  /* 0x0000280a01000387 */ /* 0x0003e80000100a00 */
[----:B------:R-:W-:Y:S06]  /*18c50*/  @P0 BAR.ARV 0x4, 0x100 ;  /* 0x0104000000000b1d */ /* 0x000fec0000002000 */
[----:B------:R-:W-:Y:S05]  /*18c60*/  @P0 BRA `(.L_x_499) ;  /* 0x00000ba000000947 */ /* 0x000fea0003800000 */
[----:B------:R-:W2:Y:S01]  /*18c70*/  S2R R2, SR_TID.X ;  /* 0x0000000000027919 */ /* 0x000ea20000002100 */
[----:B-1----:R-:W-:Y:S01]  /*18c80*/  IMAD.MOV.U32 R8, RZ, RZ, RZ ;  /* 0x000000ffff087224 */ /* 0x002fe200078e00ff */
[----:B--2---:R-:W-:-:S04]  /*18c90*/  LOP3.LUT R18, R2, 0x1f, RZ, 0xc0, !PT ;  /* 0x0000001f02127812 */ /* 0x004fc800078ec0ff */
[----:B------:R-:W-:Y:S01]  /*18ca0*/  ISETP.NE.AND P6, PT, R18, 0x1f, PT ;  /* 0x0000001f1200780c */ /* 0x000fe20003fc5270 */
[----:B------:R-:W-:Y:S10]  /*18cb0*/  BRA.DIV ~URZ, `(.L_x_500) ;  /* 0x000024427f007947 */ /* 0x000ff4000b800000 */
[----:B------:R1:W2:Y:S02]  /*18cc0*/  SHFL.IDX PT, R10, R74, RZ, 0x1f ;  /* 0x00001fff4a0a7589 */ /* 0x0002a400000e0000 */
.L_x_557:
[----:B------:R-:W-:Y:S05]  /*18cd0*/  BRA.DIV ~URZ, `(.L_x_501) ;  /* 0x000024927f007947 */ /* 0x000fea000b800000 */
[----:B------:R3:W4:Y:S02]  /*18ce0*/  SHFL.IDX PT, R9, R74, 0x1, 0x1f ;  /* 0x00201f004a097f89 */ /* 0x00072400000e0000 */
.L_x_558:
[----:B------:R-:W5:Y:S01]  /*18cf0*/  LDL R2, [R1+0x2c] ;  /* 0x00002c0001027983 */ /* 0x000f620000100800 */
[----:B------:R-:W-:Y:S02]  /*18d00*/  IMAD.MOV.U32 R6, RZ, RZ, RZ ;  /* 0x000000ffff067224 */ /* 0x000fe400078e00ff */
[----:B-----5:R-:W-:-:S05]  /*18d10*/  IMAD.IADD R2, R2, 0x1, R18 ;  /* 0x0000000102027824 */ /* 0x020fca00078e0212 */
        /* <DEDUP_REMOVED lines=16> */
.L_x_559:
        /* <DEDUP_REMOVED lines=16> */
.L_x_560:
[----:B---3--:R-:W-:Y:S01]  /*18f20*/  IMAD R2, R2, c[0x0][0x538], RZ ;  /* 0x00014e0002027a24 */ /* 0x008fe200078e02ff */
[----:B------:R-:W-:Y:S04]  /*18f30*/  BSSY B1, `(.L_x_504) ;  /* 0x0000084000017945 */ /* 0x000fe80003800000 */
[----:B----4-:R-:W-:-:S04]  /*18f40*/  IADD3 R9, R2, R9, RZ ;  /* 0x0000000902097210 */ /* 0x010fc80007ffe0ff */
[----:B--2---:R-:W-:-:S13]  /*18f50*/  ISETP.GT.AND P0, PT, R9, R10, PT ;  /* 0x0000000a0900720c */ /* 0x004fda0003f04270 */
[----:B------:R-:W-:Y:S05]  /*18f60*/  @P0 BRA `(.L_x_505) ;  /* 0x0000026000000947 */ /* 0x000fea0003800000 */
.L_x_509:
[----:B------:R-:W2:Y:S02]  /*18f70*/  LDL.LU R2, [R1+0x2c] ;  /* 0x00002c0001027983 */ /* 0x000ea40000300800 */
[----:B--2---:R-:W-:-:S04]  /*18f80*/  IADD3 R2, R2, 0x1f, RZ ;  /* 0x0000001f02027810 */ /* 0x004fc80007ffe0ff */
[----:B------:R-:W-:-:S13]  /*18f90*/  ISETP.GE.AND P0, PT, R2, c[0x0][0x53c], PT ;  /* 0x00014f0002007a0c */ /* 0x000fda0003f06270 */
[----:B------:R-:W-:Y:S05]  /*18fa0*/  @P0 BRA `(.L_x_506) ;  /* 0x0000077000000947 */ /* 0x000fea0003800000 */
[----:B------:R2:W-:Y:S01]  /*18fb0*/  STL [R1+0x2c], R2 ;  /* 0x00002c0201007387 */ /* 0x0005e20000100800 */
[----:B------:R-:W-:Y:S02]  /*18fc0*/  MOV R6, RZ ;  /* 0x000000ff00067202 */ /* 0x000fe40000000f00 */
[----:B------:R-:W-:Y:S02]  /*18fd0*/  MOV R8, RZ ;  /* 0x000000ff00087202 */ /* 0x000fe40000000f00 */
[----:B--2---:R-:W-:-:S04]  /*18fe0*/  IADD3 R2, R2, R18, RZ ;  /* 0x0000001202027210 */ /* 0x004fc80007ffe0ff */
[----:B------:R-:W-:-:S13]  /*18ff0*/  ISETP.GE.OR P0, PT, R2, c[0x0][0x53c], !P6 ;  /* 0x00014f0002007a0c */ /* 0x000fda0007706670 */
[----:B-1----:R-:W-:Y:S02]  /*19000*/  @!P0 MOV R4, 0x4 ;  /* 0x0000000400048802 */ /* 0x002fe40000000f00 */
[----:B------:R-:W-:-:S03]  /*19010*/  @!P0 MOV R3, 0x4 ;  /* 0x0000000400038802 */ /* 0x000fc60000000f00 */
[----:B------:R-:W-:-:S04]  /*19020*/  @!P0 IMAD.WIDE R4, R2, R4, c[0x0][0x580] ;  /* 0x0001600002048625 */ /* 0x000fc800078e0204 */
[----:B------:R-:W-:Y:S01]  /*19030*/  @!P0 IMAD.WIDE R2, R2, R3, c[0x0][0x578] ;  /* 0x00015e0002028625 */ /* 0x000fe200078e0203 */
[----:B------:R-:W2:Y:S04]  /*19040*/  @!P0 LDG.E R6, [R4.64] ;  /* 0x0000000804068981 */ /* 0x000ea8000c1e1900 */
[----:B------:R-:W2:Y:S02]  /*19050*/  @!P0 LDG.E R8, [R2.64] ;  /* 0x0000000802088981 */ /* 0x000ea4000c1e1900 */
[----:B--2---:R-:W-:Y:S01]  /*19060*/  IMAD R2, R8, R6, RZ ;  /* 0x0000000608027224 */ /* 0x004fe200078e02ff */
[----:B------:R-:W-:Y:S05]  /*19070*/  BRA.DIV ~URZ, `(.L_x_507) ;  /* 0x000023527f007947 */ /* 0x000fea000b800000 */
[----:B------:R1:W2:Y:S02]  /*19080*/  SHFL.UP PT, R3, R2, 0x1, RZ ;  /* 0x0420000002037989 */ /* 0x0002a400000e00ff */
.L_x_561:
        /* <DEDUP_REMOVED lines=16> */
.L_x_562:
[----:B--2---:R-:W-:-:S05]  /*19190*/  IMAD R2, R2, c[0x0][0x538], RZ ;  /* 0x00014e0002027a24 */ /* 0x004fca00078e02ff */
[----:B------:R-:W-:-:S04]  /*191a0*/  IADD3 R9, R2, R9, RZ ;  /* 0x0000000902097210 */ /* 0x000fc80007ffe0ff */
[----:B------:R-:W-:-:S13]  /*191b0*/  ISETP.GT.AND P0, PT, R9, R10, PT ;  /* 0x0000000a0900720c */ /* 0x000fda0003f04270 */
[----:B-1----:R-:W-:Y:S05]  /*191c0*/  @!P0 BRA `(.L_x_509) ;  /* 0xfffffda000008947 */ /* 0x002fea000383ffff */
.L_x_505:
[----:B------:R-:W-:-:S05]  /*191d0*/  IADD3 R15, -R2, R9, RZ ;  /* 0x00000009020f7210 */ /* 0x000fca0007ffe1ff */
[----:B------:R-:W-:-:S05]  /*191e0*/  IMAD R2, R4, c[0x0][0x538], R15 ;  /* 0x00014e0004027a24 */ /* 0x000fca00078e020f */
[----:B------:R-:W-:Y:S01]  /*191f0*/  ISETP.GT.AND P0, PT, R2, R10, PT ;  /* 0x0000000a0200720c */ /* 0x000fe20003f04270 */
[----:B------:R-:W-:-:S12]  /*19200*/  BRA.DIV ~URZ, `(.L_x_510) ;  /* 0x000023b27f007947 */ /* 0x000fd8000b800000 */
[----:B------:R-:W-:-:S04]  /*19210*/  VOTE.ANY R9, PT, !P0 ;  /* 0x0000000000097806 */ /* 0x000fc800040e0100 */
.L_x_563:
[----:B------:R2:W3:Y:S01]  /*19220*/  POPC R11, R9 ;  /* 0x00000009000b7309 */ /* 0x0004e20000000000 */
[----:B------:R-:W-:Y:S05]  /*19230*/  BRA.DIV ~URZ, `(.L_x_511) ;  /* 0x000023d27f007947 */ /* 0x000fea000b800000 */
[----:B---3--:R3:W4:Y:S04]  /*19240*/  SHFL.IDX PT, R6, R6, R11, 0x1f ;  /* 0x00001f0b06067589 */ /* 0x00872800000e0000 */
[----:B------:R3:W1:Y:S02]  /*19250*/  SHFL.IDX PT, R5, R8, R11, 0x1f ;  /* 0x00001f0b08057589 */ /* 0x00066400000e0000 */
.L_x_564:
[----:B------:R-:W-:Y:S01]  /*19260*/  ISETP.NE.AND P0, PT, R9, RZ, PT ;  /* 0x000000ff0900720c */ /* 0x000fe20003f05270 */
[----:B------:R-:W-:-:S12]  /*19270*/  BSSY B0, `(.L_x_512) ;  /* 0x0000005000007945 */ /* 0x000fd80003800000 */
[----:B------:R-:W-:Y:S05]  /*19280*/  @!P0 BRA `(.L_x_513) ;  /* 0x0000003000008947 */ /* 0x000fea0003800000 */
[----:B------:R-:W-:Y:S01]  /*19290*/  IADD3 R2, R11, -0x1, RZ ;  /* 0xffffffff0b027810 */ /* 0x000fe20007ffe0ff */
[----:B------:R-:W-:Y:S05]  /*192a0*/  BRA.DIV ~URZ, `(.L_x_514) ;  /* 0x000024327f007947 */ /* 0x000fea000b800000 */
[----:B------:R2:W3:Y:S02]  /*192b0*/  SHFL.IDX PT, R16, R4, R2, 0x1f ;  /* 0x00001f0204107589 */ /* 0x0004e400000e0000 */
.L_x_513:
[----:B------:R-:W-:Y:S05]  /*192c0*/  BSYNC B0 ;  /* 0x0000000000007941 */ /* 0x000fea0003800000 */
.L_x_512:
[----:B---3--:R-:W-:Y:S01]  /*192d0*/  IMAD R15, R16, c[0x0][0x538], R15 ;  /* 0x00014e00100f7a24 */ /* 0x008fe200078e020f */
[----:B----4-:R-:W-:Y:S02]  /*192e0*/  IABS R3, R6 ;  /* 0x0000000600037213 */ /* 0x010fe40000000000 */
[----:B-12---:R-:W-:Y:S02]  /*192f0*/  IABS R2, R5 ;  /* 0x0000000500027213 */ /* 0x006fe40000000000 */
[----:B------:R1:W-:Y:S01]  /*19300*/  STL [R1+0x20], R15 ;  /* 0x0000200f01007387 */ /* 0x0003e20000100800 */
[----:B------:R-:W2:Y:S03]  /*19310*/  I2F.RP R8, R3 ;  /* 0x0000000300087306 */ /* 0x000ea60000209400 */
[----:B------:R-:W3:Y:S05]  /*19320*/  LDL.LU R19, [R1+0x2c] ;  /* 0x00002c0001137983 */ /* 0x000eea0000300800 */
[----:B--2---:R-:W2:Y:S01]  /*19330*/  MUFU.RCP R8, R8 ;  /* 0x0000000800087308 */ /* 0x004ea20000001000 */
[----:B-1----:R-:W-:Y:S01]  /*19340*/  IMAD.IADD R15, R10, 0x1, -R15 ;  /* 0x000000010a0f7824 */ /* 0x002fe200078e0a0f */
[----:B--2---:R-:W-:-:S06]  /*19350*/  IADD3 R8, R8, 0xffffffe, RZ ;  /* 0x0ffffffe08087810 */ /* 0x004fcc0007ffe0ff */
[----:B------:R-:W1:Y:S01]  /*19360*/  F2I.FTZ.U32.TRUNC.NTZ R9, R8 ;  /* 0x0000000800097305 */ /* 0x000e62000021f000 */
[----:B------:R-:W-:Y:S01]  /*19370*/  IMAD.MOV.U32 R10, RZ, RZ, R2 ;  /* 0x000000ffff0a7224 */ /* 0x000fe200078e0002 */
[----:B------:R-:W-:Y:S02]  /*19380*/  IABS R2, R6 ;  /* 0x0000000600027213 */ /* 0x000fe40000000000 */
[----:B------:R-:W-:-:S04]  /*19390*/  IABS R16, R15 ;  /* 0x0000000f00107213 */ /* 0x000fc80000000000 */
[----:B------:R-:W2:Y:S01]  /*193a0*/  I2F.RP R17, R10 ;  /* 0x0000000a00117306 */ /* 0x000ea20000209400 */
[----:B-1----:R-:W-:Y:S01]  /*193b0*/  IMAD.MOV R4, RZ, RZ, -R9 ;  /* 0x000000ffff047224 */ /* 0x002fe200078e0a09 */
[----:B------:R-:W-:-:S03]  /*193c0*/  MOV R8, RZ ;  /* 0x000000ff00087202 */ /* 0x000fc60000000f00 */
[----:B------:R-:W-:Y:S02]  /*193d0*/  IMAD R4, R4, R3, RZ ;  /* 0x0000000304047224 */ /* 0x000fe400078e02ff */
[----:B------:R-:W-:Y:S02]  /*193e0*/  IMAD.MOV R2, RZ, RZ, -R2 ;  /* 0x000000ffff027224 */ /* 0x000fe400078e0a02 */
[----:B------:R-:W-:-:S04]  /*193f0*/  IMAD.HI.U32 R9, R9, R4, R8 ;  /* 0x0000000409097227 */ /* 0x000fc800078e0008 */
[----:B------:R-:W-:Y:S02]  /*19400*/  IMAD.MOV.U32 R4, RZ, RZ, R16 ;  /* 0x000000ffff047224 */ /* 0x000fe400078e0010 */
[----:B------:R-:W-:Y:S02]  /*19410*/  IMAD.MOV.U32 R8, RZ, RZ, R2 ;  /* 0x000000ffff087224 */ /* 0x000fe400078e0002 */
[----:B------:R-:W-:-:S04]  /*19420*/  IMAD.HI.U32 R2, R9, R4, RZ ;  /* 0x0000000409027227 */ /* 0x000fc800078e00ff */
[----:B------:R-:W-:Y:S02]  /*19430*/  IMAD R4, R2, R8, R4 ;  /* 0x0000000802047224 */ /* 0x000fe400078e0204 */
[----:B--2---:R-:W1:Y:S03]  /*19440*/  MUFU.RCP R8, R17 ;  /* 0x0000001100087308 */ /* 0x004e660000001000 */
[----:B------:R-:W-:Y:S02]  /*19450*/  ISETP.GT.U32.AND P0, PT, R3, R4, PT ;  /* 0x000000040300720c */ /* 0x000fe40003f04070 */
[----:B-1----:R-:W-:-:S11]  /*19460*/  IADD3 R8, R8, 0xffffffe, RZ ;  /* 0x0ffffffe08087810 */ /* 0x002fd60007ffe0ff */
[-C--:B------:R-:W-:Y:S01]  /*19470*/  @!P0 IADD3 R4, R4, -R3.reuse, RZ ;  /* 0x8000000304048210 */ /* 0x080fe20007ffe0ff */
[----:B------:R-:W1:Y:S03]  /*19480*/  F2I.FTZ.U32.TRUNC.NTZ R9, R8 ;  /* 0x0000000800097305 */ /* 0x000e66000021f000 */
[----:B------:R-:W-:Y:S02]  /*19490*/  ISETP.GE.U32.AND P2, PT, R4, R3, PT ;  /* 0x000000030400720c */ /* 0x000fe40003f46070 */
[----:B------:R-:W-:Y:S02]  /*194a0*/  LOP3.LUT R3, R15, R6, RZ, 0x3c, !PT ;  /* 0x000000060f037212 */ /* 0x000fe400078e3cff */
[----:B------:R-:W-:Y:S02]  /*194b0*/  @!P0 IADD3 R2, R2, 0x1, RZ ;  /* 0x0000000102028810 */ /* 0x000fe40007ffe0ff */
[----:B------:R-:W-:-:S02]  /*194c0*/  ISETP.GE.AND P1, PT, R3, RZ, PT ;  /* 0x000000ff0300720c */ /* 0x000fc40003f26270 */
[----:B------:R-:W-:-:S05]  /*194d0*/  ISETP.NE.AND P0, PT, R6, RZ, PT ;  /* 0x000000ff0600720c */ /* 0x000fca0003f05270 */
[----:B------:R-:W-:Y:S01]  /*194e0*/  @P2 IADD3 R2, R2, 0x1, RZ ;  /* 0x0000000102022810 */ /* 0x000fe20007ffe0ff */
[----:B-1----:R-:W-:-:S04]  /*194f0*/  IMAD.MOV R3, RZ, RZ, -R9 ;  /* 0x000000ffff037224 */ /* 0x002fc800078e0a09 */
[----:B------:R-:W-:Y:S02]  /*19500*/  IMAD.MOV.U32 R4, RZ, RZ, R3 ;  /* 0x000000ffff047224 */ /* 0x000fe400078e0003 */
[----:B------:R-:W-:Y:S01]  /*19510*/  @!P1 IMAD.MOV R2, RZ, RZ, -R2 ;  /* 0x000000ffff029224 */ /* 0x000fe200078e0a02 */
[----:B------:R-:W-:Y:S01]  /*19520*/  @!P0 LOP3.LUT R2, RZ, R6, RZ, 0x33, !PT ;  /* 0x00000006ff028212 */ /* 0x000fe200078e33ff */
[----:B------:R-:W-:Y:S01]  /*19530*/  IMAD R4, R4, R10, RZ ;  /* 0x0000000a04047224 */ /* 0x000fe200078e02ff */
[----:B------:R-:W-:Y:S01]  /*19540*/  IABS R3, R5 ;  /* 0x0000000500037213 */ /* 0x000fe20000000000 */
[----:B------:R-:W-:Y:S01]  /*19550*/  IMAD.MOV.U32 R8, RZ, RZ, RZ ;  /* 0x000000ffff087224 */ /* 0x000fe200078e00ff */
[----:B------:R-:W-:Y:S02]  /*19560*/  IABS R17, R2 ;  /* 0x0000000200117213 */ /* 0x000fe40000000000 */
[----:B------:R-:W-:Y:S01]  /*19570*/  IADD3 R16, RZ, -R3, RZ ;  /* 0x80000003ff107210 */ /* 0x000fe20007ffe0ff */
[----:B------:R-:W-:-:S04]  /*19580*/  IMAD.HI.U32 R3, R9, R4, R8 ;  /* 0x0000000409037227 */ /* 0x000fc800078e0008 */
[----:B------:R-:W-:Y:S01]  /*19590*/  IMAD.MOV.U32 R4, RZ, RZ, R17 ;  /* 0x000000ffff047224 */ /* 0x000fe200078e0011 */
[----:B------:R-:W-:-:S03]  /*195a0*/  MOV R8, R16 ;  /* 0x0000001000087202 */ /* 0x000fc60000000f00 */
[----:B------:R-:W-:-:S04]  /*195b0*/  IMAD.HI.U32 R3, R3, R4, RZ ;  /* 0x0000000403037227 */ /* 0x000fc800078e00ff */
[----:B------:R-:W-:-:S05]  /*195c0*/  IMAD R4, R3, R8, R4 ;  /* 0x0000000803047224 */ /* 0x000fca00078e0204 */
[----:B------:R-:W-:-:S13]  /*195d0*/  ISETP.GT.U32.AND P0, PT, R10, R4, PT ;  /* 0x000000040a00720c */ /* 0x000fda0003f04070 */
[----:B------:R-:W-:-:S05]  /*195e0*/  @!P0 IMAD.IADD R4, R4, 0x1, -R10 ;  /* 0x0000000104048824 */ /* 0x000fca00078e0a0a */
[----:B------:R-:W-:Y:S02]  /*195f0*/  ISETP.GE.U32.AND P2, PT, R4, R10, PT ;  /* 0x0000000a0400720c */ /* 0x000fe40003f46070 */
[----:B------:R-:W-:Y:S02]  /*19600*/  LOP3.LUT R4, R2, R5, RZ, 0x3c, !PT ;  /* 0x0000000502047212 */ /* 0x000fe400078e3cff */
[----:B------:R-:W-:Y:S02]  /*19610*/  @!P0 IADD3 R3, R3, 0x1, RZ ;  /* 0x0000000103038810 */ /* 0x000fe40007ffe0ff */
[----:B------:R-:W-:Y:S02]  /*19620*/  ISETP.GE.AND P1, PT, R4, RZ, PT ;  /* 0x000000ff0400720c */ /* 0x000fe40003f26270 */
[----:B------:R-:W-:-:S05]  /*19630*/  ISETP.NE.AND P0, PT, R5, RZ, PT ;  /* 0x000000ff0500720c */ /* 0x000fca0003f05270 */
[----:B------:R-:W-:-:S06]  /*19640*/  @P2 IADD3 R3, R3, 0x1, RZ ;  /* 0x0000000103032810 */ /* 0x000fcc0007ffe0ff */
[----:B------:R-:W-:Y:S02]  /*19650*/  @!P1 IMAD.MOV R3, RZ, RZ, -R3 ;  /* 0x000000ffff039224 */ /* 0x000fe400078e0a03 */
[----:B------:R-:W-:-:S04]  /*19660*/  @!P0 LOP3.LUT R3, RZ, R5, RZ, 0x33, !PT ;  /* 0x00000005ff038212 */ /* 0x000fc800078e33ff */
[----:B------:R-:W-:Y:S01]  /*19670*/  IADD3 R4, -R3, RZ, RZ ;  /* 0x000000ff03047210 */ /* 0x000fe20007ffe1ff */
[----:B------:R-:W-:Y:S02]  /*19680*/  IMAD R6, R2, R6, RZ ;  /* 0x0000000602067224 */ /* 0x000fe400078e02ff */
[C---:B------:R-:W-:Y:S02]  /*19690*/  IMAD R3, R5.reuse, 0x1000000, R3 ;  /* 0x0100000005037824 */ /* 0x040fe400078e0203 */
[----:B------:R-:W-:Y:S01]  /*196a0*/  IMAD R2, R5, R4, R2 ;  /* 0x0000000405027224 */ /* 0x000fe200078e0202 */
[----:B------:R-:W-:-:S03]  /*196b0*/  IADD3 R4, R15, -R6, RZ ;  /* 0x800000060f047210 */ /* 0x000fc60007ffe0ff */
[----:B------:R-:W-:-:S05]  /*196c0*/  IMAD R2, R2, 0x10000, R3 ;  /* 0x0001000002027824 */ /* 0x000fca00078e0203 */
[----:B------:R1:W-:Y:S01]  /*196d0*/  STL [R1+0x28], R2 ;  /* 0x0000280201007387 */ /* 0x0003e20000100800 */
[----:B---3--:R-:W-:-:S05]  /*196e0*/  IMAD.IADD R19, R11, 0x1, R19 ;  /* 0x000000010b137824 */ /* 0x008fca00078e0213 */
[----:B------:R1:W-:Y:S04]  /*196f0*/  STL [R1+0x2c], R19 ;  /* 0x00002c1301007387 */ /* 0x0003e80000100800 */
[----:B------:R1:W-:Y:S01]  /*19700*/  STL [R1+0x24], R4 ;  /* 0x0000240401007387 */ /* 0x0003e20000100800 */
[----:B------:R-:W-:Y:S05]  /*19710*/  BRA `(.L_x_515) ;  /* 0x0000005000007947 */ /* 0x000fea0003800000 */
.L_x_506:
[----:B------:R-:W-:Y:S01]  /*19720*/  MOV R2, c[0x0][0x53c] ;  /* 0x00014f0000027a02 */ /* 0x000fe20000000f00 */
[----:B------:R2:W-:Y:S04]  /*19730*/  STL [R1+0x20], R10 ;  /* 0x0000200a01007387 */ /* 0x0005e80000100800 */
[----:B------:R2:W-:Y:S04]  /*19740*/  STL [R1+0x24], RZ ;  /* 0x000024ff01007387 */ /* 0x0005e80000100800 */
[----:B------:R2:W-:Y:S04]  /*19750*/  STL [R1+0x28], RZ ;  /* 0x000028ff01007387 */ /* 0x0005e80000100800 */
[----:B------:R2:W-:Y:S02]  /*19760*/  STL [R1+0x2c], R2 ;  /* 0x00002c0201007387 */ /* 0x0005e40000100800 */
.L_x_515:
[----:B------:R-:W-:Y:S05]  /*19770*/  BSYNC B1 ;  /* 0x0000000000017941 */ /* 0x000fea0003800000 */
.L_x_504:
[----:B------:R-:W3:Y:S04]  /*19780*/  LDL R8, [R1+0x20] ;  /* 0x0000200001087983 */ /* 0x000ee80000100800 */
[----:B------:R-:W3:Y:S04]  /*19790*/  LDL R9, [R1+0x24] ;  /* 0x0000240001097983 */ /* 0x000ee80000100800 */
[----:B--2---:R-:W3:Y:S04]  /*197a0*/  LDL R10, [R1+0x28] ;  /* 0x00002800010a7983 */ /* 0x004ee80000100800 */
[----:B------:R-:W3:Y:S01]  /*197b0*/  LDL R11, [R1+0x2c] ;  /* 0x00002c00010b7983 */ /* 0x000ee20000100800 */
[----:B------:R-:W-:Y:S03]  /*197c0*/  WARPSYNC 0xffffffff ;  /* 0xffffffff00007948 */ /* 0x000fe60003800000 */
[----:B------:R-:W-:Y:S01]  /*197d0*/  BAR.SYNC.DEFER_BLOCKING 0x4, 0x100 ;  /* 0x0104000000007b1d */ /* 0x000fe20000010000 */
[----:B------:R-:W-:-:S13]  /*197e0*/  ISETP.NE.AND P0, PT, R18, RZ, PT ;  /* 0x000000ff1200720c */ /* 0x000fda0003f05270 */
[----:B---3--:R2:W-:Y:S04]  /*197f0*/  @!P0 STS.128 [0xf100], R8 ;  /* 0x00f10008ff008388 */ /* 0x0085e80000000c00 */
[----:B------:R-:W-:Y:S06]  /*19800*/  BAR.ARV 0x5, 0x100 ;  /* 0x0144000000007b1d */ /* 0x000fec0000002000 */
.L_x_499:
[----:B-1----:R-:W3:Y:S02]  /*19810*/  LDL R2, [R1+0x2c] ;  /* 0x00002c0001027983 */ /* 0x002ee40000100800 */
[----:B---3--:R-:W-:-:S13]  /*19820*/  ISETP.GE.AND P0, PT, R2, c[0x0][0x53c], PT ;  /* 0x00014f0002007a0c */ /* 0x008fda0003f06270 */
[----:B--2---:R-:W-:Y:S01]  /*19830*/  @P0 CALL.REL.NOINC `(.L_x_516) ;  /* 0x0000001000000944 */ /* 0x004fe20003c00000 */
[----:B------:R-:W-:Y:S05]  /*19840*/  BRA `(.L_x_517) ;  /* 0xfffe823000007947 */ /* 0x000fea000383ffff */
.L_x_516:
[----:B------:R-:W-:Y:S05]  /*19850*/  EXIT ;  /* 0x000000000000794d */ /* 0x000fea0003800000 */
.L_x_327:
[----:B------:R-:W-:Y:S02]  /*19860*/  MOV R3, 0x1 ;  /* 0x0000000100037802 */ /* 0x000fe40000000f00 */
[----:B------:R-:W-:Y:S02]  /*19870*/  MOV R4, 0x19890 ;  /* 0x0001989000047802 */ /* 0x000fe40000000f00 */
[----:B------:R-:W-:Y:S05]  /*19880*/  CALL.REL.NOINC `($__internal_8_$__cuda_sm70_shflsync_up_p) ;  /* 0x00001f7000007944 */ /* 0x000fea0003c00000 */
[----:B------:R-:W-:Y:S01]  /*19890*/  MOV R0, R3 ;  /* 0x0000000300007202 */ /* 0x000fe20000000f00 */
[----:B------:R-:W-:Y:S05]  /*198a0*/  BRA `(.L_x_518) ;  /* 0xfffe6bc000007947 */ /* 0x000fea000383ffff */
.L_x_328:
[----:B------:R-:W-:Y:S02]  /*198b0*/  MOV R3, 0x2 ;  /* 0x0000000200037802 */ /* 0x000fe40000000f00 */
[----:B------:R-:W-:Y:S02]  /*198c0*/  MOV R4, 0x198e0 ;  /* 0x000198e000047802 */ /* 0x000fe40000000f00 */
[----:B------:R-:W-:Y:S05]  /*198d0*/  CALL.REL.NOINC `($__internal_8_$__cuda_sm70_shflsync_up_p) ;  /* 0x00001f2000007944 */ /* 0x000fea0003c00000 */
[----:B------:R-:W-:Y:S02]  /*198e0*/  SEL R0, R3, RZ, P4 ;  /* 0x000000ff03007207 */ /* 0x000fe40002000000 */
[----:B------:R-:W-:Y:S02]  /*198f0*/  MOV R3, 0x4 ;  /* 0x0000000400037802 */ /* 0x000fe40000000f00 */
[----:B------:R-:W-:Y:S01]  /*19900*/  MOV R4, 0x19940 ;  /* 0x0001994000047802 */ /* 0x000fe20000000f00 */
[----:B------:R-:W-:-:S04]  /*19910*/  IMAD.IADD R0, R2, 0x1, R0 ;  /* 0x0000000102007824 */ /* 0x000fc800078e0200 */
[----:B------:R-:W-:Y:S02]  /*19920*/  IMAD.MOV.U32 R2, RZ, RZ, R0 ;  /* 0x000000ffff027224 */ /* 0x000fe400078e0000 */
[----:B------:R-:W-:Y:S05]  /*19930*/  CALL.REL.NOINC `($__internal_8_$__cuda_sm70_shflsync_up_p) ;  /* 0x00001ec000007944 */ /* 0x000fea0003c00000 */
[----:B------:R-:W-:Y:S02]  /*19940*/  SEL R3, R3, RZ, P3 ;  /* 0x000000ff03037207 */ /* 0x000fe40001800000 */
[----:B------:R-:W-:-:S03]  /*19950*/  MOV R4, 0x199a0 ;  /* 0x000199a000047802 */ /* 0x000fc60000000f00 */
[----:B------:R-:W-:Y:S01]  /*19960*/  IMAD.IADD R0, R0, 0x1, R3 ;  /* 0x0000000100007824 */ /* 0x000fe200078e0203 */
[----:B------:R-:W-:-:S03]  /*19970*/  MOV R3, 0x8 ;  /* 0x0000000800037802 */ /* 0x000fc60000000f00 */
        /* <DEDUP_REMOVED lines=8> */
[----:B------:R-:W-:Y:S01]  /*19a00*/  SEL R3, R3, RZ, P1 ;  /* 0x000000ff03037207 */ /* 0x000fe20000800000 */
[----:B------:R-:W-:Y:S01]  /*19a10*/  IMAD.MOV.U32 R44, RZ, RZ, 0x1f ;  /* 0x0000001fff2c7424 */ /* 0x000fe200078e00ff */
[----:B------:R-:W-:-:S03]  /*19a20*/  MOV R2, 0x19a70 ;  /* 0x00019a7000027802 */ /* 0x000fc60000000f00 */
[----:B------:R-:W-:Y:S01]  /*19a30*/  IMAD.IADD R4, R0, 0x1, R3 ;  /* 0x0000000100047824 */ /* 0x000fe200078e0203 */
[----:B------:R-:W-:-:S03]  /*19a40*/  MOV R3, 0x1f ;  /* 0x0000001f00037802 */ /* 0x000fc60000000f00 */
[----:B------:R-:W-:Y:S02]  /*19a50*/  IMAD.MOV.U32 R45, RZ, RZ, R4 ;  /* 0x000000ffff2d7224 */ /* 0x000fe400078e0004 */
[----:B------:R-:W-:Y:S05]  /*19a60*/  CALL.REL.NOINC `($__internal_7_$__cuda_sm70_shflsync_idx_p) ;  /* 0x00001d4000007944 */ /* 0x000fea0003c00000 */
[----:B------:R-:W-:Y:S01]  /*19a70*/  MOV R0, R44 ;  /* 0x0000002c00007202 */ /* 0x000fe20000000f00 */
[----:B------:R-:W-:Y:S05]  /*19a80*/  BRA `(.L_x_519) ;  /* 0xfffe6ae000007947 */ /* 0x000fea000383ffff */
.L_x_330:
[----:B------:R-:W-:Y:S02]  /*19a90*/  SEL R2, RZ, 0x1, P0 ;  /* 0x00000001ff027807 */ /* 0x000fe40000000000 */
[----:B------:R-:W-:Y:S02]  /*19aa0*/  MOV R3, 0x19ac0 ;  /* 0x00019ac000037802 */ /* 0x000fe40000000f00 */
[----:B------:R-:W-:Y:S05]  /*19ab0*/  CALL.REL.NOINC `($__internal_9_$__cuda_sm70_votesync_ballot) ;  /* 0x00001da000007944 */ /* 0x000fea0003c00000 */
[----:B------:R-:W-:Y:S05]  /*19ac0*/  BRA `(.L_x_520) ;  /* 0xfffe6b3000007947 */ /* 0x000fea000383ffff */
.L_x_331:
[----:B------:R-:W-:Y:S01]  /*19ad0*/  IMAD.MOV.U32 R45, RZ, RZ, R8 ;  /* 0x000000ffff2d7224 */ /* 0x000fe200078e0008 */
[----:B--2---:R-:W-:Y:S01]  /*19ae0*/  MOV R44, R13 ;  /* 0x0000000d002c7202 */ /* 0x004fe20000000f00 */
[----:B------:R-:W-:Y:S01]  /*19af0*/  IMAD.MOV.U32 R3, RZ, RZ, 0x1f ;  /* 0x0000001fff037424 */ /* 0x000fe200078e00ff */
[----:B------:R-:W-:Y:S02]  /*19b00*/  MOV R2, 0x19b20 ;  /* 0x00019b2000027802 */ /* 0x000fe40000000f00 */
[----:B-1----:R-:W-:Y:S05]  /*19b10*/  CALL.REL.NOINC `($__internal_7_$__cuda_sm70_shflsync_idx_p) ;  /* 0x00001c9000007944 */ /* 0x002fea0003c00000 */
[----:B------:R-:W-:Y:S01]  /*19b20*/  IMAD.MOV.U32 R11, RZ, RZ, R44 ;  /* 0x000000ffff0b7224 */ /* 0x000fe200078e002c */
[----:B------:R-:W-:Y:S01]  /*19b30*/  MOV R45, R7 ;  /* 0x00000007002d7202 */ /* 0x000fe20000000f00 */
[----:B------:R-:W-:Y:S01]  /*19b40*/  IMAD.MOV.U32 R6, RZ, RZ, RZ ;  /* 0x000000ffff067224 */ /* 0x000fe200078e00ff */
[----:B------:R-:W-:Y:S01]  /*19b50*/  MOV R44, R13 ;  /* 0x0000000d002c7202 */ /* 0x000fe20000000f00 */
[----:B------:R-:W-:Y:S01]  /*19b60*/  IMAD.MOV.U32 R3, RZ, RZ, 0x1f ;  /* 0x0000001fff037424 */ /* 0x000fe200078e00ff */
[----:B------:R-:W-:-:S02]  /*19b70*/  MOV R2, 0x19b90 ;  /* 0x00019b9000027802 */ /* 0x000fc40000000f00 */
[----:B------:R-:W-:Y:S05]  /*19b80*/  CALL.REL.NOINC `($__internal_7_$__cuda_sm70_shflsync_idx_p) ;  /* 0x00001c2000007944 */ /* 0x000fea0003c00000 */
[----:B------:R-:W-:Y:S01]  /*19b90*/  MOV R10, R44 ;  /* 0x0000002c000a7202 */ /* 0x000fe20000000f00 */
[----:B------:R-:W-:Y:S05]  /*19ba0*/  BRA `(.L_x_521) ;  /* 0xfffe6aa000007947 */ /* 0x000fea000383ffff */
.L_x_334:
[----:B------:R-:W-:Y:S01]  /*19bb0*/  IMAD.MOV.U32 R45, RZ, RZ, R4 ;  /* 0x000000ffff2d7224 */ /* 0x000fe200078e0004 */
[----:B------:R-:W-:-:S02]  /*19bc0*/  MOV R3, 0x1f ;  /* 0x0000001f00037802 */ /* 0x000fc40000000f00 */
[----:B------:R-:W-:Y:S02]  /*19bd0*/  MOV R2, 0x19bf0 ;  /* 0x00019bf000027802 */ /* 0x000fe40000000f00 */
[----:B-1234-:R-:W-:Y:S05]  /*19be0*/  CALL.REL.NOINC `($__internal_7_$__cuda_sm70_shflsync_idx_p) ;  /* 0x00001bc000007944 */ /* 0x01efea0003c00000 */
[----:B------:R-:W-:Y:S01]  /*19bf0*/  MOV R6, R44 ;  /* 0x0000002c00067202 */ /* 0x000fe20000000f00 */
[----:B------:R-:W-:Y:S05]  /*19c00*/  BRA `(.L_x_333) ;  /* 0xfffe6aa000007947 */ /* 0x000fea000383ffff */
.L_x_426:
[----:B------:R-:W-:Y:S01]  /*19c10*/  IMAD.MOV.U32 R45, RZ, RZ, R3 ;  /* 0x000000ffff2d7224 */ /* 0x000fe200078e0003 */
[----:B------:R-:W-:Y:S01]  /*19c20*/  MOV R44, 0x3 ;  /* 0x00000003002c7802 */ /* 0x000fe20000000f00 */
[----:B------:R-:W-:Y:S01]  /*19c30*/  IMAD.MOV.U32 R3, RZ, RZ, 0x181f ;  /* 0x0000181fff037424 */ /* 0x000fe200078e00ff */
[----:B------:R-:W-:Y:S02]  /*19c40*/  MOV R2, 0x19c60 ;  /* 0x00019c6000027802 */ /* 0x000fe40000000f00 */
[----:B---3-5:R-:W-:Y:S05]  /*19c50*/  CALL.REL.NOINC `($__internal_7_$__cuda_sm70_shflsync_idx_p) ;  /* 0x00001b5000007944 */ /* 0x028fea0003c00000 */
[----:B------:R-:W-:Y:S01]  /*19c60*/  IMAD.MOV.U32 R6, RZ, RZ, R44 ;  /* 0x000000ffff067224 */ /* 0x000fe200078e002c */
[----:B------:R-:W-:Y:S01]  /*19c70*/  MOV R44, 0x3 ;  /* 0x00000003002c7802 */ /* 0x000fe20000000f00 */
[----:B------:R-:W-:Y:S01]  /*19c80*/  IMAD.MOV.U32 R45, RZ, RZ, R5 ;  /* 0x000000ffff2d7224 */ /* 0x000fe200078e0005 */
[----:B------:R-:W-:Y:S02]  /*19c90*/  MOV R3, 0x181f ;  /* 0x0000181f00037802 */ /* 0x000fe40000000f00 */
[----:B------:R-:W-:Y:S02]  /*19ca0*/  MOV R2, 0x19cc0 ;  /* 0x00019cc000027802 */ /* 0x000fe40000000f00 */
[----:B------:R-:W-:Y:S05]  /*19cb0*/  CALL.REL.NOINC `($__internal_7_$__cuda_sm70_shflsync_idx_p) ;  /* 0x00001af000007944 */ /* 0x000fea0003c00000 */
[----:B------:R-:W-:Y:S01]  /*19cc0*/  MOV R2, R44 ;  /* 0x0000002c00027202 */ /* 0x000fe20000000f00 */
[----:B------:R-:W-:Y:S05]  /*19cd0*/  BRA `(.L_x_522) ;  /* 0xffff43c000007947 */ /* 0x000fea000383ffff */
.L_x_429:
[----:B------:R-:W-:Y:S01]  /*19ce0*/  IMAD.MOV.U32 R45, RZ, RZ, R4 ;  /* 0x000000ffff2d7224 */ /* 0x000fe200078e0004 */
[----:B------:R-:W-:Y:S01]  /*19cf0*/  MOV R44, RZ ;  /* 0x000000ff002c7202 */ /* 0x000fe20000000f00 */
[----:B------:R-:W-:Y:S01]  /*19d00*/  IMAD.MOV.U32 R3, RZ, RZ, 0x181f ;  /* 0x0000181fff037424 */ /* 0x000fe200078e00ff */
[----:B------:R-:W-:-:S02]  /*19d10*/  MOV R2, 0x19d30 ;  /* 0x00019d3000027802 */ /* 0x000fc40000000f00 */
[----:B------:R-:W-:Y:S05]  /*19d20*/  CALL.REL.NOINC `($__internal_7_$__cuda_sm70_shflsync_idx_p) ;  /* 0x00001a8000007944 */ /* 0x000fea0003c00000 */
[----:B------:R-:W-:Y:S01]  /*19d30*/  MOV R6, R44 ;  /* 0x0000002c00067202 */ /* 0x000fe20000000f00 */
[----:B------:R-:W-:Y:S05]  /*19d40*/  BRA `(.L_x_523) ;  /* 0xffff57e000007947 */ /* 0x000fea000383ffff */
.L_x_430:
[----:B------:R-:W-:Y:S01]  /*19d50*/  IMAD.MOV.U32 R45, RZ, RZ, R5 ;  /* 0x000000ffff2d7224 */ /* 0x000fe200078e0005 */
[----:B------:R-:W-:Y:S01]  /*19d60*/  MOV R44, RZ ;  /* 0x000000ff002c7202 */ /* 0x000fe20000000f00 */
[----:B------:R-:W-:Y:S01]  /*19d70*/  IMAD.MOV.U32 R3, RZ, RZ, 0x181f ;  /* 0x0000181fff037424 */ /* 0x000fe200078e00ff */
[----:B------:R-:W-:-:S02]  /*19d80*/  MOV R2, 0x19da0 ;  /* 0x00019da000027802 */ /* 0x000fc40000000f00 */
[----:B-12---:R-:W-:Y:S05]  /*19d90*/  CALL.REL.NOINC `($__internal_7_$__cuda_sm70_shflsync_idx_p) ;  /* 0x00001a1000007944 */ /* 0x006fea0003c00000 */
[----:B------:R-:W-:Y:S01]  /*19da0*/  MOV R2, R44 ;  /* 0x0000002c00027202 */ /* 0x000fe20000000f00 */
[----:B------:R-:W-:Y:S05]  /*19db0*/  BRA `(.L_x_524) ;  /* 0xffff579000007947 */ /* 0x000fea000383ffff */
.L_x_433:
[----:B------:R-:W-:Y:S01]  /*19dc0*/  IMAD.MOV.U32 R45, RZ, RZ, R4 ;  /* 0x000000ffff2d7224 */ /* 0x000fe200078e0004 */
[----:B------:R-:W-:Y:S01]  /*19dd0*/  MOV R44, 0x1 ;  /* 0x00000001002c7802 */ /* 0x000fe20000000f00 */
[----:B--2---:R-:W-:Y:S01]  /*19de0*/  IMAD.MOV.U32 R3, RZ, RZ, 0x181f ;  /* 0x0000181fff037424 */ /* 0x004fe200078e00ff */
[----:B----4-:R-:W-:-:S02]  /*19df0*/  MOV R2, 0x19e10 ;  /* 0x00019e1000027802 */ /* 0x010fc40000000f00 */
[----:B-1-3--:R-:W-:Y:S05]  /*19e00*/  CALL.REL.NOINC `($__internal_7_$__cuda_sm70_shflsync_idx_p) ;  /* 0x000019a000007944 */ /* 0x00afea0003c00000 */
[----:B------:R-:W-:Y:S01]  /*19e10*/  IMAD.MOV.U32 R6, RZ, RZ, R44 ;  /* 0x000000ffff067224 */ /* 0x000fe200078e002c */
[----:B------:R-:W-:Y:S01]  /*19e20*/  MOV R44, 0x1 ;  /* 0x00000001002c7802 */ /* 0x000fe20000000f00 */
[----:B------:R-:W-:Y:S01]  /*19e30*/  IMAD.MOV.U32 R45, RZ, RZ, R5 ;  /* 0x000000ffff2d7224 */ /* 0x000fe200078e0005 */
[----:B------:R-:W-:-:S02]  /*19e40*/  MOV R3, 0x181f ;  /* 0x0000181f00037802 */ /* 0x000fc40000000f00 */
[----:B------:R-:W-:Y:S02]  /*19e50*/  MOV R2, 0x19e70 ;  /* 0x00019e7000027802 */ /* 0x000fe40000000f00 */
[----:B------:R-:W-:Y:S05]  /*19e60*/  CALL.REL.NOINC `($__internal_7_$__cuda_sm70_shflsync_idx_p) ;  /* 0x0000194000007944 */ /* 0x000fea0003c00000 */
[----:B------:R-:W-:Y:S01]  /*19e70*/  MOV R2, R44 ;  /* 0x0000002c00027202 */ /* 0x000fe20000000f00 */
[----:B------:R-:W-:Y:S05]  /*19e80*/  BRA `(.L_x_525) ;  /* 0xffff57d000007947 */ /* 0x000fea000383ffff */
.L_x_436:
[----:B------:R-:W-:Y:S01]  /*19e90*/  IMAD.MOV.U32 R45, RZ, RZ, R4 ;  /* 0x000000ffff2d7224 */ /* 0x000fe200078e0004 */
[----:B------:R-:W-:Y:S01]  /*19ea0*/  MOV R44, 0x2 ;  /* 0x00000002002c7802 */ /* 0x000fe20000000f00 */
[----:B-1----:R-:W-:Y:S01]  /*19eb0*/  IMAD.MOV.U32 R3, RZ, RZ, 0x181f ;  /* 0x0000181fff037424 */ /* 0x002fe200078e00ff */
[----:B----4-:R-:W-:Y:S02]  /*19ec0*/  MOV R2, 0x19ee0 ;  /* 0x00019ee000027802 */ /* 0x010fe40000000f00 */
[----:B--23--:R-:W-:Y:S05]  /*19ed0*/  CALL.REL.NOINC `($__internal_7_$__cuda_sm70_shflsync_idx_p) ;  /* 0x000018d000007944 */ /* 0x00cfea0003c00000 */
[----:B------:R-:W-:Y:S01]  /*19ee0*/  MOV R6, R44 ;  /* 0x0000002c00067202 */ /* 0x000fe20000000f00 */
[----:B------:R-:W-:Y:S05]  /*19ef0*/  BRA `(.L_x_526) ;  /* 0xffff586000007947 */ /* 0x000fea000383ffff */
.L_x_437:
[----:B------:R-:W-:Y:S01]  /*19f00*/  IMAD.MOV.U32 R45, RZ, RZ, R5 ;  /* 0x000000ffff2d7224 */ /* 0x000fe200078e0005 */
[----:B------:R-:W-:Y:S01]  /*19f10*/  MOV R44, 0x2 ;  /* 0x00000002002c7802 */ /* 0x000fe20000000f00 */
[----:B------:R-:W-:Y:S01]  /*19f20*/  IMAD.MOV.U32 R3, RZ, RZ, 0x181f ;  /* 0x0000181fff037424 */ /* 0x000fe200078e00ff */
[----:B----4-:R-:W-:Y:S02]  /*19f30*/  MOV R2, 0x19f50 ;  /* 0x00019f5000027802 */ /* 0x010fe40000000f00 */
[----:B-123--:R-:W-:Y:S05]  /*19f40*/  CALL.REL.NOINC `($__internal_7_$__cuda_sm70_shflsync_idx_p) ;  /* 0x0000186000007944 */ /* 0x00efea0003c00000 */
[----:B------:R-:W-:Y:S01]  /*19f50*/  MOV R2, R44 ;  /* 0x0000002c00027202 */ /* 0x000fe20000000f00 */
[----:B------:R-:W-:Y:S05]  /*19f60*/  BRA `(.L_x_527) ;  /* 0xffff581000007947 */ /* 0x000fea000383ffff */
.L_x_440:
[----:B------:R-:W-:Y:S01]  /*19f70*/  IMAD.MOV.U32 R45, RZ, RZ, R4 ;  /* 0x000000ffff2d7224 */ /* 0x000fe200078e0004 */
[----:B------:R-:W-:Y:S01]  /*19f80*/  MOV R44, 0x3 ;  /* 0x00000003002c7802 */ /* 0x000fe20000000f00 */
[----:B-1----:R-:W-:Y:S01]  /*19f90*/  IMAD.MOV.U32 R3, RZ, RZ, 0x181f ;  /* 0x0000181fff037424 */ /* 0x002fe200078e00ff */
[----:B------:R-:W-:-:S02]  /*19fa0*/  MOV R2, 0x19fc0 ;  /* 0x00019fc000027802 */ /* 0x000fc40000000f00 */
[----:B--234-:R-:W-:Y:S05]  /*19fb0*/  CALL.REL.NOINC `($__internal_7_$__cuda_sm70_shflsync_idx_p) ;  /* 0x000017f000007944 */ /* 0x01cfea0003c00000 */
        /* <DEDUP_REMOVED lines=8> */
.L_x_441:
[----:B------:R-:W-:Y:S01]  /*1a040*/  IMAD.MOV.U32 R4, RZ, RZ, R6 ;  /* 0x000000ffff047224 */ /* 0x000fe200078e0006 */
[----:B------:R-:W-:Y:S02]  /*1a050*/  MOV R3, 0x2 ;  /* 0x0000000200037802 */ /* 0x000fe40000000f00 */
[----:B------:R-:W-:Y:S02]  /*1a060*/  MOV R2, 0x1a080 ;  /* 0x0001a08000027802 */ /* 0x000fe40000000f00 */
[----:B-----5:R-:W-:Y:S05]  /*1a070*/  CALL.REL.NOINC `($__internal_6_$__cuda_sm70_shflsync_bfly_p) ;  /* 0x000016d000007944 */ /* 0x020fea0003c00000 */
[----:B------:R-:W-:Y:S01]  /*1a080*/  MOV R2, R9 ;  /* 0x0000000900027202 */ /* 0x000fe20000000f00 */
[----:B------:R-:W-:Y:S05]  /*1a090*/  BRA `(.L_x_529) ;  /* 0xffff61b000007947 */ /* 0x000fea000383ffff */
.L_x_442:
[----:B------:R-:W-:Y:S01]  /*1a0a0*/  IMAD.MOV.U32 R4, RZ, RZ, R6 ;  /* 0x000000ffff047224 */ /* 0x000fe200078e0006 */
[----:B------:R-:W-:Y:S02]  /*1a0b0*/  MOV R3, 0x1 ;  /* 0x0000000100037802 */ /* 0x000fe40000000f00 */
[----:B------:R-:W-:Y:S02]  /*1a0c0*/  MOV R2, 0x1a0e0 ;  /* 0x0001a0e000027802 */ /* 0x000fe40000000f00 */
[----:B-----5:R-:W-:Y:S05]  /*1a0d0*/  CALL.REL.NOINC `($__internal_6_$__cuda_sm70_shflsync_bfly_p) ;  /* 0x0000167000007944 */ /* 0x020fea0003c00000 */
[----:B------:R-:W-:Y:S01]  /*1a0e0*/  FMNMX.FTZ R6, R6, R9, !PT ;  /* 0x0000000906067209 */ /* 0x000fe20007810000 */
[----:B------:R-:W-:Y:S01]  /*1a0f0*/  IMAD.MOV.U32 R4, RZ, RZ, R5 ;  /* 0x000000ffff047224 */ /* 0x000fe200078e0005 */
[----:B------:R-:W-:Y:S01]  /*1a100*/  MOV R2, 0x1a130 ;  /* 0x0001a13000027802 */ /* 0x000fe20000000f00 */
[----:B------:R-:W-:-:S02]  /*1a110*/  IMAD.MOV.U32 R3, RZ, RZ, 0x2 ;  /* 0x00000002ff037424 */ /* 0x000fc400078e00ff */
[----:B------:R-:W-:Y:S05]  /*1a120*/  CALL.REL.NOINC `($__internal_6_$__cuda_sm70_shflsync_bfly_p) ;  /* 0x0000162000007944 */ /* 0x000fea0003c00000 */
[----:B------:R-:W-:Y:S01]  /*1a130*/  FMNMX.FTZ R5, R5, R9, !PT ;  /* 0x0000000905057209 */ /* 0x000fe20007810000 */
[----:B------:R-:W-:Y:S01]  /*1a140*/  IMAD.MOV.U32 R3, RZ, RZ, 0x1 ;  /* 0x00000001ff037424 */ /* 0x000fe200078e00ff */
[----:B------:R-:W-:-:S03]  /*1a150*/  MOV R2, 0x1a180 ;  /* 0x0001a18000027802 */ /* 0x000fc60000000f00 */
[----:B------:R-:W-:Y:S02]  /*1a160*/  IMAD.MOV.U32 R4, RZ, RZ, R5 ;  /* 0x000000ffff047224 */ /* 0x000fe400078e0005 */
[----:B------:R-:W-:Y:S05]  /*1a170*/  CALL.REL.NOINC `($__internal_6_$__cuda_sm70_shflsync_bfly_p) ;  /* 0x000015d000007944 */ /* 0x000fea0003c00000 */
[----:B------:R-:W-:Y:S01]  /*1a180*/  MOV R4, R9 ;  /* 0x0000000900047202 */ /* 0x000fe20000000f00 */
[----:B------:R-:W-:Y:S05]  /*1a190*/  BRA `(.L_x_530) ;  /* 0xffff612000007947 */ /* 0x000fea000383ffff */
.L_x_444:
[----:B-1-34-:R-:W-:Y:S01]  /*1a1a0*/  MOV R44, RZ ;  /* 0x000000ff002c7202 */ /* 0x01afe20000000f00 */
[----:B------:R-:W-:Y:S01]  /*1a1b0*/  IMAD.MOV.U32 R45, RZ, RZ, R4 ;  /* 0x000000ffff2d7224 */ /* 0x000fe200078e0004 */
[----:B------:R-:W-:Y:S01]  /*1a1c0*/  MOV R2, 0x1a1f0 ;  /* 0x0001a1f000027802 */ /* 0x000fe20000000f00 */
[----:B------:R-:W-:Y:S02]  /*1a1d0*/  IMAD.MOV.U32 R3, RZ, RZ, 0x181f ;  /* 0x0000181fff037424 */ /* 0x000fe400078e00ff */
[----:B------:R-:W-:Y:S05]  /*1a1e0*/  CALL.REL.NOINC `($__internal_7_$__cuda_sm70_shflsync_idx_p) ;  /* 0x000015c000007944 */ /* 0x000fea0003c00000 */
[----:B------:R-:W-:Y:S01]  /*1a1f0*/  MOV R3, R44 ;  /* 0x0000002c00037202 */ /* 0x000fe20000000f00 */
[----:B------:R-:W-:-:S05]  /*1a200*/  BRA `(.L_x_531) ;  /* 0xffff7ae000007947 */ /* 0x000fca000383ffff */
.L_x_447:
[----:B------:R-:W-:Y:S01]  /*1a210*/  MOV R44, 0x3 ;  /* 0x00000003002c7802 */ /* 0x000fe20000000f00 */
[----:B------:R-:W-:Y:S01]  /*1a220*/  IMAD.MOV.U32 R45, RZ, RZ, R4 ;  /* 0x000000ffff2d7224 */ /* 0x000fe200078e0004 */
[----:B--2---:R-:W-:Y:S01]  /*1a230*/  MOV R2, 0x1a260 ;  /* 0x0001a26000027802 */ /* 0x004fe20000000f00 */
[----:B------:R-:W-:Y:S02]  /*1a240*/  IMAD.MOV.U32 R3, RZ, RZ, 0x181f ;  /* 0x0000181fff037424 */ /* 0x000fe400078e00ff */
[----:B-1----:R-:W-:Y:S05]  /*1a250*/  CALL.REL.NOINC `($__internal_7_$__cuda_sm70_shflsync_idx_p) ;  /* 0x0000155000007944 */ /* 0x002fea0003c00000 */
[----:B------:R-:W-:Y:S01]  /*1a260*/  MOV R3, 0x181f ;  /* 0x0000181f00037802 */ /* 0x000fe20000000f00 */
[----:B------:R-:W-:Y:S01]  /*1a270*/  IMAD.MOV.U32 R9, RZ, RZ, R44 ;  /* 0x000000ffff097224 */ /* 0x000fe200078e002c */
[----:B------:R-:W-:Y:S01]  /*1a280*/  MOV R44, 0x3 ;  /* 0x00000003002c7802 */ /* 0x000fe20000000f00 */
[----:B------:R-:W-:Y:S01]  /*1a290*/  IMAD.MOV.U32 R45, RZ, RZ, R8 ;  /* 0x000000ffff2d7224 */ /* 0x000fe200078e0008 */
[----:B------:R-:W-:Y:S02]  /*1a2a0*/  MOV R2, 0x1a2c0 ;  /* 0x0001a2c000027802 */ /* 0x000fe40000000f00 */
[----:B------:R-:W-:Y:S05]  /*1a2b0*/  CALL.REL.NOINC `($__internal_7_$__cuda_sm70_shflsync_idx_p) ;  /* 0x000014f000007944 */ /* 0x000fea0003c00000 */
[----:B------:R-:W-:Y:S01]  /*1a2c0*/  MOV R4, R44 ;  /* 0x0000002c00047202 */ /* 0x000fe20000000f00 */
[----:B------:R-:W-:-:S05]  /*1a2d0*/  BRA `(.L_x_532) ;  /* 0xffff7c9000007947 */ /* 0x000fca000383ffff */
.L_x_450:
[----:B------:R-:W-:Y:S01]  /*1a2e0*/  MOV R44, RZ ;  /* 0x000000ff002c7202 */ /* 0x000fe20000000f00 */
[----:B------:R-:W-:Y:S01]  /*1a2f0*/  IMAD.MOV.U32 R45, RZ, RZ, R4 ;  /* 0x000000ffff2d7224 */ /* 0x000fe200078e0004 */
[----:B------:R-:W-:Y:S01]  /*1a300*/  MOV R2, 0x1a330 ;  /* 0x0001a33000027802 */ /* 0x000fe20000000f00 */
[----:B------:R-:W-:Y:S02]  /*1a310*/  IMAD.MOV.U32 R3, RZ, RZ, 0x181f ;  /* 0x0000181fff037424 */ /* 0x000fe400078e00ff */
[----:B------:R-:W-:Y:S05]  /*1a320*/  CALL.REL.NOINC `($__internal_7_$__cuda_sm70_shflsync_idx_p) ;  /* 0x0000148000007944 */ /* 0x000fea0003c00000 */
[----:B------:R-:W-:Y:S01]  /*1a330*/  MOV R10, R44 ;  /* 0x0000002c000a7202 */ /* 0x000fe20000000f00 */
[----:B------:R-:W-:-:S05]  /*1a340*/  BRA `(.L_x_533) ;  /* 0xffff90a000007947 */ /* 0x000fca000383ffff */
.L_x_451:
[----:B------:R-:W-:Y:S01]  /*1a350*/  MOV R44, RZ ;  /* 0x000000ff002c7202 */ /* 0x000fe20000000f00 */
[----:B------:R-:W-:Y:S01]  /*1a360*/  IMAD.MOV.U32 R45, RZ, RZ, R8 ;  /* 0x000000ffff2d7224 */ /* 0x000fe200078e0008 */
[----:B------:R-:W-:Y:S01]  /*1a370*/  MOV R2, 0x1a3a0 ;  /* 0x0001a3a000027802 */ /* 0x000fe20000000f00 */
[----:B------:R-:W-:Y:S02]  /*1a380*/  IMAD.MOV.U32 R3, RZ, RZ, 0x181f ;  /* 0x0000181fff037424 */ /* 0x000fe400078e00ff */
[----:B-12---:R-:W-:Y:S05]  /*1a390*/  CALL.REL.NOINC `($__internal_7_$__cuda_sm70_shflsync_idx_p) ;  /* 0x0000141000007944 */ /* 0x006fea0003c00000 */
[----:B------:R-:W-:Y:S01]  /*1a3a0*/  MOV R9, R44 ;  /* 0x0000002c00097202 */ /* 0x000fe20000000f00 */
[----:B------:R-:W-:-:S05]  /*1a3b0*/  BRA `(.L_x_534) ;  /* 0xffff905000007947 */ /* 0x000fca000383ffff */
.L_x_452:
[----:B------:R-:W-:Y:S01]  /*1a3c0*/  MOV R44, 0x1 ;  /* 0x00000001002c7802 */ /* 0x000fe20000000f00 */
[----:B------:R-:W-:Y:S01]  /*1a3d0*/  IMAD.MOV.U32 R45, RZ, RZ, R4 ;  /* 0x000000ffff2d7224 */ /* 0x000fe200078e0004 */
[----:B--2---:R-:W-:Y:S01]  /*1a3e0*/  MOV R2, 0x1a410 ;  /* 0x0001a41000027802 */ /* 0x004fe20000000f00 */
[----:B------:R-:W-:Y:S02]  /*1a3f0*/  IMAD.MOV.U32 R3, RZ, RZ, 0x181f ;  /* 0x0000181fff037424 */ /* 0x000fe400078e00ff */
[----:B-1-3--:R-:W-:Y:S05]  /*1a400*/  CALL.REL.NOINC `($__internal_7_$__cuda_sm70_shflsync_idx_p) ;  /* 0x000013a000007944 */ /* 0x00afea0003c00000 */
        /* <DEDUP_REMOVED lines=8> */
.L_x_453:
[----:B------:R-:W-:Y:S01]  /*1a490*/  MOV R44, 0x2 ;  /* 0x00000002002c7802 */ /* 0x000fe20000000f00 */
[----:B------:R-:W-:Y:S01]  /*1a4a0*/  IMAD.MOV.U32 R45, RZ, RZ, R4 ;  /* 0x000000ffff2d7224 */ /* 0x000fe200078e0004 */
[----:B-1----:R-:W-:Y:S01]  /*1a4b0*/  MOV R2, 0x1a4e0 ;  /* 0x0001a4e000027802 */ /* 0x002fe20000000f00 */
[----:B------:R-:W-:Y:S02]  /*1a4c0*/  IMAD.MOV.U32 R3, RZ, RZ, 0x181f ;  /* 0x0000181fff037424 */ /* 0x000fe400078e00ff */
[----:B---34-:R-:W-:Y:S05]  /*1a4d0*/  CALL.REL.NOINC `($__internal_7_$__cuda_sm70_shflsync_idx_p) ;  /* 0x000012d000007944 */ /* 0x018fea0003c00000 */
[----:B------:R-:W-:Y:S01]  /*1a4e0*/  MOV R10, R44 ;  /* 0x0000002c000a7202 */ /* 0x000fe20000000f00 */
[----:B------:R-:W-:-:S05]  /*1a4f0*/  BRA `(.L_x_536) ;  /* 0xffff918000007947 */ /* 0x000fca000383ffff */
.L_x_454:
[----:B------:R-:W-:Y:S01]  /*1a500*/  MOV R44, 0x2 ;  /* 0x00000002002c7802 */ /* 0x000fe20000000f00 */
[----:B------:R-:W-:Y:S01]  /*1a510*/  IMAD.MOV.U32 R45, RZ, RZ, R8 ;  /* 0x000000ffff2d7224 */ /* 0x000fe200078e0008 */
[----:B-1----:R-:W-:Y:S01]  /*1a520*/  MOV R2, 0x1a550 ;  /* 0x0001a55000027802 */ /* 0x002fe20000000f00 */
[----:B------:R-:W-:Y:S02]  /*1a530*/  IMAD.MOV.U32 R3, RZ, RZ, 0x181f ;  /* 0x0000181fff037424 */ /* 0x000fe400078e00ff */
[----:B--234-:R-:W-:Y:S05]  /*1a540*/  CALL.REL.NOINC `($__internal_7_$__cuda_sm70_shflsync_idx_p) ;  /* 0x0000126000007944 */ /* 0x01cfea0003c00000 */
[----:B------:R-:W-:Y:S01]  /*1a550*/  MOV R9, R44 ;  /* 0x0000002c00097202 */ /* 0x000fe20000000f00 */
[----:B------:R-:W-:-:S05]  /*1a560*/  BRA `(.L_x_537) ;  /* 0xffff913000007947 */ /* 0x000fca000383ffff */
.L_x_455:
[----:B------:R-:W-:Y:S01]  /*1a570*/  MOV R44, 0x3 ;  /* 0x00000003002c7802 */ /* 0x000fe20000000f00 */
[----:B------:R-:W-:Y:S01]  /*1a580*/  IMAD.MOV.U32 R45, RZ, RZ, R4 ;  /* 0x000000ffff2d7224 */ /* 0x000fe200078e0004 */
[----:B-1----:R-:W-:Y:S01]  /*1a590*/  MOV R2, 0x1a5c0 ;  /* 0x0001a5c000027802 */ /* 0x002fe20000000f00 */
[----:B------:R-:W-:Y:S02]  /*1a5a0*/  IMAD.MOV.U32 R3, RZ, RZ, 0x181f ;  /* 0x0000181fff037424 */ /* 0x000fe400078e00ff */
[----:B--2-4-:R-:W-:Y:S05]  /*1a5b0*/  CALL.REL.NOINC `($__internal_7_$__cuda_sm70_shflsync_idx_p) ;  /* 0x000011f000007944 */ /* 0x014fea0003c00000 */
        /* <DEDUP_REMOVED lines=8> */
.L_x_456:
[----:B------:R-:W-:Y:S02]  /*1a640*/  MOV R3, 0x2 ;  /* 0x0000000200037802 */ /* 0x000fe40000000f00 */
[----:B------:R-:W-:Y:S02]  /*1a650*/  MOV R2, 0x1a670 ;  /* 0x0001a67000027802 */ /* 0x000fe40000000f00 */
[----:B------:R-:W-:Y:S05]  /*1a660*/  CALL.REL.NOINC `($__internal_6_$__cuda_sm70_shflsync_bfly_p) ;  /* 0x000010e000007944 */ /* 0x000fea0003c00000 */
[----:B------:R-:W-:Y:S01]  /*1a670*/  MOV R2, R9 ;  /* 0x0000000900027202 */ /* 0x000fe20000000f00 */
[----:B------:R-:W-:-:S05]  /*1a680*/  BRA `(.L_x_539) ;  /* 0xffff962000007947 */ /* 0x000fca000383ffff */
.L_x_457:
[----:B------:R-:W-:Y:S02]  /*1a690*/  MOV R3, 0x1 ;  /* 0x0000000100037802 */ /* 0x000fe40000000f00 */
[----:B------:R-:W-:Y:S02]  /*1a6a0*/  MOV R2, 0x1a6c0 ;  /* 0x0001a6c000027802 */ /* 0x000fe40000000f00 */
[----:B------:R-:W-:Y:S05]  /*1a6b0*/  CALL.REL.NOINC `($__internal_6_$__cuda_sm70_shflsync_bfly_p) ;  /* 0x0000109000007944 */ /* 0x000fea0003c00000 */
[----:B------:R-:W-:Y:S01]  /*1a6c0*/  IMAD.MOV.U32 R3, RZ, RZ, 0x2 ;  /* 0x00000002ff037424 */ /* 0x000fe200078e00ff */
[----:B------:R-:W-:Y:S01]  /*1a6d0*/  FMNMX.FTZ R6, R4, R9, !PT ;  /* 0x0000000904067209 */ /* 0x000fe20007810000 */
[----:B------:R-:W-:Y:S01]  /*1a6e0*/  IMAD.MOV.U32 R4, RZ, RZ, R8 ;  /* 0x000000ffff047224 */ /* 0x000fe200078e0008 */
[----:B------:R-:W-:Y:S02]  /*1a6f0*/  MOV R2, 0x1a710 ;  /* 0x0001a71000027802 */ /* 0x000fe40000000f00 */
[----:B------:R-:W-:Y:S05]  /*1a700*/  CALL.REL.NOINC `($__internal_6_$__cuda_sm70_shflsync_bfly_p) ;  /* 0x0000104000007944 */ /* 0x000fea0003c00000 */
[----:B------:R-:W-:Y:S01]  /*1a710*/  FMNMX.FTZ R4, R8, R9, !PT ;  /* 0x0000000908047209 */ /* 0x000fe20007810000 */
[----:B------:R-:W-:Y:S01]  /*1a720*/  IMAD.MOV.U32 R3, RZ, RZ, 0x1 ;  /* 0x00000001ff037424 */ /* 0x000fe200078e00ff */
[----:B------:R-:W-:Y:S02]  /*1a730*/  MOV R2, 0x1a750 ;  /* 0x0001a75000027802 */ /* 0x000fe40000000f00 */
[----:B------:R-:W-:Y:S05]  /*1a740*/  CALL.REL.NOINC `($__internal_6_$__cuda_sm70_shflsync_bfly_p) ;  /* 0x0000100000007944 */ /* 0x000fea0003c00000 */
[----:B------:R-:W-:Y:S01]  /*1a750*/  MOV R2, R9 ;  /* 0x0000000900027202 */ /* 0x000fe20000000f00 */
[----:B------:R-:W-:-:S05]  /*1a760*/  BRA `(.L_x_540) ;  /* 0xffff95b000007947 */ /* 0x000fca000383ffff */
.L_x_459:
[----:B------:R-:W-:Y:S01]  /*1a770*/  IMAD.MOV.U32 R4, RZ, RZ, R232 ;  /* 0x000000ffff047224 */ /* 0x000fe200078e00e8 */
[----:B------:R-:W-:-:S02]  /*1a780*/  MOV R3, 0x2 ;  /* 0x0000000200037802 */ /* 0x000fc40000000f00 */
[----:B------:R-:W-:Y:S02]  /*1a790*/  MOV R2, 0x1a7b0 ;  /* 0x0001a7b000027802 */ /* 0x000fe40000000f00 */
[----:B------:R-:W-:Y:S05]  /*1a7a0*/  CALL.REL.NOINC `($__internal_6_$__cuda_sm70_shflsync_bfly_p) ;  /* 0x00000fa000007944 */ /* 0x000fea0003c00000 */
[----:B------:R-:W-:Y:S01]  /*1a7b0*/  FADD.FTZ R4, R232, R9 ;  /* 0x00000009e8047221 */ /* 0x000fe20000010000 */
[----:B------:R-:W-:Y:S02]  /*1a7c0*/  MOV R3, 0x1 ;  /* 0x0000000100037802 */ /* 0x000fe40000000f00 */
[----:B------:R-:W-:Y:S02]  /*1a7d0*/  MOV R2, 0x1a7f0 ;  /* 0x0001a7f000027802 */ /* 0x000fe40000000f00 */
[----:B------:R-:W-:Y:S05]  /*1a7e0*/  CALL.REL.NOINC `($__internal_6_$__cuda_sm70_shflsync_bfly_p) ;  /* 0x00000f6000007944 */ /* 0x000fea0003c00000 */
[----:B------:R-:W-:Y:S01]  /*1a7f0*/  FADD.FTZ R8, R4, R9 ;  /* 0x0000000904087221 */ /* 0x000fe20000010000 */
[----:B------:R-:W-:Y:S02]  /*1a800*/  MOV R4, R247 ;  /* 0x000000f700047202 */ /* 0x000fe40000000f00 */
[----:B------:R-:W-:Y:S02]  /*1a810*/  MOV R3, 0x2 ;  /* 0x0000000200037802 */ /* 0x000fe40000000f00 */
[----:B------:R-:W-:Y:S02]  /*1a820*/  MOV R2, 0x1a840 ;  /* 0x0001a84000027802 */ /* 0x000fe40000000f00 */
[----:B------:R-:W-:Y:S05]  /*1a830*/  CALL.REL.NOINC `($__internal_6_$__cuda_sm70_shflsync_bfly_p) ;  /* 0x00000f1000007944 */ /* 0x000fea0003c00000 */
[----:B------:R-:W-:Y:S01]  /*1a840*/  FADD.FTZ R4, R247, R9 ;  /* 0x00000009f7047221 */ /* 0x000fe20000010000 */
[----:B------:R-:W-:Y:S02]  /*1a850*/  MOV R3, 0x1 ;  /* 0x0000000100037802 */ /* 0x000fe40000000f00 */
[----:B------:R-:W-:-:S02]  /*1a860*/  MOV R2, 0x1a880 ;  /* 0x0001a88000027802 */ /* 0x000fc40000000f00 */
[----:B------:R-:W-:Y:S05]  /*1a870*/  CALL.REL.NOINC `($__internal_6_$__cuda_sm70_shflsync_bfly_p) ;  /* 0x00000ed000007944 */ /* 0x000fea0003c00000 */
[----:B------:R-:W-:Y:S05]  /*1a880*/  BRA `(.L_x_541) ;  /* 0xffffb0d000007947 */ /* 0x000fea000383ffff */
.L_x_466:
[----:B--234-:R-:W-:Y:S01]  /*1a890*/  IMAD.MOV.U32 R45, RZ, RZ, R6 ;  /* 0x000000ffff2d7224 */ /* 0x01cfe200078e0006 */
[----:B------:R-:W-:Y:S01]  /*1a8a0*/  MOV R44, RZ ;  /* 0x000000ff002c7202 */ /* 0x000fe20000000f00 */
[----:B------:R-:W-:Y:S01]  /*1a8b0*/  IMAD.MOV.U32 R3, RZ, RZ, 0x181f ;  /* 0x0000181fff037424 */ /* 0x000fe200078e00ff */
[----:B------:R-:W-:-:S02]  /*1a8c0*/  MOV R2, 0x1a8e0 ;  /* 0x0001a8e000027802 */ /* 0x000fc40000000f00 */
[----:B-1----:R-:W-:Y:S05]  /*1a8d0*/  CALL.REL.NOINC `($__internal_7_$__cuda_sm70_shflsync_idx_p) ;  /* 0x00000ed000007944 */ /* 0x002fea0003c00000 */
[----:B------:R-:W-:Y:S01]  /*1a8e0*/  MOV R11, R44 ;  /* 0x0000002c000b7202 */ /* 0x000fe20000000f00 */
[----:B------:R-:W-:Y:S05]  /*1a8f0*/  BRA `(.L_x_542) ;  /* 0xffffc48000007947 */ /* 0x000fea000383ffff */
.L_x_467:
[----:B------:R-:W-:Y:S01]  /*1a900*/  IMAD.MOV.U32 R45, RZ, RZ, R10 ;  /* 0x000000ffff2d7224 */ /* 0x000fe200078e000a */
[----:B------:R-:W-:Y:S01]  /*1a910*/  MOV R44, RZ ;  /* 0x000000ff002c7202 */ /* 0x000fe20000000f00 */
[----:B------:R-:W-:Y:S01]  /*1a920*/  IMAD.MOV.U32 R3, RZ, RZ, 0x181f ;  /* 0x0000181fff037424 */ /* 0x000fe200078e00ff */
[----:B------:R-:W-:-:S02]  /*1a930*/  MOV R2, 0x1a950 ;  /* 0x0001a95000027802 */ /* 0x000fc40000000f00 */
[----:B-123--:R-:W-:Y:S05]  /*1a940*/  CALL.REL.NOINC `($__internal_7_$__cuda_sm70_shflsync_idx_p) ;  /* 0x00000e6000007944 */ /* 0x00efea0003c00000 */
[----:B------:R-:W-:Y:S01]  /*1a950*/  MOV R2, R44 ;  /* 0x0000002c00027202 */ /* 0x000fe20000000f00 */
[----:B------:R-:W-:Y:S05]  /*1a960*/  BRA `(.L_x_543) ;  /* 0xffffc43000007947 */ /* 0x000fea000383ffff */
.L_x_470:
[----:B------:R-:W-:Y:S01]  /*1a970*/  IMAD.MOV.U32 R45, RZ, RZ, R6 ;  /* 0x000000ffff2d7224 */ /* 0x000fe200078e0006 */
[----:B------:R-:W-:Y:S01]  /*1a980*/  MOV R44, 0x1 ;  /* 0x00000001002c7802 */ /* 0x000fe20000000f00 */
[----:B--2---:R-:W-:Y:S01]  /*1a990*/  IMAD.MOV.U32 R3, RZ, RZ, 0x181f ;  /* 0x0000181fff037424 */ /* 0x004fe200078e00ff */
[----:B------:R-:W-:-:S02]  /*1a9a0*/  MOV R2, 0x1a9c0 ;  /* 0x0001a9c000027802 */ /* 0x000fc40000000f00 */
[----:B-1-34-:R-:W-:Y:S05]  /*1a9b0*/  CALL.REL.NOINC `($__internal_7_$__cuda_sm70_shflsync_idx_p) ;  /* 0x00000df000007944 */ /* 0x01afea0003c00000 */
        /* <DEDUP_REMOVED lines=8> */
.L_x_473:
[----:B------:R-:W-:Y:S01]  /*1aa40*/  IMAD.MOV.U32 R45, RZ, RZ, R6 ;  /* 0x000000ffff2d7224 */ /* 0x000fe200078e0006 */
[----:B------:R-:W-:Y:S01]  /*1aa50*/  MOV R44, 0x2 ;  /* 0x00000002002c7802 */ /* 0x000fe20000000f00 */
[----:B--2---:R-:W-:Y:S01]  /*1aa60*/  IMAD.MOV.U32 R3, RZ, RZ, 0x181f ;  /* 0x0000181fff037424 */ /* 0x004fe200078e00ff */
[----:B------:R-:W-:Y:S02]  /*1aa70*/  MOV R2, 0x1aa90 ;  /* 0x0001aa9000027802 */ /* 0x000fe40000000f00 */
[----:B-1-34-:R-:W-:Y:S05]  /*1aa80*/  CALL.REL.NOINC `($__internal_7_$__cuda_sm70_shflsync_idx_p) ;  /* 0x00000d2000007944 */ /* 0x01afea0003c00000 */
[----:B------:R-:W-:Y:S01]  /*1aa90*/  MOV R11, R44 ;  /* 0x0000002c000b7202 */ /* 0x000fe20000000f00 */
[----:B------:R-:W-:Y:S05]  /*1aaa0*/  BRA `(.L_x_545) ;  /* 0xffffc4d000007947 */ /* 0x000fea000383ffff */
.L_x_474:
[----:B------:R-:W-:Y:S01]  /*1aab0*/  IMAD.MOV.U32 R45, RZ, RZ, R10 ;  /* 0x000000ffff2d7224 */ /* 0x000fe200078e000a */
[----:B------:R-:W-:Y:S01]  /*1aac0*/  MOV R44, 0x2 ;  /* 0x00000002002c7802 */ /* 0x000fe20000000f00 */
[----:B--2---:R-:W-:Y:S01]  /*1aad0*/  IMAD.MOV.U32 R3, RZ, RZ, 0x181f ;  /* 0x0000181fff037424 */ /* 0x004fe200078e00ff */
[----:B------:R-:W-:Y:S02]  /*1aae0*/  MOV R2, 0x1ab00 ;  /* 0x0001ab0000027802 */ /* 0x000fe40000000f00 */
[----:B-1-34-:R-:W-:Y:S05]  /*1aaf0*/  CALL.REL.NOINC `($__internal_7_$__cuda_sm70_shflsync_idx_p) ;  /* 0x00000cb000007944 */ /* 0x01afea0003c00000 */
[----:B------:R-:W-:Y:S01]  /*1ab00*/  MOV R2, R44 ;  /* 0x0000002c00027202 */ /* 0x000fe20000000f00 */
[----:B------:R-:W-:Y:S05]  /*1ab10*/  BRA `(.L_x_546) ;  /* 0xffffc48000007947 */ /* 0x000fea000383ffff */
.L_x_477:
[----:B------:R-:W-:Y:S01]  /*1ab20*/  IMAD.MOV.U32 R45, RZ, RZ, R6 ;  /* 0x000000ffff2d7224 */ /* 0x000fe200078e0006 */
[----:B------:R-:W-:Y:S01]  /*1ab30*/  MOV R44, 0x3 ;  /* 0x00000003002c7802 */ /* 0x000fe20000000f00 */
[----:B---3--:R-:W-:Y:S01]  /*1ab40*/  IMAD.MOV.U32 R3, RZ, RZ, 0x181f ;  /* 0x0000181fff037424 */ /* 0x008fe200078e00ff */
[----:B----4-:R-:W-:-:S02]  /*1ab50*/  MOV R2, 0x1ab70 ;  /* 0x0001ab7000027802 */ /* 0x010fc40000000f00 */
[----:B-12---:R-:W-:Y:S05]  /*1ab60*/  CALL.REL.NOINC `($__internal_7_$__cuda_sm70_shflsync_idx_p) ;  /* 0x00000c4000007944 */ /* 0x006fea0003c00000 */
        /* <DEDUP_REMOVED lines=8> */
.L_x_479:
[----:B------:R-:W-:Y:S01]  /*1abf0*/  IMAD.MOV.U32 R45, RZ, RZ, R6 ;  /* 0x000000ffff2d7224 */ /* 0x000fe200078e0006 */
[----:B------:R-:W-:Y:S01]  /*1ac00*/  MOV R44, RZ ;  /* 0x000000ff002c7202 */ /* 0x000fe20000000f00 */
[----:B------:R-:W-:Y:S01]  /*1ac10*/  IMAD.MOV.U32 R3, RZ, RZ, 0x1c1f ;  /* 0x00001c1fff037424 */ /* 0x000fe200078e00ff */
[----:B------:R-:W-:Y:S02]  /*1ac20*/  MOV R2, 0x1ac40 ;  /* 0x0001ac4000027802 */ /* 0x000fe40000000f00 */
[----:B------:R-:W-:Y:S05]  /*1ac30*/  CALL.REL.NOINC `($__internal_7_$__cuda_sm70_shflsync_idx_p) ;  /* 0x00000b7000007944 */ /* 0x000fea0003c00000 */
[----:B------:R-:W-:Y:S01]  /*1ac40*/  MOV R4, R44 ;  /* 0x0000002c00047202 */ /* 0x000fe20000000f00 */
[----:B------:R-:W-:Y:S05]  /*1ac50*/  BRA `(.L_x_548) ;  /* 0xffffc73000007947 */ /* 0x000fea000383ffff */
.L_x_480:
[----:B------:R-:W-:Y:S01]  /*1ac60*/  IMAD.MOV.U32 R45, RZ, RZ, R5 ;  /* 0x000000ffff2d7224 */ /* 0x000fe200078e0005 */
[----:B------:R-:W-:Y:S01]  /*1ac70*/  MOV R44, RZ ;  /* 0x000000ff002c7202 */ /* 0x000fe20000000f00 */
[----:B------:R-:W-:Y:S01]  /*1ac80*/  IMAD.MOV.U32 R3, RZ, RZ, 0x1c1f ;  /* 0x00001c1fff037424 */ /* 0x000fe200078e00ff */
[----:B------:R-:W-:Y:S02]  /*1ac90*/  MOV R2, 0x1acb0 ;  /* 0x0001acb000027802 */ /* 0x000fe40000000f00 */
[----:B-12---:R-:W-:Y:S05]  /*1aca0*/  CALL.REL.NOINC `($__internal_7_$__cuda_sm70_shflsync_idx_p) ;  /* 0x00000b0000007944 */ /* 0x006fea0003c00000 */
[----:B------:R-:W-:Y:S01]  /*1acb0*/  MOV R2, R44 ;  /* 0x0000002c00027202 */ /* 0x000fe20000000f00 */
[----:B------:R-:W-:Y:S05]  /*1acc0*/  BRA `(.L_x_549) ;  /* 0xffffc6e000007947 */ /* 0x000fea000383ffff */
.L_x_483:
        /* <DEDUP_REMOVED lines=13> */
.L_x_487:
[----:B------:R-:W-:Y:S01]  /*1ada0*/  IMAD.MOV.U32 R45, RZ, RZ, R5 ;  /* 0x000000ffff2d7224 */ /* 0x000fe200078e0005 */
[----:B------:R-:W-:Y:S01]  /*1adb0*/  MOV R44, RZ ;  /* 0x000000ff002c7202 */ /* 0x000fe20000000f00 */
[----:B------:R-:W-:Y:S01]  /*1adc0*/  IMAD.MOV.U32 R3, RZ, RZ, 0x181f ;  /* 0x0000181fff037424 */ /* 0x000fe200078e00ff */
[----:B------:R-:W-:Y:S02]  /*1add0*/  MOV R2, 0x1adf0 ;  /* 0x0001adf000027802 */ /* 0x000fe40000000f00 */
[----:B------:R-:W-:Y:S05]  /*1ade0*/  CALL.REL.NOINC `($__internal_7_$__cuda_sm70_shflsync_idx_p) ;  /* 0x000009c000007944 */ /* 0x000fea0003c00000 */
[----:B------:R-:W-:Y:S01]  /*1adf0*/  MOV R11, R44 ;  /* 0x0000002c000b7202 */ /* 0x000fe20000000f00 */
[----:B------:R-:W-:Y:S05]  /*1ae00*/  BRA `(.L_x_551) ;  /* 0xffffd9f000007947 */ /* 0x000fea000383ffff */
.L_x_488:
[----:B------:R-:W-:Y:S01]  /*1ae10*/  IMAD.MOV.U32 R45, RZ, RZ, R10 ;  /* 0x000000ffff2d7224 */ /* 0x000fe200078e000a */
[----:B------:R-:W-:Y:S01]  /*1ae20*/  MOV R44, RZ ;  /* 0x000000ff002c7202 */ /* 0x000fe20000000f00 */
[----:B------:R-:W-:Y:S01]  /*1ae30*/  IMAD.MOV.U32 R3, RZ, RZ, 0x181f ;  /* 0x0000181fff037424 */ /* 0x000fe200078e00ff */
[----:B------:R-:W-:Y:S02]  /*1ae40*/  MOV R2, 0x1ae60 ;  /* 0x0001ae6000027802 */ /* 0x000fe40000000f00 */
[----:B-12---:R-:W-:Y:S05]  /*1ae50*/  CALL.REL.NOINC `($__internal_7_$__cuda_sm70_shflsync_idx_p) ;  /* 0x0000095000007944 */ /* 0x006fea0003c00000 */
[----:B------:R-:W-:Y:S01]  /*1ae60*/  MOV R2, R44 ;  /* 0x0000002c00027202 */ /* 0x000fe20000000f00 */
[----:B------:R-:W-:Y:S05]  /*1ae70*/  BRA `(.L_x_552) ;  /* 0xffffd9a000007947 */ /* 0x000fea000383ffff */
.L_x_491:
        /* <DEDUP_REMOVED lines=13> */
.L_x_494:
[----:B------:R-:W-:Y:S01]  /*1af50*/  IMAD.MOV.U32 R45, RZ, RZ, R5 ;  /* 0x000000ffff2d7224 */ /* 0x000fe200078e0005 */
[----:B------:R-:W-:Y:S01]  /*1af60*/  MOV R44, 0x2 ;  /* 0x00000002002c7802 */ /* 0x000fe20000000f00 */
[----:B-1----:R-:W-:Y:S01]  /*1af70*/  IMAD.MOV.U32 R3, RZ, RZ, 0x181f ;  /* 0x0000181fff037424 */ /* 0x002fe200078e00ff */
[----:B----4-:R-:W-:Y:S02]  /*1af80*/  MOV R2, 0x1afa0 ;  /* 0x0001afa000027802 */ /* 0x010fe40000000f00 */
[----:B--23--:R-:W-:Y:S05]  /*1af90*/  CALL.REL.NOINC `($__internal_7_$__cuda_sm70_shflsync_idx_p) ;  /* 0x0000081000007944 */ /* 0x00cfea0003c00000 */
[----:B------:R-:W-:Y:S01]  /*1afa0*/  MOV R11, R44 ;  /* 0x0000002c000b7202 */ /* 0x000fe20000000f00 */
[----:B------:R-:W-:Y:S05]  /*1afb0*/  BRA `(.L_x_554) ;  /* 0xffffda5000007947 */ /* 0x000fea000383ffff */
.L_x_495:
[----:B------:R-:W-:Y:S01]  /*1afc0*/  IMAD.MOV.U32 R45, RZ, RZ, R10 ;  /* 0x000000ffff2d7224 */ /* 0x000fe200078e000a */
[----:B------:R-:W-:Y:S01]  /*1afd0*/  MOV R44, 0x2 ;  /* 0x00000002002c7802 */ /* 0x000fe20000000f00 */
[----:B------:R-:W-:Y:S01]  /*1afe0*/  IMAD.MOV.U32 R3, RZ, RZ, 0x181f ;  /* 0x0000181fff037424 */ /* 0x000fe200078e00ff */
[----:B----4-:R-:W-:Y:S02]  /*1aff0*/  MOV R2, 0x1b010 ;  /* 0x0001b01000027802 */ /* 0x010fe40000000f00 */
[----:B-123--:R-:W-:Y:S05]  /*1b000*/  CALL.REL.NOINC `($__internal_7_$__cuda_sm70_shflsync_idx_p) ;  /* 0x000007a000007944 */ /* 0x00efea0003c00000 */
[----:B------:R-:W-:Y:S01]  /*1b010*/  MOV R2, R44 ;  /* 0x0000002c00027202 */ /* 0x000fe20000000f00 */
[----:B------:R-:W-:Y:S05]  /*1b020*/  BRA `(.L_x_555) ;  /* 0xffffda0000007947 */ /* 0x000fea000383ffff */
.L_x_498:
        /* <DEDUP_REMOVED lines=13> */
.L_x_500:
[----:B------:R-:W-:Y:S01]  /*1b100*/  IMAD.MOV.U32 R45, RZ, RZ, R74 ;  /* 0x000000ffff2d7224 */ /* 0x000fe200078e004a */
[----:B------:R-:W-:Y:S01]  /*1b110*/  MOV R44, RZ ;  /* 0x000000ff002c7202 */ /* 0x000fe20000000f00 */
[----:B------:R-:W-:Y:S01]  /*1b120*/  IMAD.MOV.U32 R3, RZ, RZ, 0x1f ;  /* 0x0000001fff037424 */ /* 0x000fe200078e00ff */
[----:B------:R-:W-:Y:S02]  /*1b130*/  MOV R2, 0x1b150 ;  /* 0x0001b15000027802 */ /* 0x000fe40000000f00 */
[----:B------:R-:W-:Y:S05]  /*1b140*/  CALL.REL.NOINC `($__internal_7_$__cuda_sm70_shflsync_idx_p) ;  /* 0x0000066000007944 */ /* 0x000fea0003c00000 */
[----:B------:R-:W-:Y:S01]  /*1b150*/  MOV R10, R44 ;  /* 0x0000002c000a7202 */ /* 0x000fe20000000f00 */
[----:B------:R-:W-:Y:S05]  /*1b160*/  BRA `(.L_x_557) ;  /* 0xffffdb6000007947 */ /* 0x000fea000383ffff */
.L_x_501:
[----:B------:R-:W-:Y:S01]  /*1b170*/  IMAD.MOV.U32 R45, RZ, RZ, R74 ;  /* 0x000000ffff2d7224 */ /* 0x000fe200078e004a */
[----:B------:R-:W-:Y:S01]  /*1b180*/  MOV R44, 0x1 ;  /* 0x00000001002c7802 */ /* 0x000fe20000000f00 */
[----:B------:R-:W-:Y:S01]  /*1b190*/  IMAD.MOV.U32 R3, RZ, RZ, 0x1f ;  /* 0x0000001fff037424 */ /* 0x000fe200078e00ff */
[----:B------:R-:W-:Y:S02]  /*1b1a0*/  MOV R2, 0x1b1c0 ;  /* 0x0001b1c000027802 */ /* 0x000fe40000000f00 */
[----:B-12---:R-:W-:Y:S05]  /*1b1b0*/  CALL.REL.NOINC `($__internal_7_$__cuda_sm70_shflsync_idx_p) ;  /* 0x000005f000007944 */ /* 0x006fea0003c00000 */
[----:B------:R-:W-:Y:S01]  /*1b1c0*/  MOV R9, R44 ;  /* 0x0000002c00097202 */ /* 0x000fe20000000f00 */
[----:B------:R-:W-:Y:S05]  /*1b1d0*/  BRA `(.L_x_558) ;  /* 0xffffdb1000007947 */ /* 0x000fea000383ffff */
.L_x_502:
[----:B------:R-:W-:Y:S02]  /*1b1e0*/  MOV R3, 0x1 ;  /* 0x0000000100037802 */ /* 0x000fe40000000f00 */
[----:B------:R-:W-:-:S02]  /*1b1f0*/  MOV R4, 0x1b210 ;  /* 0x0001b21000047802 */ /* 0x000fc40000000f00 */
[----:B-1234-:R-:W-:Y:S05]  /*1b200*/  CALL.REL.NOINC `($__internal_8_$__cuda_sm70_shflsync_up_p) ;  /* 0x000005f000007944 */ /* 0x01efea0003c00000 */
[----:B------:R-:W-:Y:S05]  /*1b210*/  BRA `(.L_x_559) ;  /* 0xffffdc0000007947 */ /* 0x000fea000383ffff */
.L_x_503:
[----:B------:R-:W-:Y:S02]  /*1b220*/  MOV R3, 0x2 ;  /* 0x0000000200037802 */ /* 0x000fe40000000f00 */
[----:B------:R-:W-:-:S02]  /*1b230*/  MOV R4, 0x1b250 ;  /* 0x0001b25000047802 */ /* 0x000fc40000000f00 */
[----:B--2-4-:R-:W-:Y:S05]  /*1b240*/  CALL.REL.NOINC `($__internal_8_$__cuda_sm70_shflsync_up_p) ;  /* 0x000005b000007944 */ /* 0x014fea0003c00000 */
[----:B------:R-:W-:Y:S02]  /*1b250*/  SEL R3, R3, RZ, P1 ;  /* 0x000000ff03037207 */ /* 0x000fe40000800000 */
[----:B------:R-:W-:-:S03]  /*1b260*/  MOV R4, 0x1b2a0 ;  /* 0x0001b2a000047802 */ /* 0x000fc60000000f00 */
[----:B------:R-:W-:Y:S02]  /*1b270*/  IMAD.IADD R2, R2, 0x1, R3 ;  /* 0x0000000102027824 */ /* 0x000fe400078e0203 */
[----:B------:R-:W-:Y:S02]  /*1b280*/  IMAD.MOV.U32 R3, RZ, RZ, 0x4 ;  /* 0x00000004ff037424 */ /* 0x000fe400078e00ff */
[----:B------:R-:W-:Y:S05]  /*1b290*/  CALL.REL.NOINC `($__internal_8_$__cuda_sm70_shflsync_up_p) ;  /* 0x0000056000007944 */ /* 0x000fea0003c00000 */
        /* <DEDUP_REMOVED lines=10> */
[----:B------:R-:W-:Y:S01]  /*1b340*/  SEL R3, R3, RZ, P4 ;  /* 0x000000ff03037207 */ /* 0x000fe20002000000 */
[----:B------:R-:W-:-:S04]  /*1b350*/  IMAD.MOV.U32 R44, RZ, RZ, 0x1f ;  /* 0x0000001fff2c7424 */ /* 0x000fc800078e00ff */
[----:B------:R-:W-:Y:S01]  /*1b360*/  IMAD.IADD R4, R3, 0x1, R2 ;  /* 0x0000000103047824 */ /* 0x000fe200078e0202 */
[----:B------:R-:W-:Y:S02]  /*1b370*/  MOV R3, 0x1f ;  /* 0x0000001f00037802 */ /* 0x000fe40000000f00 */
[----:B------:R-:W-:Y:S01]  /*1b380*/  MOV R2, 0x1b3b0 ;  /* 0x0001b3b000027802 */ /* 0x000fe20000000f00 */
[----:B------:R-:W-:Y:S02]  /*1b390*/  IMAD.MOV.U32 R45, RZ, RZ, R4 ;  /* 0x000000ffff2d7224 */ /* 0x000fe400078e0004 */
[----:B------:R-:W-:Y:S05]  /*1b3a0*/  CALL.REL.NOINC `($__internal_7_$__cuda_sm70_shflsync_idx_p) ;  /* 0x0000040000007944 */ /* 0x000fea0003c00000 */
[----:B------:R-:W-:Y:S01]  /*1b3b0*/  MOV R2, R44 ;  /* 0x0000002c00027202 */ /* 0x000fe20000000f00 */
[----:B------:R-:W-:Y:S05]  /*1b3c0*/  BRA `(.L_x_560) ;  /* 0xffffdb5000007947 */ /* 0x000fea000383ffff */
.L_x_507:
[----:B------:R-:W-:Y:S02]  /*1b3d0*/  MOV R3, 0x1 ;  /* 0x0000000100037802 */ /* 0x000fe40000000f00 */
[----:B------:R-:W-:Y:S02]  /*1b3e0*/  MOV R4, 0x1b400 ;  /* 0x0001b40000047802 */ /* 0x000fe40000000f00 */
[----:B------:R-:W-:Y:S05]  /*1b3f0*/  CALL.REL.NOINC `($__internal_8_$__cuda_sm70_shflsync_up_p) ;  /* 0x0000040000007944 */ /* 0x000fea0003c00000 */
[----:B------:R-:W-:Y:S05]  /*1b400*/  BRA `(.L_x_561) ;  /* 0xffffdc8000007947 */ /* 0x000fea000383ffff */
.L_x_508:
[----:B------:R-:W-:Y:S02]  /*1b410*/  MOV R3, 0x2 ;  /* 0x0000000200037802 */ /* 0x000fe40000000f00 */
[----:B------:R-:W-:Y:S02]  /*1b420*/  MOV R4, 0x1b440 ;  /* 0x0001b44000047802 */ /* 0x000fe40000000f00 */
        /* <DEDUP_REMOVED lines=25> */
.L_x_510:
[----:B------:R-:W-:Y:S02]  /*1b5c0*/  SEL R2, RZ, 0x1, P0 ;  /* 0x00000001ff027807 */ /* 0x000fe40000000000 */
[----:B------:R-:W-:Y:S02]  /*1b5d0*/  MOV R3, 0x1b5f0 ;  /* 0x0001b5f000037802 */ /* 0x000fe40000000f00 */
[----:B-1----:R-:W-:Y:S05]  /*1b5e0*/  CALL.REL.NOINC `($__internal_9_$__cuda_sm70_votesync_ballot) ;  /* 0x0000027000007944 */ /* 0x002fea0003c00000 */
[----:B------:R-:W-:Y:S01]  /*1b5f0*/  MOV R9, R5 ;  /* 0x0000000500097202 */ /* 0x000fe20000000f00 */
[----:B------:R-:W-:Y:S05]  /*1b600*/  BRA `(.L_x_563) ;  /* 0xffffdc1000007947 */ /* 0x000fea000383ffff */
.L_x_511:
[----:B------:R-:W-:Y:S01]  /*1b610*/  IMAD.MOV.U32 R45, RZ, RZ, R6 ;  /* 0x000000ffff2d7224 */ /* 0x000fe200078e0006 */
[----:B---3--:R-:W-:Y:S01]  /*1b620*/  MOV R44, R11 ;  /* 0x0000000b002c7202 */ /* 0x008fe20000000f00 */
[----:B------:R-:W-:Y:S01]  /*1b630*/  IMAD.MOV.U32 R3, RZ, RZ, 0x1f ;  /* 0x0000001fff037424 */ /* 0x000fe200078e00ff */
[----:B------:R-:W-:-:S02]  /*1b640*/  MOV R2, 0x1b660 ;  /* 0x0001b66000027802 */ /* 0x000fc40000000f00 */
[----:B-12---:R-:W-:Y:S05]  /*1b650*/  CALL.REL.NOINC `($__internal_7_$__cuda_sm70_shflsync_idx_p) ;  /* 0x0000015000007944 */ /* 0x006fea0003c00000 */
[----:B------:R-:W-:Y:S01]  /*1b660*/  IMAD.MOV.U32 R6, RZ, RZ, R44 ;  /* 0x000000ffff067224 */ /* 0x000fe200078e002c */
[----:B------:R-:W-:Y:S01]  /*1b670*/  MOV R44, R11 ;  /* 0x0000000b002c7202 */ /* 0x000fe20000000f00 */
[----:B------:R-:W-:Y:S01]  /*1b680*/  IMAD.MOV.U32 R45, RZ, RZ, R8 ;  /* 0x000000ffff2d7224 */ /* 0x000fe200078e0008 */
[----:B------:R-:W-:-:S02]  /*1b690*/  MOV R3, 0x1f ;  /* 0x0000001f00037802 */ /* 0x000fc40000000f00 */
[----:B------:R-:W-:Y:S02]  /*1b6a0*/  MOV R2, 0x1b6c0 ;  /* 0x0001b6c000027802 */ /* 0x000fe40000000f00 */
[----:B------:R-:W-:Y:S05]  /*1b6b0*/  CALL.REL.NOINC `($__internal_7_$__cuda_sm70_shflsync_idx_p) ;  /* 0x000000f000007944 */ /* 0x000fea0003c00000 */
[----:B------:R-:W-:Y:S01]  /*1b6c0*/  MOV R5, R44 ;  /* 0x0000002c00057202 */ /* 0x000fe20000000f00 */
[----:B------:R-:W-:Y:S05]  /*1b6d0*/  BRA `(.L_x_564) ;  /* 0xffffdb8000007947 */ /* 0x000fea000383ffff */
.L_x_514:
[----:B------:R-:W-:Y:S01]  /*1b6e0*/  MOV R44, R2 ;  /* 0x00000002002c7202 */ /* 0x000fe20000000f00 */
[----:B------:R-:W-:Y:S01]  /*1b6f0*/  IMAD.MOV.U32 R45, RZ, RZ, R4 ;  /* 0x000000ffff2d7224 */ /* 0x000fe200078e0004 */
[----:B------:R-:W-:Y:S01]  /*1b700*/  MOV R2, 0x1b730 ;  /* 0x0001b73000027802 */ /* 0x000fe20000000f00 */
[----:B------:R-:W-:Y:S02]  /*1b710*/  IMAD.MOV.U32 R3, RZ, RZ, 0x1f ;  /* 0x0000001fff037424 */ /* 0x000fe400078e00ff */
[----:B-1234-:R-:W-:Y:S05]  /*1b720*/  CALL.REL.NOINC `($__internal_7_$__cuda_sm70_shflsync_idx_p) ;  /* 0x0000008000007944 */ /* 0x01efea0003c00000 */
[----:B------:R-:W-:Y:S01]  /*1b730*/  MOV R16, R44 ;  /* 0x0000002c00107202 */ /* 0x000fe20000000f00 */
[----:B------:R-:W-:Y:S05]  /*1b740*/  BRA `(.L_x_513) ;  /* 0xffffdb7000007947 */ /* 0x000fea000383ffff */
        .weak           $__internal_6_$__cuda_sm70_shflsync_bfly_p
        .type           $__internal_6_$__cuda_sm70_shflsync_bfly_p,@function
        .size           $__internal_6_$__cuda_sm70_shflsync_bfly_p,($__internal_7_$__cuda_sm70_shflsync_idx_p - $__internal_6_$__cuda_sm70_shflsync_bfly_p)
$__internal_6_$__cuda_sm70_shflsync_bfly_p:
[----:B------:R-:W-:Y:S02]  /*1b750*/  MOV R9, 0x1f ;  /* 0x0000001f00097802 */ /* 0x000fe40000000f00 */
[----:B------:R-:W-:-:S04]  /*1b760*/  MOV R43, 0xffffffff ;  /* 0xffffffff002b7802 */ /* 0x000fc80000000f00 */
[----:B------:R-:W-:Y:S04]  /*1b770*/  WARPSYNC R43 ;  /* 0x0000002b00007348 */ /* 0x000fe80003800000 */
[----:B------:R1:W2:Y:S02]  /*1b780*/  SHFL.BFLY PT, R9, R4, R3, R9 ;  /* 0x0c00000304097389 */ /* 0x0002a400000e0009 */
[----:B-1----:R-:W-:-:S04]  /*1b790*/  MOV R3, 0x0 ;  /* 0x0000000000037802 */ /* 0x002fc80000000f00 */
[----:B--2---:R-:W-:Y:S05]  /*1b7a0*/  RET.REL.NODEC R2 `(_ZN7cutlass13device_kernelIN5flash19enable_sm80_to_sm89INS1_16FlashAttnFwdSm80INS1_25CollectiveMainloopFwdSm80ILi8ELi1ELb1EN4cute5tupleIJNS5_1CILi128EEENS7_ILi112EEES8_EEELi128ENS_10bfloat16_tEfNS_4arch4Sm80ELb0ELb0ELb1ELb1ELb1ELb1ELb1ELb1EEENS1_21CollectiveEpilogueFwdINS6_IJS8_S8_S9_EEENS6_IJNS7_ILi1EEESH_SH_EEESB_SD_Li256ELb1ELb1ELb1ELb0EEENS1_36VarlenDynamicPersistentTileSchedulerILi128ELi112ELi256ELi256ELb1ELb1ELb0ELb0ELb1ELb1EEEEEEEEEvNT_6ParamsE) ;  /* 0xfffe485002007950 */ /* 0x004fea0003c3ffff */
        .weak           $__internal_7_$__cuda_sm70_shflsync_idx_p
        .type           $__internal_7_$__cuda_sm70_shflsync_idx_p,@function
        .size           $__internal_7_$__cuda_sm70_shflsync_idx_p,($__internal_8_$__cuda_sm70_shflsync_up_p - $__internal_7_$__cuda_sm70_shflsync_idx_p)
$__internal_7_$__cuda_sm70_shflsync_idx_p:
[----:B------:R-:W-:-:S04]  /*1b7b0*/  MOV R221, 0xffffffff ;  /* 0xffffffff00dd7802 */ /* 0x000fc80000000f00 */
[----:B------:R-:W-:Y:S04]  /*1b7c0*/  WARPSYNC R221 ;  /* 0x000000dd00007348 */ /* 0x000fe80003800000 */
[----:B------:R1:W2:Y:S02]  /*1b7d0*/  SHFL.IDX PT, R44, R45, R44, R3 ;  /* 0x0000002c2d2c7389 */ /* 0x0002a400000e0003 */
[----:B-1----:R-:W-:-:S04]  /*1b7e0*/  MOV R3, 0x0 ;  /* 0x0000000000037802 */ /* 0x002fc80000000f00 */
[----:B--2---:R-:W-:Y:S05]  /*1b7f0*/  RET.REL.NODEC R2 `(_ZN7cutlass13device_kernelIN5flash19enable_sm80_to_sm89INS1_16FlashAttnFwdSm80INS1_25CollectiveMainloopFwdSm80ILi8ELi1ELb1EN4cute5tupleIJNS5_1CILi128EEENS7_ILi112EEES8_EEELi128ENS_10bfloat16_tEfNS_4arch4Sm80ELb0ELb0ELb1ELb1ELb1ELb1ELb1ELb1EEENS1_21CollectiveEpilogueFwdINS6_IJS8_S8_S9_EEENS6_IJNS7_ILi1EEESH_SH_EEESB_SD_Li256ELb1ELb1ELb1ELb0EEENS1_36VarlenDynamicPersistentTileSchedulerILi128ELi112ELi256ELi256ELb1ELb1ELb0ELb0ELb1ELb1EEEEEEEEEvNT_6ParamsE) ;  /* 0xfffe480002007950 */ /* 0x004fea0003c3ffff */
        .weak           $__internal_8_$__cuda_sm70_shflsync_up_p
        .type           $__internal_8_$__cuda_sm70_shflsync_up_p,@function
        .size           $__internal_8_$__cuda_sm70_shflsync_up_p,($__internal_9_$__cuda_sm70_votesync_ballot - $__internal_8_$__cuda_sm70_shflsync_up_p)
$__internal_8_$__cuda_sm70_shflsync_up_p:
[----:B------:R-:W-:Y:S02]  /*1b800*/  MOV R11, 0xffffffff ;  /* 0xffffffff000b7802 */ /* 0x000fe40000000f00 */
[----:B------:R-:W-:Y:S02]  /*1b810*/  MOV R5, RZ ;  /* 0x000000ff00057202 */ /* 0x000fe40000000f00 */
[----:B------:R-:W-:Y:S04]  /*1b820*/  WARPSYNC R11 ;  /* 0x0000000b00007348 */ /* 0x000fe80003800000 */
[----:B------:R1:W2:Y:S02]  /*1b830*/  SHFL.UP PT, R3, R2, R3, R5 ;  /* 0x0400000302037389 */ /* 0x0002a400000e0005 */
[----:B-1----:R-:W-:-:S04]  /*1b840*/  MOV R5, 0x0 ;  /* 0x0000000000057802 */ /* 0x002fc80000000f00 */
[----:B--2---:R-:W-:Y:S05]  /*1b850*/  RET.REL.NODEC R4 `(_ZN7cutlass13device_kernelIN5flash19enable_sm80_to_sm89INS1_16FlashAttnFwdSm80INS1_25CollectiveMainloopFwdSm80ILi8ELi1ELb1EN4cute5tupleIJNS5_1CILi128EEENS7_ILi112EEES8_EEELi128ENS_10bfloat16_tEfNS_4arch4Sm80ELb0ELb0ELb1ELb1ELb1ELb1ELb1ELb1EEENS1_21CollectiveEpilogueFwdINS6_IJS8_S8_S9_EEENS6_IJNS7_ILi1EEESH_SH_EEESB_SD_Li256ELb1ELb1ELb1ELb0EEENS1_36VarlenDynamicPersistentTileSchedulerILi128ELi112ELi256ELi256ELb1ELb1ELb0ELb0ELb1ELb1EEEEEEEEEvNT_6ParamsE) ;  /* 0xfffe47a004007950 */ /* 0x004fea0003c3ffff */
        .weak           $__internal_9_$__cuda_sm70_votesync_ballot
        .type           $__internal_9_$__cuda_sm70_votesync_ballot,@function
        .size           $__internal_9_$__cuda_sm70_votesync_ballot,(.L_x_3579 - $__internal_9_$__cuda_sm70_votesync_ballot)
$__internal_9_$__cuda_sm70_votesync_ballot:
[----:B------:R-:W-:Y:S01]  /*1b860*/  ISETP.NE.U32.AND P0, PT, R2, 0x1, PT ;  /* 0x000000010200780c */ /* 0x000fe20003f05070 */
[----:B------:R-:W-:-:S04]  /*1b870*/  IMAD.MOV.U32 R5, RZ, RZ, -0x1 ;  /* 0xffffffffff057424 */ /* 0x000fc800078e00ff */
[----:B------:R-:W-:Y:S08]  /*1b880*/  WARPSYNC R5 ;  /* 0x0000000500007348 */ /* 0x000ff00003800000 */
[----:B------:R-:W-:-:S04]  /*1b890*/  VOTE.ANY R2, PT, !P0 ;  /* 0x0000000000027806 */ /* 0x000fc800040e0100 */
[----:B------:R-:W-:Y:S01]  /*1b8a0*/  LOP3.LUT R5, R2, R5, RZ, 0xc0, !PT ;  /* 0x0000000502057212 */ /* 0x000fe200078ec0ff */
[----:B------:R-:W-:Y:S02]  /*1b8b0*/  IMAD.MOV.U32 R2, RZ, RZ, R3 ;  /* 0x000000ffff027224 */ /* 0x000fe400078e0003 */
[----:B------:R-:W-:-:S04]  /*1b8c0*/  IMAD.MOV.U32 R3, RZ, RZ, 0x0 ;  /* 0x00000000ff037424 */ /* 0x000fc800078e00ff */
[----:B------:R-:W-:Y:S05]  /*1b8d0*/  RET.REL.NODEC R2 `(_ZN7cutlass13device_kernelIN5flash19enable_sm80_to_sm89INS1_16FlashAttnFwdSm80INS1_25CollectiveMainloopFwdSm80ILi8ELi1ELb1EN4cute5tupleIJNS5_1CILi128EEENS7_ILi112EEES8_EEELi128ENS_10bfloat16_tEfNS_4arch4Sm80ELb0ELb0ELb1ELb1ELb1ELb1ELb1ELb1EEENS1_21CollectiveEpilogueFwdINS6_IJS8_S8_S9_EEENS6_IJNS7_ILi1EEESH_SH_EEESB_SD_Li256ELb1ELb1ELb1ELb0EEENS1_36VarlenDynamicPersistentTileSchedulerILi128ELi112ELi256ELi256ELb1ELb1ELb0ELb0ELb1ELb1EEEEEEEEEvNT_6ParamsE) ;  /* 0xfffe472002007950 */ /* 0x000fea0003c3ffff */
.L_x_565:
        /* <DEDUP_REMOVED lines=10> */
.L_x_3579:


//--------------------- .text._ZN7cutlass13device_kernelIN5flash19enable_sm80_to_sm89INS1_16FlashAttnFwdSm80INS1_25CollectiveMainloopFwdSm80ILi4ELi1ELb0EN4cute5tupleIJNS5_1CILi128EEENS7_ILi48EEES8_EEELi128ENS_10bfloat16_tEfNS_4arch4Sm80ELb0ELb1ELb1ELb0ELb1ELb0ELb1ELb1EEENS1_21CollectiveEpilogueFwdINS6_IJS8_S8_S9_EEENS6_IJNS7_ILi1EEESH_SH_EEESB_SD_Li128ELb0ELb1ELb1ELb0EEENS1_19SingleTileSchedulerILb0ELb1ELb1ELi128EEEEEEEEEvNT_6ParamsE --------------------------
	.section	.text._ZN7cutlass13device_kernelIN5flash19enable_sm80_to_sm89INS1_16FlashAttnFwdSm80INS1_25CollectiveMainloopFwdSm80ILi4ELi1ELb0EN4cute5tupleIJNS5_1CILi128EEENS7_ILi48EEES8_EEELi128ENS_10bfloat16_tEfNS_4arch4Sm80ELb0ELb1ELb1ELb0ELb1ELb0ELb1ELb1EEENS1_21CollectiveEpilogueFwdINS6_IJS8_S8_S9_EEENS6_IJNS7_ILi1EEESH_SH_EEESB_SD_Li128ELb0ELb1ELb1ELb0EEENS1_19SingleTileSchedulerILb0ELb1ELb1ELi128EEEEEEEEEvNT_6ParamsE,"ax",@progbits
	.sectioninfo	@"SHI_REGISTERS=255"
	.align	128
.text._ZN7cutlass13device_kernelIN5flash19enable_sm80_to_sm89INS1_16FlashAttnFwdSm80INS1_25CollectiveMainloopFwdSm80ILi4ELi1ELb0EN4cute5tupleIJNS5_1CILi128EEENS7_ILi48EEES8_EEELi128ENS_10bfloat16_tEfNS_4arch4Sm80ELb0ELb1ELb1ELb0ELb1ELb0ELb1ELb1EEENS1_21CollectiveEpilogueFwdINS6_IJS8_S8_S9_EEENS6_IJNS7_ILi1EEESH_SH_EEESB_SD_Li128ELb0ELb1ELb1ELb0EEENS1_19SingleTileSchedulerILb0ELb1ELb1ELi128EEEEEEEEEvNT_6ParamsE:
        .type           _ZN7cutlass13device_kernelIN5flash19enable_sm80_to_sm89INS1_16FlashAttnFwdSm80INS1_25CollectiveMainloopFwdSm80ILi4ELi1ELb0EN4cute5tupleIJNS5_1CILi128EEENS7_ILi48EEES8_EEELi128ENS_10bfloat16_tEfNS_4arch4Sm80ELb0ELb1ELb1ELb0ELb1ELb0ELb1ELb1EEENS1_21CollectiveEpilogueFwdINS6_IJS8_S8_S9_EEENS6_IJNS7_ILi1EEESH_SH_EEESB_SD_Li128ELb0ELb1ELb1ELb0EEENS1_19SingleTileSchedulerILb0ELb1ELb1ELi128EEEEEEEEEvNT_6ParamsE,@function
        .size           _ZN7cutlass13device_kernelIN5flash19enable_sm80_to_sm89INS1_16FlashAttnFwdSm80INS1_25CollectiveMainloopFwdSm80ILi4ELi1ELb0EN4cute5tupleIJNS5_1CILi128EEENS7_ILi48EEES8_EEELi128ENS_10bfloat16_tEfNS_4arch4Sm80ELb0ELb1ELb1ELb0ELb1ELb0ELb1ELb1EEENS1_21CollectiveEpilogueFwdINS6_IJS8_S8_S9_EEENS6_IJNS7_ILi1EEESH_SH_EEESB_SD_Li128ELb0ELb1ELb1ELb0EEENS1_19SingleTileSchedulerILb0ELb1ELb1ELi128EEEEEEEEEvNT_6ParamsE,(.L_x_3584 - _ZN7cutlass13device_kernelIN5flash19enable_sm80_to_sm89INS1_16FlashAttnFwdSm80INS1_25CollectiveMainloopFwdSm80ILi4ELi1ELb0EN4cute5tupleIJNS5_1CILi128EEENS7_ILi48EEES8_EEELi128ENS_10bfloat16_tEfNS_4arch4Sm80ELb0ELb1ELb1ELb0ELb1ELb0ELb1ELb1EEENS1_21CollectiveEpilogueFwdINS6_IJS8_S8_S9_EEENS6_IJNS7_ILi1EEESH_SH_EEESB_SD_Li128ELb0ELb1ELb1ELb0EEENS1_19SingleTileSchedulerILb0ELb1ELb1ELi128EEEEEEEEEvNT_6ParamsE)
        .other          _ZN7cutlass13device_kernelIN5flash19enable_sm80_to_sm89INS1_16FlashAttnFwdSm80INS1_25CollectiveMainloopFwdSm80ILi4ELi1ELb0EN4cute5tupleIJNS5_1CILi128EEENS7_ILi48EEES8_EEELi128ENS_10bfloat16_tEfNS_4arch4Sm80ELb0ELb1ELb1ELb0ELb1ELb0ELb1ELb1EEENS1_21CollectiveEpilogueFwdINS6_IJS8_S8_S9_EEENS6_IJNS7_ILi1EEESH_SH_EEESB_SD_Li128ELb0ELb1ELb1ELb0EEENS1_19SingleTileSchedulerILb0ELb1ELb1ELi128EEEEEEEEEvNT_6ParamsE,@"STO_CUDA_ENTRY STV_DEFAULT"
_ZN7cutlass13device_kernelIN5flash19enable_sm80_to_sm89INS1_16FlashAttnFwdSm80INS1_25CollectiveMainloopFwdSm80ILi4ELi1ELb0EN4cute5tupleIJNS5_1CILi128EEENS7_ILi48EEES8_EEELi128ENS_10bfloat16_tEfNS_4arch4Sm80ELb0ELb1ELb1ELb0ELb1ELb0ELb1ELb1EEENS1_21CollectiveEpilogueFwdINS6_IJS8_S8_S9_EEENS6_IJNS7_ILi1EEESH_SH_EEESB_SD_Li128ELb0ELb1ELb1ELb0EEENS1_19SingleTileSchedulerILb0ELb1ELb1ELi128EEEEEEEEEvNT_6ParamsE:
        /* <DEDUP_REMOVED lines=18> */
.L_x_566:
[----:B------:R-:W-:Y:S02]  /*0120*/  ULDC.64 UR4, c[0x0][0x550] ;  /* 0x0001540000047ab9 */ /* 0x000fe40000000a00 */
[----:B------:R-:W-:Y:S02]  /*0130*/  UISETP.NE.AND UP0, UPT, UR4, 0x1, UPT ;  /* 0x000000010400788c */ /* 0x000fe4000bf05270 */
[----:B------:R-:W-:-:S02]  /*0140*/  UIMAD.WIDE.U32 UR8, UR7, UR5, URZ ;  /* 0x00000005070872a5 */ /* 0x000fc4000f8e003f */
[----:B------:R-:W-:Y:S02]  /*0150*/  ULDC UR4, c[0x0][0x558] ;  /* 0x0001560000047ab9 */ /* 0x000fe40000000800 */
[----:B------:R-:W-:-:S05]  /*0160*/  UMOV UR11, UR7 ;  /* 0x00000007000b7c82 */ /* 0x000fca0008000000 */
[----:B------:R-:W-:-:S03]  /*0170*/  @UP0 USHF.R.U32.HI UR11, URZ, UR4, UR9 ;  /* 0x000000043f0b0299 */ /* 0x000fc60008011609 */
.L_x_567:
        /* <DEDUP_REMOVED lines=16> */
[----:B------:R-:W1:Y:S01]  /*0280*/  S2UR UR26, SR_CTAID.X ;  /* 0x00000000001a79c3 */ /* 0x000e620000002500 */
[----:B------:R-:W-:Y:S02]  /*0290*/  ULDC UR4, c[0x0][0x2c4] ;  /* 0x0000b10000047ab9 */ /* 0x000fe40000000800 */
[----:B------:R-:W-:Y:S02]  /*02a0*/  UISETP.NE.AND UP1, UPT, UR4, 0x1, UPT ;  /* 0x000000010400788c */ /* 0x000fe4000bf25270 */
[----:B------:R-:W-:Y:S02]  /*02b0*/  UMOV UR10, URZ ;  /* 0x0000003f000a7c82 */ /* 0x000fe40008000000 */
[----:B------:R-:W-:Y:S02]  /*02c0*/  ULDC.64 UR4, c[0x0][0x2c8] ;  /* 0x0000b20000047ab9 */ /* 0x000fe40000000a00 */
[----:B------:R-:W-:-:S02]  /*02d0*/  ULDC UR12, c[0x0][0x168] ;  /* 0x00005a00000c7ab9 */ /* 0x000fc40000000800 */
[----:B------:R-:W-:Y:S02]  /*02e0*/  UP2UR UR13, UPR, URZ, 0x2 ;  /* 0x000000023f0d7883 */ /* 0x000fe40008000000 */
[----:B-1----:R-:W-:-:S04]  /*02f0*/  USHF.L.U32 UR26, UR26, 0x7, URZ ;  /* 0x000000071a1a7899 */ /* 0x002fc8000800063f */
[----:B------:R-:W-:Y:S02]  /*0300*/  @UP1 UIADD3 UR14, UR26, 0x7f, URZ ;  /* 0x0000007f1a0e1890 */ /* 0x000fe4000fffe03f */
[----:B------:R-:W-:Y:S02]  /*0310*/  UIADD3 UR8, UR26, 0x7f, URZ ;  /* 0x0000007f1a087890 */ /* 0x000fe4000fffe03f */
[----:B------:R-:W-:-:S03]  /*0320*/  UIMAD.WIDE.U32 UR14, UR14, UR4, URZ ;  /* 0x000000040e0e72a5 */ /* 0x000fc6000f8e003f */
[----:B------:R-:W-:-:S04]  /*0330*/  ULDC UR4, c[0x0][0x2ac] ;  /* 0x0000ab0000047ab9 */ /* 0x000fc80000000800 */
[----:B------:R-:W-:Y:S02]  /*0340*/  @UP1 UMOV UR9, UR15 ;  /* 0x0000000f00091c82 */ /* 0x000fe40008000000 */
[----:B------:R-:W-:Y:S02]  /*0350*/  @UP1 USHF.R.U32.HI UR8, URZ, UR5, UR9 ;  /* 0x000000053f081299 */ /* 0x000fe40008011609 */
[----:B------:R-:W-:Y:S02]  /*0360*/  UMOV UR14, 0x1 ;  /* 0x00000001000e7882 */ /* 0x000fe40000000000 */
[----:B------:R-:W-:Y:S02]  /*0370*/  ULDC UR9, c[0x0][0x1d0] ;  /* 0x0000740000097ab9 */ /* 0x000fe40000000800 */
[----:B------:R-:W-:-:S03]  /*0380*/  UIMAD UR9, UR4, UR9, URZ ;  /* 0x00000009040972a4 */ /* 0x000fc6000f8e023f */
[----:B------:R-:W-:Y:S02]  /*0390*/  ULDC.64 UR4, c[0x0][0x328] ;  /* 0x0000ca0000047ab9 */ /* 0x000fe40000000a00 */
[----:B------:R-:W-:Y:S02]  /*03a0*/  UISETP.LE.AND UP0, UPT, UR14, UR5, UPT ;  /* 0x000000050e00728c */ /* 0x000fe4000bf03270 */
[----:B------:R-:W-:-:S04]  /*03b0*/  UIADD3 UR12, UR9, -UR12, UR14 ;  /* 0x8000000c090c7290 */ /* 0x000fc8000fffe00e */
[----:B------:R-:W-:Y:S02]  /*03c0*/  UIADD3 UR5, UR12, UR8, URZ ;  /* 0x000000080c057290 */ /* 0x000fe4000fffe03f */
[----:B------:R-:W-:Y:S02]  /*03d0*/  UP2UR UR12, UPR, URZ, 0x1 ;  /* 0x000000013f0c7883 */ /* 0x000fe40008000000 */
[----:B------:R-:W-:Y:S01]  /*03e0*/  UIADD3 UR8, UR5, UR4, URZ ;  /* 0x0000000405087290 */ /* 0x000fe2000fffe03f */
[----:B--2---:R1:W2:Y:S01]  /*03f0*/  @P0 R2UR UR10, R2 ;  /* 0x00000000020a03c2 */ /* 0x0042a200000e0000 */
[----:B------:R-:W-:-:S13]  /*0400*/  PLOP3.LUT P0, PT, PT, PT, UP0, 0x40, 0x0 ;  /* 0x000000000000781c */ /* 0x000fda0003f0e808 */
[----:B------:R-:W-:Y:S05]  /*0410*/  @P0 BRA `(.L_x_568) ;  /* 0x0000014000000947 */ /* 0x000fea0003800000 */
[----:B------:R-:W-:Y:S01]  /*0420*/  ISETP.LT.AND P0, PT, RZ, UR5, PT ;  /* 0x00000005ff007c0c */ /* 0x000fe2000bf01270 */
        /* <DEDUP_REMOVED lines=10> */
.L_x_569:
[----:B------:R-:W-:Y:S02]  /*04d0*/  ULDC UR4, c[0x0][0x32c] ;  /* 0x0000cb0000047ab9 */ /* 0x000fe40000000800 */
[----:B------:R-:W-:-:S03]  /*04e0*/  UISETP.NE.AND UP0, UPT, UR14, UR4, UPT ;  /* 0x000000040e00728c */ /* 0x000fc6000bf05270 */
[----:B------:R-:W-:Y:S02]  /*04f0*/  ULDC.64 UR4, c[0x0][0x330] ;  /* 0x0000cc0000047ab9 */ /* 0x000fe40000000a00 */
[----:B------:R-:W-:-:S06]  /*0500*/  UIMAD.WIDE.U32 UR16, UR15, UR4, URZ ;  /* 0x000000040f1072a5 */ /* 0x000fcc000f8e003f */
[----:B------:R-:W-:Y:S02]  /*0510*/  @UP0 USHF.R.U32.HI UR15, URZ, UR5, UR17 ;  /* 0x000000053f0f0299 */ /* 0x000fe40008011611 */
.L_x_570:
[----:B------:R-:W-:Y:S02]  /*0520*/  ULDC UR4, c[0x0][0x32c] ;  /* 0x0000cb0000047ab9 */ /* 0x000fe40000000800 */
[----:B------:R-:W-:-:S04]  /*0530*/  UIMAD UR4, UR15, UR4, UR4 ;  /* 0x000000040f0472a4 */ /* 0x000fc8000f8e0204 */
[----:B------:R-:W-:-:S04]  /*0540*/  UISETP.LT.AND UP0, UPT, UR8, UR4, UPT ;  /* 0x000000040800728c */ /* 0x000fc8000bf01270 */
[----:B------:R-:W-:Y:S02]  /*0550*/  USEL UR8, UR8, UR4, UP0 ;  /* 0x0000000408087287 */ /* 0x000fe40008000000 */
.L_x_568:
[----:B------:R-:W-:Y:S02]  /*0560*/  UISETP.NE.AND UP0, UPT, UR13, URZ, UPT ;  /* 0x0000003f0d00728c */ /* 0x000fe4000bf05270 */
[----:B------:R-:W-:Y:S02]  /*0570*/  UIADD3 UR14, UR9, 0x2f, URZ ;  /* 0x0000002f090e7890 */ /* 0x000fe4000fffe03f */
[----:B------:R-:W-:Y:S02]  /*0580*/  UIADD3 UR18, UR8, 0x2f, URZ ;  /* 0x0000002f08127890 */ /* 0x000fe4000fffe03f */
[----:B------:R-:W-:Y:S02]  /*0590*/  ULDC.64 UR4, c[0x0][0x2c8] ;  /* 0x0000b20000047ab9 */ /* 0x000fe40000000a00 */
[----:B------:R-:W-:Y:S02]  /*05a0*/  UIMAD.WIDE.U32 UR16, UR26, UR4, URZ ;  /* 0x000000041a1072a5 */ /* 0x000fe4000f8e003f */
[----:B------:R-:W-:-:S02]  /*05b0*/  UIMAD.WIDE UR14, UR14, 0x2aaaaaab, URZ ;  /* 0x2aaaaaab0e0e78a5 */ /* 0x000fc4000f8e023f */
[----:B------:R-:W-:Y:S02]  /*05c0*/  UIMAD.WIDE UR18, UR18, 0x2aaaaaab, URZ ;  /* 0x2aaaaaab121278a5 */ /* 0x000fe4000f8e023f */
[----:B------:R-:W-:Y:S02]  /*05d0*/  UISETP.NE.AND UP1, UPT, UR12, URZ, UPT ;  /* 0x0000003f0c00728c */ /* 0x000fe4000bf25270 */
[----:B------:R-:W-:Y:S02]  /*05e0*/  UMOV UR4, UR26 ;  /* 0x0000001a00047c82 */ /* 0x000fe40008000000 */
[----:B------:R-:W-:Y:S02]  /*05f0*/  @UP0 USHF.R.U32.HI UR4, URZ, UR5, UR17 ;  /* 0x000000053f040299 */ /* 0x000fe40008011611 */
[----:B------:R-:W-:Y:S01]  /*0600*/  PLOP3.LUT P0, PT, PT, PT, UP1, 0x40, 0x0 ;  /* 0x000000000000781c */ /* 0x000fe20003f0e818 */
[----:B------:R-:W-:Y:S02]  /*0610*/  UMOV UR17, UR15 ;  /* 0x0000000f00117c82 */ /* 0x000fe40008000000 */
[----:B------:R-:W-:-:S02]  /*0620*/  UMOV UR15, UR19 ;  /* 0x00000013000f7c82 */ /* 0x000fc40008000000 */
[----:B------:R-:W-:Y:S02]  /*0630*/  USHF.R.U32.HI UR14, URZ, 0x1f, UR17 ;  /* 0x0000001f3f0e7899 */ /* 0x000fe40008011611 */
[----:B------:R-:W-:Y:S02]  /*0640*/  USHF.R.U32.HI UR8, URZ, 0x1f, UR15 ;  /* 0x0000001f3f087899 */ /* 0x000fe4000801160f */
[----:B------:R-:W-:Y:S02]  /*0650*/  ULDC UR25, c[0x0][0x168] ;  /* 0x00005a0000197ab9 */ /* 0x000fe40000000800 */
[----:B------:R-:W-:Y:S02]  /*0660*/  UIADD3 UR25, UR9, -UR25, URZ ;  /* 0x8000001909197290 */ /* 0x000fe4000fffe03f */
[----:B------:R-:W-:Y:S02]  /*0670*/  ULEA.HI.SX32 UR14, UR17, UR14, 0x1d ;  /* 0x0000000e110e7291 */ /* 0x000fe4000f8fea3f */
[----:B------:R-:W-:-:S02]  /*0680*/  ULEA.HI.SX32 UR15, UR15, UR8, 0x1d ;  /* 0x000000080f0f7291 */ /* 0x000fc4000f8fea3f */
[----:B------:R-:W-:Y:S02]  /*0690*/  UIADD3 UR4, UR25, UR4, URZ ;  /* 0x0000000419047290 */ /* 0x000fe4000fffe03f */
[----:B------:R-:W-:Y:S02]  /*06a0*/  UISETP.LT.AND UP0, UPT, UR14, UR15, UPT ;  /* 0x0000000f0e00728c */ /* 0x000fe4000bf01270 */
[----:B------:R-:W-:Y:S02]  /*06b0*/  ULDC UR5, c[0x0][0x324] ;  /* 0x0000c90000057ab9 */ /* 0x000fe40000000800 */
[----:B------:R-:W-:Y:S02]  /*06c0*/  UIADD3 UR8, UR4, -UR5, URZ ;  /* 0x8000000504087290 */ /* 0x000fe4000fffe03f */
[----:B------:R-:W-:Y:S01]  /*06d0*/  USEL UR24, UR14, UR15, UP0 ;  /* 0x0000000f0e187287 */ /* 0x000fe20008000000 */
[----:B------:R-:W-:Y:S05]  /*06e0*/  @P0 BRA `(.L_x_571) ;  /* 0x0000017000000947 */ /* 0x000fea0003800000 */
[----:B------:R-:W-:Y:S02]  /*06f0*/  UMOV UR14, UR4 ;  /* 0x00000004000e7c82 */ /* 0x000fe40008000000 */
[----:B------:R-:W-:-:S06]  /*0700*/  UISETP.GT.AND UP0, UPT, UR14, -0x1, UPT ;  /* 0xffffffff0e00788c */ /* 0x000fcc000bf04270 */
[----:B------:R-:W-:-:S13]  /*0710*/  PLOP3.LUT P0, PT, PT, PT, UP0, 0x80, 0x0 ;  /* 0x000000000000781c */ /* 0x000fda0003f0f008 */
[----:B------:R-:W-:Y:S05]  /*0720*/  @P0 BRA `(.L_x_572) ;  /* 0x0000009000000947 */ /* 0x000fea0003800000 */
[----:B------:R-:W-:Y:S02]  /*0730*/  ULDC UR4, c[0x0][0x32c] ;  /* 0x0000cb0000047ab9 */ /* 0x000fe40000000800 */
[----:B------:R-:W-:Y:S02]  /*0740*/  UISETP.NE.AND UP0, UPT, UR4, 0x1, UPT ;  /* 0x000000010400788c */ /* 0x000fe4000bf05270 */
[----:B------:R-:W-:Y:S02]  /*0750*/  ULOP3.LUT UR14, URZ, UR14, URZ, 0x33, !UPT ;  /* 0x0000000e3f0e7292 */ /* 0x000fe4000f8e333f */
[----:B------:R-:W-:Y:S02]  /*0760*/  ULDC.64 UR4, c[0x0][0x330] ;  /* 0x0000cc0000047ab9 */ /* 0x000fe40000000a00 */
[----:B------:R-:W-:-:S07]  /*0770*/  UIMAD.WIDE.U32 UR16, UR14, UR4, URZ ;  /* 0x000000040e1072a5 */ /* 0x000fce000f8e003f */
[----:B------:R-:W-:Y:S02]  /*0780*/  @UP0 UMOV UR15, UR17 ;  /* 0x00000011000f0c82 */ /* 0x000fe40008000000 */
[----:B------:R-:W-:-:S04]  /*0790*/  @UP0 USHF.R.U32.HI UR14, URZ, UR5, UR15 ;  /* 0x000000053f0e0299 */ /* 0x000fc8000801160f */
[----:B------:R-:W-:Y:S01]  /*07a0*/  ULOP3.LUT UR14, URZ, UR14, URZ, 0x33, !UPT ;  /* 0x0000000e3f0e7292 */ /* 0x000fe2000f8e333f */
[----:B------:R-:W-:Y:S05]  /*07b0*/  BRA `(.L_x_573) ;  /* 0x0000006000007947 */ /* 0x000fea0003800000 */
.L_x_572:
[----:B------:R-:W-:Y:S02]  /*07c0*/  ULDC UR4, c[0x0][0x32c] ;  /* 0x0000cb0000047ab9 */ /* 0x000fe40000000800 */
[----:B------:R-:W-:-:S03]  /*07d0*/  UISETP.NE.AND UP0, UPT, UR4, 0x1, UPT ;  /* 0x000000010400788c */ /* 0x000fc6000bf05270 */
[----:B------:R-:W-:Y:S02]  /*07e0*/  ULDC.64 UR4, c[0x0][0x330] ;  /* 0x0000cc0000047ab9 */ /* 0x000fe40000000a00 */
[----:B------:R-:W-:-:S07]  /*07f0*/  UIMAD.WIDE.U32 UR16, UR14, UR4, URZ ;  /* 0x000000040e1072a5 */ /* 0x000fce000f8e003f */
[----:B------:R-:W-:Y:S02]  /*0800*/  @UP0 UMOV UR15, UR17 ;  /* 0x00000011000f0c82 */ /* 0x000fe40008000000 */
[----:B------:R-:W-:Y:S02]  /*0810*/  @UP0 USHF.R.U32.HI UR14, URZ, UR5, UR15 ;  /* 0x000000053f0e0299 */ /* 0x000fe4000801160f */
.L_x_573:
[----:B------:R-:W-:Y:S02]  /*0820*/  ULDC UR4, c[0x0][0x32c] ;  /* 0x0000cb0000047ab9 */ /* 0x000fe40000000800 */
[----:B------:R-:W-:-:S04]  /*0830*/  UIMAD UR4, UR14, UR4, URZ ;  /* 0x000000040e0472a4 */ /* 0x000fc8000f8e023f */
[----:B------:R-:W-:-:S04]  /*0840*/  UISETP.LT.AND UP0, UPT, UR8, UR4, UPT ;  /* 0x000000040800728c */ /* 0x000fc8000bf01270 */
[----:B------:R-:W-:-:S04]  /*0850*/  USEL UR8, UR8, UR4, !UP0 ;  /* 0x0000000408087287 */ /* 0x000fc8000c000000 */
.L_x_571:
[----:B------:R-:W-:-:S04]  /*0860*/  UIMAD.WIDE UR4, UR8, 0x2aaaaaab, URZ ;  /* 0x2aaaaaab080478a5 */ /* 0x000fc8000f8e023f */
[----:B------:R-:W-:-:S04]  /*0870*/  USHF.R.U32.HI UR4, URZ, 0x1f, UR5 ;  /* 0x0000001f3f047899 */ /* 0x000fc80008011605 */
[----:B------:R-:W-:-:S03]  /*0880*/  ULEA.HI.SX32 UR4, UR5, UR4, 0x1d ;  /* 0x0000000405047291 */ /* 0x000fc6000f8fea3f */
[----:B------:R-:W-:Y:S02]  /*0890*/  ULDC UR5, c[0x0][0x338] ;  /* 0x0000ce0000057ab9 */ /* 0x000fe40000000800 */
[----:B------:R-:W-:-:S04]  /*08a0*/  UISETP.LT.AND UP0, UPT, URZ, UR4, UPT ;  /* 0x000000043f00728c */ /* 0x000fc8000bf01270 */
[----:B------:R-:W-:Y:S02]  /*08b0*/  USEL UR8, URZ, UR4, !UP0 ;  /* 0x000000043f087287 */ /* 0x000fe4000c000000 */
[----:B------:R-:W-:Y:S02]  /*08c0*/  USHF.R.U32.HI UR4, URZ, 0x10, UR7 ;  /* 0x000000103f047899 */ /* 0x000fe40008011607 */
[----:B------:R-:W-:Y:S02]  /*08d0*/  UISETP.GT.AND UP0, UPT, UR24, UR8, UPT ;  /* 0x000000081800728c */ /* 0x000fe4000bf04270 */
[----:B------:R-:W-:-:S04]  /*08e0*/  UISETP.NE.AND UP1, UPT, UR4, URZ, UPT ;  /* 0x0000003f0400728c */ /* 0x000fc8000bf25270 */
[----:B------:R-:W-:Y:S01]  /*08f0*/  PLOP3.LUT P0, PT, PT, PT, UP0, 0x80, 0x0 ;  /* 0x000000000000781c */ /* 0x000fe20003f0f008 */
[----:B------:R-:W-:-:S03]  /*0900*/  USEL UR5, UR4, UR5, UP1 ;  /* 0x0000000504057287 */ /* 0x000fc60008800000 */
[----:B------:R-:W-:-:S09]  /*0910*/  UMOV UR4, URZ ;  /* 0x0000003f00047c82 */ /* 0x000fd20008000000 */
[----:B------:R-:W-:Y:S05]  /*0920*/  @!P0 BRA `(.L_x_574) ;  /* 0x0000021000008947 */ /* 0x000fea0003800000 */
[----:B------:R-:W-:Y:S01]  /*0930*/  IMAD.U32 R3, RZ, RZ, UR5 ;  /* 0x00000005ff037e24 */ /* 0x000fe2000f8e00ff */
[----:B------:R-:W-:Y:S02]  /*0940*/  UIADD3 UR17, UR5, -0x1, UR24 ;  /* 0xffffffff05117890 */ /* 0x000fe4000fffe018 */
[----:B------:R-:W-:Y:S02]  /*0950*/  UMOV UR18, URZ ;  /* 0x0000003f00127c82 */ /* 0x000fe40008000000 */
[----:B------:R-:W-:Y:S01]  /*0960*/  IABS R0, R3 ;  /* 0x0000000300007213 */ /* 0x000fe20000000000 */
[----:B------:R-:W-:-:S03]  /*0970*/  UIADD3 UR17, -UR8, UR17, URZ ;  /* 0x0000001108117290 */ /* 0x000fc6000fffe13f */
        /* <DEDUP_REMOVED lines=24> */
[----:B------:R-:W-:-:S05]  /*0b00*/  UISETP.NE.AND UP1, UPT, UR5, URZ, UPT ;  /* 0x0000003f0500728c */ /* 0x000fca000bf25270 */
[----:B------:R-:W-:Y:S02]  /*0b10*/  UMOV UR4, UR19 ;  /* 0x0000001300047c82 */ /* 0x000fe40008000000 */
[----:B------:R-:W-:-:S04]  /*0b20*/  @!UP0 UIADD3 UR4, -UR4, URZ, URZ ;  /* 0x0000003f04048290 */ /* 0x000fc8000fffe13f */
[----:B------:R-:W-:Y:S02]  /*0b30*/  @!UP1 ULOP3.LUT UR4, URZ, UR5, URZ, 0x33, !UPT ;  /* 0x000000053f049292 */ /* 0x000fe4000f8e333f */
.L_x_574:
[----:B------:R-:W-:Y:S01]  /*0b40*/  ULOP3.LUT UR7, UR7, 0xffff, URZ, 0xc0, !UPT ;  /* 0x0000ffff07077892 */ /* 0x000fe2000f8ec03f */
[----:B------:R-:W-:Y:S01]  /*0b50*/  PLOP3.LUT P4, PT, PT, PT, PT, 0x80, 0x0 ;  /* 0x000000000000781c */ /* 0x000fe20003f8f070 */
[----:B------:R-:W-:Y:S01]  /*0b60*/  CS2R R20, SRZ ;  /* 0x0000000000147805 */ /* 0x000fe2000001ff00 */
[----:B------:R-:W-:Y:S01]  /*0b70*/  CS2R R18, SRZ ;  /* 0x0000000000127805 */ /* 0x000fe2000001ff00 */
[----:B------:R-:W-:Y:S01]  /*0b80*/  UIMAD UR8, UR7, UR4, UR8 ;  /* 0x00000004070872a4 */ /* 0x000fe2000f8e0208 */
        /* <DEDUP_REMOVED lines=73> */
[----:B------:R-:W-:Y:S02]  /*1020*/  UISETP.NE.AND.EX UP0, UPT, URZ, UR5, UPT, UP0 ;  /* 0x000000053f00728c */ /* 0x000fe4000bf05300 */
[----:B------:R-:W-:-:S04]  /*1030*/  UISETP.NE.AND UP1, UPT, UR13, URZ, UPT ;  /* 0x0000003f0d00728c */ /* 0x000fc8000bf25270 */
[----:B------:R-:W-:-:S05]  /*1040*/  PLOP3.LUT P2, PT, PT, PT, UP0, 0x80, 0x0 ;  /* 0x000000000000781c */ /* 0x000fca0003f4f008 */
[----:B------:R-:W-:Y:S02]  /*1050*/  @UP0 UMOV UR4, 0x4 ;  /* 0x0000000400040882 */ /* 0x000fe40000000000 */
[----:B------:R-:W-:-:S06]  /*1060*/  @UP0 UIMAD.WIDE UR4, UR6, UR4, UR14 ;  /* 0x00000004060402a5 */ /* 0x000fcc000f8e020e */
[----:B-1----:R-:W-:Y:S02]  /*1070*/  IMAD.U32 R2, RZ, RZ, UR4 ;  /* 0x00000004ff027e24 */ /* 0x002fe4000f8e00ff */
[----:B------:R-:W-:Y:S01]  /*1080*/  IMAD.U32 R3, RZ, RZ, UR5 ;  /* 0x00000005ff037e24 */ /* 0x000fe2000f8e00ff */
[----:B------:R-:W-:Y:S01]  /*1090*/  SHF.R.S32.HI R124, RZ, 0x1f, R132 ;  /* 0x0000001fff7c7819 */ /* 0x000fe20000011484 */
[----:B------:R-:W-:Y:S01]  /*10a0*/  USHF.R.S32.HI UR7, URZ, 0x1f, UR11 ;  /* 0x0000001f3f077899 */ /* 0x000fe2000801140b */
[----:B------:R-:W-:Y:S01]  /*10b0*/  PLOP3.LUT P1, PT, PT, PT, UP1, 0x80, 0x0 ;  /* 0x000000000000781c */ /* 0x000fe20003f2f018 */
[----:B------:R-:W-:Y:S01]  /*10c0*/  ULDC.64 UR4, c[0x0][0x1b8] ;  /* 0x00006e0000047ab9 */ /* 0x000fe20000000a00 */
[----:B------:R1:W3:Y:S01]  /*10d0*/  @P2 LDG.E R7, [R2.64] ;  /* 0x0000001402072981 */ /* 0x0002e2000c1e1900 */
[----:B------:R-:W-:Y:S01]  /*10e0*/  PLOP3.LUT P0, PT, PT, PT, UP1, 0x80, 0x0 ;  /* 0x000000000000781c */ /* 0x000fe20003f0f018 */
[----:B------:R-:W-:Y:S01]  /*10f0*/  UIMAD UR7, UR7, UR4, URZ ;  /* 0x00000004070772a4 */ /* 0x000fe2000f8e023f */
[----:B------:R-:W-:Y:S01]  /*1100*/  LEA.HI R13, R124, R132, RZ, 0x4 ;  /* 0x000000847c0d7211 */ /* 0x000fe200078f20ff */
[----:B------:R-:W-:Y:S01]  /*1110*/  UIMAD.WIDE.U32 UR16, UR11, UR4, URZ ;  /* 0x000000040b1072a5 */ /* 0x000fe2000f8e003f */
[----:B------:R-:W-:Y:S01]  /*1120*/  BSSY B0, `(.L_x_576) ;  /* 0x000004f000007945 */ /* 0x000fe20003800000 */
[----:B------:R-:W-:-:S02]  /*1130*/  UIMAD UR7, UR11, UR5, UR7 ;  /* 0x000000050b0772a4 */ /* 0x000fc4000f8e0207 */
[----:B------:R-:W-:Y:S02]  /*1140*/  USHF.R.S32.HI UR14, URZ, 0x1f, UR6 ;  /* 0x0000001f3f0e7899 */ /* 0x000fe40008011406 */
[----:B------:R-:W-:Y:S02]  /*1150*/  ULDC.64 UR4, c[0x0][0x1c0] ;  /* 0x0000700000047ab9 */ /* 0x000fe40000000a00 */
[----:B------:R-:W-:Y:S02]  /*1160*/  UIADD3 UR17, UR17, UR7, URZ ;  /* 0x0000000711117290 */ /* 0x000fe4000fffe03f */
[----:B------:R-:W-:Y:S02]  /*1170*/  UIMAD UR14, UR14, UR4, URZ ;  /* 0x000000040e0e72a4 */ /* 0x000fe4000f8e023f */
[----:B------:R-:W-:Y:S02]  /*1180*/  UIMAD.WIDE.U32 UR16, UR6, UR4, UR16 ;  /* 0x00000004061072a5 */ /* 0x000fe4000f8e0010 */
[----:B------:R-:W-:-:S02]  /*1190*/  UIMAD UR5, UR6, UR5, UR14 ;  /* 0x00000005060572a4 */ /* 0x000fc4000f8e020e */
[----:B------:R-:W-:Y:S02]  /*11a0*/  ULDC UR4, c[0x0][0x2c4] ;  /* 0x0000b10000047ab9 */ /* 0x000fe40000000800 */
[----:B------:R-:W-:Y:S02]  /*11b0*/  UIADD3 UR5, UR17, UR5, URZ ;  /* 0x0000000511057290 */ /* 0x000fe4000fffe03f */
[----:B------:R-:W-:Y:S01]  /*11c0*/  ULDC UR7, c[0x0][0x168] ;  /* 0x00005a0000077ab9 */ /* 0x000fe20000000800 */
[----:B-1----:R-:W-:Y:S01]  /*11d0*/  LEA.HI R2, R124, R132, RZ, 0x3 ;  /* 0x000000847c027211 */ /* 0x002fe200078f18ff */
[----:B------:R-:W-:Y:S01]  /*11e0*/  IMAD.U32 R3, RZ, RZ, UR17 ;  /* 0x00000011ff037e24 */ /* 0x000fe2000f8e00ff */
[----:B------:R-:W-:Y:S01]  /*11f0*/  UIMAD UR7, UR4, UR7, URZ ;  /* 0x00000007040772a4 */ /* 0x000fe2000f8e023f */
[----:B------:R-:W-:Y:S01]  /*1200*/  IMAD.U32 R3, RZ, RZ, UR5 ;  /* 0x00000005ff037e24 */ /* 0x000fe2000f8e00ff */
[----:B------:R-:W-:Y:S02]  /*1210*/  LOP3.LUT R0, R2, 0xfffffff8, RZ, 0xc0, !PT ;  /* 0xfffffff802007812 */ /* 0x000fe400078ec0ff */
[----:B------:R-:W-:Y:S01]  /*1220*/  SHF.R.S32.HI R15, RZ, 0x3, R2 ;  /* 0x00000003ff0f7819 */ /* 0x000fe20000011402 */
[----:B------:R-:W-:-:S02]  /*1230*/  IMAD.U32 R2, RZ, RZ, UR16 ;  /* 0x00000010ff027e24 */ /* 0x000fc4000f8e00ff */
[----:B------:R-:W-:Y:S01]  /*1240*/  IMAD.IADD R36, R132, 0x1, -R0 ;  /* 0x0000000184247824 */ /* 0x000fe200078e0a00 */
[----:B------:R-:W-:-:S03]  /*1250*/  IADD3 R9, R15, UR26, RZ ;  /* 0x0000001a0f097c10 */ /* 0x000fc6000fffe0ff */
[C---:B------:R-:W-:Y:S01]  /*1260*/  IMAD R129, R36.reuse, 0x10, R15 ;  /* 0x0000001024817824 */ /* 0x040fe200078e020f */
[----:B------:R-:W-:Y:S01]  /*1270*/  ISETP.GE.AND P4, PT, R9, UR7, PT ;  /* 0x0000000709007c0c */ /* 0x000fe2000bf86270 */
[----:B------:R-:W-:-:S03]  /*1280*/  IMAD.SHL.U32 R127, R36, 0x8, RZ ;  /* 0x00000008247f7824 */ /* 0x000fc600078e00ff */
[----:B------:R-:W-:Y:S01]  /*1290*/  IADD3 R5, R129, UR26, RZ ;  /* 0x0000001a81057c10 */ /* 0x000fe2000fffe0ff */
[----:B------:R1:W-:Y:S01]  /*12a0*/  STL [R1+0x14], R129 ;  /* 0x0000148101007387 */ /* 0x0003e20000100800 */
[C---:B------:R-:W-:Y:S02]  /*12b0*/  IADD3 R23, R127.reuse, 0x40, RZ ;  /* 0x000000407f177810 */ /* 0x040fe40007ffe0ff */
[----:B------:R-:W-:Y:S01]  /*12c0*/  ISETP.GE.AND P3, PT, R127, c[0x0][0x198], PT ;  /* 0x000066007f007a0c */ /* 0x000fe20003f66270 */
[----:B------:R-:W-:Y:S01]  /*12d0*/  @P1 IMAD.HI.U32 R0, R5, c[0x0][0x2c8], RZ ;  /* 0x0000b20005001a27 */ /* 0x000fe200078e00ff */
[----:B------:R1:W-:Y:S03]  /*12e0*/  STL [R1+0xc], R127 ;  /* 0x00000c7f01007387 */ /* 0x0003e60000100800 */
[----:B------:R-:W-:Y:S01]  /*12f0*/  IMAD.MOV.U32 R4, RZ, RZ, R5 ;  /* 0x000000ffff047224 */ /* 0x000fe200078e0005 */
[----:B------:R-:W-:-:S04]  /*1300*/  @P0 SHF.R.U32.HI R4, RZ, c[0x0][0x2cc], R0 ;  /* 0x0000b300ff040a19 */ /* 0x000fc80000011600 */
[--C-:B------:R-:W-:Y:S01]  /*1310*/  SHF.R.S32.HI R6, RZ, 0x1f, R4.reuse ;  /* 0x0000001fff067819 */ /* 0x100fe20000011404 */
[----:B------:R-:W-:Y:S02]  /*1320*/  IMAD.MOV R0, RZ, RZ, -R4 ;  /* 0x000000ffff007224 */ /* 0x000fe400078e0a04 */
        /* <DEDUP_REMOVED lines=16> */
[----:B------:R-:W-:Y:S01]  /*1430*/  ISETP.GE.AND P0, PT, R23, c[0x0][0x198], PT ;  /* 0x0000660017007a0c */ /* 0x000fe20003f06270 */
[----:B------:R1:W4:Y:S01]  /*1440*/  SHFL.IDX PT, R4, R12, RZ, 0x181f ;  /* 0x00181fff0c047589 */ /* 0x00032200000e0000 */
        /* <DEDUP_REMOVED lines=13> */
[----:B---3--:R1:W3:Y:S01]  /*1520*/  @P2 R2UR UR14, R7 ;  /* 0x00000000070e23c2 */ /* 0x0082e200000e0000 */
[----:B------:R-:W-:Y:S01]  /*1530*/  R2P PR, R18, 0x6 ;  /* 0x0000000612007804 */ /* 0x000fe20000000000 */
[----:B---3--:R-:W-:-:S04]  /*1540*/  @!UP0 UMOV UR14, UR6 ;  /* 0x00000006000e8c82 */ /* 0x008fc80008000000 */
[----:B------:R-:W-:Y:S02]  /*1550*/  SEL R3, R2, 0xfffffff0, !P1 ;  /* 0xfffffff002037807 */ /* 0x000fe40004800000 */
[----:B------:R-:W-:Y:S01]  /*1560*/  SEL R2, R6, 0xffffffe0, !P2 ;  /* 0xffffffe006027807 */ /* 0x000fe20005000000 */
[----:B------:R-:W-:Y:S05]  /*1570*/  @P4 BRA `(.L_x_577) ;  /* 0x0000009000004947 */ /* 0x000fea0003800000 */
[----:B--2-4-:R-:W-:Y:S01]  /*1580*/  SHF.R.S32.HI R0, RZ, 0x1f, R23 ;  /* 0x0000001fff007819 */ /* 0x014fe20000011417 */
        /* <DEDUP_REMOVED lines=8> */
.L_x_577:
[----:B--2-4-:R-:W-:Y:S05]  /*1610*/  BSYNC B0 ;  /* 0x0000000000007941 */ /* 0x014fea0003800000 */
.L_x_576:
        /* <DEDUP_REMOVED lines=15> */
.L_x_579:
[----:B------:R-:W-:Y:S05]  /*1710*/  BSYNC B0 ;  /* 0x0000000000007941 */ /* 0x000fea0003800000 */
.L_x_578:
        /* <DEDUP_REMOVED lines=15> */
.L_x_581:
[----:B------:R-:W-:Y:S05]  /*1810*/  BSYNC B0 ;  /* 0x0000000000007941 */ /* 0x000fea0003800000 */
.L_x_580:
        /* <DEDUP_REMOVED lines=15> */
.L_x_583:
[----:B------:R-:W-:Y:S05]  /*1910*/  BSYNC B0 ;  /* 0x0000000000007941 */ /* 0x000fea0003800000 */
.L_x_582:
        /* <DEDUP_REMOVED lines=15> */
.L_x_585:
[----:B------:R-:W-:Y:S05]  /*1a10*/  BSYNC B0 ;  /* 0x0000000000007941 */ /* 0x000fea0003800000 */
.L_x_584:
        /* <DEDUP_REMOVED lines=15> */
.L_x_587:
[----:B------:R-:W-:Y:S05]  /*1b10*/  BSYNC B0 ;  /* 0x0000000000007941 */ /* 0x000fea0003800000 */
.L_x_586:
        /* <DEDUP_REMOVED lines=15> */
.L_x_589:
[----:B------:R-:W-:Y:S05]  /*1c10*/  BSYNC B0 ;  /* 0x0000000000007941 */ /* 0x000fea0003800000 */
.L_x_588:
[----:B--2---:R-:W-:Y:S01]  /*1c20*/  IMAD.MOV.U32 R0, RZ, RZ, c[0x0][0x2b8] ;  /* 0x0000ae00ff007624 */ /* 0x004fe200078e00ff */
[----:B------:R-:W-:Y:S01]  /*1c30*/  UMOV UR30, 0x30 ;  /* 0x00000030001e7882 */ /* 0x000fe20000000000 */
[----:B------:R-:W-:Y:S01]  /*1c40*/  SHFL.IDX PT, R4, R12, 0x7, 0x181f ;  /* 0x00f81f000c047f89 */ /* 0x000fe200000e0000 */
[----:B------:R-:W-:Y:S01]  /*1c50*/  UIMAD UR17, UR24, UR30, -0x30 ;  /* 0xffffffd0181174a4 */ /* 0x000fe2000f8e021e */
[----:B------:R-:W-:Y:S01]  /*1c60*/  IADD3 R6, R9, 0x70, RZ ;  /* 0x0000007009067810 */ /* 0x000fe20007ffe0ff */
[----:B------:R-:W-:Y:S01]  /*1c70*/  IMAD.SHL.U32 R252, R10, 0x2, RZ ;  /* 0x000000020afc7824 */ /* 0x000fe200078e00ff */
[----:B------:R-:W-:Y:S01]  /*1c80*/  ISETP.NE.AND P4, PT, R0, 0x1, PT ;  /* 0x000000010000780c */ /* 0x000fe20003f85270 */
[----:B----4-:R-:W2:Y:S01]  /*1c90*/  SHFL.IDX PT, R5, R11, 0x7, 0x181f ;  /* 0x00f81f000b057f89 */ /* 0x010ea200000e0000 */
[----:B------:R-:W-:Y:S01]  /*1ca0*/  ISETP.GE.AND P2, PT, R6, UR7, PT ;  /* 0x0000000706007c0c */ /* 0x000fe2000bf46270 */
[----:B------:R-:W-:Y:S01]  /*1cb0*/  USHF.R.S32.HI UR6, URZ, 0x1f, UR14 ;  /* 0x0000001f3f067899 */ /* 0x000fe2000801140e */
[----:B------:R-:W-:Y:S01]  /*1cc0*/  IADD3 R0, R129, UR17, RZ ;  /* 0x0000001181007c10 */ /* 0x000fe2000fffe0ff */
[----:B------:R-:W-:Y:S01]  /*1cd0*/  ULDC.64 UR4, c[0x0][0x2b0] ;  /* 0x0000ac0000047ab9 */ /* 0x000fe20000000a00 */
[----:B------:R-:W-:Y:S01]  /*1ce0*/  SHF.R.S32.HI R7, RZ, 0x1f, R23 ;  /* 0x0000001fff077819 */ /* 0x000fe20000011417 */
[----:B------:R-:W-:Y:S01]  /*1cf0*/  UIMAD UR6, UR6, UR4, URZ ;  /* 0x00000004060672a4 */ /* 0x000fe2000f8e023f */
[C---:B------:R-:W-:Y:S01]  /*1d00*/  IADD3 R8, R0.reuse, UR10, RZ ;  /* 0x0000000a00087c10 */ /* 0x040fe2000fffe0ff */
[----:B------:R-:W-:Y:S01]  /*1d10*/  UIMAD.WIDE.U32 UR18, UR14, UR4, URZ ;  /* 0x000000040e1272a5 */ /* 0x000fe2000f8e003f */
[----:B------:R-:W-:Y:S01]  /*1d20*/  ISETP.GE.AND P5, PT, R0, UR9, PT ;  /* 0x0000000900007c0c */ /* 0x000fe2000bfa6270 */
[----:B------:R-:W-:Y:S01]  /*1d30*/  UIMAD UR5, UR14, UR5, UR6 ;  /* 0x000000050e0572a4 */ /* 0x000fe2000f8e0206 */
[----:B------:R-:W-:-:S02]  /*1d40*/  IMAD.MOV.U32 R242, RZ, RZ, RZ ;  /* 0x000000fffff27224 */ /* 0x000fc400078e00ff */
[----:B------:R-:W-:Y:S01]  /*1d50*/  @P4 IMAD.HI.U32 R6, R8, c[0x0][0x2bc], RZ ;  /* 0x0000af0008064a27 */ /* 0x000fe200078e00ff */
[----:B------:R-:W-:Y:S01]  /*1d60*/  ISETP.GT.OR P5, PT, R129, 0x2f, P5 ;  /* 0x0000002f8100780c */ /* 0x000fe20002fa4670 */
[----:B------:R-:W-:Y:S02]  /*1d70*/  UIADD3 UR7, UR19, UR5, URZ ;  /* 0x0000000513077290 */ /* 0x000fe4000fffe03f */
[----:B------:R-:W-:Y:S01]  /*1d80*/  IMAD.MOV.U32 R0, RZ, RZ, R8 ;  /* 0x000000ffff007224 */ /* 0x000fe200078e0008 */
[----:B------:R-:W-:Y:S01]  /*1d90*/  @P4 SHF.R.U32.HI R0, RZ, c[0x0][0x2c0], R6 ;  /* 0x0000b000ff004a19 */ /* 0x000fe20000011606 */
[----:B------:R-:W-:Y:S01]  /*1da0*/  USHF.R.S32.HI UR16, URZ, 0x1f, UR11 ;  /* 0x0000001f3f107899 */ /* 0x000fe2000801140b */
[----:B------:R-:W-:Y:S01]  /*1db0*/  LEA.HI R6, R7, R23, RZ, 0x3 ;  /* 0x0000001707067211 */ /* 0x000fe200078f18ff */
[----:B------:R-:W-:-:S03]  /*1dc0*/  ULDC.64 UR4, c[0x0][0x1e8] ;  /* 0x00007a0000047ab9 */ /* 0x000fc60000000a00 */
[----:B------:R-:W-:Y:S01]  /*1dd0*/  LOP3.LUT R126, R6, 0xfffffff8, RZ, 0xc0, !PT ;  /* 0xfffffff8067e7812 */ /* 0x000fe200078ec0ff */
[--C-:B-123--:R-:W-:Y:S02]  /*1de0*/  @!P2 IMAD.WIDE R10, R127, 0x2, R4.reuse ;  /* 0x000000027f0aa825 */ /* 0x10efe400078e0204 */
[----:B------:R-:W-:Y:S02]  /*1df0*/  @!P5 IADD3 R7, P1, R0, UR18, RZ ;  /* 0x000000120007dc10 */ /* 0x000fe4000ff3e0ff */
[----:B------:R-:W-:Y:S01]  /*1e00*/  @!P2 IMAD.WIDE R4, R126, 0x2, R4 ;  /* 0x000000027e04a825 */ /* 0x000fe200078e0204 */
[----:B------:R-:W-:Y:S01]  /*1e10*/  @!PT LDS RZ, [RZ] ;  /* 0x00000000fffff984 */ /* 0x000fe20000000800 */
[----:B------:R1:W-:Y:S01]  /*1e20*/  @!P2 LDGSTS.E.BYPASS.LTC128B.128 [R252+0x9900], [R10.64], !P3 ;  /* 0x099000000afcafae */ /* 0x0003e2000d901d54 */
[----:B------:R-:W-:Y:S02]  /*1e30*/  @!P5 LEA.HI.X.SX32 R9, R0, UR7, 0x1, P1 ;  /* 0x000000070009dc11 */ /* 0x000fe400088f0eff */
[C---:B------:R-:W-:Y:S01]  /*1e40*/  @!P5 LEA R6, P1, R7.reuse, c[0x0][0x2a0], 0x2 ;  /* 0x0000a8000706da11 */ /* 0x040fe200078210ff */
[----:B------:R2:W-:Y:S03]  /*1e50*/  @!P2 LDGSTS.E.BYPASS.LTC128B.128 [R252+0xd900], [R4.64], !P0 ;  /* 0x0d90000004fcafae */ /* 0x0005e6000c101d54 */
[----:B------:R-:W-:Y:S01]  /*1e60*/  @!P5 LEA.HI.X R7, R7, c[0x0][0x2a4], R9, 0x2, P1 ;  /* 0x0000a9000707da11 */ /* 0x000fe200008f1409 */
[----:B------:R-:W0:Y:S04]  /*1e70*/  LDGDEPBAR ;  /* 0x00000000000079af */ /* 0x000e280000000000 */
[----:B------:R-:W-:Y:S01]  /*1e80*/  BAR.SYNC.DEFER_BLOCKING 0x0 ;  /* 0x0000000000007b1d */ /* 0x000fe20000010000 */
[----:B------:R-:W-:-:S04]  /*1e90*/  UIMAD UR6, UR16, UR4, URZ ;  /* 0x00000004100672a4 */ /* 0x000fc8000f8e023f */
[----:B------:R-:W-:Y:S01]  /*1ea0*/  UIMAD UR6, UR11, UR5, UR6 ;  /* 0x000000050b0672a4 */ /* 0x000fe2000f8e0206 */
[----:B------:R-:W-:Y:S01]  /*1eb0*/  ISETP.GE.AND P6, PT, R127, c[0x0][0x1d4], PT ;  /* 0x000075007f007a0c */ /* 0x000fe20003fc6270 */
[----:B------:R-:W-:Y:S01]  /*1ec0*/  UIMAD.WIDE.U32 UR14, UR11, UR4, URZ ;  /* 0x000000040b0e72a5 */ /* 0x000fe2000f8e003f */
[----:B------:R-:W-:Y:S01]  /*1ed0*/  SHF.R.S32.HI R12, RZ, 0x4, R13 ;  /* 0x00000004ff0c7819 */ /* 0x000fe2000001140d */
[----:B------:R-:W-:Y:S01]  /*1ee0*/  UIMAD UR30, UR24, -0x30, UR30 ;  /* 0xffffffd0181e78a4 */ /* 0x000fe2000f8e021e */
[----:B------:R-:W-:Y:S01]  /*1ef0*/  LEA.HI R123, R124, R132, RZ, 0x5 ;  /* 0x000000847c7b7211 */ /* 0x000fe200078f28ff */
[----:B------:R-:W-:Y:S01]  /*1f00*/  UIADD3 UR6, UR15, UR6, URZ ;  /* 0x000000060f067290 */ /* 0x000fe2000fffe03f */
[----:B------:R-:W-:Y:S01]  /*1f10*/  SHF.R.S32.HI R128, RZ, 0x1f, R127 ;  /* 0x0000001fff807819 */ /* 0x000fe2000001147f */
[----:B------:R-:W-:Y:S01]  /*1f20*/  UIADD3 UR27, UR30, UR9, URZ ;  /* 0x000000091e1b7290 */ /* 0x000fe2000fffe03f */
[----:B------:R-:W-:Y:S01]  /*1f30*/  STL [R1+0x34], R126 ;  /* 0x0000347e01007387 */ /* 0x000fe20000100800 */
[----:B------:R-:W-:-:S04]  /*1f40*/  ULDC.64 UR4, c[0x0][0x210] ;  /* 0x0000840000047ab9 */ /* 0x000fc80000000a00 */
[----:B------:R-:W-:-:S04]  /*1f50*/  IADD3 R37, -R15, UR27, RZ ;  /* 0x0000001b0f257c10 */ /* 0x000fc8000fffe1ff */
[C---:B------:R-:W-:Y:S01]  /*1f60*/  ISETP.GE.AND P2, PT, R37.reuse, 0x1, PT ;  /* 0x000000012500780c */ /* 0x040fe20003f46270 */
[----:B------:R3:W4:Y:S01]  /*1f70*/  @!P5 LDG.E R242, [R6.64] ;  /* 0x0000001406f2d981 */ /* 0x000722000c1e1900 */
[----:B------:R-:W-:Y:S01]  /*1f80*/  IMAD.MOV R0, RZ, RZ, -R0 ;  /* 0x000000ffff007224 */ /* 0x000fe200078e0a00 */
[----:B------:R-:W-:Y:S01]  /*1f90*/  ISETP.GE.AND P1, PT, R37, 0x11, PT ;  /* 0x000000112500780c */ /* 0x000fe20003f26270 */
[----:B------:R-:W-:Y:S01]  /*1fa0*/  UIMAD UR16, UR16, UR4, URZ ;  /* 0x00000004101072a4 */ /* 0x000fe2000f8e023f */
[----:B------:R-:W-:Y:S01]  /*1fb0*/  ISETP.GE.AND P5, PT, R23, c[0x0][0x1d4], PT ;  /* 0x0000750017007a0c */ /* 0x000fe20003fa6270 */
[----:B------:R-:W-:Y:S01]  /*1fc0*/  IMAD R243, R0, c[0x0][0x2b8], R8 ;  /* 0x0000ae0000f37a24 */ /* 0x000fe200078e0208 */
[----:B------:R-:W-:Y:S01]  /*1fd0*/  SHF.R.S32.HI R122, RZ, 0x5, R123 ;  /* 0x00000005ff7a7819 */ /* 0x000fe2000001147b */
[----:B------:R-:W-:Y:S01]  /*1fe0*/  UIMAD.WIDE.U32 UR22, UR11, UR4, URZ ;  /* 0x000000040b1672a5 */ /* 0x000fe2000f8e003f */
[----:B------:R-:W-:Y:S01]  /*1ff0*/  STL [R1+0x40], R128 ;  /* 0x0000408001007387 */ /* 0x000fe20000100800 */
[----:B--2---:R-:W-:Y:S01]  /*2000*/  IMAD.WIDE.U32 R4, R243, c[0x0][0x1e0], RZ ;  /* 0x00007800f3047a25 */ /* 0x004fe200078e00ff */
[----:B------:R-:W-:Y:S01]  /*2010*/  SHF.R.S32.HI R16, RZ, 0x1f, R243 ;  /* 0x0000001fff107819 */ /* 0x000fe200000114f3 */
[----:B------:R-:W-:Y:S01]  /*2020*/  UIMAD UR16, UR11, UR5, UR16 ;  /* 0x000000050b1072a4 */ /* 0x000fe2000f8e0210 */
[----:B------:R-:W-:Y:S01]  /*2030*/  SEL R125, RZ, 0x10, P5 ;  /* 0x00000010ff7d7807 */ /* 0x000fe20002800000 */
[----:B------:R-:W-:-:S02]  /*2040*/  UIADD3 UR4, UR24, -0x1, URZ ;  /* 0xffffffff18047890 */ /* 0x000fc4000fffe03f */
[----:B------:R-:W-:Y:S01]  /*2050*/  IMAD R0, R16, c[0x0][0x1e0], RZ ;  /* 0x0000780010007a24 */ /* 0x000fe200078e02ff */
[----:B------:R-:W-:Y:S02]  /*2060*/  UIADD3 UR16, UR23, UR16, URZ ;  /* 0x0000001017107290 */ /* 0x000fe4000fffe03f */
[----:B------:R-:W-:Y:S01]  /*2070*/  UISETP.GT.AND UP0, UPT, UR4, UR8, UPT ;  /* 0x000000080400728c */ /* 0x000fe2000bf04270 */
[----:B------:R-:W-:-:S04]  /*2080*/  IMAD R0, R243, c[0x0][0x1e4], R0 ;  /* 0x00007900f3007a24 */ /* 0x000fc800078e0200 */
[----:B------:R-:W-:Y:S02]  /*2090*/  IMAD.IADD R5, R5, 0x1, R0 ;  /* 0x0000000105057824 */ /* 0x000fe400078e0200 */
[----:B---3--:R-:W-:Y:S01]  /*20a0*/  IMAD R7, R243, c[0x0][0x1e0], RZ ;  /* 0x00007800f3077a24 */ /* 0x008fe200078e02ff */
[----:B----4-:R-:W-:Y:S01]  /*20b0*/  SHF.R.S32.HI R17, RZ, 0x1f, R242 ;  /* 0x0000001fff117819 */ /* 0x010fe200000114f2 */
[----:B------:R-:W-:-:S04]  /*20c0*/  IMAD.WIDE.U32 R4, R242, c[0x0][0x1f0], R4 ;  /* 0x00007c00f2047a25 */ /* 0x000fc800078e0004 */
[----:B------:R-:W-:Y:S01]  /*20d0*/  IMAD R6, R17, c[0x0][0x1f0], RZ ;  /* 0x00007c0011067a24 */ /* 0x000fe200078e02ff */
[----:B------:R-:W-:-:S03]  /*20e0*/  IADD3 R0, P0, R4, UR14, RZ ;  /* 0x0000000e04007c10 */ /* 0x000fc6000ff1e0ff */
[----:B------:R-:W-:-:S05]  /*20f0*/  IMAD R6, R242, c[0x0][0x1f4], R6 ;  /* 0x00007d00f2067a24 */ /* 0x000fca00078e0206 */
[----:B------:R-:W-:Y:S01]  /*2100*/  IADD3.X R4, R5, UR6, R6, P0, !PT ;  /* 0x0000000605047c10 */ /* 0x000fe200087fe406 */
[----:B------:R-:W-:Y:S01]  /*2110*/  IMAD.U32 R5, RZ, RZ, UR11 ;  /* 0x0000000bff057e24 */ /* 0x000fe2000f8e00ff */
[----:B------:R-:W-:Y:S01]  /*2120*/  LEA R8, P0, R0, c[0x0][0x1c8], 0x1 ;  /* 0x0000720000087a11 */ /* 0x000fe200078008ff */
[----:B------:R-:W-:-:S03]  /*2130*/  IMAD R6, R242, c[0x0][0x1f0], R7 ;  /* 0x00007c00f2067a24 */ /* 0x000fc600078e0207 */
[----:B------:R-:W-:Y:S01]  /*2140*/  LEA.HI.X R0, R0, c[0x0][0x1cc], R4, 0x1, P0 ;  /* 0x0000730000007a11 */ /* 0x000fe200000f0c04 */
[----:B------:R-:W-:Y:S01]  /*2150*/  IMAD R6, R5, c[0x0][0x1e8], R6 ;  /* 0x00007a0005067a24 */ /* 0x000fe200078e0206 */
[----:B------:R-:W-:Y:S01]  /*2160*/  SHFL.IDX PT, R4, R8, RZ, 0x181f ;  /* 0x00181fff08047589 */ /* 0x000fe200000e0000 */
[----:B------:R-:W-:-:S03]  /*2170*/  ISETP.GT.AND P0, PT, R37, 0x20, PT ;  /* 0x000000202500780c */ /* 0x000fc60003f04270 */
[----:B------:R-:W1:Y:S01]  /*2180*/  SHFL.IDX PT, R5, R0, RZ, 0x181f ;  /* 0x00181fff00057589 */ /* 0x000e6200000e0000 */
[----:B------:R-:W-:-:S03]  /*2190*/  LEA R6, R6, c[0x0][0x1c8], 0x1 ;  /* 0x0000720006067a11 */ /* 0x000fc600078e08ff */
[----:B------:R-:W-:Y:S04]  /*21a0*/  SHFL.IDX PT, R8, R8, 0x1, 0x181f ;  /* 0x00381f0008087f89 */ /* 0x000fe800000e0000 */
[----:B------:R-:W2:Y:S04]  /*21b0*/  SHFL.IDX PT, R9, R0, 0x1, 0x181f ;  /* 0x00381f0000097f89 */ /* 0x000ea800000e0000 */
[----:B------:R-:W-:Y:S04]  /*21c0*/  SHFL.IDX PT, R6, R6, 0x2, 0x181f ;  /* 0x00581f0006067f89 */ /* 0x000fe800000e0000 */
[----:B------:R3:W4:Y:S01]  /*21d0*/  SHFL.IDX PT, R7, R0, 0x2, 0x181f ;  /* 0x00581f0000077f89 */ /* 0x00072200000e0000 */
[----:B-1----:R-:W-:-:S05]  /*21e0*/  @P2 IMAD.WIDE R10, R127, 0x2, R4 ;  /* 0x000000027f0a2825 */ /* 0x002fca00078e0204 */
[----:B------:R1:W-:Y:S01]  /*21f0*/  @P2 LDGSTS.E.BYPASS.LTC128B.128 [R252+0x3100], [R10.64], !P6 ;  /* 0x031000000afc2fae */ /* 0x0003e2000f101d54 */
[----:B---3--:R-:W-:-:S04]  /*2200*/  LEA.HI R0, R13, R12, RZ, 0x1 ;  /* 0x0000000c0d007211 */ /* 0x008fc800078f08ff */
[----:B------:R-:W-:-:S05]  /*2210*/  LOP3.LUT R0, R0, 0xfffffffe, RZ, 0xc0, !PT ;  /* 0xfffffffe00007812 */ /* 0x000fca00078ec0ff */
[----:B------:R-:W-:Y:S02]  /*2220*/  IMAD.IADD R14, R12, 0x1, -R0 ;  /* 0x000000010c0e7824 */ /* 0x000fe400078e0a00 */
[----:B--2---:R-:W-:-:S04]  /*2230*/  @P1 IMAD.WIDE R12, R127, 0x2, R8 ;  /* 0x000000027f0c1825 */ /* 0x004fc800078e0208 */
[----:B------:R-:W-:-:S04]  /*2240*/  @P1 IMAD.WIDE R8, R126, 0x2, R8 ;  /* 0x000000027e081825 */ /* 0x000fc800078e0208 */
[----:B-1----:R-:W-:-:S04]  /*2250*/  @P2 IMAD.WIDE R10, R126, 0x2, R4 ;  /* 0x000000027e0a2825 */ /* 0x002fc800078e0204 */
[--C-:B----4-:R-:W-:Y:S01]  /*2260*/  @P0 IMAD.WIDE R4, R127, 0x2, R6.reuse ;  /* 0x000000027f040825 */ /* 0x110fe200078e0206 */
[----:B------:R1:W-:Y:S01]  /*2270*/  @P2 LDGSTS.E.BYPASS.LTC128B.128 [R252+0x4900], [R10.64], !P5 ;  /* 0x049000000afc2fae */ /* 0x0003e2000e901d54 */
[----:B------:R-:W-:Y:S02]  /*2280*/  ISETP.GE.AND P2, PT, R23, c[0x0][0x1d4], PT ;  /* 0x0000750017007a0c */ /* 0x000fe40003f46270 */
[----:B------:R-:W-:Y:S01]  /*2290*/  @P0 IMAD.WIDE R6, R126, 0x2, R6 ;  /* 0x000000027e060825 */ /* 0x000fe200078e0206 */
[----:B------:R2:W-:Y:S03]  /*22a0*/  @P1 LDGSTS.E.BYPASS.LTC128B.128 [R252+0x3900], [R12.64], !P6 ;  /* 0x039000000cfc1fae */ /* 0x0005e6000f101d54 */
[C---:B------:R-:W-:Y:S01]  /*22b0*/  IMAD.SHL.U32 R0, R36.reuse, 0x40, RZ ;  /* 0x0000004024007824 */ /* 0x040fe200078e00ff */
[----:B------:R1:W-:Y:S01]  /*22c0*/  @P1 LDGSTS.E.BYPASS.LTC128B.128 [R252+0x5100], [R8.64], !P5 ;  /* 0x0510000008fc1fae */ /* 0x0003e2000e901d54 */
[----:B------:R-:W-:-:S03]  /*22d0*/  LOP3.LUT P1, RZ, R36, 0x2, RZ, 0xc0, !PT ;  /* 0x0000000224ff7812 */ /* 0x000fc6000782c0ff */
[----:B------:R3:W-:Y:S01]  /*22e0*/  @P0 LDGSTS.E.BYPASS.LTC128B.128 [R252+0x4100], [R4.64], !P6 ;  /* 0x0410000004fc0fae */ /* 0x0007e2000f101d54 */
[----:B------:R-:W-:-:S03]  /*22f0*/  LOP3.LUT R0, R0, 0x1c0, RZ, 0xc0, !PT ;  /* 0x000001c000007812 */ /* 0x000fc600078ec0ff */
[----:B------:R4:W-:Y:S04]  /*2300*/  @P0 LDGSTS.E.BYPASS.LTC128B.128 [R252+0x5900], [R6.64], !P5 ;  /* 0x0590000006fc0fae */ /* 0x0009e8000e901d54 */
[----:B------:R-:W0:Y:S01]  /*2310*/  LDGDEPBAR ;  /* 0x00000000000079af */ /* 0x000e220000000000 */
[----:B---3--:R-:W-:Y:S02]  /*2320*/  IMAD.SHL.U32 R4, R18, 0x40, RZ ;  /* 0x0000004012047824 */ /* 0x008fe400078e00ff */
[----:B------:R-:W-:Y:S02]  /*2330*/  IMAD.SHL.U32 R5, R19, 0x40, RZ ;  /* 0x0000004013057824 */ /* 0x000fe400078e00ff */
[----:B----4-:R-:W-:Y:S01]  /*2340*/  IMAD.SHL.U32 R7, R15, 0x8, RZ ;  /* 0x000000080f077824 */ /* 0x010fe200078e00ff */
[----:B------:R-:W-:-:S04]  /*2350*/  DEPBAR.LE SB0, 0x1 ;  /* 0x000080400000791a */ /* 0x000fc80000000000 */
[----:B------:R-:W-:-:S04]  /*2360*/  DEPBAR.LE SB0, 0x0 ;  /* 0x000080000000791a */ /* 0x000fc80000000000 */
[----:B------:R-:W-:Y:S01]  /*2370*/  IMAD.SHL.U32 R6, R14, 0x8, RZ ;  /* 0x000000080e067824 */ /* 0x000fe200078e00ff */
[----:B------:R-:W-:Y:S02]  /*2380*/  LOP3.LUT R4, R4, 0x1c0, RZ, 0xc0, !PT ;  /* 0x000001c004047812 */ /* 0x000fe400078ec0ff */
[----:B------:R-:W-:Y:S02]  /*2390*/  LOP3.LUT R121, R5, 0xfffffe00, RZ, 0xc0, !PT ;  /* 0xfffffe0005797812 */ /* 0x000fe400078ec0ff */
[----:B------:R-:W-:Y:S02]  /*23a0*/  LOP3.LUT R7, R0, 0x8, R7, 0xf8, !PT ;  /* 0x0000000800077812 */ /* 0x000fe400078ef807 */
[----:B------:R-:W-:Y:S02]  /*23b0*/  LOP3.LUT R5, R4, 0x8, R6, 0xf8, !PT ;  /* 0x0000000804057812 */ /* 0x000fe400078ef806 */
[----:B------:R-:W-:Y:S02]  /*23c0*/  SHF.R.U32.HI R0, RZ, 0x3, R0 ;  /* 0x00000003ff007819 */ /* 0x000fe40000011600 */
[----:B------:R-:W-:-:S02]  /*23d0*/  SHF.R.U32.HI R4, RZ, 0x3, R4 ;  /* 0x00000003ff047819 */ /* 0x000fc40000011604 */
[----:B------:R-:W-:Y:S02]  /*23e0*/  LOP3.LUT R0, R7, R0, RZ, 0x3c, !PT ;  /* 0x0000000007007212 */ /* 0x000fe400078e3cff */
[----:B------:R-:W-:Y:S01]  /*23f0*/  LOP3.LUT R120, R5, R4, RZ, 0x3c, !PT ;  /* 0x0000000405787212 */ /* 0x000fe200078e3cff */
[----:B------:R-:W-:Y:S02]  /*2400*/  IMAD R4, R122, 0x400, R121 ;  /* 0x000004007a047824 */ /* 0x000fe400078e0279 */
[----:B------:R-:W-:Y:S02]  /*2410*/  IMAD R0, R14, 0x200, R0 ;  /* 0x000002000e007824 */ /* 0x000fe400078e0200 */
[----:B------:R-:W-:Y:S02]  /*2420*/  IMAD.IADD R4, R120, 0x1, R4 ;  /* 0x0000000178047824 */ /* 0x000fe400078e0204 */
[----:B------:R-:W-:Y:S01]  /*2430*/  IMAD.SHL.U32 R224, R0, 0x2, RZ ;  /* 0x0000000200e07824 */ /* 0x000fe200078e00ff */
[----:B------:R-:W-:Y:S01]  /*2440*/  BAR.SYNC.DEFER_BLOCKING 0x0 ;  /* 0x0000000000007b1d */ /* 0x000fe20000010000 */
[----:B------:R-:W-:-:S02]  /*2450*/  IMAD.SHL.U32 R231, R4, 0x2, RZ ;  /* 0x0000000204e77824 */ /* 0x000fc400078e00ff */
[----:B------:R-:W-:Y:S01]  /*2460*/  IMAD R0, R16, c[0x0][0x208], RZ ;  /* 0x0000820010007a24 */ /* 0x000fe200078e02ff */
[----:B------:R-:W-:Y:S01]  /*2470*/  IADD3 R235, R224, 0x3120, RZ ;  /* 0x00003120e0eb7810 */ /* 0x000fe20007ffe0ff */
[--C-:B------:R-:W-:Y:S02]  /*2480*/  IMAD R233, R3, 0x2, R231.reuse ;  /* 0x0000000203e97824 */ /* 0x100fe400078e02e7 */
[----:B------:R-:W-:Y:S02]  /*2490*/  IMAD R0, R243, c[0x0][0x20c], R0 ;  /* 0x00008300f3007a24 */ /* 0x000fe400078e0200 */
[C---:B------:R-:W-:Y:S02]  /*24a0*/  IMAD R232, R2.reuse, 0x2, R231 ;  /* 0x0000000202e87824 */ /* 0x040fe400078e02e7 */
[----:B------:R-:W-:Y:S02]  /*24b0*/  IMAD R234, R2, 0x2, R233 ;  /* 0x0000000202ea7824 */ /* 0x000fe400078e02e9 */
[----:B------:R-:W-:Y:S01]  /*24c0*/  IMAD R236, R3, 0x2, R232 ;  /* 0x0000000203ec7824 */ /* 0x000fe200078e02e8 */
[----:B------:R-:W-:Y:S04]  /*24d0*/  LDSM.16.M88.4 R4, [R224+0x3100] ;  /* 0x00310000e004783b */ /* 0x000fe80000000200 */
[----:B--2---:R-:W2:Y:S04]  /*24e0*/  LDSM.16.M88.4 R12, [R231+0x6100] ;  /* 0x00610000e70c783b */ /* 0x004ea80000000200 */
[----:B-1----:R-:W1:Y:S04]  /*24f0*/  LDSM.16.M88.4 R8, [R231+0x8100] ;  /* 0x00810000e708783b */ /* 0x002e680000000200 */
[----:B------:R-:W3:Y:S04]  /*2500*/  LDSM.16.M88.4 R24, [R224+0x3900] ;  /* 0x00390000e018783b */ /* 0x000ee80000000200 */
[----:B------:R-:W4:Y:S01]  /*2510*/  LDSM.16.M88.4 R32, [R224+0x4100] ;  /* 0x00410000e020783b */ /* 0x000f220000000200 */
[-C--:B--2---:R-:W-:Y:S08]  /*2520*/  HMMA.16816.F32.BF16 R112, R12, R4.reuse, RZ ;  /* 0x000000040c70723c */ /* 0x084ff000000418ff */
[C---:B-1----:R-:W-:Y:S07]  /*2530*/  HMMA.16816.F32.BF16 R68, R8.reuse, R4, RZ ;  /* 0x000000040844723c */ /* 0x042fee00000418ff */
[----:B------:R-:W-:Y:S01]  /*2540*/  IMAD.WIDE.U32 R4, R243, c[0x0][0x208], RZ ;  /* 0x00008200f3047a25 */ /* 0x000fe200078e00ff */
[----:B------:R-:W-:Y:S03]  /*2550*/  HMMA.16816.F32.BF16 R72, R8, R6, RZ ;  /* 0x000000060848723c */ /* 0x000fe600000418ff */
[----:B------:R-:W-:-:S02]  /*2560*/  IMAD.IADD R5, R5, 0x1, R0 ;  /* 0x0000000105057824 */ /* 0x000fc400078e0200 */
[----:B------:R-:W-:Y:S02]  /*2570*/  IMAD R0, R17, c[0x0][0x218], RZ ;  /* 0x0000860011007a24 */ /* 0x000fe400078e02ff */
[C---:B------:R-:W-:Y:S01]  /*2580*/  IMAD.WIDE.U32 R4, R242.reuse, c[0x0][0x218], R4 ;  /* 0x00008600f2047a25 */ /* 0x040fe200078e0004 */
[C---:B------:R-:W-:Y:S01]  /*2590*/  HMMA.16816.F32.BF16 R116, R12.reuse, R6, RZ ;  /* 0x000000060c74723c */ /* 0x040fe200000418ff */
[----:B------:R-:W-:Y:S06]  /*25a0*/  LDSM.16.M88.4 R16, [R233+0x8100] ;  /* 0x00810000e910783b */ /* 0x000fec0000000200 */
[----:B------:R-:W-:Y:S01]  /*25b0*/  IMAD R6, R242, c[0x0][0x21c], R0 ;  /* 0x00008700f2067a24 */ /* 0x000fe200078e0200 */
[----:B------:R-:W-:Y:S01]  /*25c0*/  IADD3 R0, P0, R4, UR22, RZ ;  /* 0x0000001604007c10 */ /* 0x000fe2000ff1e0ff */
[----:B---3--:R-:W-:Y:S01]  /*25d0*/  HMMA.16816.F32.BF16 R92, R12, R24, RZ ;  /* 0x000000180c5c723c */ /* 0x008fe200000418ff */
[----:B------:R-:W-:-:S02]  /*25e0*/  IADD3 R7, R224, 0x3100, RZ ;  /* 0x00003100e0077810 */ /* 0x000fc40007ffe0ff */
[----:B------:R-:W-:Y:S02]  /*25f0*/  IADD3.X R5, R5, UR16, R6, P0, !PT ;  /* 0x0000001005057c10 */ /* 0x000fe400087fe406 */
[C---:B------:R-:W-:Y:S02]  /*2600*/  LEA R4, P0, R0.reuse, c[0x0][0x1f8], 0x1 ;  /* 0x00007e0000047a11 */ /* 0x040fe400078008ff */
[----:B------:R-:W-:Y:S01]  /*2610*/  @P1 IADD3 R235, R7, -0x20, RZ ;  /* 0xffffffe007eb1810 */ /* 0x000fe20007ffe0ff */
[C---:B------:R-:W-:Y:S01]  /*2620*/  HMMA.16816.F32.BF16 R60, R8.reuse, R24, RZ ;  /* 0x00000018083c723c */ /* 0x040fe200000418ff */
[----:B------:R-:W-:Y:S01]  /*2630*/  LEA.HI.X R0, R0, c[0x0][0x1fc], R5, 0x1, P0 ;  /* 0x00007f0000007a11 */ /* 0x000fe200000f0c05 */
[----:B------:R-:W1:Y:S01]  /*2640*/  SHFL.IDX PT, R20, R4, 0x2, 0x181f ;  /* 0x00581f0004147f89 */ /* 0x000e6200000e0000 */
[C---:B------:R-:W-:Y:S02]  /*2650*/  IADD3 R241, R235.reuse, 0x800, RZ ;  /* 0x00000800ebf17810 */ /* 0x040fe40007ffe0ff */
[----:B------:R-:W-:Y:S01]  /*2660*/  IADD3 R240, R235, 0x1000, RZ ;  /* 0x00001000ebf07810 */ /* 0x000fe20007ffe0ff */
[----:B------:R-:W2:Y:S01]  /*2670*/  SHFL.IDX PT, R7, R4, 0x1, 0x181f ;  /* 0x00381f0004077f89 */ /* 0x000ea200000e0000 */
[----:B------:R-:W-:Y:S01]  /*2680*/  IMAD.WIDE R24, R127, 0x2, RZ ;  /* 0x000000027f187825 */ /* 0x000fe200078e02ff */
[----:B------:R-:W-:Y:S01]  /*2690*/  HMMA.16816.F32.BF16 R56, R8, R26, RZ ;  /* 0x0000001a0838723c */ /* 0x000fe200000418ff */
[C---:B------:R-:W-:Y:S01]  /*26a0*/  IADD3 R239, R235.reuse, 0x1800, RZ ;  /* 0x00001800ebef7810 */ /* 0x040fe20007ffe0ff */
[----:B------:R3:W5:Y:S01]  /*26b0*/  SHFL.IDX PT, R6, R4, RZ, 0x181f ;  /* 0x00181fff04067589 */ /* 0x00076200000e0000 */
[----:B------:R-:W-:-:S02]  /*26c0*/  IADD3 R238, R235, 0x2000, RZ ;  /* 0x00002000ebee7810 */ /* 0x000fc40007ffe0ff */
[----:B------:R-:W-:Y:S01]  /*26d0*/  IADD3 R237, R235, 0x2800, RZ ;  /* 0x00002800ebed7810 */ /* 0x000fe20007ffe0ff */
[----:B------:R-:W5:Y:S02]  /*26e0*/  SHFL.IDX PT, R21, R0, RZ, 0x181f ;  /* 0x00181fff00157589 */ /* 0x000f6400000e0000 */
[----:B------:R-:W-:Y:S02]  /*26f0*/  HMMA.16816.F32.BF16 R104, R12, R26, RZ ;  /* 0x0000001a0c68723c */ /* 0x000fe400000418ff */
[----:B------:R-:W5:Y:S04]  /*2700*/  SHFL.IDX PT, R22, R0, 0x1, 0x181f ;  /* 0x00381f0000167f89 */ /* 0x000f6800000e0000 */
[----:B------:R-:W5:Y:S02]  /*2710*/  SHFL.IDX PT, R0, R0, 0x2, 0x181f ;  /* 0x00581f0000007f89 */ /* 0x000f6400000e0000 */
[----:B----4-:R-:W-:Y:S01]  /*2720*/  HMMA.16816.F32.BF16 R48, R8, R32, RZ ;  /* 0x000000200830723c */ /* 0x010fe200000418ff */
[C---:B-1----:R-:W-:Y:S01]  /*2730*/  IADD3 R30, P0, R24.reuse, R20, RZ ;  /* 0x00000014181e7210 */ /* 0x042fe20007f1e0ff */
[----:B------:R-:W1:Y:S01]  /*2740*/  LDSM.16.M88.4 R44, [R235] ;  /* 0x00000000eb2c783b */ /* 0x000e620000000200 */
[----:B--2---:R-:W-:-:S03]  /*2750*/  IADD3 R26, P1, R24, R7, RZ ;  /* 0x00000007181a7210 */ /* 0x004fc60007f3e0ff */
[----:B------:R-:W2:Y:S02]  /*2760*/  LDSM.16.M88.4 R40, [R235+0x800] ;  /* 0x00080000eb28783b */ /* 0x000ea40000000200 */
[----:B------:R-:W-:Y:S01]  /*2770*/  HMMA.16816.F32.BF16 R64, R8, R34, RZ ;  /* 0x000000220840723c */ /* 0x000fe200000418ff */
[----:B---3--:R-:W-:Y:S01]  /*2780*/  IMAD.WIDE R4, R126, 0x2, RZ ;  /* 0x000000027e047825 */ /* 0x008fe200078e02ff */
[----:B-----5:R-:W-:Y:S01]  /*2790*/  IADD3 R28, P3, R6, R24, RZ ;  /* 0x00000018061c7210 */ /* 0x020fe20007f7e0ff */
[----:B------:R-:W3:Y:S04]  /*27a0*/  LDSM.16.M88.4 R52, [R235+0x1000] ;  /* 0x00100000eb34783b */ /* 0x000ee80000000200 */
[----:B------:R-:W-:Y:S01]  /*27b0*/  IMAD.X R29, R21, 0x1, R25, P3 ;  /* 0x00000001151d7824 */ /* 0x000fe200018e0619 */
[----:B------:R-:W-:Y:S01]  /*27c0*/  ISETP.GE.AND P3, PT, R127, c[0x0][0x1d4], PT ;  /* 0x000075007f007a0c */ /* 0x000fe20003f66270 */
[----:B------:R-:W-:Y:S01]  /*27d0*/  HMMA.16816.F32.BF16 R84, R12, R32, RZ ;  /* 0x000000200c54723c */ /* 0x000fe200000418ff */
[----:B------:R-:W-:-:S02]  /*27e0*/  IMAD.X R27, R25, 0x1, R22, P1 ;  /* 0x00000001191b7824 */ /* 0x000fc400008e0616 */
[----:B------:R-:W-:Y:S01]  /*27f0*/  IMAD.X R31, R25, 0x1, R0, P0 ;  /* 0x00000001191f7824 */ /* 0x000fe200000e0600 */
[----:B------:R-:W-:Y:S02]  /*2800*/  IADD3 R24, P0, R6, R4, RZ ;  /* 0x0000000406187210 */ /* 0x000fe40007f1e0ff */
[C---:B------:R-:W-:Y:S02]  /*2810*/  IADD3 R6, P1, R4.reuse, R7, RZ ;  /* 0x0000000704067210 */ /* 0x040fe40007f3e0ff */
[----:B------:R-:W-:Y:S01]  /*2820*/  HMMA.16816.F32.BF16 R100, R12, R34, RZ ;  /* 0x000000220c64723c */ /* 0x000fe200000418ff */
[----:B------:R-:W-:Y:S01]  /*2830*/  IMAD.X R25, R21, 0x1, R5, P0 ;  /* 0x0000000115197824 */ /* 0x000fe200000e0605 */
[----:B------:R-:W-:Y:S01]  /*2840*/  IADD3 R4, P0, R4, R20, RZ ;  /* 0x0000001404047210 */ /* 0x000fe20007f1e0ff */
[----:B------:R-:W-:Y:S01]  /*2850*/  IMAD.X R7, R5, 0x1, R22, P1 ;  /* 0x0000000105077824 */ /* 0x000fe200008e0616 */
[----:B------:R-:W-:Y:S01]  /*2860*/  ISETP.LT.OR P1, PT, R37, 0x1, P3 ;  /* 0x000000012500780c */ /* 0x000fe20001f21670 */
[----:B------:R-:W4:Y:S02]  /*2870*/  LDSM.16.M88.4 R20, [R233+0x6100] ;  /* 0x00610000e914783b */ /* 0x000f240000000200 */
[----:B------:R-:W-:Y:S01]  /*2880*/  IMAD.X R5, R5, 0x1, R0, P0 ;  /* 0x0000000105057824 */ /* 0x000fe200000e0600 */
[C---:B------:R-:W-:Y:S01]  /*2890*/  ISETP.LT.OR P0, PT, R37.reuse, 0x1, P2 ;  /* 0x000000012500780c */ /* 0x040fe20001701670 */
[----:B------:R-:W-:Y:S01]  /*28a0*/  IMAD.MOV.U32 R0, RZ, RZ, 0x40 ;  /* 0x00000040ff007424 */ /* 0x000fe200078e00ff */
[----:B-1----:R-:W-:Y:S07]  /*28b0*/  HMMA.16816.F32.BF16 R80, R16, R46, R72 ;  /* 0x0000002e1050723c */ /* 0x002fee0000041848 */
[----:B------:R-:W-:Y:S01]  /*28c0*/  @!PT LDS RZ, [RZ] ;  /* 0x00000000fffff984 */ /* 0x000fe20000000800 */
[----:B------:R-:W-:Y:S01]  /*28d0*/  @!PT LDS RZ, [RZ] ;  /* 0x00000000fffff984 */ /* 0x000fe20000000800 */
[----:B------:R-:W-:Y:S01]  /*28e0*/  @!PT LDS RZ, [RZ] ;  /* 0x00000000fffff984 */ /* 0x000fe20000000800 */
[----:B------:R1:W-:Y:S01]  /*28f0*/  LDGSTS.E.BYPASS.LTC128B.128 [R252+0x100], [R28.64], !P1 ;  /* 0x001000001cfc7fae */ /* 0x0003e2000c901d54 */
[----:B------:R-:W-:-:S02]  /*2900*/  ISETP.LT.OR P1, PT, R37, 0x11, P3 ;  /* 0x000000112500780c */ /* 0x000fc40001f21670 */
[C---:B------:R-:W-:Y:S01]  /*2910*/  ISETP.LT.OR P3, PT, R37.reuse, 0x21, P3 ;  /* 0x000000212500780c */ /* 0x040fe20001f61670 */
[----:B------:R5:W-:Y:S01]  /*2920*/  LDGSTS.E.BYPASS.LTC128B.128 [R252+0x1900], [R24.64], !P0 ;  /* 0x0190000018fc7fae */ /* 0x000be2000c101d54 */
[C---:B------:R-:W-:Y:S02]  /*2930*/  ISETP.LT.OR P0, PT, R37.reuse, 0x11, P2 ;  /* 0x000000112500780c */ /* 0x040fe40001701670 */
[----:B------:R-:W-:Y:S01]  /*2940*/  ISETP.LT.OR P2, PT, R37, 0x21, P2 ;  /* 0x000000212500780c */ /* 0x000fe20001741670 */
[C---:B--2---:R-:W-:Y:S06]  /*2950*/  HMMA.16816.F32.BF16 R76, R16.reuse, R42, R56 ;  /* 0x0000002a104c723c */ /* 0x044fec0000041838 */
[----:B------:R5:W-:Y:S01]  /*2960*/  LDGSTS.E.BYPASS.LTC128B.128 [R252+0x900], [R26.64], !P1 ;  /* 0x009000001afc7fae */ /* 0x000be2000c901d54 */
[----:B------:R-:W-:Y:S01]  /*2970*/  LOP3.LUT P1, RZ, R36, 0x4, RZ, 0xc0, !PT ;  /* 0x0000000424ff7812 */ /* 0x000fe2000782c0ff */
[----:B------:R-:W-:Y:S02]  /*2980*/  HMMA.16816.F32.BF16 R108, R16, R44, R68 ;  /* 0x0000002c106c723c */ /* 0x000fe40000041844 */
[----:B------:R2:W-:Y:S01]  /*2990*/  LDGSTS.E.BYPASS.LTC128B.128 [R252+0x2100], [R6.64], !P0 ;  /* 0x0210000006fc7fae */ /* 0x0005e2000c101d54 */
[----:B------:R-:W-:-:S02]  /*29a0*/  SEL R0, R0, 0xffffffc0, !P1 ;  /* 0xffffffc000007807 */ /* 0x000fc40004800000 */
[----:B------:R-:W-:Y:S01]  /*29b0*/  PLOP3.LUT P0, PT, PT, PT, UP0, 0x80, 0x0 ;  /* 0x000000000000781c */ /* 0x000fe20003f0f008 */
[----:B------:R1:W-:Y:S01]  /*29c0*/  LDGSTS.E.BYPASS.LTC128B.128 [R252+0x1100], [R30.64], !P3 ;  /* 0x011000001efc7fae */ /* 0x0003e2000d901d54 */
[----:B------:R-:W-:Y:S01]  /*29d0*/  ISETP.GT.AND P3, PT, R129, 0x2f, PT ;  /* 0x0000002f8100780c */ /* 0x000fe20003f64270 */
[----:B------:R-:W-:Y:S01]  /*29e0*/  IMAD.IADD R230, R224, 0x1, R0 ;  /* 0x00000001e0e67824 */ /* 0x000fe200078e0200 */
[C---:B------:R-:W-:Y:S01]  /*29f0*/  HMMA.16816.F32.BF16 R96, R16.reuse, R40, R60 ;  /* 0x000000281060723c */ /* 0x040fe2000004183c */
[----:B------:R2:W-:Y:S01]  /*2a00*/  LDGSTS.E.BYPASS.LTC128B.128 [R252+0x2900], [R4.64], !P2 ;  /* 0x0290000004fc7fae */ /* 0x0005e2000d101d54 */
[----:B------:R-:W-:Y:S01]  /*2a10*/  IMAD.IADD R229, R0, 0x1, R235 ;  /* 0x0000000100e57824 */ /* 0x000fe200078e02eb */
[----:B------:R-:W-:Y:S02]  /*2a20*/  LOP3.LUT R0, R120, R121, RZ, 0xfc, !PT ;  /* 0x0000007978007212 */ /* 0x000fe400078efcff */
[----:B------:R-:W-:Y:S03]  /*2a30*/  LDSM.16.M88.4 R8, [R232+0x8100] ;  /* 0x00810000e808783b */ /* 0x000fe60000000200 */
[C---:B---3--:R-:W-:Y:S01]  /*2a40*/  HMMA.16816.F32.BF16 R88, R16.reuse, R52, R48 ;  /* 0x000000341058723c */ /* 0x048fe20000041830 */
[----:B------:R-:W-:Y:S04]  /*2a50*/  LDSM.16.M88.4 R32, [R230+0x4100] ;  /* 0x00410000e620783b */ /* 0x000fe80000000200 */
[----:B------:R-:W-:Y:S03]  /*2a60*/  LDSM.16.M88.4 R12, [R232+0x6100] ;  /* 0x00610000e80c783b */ /* 0x000fe60000000200 */
[----:B------:R-:W-:Y:S01]  /*2a70*/  HMMA.16816.F32.BF16 R72, R16, R54, R64 ;  /* 0x000000361048723c */ /* 0x000fe20000041840 */
[----:B-----5:R-:W3:Y:S04]  /*2a80*/  LDSM.16.M88.4 R24, [R230+0x3900] ;  /* 0x00390000e618783b */ /* 0x020ee80000000200 */
[----:B------:R-:W-:Y:S03]  /*2a90*/  LDSM.16.M88.4 R36, [R229] ;  /* 0x00000000e524783b */ /* 0x000fe60000000200 */
[C---:B----4-:R-:W-:Y:S01]  /*2aa0*/  HMMA.16816.F32.BF16 R68, R20.reuse, R44, R112 ;  /* 0x0000002c1444723c */ /* 0x050fe20000041870 */
[----:B-1----:R-:W1:Y:S04]  /*2ab0*/  LDSM.16.M88.4 R28, [R230+0x3100] ;  /* 0x00310000e61c783b */ /* 0x002e680000000200 */
[----:B--2---:R-:W2:Y:S03]  /*2ac0*/  LDSM.16.M88.4 R4, [R234+0x8100] ;  /* 0x00810000ea04783b */ /* 0x004ea60000000200 */
[C---:B------:R-:W-:Y:S01]  /*2ad0*/  HMMA.16816.F32.BF16 R48, R20.reuse, R52, R84 ;  /* 0x000000341430723c */ /* 0x040fe20000041854 */
[----:B------:R-:W4:Y:S04]  /*2ae0*/  LDSM.16.M88.4 R60, [R229+0x800] ;  /* 0x00080000e53c783b */ /* 0x000f280000000200 */
[----:B------:R-:W-:Y:S03]  /*2af0*/  LDSM.16.M88.4 R64, [R229+0x1000] ;  /* 0x00100000e540783b */ /* 0x000fe60000000200 */
[C---:B------:R-:W-:Y:S01]  /*2b00*/  HMMA.16816.F32.BF16 R44, R20.reuse, R46, R116 ;  /* 0x0000002e142c723c */ /* 0x040fe20000041874 */
[----:B------:R-:W0:Y:S07]  /*2b10*/  LDGDEPBAR ;  /* 0x00000000000079af */ /* 0x000e2e0000000000 */
[C---:B------:R-:W-:Y:S08]  /*2b20*/  HMMA.16816.F32.BF16 R16, R20.reuse, R42, R104 ;  /* 0x0000002a1410723c */ /* 0x040ff00000041868 */
[C---:B------:R-:W-:Y:S08]  /*2b30*/  HMMA.16816.F32.BF16 R56, R20.reuse, R40, R92 ;  /* 0x000000281438723c */ /* 0x040ff0000004185c */
[----:B------:R-:W-:Y:S01]  /*2b40*/  HMMA.16816.F32.BF16 R52, R20, R54, R100 ;  /* 0x000000361434723c */ /* 0x000fe20000041864 */
[----:B------:R-:W5:Y:S07]  /*2b50*/  LDSM.16.M88.4 R20, [R234+0x6100] ;  /* 0x00610000ea14783b */ /* 0x000f6e0000000200 */
[C---:B---3--:R-:W-:Y:S08]  /*2b60*/  HMMA.16816.F32.BF16 R84, R8.reuse, R26, R76 ;  /* 0x0000001a0854723c */ /* 0x048ff0000004184c */
[C---:B-1----:R-:W-:Y:S08]  /*2b70*/  HMMA.16816.F32.BF16 R40, R8.reuse, R28, R108 ;  /* 0x0000001c0828723c */ /* 0x042ff0000004186c */
[C---:B------:R-:W-:Y:S08]  /*2b80*/  HMMA.16816.F32.BF16 R92, R8.reuse, R24, R96 ;  /* 0x00000018085c723c */ /* 0x040ff00000041860 */
[C---:B------:R-:W-:Y:S08]  /*2b90*/  HMMA.16816.F32.BF16 R88, R8.reuse, R32, R88 ;  /* 0x000000200858723c */ /* 0x040ff00000041858 */
[C---:B------:R-:W-:Y:S08]  /*2ba0*/  HMMA.16816.F32.BF16 R80, R8.reuse, R30, R80 ;  /* 0x0000001e0850723c */ /* 0x040ff00000041850 */
[----:B------:R-:W-:Y:S08]  /*2bb0*/  HMMA.16816.F32.BF16 R76, R8, R34, R72 ;  /* 0x00000022084c723c */ /* 0x000ff00000041848 */
[C---:B------:R-:W-:Y:S08]  /*2bc0*/  HMMA.16816.F32.BF16 R8, R12.reuse, R28, R68 ;  /* 0x0000001c0c08723c */ /* 0x040ff00000041844 */
[C---:B------:R-:W-:Y:S01]  /*2bd0*/  HMMA.16816.F32.BF16 R44, R12.reuse, R30, R44 ;  /* 0x0000001e0c2c723c */ /* 0x040fe2000004182c */
[----:B------:R-:W-:Y:S07]  /*2be0*/  LDSM.16.M88.4 R28, [R224+0x4900] ;  /* 0x00490000e01c783b */ /* 0x000fee0000000200 */
[C---:B------:R-:W-:Y:S01]  /*2bf0*/  HMMA.16816.F32.BF16 R104, R12.reuse, R26, R16 ;  /* 0x0000001a0c68723c */ /* 0x040fe20000041810 */
[----:B------:R-:W1:Y:S07]  /*2c00*/  LDSM.16.M88.4 R16, [R231+0xc100] ;  /* 0x00c10000e710783b */ /* 0x000e6e0000000200 */
[C---:B------:R-:W-:Y:S01]  /*2c10*/  HMMA.16816.F32.BF16 R56, R12.reuse, R24, R56 ;  /* 0x000000180c38723c */ /* 0x040fe20000041838 */
[----:B------:R-:W3:Y:S07]  /*2c20*/  LDSM.16.M88.4 R24, [R224+0x5100] ;  /* 0x00510000e018783b */ /* 0x000eee0000000200 */
[C---:B------:R-:W-:Y:S01]  /*2c30*/  HMMA.16816.F32.BF16 R108, R12.reuse, R32, R48 ;  /* 0x000000200c6c723c */ /* 0x040fe20000041830 */
[----:B------:R-:W-:Y:S07]  /*2c40*/  LDSM.16.M88.4 R48, [R235+0x1800] ;  /* 0x00180000eb30783b */ /* 0x000fee0000000200 */
[----:B------:R-:W-:Y:S01]  /*2c50*/  HMMA.16816.F32.BF16 R52, R12, R34, R52 ;  /* 0x000000220c34723c */ /* 0x000fe20000041834 */
[----:B------:R-:W1:Y:S07]  /*2c60*/  LDSM.16.M88.4 R12, [R224+0x5900] ;  /* 0x00590000e00c783b */ /* 0x000e6e0000000200 */
[C---:B--2---:R-:W-:Y:S08]  /*2c70*/  HMMA.16816.F32.BF16 R40, R4.reuse, R36, R40 ;  /* 0x000000240428723c */ /* 0x044ff00000041828 */
[C---:B----4-:R-:W-:Y:S08]  /*2c80*/  HMMA.16816.F32.BF16 R68, R4.reuse, R60, R92 ;  /* 0x0000003c0444723c */ /* 0x050ff0000004185c */
[----:B------:R-:W-:Y:S08]  /*2c90*/  HMMA.16816.F32.BF16 R32, R4, R38, R80 ;  /* 0x000000260420723c */ /* 0x000ff00000041850 */
[----:B-----5:R-:W-:Y:S01]  /*2ca0*/  HMMA.16816.F32.BF16 R92, R20, R36, R8 ;  /* 0x00000024145c723c */ /* 0x020fe20000041808 */
[----:B------:R-:W2:Y:S07]  /*2cb0*/  LDSM.16.M88.4 R8, [R231+0xa100] ;  /* 0x00a10000e708783b */ /* 0x000eae0000000200 */
[C---:B------:R-:W-:Y:S08]  /*2cc0*/  HMMA.16816.F32.BF16 R72, R4.reuse, R62, R84 ;  /* 0x0000003e0448723c */ /* 0x040ff00000041854 */
[C---:B------:R-:W-:Y:S08]  /*2cd0*/  HMMA.16816.F32.BF16 R100, R4.reuse, R64, R88 ;  /* 0x000000400464723c */ /* 0x040ff00000041858 */
[----:B------:R-:W-:Y:S01]  /*2ce0*/  HMMA.16816.F32.BF16 R96, R4, R66, R76 ;  /* 0x000000420460723c */ /* 0x000fe2000004184c */
[----:B------:R-:W-:Y:S07]  /*2cf0*/  LDSM.16.M88.4 R4, [R233+0xc100] ;  /* 0x00c10000e904783b */ /* 0x000fee0000000200 */
[C---:B------:R-:W-:Y:S01]  /*2d00*/  HMMA.16816.F32.BF16 R84, R20.reuse, R38, R44 ;  /* 0x000000261454723c */ /* 0x040fe2000004182c */
[----:B------:R-:W4:Y:S07]  /*2d10*/  LDSM.16.M88.4 R44, [R235+0x2000] ;  /* 0x00200000eb2c783b */ /* 0x000f2e0000000200 */
[C---:B------:R-:W-:Y:S01]  /*2d20*/  HMMA.16816.F32.BF16 R88, R20.reuse, R60, R56 ;  /* 0x0000003c1458723c */ /* 0x040fe20000041838 */
[----:B------:R-:W5:Y:S07]  /*2d30*/  LDSM.16.M88.4 R56, [R235+0x2800] ;  /* 0x00280000eb38783b */ /* 0x000f6e0000000200 */
[C---:B------:R-:W-:Y:S08]  /*2d40*/  HMMA.16816.F32.BF16 R104, R20.reuse, R62, R104 ;  /* 0x0000003e1468723c */ /* 0x040ff00000041868 */
[C---:B------:R-:W-:Y:S08]  /*2d50*/  HMMA.16816.F32.BF16 R108, R20.reuse, R64, R108 ;  /* 0x00000040146c723c */ /* 0x040ff0000004186c */
[----:B------:R-:W-:Y:S01]  /*2d60*/  HMMA.16816.F32.BF16 R80, R20, R66, R52 ;  /* 0x000000421450723c */ /* 0x000fe20000041834 */
[----:B------:R-:W2:Y:S07]  /*2d70*/  LDSM.16.M88.4 R20, [R233+0xa100] ;  /* 0x00a10000e914783b */ /* 0x000eae0000000200 */
[C---:B-1----:R-:W-:Y:S08]  /*2d80*/  HMMA.16816.F32.BF16 R76, R16.reuse, R28, R40 ;  /* 0x0000001c104c723c */ /* 0x042ff00000041828 */
[C---:B------:R-:W-:Y:S08]  /*2d90*/  HMMA.16816.F32.BF16 R52, R16.reuse, R30, R32 ;  /* 0x0000001e1034723c */ /* 0x040ff00000041820 */
[C---:B---3--:R-:W-:Y:S08]  /*2da0*/  HMMA.16816.F32.BF16 R40, R16.reuse, R24, R68 ;  /* 0x000000181028723c */ /* 0x048ff00000041844 */
[C---:B------:R-:W-:Y:S08]  /*2db0*/  HMMA.16816.F32.BF16 R36, R16.reuse, R26, R72 ;  /* 0x0000001a1024723c */ /* 0x040ff00000041848 */
[----:B------:R-:W-:Y:S08]  /*2dc0*/  HMMA.16816.F32.BF16 R32, R16, R12, R100 ;  /* 0x0000000c1020723c */ /* 0x000ff00000041864 */
[C---:B--2---:R-:W-:Y:S08]  /*2dd0*/  HMMA.16816.F32.BF16 R72, R8.reuse, R28, R92 ;  /* 0x0000001c0848723c */ /* 0x044ff0000004185c */
[----:B------:R-:W-:Y:S08]  /*2de0*/  HMMA.16816.F32.BF16 R68, R8, R30, R84 ;  /* 0x0000001e0844723c */ /* 0x000ff00000041854 */
[----:B------:R-:W-:Y:S01]  /*2df0*/  HMMA.16816.F32.BF16 R64, R16, R14, R96 ;  /* 0x0000000e1040723c */ /* 0x000fe20000041860 */
[----:B------:R-:W-:Y:S07]  /*2e00*/  LDSM.16.M88.4 R16, [R232+0xc100] ;  /* 0x00c10000e810783b */ /* 0x000fee0000000200 */
[C---:B------:R-:W-:Y:S08]  /*2e10*/  HMMA.16816.F32.BF16 R60, R8.reuse, R24, R88 ;  /* 0x00000018083c723c */ /* 0x040ff00000041858 */
[C---:B------:R-:W-:Y:S08]  /*2e20*/  HMMA.16816.F32.BF16 R28, R8.reuse, R26, R104 ;  /* 0x0000001a081c723c */ /* 0x040ff00000041868 */
[C---:B------:R-:W-:Y:S08]  /*2e30*/  HMMA.16816.F32.BF16 R24, R8.reuse, R12, R108 ;  /* 0x0000000c0818723c */ /* 0x040ff0000004186c */
[----:B------:R-:W-:Y:S01]  /*2e40*/  HMMA.16816.F32.BF16 R80, R8, R14, R80 ;  /* 0x0000000e0850723c */ /* 0x000fe20000041850 */
[----:B------:R-:W-:Y:S04]  /*2e50*/  LDSM.16.M88.4 R12, [R232+0xa100] ;  /* 0x00a10000e80c783b */ /* 0x000fe80000000200 */
[----:B------:R-:W-:Y:S03]  /*2e60*/  LDSM.16.M88.4 R8, [R234+0xa100] ;  /* 0x00a10000ea08783b */ /* 0x000fe60000000200 */
[C---:B----4-:R-:W-:Y:S01]  /*2e70*/  HMMA.16816.F32.BF16 R108, R4.reuse, R44, R40 ;  /* 0x0000002c046c723c */ /* 0x050fe20000041828 */
[----:B------:R-:W1:Y:S07]  /*2e80*/  LDSM.16.M88.4 R40, [R230+0x4900] ;  /* 0x00490000e628783b */ /* 0x000e6e0000000200 */
[C---:B------:R-:W-:Y:S01]  /*2e90*/  HMMA.16816.F32.BF16 R104, R4.reuse, R46, R36 ;  /* 0x0000002e0468723c */ /* 0x040fe20000041824 */
[----:B------:R-:W2:Y:S07]  /*2ea0*/  LDSM.16.M88.4 R36, [R230+0x5100] ;  /* 0x00510000e624783b */ /* 0x000eae0000000200 */
[C---:B-----5:R-:W-:Y:S01]  /*2eb0*/  HMMA.16816.F32.BF16 R100, R4.reuse, R56, R32 ;  /* 0x000000380464723c */ /* 0x060fe20000041820 */
[----:B------:R-:W3:Y:S07]  /*2ec0*/  LDSM.16.M88.4 R32, [R230+0x5900] ;  /* 0x00590000e620783b */ /* 0x000eee0000000200 */
[C---:B------:R-:W-:Y:S08]  /*2ed0*/  HMMA.16816.F32.BF16 R112, R4.reuse, R48, R76 ;  /* 0x000000300470723c */ /* 0x040ff0000004184c */
[----:B------:R-:W-:Y:S08]  /*2ee0*/  HMMA.16816.F32.BF16 R76, R4, R50, R52 ;  /* 0x00000032044c723c */ /* 0x000ff00000041834 */
[C---:B------:R-:W-:Y:S08]  /*2ef0*/  HMMA.16816.F32.BF16 R96, R20.reuse, R48, R72 ;  /* 0x000000301460723c */ /* 0x040ff00000041848 */
[----:B------:R-:W-:Y:S08]  /*2f00*/  HMMA.16816.F32.BF16 R92, R20, R50, R68 ;  /* 0x00000032145c723c */ /* 0x000ff00000041844 */
[----:B------:R-:W-:Y:S01]  /*2f10*/  HMMA.16816.F32.BF16 R52, R4, R58, R64 ;  /* 0x0000003a0434723c */ /* 0x000fe20000041840 */
[----:B------:R-:W-:Y:S07]  /*2f20*/  LDSM.16.M88.4 R4, [R236+0xc100] ;  /* 0x00c10000ec04783b */ /* 0x000fee0000000200 */
[C---:B------:R-:W-:Y:S08]  /*2f30*/  HMMA.16816.F32.BF16 R88, R20.reuse, R44, R60 ;  /* 0x0000002c1458723c */ /* 0x040ff0000004183c */
[C---:B------:R-:W-:Y:S01]  /*2f40*/  HMMA.16816.F32.BF16 R84, R20.reuse, R46, R28 ;  /* 0x0000002e1454723c */ /* 0x040fe2000004181c */
[----:B------:R-:W4:Y:S07]  /*2f50*/  LDSM.16.M88.4 R28, [R229+0x1800] ;  /* 0x00180000e51c783b */ /* 0x000f2e0000000200 */
[C---:B------:R-:W-:Y:S01]  /*2f60*/  HMMA.16816.F32.BF16 R60, R20.reuse, R56, R24 ;  /* 0x00000038143c723c */ /* 0x040fe20000041818 */
[----:B------:R-:W5:Y:S07]  /*2f70*/  LDSM.16.M88.4 R24, [R229+0x2000] ;  /* 0x00200000e518783b */ /* 0x000f6e0000000200 */
[----:B------:R-:W-:Y:S01]  /*2f80*/  HMMA.16816.F32.BF16 R56, R20, R58, R80 ;  /* 0x0000003a1438723c */ /* 0x000fe20000041850 */
[----:B------:R-:W3:Y:S01]  /*2f90*/  LDSM.16.M88.4 R20, [R229+0x2800] ;  /* 0x00280000e514783b */ /* 0x000ee20000000200 */
[----:B------:R-:W-:-:S06]  /*2fa0*/  DEPBAR.LE SB0, 0x0 ;  /* 0x000080000000791a */ /* 0x000fcc0000000000 */
[C---:B-1----:R-:W-:Y:S08]  /*2fb0*/  HMMA.16816.F32.BF16 R80, R16.reuse, R40, R112 ;  /* 0x000000281050723c */ /* 0x042ff00000041870 */
[----:B------:R-:W-:Y:S08]  /*2fc0*/  HMMA.16816.F32.BF16 R76, R16, R42, R76 ;  /* 0x0000002a104c723c */ /* 0x000ff0000004184c */
[C---:B------:R-:W-:Y:S08]  /*2fd0*/  HMMA.16816.F32.BF16 R48, R12.reuse, R40, R96 ;  /* 0x000000280c30723c */ /* 0x040ff00000041860 */
[----:B------:R-:W-:Y:S08]  /*2fe0*/  HMMA.16816.F32.BF16 R44, R12, R42, R92 ;  /* 0x0000002a0c2c723c */ /* 0x000ff0000004185c */
[C---:B--2---:R-:W-:Y:S08]  /*2ff0*/  HMMA.16816.F32.BF16 R72, R16.reuse, R36, R108 ;  /* 0x000000241048723c */ /* 0x044ff0000004186c */
[C---:B------:R-:W-:Y:S08]  /*3000*/  HMMA.16816.F32.BF16 R68, R16.reuse, R38, R104 ;  /* 0x000000261044723c */ /* 0x040ff00000041868 */
[C---:B---3--:R-:W-:Y:S08]  /*3010*/  HMMA.16816.F32.BF16 R64, R16.reuse, R32, R100 ;  /* 0x000000201040723c */ /* 0x048ff00000041864 */
[----:B------:R-:W-:Y:S08]  /*3020*/  HMMA.16816.F32.BF16 R52, R16, R34, R52 ;  /* 0x000000221034723c */ /* 0x000ff00000041834 */
[C---:B------:R-:W-:Y:S08]  /*3030*/  HMMA.16816.F32.BF16 R40, R12.reuse, R36, R88 ;  /* 0x000000240c28723c */ /* 0x040ff00000041858 */
[C---:B------:R-:W-:Y:S08]  /*3040*/  HMMA.16816.F32.BF16 R36, R12.reuse, R38, R84 ;  /* 0x000000260c24723c */ /* 0x040ff00000041854 */
[C---:B------:R-:W-:Y:S08]  /*3050*/  HMMA.16816.F32.BF16 R16, R12.reuse, R32, R60 ;  /* 0x000000200c10723c */ /* 0x040ff0000004183c */
[----:B------:R-:W-:Y:S08]  /*3060*/  HMMA.16816.F32.BF16 R12, R12, R34, R56 ;  /* 0x000000220c0c723c */ /* 0x000ff00000041838 */
[C---:B----4-:R-:W-:Y:S08]  /*3070*/  HMMA.16816.F32.BF16 R56, R8.reuse, R28, R48 ;  /* 0x0000001c0838723c */ /* 0x050ff00000041830 */
[C---:B------:R-:W-:Y:S08]  /*3080*/  HMMA.16816.F32.BF16 R48, R8.reuse, R30, R44 ;  /* 0x0000001e0830723c */ /* 0x040ff0000004182c */
[C---:B-----5:R-:W-:Y:S08]  /*3090*/  HMMA.16816.F32.BF16 R44, R8.reuse, R24, R40 ;  /* 0x00000018082c723c */ /* 0x060ff00000041828 */
[----:B------:R-:W-:Y:S07]  /*30a0*/  HMMA.16816.F32.BF16 R40, R8, R22, R12 ;  /* 0x000000160828723c */ /* 0x000fee000004180c */
[----:B------:R-:W-:Y:S01]  /*30b0*/  SHF.R.S32.HI R12, RZ, 0x1f, R126 ;  /* 0x0000001fff0c7819 */ /* 0x000fe2000001147e */
[C---:B------:R-:W-:Y:S04]  /*30c0*/  HMMA.16816.F32.BF16 R84, R4.reuse, R24, R72 ;  /* 0x000000180454723c */ /* 0x040fe80000041848 */
[----:B------:R1:W-:Y:S04]  /*30d0*/  STL [R1+0x3c], R12 ;  /* 0x00003c0c01007387 */ /* 0x0003e80000100800 */
[C---:B------:R-:W-:Y:S08]  /*30e0*/  HMMA.16816.F32.BF16 R92, R4.reuse, R28, R80 ;  /* 0x0000001c045c723c */ /* 0x040ff00000041850 */
[C---:B------:R-:W-:Y:S08]  /*30f0*/  HMMA.16816.F32.BF16 R88, R4.reuse, R30, R76 ;  /* 0x0000001e0458723c */ /* 0x040ff0000004184c */
[C---:B------:R-:W-:Y:S08]  /*3100*/  HMMA.16816.F32.BF16 R72, R4.reuse, R22, R52 ;  /* 0x000000160448723c */ /* 0x040ff00000041834 */
[C---:B------:R-:W-:Y:S08]  /*3110*/  HMMA.16816.F32.BF16 R76, R4.reuse, R26, R68 ;  /* 0x0000001a044c723c */ /* 0x040ff00000041844 */
[----:B------:R-:W-:Y:S07]  /*3120*/  HMMA.16816.F32.BF16 R80, R4, R20, R64 ;  /* 0x000000140450723c */ /* 0x000fee0000041840 */
[----:B------:R-:W-:Y:S01]  /*3130*/  IADD3 R4, R252, 0x100, RZ ;  /* 0x00000100fc047810 */ /* 0x000fe20007ffe0ff */
[C---:B------:R-:W-:Y:S08]  /*3140*/  HMMA.16816.F32.BF16 R52, R8.reuse, R26, R36 ;  /* 0x0000001a0834723c */ /* 0x040ff00000041824 */
[----:B------:R-:W-:Y:S01]  /*3150*/  HMMA.16816.F32.BF16 R32, R8, R20, R16 ;  /* 0x000000140820723c */ /* 0x000fe20000041810 */
[----:B------:R-:W-:Y:S06]  /*3160*/  BAR.SYNC.DEFER_BLOCKING 0x0 ;  /* 0x0000000000007b1d */ /* 0x000fec0000010000 */
[----:B------:R-:W-:Y:S05]  /*3170*/  @!P0 BRA `(.L_x_590) ;  /* 0x000003e000008947 */ /* 0x000fea0003800000 */
[----:B-1----:R-:W-:Y:S02]  /*3180*/  IMAD.U32 R4, RZ, RZ, UR17 ;  /* 0x00000011ff047e24 */ /* 0x002fe4000f8e00ff */
[----:B------:R-:W-:-:S03]  /*3190*/  IMAD.MOV.U32 R242, RZ, RZ, RZ ;  /* 0x000000fffff27224 */ /* 0x000fc600078e00ff */
[----:B------:R-:W-:-:S04]  /*31a0*/  IADD3 R4, R129, UR10, R4 ;  /* 0x0000000a81047c10 */ /* 0x000fc8000fffe004 */
[----:B------:R-:W-:-:S05]  /*31b0*/  IADD3 R5, R4, -0x30, RZ ;  /* 0xffffffd004057810 */ /* 0x000fca0007ffe0ff */
[----:B------:R-:W-:-:S04]  /*31c0*/  @P4 IMAD.HI.U32 R6, R5, c[0x0][0x2bc], RZ ;  /* 0x0000af0005064a27 */ /* 0x000fc800078e00ff */
[----:B------:R-:W-:Y:S01]  /*31d0*/  IMAD.MOV.U32 R4, RZ, RZ, R5 ;  /* 0x000000ffff047224 */ /* 0x000fe200078e0005 */
        /* <DEDUP_REMOVED lines=9> */
[----:B------:R-:W-:Y:S01]  /*3270*/  IADD3 R8, -R125, 0x10, RZ ;  /* 0x000000107d087810 */ /* 0x000fe20007ffe1ff */
        /* <DEDUP_REMOVED lines=9> */
[----:B------:R-:W-:-:S03]  /*3310*/  IADD3 R4, P0, R4, UR14, RZ ;  /* 0x0000000e04047c10 */ /* 0x000fc6000ff1e0ff */
[----:B------:R-:W-:-:S05]  /*3320*/  IMAD R6, R242, c[0x0][0x1f4], R6 ;  /* 0x00007d00f2067a24 */ /* 0x000fca00078e0206 */
[----:B------:R-:W-:Y:S02]  /*3330*/  IADD3.X R6, R5, UR6, R6, P0, !PT ;  /* 0x0000000605067c10 */ /* 0x000fe400087fe406 */
[----:B------:R-:W-:-:S04]  /*3340*/  LEA R5, P0, R4, c[0x0][0x1c8], 0x1 ;  /* 0x0000720004057a11 */ /* 0x000fc800078008ff */
[----:B------:R-:W-:Y:S01]  /*3350*/  LEA.HI.X R4, R4, c[0x0][0x1cc], R6, 0x1, P0 ;  /* 0x0000730004047a11 */ /* 0x000fe200000f0c06 */
[----:B------:R-:W-:Y:S01]  /*3360*/  SHFL.IDX PT, R7, R5, 0x2, 0x181f ;  /* 0x00581f0005077f89 */ /* 0x000fe200000e0000 */
[----:B------:R-:W-:-:S03]  /*3370*/  SHF.L.U64.HI R6, R127, 0x1, R128 ;  /* 0x000000017f067819 */ /* 0x000fc60000010280 */
[----:B------:R-:W-:Y:S04]  /*3380*/  SHFL.IDX PT, R9, R4, 0x2, 0x181f ;  /* 0x00581f0004097f89 */ /* 0x000fe800000e0000 */
[----:B------:R-:W1:Y:S04]  /*3390*/  SHFL.IDX PT, R10, R5, RZ, 0x181f ;  /* 0x00181fff050a7589 */ /* 0x000e6800000e0000 */
[----:B------:R2:W3:Y:S04]  /*33a0*/  SHFL.IDX PT, R11, R5, 0x1, 0x181f ;  /* 0x00381f00050b7f89 */ /* 0x0004e800000e0000 */
[----:B------:R-:W4:Y:S04]  /*33b0*/  SHFL.IDX PT, R13, R4, RZ, 0x181f ;  /* 0x00181fff040d7589 */ /* 0x000f2800000e0000 */
[----:B------:R5:W3:Y:S01]  /*33c0*/  SHFL.IDX PT, R18, R4, 0x1, 0x181f ;  /* 0x00381f0004127f89 */ /* 0x000ae200000e0000 */
[----:B-1----:R-:W-:-:S02]  /*33d0*/  IADD3 R14, P2, R10, R15, RZ ;  /* 0x0000000f0a0e7210 */ /* 0x002fc40007f5e0ff */
[----:B--2---:R-:W-:-:S04]  /*33e0*/  IADD3 R5, -R19, 0x10, RZ ;  /* 0x0000001013057810 */ /* 0x004fc80007ffe1ff */
[----:B------:R-:W-:Y:S01]  /*33f0*/  LOP3.LUT R5, R5, 0xf, RZ, 0xc0, !PT ;  /* 0x0000000f05057812 */ /* 0x000fe200078ec0ff */
[----:B-----5:R-:W-:-:S03]  /*3400*/  IMAD.SHL.U32 R4, R126, 0x2, RZ ;  /* 0x000000027e047824 */ /* 0x020fc600078e00ff */
[----:B------:R-:W-:Y:S02]  /*3410*/  IADD3 R16, P1, P0, R5, R7, R15 ;  /* 0x0000000705107210 */ /* 0x000fe4000783e00f */
[----:B------:R-:W-:Y:S02]  /*3420*/  LOP3.LUT R5, R8, 0xf, RZ, 0xc0, !PT ;  /* 0x0000000f08057812 */ /* 0x000fe400078ec0ff */
[----:B------:R-:W-:Y:S02]  /*3430*/  IADD3.X R17, RZ, R9, R6, P1, P0 ;  /* 0x00000009ff117210 */ /* 0x000fe40000fe0406 */
[----:B------:R-:W-:Y:S02]  /*3440*/  IADD3 R8, P1, P0, R5, R7, R4 ;  /* 0x0000000705087210 */ /* 0x000fe4000783e004 */
[----:B------:R-:W-:-:S04]  /*3450*/  SHF.L.U64.HI R5, R126, 0x1, R12 ;  /* 0x000000017e057819 */ /* 0x000fc8000001020c */
[--C-:B------:R-:W-:Y:S02]  /*3460*/  IADD3.X R9, RZ, R9, R5.reuse, P1, P0 ;  /* 0x00000009ff097210 */ /* 0x100fe40000fe0405 */
[-C--:B------:R-:W-:Y:S02]  /*3470*/  IADD3 R12, P1, R10, R4.reuse, RZ ;  /* 0x000000040a0c7210 */ /* 0x080fe40007f3e0ff */
[----:B---3--:R-:W-:Y:S01]  /*3480*/  IADD3 R10, P0, R11, R15, RZ ;  /* 0x0000000f0b0a7210 */ /* 0x008fe20007f1e0ff */
[--C-:B----4-:R-:W-:Y:S01]  /*3490*/  IMAD.X R15, R13, 0x1, R6.reuse, P2 ;  /* 0x000000010d0f7824 */ /* 0x110fe200010e0606 */
        /* <DEDUP_REMOVED lines=10> */
[----:B------:R1:W-:Y:S04]  /*3540*/  LDGSTS.E.BYPASS.LTC128B.128.ZFILL [R252+0x4100], [R16.64], P1 ;  /* 0x0410000010fc7fae */ /* 0x0003e80008941d54 */
[----:B------:R1:W-:Y:S02]  /*3550*/  LDGSTS.E.BYPASS.LTC128B.128.ZFILL [R252+0x5900], [R8.64], P0 ;  /* 0x0590000008fc7fae */ /* 0x0003e40008141d54 */
.L_x_590:
[----:B-1----:R-:W-:Y:S01]  /*3560*/  FMUL.FTZ R4, R48, c[0x0][0x320] ;  /* 0x0000c80030047a20 */ /* 0x002fe20000410000 */
[----:B------:R-:W-:Y:S01]  /*3570*/  SHF.R.S32.HI R7, RZ, 0x1f, R122 ;  /* 0x0000001fff077819 */ /* 0x000fe2000001147a */
[----:B------:R-:W-:Y:S01]  /*3580*/  FMUL.FTZ R5, R45, c[0x0][0x320] ;  /* 0x0000c8002d057a20 */ /* 0x000fe20000410000 */
[----:B------:R-:W-:Y:S01]  /*3590*/  LEA.HI R6, R124, R132, RZ, 0x2 ;  /* 0x000000847c067211 */ /* 0x000fe200078f10ff */
[----:B------:R1:W2:Y:S01]  /*35a0*/  MUFU.TANH R20, R4 ;  /* 0x0000000400147308 */ /* 0x0002a20000002400 */
[----:B------:R-:W-:Y:S01]  /*35b0*/  FMUL.FTZ R8, R52, c[0x0][0x320] ;  /* 0x0000c80034087a20 */ /* 0x000fe20000410000 */
[----:B------:R-:W-:Y:S01]  /*35c0*/  UISETP.NE.AND UP1, UPT, UR13, URZ, UPT ;  /* 0x0000003f0d00728c */ /* 0x000fe2000bf25270 */
[----:B------:R-:W-:Y:S01]  /*35d0*/  LOP3.LUT R6, R6, 0xfffffffc, RZ, 0xc0, !PT ;  /* 0xfffffffc06067812 */ /* 0x000fe200078ec0ff */
[----:B------:R-:W-:Y:S01]  /*35e0*/  UISETP.NE.AND UP0, UPT, UR12, URZ, UPT ;  /* 0x0000003f0c00728c */ /* 0x000fe2000bf05270 */
[----:B------:R-:W-:Y:S01]  /*35f0*/  FMUL.FTZ R10, R53, c[0x0][0x320] ;  /* 0x0000c800350a7a20 */ /* 0x000fe20000410000 */
[----:B------:R-:W-:Y:S01]  /*3600*/  ULDC UR17, c[0x0][0x324] ;  /* 0x0000c90000117ab9 */ /* 0x000fe20000000800 */
[----:B------:R-:W0:Y:S01]  /*3610*/  LDGDEPBAR ;  /* 0x00000000000079af */ /* 0x000e220000000000 */
[----:B------:R3:W4:Y:S01]  /*3620*/  MUFU.TANH R29, R5 ;  /* 0x00000005001d7308 */ /* 0x0007220000002400 */
[----:B------:R-:W-:Y:S01]  /*3630*/  IMAD.IADD R6, R132, 0x1, -R6 ;  /* 0x0000000184067824 */ /* 0x000fe200078e0a06 */
[----:B------:R-:W-:Y:S01]  /*3640*/  PLOP3.LUT P1, PT, PT, PT, UP1, 0x80, 0x0 ;  /* 0x000000000000781c */ /* 0x000fe20003f2f018 */
[----:B------:R-:W-:Y:S01]  /*3650*/  ULDC UR5, c[0x0][0x2ac] ;  /* 0x0000ab0000057ab9 */ /* 0x000fe20000000800 */
[----:B------:R-:W-:Y:S01]  /*3660*/  PLOP3.LUT P0, PT, PT, PT, UP1, 0x80, 0x0 ;  /* 0x000000000000781c */ /* 0x000fe20003f0f018 */
[----:B------:R-:W-:-:S02]  /*3670*/  ULDC UR4, c[0x0][0x1d0] ;  /* 0x0000740000047ab9 */ /* 0x000fc40000000800 */
[----:B------:R-:W-:Y:S01]  /*3680*/  ULOP3.LUT UR17, URZ, UR17, URZ, 0x33, !UPT ;  /* 0x000000113f117292 */ /* 0x000fe2000f8e333f */
[----:B-1----:R-:W-:Y:S01]  /*3690*/  FMUL.FTZ R4, R49, c[0x0][0x320] ;  /* 0x0000c80031047a20 */ /* 0x002fe20000410000 */
[----:B------:R-:W1:Y:S01]  /*36a0*/  MUFU.TANH R28, R8 ;  /* 0x00000008001c7308 */ /* 0x000e620000002400 */
[----:B------:R-:W-:Y:S01]  /*36b0*/  UIMAD UR4, UR5, UR4, UR30 ;  /* 0x00000004050472a4 */ /* 0x000fe2000f8e021e */
[----:B---3--:R-:W-:-:S06]  /*36c0*/  LEA.HI R5, R7, R122, RZ, 0x2 ;  /* 0x0000007a07057211 */ /* 0x008fcc00078f10ff */
[----:B------:R3:W1:Y:S01]  /*36d0*/  MUFU.TANH R36, R4 ;  /* 0x0000000400247308 */ /* 0x0006620000002400 */
[----:B------:R-:W-:-:S05]  /*36e0*/  LOP3.LUT R5, R5, 0xffffffc, RZ, 0xc0, !PT ;  /* 0x0ffffffc05057812 */ /* 0x000fca00078ec0ff */
[----:B------:R-:W-:Y:S01]  /*36f0*/  IMAD.IADD R9, R122, 0x1, -R5 ;  /* 0x000000017a097824 */ /* 0x000fe200078e0a05 */
[----:B------:R-:W-:Y:S01]  /*3700*/  LEA.HI R5, R6, R6, RZ, 0x1 ;  /* 0x0000000606057211 */ /* 0x000fe200078f08ff */
[----:B------:R5:W1:Y:S01]  /*3710*/  MUFU.TANH R27, R10 ;  /* 0x0000000a001b7308 */ /* 0x000a620000002400 */
[----:B---3--:R-:W-:-:S07]  /*3720*/  FMUL.FTZ R4, R44, c[0x0][0x320] ;  /* 0x0000c8002c047a20 */ /* 0x008fce0000410000 */
[----:B------:R3:W1:Y:S01]  /*3730*/  MUFU.TANH R30, R4 ;  /* 0x00000004001e7308 */ /* 0x0006620000002400 */
[----:B-----5:R-:W-:-:S07]  /*3740*/  FMUL.FTZ R10, R32, c[0x0][0x320] ;  /* 0x0000c800200a7a20 */ /* 0x020fce0000410000 */
[----:B------:R-:W1:Y:S01]  /*3750*/  MUFU.TANH R22, R10 ;  /* 0x0000000a00167308 */ /* 0x000e620000002400 */
[----:B---3--:R-:W-:-:S05]  /*3760*/  LOP3.LUT R4, R123, 0xffffffe0, RZ, 0xc0, !PT ;  /* 0xffffffe07b047812 */ /* 0x008fca00078ec0ff */
[----:B------:R-:W-:-:S05]  /*3770*/  IMAD.IADD R4, R132, 0x1, -R4 ;  /* 0x0000000184047824 */ /* 0x000fca00078e0a04 */
[----:B------:R-:W-:-:S04]  /*3780*/  SHF.R.S32.HI R7, RZ, 0x1f, R4 ;  /* 0x0000001fff077819 */ /* 0x000fc80000011404 */
[----:B------:R-:W-:-:S04]  /*3790*/  LEA.HI R7, R7, R4, RZ, 0x2 ;  /* 0x0000000407077211 */ /* 0x000fc800078f10ff */
[C---:B------:R-:W-:Y:S02]  /*37a0*/  LEA.HI.SX32 R8, R7.reuse, UR26, 0x1e ;  /* 0x0000001a07087c11 */ /* 0x040fe4000f8ff2ff */
[----:B------:R-:W-:-:S03]  /*37b0*/  LOP3.LUT R7, R7, 0x7ffffffc, RZ, 0xc0, !PT ;  /* 0x7ffffffc07077812 */ /* 0x000fc600078ec0ff */
[----:B------:R-:W-:Y:S01]  /*37c0*/  IMAD R11, R9, 0x10, R8 ;  /* 0x00000010090b7824 */ /* 0x000fe200078e0208 */
[C---:B------:R-:W-:Y:S01]  /*37d0*/  LOP3.LUT R9, R5.reuse, 0x1ffffffe, RZ, 0xc0, !PT ;  /* 0x1ffffffe05097812 */ /* 0x040fe200078ec0ff */
[----:B------:R-:W-:Y:S02]  /*37e0*/  IMAD.SHL.U32 R8, R5, 0x20, RZ ;  /* 0x0000002005087824 */ /* 0x000fe400078e00ff */
[----:B------:R-:W-:Y:S02]  /*37f0*/  IMAD.IADD R7, R4, 0x1, -R7 ;  /* 0x0000000104077824 */ /* 0x000fe400078e0a07 */
[----:B------:R-:W-:Y:S01]  /*3800*/  IMAD.IADD R6, R6, 0x1, -R9 ;  /* 0x0000000106067824 */ /* 0x000fe200078e0a09 */
[----:B------:R-:W-:Y:S01]  /*3810*/  LOP3.LUT R5, R8, 0xffffffc0, RZ, 0xc0, !PT ;  /* 0xffffffc008057812 */ /* 0x000fe200078ec0ff */
[----:B------:R-:W-:Y:S01]  /*3820*/  IMAD.U32 R4, RZ, RZ, UR27 ;  /* 0x0000001bff047e24 */ /* 0x000fe2000f8e00ff */
[----:B------:R-:W-:Y:S02]  /*3830*/  SHF.L.U32 R8, R7, 0x1, RZ ;  /* 0x0000000107087819 */ /* 0x000fe400000006ff */
[----:B------:R-:W-:-:S02]  /*3840*/  IADD3 R5, R5, R11, RZ ;  /* 0x0000000b05057210 */ /* 0x000fc40007ffe0ff */
[C---:B------:R-:W-:Y:S02]  /*3850*/  IADD3 R4, -R8.reuse, 0x1, R4 ;  /* 0x0000000108047810 */ /* 0x040fe40007ffe104 */
[----:B------:R-:W-:Y:S01]  /*3860*/  IADD3 R14, -R8, UR4, RZ ;  /* 0x00000004080e7c10 */ /* 0x000fe2000fffe1ff */
[----:B------:R-:W-:Y:S01]  /*3870*/  IMAD R12, R6, 0x8, R5 ;  /* 0x00000008060c7824 */ /* 0x000fe200078e0205 */
[----:B------:R-:W-:Y:S01]  /*3880*/  IADD3 R4, R4, -c[0x0][0x168], RZ ;  /* 0x80005a0004047a10 */ /* 0x000fe20007ffe0ff */
[----:B------:R-:W-:Y:S01]  /*3890*/  FMUL.FTZ R5, R40, c[0x0][0x320] ;  /* 0x0000c80028057a20 */ /* 0x000fe20000410000 */
[----:B------:R-:W-:Y:S01]  /*38a0*/  IADD3 R16, -R8, UR30, RZ ;  /* 0x0000001e08107c10 */ /* 0x000fe2000fffe1ff */
[----:B------:R-:W-:Y:S01]  /*38b0*/  @P1 IMAD.HI.U32 R6, R12, c[0x0][0x2c8], RZ ;  /* 0x0000b2000c061a27 */ /* 0x000fe200078e00ff */
[----:B------:R3:W-:Y:S01]  /*38c0*/  STL [R1+0x30], R12 ;  /* 0x0000300c01007387 */ /* 0x0007e20000100800 */
[----:B------:R5:W1:Y:S01]  /*38d0*/  MUFU.TANH R26, R5 ;  /* 0x00000005001a7308 */ /* 0x000a620000002400 */
[----:B------:R-:W-:-:S02]  /*38e0*/  IADD3 R13, R4, c[0x0][0x328], RZ ;  /* 0x0000ca00040d7a10 */ /* 0x000fc40007ffe0ff */
[----:B------:R-:W-:Y:S01]  /*38f0*/  STL [R1+0x1c], R8 ;  /* 0x00001c0801007387 */ /* 0x000fe20000100800 */
[----:B------:R-:W-:Y:S01]  /*3900*/  IADD3 R15, R4, UR17, RZ ;  /* 0x00000011040f7c10 */ /* 0x000fe2000fffe0ff */
[----:B-----5:R-:W-:-:S04]  /*3910*/  FMUL.FTZ R5, R41, c[0x0][0x320] ;  /* 0x0000c80029057a20 */ /* 0x020fc80000410000 */
[----:B------:R5:W1:Y:S01]  /*3920*/  MUFU.TANH R25, R5 ;  /* 0x0000000500197308 */ /* 0x000a620000002400 */
[----:B---3--:R-:W-:Y:S02]  /*3930*/  @P0 SHF.R.U32.HI R12, RZ, c[0x0][0x2cc], R6 ;  /* 0x0000b300ff0c0a19 */ /* 0x008fe40000011606 */
[----:B------:R-:W-:-:S03]  /*3940*/  PLOP3.LUT P0, PT, PT, PT, UP0, 0x40, 0x0 ;  /* 0x000000000000781c */ /* 0x000fc60003f0e808 */
[----:B------:R-:W3:Y:S01]  /*3950*/  SHFL.IDX PT, R6, R12, RZ, 0x1c1f ;  /* 0x001c1fff0c067589 */ /* 0x000ee200000e0000 */
[----:B-----5:R-:W-:-:S04]  /*3960*/  FMUL.FTZ R5, R56, c[0x0][0x320] ;  /* 0x0000c80038057a20 */ /* 0x020fc80000410000 */
[----:B------:R5:W1:Y:S01]  /*3970*/  MUFU.TANH R18, R5 ;  /* 0x0000000500127308 */ /* 0x000a620000002400 */
[----:B---3--:R-:W-:Y:S02]  /*3980*/  IMAD.IADD R4, R15, 0x1, R6 ;  /* 0x000000010f047824 */ /* 0x008fe400078e0206 */
[----:B-----5:R-:W-:-:S05]  /*3990*/  FMUL.FTZ R5, R57, c[0x0][0x320] ;  /* 0x0000c80039057a20 */ /* 0x020fca0000410000 */
[----:B------:R3:W1:Y:S02]  /*39a0*/  MUFU.TANH R17, R5 ;  /* 0x0000000500117308 */ /* 0x0006640000002400 */
[----:B---3--:R-:W-:-:S06]  /*39b0*/  FMUL.FTZ R5, R33, c[0x0][0x320] ;  /* 0x0000c80021057a20 */ /* 0x008fcc0000410000 */
[----:B------:R3:W1:Y:S02]  /*39c0*/  MUFU.TANH R19, R5 ;  /* 0x0000000500137308 */ /* 0x0006640000002400 */
[----:B---3--:R-:W-:-:S05]  /*39d0*/  IMAD.IADD R5, R13, 0x1, R6 ;  /* 0x000000010d057824 */ /* 0x008fca00078e0206 */
[----:B------:R-:W-:Y:S01]  /*39e0*/  IMNMX R5, R5, R14, PT ;  /* 0x0000000e05057217 */ /* 0x000fe20003800200 */
[----:B------:R-:W-:Y:S05]  /*39f0*/  @P0 BRA `(.L_x_591) ;  /* 0x0000015000000947 */ /* 0x000fea0003800000 */
[----:B-12-4-:R-:W-:Y:S01]  /*3a00*/  IMAD.U32 R7, RZ, RZ, UR9 ;  /* 0x00000009ff077e24 */ /* 0x016fe2000f8e00ff */
        /* <DEDUP_REMOVED lines=11> */
.L_x_593:
[----:B------:R-:W-:-:S04]  /*3ac0*/  MOV R7, c[0x0][0x32c] ;  /* 0x0000cb0000077a02 */ /* 0x000fc80000000f00 */
[----:B------:R-:W-:-:S13]  /*3ad0*/  ISETP.NE.AND P0, PT, R7, 0x1, PT ;  /* 0x000000010700780c */ /* 0x000fda0003f05270 */
[----:B------:R-:W-:-:S05]  /*3ae0*/  @P0 IMAD.HI.U32 R7, R6, c[0x0][0x330], RZ ;  /* 0x0000cc0006070a27 */ /* 0x000fca00078e00ff */
[----:B------:R-:W-:Y:S02]  /*3af0*/  @P0 SHF.R.U32.HI R6, RZ, c[0x0][0x334], R7 ;  /* 0x0000cd00ff060a19 */ /* 0x000fe40000011607 */
.L_x_594:
[----:B------:R-:W-:Y:S05]  /*3b00*/  BSYNC B0 ;  /* 0x0000000000007941 */ /* 0x000fea0003800000 */
.L_x_592:
[----:B------:R-:W-:-:S05]  /*3b10*/  IMAD R6, R6, c[0x0][0x32c], R16 ;  /* 0x0000cb0006067a24 */ /* 0x000fca00078e0210 */
[----:B------:R-:W-:Y:S02]  /*3b20*/  IADD3 R7, R6, c[0x0][0x32c], RZ ;  /* 0x0000cb0006077a10 */ /* 0x000fe40007ffe0ff */
[----:B------:R-:W-:Y:S02]  /*3b30*/  IMNMX R4, R4, R6, !PT ;  /* 0x0000000604047217 */ /* 0x000fe40007800200 */
[----:B------:R-:W-:Y:S02]  /*3b40*/  IMNMX R5, R5, R7, PT ;  /* 0x0000000705057217 */ /* 0x000fe40003800200 */
.L_x_591:
[----:B-12-4-:R-:W-:Y:S01]  /*3b50*/  UISETP.GE.AND UP0, UPT, UR30, 0x1, UPT ;  /* 0x000000011e00788c */ /* 0x016fe2000bf06270 */
[----:B------:R-:W-:Y:S01]  /*3b60*/  FMUL.FTZ R6, R34, c[0x0][0x320] ;  /* 0x0000c80022067a20 */ /* 0x000fe20000410000 */
[----:B------:R-:W-:Y:S01]  /*3b70*/  UISETP.GE.AND UP1, UPT, UR30, 0xa, UPT ;  /* 0x0000000a1e00788c */ /* 0x000fe2000bf26270 */
[----:B------:R-:W-:Y:S01]  /*3b80*/  FMUL.FTZ R10, R51, c[0x0][0x320] ;  /* 0x0000c800330a7a20 */ /* 0x000fe20000410000 */
[----:B------:R-:W-:Y:S01]  /*3b90*/  UISETP.GE.AND UP3, UPT, UR30, 0x2, UPT ;  /* 0x000000021e00788c */ /* 0x000fe2000bf66270 */
[----:B------:R1:W2:Y:S01]  /*3ba0*/  MUFU.TANH R32, R6 ;  /* 0x0000000600207308 */ /* 0x0002a20000002400 */
[----:B------:R-:W-:Y:S01]  /*3bb0*/  PLOP3.LUT P0, PT, PT, PT, UP0, 0x40, 0x0 ;  /* 0x000000000000781c */ /* 0x000fe20003f0e808 */
[----:B------:R-:W-:Y:S01]  /*3bc0*/  UISETP.GE.AND UP2, UPT, UR30, 0x9, UPT ;  /* 0x000000091e00788c */ /* 0x000fe2000bf46270 */
[----:B------:R-:W-:Y:S01]  /*3bd0*/  FMUL.FTZ R8, R58, c[0x0][0x320] ;  /* 0x0000c8003a087a20 */ /* 0x000fe20000410000 */
[----:B------:R-:W-:Y:S01]  /*3be0*/  UP2UR UR29, UPR, URZ, 0x1 ;  /* 0x000000013f1d7883 */ /* 0x000fe20008000000 */
[----:B------:R-:W-:Y:S01]  /*3bf0*/  ISETP.GT.AND P0, PT, R4, RZ, P0 ;  /* 0x000000ff0400720c */ /* 0x000fe20000704270 */
[----:B------:R-:W-:Y:S01]  /*3c00*/  UISETP.GE.AND UP5, UPT, UR30, 0x19, UPT ;  /* 0x000000191e00788c */ /* 0x000fe2000bfa6270 */
[----:B------:R-:W-:Y:S01]  /*3c10*/  PLOP3.LUT P2, PT, PT, PT, UP3, 0x40, 0x0 ;  /* 0x000000000000781c */ /* 0x000fe20003f4e838 */
[----:B------:R-:W-:Y:S01]  /*3c20*/  UISETP.GE.AND UP0, UPT, UR30, 0x11, UPT ;  /* 0x000000111e00788c */ /* 0x000fe2000bf06270 */
[----:B------:R-:W-:Y:S01]  /*3c30*/  ISETP.LT.OR P0, PT, R5, 0x1, P0 ;  /* 0x000000010500780c */ /* 0x000fe20000701670 */
[----:B------:R-:W-:Y:S01]  /*3c40*/  UISETP.GE.AND UP6, UPT, UR30, 0x12, UPT ;  /* 0x000000121e00788c */ /* 0x000fe2000bfc6270 */
[----:B------:R-:W-:Y:S01]  /*3c50*/  PLOP3.LUT P1, PT, PT, PT, UP2, 0x40, 0x0 ;  /* 0x000000000000781c */ /* 0x000fe20003f2e828 */
[----:B------:R-:W-:Y:S01]  /*3c60*/  UP2UR UR27, UPR, URZ, 0x4 ;  /* 0x000000043f1b7883 */ /* 0x000fe20008000000 */
[----:B------:R-:W-:Y:S01]  /*3c70*/  FSEL R38, R18, -INF , !P0 ;  /* 0xff80000012267808 */ /* 0x000fe20004000000 */
[----:B------:R-:W-:Y:S01]  /*3c80*/  UP2UR UR28, UPR, URZ, 0x8 ;  /* 0x000000083f1c7883 */ /* 0x000fe20008000000 */
[----:B------:R-:W-:Y:S01]  /*3c90*/  PLOP3.LUT P0, PT, PT, PT, UP1, 0x40, 0x0 ;  /* 0x000000000000781c */ /* 0x000fe20003f0e818 */
[----:B-1----:R-:W-:Y:S01]  /*3ca0*/  FMUL.FTZ R6, R35, c[0x0][0x320] ;  /* 0x0000c80023067a20 */ /* 0x002fe20000410000 */
[C---:B------:R-:W-:Y:S01]  /*3cb0*/  ISETP.GT.AND P2, PT, R4.reuse, 0x1, P2 ;  /* 0x000000010400780c */ /* 0x040fe20001744270 */
[----:B------:R-:W-:Y:S01]  /*3cc0*/  UISETP.GE.AND UP2, UPT, UR30, 0x22, UPT ;  /* 0x000000221e00788c */ /* 0x000fe2000bf46270 */
[C---:B------:R-:W-:Y:S01]  /*3cd0*/  ISETP.GT.AND P0, PT, R4.reuse, 0x9, P0 ;  /* 0x000000090400780c */ /* 0x040fe20000704270 */
[----:B------:R1:W3:Y:S01]  /*3ce0*/  MUFU.TANH R35, R6 ;  /* 0x0000000600237308 */ /* 0x0002e20000002400 */
[----:B------:R-:W-:Y:S01]  /*3cf0*/  ISETP.GT.AND P1, PT, R4, 0x8, P1 ;  /* 0x000000080400780c */ /* 0x000fe20000f24270 */
[----:B------:R-:W-:Y:S01]  /*3d00*/  UISETP.GE.AND UP4, UPT, UR30, 0x1a, UPT ;  /* 0x0000001a1e00788c */ /* 0x000fe2000bf86270 */
[C---:B------:R-:W-:Y:S01]  /*3d10*/  ISETP.LT.OR P0, PT, R5.reuse, 0xa, P0 ;  /* 0x0000000a0500780c */ /* 0x040fe20000701670 */
[----:B------:R-:W-:Y:S01]  /*3d20*/  UISETP.GE.AND UP3, UPT, UR30, 0x21, UPT ;  /* 0x000000211e00788c */ /* 0x000fe2000bf66270 */
[C---:B------:R-:W-:Y:S01]  /*3d30*/  ISETP.LT.OR P2, PT, R5.reuse, 0x2, P2 ;  /* 0x000000020500780c */ /* 0x040fe20001741670 */
[----:B------:R-:W-:Y:S01]  /*3d40*/  UP2UR UR31, UPR, URZ, 0x40 ;  /* 0x000000403f1f7883 */ /* 0x000fe20008000000 */
[----:B------:R-:W-:Y:S01]  /*3d50*/  ISETP.LT.OR P1, PT, R5, 0x9, P1 ;  /* 0x000000090500780c */ /* 0x000fe20000f21670 */
[----:B------:R-:W-:Y:S01]  /*3d60*/  UP2UR UR5, UPR, URZ, 0x2 ;  /* 0x000000023f057883 */ /* 0x000fe20008000000 */
[----:B------:R-:W-:Y:S01]  /*3d70*/  FSEL R40, R17, -INF , !P2 ;  /* 0xff80000011287808 */ /* 0x000fe20005000000 */
[----:B------:R-:W-:Y:S01]  /*3d80*/  UP2UR UR4, UPR, URZ, 0x1 ;  /* 0x000000013f047883 */ /* 0x000fe20008000000 */
[----:B------:R-:W-:Y:S01]  /*3d90*/  FSEL R41, R20, -INF , !P1 ;  /* 0xff80000014297808 */ /* 0x000fe20004800000 */
[----:B------:R-:W-:Y:S01]  /*3da0*/  UISETP.GE.AND UP1, UPT, UR30, 0x29, UPT ;  /* 0x000000291e00788c */ /* 0x000fe2000bf26270 */
[----:B------:R-:W-:Y:S01]  /*3db0*/  PLOP3.LUT P2, PT, PT, PT, UP0, 0x40, 0x0 ;  /* 0x000000000000781c */ /* 0x000fe20003f4e808 */
[----:B------:R-:W-:Y:S01]  /*3dc0*/  UISETP.GE.AND UP0, UPT, UR30, 0x2a, UPT ;  /* 0x0000002a1e00788c */ /* 0x000fe2000bf06270 */
[----:B------:R-:W-:Y:S01]  /*3dd0*/  PLOP3.LUT P1, PT, PT, PT, UP6, 0x40, 0x0 ;  /* 0x000000000000781c */ /* 0x000fe20003f2e868 */
[----:B-1----:R-:W-:Y:S01]  /*3de0*/  FMUL.FTZ R6, R47, c[0x0][0x320] ;  /* 0x0000c8002f067a20 */ /* 0x002fe20000410000 */
[C---:B------:R-:W-:Y:S01]  /*3df0*/  ISETP.GT.AND P2, PT, R4.reuse, 0x10, P2 ;  /* 0x000000100400780c */ /* 0x040fe20001744270 */
[----:B------:R-:W-:Y:S01]  /*3e00*/  UISETP.NE.AND UP6, UPT, UR12, URZ, UPT ;  /* 0x0000003f0c00728c */ /* 0x000fe2000bfc5270 */
[----:B------:R-:W-:Y:S01]  /*3e10*/  ISETP.GT.AND P1, PT, R4, 0x11, P1 ;  /* 0x000000110400780c */ /* 0x000fe20000f24270 */
[----:B------:R1:W4:Y:S01]  /*3e20*/  MUFU.TANH R31, R6 ;  /* 0x00000006001f7308 */ /* 0x0003220000002400 */
[----:B------:R-:W-:Y:S01]  /*3e30*/  ISETP.LT.OR P2, PT, R5, 0x11, P2 ;  /* 0x000000110500780c */ /* 0x000fe20001741670 */
[----:B------:R-:W-:Y:S01]  /*3e40*/  FMUL.FTZ R7, R59, c[0x0][0x320] ;  /* 0x0000c8003b077a20 */ /* 0x000fe20000410000 */
[----:B------:R-:W-:Y:S01]  /*3e50*/  ISETP.LT.OR P1, PT, R5, 0x12, P1 ;  /* 0x000000120500780c */ /* 0x000fe20000f21670 */
[----:B------:R-:W-:Y:S01]  /*3e60*/  FMUL.FTZ R9, R54, c[0x0][0x320] ;  /* 0x0000c80036097a20 */ /* 0x000fe20000410000 */
[----:B------:R-:W-:Y:S01]  /*3e70*/  FSEL R64, R30, -INF , !P2 ;  /* 0xff8000001e407808 */ /* 0x000fe20005000000 */
[----:B------:R-:W-:Y:S01]  /*3e80*/  FMUL.FTZ R11, R46, c[0x0][0x320] ;  /* 0x0000c8002e0b7a20 */ /* 0x000fe20000410000 */
[----:B------:R-:W-:Y:S01]  /*3e90*/  FSEL R70, R29, -INF , !P1 ;  /* 0xff8000001d467808 */ /* 0x000fe20004800000 */
[----:B------:R-:W2:Y:S01]  /*3ea0*/  MUFU.TANH R21, R10 ;  /* 0x0000000a00157308 */ /* 0x000ea20000002400 */
[----:B------:R-:W-:-:S02]  /*3eb0*/  PLOP3.LUT P2, PT, PT, PT, UP4, 0x40, 0x0 ;  /* 0x000000000000781c */ /* 0x000fc40003f4e848 */
[----:B------:R-:W-:Y:S02]  /*3ec0*/  PLOP3.LUT P1, PT, PT, PT, UP3, 0x40, 0x0 ;  /* 0x000000000000781c */ /* 0x000fe40003f2e838 */
[C---:B------:R-:W-:Y:S02]  /*3ed0*/  ISETP.GT.AND P2, PT, R4.reuse, 0x19, P2 ;  /* 0x000000190400780c */ /* 0x040fe40001744270 */
[----:B------:R-:W-:Y:S01]  /*3ee0*/  ISETP.GT.AND P1, PT, R4, 0x20, P1 ;  /* 0x000000200400780c */ /* 0x000fe20000f24270 */
[----:B-1----:R-:W-:Y:S01]  /*3ef0*/  FMUL.FTZ R6, R50, c[0x0][0x320] ;  /* 0x0000c80032067a20 */ /* 0x002fe20000410000 */
[C---:B------:R-:W-:Y:S01]  /*3f00*/  ISETP.LT.OR P2, PT, R5.reuse, 0x1a, P2 ;  /* 0x0000001a0500780c */ /* 0x040fe20001741670 */
[----:B------:R-:W1:Y:S01]  /*3f10*/  MUFU.TANH R23, R9 ;  /* 0x0000000900177308 */ /* 0x000e620000002400 */
[----:B------:R-:W-:Y:S02]  /*3f20*/  ISETP.LT.OR P1, PT, R5, 0x21, P1 ;  /* 0x000000210500780c */ /* 0x000fe40000f21670 */
[----:B------:R-:W-:-:S02]  /*3f30*/  FSEL R71, R27, -INF , !P2 ;  /* 0xff8000001b477808 */ /* 0x000fc40005000000 */
[----:B------:R-:W-:Y:S02]  /*3f40*/  FSEL R193, R22, -INF , !P1 ;  /* 0xff80000016c17808 */ /* 0x000fe40004800000 */
[----:B------:R-:W-:Y:S01]  /*3f50*/  PLOP3.LUT P2, PT, PT, PT, UP1, 0x40, 0x0 ;  /* 0x000000000000781c */ /* 0x000fe20003f4e818 */
[----:B------:R5:W1:Y:S01]  /*3f60*/  MUFU.TANH R24, R6 ;  /* 0x0000000600187308 */ /* 0x000a620000002400 */
[----:B------:R-:W-:Y:S02]  /*3f70*/  PLOP3.LUT P1, PT, PT, PT, UP0, 0x40, 0x0 ;  /* 0x000000000000781c */ /* 0x000fe40003f2e808 */
[C---:B------:R-:W-:Y:S02]  /*3f80*/  ISETP.GT.AND P2, PT, R4.reuse, 0x28, P2 ;  /* 0x000000280400780c */ /* 0x040fe40001744270 */
[----:B------:R-:W-:Y:S02]  /*3f90*/  ISETP.GT.AND P1, PT, R4, 0x29, P1 ;  /* 0x000000290400780c */ /* 0x000fe40000f24270 */
[C---:B------:R-:W-:Y:S01]  /*3fa0*/  ISETP.LT.OR P2, PT, R5.reuse, 0x29, P2 ;  /* 0x000000290500780c */ /* 0x040fe20001741670 */
[----:B------:R-:W1:Y:S01]  /*3fb0*/  MUFU.TANH R20, R8 ;  /* 0x0000000800147308 */ /* 0x000e620000002400 */
[----:B------:R-:W-:-:S02]  /*3fc0*/  ISETP.LT.OR P1, PT, R5, 0x2a, P1 ;  /* 0x0000002a0500780c */ /* 0x000fc40000f21670 */
[----:B------:R-:W-:Y:S02]  /*3fd0*/  FSEL R207, R26, -INF , !P2 ;  /* 0xff8000001acf7808 */ /* 0x000fe40005000000 */
[----:B------:R-:W-:Y:S01]  /*3fe0*/  FSEL R191, R25, -INF , !P1 ;  /* 0xff80000019bf7808 */ /* 0x000fe20004800000 */
[----:B-----5:R-:W-:Y:S01]  /*3ff0*/  FMUL.FTZ R6, R42, c[0x0][0x320] ;  /* 0x0000c8002a067a20 */ /* 0x020fe20000410000 */
[----:B------:R-:W-:Y:S01]  /*4000*/  FSEL R42, R36, -INF , !P0 ;  /* 0xff800000242a7808 */ /* 0x000fe20004000000 */
[----:B------:R-:W1:Y:S01]  /*4010*/  MUFU.TANH R17, R7 ;  /* 0x0000000700117308 */ /* 0x000e620000002400 */
[----:B------:R-:W-:-:S04]  /*4020*/  PLOP3.LUT P0, PT, PT, PT, UP5, 0x40, 0x0 ;  /* 0x000000000000781c */ /* 0x000fc80003f0e858 */
[----:B------:R-:W-:-:S03]  /*4030*/  ISETP.GT.AND P0, PT, R4, 0x18, P0 ;  /* 0x000000180400780c */ /* 0x000fc60000704270 */
[----:B------:R5:W1:Y:S01]  /*4040*/  MUFU.TANH R34, R6 ;  /* 0x0000000600227308 */ /* 0x000a620000002400 */
[----:B------:R-:W-:-:S04]  /*4050*/  ISETP.LT.OR P0, PT, R5, 0x19, P0 ;  /* 0x000000190500780c */ /* 0x000fc80000701670 */
[----:B------:R-:W-:Y:S02]  /*4060*/  FSEL R69, R28, -INF , !P0 ;  /* 0xff8000001c457808 */ /* 0x000fe40004000000 */
[----:B------:R-:W-:Y:S01]  /*4070*/  PLOP3.LUT P0, PT, PT, PT, UP2, 0x40, 0x0 ;  /* 0x000000000000781c */ /* 0x000fe20003f0e828 */
[----:B------:R-:W1:Y:S03]  /*4080*/  MUFU.TANH R18, R11 ;  /* 0x0000000b00127308 */ /* 0x000e660000002400 */
[----:B------:R-:W-:Y:S01]  /*4090*/  ISETP.GT.AND P0, PT, R4, 0x21, P0 ;  /* 0x000000210400780c */ /* 0x000fe20000704270 */
[----:B------:R-:W-:-:S03]  /*40a0*/  FMUL.FTZ R4, R55, c[0x0][0x320] ;  /* 0x0000c80037047a20 */ /* 0x000fc60000410000 */
[----:B------:R-:W-:Y:S01]  /*40b0*/  ISETP.LT.OR P0, PT, R5, 0x22, P0 ;  /* 0x000000220500780c */ /* 0x000fe20000701670 */
[----:B-----5:R-:W-:Y:S01]  /*40c0*/  FMUL.FTZ R6, R43, c[0x0][0x320] ;  /* 0x0000c8002b067a20 */ /* 0x020fe20000410000 */
[----:B------:R-:W1:Y:S02]  /*40d0*/  MUFU.TANH R11, R4 ;  /* 0x00000004000b7308 */ /* 0x000e640000002400 */
[----:B------:R-:W-:Y:S02]  /*40e0*/  FSEL R216, R19, -INF , !P0 ;  /* 0xff80000013d87808 */ /* 0x000fe40004000000 */
[----:B------:R-:W-:Y:S01]  /*40f0*/  PLOP3.LUT P0, PT, PT, PT, UP6, 0x40, 0x0 ;  /* 0x000000000000781c */ /* 0x000fe20003f0e868 */
[----:B------:R-:W-:-:S03]  /*4100*/  UISETP.NE.AND UP6, UPT, UR31, URZ, UPT ;  /* 0x0000003f1f00728c */ /* 0x000fc6000bfc5270 */
[----:B------:R5:W1:Y:S02]  /*4110*/  MUFU.TANH R33, R6 ;  /* 0x0000000600217308 */ /* 0x000a640000002400 */
[----:B-----5:R-:W5:Y:S02]  /*4120*/  SHFL.IDX PT, R6, R12, 0x1, 0x1c1f ;  /* 0x003c1f000c067f89 */ /* 0x020f6400000e0000 */
[--C-:B-----5:R-:W-:Y:S02]  /*4130*/  IMAD.IADD R5, R13, 0x1, R6.reuse ;  /* 0x000000010d057824 */ /* 0x120fe400078e0206 */
[----:B------:R-:W-:-:S03]  /*4140*/  IMAD.IADD R4, R15, 0x1, R6 ;  /* 0x000000010f047824 */ /* 0x000fc600078e0206 */
[----:B------:R-:W-:Y:S01]  /*4150*/  IMNMX R5, R5, R14, PT ;  /* 0x0000000e05057217 */ /* 0x000fe20003800200 */
        /* <DEDUP_REMOVED lines=13> */
.L_x_597:
[----:B------:R-:W-:-:S04]  /*4230*/  MOV R7, c[0x0][0x32c] ;  /* 0x0000cb0000077a02 */ /* 0x000fc80000000f00 */
[----:B------:R-:W-:-:S13]  /*4240*/  ISETP.NE.AND P0, PT, R7, 0x1, PT ;  /* 0x000000010700780c */ /* 0x000fda0003f05270 */
[----:B------:R-:W-:-:S05]  /*4250*/  @P0 IMAD.HI.U32 R7, R6, c[0x0][0x330], RZ ;  /* 0x0000cc0006070a27 */ /* 0x000fca00078e00ff */
[----:B------:R-:W-:Y:S02]  /*4260*/  @P0 SHF.R.U32.HI R6, RZ, c[0x0][0x334], R7 ;  /* 0x0000cd00ff060a19 */ /* 0x000fe40000011607 */
.L_x_598:
[----:B------:R-:W-:Y:S05]  /*4270*/  BSYNC B0 ;  /* 0x0000000000007941 */ /* 0x000fea0003800000 */
.L_x_596:
[----:B------:R-:W-:-:S05]  /*4280*/  IMAD R6, R6, c[0x0][0x32c], R16 ;  /* 0x0000cb0006067a24 */ /* 0x000fca00078e0210 */
[----:B------:R-:W-:Y:S02]  /*4290*/  IADD3 R7, R6, c[0x0][0x32c], RZ ;  /* 0x0000cb0006077a10 */ /* 0x000fe40007ffe0ff */
[----:B------:R-:W-:Y:S02]  /*42a0*/  IMNMX R4, R4, R6, !PT ;  /* 0x0000000604047217 */ /* 0x000fe40007800200 */
[----:B------:R-:W-:Y:S02]  /*42b0*/  IMNMX R5, R5, R7, PT ;  /* 0x0000000705057217 */ /* 0x000fe40003800200 */
.L_x_595:
[----:B-1234-:R-:W-:Y:S01]  /*42c0*/  UP2UR UR30, UPR, URZ, 0x1 ;  /* 0x000000013f1e7883 */ /* 0x01efe20008000000 */
[----:B------:R-:W-:Y:S01]  /*42d0*/  FMUL.FTZ R6, R77, c[0x0][0x320] ;  /* 0x0000c8004d067a20 */ /* 0x000fe20000410000 */
[----:B------:R-:W-:Y:S01]  /*42e0*/  UISETP.NE.AND UP0, UPT, UR29, URZ, UPT ;  /* 0x0000003f1d00728c */ /* 0x000fe2000bf05270 */
[----:B------:R-:W-:Y:S01]  /*42f0*/  FMUL.FTZ R8, R84, c[0x0][0x320] ;  /* 0x0000c80054087a20 */ /* 0x000fe20000410000 */
[----:B------:R-:W-:Y:S01]  /*4300*/  UP2UR UR31, UPR, URZ, 0x2 ;  /* 0x000000023f1f7883 */ /* 0x000fe20008000000 */
[----:B------:R1:W2:Y:S01]  /*4310*/  MUFU.TANH R30, R6 ;  /* 0x00000006001e7308 */ /* 0x0002a20000002400 */
[----:B------:R-:W-:Y:S01]  /*4320*/  UP2UR UR33, UPR, URZ, 0x8 ;  /* 0x000000083f217883 */ /* 0x000fe20008000000 */
[----:B------:R-:W-:Y:S01]  /*4330*/  FMUL.FTZ R10, R72, c[0x0][0x320] ;  /* 0x0000c800480a7a20 */ /* 0x000fe20000410000 */
[----:B------:R-:W-:Y:S01]  /*4340*/  PLOP3.LUT P0, PT, PT, PT, UP0, 0x40, 0x0 ;  /* 0x000000000000781c */ /* 0x000fe20003f0e808 */
[----:B------:R-:W-:Y:S01]  /*4350*/  UP2UR UR32, UPR, URZ, 0x4 ;  /* 0x000000043f207883 */ /* 0x000fe20008000000 */
[----:B------:R-:W-:Y:S01]  /*4360*/  FMUL.FTZ R7, R73, c[0x0][0x320] ;  /* 0x0000c80049077a20 */ /* 0x000fe20000410000 */
[----:B------:R-:W-:Y:S01]  /*4370*/  UISETP.NE.AND UP1, UPT, UR5, URZ, UPT ;  /* 0x0000003f0500728c */ /* 0x000fe2000bf25270 */
[----:B------:R-:W-:Y:S01]  /*4380*/  ISETP.GT.AND P0, PT, R4, RZ, P0 ;  /* 0x000000ff0400720c */ /* 0x000fe20000704270 */
[----:B------:R-:W-:Y:S01]  /*4390*/  UISETP.NE.AND UP3, UPT, UR28, URZ, UPT ;  /* 0x0000003f1c00728c */ /* 0x000fe2000bf65270 */
[----:B------:R3:W4:Y:S01]  /*43a0*/  MUFU.TANH R22, R8 ;  /* 0x0000000800167308 */ /* 0x0007220000002400 */
[----:B------:R-:W-:Y:S01]  /*43b0*/  UISETP.NE.AND UP2, UPT, UR27, URZ, UPT ;  /* 0x0000003f1b00728c */ /* 0x000fe2000bf45270 */
[----:B------:R-:W-:Y:S01]  /*43c0*/  ISETP.LT.OR P0, PT, R5, 0x1, P0 ;  /* 0x000000010500780c */ /* 0x000fe20000701670 */
[----:B------:R-:W-:Y:S01]  /*43d0*/  UISETP.NE.AND UP0, UPT, UR4, URZ, UPT ;  /* 0x0000003f0400728c */ /* 0x000fe2000bf05270 */
[----:B------:R-:W-:Y:S01]  /*43e0*/  FMUL.FTZ R9, R89, c[0x0][0x320] ;  /* 0x0000c80059097a20 */ /* 0x000fe20000410000 */
[----:B------:R-:W-:Y:S01]  /*43f0*/  PLOP3.LUT P2, PT, PT, PT, UP3, 0x40, 0x0 ;  /* 0x000000000000781c */ /* 0x000fe20003f4e838 */
[----:B------:R-:W-:Y:S01]  /*4400*/  UISETP.NE.AND UP3, UPT, UR33, URZ, UPT ;  /* 0x0000003f2100728c */ /* 0x000fe2000bf65270 */
[----:B-1----:R-:W-:Y:S01]  /*4410*/  FMUL.FTZ R6, R92, c[0x0][0x320] ;  /* 0x0000c8005c067a20 */ /* 0x002fe20000410000 */
[----:B------:R-:W-:Y:S01]  /*4420*/  FSEL R36, R20, -INF , !P0 ;  /* 0xff80000014247808 */ /* 0x000fe20004000000 */
[----:B------:R-:W1:Y:S01]  /*4430*/  MUFU.TANH R27, R10 ;  /* 0x0000000a001b7308 */ /* 0x000e620000002400 */
[----:B------:R-:W-:Y:S01]  /*4440*/  PLOP3.LUT P0, PT, PT, PT, UP1, 0x40, 0x0 ;  /* 0x000000000000781c */ /* 0x000fe20003f0e818 */
[----:B------:R-:W-:Y:S01]  /*4450*/  UISETP.NE.AND UP1, UPT, UR31, URZ, UPT ;  /* 0x0000003f1f00728c */ /* 0x000fe2000bf25270 */
[----:B------:R-:W-:Y:S01]  /*4460*/  PLOP3.LUT P1, PT, PT, PT, UP2, 0x40, 0x0 ;  /* 0x000000000000781c */ /* 0x000fe20003f2e828 */
[----:B------:R-:W-:Y:S01]  /*4470*/  UISETP.NE.AND UP2, UPT, UR32, URZ, UPT ;  /* 0x0000003f2000728c */ /* 0x000fe2000bf45270 */
[----:B------:R-:W-:-:S02]  /*4480*/  ISETP.GT.AND P0, PT, R4, 0x9, P0 ;  /* 0x000000090400780c */ /* 0x000fc40000704270 */
[C---:B------:R-:W-:Y:S01]  /*4490*/  ISETP.GT.AND P2, PT, R4.reuse, 0x1, P2 ;  /* 0x000000010400780c */ /* 0x040fe20001744270 */
[----:B------:R5:W1:Y:S01]  /*44a0*/  MUFU.TANH R28, R6 ;  /* 0x00000006001c7308 */ /* 0x000a620000002400 */
[----:B------:R-:W-:Y:S01]  /*44b0*/  ISETP.GT.AND P1, PT, R4, 0x8, P1 ;  /* 0x000000080400780c */ /* 0x000fe20000f24270 */
[----:B---3--:R-:W-:Y:S01]  /*44c0*/  FMUL.FTZ R8, R76, c[0x0][0x320] ;  /* 0x0000c8004c087a20 */ /* 0x008fe20000410000 */
[C---:B------:R-:W-:Y:S02]  /*44d0*/  ISETP.LT.OR P0, PT, R5.reuse, 0xa, P0 ;  /* 0x0000000a0500780c */ /* 0x040fe40000701670 */
[C---:B------:R-:W-:Y:S02]  /*44e0*/  ISETP.LT.OR P2, PT, R5.reuse, 0x2, P2 ;  /* 0x000000020500780c */ /* 0x040fe40001741670 */
[----:B------:R-:W-:Y:S01]  /*44f0*/  ISETP.LT.OR P1, PT, R5, 0x9, P1 ;  /* 0x000000090500780c */ /* 0x000fe20000f21670 */
[----:B------:R-:W3:Y:S01]  /*4500*/  MUFU.TANH R19, R9 ;  /* 0x0000000900137308 */ /* 0x000ee20000002400 */
[----:B------:R-:W-:-:S02]  /*4510*/  FSEL R21, R21, -INF , !P0 ;  /* 0xff80000015157808 */ /* 0x000fc40004000000 */
[----:B------:R-:W-:Y:S02]  /*4520*/  FSEL R37, R17, -INF , !P2 ;  /* 0xff80000011257808 */ /* 0x000fe40005000000 */
[----:B------:R-:W-:Y:S02]  /*4530*/  FSEL R39, R24, -INF , !P1 ;  /* 0xff80000018277808 */ /* 0x000fe40004800000 */
[----:B------:R-:W-:Y:S01]  /*4540*/  PLOP3.LUT P0, PT, PT, PT, UP5, 0x40, 0x0 ;  /* 0x000000000000781c */ /* 0x000fe20003f0e858 */
[----:B-----5:R-:W-:Y:S01]  /*4550*/  FMUL.FTZ R6, R93, c[0x0][0x320] ;  /* 0x0000c8005d067a20 */ /* 0x020fe20000410000 */
[----:B------:R-:W-:Y:S01]  /*4560*/  PLOP3.LUT P2, PT, PT, PT, UP0, 0x40, 0x0 ;  /* 0x000000000000781c */ /* 0x000fe20003f4e808 */
[----:B------:R-:W-:Y:S01]  /*4570*/  UISETP.NE.AND UP0, UPT, UR30, URZ, UPT ;  /* 0x0000003f1e00728c */ /* 0x000fe2000bf05270 */
[----:B------:R-:W-:Y:S01]  /*4580*/  PLOP3.LUT P1, PT, PT, PT, UP6, 0x40, 0x0 ;  /* 0x000000000000781c */ /* 0x000fe20003f2e868 */
[----:B------:R5:W1:Y:S01]  /*4590*/  MUFU.TANH R26, R6 ;  /* 0x00000006001a7308 */ /* 0x000a620000002400 */
[C---:B------:R-:W-:Y:S01]  /*45a0*/  ISETP.GT.AND P0, PT, R4.reuse, 0x18, P0 ;  /* 0x000000180400780c */ /* 0x040fe20000704270 */
[----:B------:R-:W-:Y:S01]  /*45b0*/  UP2UR UR30, UPR, URZ, 0x40 ;  /* 0x000000403f1e7883 */ /* 0x000fe20008000000 */
[C---:B------:R-:W-:Y:S01]  /*45c0*/  ISETP.GT.AND P2, PT, R4.reuse, 0x10, P2 ;  /* 0x000000100400780c */ /* 0x040fe20001744270 */
[----:B------:R-:W-:Y:S01]  /*45d0*/  UISETP.NE.AND UP6, UPT, UR12, URZ, UPT ;  /* 0x0000003f0c00728c */ /* 0x000fe2000bfc5270 */
[----:B------:R-:W-:-:S02]  /*45e0*/  ISETP.GT.AND P1, PT, R4, 0x11, P1 ;  /* 0x000000110400780c */ /* 0x000fc40000f24270 */
[C---:B------:R-:W-:Y:S01]  /*45f0*/  ISETP.LT.OR P0, PT, R5.reuse, 0x19, P0 ;  /* 0x000000190500780c */ /* 0x040fe20000701670 */
[----:B------:R-:W1:Y:S01]  /*4600*/  MUFU.TANH R24, R7 ;  /* 0x0000000700187308 */ /* 0x000e620000002400 */
[C---:B------:R-:W-:Y:S02]  /*4610*/  ISETP.LT.OR P2, PT, R5.reuse, 0x11, P2 ;  /* 0x000000110500780c */ /* 0x040fe40001741670 */
[----:B------:R-:W-:Y:S02]  /*4620*/  ISETP.LT.OR P1, PT, R5, 0x12, P1 ;  /* 0x000000120500780c */ /* 0x000fe40000f21670 */
[----:B------:R-:W-:Y:S02]  /*4630*/  FSEL R62, R23, -INF , !P0 ;  /* 0xff800000173e7808 */ /* 0x000fe40004000000 */
[----:B------:R-:W-:Y:S01]  /*4640*/  FSEL R61, R18, -INF , !P2 ;  /* 0xff800000123d7808 */ /* 0x000fe20005000000 */
[----:B-----5:R-:W-:Y:S01]  /*4650*/  FMUL.FTZ R6, R80, c[0x0][0x320] ;  /* 0x0000c80050067a20 */ /* 0x020fe20000410000 */
[----:B------:R-:W-:Y:S01]  /*4660*/  FSEL R63, R31, -INF , !P1 ;  /* 0xff8000001f3f7808 */ /* 0x000fe20004800000 */
[----:B------:R-:W1:Y:S01]  /*4670*/  MUFU.TANH R18, R8 ;  /* 0x0000000800127308 */ /* 0x000e620000002400 */
[----:B------:R-:W-:-:S02]  /*4680*/  PLOP3.LUT P0, PT, PT, PT, UP2, 0x40, 0x0 ;  /* 0x000000000000781c */ /* 0x000fc40003f0e828 */
[----:B------:R-:W-:Y:S02]  /*4690*/  PLOP3.LUT P2, PT, PT, PT, UP4, 0x40, 0x0 ;  /* 0x000000000000781c */ /* 0x000fe40003f4e848 */
[----:B------:R-:W-:Y:S02]  /*46a0*/  PLOP3.LUT P1, PT, PT, PT, UP3, 0x40, 0x0 ;  /* 0x000000000000781c */ /* 0x000fe40003f2e838 */
[C---:B------:R-:W-:Y:S01]  /*46b0*/  ISETP.GT.AND P0, PT, R4.reuse, 0x21, P0 ;  /* 0x000000210400780c */ /* 0x040fe20000704270 */
[----:B------:R5:W1:Y:S01]  /*46c0*/  MUFU.TANH R25, R6 ;  /* 0x0000000600197308 */ /* 0x000a620000002400 */
[C---:B------:R-:W-:Y:S02]  /*46d0*/  ISETP.GT.AND P2, PT, R4.reuse, 0x19, P2 ;  /* 0x000000190400780c */ /* 0x040fe40001744270 */
[----:B------:R-:W-:Y:S02]  /*46e0*/  ISETP.GT.AND P1, PT, R4, 0x20, P1 ;  /* 0x000000200400780c */ /* 0x000fe40000f24270 */
[----:B------:R-:W-:-:S02]  /*46f0*/  ISETP.LT.OR P0, PT, R5, 0x22, P0 ;  /* 0x000000220500780c */ /* 0x000fc40000701670 */
[C---:B------:R-:W-:Y:S02]  /*4700*/  ISETP.LT.OR P2, PT, R5.reuse, 0x1a, P2 ;  /* 0x0000001a0500780c */ /* 0x040fe40001741670 */
[----:B------:R-:W-:Y:S02]  /*4710*/  ISETP.LT.OR P1, PT, R5, 0x21, P1 ;  /* 0x000000210500780c */ /* 0x000fe40000f21670 */
[----:B------:R-:W-:Y:S02]  /*4720*/  FSEL R189, R35, -INF , !P0 ;  /* 0xff80000023bd7808 */ /* 0x000fe40004000000 */
[----:B------:R-:W-:Y:S02]  /*4730*/  FSEL R68, R11, -INF , !P2 ;  /* 0xff8000000b447808 */ /* 0x000fe40005000000 */
[----:B------:R-:W-:Y:S01]  /*4740*/  FSEL R190, R32, -INF , !P1 ;  /* 0xff80000020be7808 */ /* 0x000fe20004800000 */
[----:B-----5:R-:W-:Y:S01]  /*4750*/  FMUL.FTZ R6, R81, c[0x0][0x320] ;  /* 0x0000c80051067a20 */ /* 0x020fe20000410000 */
[----:B------:R-:W-:Y:S01]  /*4760*/  PLOP3.LUT P0, PT, PT, PT, UP6, 0x40, 0x0 ;  /* 0x000000000000781c */ /* 0x000fe20003f0e868 */
[----:B------:R-:W-:Y:S01]  /*4770*/  UISETP.NE.AND UP6, UPT, UR30, URZ, UPT ;  /* 0x0000003f1e00728c */ /* 0x000fe2000bfc5270 */
[----:B------:R-:W-:Y:S01]  /*4780*/  PLOP3.LUT P2, PT, PT, PT, UP1, 0x40, 0x0 ;  /* 0x000000000000781c */ /* 0x000fe20003f4e818 */
[----:B------:R5:W1:Y:S01]  /*4790*/  MUFU.TANH R29, R6 ;  /* 0x00000006001d7308 */ /* 0x000a620000002400 */
[----:B------:R-:W-:-:S02]  /*47a0*/  PLOP3.LUT P1, PT, PT, PT, UP0, 0x40, 0x0 ;  /* 0x000000000000781c */ /* 0x000fc40003f2e808 */
[C---:B------:R-:W-:Y:S02]  /*47b0*/  ISETP.GT.AND P2, PT, R4.reuse, 0x28, P2 ;  /* 0x000000280400780c */ /* 0x040fe40001744270 */
[----:B------:R-:W-:Y:S01]  /*47c0*/  ISETP.GT.AND P1, PT, R4, 0x29, P1 ;  /* 0x000000290400780c */ /* 0x000fe20000f24270 */
[----:B------:R-:W-:Y:S01]  /*47d0*/  FMUL.FTZ R4, R85, c[0x0][0x320] ;  /* 0x0000c80055047a20 */ /* 0x000fe20000410000 */
[C---:B------:R-:W-:Y:S02]  /*47e0*/  ISETP.LT.OR P2, PT, R5.reuse, 0x29, P2 ;  /* 0x000000290500780c */ /* 0x040fe40001741670 */
[----:B------:R-:W-:Y:S01]  /*47f0*/  ISETP.LT.OR P1, PT, R5, 0x2a, P1 ;  /* 0x0000002a0500780c */ /* 0x000fe20000f21670 */
[----:B------:R-:W1:Y:S01]  /*4800*/  MUFU.TANH R17, R4 ;  /* 0x0000000400117308 */ /* 0x000e620000002400 */
[----:B------:R-:W-:Y:S02]  /*4810*/  FSEL R188, R34, -INF , !P2 ;  /* 0xff80000022bc7808 */ /* 0x000fe40005000000 */
[----:B------:R-:W-:Y:S01]  /*4820*/  FSEL R139, R33, -INF , !P1 ;  /* 0xff800000218b7808 */ /* 0x000fe20004800000 */
[----:B-----5:R-:W-:-:S04]  /*4830*/  FMUL.FTZ R6, R88, c[0x0][0x320] ;  /* 0x0000c80058067a20 */ /* 0x020fc80000410000 */
        /* <DEDUP_REMOVED lines=18> */
.L_x_601:
[----:B------:R-:W-:-:S04]  /*4960*/  MOV R7, c[0x0][0x32c] ;  /* 0x0000cb0000077a02 */ /* 0x000fc80000000f00 */
[----:B------:R-:W-:-:S13]  /*4970*/  ISETP.NE.AND P0, PT, R7, 0x1, PT ;  /* 0x000000010700780c */ /* 0x000fda0003f05270 */
[----:B------:R-:W-:-:S05]  /*4980*/  @P0 IMAD.HI.U32 R7, R6, c[0x0][0x330], RZ ;  /* 0x0000cc0006070a27 */ /* 0x000fca00078e00ff */
[----:B------:R-:W-:Y:S02]  /*4990*/  @P0 SHF.R.U32.HI R6, RZ, c[0x0][0x334], R7 ;  /* 0x0000cd00ff060a19 */ /* 0x000fe40000011607 */
.L_x_602:
[----:B------:R-:W-:Y:S05]  /*49a0*/  BSYNC B0 ;  /* 0x0000000000007941 */ /* 0x000fea0003800000 */
.L_x_600:
[----:B------:R-:W-:-:S05]  /*49b0*/  IMAD R6, R6, c[0x0][0x32c], R16 ;  /* 0x0000cb0006067a24 */ /* 0x000fca00078e0210 */
[----:B------:R-:W-:Y:S02]  /*49c0*/  IADD3 R7, R6, c[0x0][0x32c], RZ ;  /* 0x0000cb0006077a10 */ /* 0x000fe40007ffe0ff */
[----:B------:R-:W-:Y:S02]  /*49d0*/  IMNMX R4, R4, R6, !PT ;  /* 0x0000000604047217 */ /* 0x000fe40007800200 */
[----:B------:R-:W-:Y:S02]  /*49e0*/  IMNMX R5, R5, R7, PT ;  /* 0x0000000705057217 */ /* 0x000fe40003800200 */
.L_x_599:
        /* <DEDUP_REMOVED lines=14> */
[----:B------:R-:W-:Y:S01]  /*4ad0*/  FMUL.FTZ R8, R82, c[0x0][0x320] ;  /* 0x0000c80052087a20 */ /* 0x000fe20000410000 */
[----:B------:R-:W-:Y:S01]  /*4ae0*/  UISETP.NE.AND UP2, UPT, UR27, URZ, UPT ;  /* 0x0000003f1b00728c */ /* 0x000fe2000bf45270 */
[----:B------:R-:W-:Y:S01]  /*4af0*/  ISETP.LT.OR P0, PT, R5, 0x1, P0 ;  /* 0x000000010500780c */ /* 0x000fe20000701670 */
[----:B------:R-:W-:Y:S01]  /*4b00*/  UISETP.NE.AND UP0, UPT, UR4, URZ, UPT ;  /* 0x0000003f0400728c */ /* 0x000fe2000bf05270 */
[----:B------:R-:W3:Y:S01]  /*4b10*/  MUFU.TANH R48, R10 ;  /* 0x0000000a00307308 */ /* 0x000ee20000002400 */
[----:B------:R-:W-:Y:S01]  /*4b20*/  PLOP3.LUT P2, PT, PT, PT, UP3, 0x40, 0x0 ;  /* 0x000000000000781c */ /* 0x000fe20003f4e838 */
[----:B------:R-:W-:Y:S01]  /*4b30*/  UISETP.NE.AND UP3, UPT, UR33, URZ, UPT ;  /* 0x0000003f2100728c */ /* 0x000fe2000bf65270 */
[----:B------:R-:W-:Y:S01]  /*4b40*/  FSEL R55, R28, -INF , !P0 ;  /* 0xff8000001c377808 */ /* 0x000fe20004000000 */
[----:B-1----:R-:W-:Y:S01]  /*4b50*/  FMUL.FTZ R6, R86, c[0x0][0x320] ;  /* 0x0000c80056067a20 */ /* 0x002fe20000410000 */
[----:B------:R-:W-:Y:S01]  /*4b60*/  PLOP3.LUT P0, PT, PT, PT, UP1, 0x40, 0x0 ;  /* 0x000000000000781c */ /* 0x000fe20003f0e818 */
[----:B------:R-:W-:Y:S01]  /*4b70*/  UISETP.NE.AND UP1, UPT, UR31, URZ, UPT ;  /* 0x0000003f1f00728c */ /* 0x000fe2000bf25270 */
[----:B------:R-:W-:Y:S01]  /*4b80*/  PLOP3.LUT P1, PT, PT, PT, UP2, 0x40, 0x0 ;  /* 0x000000000000781c */ /* 0x000fe20003f2e828 */
[----:B------:R1:W4:Y:S01]  /*4b90*/  MUFU.TANH R52, R6 ;  /* 0x0000000600347308 */ /* 0x0003220000002400 */
[C---:B------:R-:W-:Y:S01]  /*4ba0*/  ISETP.GT.AND P0, PT, R4.reuse, 0x9, P0 ;  /* 0x000000090400780c */ /* 0x040fe20000704270 */
[----:B------:R-:W-:Y:S01]  /*4bb0*/  UISETP.NE.AND UP2, UPT, UR32, URZ, UPT ;  /* 0x0000003f2000728c */ /* 0x000fe2000bf45270 */
[C---:B------:R-:W-:Y:S01]  /*4bc0*/  ISETP.GT.AND P2, PT, R4.reuse, 0x1, P2 ;  /* 0x000000010400780c */ /* 0x040fe20001744270 */
[----:B------:R-:W-:Y:S01]  /*4bd0*/  FMUL.FTZ R9, R75, c[0x0][0x320] ;  /* 0x0000c8004b097a20 */ /* 0x000fe20000410000 */
[----:B------:R-:W-:-:S02]  /*4be0*/  ISETP.GT.AND P1, PT, R4, 0x8, P1 ;  /* 0x000000080400780c */ /* 0x000fc40000f24270 */
[C---:B------:R-:W-:Y:S01]  /*4bf0*/  ISETP.LT.OR P0, PT, R5.reuse, 0xa, P0 ;  /* 0x0000000a0500780c */ /* 0x040fe20000701670 */
[----:B------:R-:W2:Y:S01]  /*4c00*/  MUFU.TANH R11, R11 ;  /* 0x0000000b000b7308 */ /* 0x000ea20000002400 */
[C---:B------:R-:W-:Y:S02]  /*4c10*/  ISETP.LT.OR P2, PT, R5.reuse, 0x2, P2 ;  /* 0x000000020500780c */ /* 0x040fe40001741670 */
[----:B------:R-:W-:Y:S02]  /*4c20*/  ISETP.LT.OR P1, PT, R5, 0x9, P1 ;  /* 0x000000090500780c */ /* 0x000fe40000f21670 */
[----:B------:R-:W-:Y:S02]  /*4c30*/  FSEL R56, R19, -INF , !P0 ;  /* 0xff80000013387808 */ /* 0x000fe40004000000 */
[----:B------:R-:W-:Y:S01]  /*4c40*/  FSEL R54, R26, -INF , !P2 ;  /* 0xff8000001a367808 */ /* 0x000fe20005000000 */
[----:B-1----:R-:W-:Y:S01]  /*4c50*/  FMUL.FTZ R6, R79, c[0x0][0x320] ;  /* 0x0000c8004f067a20 */ /* 0x002fe20000410000 */
[----:B------:R-:W-:Y:S01]  /*4c60*/  FSEL R57, R20, -INF , !P1 ;  /* 0xff80000014397808 */ /* 0x000fe20004800000 */
[----:B------:R1:W1:Y:S01]  /*4c70*/  MUFU.TANH R19, R7 ;  /* 0x0000000700137308 */ /* 0x0002620000002400 */
[----:B------:R-:W-:-:S02]  /*4c80*/  PLOP3.LUT P0, PT, PT, PT, UP5, 0x40, 0x0 ;  /* 0x000000000000781c */ /* 0x000fc40003f0e858 */
[----:B------:R-:W-:Y:S01]  /*4c90*/  PLOP3.LUT P2, PT, PT, PT, UP0, 0x40, 0x0 ;  /* 0x000000000000781c */ /* 0x000fe20003f4e808 */
[----:B------:R-:W-:Y:S01]  /*4ca0*/  UISETP.NE.AND UP0, UPT, UR30, URZ, UPT ;  /* 0x0000003f1e00728c */ /* 0x000fe2000bf05270 */
[----:B------:R-:W-:Y:S01]  /*4cb0*/  PLOP3.LUT P1, PT, PT, PT, UP6, 0x40, 0x0 ;  /* 0x000000000000781c */ /* 0x000fe20003f2e868 */
[----:B------:R-:W-:Y:S01]  /*4cc0*/  UP2UR UR30, UPR, URZ, 0x40 ;  /* 0x000000403f1e7883 */ /* 0x000fe20008000000 */
[C---:B------:R-:W-:Y:S01]  /*4cd0*/  ISETP.GT.AND P0, PT, R4.reuse, 0x18, P0 ;  /* 0x000000180400780c */ /* 0x040fe20000704270 */
[----:B------:R5:W2:Y:S01]  /*4ce0*/  MUFU.TANH R53, R6 ;  /* 0x0000000600357308 */ /* 0x000aa20000002400 */
[C---:B------:R-:W-:Y:S01]  /*4cf0*/  ISETP.GT.AND P2, PT, R4.reuse, 0x10, P2 ;  /* 0x000000100400780c */ /* 0x040fe20001744270 */
[----:B------:R-:W-:Y:S01]  /*4d00*/  UISETP.NE.AND UP6, UPT, UR12, URZ, UPT ;  /* 0x0000003f0c00728c */ /* 0x000fe2000bfc5270 */
[----:B------:R-:W-:Y:S02]  /*4d10*/  ISETP.GT.AND P1, PT, R4, 0x11, P1 ;  /* 0x000000110400780c */ /* 0x000fe40000f24270 */
[----:B------:R-:W-:-:S02]  /*4d20*/  ISETP.LT.OR P0, PT, R5, 0x19, P0 ;  /* 0x000000190500780c */ /* 0x000fc40000701670 */
[----:B------:R-:W-:Y:S01]  /*4d30*/  ISETP.LT.OR P2, PT, R5, 0x11, P2 ;  /* 0x000000110500780c */ /* 0x000fe20001741670 */
[----:B-1----:R-:W-:Y:S01]  /*4d40*/  FMUL.FTZ R7, R95, c[0x0][0x320] ;  /* 0x0000c8005f077a20 */ /* 0x002fe20000410000 */
[----:B------:R-:W-:Y:S01]  /*4d50*/  ISETP.LT.OR P1, PT, R5, 0x12, P1 ;  /* 0x000000120500780c */ /* 0x000fe20000f21670 */
[----:B------:R-:W1:Y:S01]  /*4d60*/  MUFU.TANH R20, R8 ;  /* 0x0000000800147308 */ /* 0x000e620000002400 */
[----:B------:R-:W-:Y:S02]  /*4d70*/  FSEL R59, R18, -INF , !P0 ;  /* 0xff800000123b7808 */ /* 0x000fe40004000000 */
[----:B------:R-:W-:Y:S02]  /*4d80*/  FSEL R58, R22, -INF , !P2 ;  /* 0xff800000163a7808 */ /* 0x000fe40005000000 */
[----:B------:R-:W-:Y:S01]  /*4d90*/  FSEL R60, R17, -INF , !P1 ;  /* 0xff800000113c7808 */ /* 0x000fe20004800000 */
[----:B-----5:R-:W-:Y:S01]  /*4da0*/  FMUL.FTZ R6, R91, c[0x0][0x320] ;  /* 0x0000c8005b067a20 */ /* 0x020fe20000410000 */
[----:B------:R-:W-:Y:S01]  /*4db0*/  PLOP3.LUT P0, PT, PT, PT, UP2, 0x40, 0x0 ;  /* 0x000000000000781c */ /* 0x000fe20003f0e828 */
[----:B------:R-:W1:Y:S01]  /*4dc0*/  MUFU.TANH R10, R7 ;  /* 0x00000007000a7308 */ /* 0x000e620000002400 */
[----:B------:R-:W-:-:S02]  /*4dd0*/  PLOP3.LUT P2, PT, PT, PT, UP4, 0x40, 0x0 ;  /* 0x000000000000781c */ /* 0x000fc40003f4e848 */
[----:B------:R-:W-:Y:S02]  /*4de0*/  PLOP3.LUT P1, PT, PT, PT, UP3, 0x40, 0x0 ;  /* 0x000000000000781c */ /* 0x000fe40003f2e838 */
[C---:B------:R-:W-:Y:S02]  /*4df0*/  ISETP.GT.AND P0, PT, R4.reuse, 0x21, P0 ;  /* 0x000000210400780c */ /* 0x040fe40000704270 */
[C---:B------:R-:W-:Y:S01]  /*4e00*/  ISETP.GT.AND P2, PT, R4.reuse, 0x19, P2 ;  /* 0x000000190400780c */ /* 0x040fe20001744270 */
[----:B------:R5:W1:Y:S01]  /*4e10*/  MUFU.TANH R49, R6 ;  /* 0x0000000600317308 */ /* 0x000a620000002400 */
[----:B------:R-:W-:Y:S02]  /*4e20*/  ISETP.GT.AND P1, PT, R4, 0x20, P1 ;  /* 0x000000200400780c */ /* 0x000fe40000f24270 */
[C---:B------:R-:W-:Y:S02]  /*4e30*/  ISETP.LT.OR P0, PT, R5.reuse, 0x22, P0 ;  /* 0x000000220500780c */ /* 0x040fe40000701670 */
[----:B------:R-:W-:-:S02]  /*4e40*/  ISETP.LT.OR P2, PT, R5, 0x1a, P2 ;  /* 0x0000001a0500780c */ /* 0x000fc40001741670 */
[----:B------:R-:W-:Y:S01]  /*4e50*/  ISETP.LT.OR P1, PT, R5, 0x21, P1 ;  /* 0x000000210500780c */ /* 0x000fe20000f21670 */
[----:B------:R-:W1:Y:S01]  /*4e60*/  MUFU.TANH R31, R9 ;  /* 0x00000009001f7308 */ /* 0x000e620000002400 */
[----:B------:R-:W-:Y:S02]  /*4e70*/  FSEL R132, R29, -INF , !P0 ;  /* 0xff8000001d847808 */ /* 0x000fe40004000000 */
        /* <DEDUP_REMOVED lines=8> */
[----:B------:R-:W-:-:S02]  /*4f00*/  ISETP.GT.AND P2, PT, R4, 0x28, P2 ;  /* 0x000000280400780c */ /* 0x000fc40001744270 */
[----:B------:R-:W-:Y:S01]  /*4f10*/  ISETP.GT.AND P1, PT, R4, 0x29, P1 ;  /* 0x000000290400780c */ /* 0x000fe20000f24270 */
[----:B------:R-:W-:Y:S01]  /*4f20*/  FMUL.FTZ R4, R94, c[0x0][0x320] ;  /* 0x0000c8005e047a20 */ /* 0x000fe20000410000 */
[C---:B------:R-:W-:Y:S02]  /*4f30*/  ISETP.LT.OR P2, PT, R5.reuse, 0x29, P2 ;  /* 0x000000290500780c */ /* 0x040fe40001741670 */
[----:B------:R-:W-:Y:S01]  /*4f40*/  ISETP.LT.OR P1, PT, R5, 0x2a, P1 ;  /* 0x0000002a0500780c */ /* 0x000fe20000f21670 */
[----:B------:R1:W1:Y:S01]  /*4f50*/  MUFU.TANH R9, R4 ;  /* 0x0000000400097308 */ /* 0x0002620000002400 */
[----:B------:R-:W-:Y:S02]  /*4f60*/  FSEL R133, R27, -INF , !P2 ;  /* 0xff8000001b857808 */ /* 0x000fe40005000000 */
[----:B------:R-:W-:Y:S01]  /*4f70*/  FSEL R138, R24, -INF , !P1 ;  /* 0xff800000188a7808 */ /* 0x000fe20004800000 */
[----:B-----5:R-:W5:Y:S02]  /*4f80*/  SHFL.IDX PT, R6, R12, 0x3, 0x1c1f ;  /* 0x007c1f000c067f89 */ /* 0x020f6400000e0000 */
[----:B-----5:R-:W-:-:S02]  /*4f90*/  IMAD.IADD R5, R13, 0x1, R6 ;  /* 0x000000010d057824 */ /* 0x020fc400078e0206 */
[----:B-1----:R-:W-:-:S03]  /*4fa0*/  IMAD.IADD R4, R15, 0x1, R6 ;  /* 0x000000010f047824 */ /* 0x002fc600078e0206 */
[----:B------:R-:W-:Y:S01]  /*4fb0*/  IMNMX R5, R5, R14, PT ;  /* 0x0000000e05057217 */ /* 0x000fe20003800200 */
[----:B------:R-:W-:Y:S05]  /*4fc0*/  @P0 BRA `(.L_x_603) ;  /* 0x0000015000000947 */ /* 0x000fea0003800000 */
[----:B--234-:R-:W-:Y:S01]  /*4fd0*/  IMAD.U32 R7, RZ, RZ, UR9 ;  /* 0x00000009ff077e24 */ /* 0x01cfe2000f8e00ff */
        /* <DEDUP_REMOVED lines=11> */
.L_x_605:
[----:B------:R-:W-:-:S04]  /*5090*/  MOV R7, c[0x0][0x32c] ;  /* 0x0000cb0000077a02 */ /* 0x000fc80000000f00 */
[----:B------:R-:W-:-:S13]  /*50a0*/  ISETP.NE.AND P0, PT, R7, 0x1, PT ;  /* 0x000000010700780c */ /* 0x000fda0003f05270 */
[----:B------:R-:W-:-:S05]  /*50b0*/  @P0 IMAD.HI.U32 R7, R6, c[0x0][0x330], RZ ;  /* 0x0000cc0006070a27 */ /* 0x000fca00078e00ff */
[----:B------:R-:W-:Y:S02]  /*50c0*/  @P0 SHF.R.U32.HI R6, RZ, c[0x0][0x334], R7 ;  /* 0x0000cd00ff060a19 */ /* 0x000fe40000011607 */
.L_x_606:
[----:B------:R-:W-:Y:S05]  /*50d0*/  BSYNC B0 ;  /* 0x0000000000007941 */ /* 0x000fea0003800000 */
.L_x_604:
[----:B------:R-:W-:-:S05]  /*50e0*/  IMAD R6, R6, c[0x0][0x32c], R16 ;  /* 0x0000cb0006067a24 */ /* 0x000fca00078e0210 */
[----:B------:R-:W-:Y:S02]  /*50f0*/  IADD3 R7, R6, c[0x0][0x32c], RZ ;  /* 0x0000cb0006077a10 */ /* 0x000fe40007ffe0ff */
[----:B------:R-:W-:Y:S02]  /*5100*/  IMNMX R4, R4, R6, !PT ;  /* 0x0000000604047217 */ /* 0x000fe40007800200 */
[----:B------:R-:W-:Y:S02]  /*5110*/  IMNMX R5, R5, R7, PT ;  /* 0x0000000705057217 */ /* 0x000fe40003800200 */
.L_x_603:
[----:B--234-:R-:W-:Y:S01]  /*5120*/  FMNMX.FTZ R7, R38, R40, !PT ;  /* 0x0000002826077209 */ /* 0x01cfe20007810000 */
[----:B------:R-:W-:Y:S01]  /*5130*/  UP2UR UR30, UPR, URZ, 0x4 ;  /* 0x000000043f1e7883 */ /* 0x000fe20008000000 */
[----:B------:R-:W-:Y:S01]  /*5140*/  FMNMX.FTZ R6, R36, R37, !PT ;  /* 0x0000002524067209 */ /* 0x000fe20007810000 */
[----:B------:R-:W-:Y:S01]  /*5150*/  UISETP.NE.AND UP2, UPT, UR28, URZ, UPT ;  /* 0x0000003f1c00728c */ /* 0x000fe2000bf45270 */
[----:B------:R-:W-:Y:S01]  /*5160*/  FMNMX.FTZ R7, R41, R7, !PT ;  /* 0x0000000729077209 */ /* 0x000fe20007810000 */
        /* <DEDUP_REMOVED lines=8> */
[----:B------:R-:W-:Y:S01]  /*51f0*/  IMAD.SHL.U32 R225, R0, 0x2, RZ ;  /* 0x0000000200e17824 */ /* 0x000fe200078e00ff */
[----:B------:R-:W-:Y:S01]  /*5200*/  FMNMX.FTZ R6, R61, R6, !PT ;  /* 0x000000063d067209 */ /* 0x000fe20007810000 */
[----:B------:R-:W-:Y:S01]  /*5210*/  STL [R1+0x70], R239 ;  /* 0x000070ef01007387 */ /* 0x000fe20000100800 */
[----:B------:R-:W-:Y:S01]  /*5220*/  FMNMX.FTZ R137, R70, R137, !PT ;  /* 0x0000008946897209 */ /* 0x000fe20007810000 */
[----:B------:R-:W-:Y:S01]  /*5230*/  IMAD R226, R3, 0x2, R225 ;  /* 0x0000000203e27824 */ /* 0x000fe200078e02e1 */
[----:B------:R-:W-:Y:S01]  /*5240*/  FMNMX.FTZ R6, R63, R6, !PT ;  /* 0x000000063f067209 */ /* 0x000fe20007810000 */
[----:B------:R-:W-:Y:S01]  /*5250*/  LDSM.16.MT88.4 R32, [R225+0x100] ;  /* 0x00010000e120783b */ /* 0x000fe20000004200 */
[----:B------:R-:W-:Y:S01]  /*5260*/  FMNMX.FTZ R137, R69, R137, !PT ;  /* 0x0000008945897209 */ /* 0x000fe20007810000 */
[----:B------:R-:W-:Y:S01]  /*5270*/  IMAD R227, R2, 0x2, R226 ;  /* 0x0000000202e37824 */ /* 0x000fe200078e02e2 */
[----:B------:R-:W-:Y:S01]  /*5280*/  FMNMX.FTZ R6, R62, R6, !PT ;  /* 0x000000063e067209 */ /* 0x000fe20007810000 */
[----:B------:R-:W-:Y:S01]  /*5290*/  STL [R1+0x6c], R238 ;  /* 0x00006cee01007387 */ /* 0x000fe20000100800 */
[----:B------:R-:W-:-:S02]  /*52a0*/  FMNMX.FTZ R137, R71, R137, !PT ;  /* 0x0000008947897209 */ /* 0x000fc40007810000 */
[----:B------:R-:W-:Y:S01]  /*52b0*/  FMNMX.FTZ R6, R68, R6, !PT ;  /* 0x0000000644067209 */ /* 0x000fe20007810000 */
[----:B------:R-:W-:Y:S01]  /*52c0*/  LDSM.16.MT88.4 R44, [R227+0x1900] ;  /* 0x00190000e32c783b */ /* 0x000fe20000004200 */
[----:B------:R-:W-:Y:S02]  /*52d0*/  FMNMX.FTZ R137, R193, R137, !PT ;  /* 0x00000089c1897209 */ /* 0x000fe40007810000 */
[----:B------:R-:W-:Y:S01]  /*52e0*/  FMNMX.FTZ R6, R190, R6, !PT ;  /* 0x00000006be067209 */ /* 0x000fe20007810000 */
[----:B------:R-:W-:Y:S01]  /*52f0*/  STL [R1+0x68], R237 ;  /* 0x000068ed01007387 */ /* 0x000fe20000100800 */
[----:B------:R-:W-:Y:S02]  /*5300*/  FMNMX.FTZ R137, R216, R137, !PT ;  /* 0x00000089d8897209 */ /* 0x000fe40007810000 */
[----:B------:R-:W-:Y:S01]  /*5310*/  FMNMX.FTZ R6, R189, R6, !PT ;  /* 0x00000006bd067209 */ /* 0x000fe20007810000 */
[----:B------:R-:W-:Y:S01]  /*5320*/  STL [R1+0x64], R236 ;  /* 0x000064ec01007387 */ /* 0x000fe20000100800 */
[----:B------:R-:W-:-:S02]  /*5330*/  FMNMX.FTZ R137, R207, R137, !PT ;  /* 0x00000089cf897209 */ /* 0x000fc40007810000 */
[----:B------:R-:W-:Y:S01]  /*5340*/  FMNMX.FTZ R6, R188, R6, !PT ;  /* 0x00000006bc067209 */ /* 0x000fe20007810000 */
[----:B------:R-:W-:Y:S01]  /*5350*/  STL [R1+0x60], R235 ;  /* 0x000060eb01007387 */ /* 0x000fe20000100800 */
[----:B------:R-:W-:Y:S02]  /*5360*/  FMNMX.FTZ R137, R191, R137, !PT ;  /* 0x00000089bf897209 */ /* 0x000fe40007810000 */
[----:B------:R-:W-:Y:S01]  /*5370*/  FMNMX.FTZ R6, R139, R6, !PT ;  /* 0x000000068b067209 */ /* 0x000fe20007810000 */
[----:B------:R-:W-:Y:S01]  /*5380*/  STL [R1+0x5c], R234 ;  /* 0x00005cea01007387 */ /* 0x000fe20000100800 */
[----:B------:R-:W-:Y:S01]  /*5390*/  PLOP3.LUT P1, PT, PT, PT, UP2, 0x40, 0x0 ;  /* 0x000000000000781c */ /* 0x000fe20003f2e828 */
[----:B------:R-:W-:Y:S01]  /*53a0*/  UISETP.NE.AND UP2, UPT, UR27, URZ, UPT ;  /* 0x0000003f1b00728c */ /* 0x000fe2000bf45270 */
[----:B------:R-:W-:Y:S01]  /*53b0*/  PLOP3.LUT P2, PT, PT, PT, UP1, 0x40, 0x0 ;  /* 0x000000000000781c */ /* 0x000fe20003f4e818 */
[----:B------:R-:W1:Y:S01]  /*53c0*/  SHFL.BFLY PT, R7, R137, 0x2, 0x1f ;  /* 0x0c401f0089077f89 */ /* 0x000e6200000e0000 */
[C---:B------:R-:W-:Y:S01]  /*53d0*/  ISETP.GT.AND P1, PT, R4.reuse, 0x1, P1 ;  /* 0x000000010400780c */ /* 0x040fe20000f24270 */
[----:B------:R-:W-:Y:S01]  /*53e0*/  UISETP.NE.AND UP1, UPT, UR5, URZ, UPT ;  /* 0x0000003f0500728c */ /* 0x000fe2000bf25270 */
[----:B------:R-:W-:Y:S01]  /*53f0*/  ISETP.GT.AND P2, PT, R4, RZ, P2 ;  /* 0x000000ff0400720c */ /* 0x000fe20001744270 */
[----:B------:R-:W2:Y:S01]  /*5400*/  SHFL.BFLY PT, R8, R6, 0x2, 0x1f ;  /* 0x0c401f0006087f89 */ /* 0x000ea200000e0000 */
[C---:B------:R-:W-:Y:S01]  /*5410*/  ISETP.LT.OR P1, PT, R5.reuse, 0x2, P1 ;  /* 0x000000020500780c */ /* 0x040fe20000f21670 */
[----:B------:R-:W-:Y:S01]  /*5420*/  ULDC.64 UR4, c[0x0][0x2c8] ;  /* 0x0000b20000047ab9 */ /* 0x000fe20000000a00 */
[----:B------:R-:W-:Y:S01]  /*5430*/  ISETP.LT.OR P2, PT, R5, 0x1, P2 ;  /* 0x000000010500780c */ /* 0x000fe20001741670 */
[----:B------:R-:W-:Y:S01]  /*5440*/  STL [R1+0x58], R233 ;  /* 0x000058e901007387 */ /* 0x000fe20000100800 */
[----:B------:R-:W-:-:S02]  /*5450*/  FSEL R15, R10, -INF , !P1 ;  /* 0xff8000000a0f7808 */ /* 0x000fc40004800000 */
[----:B------:R-:W-:Y:S01]  /*5460*/  FSEL R14, R9, -INF , !P2 ;  /* 0xff800000090e7808 */ /* 0x000fe20005000000 */
[----:B------:R-:W-:Y:S01]  /*5470*/  STL [R1+0x54], R232 ;  /* 0x000054e801007387 */ /* 0x000fe20000100800 */
[----:B------:R-:W-:Y:S01]  /*5480*/  PLOP3.LUT P2, PT, PT, PT, UP1, 0x40, 0x0 ;  /* 0x000000000000781c */ /* 0x000fe20003f4e818 */
[----:B------:R-:W-:Y:S01]  /*5490*/  UISETP.NE.AND UP1, UPT, UR28, URZ, UPT ;  /* 0x0000003f1c00728c */ /* 0x000fe2000bf25270 */
[----:B------:R-:W-:Y:S01]  /*54a0*/  PLOP3.LUT P1, PT, PT, PT, UP0, 0x40, 0x0 ;  /* 0x000000000000781c */ /* 0x000fe20003f2e808 */
[----:B------:R-:W-:Y:S01]  /*54b0*/  UISETP.NE.AND UP0, UPT, UR29, URZ, UPT ;  /* 0x0000003f1d00728c */ /* 0x000fe2000bf05270 */
[C---:B------:R-:W-:Y:S01]  /*54c0*/  ISETP.GT.AND P2, PT, R4.reuse, 0x9, P2 ;  /* 0x000000090400780c */ /* 0x040fe20001744270 */
[----:B------:R-:W-:Y:S01]  /*54d0*/  STL [R1+0x50], R231 ;  /* 0x000050e701007387 */ /* 0x000fe20000100800 */
[----:B------:R-:W-:Y:S02]  /*54e0*/  ISETP.GT.AND P1, PT, R4, 0x10, P1 ;  /* 0x000000100400780c */ /* 0x000fe40000f24270 */
[C---:B------:R-:W-:Y:S01]  /*54f0*/  ISETP.LT.OR P2, PT, R5.reuse, 0xa, P2 ;  /* 0x0000000a0500780c */ /* 0x040fe20001741670 */
[----:B------:R-:W-:Y:S01]  /*5500*/  STL [R1+0x4c], R230 ;  /* 0x00004ce601007387 */ /* 0x000fe20000100800 */
[----:B------:R-:W-:-:S02]  /*5510*/  ISETP.LT.OR P1, PT, R5, 0x11, P1 ;  /* 0x000000110500780c */ /* 0x000fc40000f21670 */
[----:B-1----:R-:W-:Y:S01]  /*5520*/  FMNMX.FTZ R137, R137, R7, !PT ;  /* 0x0000000789897209 */ /* 0x002fe20007810000 */
[----:B------:R-:W-:Y:S01]  /*5530*/  STL [R1+0x48], R229 ;  /* 0x000048e501007387 */ /* 0x000fe20000100800 */
[----:B------:R-:W-:Y:S02]  /*5540*/  FSEL R49, R49, -INF , !P2 ;  /* 0xff80000031317808 */ /* 0x000fe40005000000 */
[----:B--2---:R-:W-:Y:S01]  /*5550*/  FMNMX.FTZ R6, R6, R8, !PT ;  /* 0x0000000806067209 */ /* 0x004fe20007810000 */
[----:B------:R-:W1:Y:S01]  /*5560*/  SHFL.BFLY PT, R7, R137, 0x1, 0x1f ;  /* 0x0c201f0089077f89 */ /* 0x000e6200000e0000 */
[----:B------:R-:W-:Y:S02]  /*5570*/  FMNMX.FTZ R8, R14, R15, !PT ;  /* 0x0000000f0e087209 */ /* 0x000fe40007810000 */
[----:B------:R-:W-:Y:S01]  /*5580*/  FSEL R52, R52, -INF , !P1 ;  /* 0xff80000034347808 */ /* 0x000fe20004800000 */
[----:B------:R-:W2:Y:S01]  /*5590*/  SHFL.BFLY PT, R136, R6, 0x1, 0x1f ;  /* 0x0c201f0006887f89 */ /* 0x000ea200000e0000 */
[----:B------:R-:W-:Y:S01]  /*55a0*/  PLOP3.LUT P2, PT, PT, PT, UP5, 0x40, 0x0 ;  /* 0x000000000000781c */ /* 0x000fe20003f4e858 */
[----:B------:R-:W-:Y:S01]  /*55b0*/  UISETP.NE.AND UP5, UPT, UR13, URZ, UPT ;  /* 0x0000003f0d00728c */ /* 0x000fe2000bfa5270 */
[----:B------:R-:W-:Y:S01]  /*55c0*/  PLOP3.LUT P1, PT, PT, PT, UP4, 0x40, 0x0 ;  /* 0x000000000000781c */ /* 0x000fe20003f2e848 */
[----:B------:R-:W-:Y:S01]  /*55d0*/  STL [R1+0x44], R224 ;  /* 0x000044e001007387 */ /* 0x000fe20000100800 */
[----:B------:R-:W-:-:S02]  /*55e0*/  ISETP.GT.AND P2, PT, R4, 0x18, P2 ;  /* 0x000000180400780c */ /* 0x000fc40001744270 */
[----:B------:R-:W-:Y:S02]  /*55f0*/  ISETP.GT.AND P1, PT, R4, 0x19, P1 ;  /* 0x000000190400780c */ /* 0x000fe40000f24270 */
[C---:B------:R-:W-:Y:S02]  /*5600*/  ISETP.LT.OR P2, PT, R5.reuse, 0x19, P2 ;  /* 0x000000190500780c */ /* 0x040fe40001741670 */
[----:B------:R-:W-:Y:S02]  /*5610*/  ISETP.LT.OR P1, PT, R5, 0x1a, P1 ;  /* 0x0000001a0500780c */ /* 0x000fe40000f21670 */
[----:B------:R-:W-:Y:S02]  /*5620*/  FSEL R50, R50, -INF , !P2 ;  /* 0xff80000032327808 */ /* 0x000fe40005000000 */
[----:B------:R-:W-:Y:S02]  /*5630*/  FSEL R53, R53, -INF , !P1 ;  /* 0xff80000035357808 */ /* 0x000fe40004800000 */
[----:B------:R-:W-:-:S02]  /*5640*/  PLOP3.LUT P1, PT, PT, PT, UP1, 0x40, 0x0 ;  /* 0x000000000000781c */ /* 0x000fc40003f2e818 */
[----:B------:R-:W-:Y:S02]  /*5650*/  LEA R228, R2, R225, 0x1 ;  /* 0x000000e102e47211 */ /* 0x000fe400078e08ff */
[----:B-1----:R-:W-:Y:S02]  /*5660*/  FMNMX.FTZ R137, R137, R7, !PT ;  /* 0x0000000789897209 */ /* 0x002fe40007810000 */
[----:B------:R-:W-:Y:S01]  /*5670*/  ISETP.GT.AND P1, PT, R4, 0x28, P1 ;  /* 0x000000280400780c */ /* 0x000fe20000f24270 */
[----:B------:R-:W-:Y:S01]  /*5680*/  LDSM.16.MT88.4 R24, [R228+0x100] ;  /* 0x00010000e418783b */ /* 0x000fe20000004200 */
[----:B--2---:R-:W-:Y:S01]  /*5690*/  FMNMX.FTZ R136, R6, R136, !PT ;  /* 0x0000008806887209 */ /* 0x004fe20007810000 */
[C---:B------:R-:W-:Y:S01]  /*56a0*/  FMUL.FTZ R13, R137.reuse, c[0x0][0x2d0] ;  /* 0x0000b400890d7a20 */ /* 0x040fe20000410000 */
[----:B------:R-:W-:Y:S02]  /*56b0*/  FSETP.NEU.FTZ.AND P0, PT, R137, -INF , PT ;  /* 0xff8000008900780b */ /* 0x000fe40003f1d000 */
[----:B------:R-:W-:Y:S01]  /*56c0*/  FMNMX.FTZ R6, R55, R54, !PT ;  /* 0x0000003637067209 */ /* 0x000fe20007810000 */
[----:B------:R-:W-:Y:S01]  /*56d0*/  FMUL.FTZ R12, R136, c[0x0][0x2d0] ;  /* 0x0000b400880c7a20 */ /* 0x000fe20000410000 */
[----:B------:R-:W-:-:S02]  /*56e0*/  FSEL R13, R13, RZ, P0 ;  /* 0x000000ff0d0d7208 */ /* 0x000fc40000000000 */
[----:B------:R-:W-:Y:S02]  /*56f0*/  FSETP.NEU.FTZ.AND P0, PT, R136, -INF , PT ;  /* 0xff8000008800780b */ /* 0x000fe40003f1d000 */
[----:B------:R-:W-:Y:S01]  /*5700*/  FMNMX.FTZ R6, R57, R6, !PT ;  /* 0x0000000639067209 */ /* 0x000fe20007810000 */
[----:B------:R-:W-:Y:S01]  /*5710*/  FFMA.FTZ R7, R38, c[0x0][0x2d0], -R13 ;  /* 0x0000b40026077a23 */ /* 0x000fe2000001080d */
[----:B------:R-:W-:Y:S02]  /*5720*/  FSEL R12, R12, RZ, P0 ;  /* 0x000000ff0c0c7208 */ /* 0x000fe40000000000 */
[----:B------:R-:W-:Y:S01]  /*5730*/  PLOP3.LUT P0, PT, PT, PT, UP2, 0x40, 0x0 ;  /* 0x000000000000781c */ /* 0x000fe20003f0e828 */
[----:B------:R-:W-:Y:S01]  /*5740*/  UISETP.NE.AND UP2, UPT, UR30, URZ, UPT ;  /* 0x0000003f1e00728c */ /* 0x000fe2000bf45270 */
[----:B------:R-:W-:Y:S01]  /*5750*/  FMNMX.FTZ R6, R56, R6, !PT ;  /* 0x0000000638067209 */ /* 0x000fe20007810000 */
[----:B------:R1:W-:Y:S01]  /*5760*/  MUFU.EX2 R211, R7 ;  /* 0x0000000700d37308 */ /* 0x0003e20000000800 */
[----:B------:R-:W-:Y:S01]  /*5770*/  ISETP.GT.AND P0, PT, R4, 0x8, P0 ;  /* 0x000000080400780c */ /* 0x000fe20000704270 */
[----:B------:R-:W-:Y:S01]  /*5780*/  FFMA.FTZ R2, R21, c[0x0][0x2d0], -R12 ;  /* 0x0000b40015027a23 */ /* 0x000fe2000001080c */
[----:B------:R-:W-:-:S02]  /*5790*/  FMNMX.FTZ R6, R58, R6, !PT ;  /* 0x000000063a067209 */ /* 0x000fc40007810000 */
[----:B------:R-:W-:Y:S02]  /*57a0*/  ISETP.LT.OR P0, PT, R5, 0x9, P0 ;  /* 0x000000090500780c */ /* 0x000fe40000701670 */
[----:B------:R-:W-:Y:S01]  /*57b0*/  FMNMX.FTZ R6, R60, R6, !PT ;  /* 0x000000063c067209 */ /* 0x000fe20007810000 */
[----:B------:R-:W-:Y:S01]  /*57c0*/  MUFU.EX2 R196, R2 ;  /* 0x0000000200c47308 */ /* 0x000fe20000000800 */
[----:B------:R-:W-:Y:S02]  /*57d0*/  FSEL R48, R48, -INF , !P0 ;  /* 0xff80000030307808 */ /* 0x000fe40004000000 */
[----:B------:R-:W-:Y:S01]  /*57e0*/  PLOP3.LUT P0, PT, PT, PT, UP6, 0x40, 0x0 ;  /* 0x000000000000781c */ /* 0x000fe20003f0e868 */
[----:B------:R-:W-:Y:S01]  /*57f0*/  UISETP.NE.AND UP6, UPT, UR12, URZ, UPT ;  /* 0x0000003f0c00728c */ /* 0x000fe2000bfc5270 */
[----:B------:R-:W-:Y:S02]  /*5800*/  FMNMX.FTZ R6, R59, R6, !PT ;  /* 0x000000063b067209 */ /* 0x000fe40007810000 */
[----:B------:R-:W-:Y:S01]  /*5810*/  ISETP.GT.AND P0, PT, R4, 0x11, P0 ;  /* 0x000000110400780c */ /* 0x000fe20000704270 */
[----:B-1----:R-:W-:Y:S01]  /*5820*/  FFMA.FTZ R7, R40, c[0x0][0x2d0], -R13 ;  /* 0x0000b40028077a23 */ /* 0x002fe2000001080d */
[----:B------:R-:W-:-:S02]  /*5830*/  FMNMX.FTZ R6, R72, R6, !PT ;  /* 0x0000000648067209 */ /* 0x000fc40007810000 */
[----:B------:R-:W-:Y:S01]  /*5840*/  ISETP.LT.OR P0, PT, R5, 0x12, P0 ;  /* 0x000000120500780c */ /* 0x000fe20000701670 */
[----:B------:R1:W2:Y:S01]  /*5850*/  MUFU.EX2 R210, R7 ;  /* 0x0000000700d27308 */ /* 0x0002a20000000800 */
[----:B------:R-:W-:Y:S02]  /*5860*/  FMNMX.FTZ R8, R48, R8, !PT ;  /* 0x0000000830087209 */ /* 0x000fe40007810000 */
[----:B------:R-:W-:Y:S02]  /*5870*/  FSEL R51, R11, -INF , !P0 ;  /* 0xff8000000b337808 */ /* 0x000fe40004000000 */
[----:B------:R-:W-:Y:S02]  /*5880*/  PLOP3.LUT P0, PT, PT, PT, UP3, 0x40, 0x0 ;  /* 0x000000000000781c */ /* 0x000fe40003f0e838 */
[----:B------:R-:W-:Y:S02]  /*5890*/  FMNMX.FTZ R6, R134, R6, !PT ;  /* 0x0000000686067209 */ /* 0x000fe40007810000 */
[----:B------:R-:W-:-:S02]  /*58a0*/  ISETP.GT.AND P0, PT, R4, 0x20, P0 ;  /* 0x000000200400780c */ /* 0x000fc40000704270 */
[----:B------:R-:W-:Y:S02]  /*58b0*/  FMNMX.FTZ R8, R49, R8, !PT ;  /* 0x0000000831087209 */ /* 0x000fe40007810000 */
[----:B------:R-:W-:Y:S02]  /*58c0*/  FMNMX.FTZ R6, R132, R6, !PT ;  /* 0x0000000684067209 */ /* 0x000fe40007810000 */
[----:B------:R-:W-:Y:S01]  /*58d0*/  ISETP.LT.OR P0, PT, R5, 0x21, P0 ;  /* 0x000000210500780c */ /* 0x000fe20000701670 */
[----:B-1----:R-:W-:Y:S01]  /*58e0*/  FFMA.FTZ R7, R41, c[0x0][0x2d0], -R13 ;  /* 0x0000b40029077a23 */ /* 0x002fe2000001080d */
[----:B------:R-:W-:Y:S02]  /*58f0*/  FMNMX.FTZ R8, R52, R8, !PT ;  /* 0x0000000834087209 */ /* 0x000fe40007810000 */
[----:B------:R-:W-:Y:S01]  /*5900*/  FMNMX.FTZ R6, R133, R6, !PT ;  /* 0x0000000685067209 */ /* 0x000fe20007810000 */
[----:B------:R1:W-:Y:S01]  /*5910*/  MUFU.EX2 R195, R7 ;  /* 0x0000000700c37308 */ /* 0x0003e20000000800 */
[----:B------:R-:W-:-:S02]  /*5920*/  FSEL R87, R20, -INF , !P0 ;  /* 0xff80000014577808 */ /* 0x000fc40004000000 */
[----:B------:R-:W-:Y:S02]  /*5930*/  PLOP3.LUT P2, PT, PT, PT, UP2, 0x40, 0x0 ;  /* 0x000000000000781c */ /* 0x000fe40003f4e828 */
[----:B------:R-:W-:Y:S02]  /*5940*/  PLOP3.LUT P0, PT, PT, PT, UP0, 0x40, 0x0 ;  /* 0x000000000000781c */ /* 0x000fe40003f0e808 */
[----:B------:R-:W-:Y:S02]  /*5950*/  FMNMX.FTZ R8, R51, R8, !PT ;  /* 0x0000000833087209 */ /* 0x000fe40007810000 */
[----:B------:R-:W-:Y:S02]  /*5960*/  FMNMX.FTZ R6, R138, R6, !PT ;  /* 0x000000068a067209 */ /* 0x000fe40007810000 */
[C---:B------:R-:W-:Y:S02]  /*5970*/  ISETP.GT.AND P2, PT, R4.reuse, 0x21, P2 ;  /* 0x000000210400780c */ /* 0x040fe40001744270 */
[----:B------:R-:W-:-:S02]  /*5980*/  ISETP.GT.AND P0, PT, R4, 0x29, P0 ;  /* 0x000000290400780c */ /* 0x000fc40000704270 */
[----:B------:R-:W-:Y:S01]  /*5990*/  FMNMX.FTZ R4, R50, R8, !PT ;  /* 0x0000000832047209 */ /* 0x000fe20007810000 */
[----:B-1----:R-:W-:Y:S01]  /*59a0*/  FFMA.FTZ R7, R42, c[0x0][0x2d0], -R13 ;  /* 0x0000b4002a077a23 */ /* 0x002fe2000001080d */
[----:B------:R-:W1:Y:S01]  /*59b0*/  SHFL.BFLY PT, R8, R6, 0x2, 0x1f ;  /* 0x0c401f0006087f89 */ /* 0x000e6200000e0000 */
[----:B------:R-:W-:Y:S02]  /*59c0*/  ISETP.LT.OR P2, PT, R5, 0x22, P2 ;  /* 0x000000220500780c */ /* 0x000fe40001741670 */
[----:B------:R-:W-:Y:S01]  /*59d0*/  FMNMX.FTZ R4, R53, R4, !PT ;  /* 0x0000000435047209 */ /* 0x000fe20007810000 */
[----:B------:R-:W-:Y:S01]  /*59e0*/  LDSM.16.MT88.4 R40, [R228+0x1900] ;  /* 0x00190000e428783b */ /* 0x000fe20000004200 */
[----:B------:R-:W-:Y:S01]  /*59f0*/  ISETP.LT.OR P1, PT, R5, 0x29, P1 ;  /* 0x000000290500780c */ /* 0x000fe20000f21670 */
[----:B------:R-:W3:Y:S01]  /*5a00*/  MUFU.EX2 R192, R7 ;  /* 0x0000000700c07308 */ /* 0x000ee20000000800 */
[----:B------:R-:W-:Y:S02]  /*5a10*/  FSEL R86, R19, -INF , !P2 ;  /* 0xff80000013567808 */ /* 0x000fe40005000000 */
[----:B------:R-:W-:Y:S01]  /*5a20*/  FMNMX.FTZ R4, R87, R4, !PT ;  /* 0x0000000457047209 */ /* 0x000fe20007810000 */
[----:B------:R-:W-:Y:S01]  /*5a30*/  LDSM.16.MT88.4 R16, [R225+0x1900] ;  /* 0x00190000e110783b */ /* 0x000fe20000004200 */
[----:B------:R-:W-:Y:S01]  /*5a40*/  ISETP.LT.OR P0, PT, R5, 0x2a, P0 ;  /* 0x0000002a0500780c */ /* 0x000fe20000701670 */
[----:B------:R-:W-:Y:S01]  /*5a50*/  FFMA.FTZ R5, R36, c[0x0][0x2d0], -R12 ;  /* 0x0000b40024057a23 */ /* 0x000fe2000001080c */
[----:B------:R-:W-:-:S02]  /*5a60*/  FSEL R85, R23, -INF , !P1 ;  /* 0xff80000017557808 */ /* 0x000fc40004800000 */
[----:B------:R-:W-:Y:S01]  /*5a70*/  FMNMX.FTZ R4, R86, R4, !PT ;  /* 0x0000000456047209 */ /* 0x000fe20007810000 */
[----:B------:R4:W-:Y:S01]  /*5a80*/  MUFU.EX2 R222, R5 ;  /* 0x0000000500de7308 */ /* 0x0009e20000000800 */
[----:B------:R-:W-:Y:S01]  /*5a90*/  FSEL R84, R31, -INF , !P0 ;  /* 0xff8000001f547808 */ /* 0x000fe20004000000 */
[----:B------:R-:W-:Y:S01]  /*5aa0*/  LDSM.16.MT88.4 R20, [R227+0x100] ;  /* 0x00010000e314783b */ /* 0x000fe20000004200 */
[----:B------:R-:W-:Y:S01]  /*5ab0*/  FMNMX.FTZ R0, R85, R4, !PT ;  /* 0x0000000455007209 */ /* 0x000fe20007810000 */
[----:B------:R-:W-:Y:S02]  /*5ac0*/  FFMA.FTZ R4, R37, c[0x0][0x2d0], -R12 ;  /* 0x0000b40025047a23 */ /* 0x000fe4000001080c */
[----:B------:R-:W-:Y:S01]  /*5ad0*/  LDSM.16.MT88.4 R28, [R226+0x100] ;  /* 0x00010000e21c783b */ /* 0x000fe20000004200 */
[----:B------:R-:W-:Y:S01]  /*5ae0*/  FMNMX.FTZ R0, R84, R0, !PT ;  /* 0x0000000054007209 */ /* 0x000fe20007810000 */
[----:B------:R4:W4:Y:S01]  /*5af0*/  MUFU.EX2 R209, R4 ;  /* 0x0000000400d17308 */ /* 0x0009220000000800 */
[----:B-1----:R-:W-:-:S02]  /*5b00*/  FMNMX.FTZ R3, R6, R8, !PT ;  /* 0x0000000806037209 */ /* 0x002fc40007810000 */
[----:B--2---:R-:W-:Y:S02]  /*5b10*/  F2FP.BF16.PACK_AB R8, R210, R211 ;  /* 0x000000d3d208723e */ /* 0x004fe400000010ff */
[----:B---3--:R-:W-:Y:S01]  /*5b20*/  F2FP.BF16.PACK_AB R10, R192, R195 ;  /* 0x000000c3c00a723e */ /* 0x008fe200000010ff */
[----:B------:R-:W1:Y:S04]  /*5b30*/  SHFL.BFLY PT, R135, R3, 0x1, 0x1f ;  /* 0x0c201f0003877f89 */ /* 0x000e6800000e0000 */
[----:B----4-:R-:W2:Y:S01]  /*5b40*/  SHFL.BFLY PT, R5, R0, 0x2, 0x1f ;  /* 0x0c401f0000057f89 */ /* 0x010ea200000e0000 */
[----:B------:R-:W-:Y:S01]  /*5b50*/  FFMA.FTZ R4, R39, c[0x0][0x2d0], -R12 ;  /* 0x0000b40027047a23 */ /* 0x000fe2000001080c */
[----:B------:R-:W-:Y:S02]  /*5b60*/  F2FP.BF16.PACK_AB R9, R209, R222 ;  /* 0x000000ded109723e */ /* 0x000fe400000010ff */
[----:B------:R-:W-:Y:S01]  /*5b70*/  LDSM.16.MT88.4 R36, [R226+0x1900] ;  /* 0x00190000e224783b */ /* 0x000fe20000004200 */
[----:B------:R-:W3:Y:S01]  /*5b80*/  MUFU.EX2 R65, R4 ;  /* 0x0000000400417308 */ /* 0x000ee20000000800 */
[----:B-1----:R-:W-:-:S02]  /*5b90*/  FMNMX.FTZ R135, R3, R135, !PT ;  /* 0x0000008703877209 */ /* 0x002fc40007810000 */
[----:B--2---:R-:W-:-:S03]  /*5ba0*/  FMNMX.FTZ R0, R0, R5, !PT ;  /* 0x0000000500007209 */ /* 0x004fc60007810000 */
[C---:B------:R-:W-:Y:S01]  /*5bb0*/  FMUL.FTZ R2, R135.reuse, c[0x0][0x2d0] ;  /* 0x0000b40087027a20 */ /* 0x040fe20000410000 */
[----:B------:R-:W-:Y:S02]  /*5bc0*/  FSETP.NEU.FTZ.AND P0, PT, R135, -INF , PT ;  /* 0xff8000008700780b */ /* 0x000fe40003f1d000 */
[----:B---3--:R-:W-:Y:S01]  /*5bd0*/  F2FP.BF16.PACK_AB R11, R196, R65 ;  /* 0x00000041c40b723e */ /* 0x008fe200000010ff */
[----:B------:R-:W1:Y:S01]  /*5be0*/  SHFL.BFLY PT, R4, R0, 0x1, 0x1f ;  /* 0x0c201f0000047f89 */ /* 0x000e6200000e0000 */
[----:B------:R-:W-:-:S05]  /*5bf0*/  FSEL R2, R2, RZ, P0 ;  /* 0x000000ff02027208 */ /* 0x000fca0000000000 */
[--C-:B------:R-:W-:Y:S01]  /*5c00*/  FFMA.FTZ R3, R55, c[0x0][0x2d0], -R2.reuse ;  /* 0x0000b40037037a23 */ /* 0x100fe20000010802 */
[C---:B------:R-:W-:Y:S03]  /*5c10*/  HMMA.16816.F32.BF16 R144, R8.reuse, R32, RZ ;  /* 0x000000200890723c */ /* 0x040fe600000418ff */
[----:B------:R2:W-:Y:S05]  /*5c20*/  MUFU.EX2 R221, R3 ;  /* 0x0000000300dd7308 */ /* 0x0005ea0000000800 */
[C---:B------:R-:W-:Y:S08]  /*5c30*/  HMMA.16816.F32.BF16 R184, R8.reuse, R28, RZ ;  /* 0x0000001c08b8723c */ /* 0x040ff000000418ff */
[----:B------:R-:W-:Y:S01]  /*5c40*/  HMMA.16816.F32.BF16 R180, R8, R24, RZ ;  /* 0x0000001808b4723c */ /* 0x000fe200000418ff */
[----:B--2---:R-:W-:-:S04]  /*5c50*/  FFMA.FTZ R3, R54, c[0x0][0x2d0], -R2 ;  /* 0x0000b40036037a23 */ /* 0x004fc80000010802 */
[----:B------:R1:W-:Y:S03]  /*5c60*/  MUFU.EX2 R208, R3 ;  /* 0x0000000300d07308 */ /* 0x0003e60000000800 */
[C---:B------:R-:W-:Y:S08]  /*5c70*/  HMMA.16816.F32.BF16 R176, R8.reuse, R20, RZ ;  /* 0x0000001408b0723c */ /* 0x040ff000000418ff */
[----:B------:R-:W-:Y:S01]  /*5c80*/  HMMA.16816.F32.BF16 R172, R8, R16, RZ ;  /* 0x0000001008ac723c */ /* 0x000fe200000418ff */
[----:B-1----:R-:W-:Y:S01]  /*5c90*/  FMNMX.FTZ R3, R4, R0, !PT ;  /* 0x0000000004037209 */ /* 0x002fe20007810000 */
[----:B------:R-:W-:-:S06]  /*5ca0*/  FFMA.FTZ R0, R57, c[0x0][0x2d0], -R2 ;  /* 0x0000b40039007a23 */ /* 0x000fcc0000010802 */
[C---:B------:R-:W-:Y:S01]  /*5cb0*/  HMMA.16816.F32.BF16 R168, R8.reuse, R36, RZ ;  /* 0x0000002408a8723c */ /* 0x040fe200000418ff */
[----:B------:R-:W-:Y:S01]  /*5cc0*/  FFMA.FTZ R4, R56, c[0x0][0x2d0], -R2 ;  /* 0x0000b40038047a23 */ /* 0x000fe20000010802 */
[C---:B------:R-:W-:Y:S01]  /*5cd0*/  FSETP.NEU.FTZ.AND P0, PT, R3.reuse, -INF , PT ;  /* 0xff8000000300780b */ /* 0x040fe20003f1d000 */
[----:B------:R1:W-:Y:S05]  /*5ce0*/  MUFU.EX2 R194, R0 ;  /* 0x0000000000c27308 */ /* 0x0003ea0000000800 */
[C---:B------:R-:W-:Y:S03]  /*5cf0*/  HMMA.16816.F32.BF16 R164, R8.reuse, R40, RZ ;  /* 0x0000002808a4723c */ /* 0x040fe600000418ff */
[----:B------:R-:W2:Y:S05]  /*5d00*/  MUFU.EX2 R197, R4 ;  /* 0x0000000400c57308 */ /* 0x000eaa0000000800 */
[----:B------:R-:W-:Y:S01]  /*5d10*/  HMMA.16816.F32.BF16 R160, R8, R44, RZ ;  /* 0x0000002c08a0723c */ /* 0x000fe200000418ff */
[----:B-1----:R-:W-:-:S07]  /*5d20*/  FMUL.FTZ R0, R3, c[0x0][0x2d0] ;  /* 0x0000b40003007a20 */ /* 0x002fce0000410000 */
[----:B------:R-:W-:Y:S01]  /*5d30*/  HMMA.16816.F32.BF16 R156, R8, R34, RZ ;  /* 0x00000022089c723c */ /* 0x000fe200000418ff */
[----:B------:R-:W-:Y:S02]  /*5d40*/  FSEL R0, R0, RZ, P0 ;  /* 0x000000ff00007208 */ /* 0x000fe40000000000 */
[----:B--2---:R-:W-:-:S03]  /*5d50*/  F2FP.BF16.PACK_AB R6, R197, R194 ;  /* 0x000000c2c506723e */ /* 0x004fc600000010ff */
[--C-:B------:R-:W-:Y:S02]  /*5d60*/  FFMA.FTZ R4, R14, c[0x0][0x2d0], -R0.reuse ;  /* 0x0000b4000e047a23 */ /* 0x100fe40000010800 */
[C---:B------:R-:W-:Y:S01]  /*5d70*/  HMMA.16816.F32.BF16 R152, R8.reuse, R30, RZ ;  /* 0x0000001e0898723c */ /* 0x040fe200000418ff */
[----:B------:R-:W-:Y:S01]  /*5d80*/  IMAD.MOV.U32 R14, RZ, RZ, R65 ;  /* 0x000000ffff0e7224 */ /* 0x000fe200078e0041 */
[----:B------:R1:W-:Y:S06]  /*5d90*/  MUFU.EX2 R220, R4 ;  /* 0x0000000400dc7308 */ /* 0x0003ec0000000800 */
[C---:B------:R-:W-:Y:S08]  /*5da0*/  HMMA.16816.F32.BF16 R148, R8.reuse, R26, RZ ;  /* 0x0000001a0894723c */ /* 0x040ff000000418ff */
[----:B------:R-:W-:Y:S01]  /*5db0*/  HMMA.16816.F32.BF16 R140, R8, R22, RZ ;  /* 0x00000016088c723c */ /* 0x000fe200000418ff */
[----:B-1----:R-:W-:-:S04]  /*5dc0*/  FFMA.FTZ R4, R15, c[0x0][0x2d0], -R0 ;  /* 0x0000b4000f047a23 */ /* 0x002fc80000010800 */
[----:B------:R1:W2:Y:S03]  /*5dd0*/  MUFU.EX2 R237, R4 ;  /* 0x0000000400ed7308 */ /* 0x0002a60000000800 */
[C---:B------:R-:W-:Y:S08]  /*5de0*/  HMMA.16816.F32.BF16 R128, R8.reuse, R18, RZ ;  /* 0x000000120880723c */ /* 0x040ff000000418ff */
[----:B------:R-:W-:Y:S01]  /*5df0*/  HMMA.16816.F32.BF16 R124, R8, R38, RZ ;  /* 0x00000026087c723c */ /* 0x000fe200000418ff */
[----:B-1----:R-:W-:Y:S01]  /*5e00*/  FFMA.FTZ R4, R48, c[0x0][0x2d0], -R0 ;  /* 0x0000b40030047a23 */ /* 0x002fe20000010800 */
[----:B--2---:R-:W-:-:S06]  /*5e10*/  F2FP.BF16.PACK_AB R5, R237, R220 ;  /* 0x000000dced05723e */ /* 0x004fcc00000010ff */
[C---:B------:R-:W-:Y:S01]  /*5e20*/  HMMA.16816.F32.BF16 R120, R8.reuse, R42, RZ ;  /* 0x0000002a0878723c */ /* 0x040fe200000418ff */
[----:B------:R1:W-:Y:S07]  /*5e30*/  MUFU.EX2 R234, R4 ;  /* 0x0000000400ea7308 */ /* 0x0003ee0000000800 */
[----:B------:R-:W-:Y:S07]  /*5e40*/  HMMA.16816.F32.BF16 R112, R8, R46, RZ ;  /* 0x0000002e0870723c */ /* 0x000fee00000418ff */
[----:B------:R-:W-:-:S02]  /*5e50*/  FFMA.FTZ R8, R64, c[0x0][0x2d0], -R13 ;  /* 0x0000b40040087a23 */ /* 0x000fc4000001080d */
[----:B-1----:R-:W-:Y:S02]  /*5e60*/  FFMA.FTZ R4, R49, c[0x0][0x2d0], -R0 ;  /* 0x0000b40031047a23 */ /* 0x002fe40000010800 */
[----:B------:R1:W-:Y:S08]  /*5e70*/  MUFU.EX2 R198, R8 ;  /* 0x0000000800c67308 */ /* 0x0003f00000000800 */
[----:B------:R2:W3:Y:S01]  /*5e80*/  MUFU.EX2 R230, R4 ;  /* 0x0000000400e67308 */ /* 0x0004e20000000800 */
[----:B-1----:R-:W-:-:S07]  /*5e90*/  FFMA.FTZ R8, R70, c[0x0][0x2d0], -R13 ;  /* 0x0000b40046087a23 */ /* 0x002fce000001080d */
[----:B------:R1:W-:Y:S01]  /*5ea0*/  MUFU.EX2 R238, R8 ;  /* 0x0000000800ee7308 */ /* 0x0003e20000000800 */
[----:B--2---:R-:W-:Y:S02]  /*5eb0*/  F2FP.BF16.PACK_AB R4, R208, R221 ;  /* 0x000000ddd004723e */ /* 0x004fe400000010ff */
[----:B---3--:R-:W-:-:S07]  /*5ec0*/  F2FP.BF16.PACK_AB R7, R230, R234 ;  /* 0x000000eae607723e */ /* 0x008fce00000010ff */
[----:B------:R-:W-:Y:S01]  /*5ed0*/  HMMA.16816.F32.BF16 R92, R4, R24, RZ ;  /* 0x00000018045c723c */ /* 0x000fe200000418ff */
[----:B-1----:R-:W-:-:S04]  /*5ee0*/  FFMA.FTZ R8, R69, c[0x0][0x2d0], -R13 ;  /* 0x0000b40045087a23 */ /* 0x002fc8000001080d */
[----:B------:R1:W-:Y:S03]  /*5ef0*/  MUFU.EX2 R235, R8 ;  /* 0x0000000800eb7308 */ /* 0x0003e60000000800 */
[C---:B------:R-:W-:Y:S01]  /*5f00*/  HMMA.16816.F32.BF16 R100, R4.reuse, R26, RZ ;  /* 0x0000001a0464723c */ /* 0x040fe200000418ff */
[----:B------:R-:W2:Y:S07]  /*5f10*/  LDSM.16.MT88.4 R24, [R226+0x900] ;  /* 0x00090000e218783b */ /* 0x000eae0000004200 */
[----:B------:R-:W-:Y:S01]  /*5f20*/  HMMA.16816.F32.BF16 R88, R4, R18, RZ ;  /* 0x000000120458723c */ /* 0x000fe200000418ff */
[----:B-1----:R-:W-:-:S07]  /*5f30*/  FFMA.FTZ R8, R71, c[0x0][0x2d0], -R13 ;  /* 0x0000b40047087a23 */ /* 0x002fce000001080d */
[C---:B------:R-:W-:Y:S01]  /*5f40*/  HMMA.16816.F32.BF16 R76, R4.reuse, R38, RZ ;  /* 0x00000026044c723c */ /* 0x040fe200000418ff */
[----:B------:R1:W3:Y:S07]  /*5f50*/  MUFU.EX2 R229, R8 ;  /* 0x0000000800e57308 */ /* 0x0002ee0000000800 */
[C---:B------:R-:W-:Y:S08]  /*5f60*/  HMMA.16816.F32.BF16 R80, R4.reuse, R20, RZ ;  /* 0x000000140450723c */ /* 0x040ff000000418ff */
[----:B------:R-:W-:Y:S01]  /*5f70*/  HMMA.16816.F32.BF16 R96, R4, R22, RZ ;  /* 0x000000160460723c */ /* 0x000fe200000418ff */
[----:B------:R-:W-:Y:S01]  /*5f80*/  LDSM.16.MT88.4 R20, [R228+0x900] ;  /* 0x00090000e414783b */ /* 0x000fe20000004200 */
[----:B-1----:R-:W-:Y:S01]  /*5f90*/  FFMA.FTZ R8, R61, c[0x0][0x2d0], -R12 ;  /* 0x0000b4003d087a23 */ /* 0x002fe2000001080c */
[----:B---3--:R-:W-:-:S03]  /*5fa0*/  F2FP.BF16.PACK_AB R10, R229, R235 ;  /* 0x000000ebe50a723e */ /* 0x008fc600000010ff */
[----:B------:R1:W-:Y:S02]  /*5fb0*/  MUFU.EX2 R199, R8 ;  /* 0x0000000800c77308 */ /* 0x0003e40000000800 */
[C---:B------:R-:W-:Y:S08]  /*5fc0*/  HMMA.16816.F32.BF16 R64, R4.reuse, R32, RZ ;  /* 0x000000200440723c */ /* 0x040ff000000418ff */
[----:B------:R-:W-:Y:S01]  /*5fd0*/  HMMA.16816.F32.BF16 R116, R4, R34, RZ ;  /* 0x000000220474723c */ /* 0x000fe200000418ff */
[----:B------:R-:W-:Y:S01]  /*5fe0*/  LDSM.16.MT88.4 R32, [R225+0x900] ;  /* 0x00090000e120783b */ /* 0x000fe20000004200 */
[----:B-1----:R-:W-:-:S06]  /*5ff0*/  FFMA.FTZ R8, R63, c[0x0][0x2d0], -R12 ;  /* 0x0000b4003f087a23 */ /* 0x002fcc000001080c */
[C---:B------:R-:W-:Y:S01]  /*6000*/  HMMA.16816.F32.BF16 R104, R4.reuse, R28, RZ ;  /* 0x0000001c0468723c */ /* 0x040fe200000418ff */
[----:B------:R1:W3:Y:S07]  /*6010*/  MUFU.EX2 R236, R8 ;  /* 0x0000000800ec7308 */ /* 0x0002ee0000000800 */
[----:B------:R-:W-:Y:S01]  /*6020*/  HMMA.16816.F32.BF16 R108, R4, R30, RZ ;  /* 0x0000001e046c723c */ /* 0x000fe200000418ff */
[----:B------:R-:W-:Y:S01]  /*6030*/  LDSM.16.MT88.4 R28, [R225+0x2100] ;  /* 0x00210000e11c783b */ /* 0x000fe20000004200 */
[----:B-1----:R-:W-:Y:S01]  /*6040*/  FFMA.FTZ R8, R62, c[0x0][0x2d0], -R12 ;  /* 0x0000b4003e087a23 */ /* 0x002fe2000001080c */
[----:B---3--:R-:W-:-:S03]  /*6050*/  F2FP.BF16.PACK_AB R9, R236, R199 ;  /* 0x000000c7ec09723e */ /* 0x008fc600000010ff */
[----:B------:R1:W-:Y:S02]  /*6060*/  MUFU.EX2 R232, R8 ;  /* 0x0000000800e87308 */ /* 0x0003e40000000800 */
[----:B-1----:R-:W-:Y:S02]  /*6070*/  FFMA.FTZ R8, R68, c[0x0][0x2d0], -R12 ;  /* 0x0000b40044087a23 */ /* 0x002fe4000001080c */
[----:B------:R-:W-:Y:S01]  /*6080*/  HMMA.16816.F32.BF16 R68, R4, R16, RZ ;  /* 0x000000100444723c */ /* 0x000fe200000418ff */
[----:B------:R-:W1:Y:S03]  /*6090*/  LDSM.16.MT88.4 R16, [R227+0x900] ;  /* 0x00090000e310783b */ /* 0x000e660000004200 */
[----:B------:R3:W4:Y:S02]  /*60a0*/  MUFU.EX2 R224, R8 ;  /* 0x0000000800e07308 */ /* 0x0007240000000800 */
[----:B---3--:R-:W-:Y:S01]  /*60b0*/  FFMA.FTZ R8, R58, c[0x0][0x2d0], -R2 ;  /* 0x0000b4003a087a23 */ /* 0x008fe20000010802 */
[----:B----4-:R-:W-:-:S05]  /*60c0*/  F2FP.BF16.PACK_AB R11, R224, R232 ;  /* 0x000000e8e00b723e */ /* 0x010fca00000010ff */
[----:B------:R3:W-:Y:S02]  /*60d0*/  MUFU.EX2 R239, R8 ;  /* 0x0000000800ef7308 */ /* 0x0007e40000000800 */
[--C-:B---3--:R-:W-:Y:S02]  /*60e0*/  FFMA.FTZ R8, R60, c[0x0][0x2d0], -R2.reuse ;  /* 0x0000b4003c087a23 */ /* 0x108fe40000010802 */
[----:B------:R-:W-:Y:S01]  /*60f0*/  HMMA.16816.F32.BF16 R60, R4, R36, RZ ;  /* 0x00000024043c723c */ /* 0x000fe200000418ff */
[----:B------:R-:W3:Y:S03]  /*6100*/  LDSM.16.MT88.4 R36, [R226+0x2100] ;  /* 0x00210000e224783b */ /* 0x000ee60000004200 */
[----:B------:R4:W1:Y:S02]  /*6110*/  MUFU.EX2 R223, R8 ;  /* 0x0000000800df7308 */ /* 0x0008640000000800 */
[----:B----4-:R-:W-:-:S02]  /*6120*/  FFMA.FTZ R8, R59, c[0x0][0x2d0], -R2 ;  /* 0x0000b4003b087a23 */ /* 0x010fc40000010802 */
[C---:B------:R-:W-:Y:S04]  /*6130*/  HMMA.16816.F32.BF16 R56, R4.reuse, R40, RZ ;  /* 0x000000280438723c */ /* 0x040fe800000418ff */
[----:B------:R4:W-:Y:S02]  /*6140*/  MUFU.EX2 R231, R8 ;  /* 0x0000000800e77308 */ /* 0x0009e40000000800 */
[----:B----4-:R-:W-:Y:S02]  /*6150*/  FFMA.FTZ R8, R72, c[0x0][0x2d0], -R2 ;  /* 0x0000b40048087a23 */ /* 0x010fe40000010802 */
[----:B------:R-:W-:Y:S01]  /*6160*/  HMMA.16816.F32.BF16 R72, R4, R42, RZ ;  /* 0x0000002a0448723c */ /* 0x000fe200000418ff */
[----:B------:R-:W4:Y:S03]  /*6170*/  LDSM.16.MT88.4 R40, [R228+0x2100] ;  /* 0x00210000e428783b */ /* 0x000f260000004200 */
[----:B------:R1:W1:Y:S02]  /*6180*/  MUFU.EX2 R233, R8 ;  /* 0x0000000800e97308 */ /* 0x0002640000000800 */
[----:B-1----:R-:W-:-:S06]  /*6190*/  FFMA.FTZ R8, R52, c[0x0][0x2d0], -R0 ;  /* 0x0000b40034087a23 */ /* 0x002fcc0000010800 */
[----:B------:R1:W-:Y:S02]  /*61a0*/  MUFU.EX2 R15, R8 ;  /* 0x00000008000f7308 */ /* 0x0003e40000000800 */
[----:B-1----:R-:W-:-:S06]  /*61b0*/  FFMA.FTZ R8, R51, c[0x0][0x2d0], -R0 ;  /* 0x0000b40033087a23 */ /* 0x002fcc0000010800 */
[----:B------:R1:W1:Y:S02]  /*61c0*/  MUFU.EX2 R206, R8 ;  /* 0x0000000800ce7308 */ /* 0x0002640000000800 */
[--C-:B-1----:R-:W-:Y:S02]  /*61d0*/  FFMA.FTZ R8, R50, c[0x0][0x2d0], -R0.reuse ;  /* 0x0000b40032087a23 */ /* 0x102fe40000010800 */
[----:B------:R-:W-:Y:S04]  /*61e0*/  HMMA.16816.F32.BF16 R48, R4, R44, RZ ;  /* 0x0000002c0430723c */ /* 0x000fe800000418ff */
[----:B------:R1:W-:Y:S02]  /*61f0*/  MUFU.EX2 R205, R8 ;  /* 0x0000000800cd7308 */ /* 0x0003e40000000800 */
[----:B-1----:R-:W-:-:S02]  /*6200*/  FFMA.FTZ R8, R53, c[0x0][0x2d0], -R0 ;  /* 0x0000b40035087a23 */ /* 0x002fc40000010800 */
[----:B------:R-:W-:Y:S01]  /*6210*/  HMMA.16816.F32.BF16 R52, R4, R46, RZ ;  /* 0x0000002e0434723c */ /* 0x000fe200000418ff */
[----:B------:R-:W1:Y:S03]  /*6220*/  LDSM.16.MT88.4 R44, [R227+0x2100] ;  /* 0x00210000e32c783b */ /* 0x000e660000004200 */
[----:B------:R2:W2:Y:S03]  /*6230*/  MUFU.EX2 R204, R8 ;  /* 0x0000000800cc7308 */ /* 0x0004a60000000800 */
[----:B------:R-:W-:Y:S02]  /*6240*/  F2FP.BF16.PACK_AB R4, R223, R239 ;  /* 0x000000efdf04723e */ /* 0x000fe400000010ff */
[----:B------:R-:W-:Y:S02]  /*6250*/  F2FP.BF16.PACK_AB R6, R233, R231 ;  /* 0x000000e7e906723e */ /* 0x000fe400000010ff */
[----:B------:R-:W-:-:S02]  /*6260*/  F2FP.BF16.PACK_AB R5, R206, R15 ;  /* 0x0000000fce05723e */ /* 0x000fc400000010ff */
[----:B--2---:R-:W-:Y:S02]  /*6270*/  F2FP.BF16.PACK_AB R8, R238, R198 ;  /* 0x000000c6ee08723e */ /* 0x004fe400000010ff */
[----:B------:R-:W-:-:S05]  /*6280*/  F2FP.BF16.PACK_AB R7, R204, R205 ;  /* 0x000000cdcc07723e */ /* 0x000fca00000010ff */
[----:B------:R-:W-:Y:S08]  /*6290*/  HMMA.16816.F32.BF16 R200, R8, R24, R184 ;  /* 0x0000001808c8723c */ /* 0x000ff000000418b8 */
[C---:B------:R-:W-:Y:S08]  /*62a0*/  HMMA.16816.F32.BF16 R80, R4.reuse, R16, R80 ;  /* 0x000000100450723c */ /* 0x040ff00000041850 */
[----:B---3--:R-:W-:Y:S08]  /*62b0*/  HMMA.16816.F32.BF16 R60, R4, R36, R60 ;  /* 0x00000024043c723c */ /* 0x008ff0000004183c */
[----:B------:R-:W-:Y:S01]  /*62c0*/  HMMA.16816.F32.BF16 R244, R8, R20, R180 ;  /* 0x0000001408f4723c */ /* 0x000fe200000418b4 */
[----:B------:R-:W-:Y:S01]  /*62d0*/  IMAD.MOV.U32 R187, RZ, RZ, R200 ;  /* 0x000000ffffbb7224 */ /* 0x000fe200078e00c8 */
[----:B------:R-:W-:Y:S01]  /*62e0*/  MOV R186, R201 ;  /* 0x000000c900ba7202 */ /* 0x000fe20000000f00 */
[----:B------:R-:W-:-:S02]  /*62f0*/  IMAD.MOV.U32 R185, RZ, RZ, R202 ;  /* 0x000000ffffb97224 */ /* 0x000fc400078e00ca */
[----:B------:R-:W-:Y:S02]  /*6300*/  IMAD.MOV.U32 R184, RZ, RZ, R203 ;  /* 0x000000ffffb87224 */ /* 0x000fe400078e00cb */
[----:B------:R-:W-:Y:S01]  /*6310*/  MOV R182, R193 ;  /* 0x000000c100b67202 */ /* 0x000fe20000000f00 */
[----:B------:R-:W-:Y:S01]  /*6320*/  HMMA.16816.F32.BF16 R248, R8, R26, R152 ;  /* 0x0000001a08f8723c */ /* 0x000fe20000041898 */
[----:B------:R-:W-:-:S06]  /*6330*/  IMAD.MOV.U32 R183, RZ, RZ, R192 ;  /* 0x000000ffffb77224 */ /* 0x000fcc00078e00c0 */
[----:B------:R-:W-:Y:S01]  /*6340*/  IMAD.MOV.U32 R152, RZ, RZ, R216 ;  /* 0x000000ffff987224 */ /* 0x000fe200078e00d8 */
[----:B------:R-:W-:Y:S01]  /*6350*/  HMMA.16816.F32.BF16 R144, R8, R32, R144 ;  /* 0x000000200890723c */ /* 0x000fe20000041890 */
[----:B------:R-:W-:Y:S01]  /*6360*/  IMAD.MOV.U32 R155, RZ, RZ, R183 ;  /* 0x000000ffff9b7224 */ /* 0x000fe200078e00b7 */
[----:B------:R-:W-:Y:S01]  /*6370*/  MOV R153, R197 ;  /* 0x000000c500997202 */ /* 0x000fe20000000f00 */
[----:B------:R-:W-:-:S05]  /*6380*/  IMAD.MOV.U32 R154, RZ, RZ, R196 ;  /* 0x000000ffff9a7224 */ /* 0x000fca00078e00c4 */
[----:B------:R-:W-:Y:S07]  /*6390*/  HMMA.16816.F32.BF16 R64, R4, R32, R64 ;  /* 0x000000200440723c */ /* 0x000fee0000041840 */
[----:B------:R-:W-:Y:S01]  /*63a0*/  MOV R32, R195 ;  /* 0x000000c300207202 */ /* 0x000fe20000000f00 */
[----:B------:R-:W-:Y:S01]  /*63b0*/  HMMA.16816.F32.BF16 R200, R8, R28, R172 ;  /* 0x0000001c08c8723c */ /* 0x000fe200000418ac */
[----:B------:R-:W-:-:S07]  /*63c0*/  IMAD.MOV.U32 R33, RZ, RZ, R194 ;  /* 0x000000ffff217224 */ /* 0x000fce00078e00c2 */
[C---:B----4-:R-:W-:Y:S08]  /*63d0*/  HMMA.16816.F32.BF16 R172, R8.reuse, R40, R164 ;  /* 0x0000002808ac723c */ /* 0x050ff000000418a4 */
[C---:B------:R-:W-:Y:S07]  /*63e0*/  HMMA.16816.F32.BF16 R216, R8.reuse, R22, R148 ;  /* 0x0000001608d8723c */ /* 0x040fee0000041894 */
[----:B------:R-:W-:Y:S01]  /*63f0*/  MOV R151, R182 ;  /* 0x000000b600977202 */ /* 0x000fe20000000f00 */
[----:B------:R-:W-:Y:S01]  /*6400*/  HMMA.16816.F32.BF16 R192, R8, R36, R168 ;  /* 0x0000002408c0723c */ /* 0x000fe200000418a8 */
[----:B------:R-:W-:Y:S01]  /*6410*/  MOV R148, R32 ;  /* 0x0000002000947202 */ /* 0x000fe20000000f00 */
[----:B------:R-:W-:-:S02]  /*6420*/  IMAD.MOV.U32 R150, RZ, RZ, R154 ;  /* 0x000000ffff967224 */ /* 0x000fc400078e009a */
[----:B------:R-:W-:-:S03]  /*6430*/  IMAD.MOV.U32 R149, RZ, RZ, R155 ;  /* 0x000000ffff957224 */ /* 0x000fc600078e009b */
[----:B------:R-:W-:Y:S01]  /*6440*/  IMAD.MOV.U32 R168, RZ, RZ, R210 ;  /* 0x000000ffffa87224 */ /* 0x000fe200078e00d2 */
[----:B-1----:R-:W-:Y:S01]  /*6450*/  HMMA.16816.F32.BF16 R164, R8, R44, R160 ;  /* 0x0000002c08a4723c */ /* 0x002fe200000418a0 */
[----:B------:R-:W-:Y:S01]  /*6460*/  IMAD.MOV.U32 R169, RZ, RZ, R209 ;  /* 0x000000ffffa97224 */ /* 0x000fe200078e00d1 */
[----:B------:R-:W-:Y:S01]  /*6470*/  MOV R170, R208 ;  /* 0x000000d000aa7202 */ /* 0x000fe20000000f00 */
[----:B------:R-:W-:-:S04]  /*6480*/  IMAD.MOV.U32 R171, RZ, RZ, R220 ;  /* 0x000000ffffab7224 */ /* 0x000fc800078e00dc */
[----:B------:R-:W-:Y:S01]  /*6490*/  MOV R163, R211 ;  /* 0x000000d300a37202 */ /* 0x000fe20000000f00 */
[----:B------:R-:W-:Y:S01]  /*64a0*/  IMAD.MOV.U32 R161, RZ, RZ, R199 ;  /* 0x000000ffffa17224 */ /* 0x000fe200078e00c7 */
[----:B------:R-:W-:Y:S01]  /*64b0*/  HMMA.16816.F32.BF16 R208, R8, R18, R140 ;  /* 0x0000001208d0723c */ /* 0x000fe2000004188c */
[----:B------:R-:W-:Y:S02]  /*64c0*/  IMAD.MOV.U32 R160, RZ, RZ, R198 ;  /* 0x000000ffffa07224 */ /* 0x000fe400078e00c6 */
[----:B------:R-:W-:-:S05]  /*64d0*/  IMAD.MOV.U32 R162, RZ, RZ, R223 ;  /* 0x000000ffffa27224 */ /* 0x000fca00078e00df */
[C---:B------:R-:W-:Y:S08]  /*64e0*/  HMMA.16816.F32.BF16 R140, R8.reuse, R42, R120 ;  /* 0x0000002a088c723c */ /* 0x040ff00000041878 */
[C---:B------:R-:W-:Y:S07]  /*64f0*/  HMMA.16816.F32.BF16 R212, R8.reuse, R16, R176 ;  /* 0x0000001008d4723c */ /* 0x040fee00000418b0 */
[----:B------:R-:W-:Y:S01]  /*6500*/  MOV R178, R222 ;  /* 0x000000de00b27202 */ /* 0x000fe20000000f00 */
[----:B------:R-:W-:Y:S01]  /*6510*/  HMMA.16816.F32.BF16 R156, R8, R34, R156 ;  /* 0x00000022089c723c */ /* 0x000fe2000004189c */
[----:B------:R-:W-:-:S07]  /*6520*/  IMAD.MOV.U32 R179, RZ, RZ, R221 ;  /* 0x000000ffffb37224 */ /* 0x000fce00078e00dd */
[C---:B------:R-:W-:Y:S07]  /*6530*/  HMMA.16816.F32.BF16 R196, R8.reuse, R30, R128 ;  /* 0x0000001e08c4723c */ /* 0x040fee0000041880 */
[----:B------:R-:W-:Y:S01]  /*6540*/  IMAD.MOV.U32 R130, RZ, RZ, R14 ;  /* 0x000000ffff827224 */ /* 0x000fe200078e000e */
[----:B------:R-:W-:Y:S01]  /*6550*/  HMMA.16816.F32.BF16 R180, R8, R38, R124 ;  /* 0x0000002608b4723c */ /* 0x000fe2000004187c */
[----:B------:R-:W-:-:S07]  /*6560*/  IMAD.MOV.U32 R131, RZ, RZ, R33 ;  /* 0x000000ffff837224 */ /* 0x000fce00078e0021 */
[----:B------:R-:W-:Y:S07]  /*6570*/  HMMA.16816.F32.BF16 R120, R8, R46, R112 ;  /* 0x0000002e0878723c */ /* 0x000fee0000041870 */
[----:B------:R-:W-:Y:S01]  /*6580*/  FFMA.FTZ R8, R151, c[0x0][0x2d0], -R13 ;  /* 0x0000b40097087a23 */ /* 0x000fe2000001080d */
[----:B------:R-:W-:Y:S01]  /*6590*/  HMMA.16816.F32.BF16 R220, R4, R20, R92 ;  /* 0x0000001404dc723c */ /* 0x000fe2000004185c */
[----:B------:R-:W-:Y:S01]  /*65a0*/  IMAD.MOV.U32 R9, RZ, RZ, R80 ;  /* 0x000000ffff097224 */ /* 0x000fe200078e0050 */
[----:B------:R-:W-:Y:S01]  /*65b0*/  MOV R151, R153 ;  /* 0x0000009900977202 */ /* 0x000fe20000000f00 */
[----:B------:R-:W-:Y:S01]  /*65c0*/  IMAD.MOV.U32 R112, RZ, RZ, R63 ;  /* 0x000000ffff707224 */ /* 0x000fe200078e003f */
[----:B------:R-:W-:Y:S01]  /*65d0*/  MOV R114, R148 ;  /* 0x0000009400727202 */ /* 0x000fe20000000f00 */
[----:B------:R-:W-:-:S02]  /*65e0*/  IMAD.MOV.U32 R80, RZ, RZ, R62 ;  /* 0x000000ffff507224 */ /* 0x000fc400078e003e */
[----:B------:R-:W-:Y:S01]  /*65f0*/  IMAD.MOV.U32 R92, RZ, RZ, R83 ;  /* 0x000000ffff5c7224 */ /* 0x000fe200078e0053 */
[----:B------:R-:W-:Y:S01]  /*6600*/  MOV R93, R82 ;  /* 0x00000052005d7202 */ /* 0x000fe20000000f00 */
[----:B------:R1:W-:Y:S01]  /*6610*/  MUFU.EX2 R83, R8 ;  /* 0x0000000800537308 */ /* 0x0003e20000000800 */
[----:B------:R-:W-:Y:S01]  /*6620*/  IMAD.MOV.U32 R82, RZ, RZ, R60 ;  /* 0x000000ffff527224 */ /* 0x000fe200078e003c */
[----:B------:R-:W-:Y:S01]  /*6630*/  HMMA.16816.F32.BF16 R56, R4, R40, R56 ;  /* 0x000000280438723c */ /* 0x000fe20000041838 */
[----:B------:R-:W-:Y:S01]  /*6640*/  IMAD.MOV.U32 R94, RZ, RZ, R81 ;  /* 0x000000ffff5e7224 */ /* 0x000fe200078e0051 */
[----:B------:R-:W-:Y:S01]  /*6650*/  MOV R81, R61 ;  /* 0x0000003d00517202 */ /* 0x000fe20000000f00 */
[----:B------:R-:W-:-:S05]  /*6660*/  IMAD.MOV.U32 R115, RZ, RZ, R130 ;  /* 0x000000ffff737224 */ /* 0x000fca00078e0082 */
[----:B------:R-:W-:Y:S01]  /*6670*/  HMMA.16816.F32.BF16 R88, R4, R30, R88 ;  /* 0x0000001e0458723c */ /* 0x000fe20000041858 */
[----:B-1----:R-:W-:-:S07]  /*6680*/  FFMA.FTZ R8, R152, c[0x0][0x2d0], -R13 ;  /* 0x0000b40098087a23 */ /* 0x002fce000001080d */
[C---:B------:R-:W-:Y:S01]  /*6690*/  HMMA.16816.F32.BF16 R32, R4.reuse, R34, R116 ;  /* 0x000000220420723c */ /* 0x040fe20000041874 */
[----:B------:R-:W-:Y:S01]  /*66a0*/  LDSM.16.MT88.4 R152, [R225+0x1100] ;  /* 0x00110000e198783b */ /* 0x000fe20000004200 */
[----:B------:R1:W2:Y:S06]  /*66b0*/  MUFU.EX2 R10, R8 ;  /* 0x00000008000a7308 */ /* 0x0002ac0000000800 */
[----:B------:R-:W-:Y:S01]  /*66c0*/  MOV R37, R58 ;  /* 0x0000003a00257202 */ /* 0x000fe20000000f00 */
[----:B------:R-:W-:Y:S01]  /*66d0*/  IMAD.MOV.U32 R36, RZ, RZ, R59 ;  /* 0x000000ffff247224 */ /* 0x000fe200078e003b */
[----:B------:R-:W-:Y:S01]  /*66e0*/  HMMA.16816.F32.BF16 R20, R4, R22, R100 ;  /* 0x000000160414723c */ /* 0x000fe20000041864 */
[----:B------:R-:W-:Y:S01]  /*66f0*/  IMAD.MOV.U32 R40, RZ, RZ, R57 ;  /* 0x000000ffff287224 */ /* 0x000fe200078e0039 */
[----:B------:R-:W-:Y:S01]  /*6700*/  MOV R117, R37 ;  /* 0x0000002500757202 */ /* 0x000fe20000000f00 */
[----:B------:R-:W-:Y:S01]  /*6710*/  IMAD.MOV.U32 R118, RZ, RZ, R36 ;  /* 0x000000ffff767224 */ /* 0x000fe200078e0024 */
[----:B------:R-:W-:Y:S01]  /*6720*/  MOV R59, R92 ;  /* 0x0000005c003b7202 */ /* 0x000fe20000000f00 */
[----:B------:R-:W-:-:S02]  /*6730*/  IMAD.MOV.U32 R57, RZ, RZ, R94 ;  /* 0x000000ffff397224 */ /* 0x000fc400078e005e */
[----:B------:R-:W-:Y:S01]  /*6740*/  IMAD.MOV.U32 R100, RZ, RZ, R160 ;  /* 0x000000ffff647224 */ /* 0x000fe200078e00a0 */
[C---:B------:R-:W-:Y:S01]  /*6750*/  HMMA.16816.F32.BF16 R36, R4.reuse, R38, R76 ;  /* 0x000000260424723c */ /* 0x040fe2000004184c */
[----:B-1----:R-:W-:Y:S01]  /*6760*/  FFMA.FTZ R8, R207, c[0x0][0x2d0], -R13 ;  /* 0x0000b400cf087a23 */ /* 0x002fe2000001080d */
[----:B------:R-:W-:Y:S01]  /*6770*/  LDSM.16.MT88.4 R76, [R225+0x2900] ;  /* 0x00290000e14c783b */ /* 0x000fe20000004200 */
[----:B------:R-:W-:Y:S01]  /*6780*/  IMAD.MOV.U32 R160, RZ, RZ, R187 ;  /* 0x000000ffffa07224 */ /* 0x000fe200078e00bb */
[----:B--2---:R-:W-:Y:S01]  /*6790*/  F2FP.BF16.PACK_AB R128, R10, R83 ;  /* 0x000000530a80723e */ /* 0x004fe200000010ff */
[----:B------:R1:W2:Y:S01]  /*67a0*/  MUFU.EX2 R60, R8 ;  /* 0x00000008003c7308 */ /* 0x0002a20000000800 */
[----:B------:R-:W-:Y:S02]  /*67b0*/  IMAD.MOV.U32 R58, RZ, RZ, R93 ;  /* 0x000000ffff3a7224 */ /* 0x000fe400078e005d */
[----:B------:R-:W-:Y:S01]  /*67c0*/  HMMA.16816.F32.BF16 R104, R4, R24, R104 ;  /* 0x000000180468723c */ /* 0x000fe20000041868 */
[----:B------:R-:W-:Y:S01]  /*67d0*/  LDSM.16.MT88.4 R92, [R226+0x2900] ;  /* 0x00290000e25c783b */ /* 0x000fe20000004200 */
[----:B------:R-:W-:-:S02]  /*67e0*/  IMAD.MOV.U32 R116, RZ, RZ, R40 ;  /* 0x000000ffff747224 */ /* 0x000fc400078e0028 */
[----:B------:R-:W-:Y:S02]  /*67f0*/  IMAD.MOV.U32 R103, RZ, RZ, R118 ;  /* 0x000000ffff677224 */ /* 0x000fe400078e0076 */
[----:B------:R-:W-:Y:S01]  /*6800*/  IMAD.MOV.U32 R102, RZ, RZ, R117 ;  /* 0x000000ffff667224 */ /* 0x000fe200078e0075 */
[----:B------:R-:W-:Y:S01]  /*6810*/  MOV R101, R116 ;  /* 0x0000007400657202 */ /* 0x000fe20000000f00 */
[C---:B------:R-:W-:Y:S01]  /*6820*/  HMMA.16816.F32.BF16 R24, R4.reuse, R26, R108 ;  /* 0x0000001a0418723c */ /* 0x040fe2000004186c */
[----:B------:R-:W-:Y:S01]  /*6830*/  LDSM.16.MT88.4 R108, [R228+0x2900] ;  /* 0x00290000e46c783b */ /* 0x000fe20000004200 */
[----:B-1----:R-:W-:Y:S01]  /*6840*/  FFMA.FTZ R8, R191, c[0x0][0x2d0], -R13 ;  /* 0x0000b400bf087a23 */ /* 0x002fe2000001080d */
[----:B--2---:R-:W-:Y:S01]  /*6850*/  MOV R31, R60 ;  /* 0x0000003c001f7202 */ /* 0x004fe20000000f00 */
[----:B------:R-:W-:Y:S01]  /*6860*/  IMAD.MOV.U32 R13, RZ, RZ, R56 ;  /* 0x000000ffff0d7224 */ /* 0x000fe200078e0038 */
[----:B------:R-:W-:Y:S01]  /*6870*/  MOV R191, R162 ;  /* 0x000000a200bf7202 */ /* 0x000fe20000000f00 */
[----:B------:R1:W-:Y:S01]  /*6880*/  MUFU.EX2 R16, R8 ;  /* 0x0000000800107308 */ /* 0x0003e20000000800 */
[----:B------:R-:W2:Y:S01]  /*6890*/  LDSM.16.MT88.4 R60, [R227+0x1100] ;  /* 0x00110000e33c783b */ /* 0x000ea20000004200 */
[----:B------:R-:W-:Y:S01]  /*68a0*/  MOV R162, R185 ;  /* 0x000000b900a27202 */ /* 0x000fe20000000f00 */
[----:B------:R-:W-:Y:S01]  /*68b0*/  IMAD.MOV.U32 R56, RZ, RZ, R9 ;  /* 0x000000ffff387224 */ /* 0x000fe200078e0009 */
[----:B------:R-:W-:Y:S01]  /*68c0*/  MOV R9, R171 ;  /* 0x000000ab00097202 */ /* 0x000fe20000000f00 */
[----:B------:R-:W-:Y:S01]  /*68d0*/  HMMA.16816.F32.BF16 R68, R4, R28, R68 ;  /* 0x0000001c0444723c */ /* 0x000fe20000041844 */
[----:B------:R-:W-:-:S07]  /*68e0*/  IMAD.MOV.U32 R119, RZ, RZ, R13 ;  /* 0x000000ffff777224 */ /* 0x000fce00078e000d */
[C---:B------:R-:W-:Y:S01]  /*68f0*/  HMMA.16816.F32.BF16 R48, R4.reuse, R44, R48 ;  /* 0x0000002c0430723c */ /* 0x040fe20000041830 */
[----:B-1----:R-:W-:Y:S02]  /*6900*/  FFMA.FTZ R8, R190, c[0x0][0x2d0], -R12 ;  /* 0x0000b400be087a23 */ /* 0x002fe4000001080c */
[----:B------:R-:W-:Y:S02]  /*6910*/  IMAD.MOV.U32 R190, RZ, RZ, R163 ;  /* 0x000000ffffbe7224 */ /* 0x000fe400078e00a3 */
[----:B------:R1:W-:Y:S01]  /*6920*/  MUFU.EX2 R207, R8 ;  /* 0x0000000800cf7308 */ /* 0x0003e20000000800 */
[----:B------:R-:W-:Y:S02]  /*6930*/  IMAD.MOV.U32 R163, RZ, RZ, R184 ;  /* 0x000000ffffa37224 */ /* 0x000fe400078e00b8 */
[----:B------:R-:W-:Y:S08]  /*6940*/  HMMA.16816.F32.BF16 R44, R4, R46, R52 ;  /* 0x0000002e042c723c */ /* 0x000ff00000041834 */
[----:B------:R-:W-:Y:S01]  /*6950*/  MOV R11, R71 ;  /* 0x00000047000b7202 */ /* 0x000fe20000000f00 */
[----:B------:R-:W-:Y:S01]  /*6960*/  IMAD.MOV.U32 R71, RZ, RZ, R131 ;  /* 0x000000ffff477224 */ /* 0x000fe200078e0083 */
[----:B------:R-:W-:Y:S01]  /*6970*/  MOV R177, R68 ;  /* 0x0000004400b17202 */ /* 0x000fe20000000f00 */
[----:B------:R-:W-:Y:S01]  /*6980*/  IMAD.MOV.U32 R176, RZ, RZ, R69 ;  /* 0x000000ffffb07224 */ /* 0x000fe200078e0045 */
[----:B------:R-:W-:Y:S01]  /*6990*/  MOV R68, R151 ;  /* 0x0000009700447202 */ /* 0x000fe20000000f00 */
[----:B------:R-:W-:-:S02]  /*69a0*/  IMAD.MOV.U32 R113, RZ, RZ, R70 ;  /* 0x000000ffff717224 */ /* 0x000fc400078e0046 */
[----:B-1----:R-:W-:Y:S01]  /*69b0*/  FFMA.FTZ R8, R189, c[0x0][0x2d0], -R12 ;  /* 0x0000b400bd087a23 */ /* 0x002fe2000001080c */
[----:B------:R-:W-:Y:S01]  /*69c0*/  MOV R189, R168 ;  /* 0x000000a800bd7202 */ /* 0x000fe20000000f00 */
[----:B------:R-:W-:Y:S02]  /*69d0*/  IMAD.MOV.U32 R69, RZ, RZ, R150 ;  /* 0x000000ffff457224 */ /* 0x000fe400078e0096 */
[----:B------:R1:W3:Y:S01]  /*69e0*/  MUFU.EX2 R41, R8 ;  /* 0x0000000800297308 */ /* 0x0002e20000000800 */
[----:B------:R-:W-:Y:S01]  /*69f0*/  IMAD.MOV.U32 R70, RZ, RZ, R149 ;  /* 0x000000ffff467224 */ /* 0x000fe200078e0095 */
[----:B------:R-:W-:Y:S01]  /*6a00*/  MOV R118, R189 ;  /* 0x000000bd00767202 */ /* 0x000fe20000000f00 */
[----:B------:R-:W-:Y:S02]  /*6a10*/  IMAD.MOV.U32 R189, RZ, RZ, R176 ;  /* 0x000000ffffbd7224 */ /* 0x000fe400078e00b0 */
[----:B-1----:R-:W-:Y:S02]  /*6a20*/  FFMA.FTZ R8, R188, c[0x0][0x2d0], -R12 ;  /* 0x0000b400bc087a23 */ /* 0x002fe4000001080c */
[----:B------:R-:W-:-:S02]  /*6a30*/  IMAD.MOV.U32 R188, RZ, RZ, R169 ;  /* 0x000000ffffbc7224 */ /* 0x000fc400078e00a9 */
[----:B------:R1:W4:Y:S01]  /*6a40*/  MUFU.EX2 R14, R8 ;  /* 0x00000008000e7308 */ /* 0x0003220000000800 */
[----:B---3--:R-:W-:Y:S02]  /*6a50*/  IMAD.MOV.U32 R30, RZ, RZ, R41 ;  /* 0x000000ffff1e7224 */ /* 0x008fe400078e0029 */
[----:B------:R-:W-:Y:S01]  /*6a60*/  HMMA.16816.F32.BF16 R40, R4, R42, R72 ;  /* 0x0000002a0428723c */ /* 0x000fe20000041848 */
[----:B------:R-:W-:Y:S01]  /*6a70*/  IMAD.MOV.U32 R117, RZ, RZ, R188 ;  /* 0x000000ffff757224 */ /* 0x000fe200078e00bc */
[----:B------:R-:W-:Y:S02]  /*6a80*/  MOV R188, R177 ;  /* 0x000000b100bc7202 */ /* 0x000fe40000000f00 */
[----:B------:R-:W-:-:S03]  /*6a90*/  F2FP.BF16.PACK_AB R129, R30, R207 ;  /* 0x000000cf1e81723e */ /* 0x000fc600000010ff */
[----:B------:R-:W-:Y:S01]  /*6aa0*/  MOV R72, R188 ;  /* 0x000000bc00487202 */ /* 0x000fe20000000f00 */
[----:B------:R-:W-:Y:S02]  /*6ab0*/  IMAD.MOV.U32 R73, RZ, RZ, R189 ;  /* 0x000000ffff497224 */ /* 0x000fe400078e00bd */
[----:B-1----:R-:W-:Y:S02]  /*6ac0*/  FFMA.FTZ R8, R139, c[0x0][0x2d0], -R12 ;  /* 0x0000b4008b087a23 */ /* 0x002fe4000001080c */
[----:B------:R-:W-:Y:S02]  /*6ad0*/  IMAD.MOV.U32 R12, RZ, RZ, R170 ;  /* 0x000000ffff0c7224 */ /* 0x000fe400078e00aa */
[----:B------:R1:W-:Y:S01]  /*6ae0*/  MUFU.EX2 R139, R8 ;  /* 0x00000008008b7308 */ /* 0x0003e20000000800 */
[----:B------:R-:W3:Y:S01]  /*6af0*/  LDSM.16.MT88.4 R168, [R226+0x1100] ;  /* 0x00110000e2a8783b */ /* 0x000ee20000004200 */
[----:B------:R-:W-:Y:S02]  /*6b00*/  IMAD.MOV.U32 R116, RZ, RZ, R12 ;  /* 0x000000ffff747224 */ /* 0x000fe400078e000c */
[----:B------:R-:W-:Y:S01]  /*6b10*/  IMAD.MOV.U32 R12, RZ, RZ, R191 ;  /* 0x000000ffff0c7224 */ /* 0x000fe200078e00bf */
[----:B------:R-:W-:Y:S01]  /*6b20*/  MOV R191, R11 ;  /* 0x0000000b00bf7202 */ /* 0x000fe20000000f00 */
[----:B------:R-:W-:-:S04]  /*6b30*/  IMAD.MOV.U32 R11, RZ, RZ, R179 ;  /* 0x000000ffff0b7224 */ /* 0x000fc800078e00b3 */
[----:B------:R-:W-:Y:S02]  /*6b40*/  IMAD.MOV.U32 R75, RZ, RZ, R191 ;  /* 0x000000ffff4b7224 */ /* 0x000fe400078e00bf */
[----:B-1----:R-:W-:-:S04]  /*6b50*/  FFMA.FTZ R8, R134, c[0x0][0x2d0], -R2 ;  /* 0x0000b40086087a23 */ /* 0x002fc80000010802 */
[----:B------:R1:W-:Y:S02]  /*6b60*/  MUFU.EX2 R134, R8 ;  /* 0x0000000800867308 */ /* 0x0003e40000000800 */
[----:B-1----:R-:W-:-:S06]  /*6b70*/  FFMA.FTZ R8, R132, c[0x0][0x2d0], -R2 ;  /* 0x0000b40084087a23 */ /* 0x002fcc0000010802 */
[----:B------:R1:W1:Y:S02]  /*6b80*/  MUFU.EX2 R132, R8 ;  /* 0x0000000800847308 */ /* 0x0002640000000800 */
[--C-:B-1----:R-:W-:Y:S01]  /*6b90*/  FFMA.FTZ R8, R133, c[0x0][0x2d0], -R2.reuse ;  /* 0x0000b40085087a23 */ /* 0x102fe20000010802 */
[----:B------:R-:W-:Y:S01]  /*6ba0*/  MOV R133, R16 ;  /* 0x0000001000857202 */ /* 0x000fe20000000f00 */
[----:B------:R-:W-:Y:S01]  /*6bb0*/  FFMA.FTZ R2, R138, c[0x0][0x2d0], -R2 ;  /* 0x0000b4008a027a23 */ /* 0x000fe20000010802 */
[----:B------:R-:W-:Y:S01]  /*6bc0*/  HMMA.16816.F32.BF16 R16, R4, R18, R96 ;  /* 0x000000120410723c */ /* 0x000fe20000041860 */
[----:B----4-:R-:W-:Y:S02]  /*6bd0*/  IMAD.MOV.U32 R138, RZ, RZ, R14 ;  /* 0x000000ffff8a7224 */ /* 0x010fe400078e000e */
[----:B------:R1:W-:Y:S01]  /*6be0*/  MUFU.EX2 R29, R8 ;  /* 0x00000008001d7308 */ /* 0x0003e20000000800 */
[----:B------:R-:W-:Y:S01]  /*6bf0*/  F2FP.BF16.PACK_AB R130, R133, R31 ;  /* 0x0000001f8582723e */ /* 0x000fe200000010ff */
[----:B------:R-:W-:Y:S01]  /*6c00*/  LDSM.16.MT88.4 R4, [R227+0x2900] ;  /* 0x00290000e304783b */ /* 0x000fe20000004200 */
[----:B------:R-:W-:Y:S01]  /*6c10*/  F2FP.BF16.PACK_AB R124, R132, R134 ;  /* 0x00000086847c723e */ /* 0x000fe200000010ff */
[----:B------:R-:W-:Y:S01]  /*6c20*/  IMAD.MOV.U32 R99, RZ, RZ, R161 ;  /* 0x000000ffff637224 */ /* 0x000fe200078e00a1 */
[----:B------:R-:W-:Y:S01]  /*6c30*/  F2FP.BF16.PACK_AB R131, R139, R138 ;  /* 0x0000008a8b83723e */ /* 0x000fe200000010ff */
[----:B------:R-:W-:-:S02]  /*6c40*/  IMAD.MOV.U32 R161, RZ, RZ, R186 ;  /* 0x000000ffffa17224 */ /* 0x000fc400078e00ba */
[----:B------:R-:W4:Y:S01]  /*6c50*/  MUFU.EX2 R28, R2 ;  /* 0x00000002001c7308 */ /* 0x000f220000000800 */
[----:B------:R-:W3:Y:S03]  /*6c60*/  LDSM.16.MT88.4 R184, [R228+0x1100] ;  /* 0x00110000e4b8783b */ /* 0x000ee60000004200 */
[----:B--2---:R-:W-:Y:S01]  /*6c70*/  HMMA.16816.F32.BF16 R52, R128, R60, R212 ;  /* 0x0000003c8034723c */ /* 0x004fe200000418d4 */
[----:B-1----:R-:W-:Y:S01]  /*6c80*/  MOV R8, R119 ;  /* 0x0000007700087202 */ /* 0x002fe20000000f00 */
[----:B------:R-:W-:Y:S02]  /*6c90*/  IMAD.MOV.U32 R119, RZ, RZ, R190 ;  /* 0x000000ffff777224 */ /* 0x000fe400078e00be */
[----:B------:R-:W-:-:S03]  /*6ca0*/  IMAD.MOV.U32 R190, RZ, RZ, R113 ;  /* 0x000000ffffbe7224 */ /* 0x000fc600078e0071 */
[----:B------:R-:W-:Y:S01]  /*6cb0*/  MOV R214, R69 ;  /* 0x0000004500d67202 */ /* 0x000fe20000000f00 */
[----:B------:R-:W-:Y:S01]  /*6cc0*/  IMAD.MOV.U32 R113, RZ, RZ, R178 ;  /* 0x000000ffff717224 */ /* 0x000fe200078e00b2 */
[C---:B------:R-:W-:Y:S01]  /*6cd0*/  HMMA.16816.F32.BF16 R144, R128.reuse, R152, R144 ;  /* 0x000000988090723c */ /* 0x040fe20000041890 */
[----:B------:R-:W-:Y:S01]  /*6ce0*/  IMAD.MOV.U32 R215, RZ, RZ, R68 ;  /* 0x000000ffffd77224 */ /* 0x000fe200078e0044 */
[----:B----4-:R-:W-:Y:S01]  /*6cf0*/  F2FP.BF16.PACK_AB R126, R28, R29 ;  /* 0x0000001d1c7e723e */ /* 0x010fe200000010ff */
[----:B------:R-:W-:Y:S01]  /*6d00*/  FFMA.FTZ R2, R87, c[0x0][0x2d0], -R0 ;  /* 0x0000b40057027a23 */ /* 0x000fe20000010800 */
[----:B------:R-:W-:Y:S01]  /*6d10*/  MOV R74, R190 ;  /* 0x000000be004a7202 */ /* 0x000fe20000000f00 */
[----:B------:R-:W-:Y:S02]  /*6d20*/  IMAD.MOV.U32 R213, RZ, RZ, R70 ;  /* 0x000000ffffd57224 */ /* 0x000fe400078e0046 */
[----:B------:R1:W-:Y:S01]  /*6d30*/  MUFU.EX2 R14, R2 ;  /* 0x00000002000e7308 */ /* 0x0003e20000000800 */
[----:B------:R-:W-:Y:S01]  /*6d40*/  IMAD.MOV.U32 R212, RZ, RZ, R71 ;  /* 0x000000ffffd47224 */ /* 0x000fe200078e0047 */
[C---:B---3--:R-:W-:Y:S08]  /*6d50*/  HMMA.16816.F32.BF16 R160, R128.reuse, R168, R160 ;  /* 0x000000a880a0723c */ /* 0x048ff000000418a0 */
[----:B------:R-:W-:Y:S01]  /*6d60*/  HMMA.16816.F32.BF16 R68, R128, R76, R200 ;  /* 0x0000004c8044723c */ /* 0x000fe200000418c8 */
[----:B-1----:R-:W-:-:S06]  /*6d70*/  FFMA.FTZ R2, R86, c[0x0][0x2d0], -R0 ;  /* 0x0000b40056027a23 */ /* 0x002fcc0000010800 */
[----:B------:R-:W-:Y:S01]  /*6d80*/  MOV R201, R101 ;  /* 0x0000006500c97202 */ /* 0x000fe20000000f00 */
[----:B------:R-:W-:Y:S01]  /*6d90*/  IMAD.MOV.U32 R202, RZ, RZ, R102 ;  /* 0x000000ffffca7224 */ /* 0x000fe200078e0066 */
[----:B------:R-:W-:Y:S01]  /*6da0*/  MOV R203, R103 ;  /* 0x0000006700cb7202 */ /* 0x000fe20000000f00 */
[----:B------:R1:W2:Y:S01]  /*6db0*/  MUFU.EX2 R13, R2 ;  /* 0x00000002000d7308 */ /* 0x0002a20000000800 */
[----:B------:R-:W-:Y:S01]  /*6dc0*/  HMMA.16816.F32.BF16 R176, R128, R184, R244 ;  /* 0x000000b880b0723c */ /* 0x000fe200000418f4 */
[----:B------:R-:W-:Y:S02]  /*6dd0*/  IMAD.MOV.U32 R200, RZ, RZ, R8 ;  /* 0x000000ffffc87224 */ /* 0x000fe400078e0008 */
[----:B------:R-:W-:-:S04]  /*6de0*/  IMAD.MOV.U32 R8, RZ, RZ, R119 ;  /* 0x000000ffff087224 */ /* 0x000fc800078e0077 */
[----:B------:R-:W-:Y:S01]  /*6df0*/  IMAD.MOV.U32 R244, RZ, RZ, R100 ;  /* 0x000000fffff47224 */ /* 0x000fe200078e0064 */
[----:B------:R-:W-:Y:S01]  /*6e00*/  HMMA.16816.F32.BF16 R188, R128, R186, R216 ;  /* 0x000000ba80bc723c */ /* 0x000fe200000418d8 */
[----:B------:R-:W-:Y:S01]  /*6e10*/  IMAD.MOV.U32 R246, RZ, RZ, R83 ;  /* 0x000000fffff67224 */ /* 0x000fe200078e0053 */
[----:B------:R-:W-:Y:S01]  /*6e20*/  MOV R247, R10 ;  /* 0x0000000a00f77202 */ /* 0x000fe20000000f00 */
[----:B------:R-:W-:Y:S01]  /*6e30*/  IMAD.MOV.U32 R10, RZ, RZ, R113 ;  /* 0x000000ffff0a7224 */ /* 0x000fe200078e0071 */
[----:B------:R-:W-:Y:S01]  /*6e40*/  MOV R245, R99 ;  /* 0x0000006300f57202 */ /* 0x000fe20000000f00 */
[----:B-1----:R-:W-:-:S03]  /*6e50*/  FFMA.FTZ R2, R85, c[0x0][0x2d0], -R0 ;  /* 0x0000b40055027a23 */ /* 0x002fc60000010800 */
[C---:B------:R-:W-:Y:S01]  /*6e60*/  HMMA.16816.F32.BF16 R100, R128.reuse, R108, R172 ;  /* 0x0000006c8064723c */ /* 0x040fe200000418ac */
[----:B------:R-:W-:Y:S01]  /*6e70*/  FFMA.FTZ R0, R84, c[0x0][0x2d0], -R0 ;  /* 0x0000b40054007a23 */ /* 0x000fe20000010800 */
[----:B--2---:R-:W-:Y:S02]  /*6e80*/  F2FP.BF16.PACK_AB R125, R13, R14 ;  /* 0x0000000e0d7d723e */ /* 0x004fe400000010ff */
[----:B------:R-:W-:Y:S01]  /*6e90*/  MOV R219, R115 ;  /* 0x0000007300db7202 */ /* 0x000fe20000000f00 */
[----:B------:R-:W-:Y:S03]  /*6ea0*/  MUFU.EX2 R2, R2 ;  /* 0x0000000200027308 */ /* 0x000fe60000000800 */
[C---:B------:R-:W-:Y:S05]  /*6eb0*/  HMMA.16816.F32.BF16 R84, R128.reuse, R92, R192 ;  /* 0x0000005c8054723c */ /* 0x040fea00000418c0 */
[----:B------:R-:W1:Y:S02]  /*6ec0*/  MUFU.EX2 R0, R0 ;  /* 0x0000000000007308 */ /* 0x000e640000000800 */
[----:B------:R-:W-:Y:S01]  /*6ed0*/  MOV R193, R118 ;  /* 0x0000007600c17202 */ /* 0x000fe20000000f00 */
[----:B------:R-:W-:Y:S01]  /*6ee0*/  HMMA.16816.F32.BF16 R172, R128, R170, R248 ;  /* 0x000000aa80ac723c */ /* 0x000fe200000418f8 */
[----:B------:R-:W-:Y:S01]  /*6ef0*/  IMAD.MOV.U32 R194, RZ, RZ, R117 ;  /* 0x000000ffffc27224 */ /* 0x000fe200078e0075 */
[----:B------:R-:W-:-:S02]  /*6f00*/  MOV R195, R116 ;  /* 0x0000007400c37202 */ /* 0x000fc40000000f00 */
[----:B------:R-:W-:-:S03]  /*6f10*/  MOV R192, R112 ;  /* 0x0000007000c07202 */ /* 0x000fc60000000f00 */
[----:B------:R-:W-:Y:S01]  /*6f20*/  IMAD.MOV.U32 R249, RZ, RZ, R82 ;  /* 0x000000fffff97224 */ /* 0x000fe200078e0052 */
[----:B------:R-:W-:Y:S01]  /*6f30*/  MOV R250, R81 ;  /* 0x0000005100fa7202 */ /* 0x000fe20000000f00 */
[----:B------:R-:W-:Y:S01]  /*6f40*/  IMAD.MOV.U32 R251, RZ, RZ, R80 ;  /* 0x000000fffffb7224 */ /* 0x000fe200078e0050 */
[----:B------:R-:W-:Y:S01]  /*6f50*/  MOV R248, R114 ;  /* 0x0000007200f87202 */ /* 0x000fe20000000f00 */
[----:B------:R-:W-:Y:S01]  /*6f60*/  IMAD.MOV.U32 R217, RZ, RZ, R249 ;  /* 0x000000ffffd97224 */ /* 0x000fe200078e00f9 */
[----:B------:R-:W-:Y:S01]  /*6f70*/  MOV R218, R250 ;  /* 0x000000fa00da7202 */ /* 0x000fe20000000f00 */
[----:B------:R-:W-:Y:S01]  /*6f80*/  IMAD.MOV.U32 R249, RZ, RZ, R193 ;  /* 0x000000fffff97224 */ /* 0x000fe200078e00c1 */
[----:B-1----:R-:W-:Y:S01]  /*6f90*/  F2FP.BF16.PACK_AB R127, R0, R2 ;  /* 0x00000002007f723e */ /* 0x002fe200000010ff */
[----:B------:R-:W-:Y:S01]  /*6fa0*/  HMMA.16816.F32.BF16 R80, R128, R78, R196 ;  /* 0x0000004e8050723c */ /* 0x000fe200000418c4 */
[----:B------:R-:W-:Y:S01]  /*6fb0*/  MOV R216, R248 ;  /* 0x000000f800d87202 */ /* 0x000fe20000000f00 */
[----:B------:R-:W-:Y:S01]  /*6fc0*/  IMAD.MOV.U32 R193, RZ, RZ, R201 ;  /* 0x000000ffffc17224 */ /* 0x000fe200078e00c9 */
[----:B------:R-:W-:Y:S01]  /*6fd0*/  MOV R250, R194 ;  /* 0x000000c200fa7202 */ /* 0x000fe20000000f00 */
[----:B------:R-:W-:Y:S01]  /*6fe0*/  IMAD.MOV.U32 R201, RZ, RZ, R213 ;  /* 0x000000ffffc97224 */ /* 0x000fe200078e00d5 */
[----:B------:R-:W-:Y:S01]  /*6ff0*/  MOV R248, R192 ;  /* 0x000000c000f87202 */ /* 0x000fe20000000f00 */
[----:B------:R-:W-:Y:S01]  /*7000*/  IMAD.MOV.U32 R213, RZ, RZ, R245 ;  /* 0x000000ffffd57224 */ /* 0x000fe200078e00f5 */
[----:B------:R-:W-:Y:S01]  /*7010*/  MOV R192, R200 ;  /* 0x000000c800c07202 */ /* 0x000fe20000000f00 */
[----:B------:R-:W-:Y:S01]  /*7020*/  HMMA.16816.F32.BF16 R148, R124, R152, R64 ;  /* 0x000000987c94723c */ /* 0x000fe20000041840 */
[----:B------:R-:W-:Y:S01]  /*7030*/  IMAD.MOV.U32 R199, RZ, RZ, R249 ;  /* 0x000000ffffc77224 */ /* 0x000fe200078e00f9 */
[----:B------:R-:W-:-:S02]  /*7040*/  MOV R194, R202 ;  /* 0x000000ca00c27202 */ /* 0x000fc40000000f00 */
[----:B------:R-:W-:-:S04]  /*7050*/  MOV R200, R212 ;  /* 0x000000d400c87202 */ /* 0x000fc80000000f00 */
[----:B------:R-:W-:Y:S01]  /*7060*/  HMMA.16816.F32.BF16 R64, R128, R62, R208 ;  /* 0x0000003e8040723c */ /* 0x000fe200000418d0 */
[----:B------:R-:W-:Y:S01]  /*7070*/  FADD.FTZ R8, R8, R199 ;  /* 0x000000c708087221 */ /* 0x000fe20000010000 */
[----:B------:R-:W-:Y:S01]  /*7080*/  MOV R202, R214 ;  /* 0x000000d600ca7202 */ /* 0x000fe20000000f00 */
[----:B------:R-:W-:Y:S01]  /*7090*/  IMAD.MOV.U32 R249, RZ, RZ, R201 ;  /* 0x000000fffff97224 */ /* 0x000fe200078e00c9 */
[----:B------:R-:W-:-:S03]  /*70a0*/  MOV R212, R244 ;  /* 0x000000f400d47202 */ /* 0x000fc60000000f00 */
[----:B------:R-:W-:Y:S01]  /*70b0*/  IMAD.MOV.U32 R211, RZ, RZ, R219 ;  /* 0x000000ffffd37224 */ /* 0x000fe200078e00db */
[----:B------:R-:W-:Y:S01]  /*70c0*/  MOV R210, R216 ;  /* 0x000000d800d27202 */ /* 0x000fe20000000f00 */
[----:B------:R-:W-:Y:S01]  /*70d0*/  IMAD.MOV.U32 R219, RZ, RZ, R251 ;  /* 0x000000ffffdb7224 */ /* 0x000fe200078e00fb */
[----:B------:R-:W-:Y:S01]  /*70e0*/  MOV R208, R250 ;  /* 0x000000fa00d07202 */ /* 0x000fe20000000f00 */
[----:B------:R-:W-:Y:S01]  /*70f0*/  IMAD.MOV.U32 R251, RZ, RZ, R195 ;  /* 0x000000fffffb7224 */ /* 0x000fe200078e00c3 */
[----:B------:R-:W-:Y:S01]  /*7100*/  HMMA.16816.F32.BF16 R112, R128, R110, R140 ;  /* 0x0000006e8070723c */ /* 0x000fe2000004188c */
[----:B------:R-:W-:Y:S01]  /*7110*/  FADD.FTZ R8, R210, R8 ;  /* 0x00000008d2087221 */ /* 0x000fe20000010000 */
[----:B------:R-:W-:Y:S01]  /*7120*/  MOV R214, R239 ;  /* 0x000000ef00d67202 */ /* 0x000fe20000000f00 */
[----:B------:R-:W-:Y:S01]  /*7130*/  IMAD.MOV.U32 R209, RZ, RZ, R251 ;  /* 0x000000ffffd17224 */ /* 0x000fe200078e00fb */
[----:B------:R-:W-:Y:S01]  /*7140*/  MOV R216, R192 ;  /* 0x000000c000d87202 */ /* 0x000fe20000000f00 */
[----:B------:R-:W-:-:S02]  /*7150*/  FADD.FTZ R10, R10, R208 ;  /* 0x000000d00a0a7221 */ /* 0x000fc40000010000 */
[----:B------:R-:W-:Y:S01]  /*7160*/  MOV R143, R248 ;  /* 0x000000f8008f7202 */ /* 0x000fe20000000f00 */
[----:B------:R-:W-:Y:S01]  /*7170*/  IMAD.MOV.U32 R195, RZ, RZ, R203 ;  /* 0x000000ffffc37224 */ /* 0x000fe200078e00cb */
[----:B------:R-:W-:Y:S01]  /*7180*/  MOV R248, R200 ;  /* 0x000000c800f87202 */ /* 0x000fe20000000f00 */
[----:B------:R-:W-:Y:S01]  /*7190*/  IMAD.MOV.U32 R203, RZ, RZ, R215 ;  /* 0x000000ffffcb7224 */ /* 0x000fe200078e00d7 */
[----:B------:R-:W-:Y:S01]  /*71a0*/  MOV R250, R202 ;  /* 0x000000ca00fa7202 */ /* 0x000fe20000000f00 */
[----:B------:R-:W-:Y:S01]  /*71b0*/  FADD.FTZ R11, R11, R209 ;  /* 0x000000d10b0b7221 */ /* 0x000fe20000010000 */
[----:B------:R-:W-:Y:S01]  /*71c0*/  MOV R192, R212 ;  /* 0x000000d400c07202 */ /* 0x000fe20000000f00 */
[----:B------:R-:W-:Y:S01]  /*71d0*/  IMAD.MOV.U32 R215, RZ, RZ, R238 ;  /* 0x000000ffffd77224 */ /* 0x000fe200078e00ee */
[----:B------:R-:W-:Y:S01]  /*71e0*/  MOV R244, R237 ;  /* 0x000000ed00f47202 */ /* 0x000fe20000000f00 */
[----:B------:R-:W-:Y:S01]  /*71f0*/  FADD.FTZ R10, R211, R10 ;  /* 0x0000000ad30a7221 */ /* 0x000fe20000010000 */
[----:B------:R-:W-:Y:S01]  /*7200*/  HMMA.16816.F32.BF16 R116, R128, R4, R164 ;  /* 0x000000048074723c */ /* 0x000fe200000418a4 */
[----:B------:R-:W-:-:S02]  /*7210*/  FADD.FTZ R8, R249, R8 ;  /* 0x00000008f9087221 */ /* 0x000fc40000010000 */
[----:B------:R-:W-:Y:S02]  /*7220*/  IMAD.MOV.U32 R140, RZ, RZ, R217 ;  /* 0x000000ffff8c7224 */ /* 0x000fe400078e00d9 */
        /* <DEDUP_REMOVED lines=8> */
[----:B------:R-:W-:Y:S01]  /*72b0*/  FADD.FTZ R11, R248, R11 ;  /* 0x0000000bf80b7221 */ /* 0x000fe20000010000 */
[----:B------:R-:W-:Y:S01]  /*72c0*/  MOV R218, R194 ;  /* 0x000000c200da7202 */ /* 0x000fe20000000f00 */
[----:B------:R-:W-:-:S02]  /*72d0*/  IMAD.MOV.U32 R245, RZ, RZ, R236 ;  /* 0x000000fffff57224 */ /* 0x000fc400078e00ec */
[----:B------:R-:W-:Y:S01]  /*72e0*/  IMAD.MOV.U32 R193, RZ, RZ, R213 ;  /* 0x000000ffffc17224 */ /* 0x000fe200078e00d5 */
[----:B------:R-:W-:Y:S01]  /*72f0*/  MOV R202, R12 ;  /* 0x0000000c00ca7202 */ /* 0x000fe20000000f00 */
[----:B------:R-:W-:Y:S01]  /*7300*/  IMAD.MOV.U32 R195, RZ, RZ, R215 ;  /* 0x000000ffffc37224 */ /* 0x000fe200078e00d7 */
[----:B------:R-:W-:Y:S01]  /*7310*/  MOV R212, R232 ;  /* 0x000000e800d47202 */ /* 0x000fe20000000f00 */
[----:B------:R-:W-:Y:S01]  /*7320*/  FADD.FTZ R10, R250, R10 ;  /* 0x0000000afa0a7221 */ /* 0x000fe20000010000 */
[C---:B------:R-:W-:Y:S01]  /*7330*/  HMMA.16816.F32.BF16 R96, R128.reuse, R94, R180 ;  /* 0x0000005e8060723c */ /* 0x040fe200000418b4 */
[----:B------:R-:W-:Y:S01]  /*7340*/  FADD.FTZ R8, R192, R8 ;  /* 0x00000008c0087221 */ /* 0x000fe20000010000 */
[----:B------:R-:W-:Y:S01]  /*7350*/  MOV R194, R214 ;  /* 0x000000d600c27202 */ /* 0x000fe20000000f00 */
[----:B------:R-:W-:Y:S01]  /*7360*/  FADD.FTZ R11, R251, R11 ;  /* 0x0000000bfb0b7221 */ /* 0x000fe20000010000 */
[----:B------:R-:W-:Y:S01]  /*7370*/  MOV R203, R234 ;  /* 0x000000ea00cb7202 */ /* 0x000fe20000000f00 */
[----:B------:R-:W-:Y:S01]  /*7380*/  IMAD.MOV.U32 R201, RZ, RZ, R245 ;  /* 0x000000ffffc97224 */ /* 0x000fe200078e00f5 */
[----:B------:R-:W-:Y:S01]  /*7390*/  MOV R244, R224 ;  /* 0x000000e000f47202 */ /* 0x000fe20000000f00 */
[----:B------:R-:W-:Y:S01]  /*73a0*/  IMAD.MOV.U32 R12, RZ, RZ, R235 ;  /* 0x000000ffff0c7224 */ /* 0x000fe200078e00eb */
[----:B------:R-:W-:Y:S01]  /*73b0*/  HMMA.16816.F32.BF16 R128, R128, R6, R120 ;  /* 0x000000068080723c */ /* 0x000fe20000041878 */
[----:B------:R-:W-:Y:S01]  /*73c0*/  FADD.FTZ R10, R193, R10 ;  /* 0x0000000ac10a7221 */ /* 0x000fe20000010000 */
[----:B------:R1:W5:Y:S01]  /*73d0*/  LDL.LU R238, [R1+0x6c] ;  /* 0x00006c0001ee7983 */ /* 0x0003620000300800 */
[----:B------:R-:W-:-:S02]  /*73e0*/  FADD.FTZ R8, R195, R8 ;  /* 0x00000008c3087221 */ /* 0x000fc40000010000 */
[----:B------:R-:W-:Y:S01]  /*73f0*/  FADD.FTZ R9, R9, R200 ;  /* 0x000000c809097221 */ /* 0x000fe20000010000 */
[----:B------:R-:W-:Y:S01]  /*7400*/  MOV R214, R230 ;  /* 0x000000e600d67202 */ /* 0x000fe20000000f00 */
[----:B------:R-:W-:Y:S01]  /*7410*/  FADD.FTZ R11, R194, R11 ;  /* 0x0000000bc20b7221 */ /* 0x000fe20000010000 */
[C---:B------:R-:W-:Y:S01]  /*7420*/  HMMA.16816.F32.BF16 R120, R124.reuse, R4, R48 ;  /* 0x000000047c78723c */ /* 0x040fe20000041830 */
[----:B------:R-:W-:Y:S01]  /*7430*/  FADD.FTZ R10, R201, R10 ;  /* 0x0000000ac90a7221 */ /* 0x000fe20000010000 */
[----:B------:R1:W5:Y:S01]  /*7440*/  LDL.LU R237, [R1+0x68] ;  /* 0x0000680001ed7983 */ /* 0x0003620000300800 */
[----:B------:R-:W-:Y:S02]  /*7450*/  FADD.FTZ R12, R12, R8 ;  /* 0x000000080c0c7221 */ /* 0x000fe40000010000 */
[----:B------:R-:W-:Y:S01]  /*7460*/  FADD.FTZ R8, R203, R9 ;  /* 0x00000009cb087221 */ /* 0x000fe20000010000 */
[----:B------:R1:W5:Y:S01]  /*7470*/  LDL.LU R236, [R1+0x64] ;  /* 0x0000640001ec7983 */ /* 0x0003620000300800 */
[----:B------:R-:W-:Y:S01]  /*7480*/  IMAD.MOV.U32 R213, RZ, RZ, R231 ;  /* 0x000000ffffd57224 */ /* 0x000fe200078e00e7 */
[----:B------:R-:W-:Y:S01]  /*7490*/  HMMA.16816.F32.BF16 R72, R124, R76, R72 ;  /* 0x0000004c7c48723c */ /* 0x000fe20000041848 */
[----:B------:R-:W-:Y:S01]  /*74a0*/  FADD.FTZ R11, R202, R11 ;  /* 0x0000000bca0b7221 */ /* 0x000fe20000010000 */
[----:B------:R1:W5:Y:S01]  /*74b0*/  LDL.LU R235, [R1+0x60] ;  /* 0x0000600001eb7983 */ /* 0x0003620000300800 */
[----:B------:R-:W-:-:S02]  /*74c0*/  IMAD.MOV.U32 R215, RZ, RZ, R229 ;  /* 0x000000ffffd77224 */ /* 0x000fc400078e00e5 */
[----:B------:R-:W-:Y:S01]  /*74d0*/  FADD.FTZ R5, R212, R10 ;  /* 0x0000000ad4057221 */ /* 0x000fe20000010000 */
[----:B------:R1:W5:Y:S01]  /*74e0*/  LDL.LU R234, [R1+0x5c] ;  /* 0x00005c0001ea7983 */ /* 0x0003620000300800 */
[----:B------:R-:W-:Y:S01]  /*74f0*/  FADD.FTZ R8, R214, R8 ;  /* 0x00000008d6087221 */ /* 0x000fe20000010000 */
[C---:B------:R-:W-:Y:S01]  /*7500*/  HMMA.16816.F32.BF16 R164, R124.reuse, R168, R104 ;  /* 0x000000a87ca4723c */ /* 0x040fe20000041868 */
[----:B------:R-:W-:Y:S02]  /*7510*/  IMAD.MOV.U32 R245, RZ, RZ, R233 ;  /* 0x000000fffff57224 */ /* 0x000fe400078e00e9 */
[----:B------:R-:W-:Y:S01]  /*7520*/  FADD.FTZ R4, R213, R11 ;  /* 0x0000000bd5047221 */ /* 0x000fe20000010000 */
[----:B------:R1:W5:Y:S01]  /*7530*/  LDL.LU R233, [R1+0x58] ;  /* 0x0000580001e97983 */ /* 0x0003620000300800 */
[----:B------:R-:W-:Y:S02]  /*7540*/  FADD.FTZ R10, R215, R12 ;  /* 0x0000000cd70a7221 */ /* 0x000fe40000010000 */
[----:B------:R-:W-:Y:S01]  /*7550*/  FADD.FTZ R9, R244, R5 ;  /* 0x00000005f4097221 */ /* 0x000fe20000010000 */
[----:B------:R-:W-:Y:S01]  /*7560*/  HMMA.16816.F32.BF16 R76, R124, R78, R88 ;  /* 0x0000004e7c4c723c */ /* 0x000fe20000041858 */
[----:B------:R-:W-:Y:S01]  /*7570*/  FADD.FTZ R5, R15, R8 ;  /* 0x000000080f057221 */ /* 0x000fe20000010000 */
[----:B------:R1:W5:Y:S01]  /*7580*/  LDL.LU R232, [R1+0x54] ;  /* 0x0000540001e87983 */ /* 0x0003620000300800 */
[----:B------:R-:W-:-:S02]  /*7590*/  FADD.FTZ R11, R245, R4 ;  /* 0x00000004f50b7221 */ /* 0x000fc40000010000 */
[----:B------:R-:W-:Y:S01]  /*75a0*/  FADD.FTZ R4, R246, R10 ;  /* 0x0000000af6047221 */ /* 0x000fe20000010000 */
[----:B------:R1:W5:Y:S01]  /*75b0*/  LDL.LU R231, [R1+0x50] ;  /* 0x0000500001e77983 */ /* 0x0003620000300800 */
[----:B------:R-:W-:Y:S01]  /*75c0*/  FADD.FTZ R5, R206, R5 ;  /* 0x00000005ce057221 */ /* 0x000fe20000010000 */
[C---:B------:R-:W-:Y:S08]  /*75d0*/  HMMA.16816.F32.BF16 R180, R124.reuse, R184, R220 ;  /* 0x000000b87cb4723c */ /* 0x040ff000000418dc */
[C---:B------:R-:W-:Y:S08]  /*75e0*/  HMMA.16816.F32.BF16 R56, R124.reuse, R60, R56 ;  /* 0x0000003c7c38723c */ /* 0x040ff00000041838 */
[C---:B------:R-:W-:Y:S08]  /*75f0*/  HMMA.16816.F32.BF16 R88, R124.reuse, R92, R140 ;  /* 0x0000005c7c58723c */ /* 0x040ff0000004188c */
[C---:B------:R-:W-:Y:S08]  /*7600*/  HMMA.16816.F32.BF16 R104, R124.reuse, R108, R216 ;  /* 0x0000006c7c68723c */ /* 0x040ff000000418d8 */
[C---:B------:R-:W-:Y:S08]  /*7610*/  HMMA.16816.F32.BF16 R152, R124.reuse, R154, R32 ;  /* 0x0000009a7c98723c */ /* 0x040ff00000041820 */
[C---:B------:R-:W-:Y:S01]  /*7620*/  HMMA.16816.F32.BF16 R168, R124.reuse, R170, R24 ;  /* 0x000000aa7ca8723c */ /* 0x040fe20000041818 */
[----:B------:R-:W-:Y:S01]  /*7630*/  FADD.FTZ R8, R134, R11 ;  /* 0x0000000b86087221 */ /* 0x000fe20000010000 */
[----:B------:R1:W5:Y:S04]  /*7640*/  LDL.LU R230, [R1+0x4c] ;  /* 0x00004c0001e67983 */ /* 0x0003680000300800 */
[----:B------:R1:W5:Y:S02]  /*7650*/  LDL.LU R229, [R1+0x48] ;  /* 0x0000480001e57983 */ /* 0x0003640000300800 */
[C---:B------:R-:W-:Y:S02]  /*7660*/  HMMA.16816.F32.BF16 R184, R124.reuse, R186, R20 ;  /* 0x000000ba7cb8723c */ /* 0x040fe40000041814 */
[----:B------:R1:W5:Y:S06]  /*7670*/  LDL.LU R224, [R1+0x44] ;  /* 0x0000440001e07983 */ /* 0x00036c0000300800 */
[C---:B------:R-:W-:Y:S08]  /*7680*/  HMMA.16816.F32.BF16 R60, R124.reuse, R62, R16 ;  /* 0x0000003e7c3c723c */ /* 0x040ff00000041810 */
[C---:B------:R-:W-:Y:S08]  /*7690*/  HMMA.16816.F32.BF16 R92, R124.reuse, R94, R36 ;  /* 0x0000005e7c5c723c */ /* 0x040ff00000041824 */
[C---:B------:R-:W-:Y:S08]  /*76a0*/  HMMA.16816.F32.BF16 R108, R124.reuse, R110, R40 ;  /* 0x0000006e7c6c723c */ /* 0x040ff00000041828 */
[----:B------:R-:W-:Y:S07]  /*76b0*/  HMMA.16816.F32.BF16 R124, R124, R6, R44 ;  /* 0x000000067c7c723c */ /* 0x000fee000004182c */
[----:B------:R-:W-:-:S02]  /*76c0*/  FADD.FTZ R7, R247, R4 ;  /* 0x00000004f7077221 */ /* 0x000fc40000010000 */
[----:B------:R-:W-:-:S04]  /*76d0*/  FADD.FTZ R4, R205, R5 ;  /* 0x00000005cd047221 */ /* 0x000fc80000010000 */
        /* <DEDUP_REMOVED lines=13> */
[----:B------:R-:W-:Y:S01]  /*77b0*/  FADD.FTZ R2, R28, R6 ;  /* 0x000000061c027221 */ /* 0x000fe20000010000 */
[----:B------:R1:W-:Y:S01]  /*77c0*/  STL [R1+0x20], R7 ;  /* 0x0000200701007387 */ /* 0x0003e20000100800 */
[----:B------:R-:W-:-:S03]  /*77d0*/  UIMAD.WIDE.U32 UR28, UR26, UR4, URZ ;  /* 0x000000041a1c72a5 */ /* 0x000fc6000f8e003f */
[----:B------:R1:W-:Y:S04]  /*77e0*/  STL [R1+0x24], R5 ;  /* 0x0000240501007387 */ /* 0x0003e80000100800 */
[----:B------:R1:W-:Y:S04]  /*77f0*/  STL [R1+0x2c], R0 ;  /* 0x00002c0001007387 */ /* 0x0003e80000100800 */
[----:B------:R1:W-:Y:S01]  /*7800*/  STL [R1+0x28], R2 ;  /* 0x0000280201007387 */ /* 0x0003e20000100800 */
[----:B------:R-:W-:Y:S01]  /*7810*/  PLOP3.LUT P0, PT, PT, PT, UP6, 0x40, 0x0 ;  /* 0x000000000000781c */ /* 0x000fe20003f0e868 */
[----:B------:R-:W-:-:S02]  /*7820*/  @UP5 UMOV UR27, UR29 ;  /* 0x0000001d001b5c82 */ /* 0x000fc40008000000 */
[----:B------:R-:W-:-:S04]  /*7830*/  @UP5 USHF.R.U32.HI UR26, URZ, UR5, UR27 ;  /* 0x000000053f1a5299 */ /* 0x000fc8000801161b */
[----:B------:R-:W-:-:S03]  /*7840*/  UIADD3 UR4, UR25, UR26, URZ ;  /* 0x0000001a19047290 */ /* 0x000fc6000fffe03f */
[----:B------:R-:W-:Y:S02]  /*7850*/  ULDC UR25, c[0x0][0x328] ;  /* 0x0000ca0000197ab9 */ /* 0x000fe40000000800 */
[----:B------:R-:W-:Y:S02]  /*7860*/  UIADD3 UR24, UR24, -0x2, URZ ;  /* 0xfffffffe18187890 */ /* 0x000fe4000fffe03f */
[----:B------:R-:W-:Y:S01]  /*7870*/  UIADD3 UR25, UR4, UR25, URZ ;  /* 0x0000001904197290 */ /* 0x000fe2000fffe03f */
[----:B------:R-:W-:Y:S05]  /*7880*/  @P0 BRA `(.L_x_607) ;  /* 0x0000018000000947 */ /* 0x000fea0003800000 */
        /* <DEDUP_REMOVED lines=8> */
[----:B------:R-:W-:-:S07]  /*7910*/  UIMAD.WIDE.U32 UR28, UR26, UR4, URZ ;  /* 0x000000041a1c72a5 */ /* 0x000fce000f8e003f */
[----:B------:R-:W-:Y:S02]  /*7920*/  @UP0 UMOV UR27, UR29 ;  /* 0x0000001d001b0c82 */ /* 0x000fe40008000000 */
[----:B------:R-:W-:-:S04]  /*7930*/  @UP0 USHF.R.U32.HI UR26, URZ, UR5, UR27 ;  /* 0x000000053f1a0299 */ /* 0x000fc8000801161b */
[----:B------:R-:W-:Y:S01]  /*7940*/  ULOP3.LUT UR26, URZ, UR26, URZ, 0x33, !UPT ;  /* 0x0000001a3f1a7292 */ /* 0x000fe2000f8e333f */
[----:B------:R-:W-:Y:S05]  /*7950*/  BRA `(.L_x_609) ;  /* 0x0000007000007947 */ /* 0x000fea0003800000 */
.L_x_608:
[----:B------:R-:W-:Y:S02]  /*7960*/  UMOV UR5, 0x1 ;  /* 0x0000000100057882 */ /* 0x000fe40000000000 */
[----:B------:R-:W-:Y:S02]  /*7970*/  ULDC UR4, c[0x0][0x32c] ;  /* 0x0000cb0000047ab9 */ /* 0x000fe40000000800 */
[----:B------:R-:W-:-:S03]  /*7980*/  UISETP.NE.AND UP0, UPT, UR5, UR4, UPT ;  /* 0x000000040500728c */ /* 0x000fc6000bf05270 */
[----:B------:R-:W-:Y:S02]  /*7990*/  ULDC.64 UR4, c[0x0][0x330] ;  /* 0x0000cc0000047ab9 */ /* 0x000fe40000000a00 */
[----:B------:R-:W-:-:S07]  /*79a0*/  UIMAD.WIDE.U32 UR28, UR26, UR4, URZ ;  /* 0x000000041a1c72a5 */ /* 0x000fce000f8e003f */
[----:B------:R-:W-:Y:S02]  /*79b0*/  @UP0 UMOV UR27, UR29 ;  /* 0x0000001d001b0c82 */ /* 0x000fe40008000000 */
[----:B------:R-:W-:Y:S02]  /*79c0*/  @UP0 USHF.R.U32.HI UR26, URZ, UR5, UR27 ;  /* 0x000000053f1a0299 */ /* 0x000fe4000801161b */
.L_x_609:
[----:B------:R-:W-:Y:S02]  /*79d0*/  ULDC UR4, c[0x0][0x32c] ;  /* 0x0000cb0000047ab9 */ /* 0x000fe40000000800 */
[----:B------:R-:W-:-:S04]  /*79e0*/  UIMAD UR4, UR26, UR4, UR4 ;  /* 0x000000041a0472a4 */ /* 0x000fc8000f8e0204 */
[----:B------:R-:W-:-:S04]  /*79f0*/  UISETP.LT.AND UP0, UPT, UR25, UR4, UPT ;  /* 0x000000041900728c */ /* 0x000fc8000bf01270 */
[----:B------:R-:W-:-:S04]  /*7a00*/  USEL UR25, UR25, UR4, UP0 ;  /* 0x0000000419197287 */ /* 0x000fc80008000000 */
.L_x_607:
[----:B------:R-:W-:-:S04]  /*7a10*/  UIMAD.WIDE UR4, UR25, 0x2aaaaaab, URZ ;  /* 0x2aaaaaab190478a5 */ /* 0x000fc8000f8e023f */
[----:B------:R-:W-:-:S04]  /*7a20*/  USHF.R.U32.HI UR4, URZ, 0x1f, UR5 ;  /* 0x0000001f3f047899 */ /* 0x000fc80008011605 */
[----:B------:R-:W-:-:S04]  /*7a30*/  ULEA.HI.SX32 UR4, UR5, UR4, 0x1d ;  /* 0x0000000405047291 */ /* 0x000fc8000f8fea3f */
[----:B------:R-:W-:-:S04]  /*7a40*/  UISETP.LT.AND UP0, UPT, UR8, UR4, UPT ;  /* 0x000000040800728c */ /* 0x000fc8000bf01270 */
[----:B------:R-:W-:-:S04]  /*7a50*/  USEL UR5, UR8, UR4, !UP0 ;  /* 0x0000000408057287 */ /* 0x000fc8000c000000 */
[----:B------:R-:W-:-:S06]  /*7a60*/  UISETP.GE.AND UP0, UPT, UR24, UR5, UPT ;  /* 0x000000051800728c */ /* 0x000fcc000bf06270 */
[----:B------:R-:W-:-:S13]  /*7a70*/  PLOP3.LUT P0, PT, PT, PT, UP0, 0x80, 0x0 ;  /* 0x000000000000781c */ /* 0x000fda0003f0f008 */
[----:B------:R-:W-:Y:S05]  /*7a80*/  @!P0 BRA `(.L_x_610) ;  /* 0x0000538000008947 */ /* 0x000fea0003800000 */
[----:B------:R-:W2:Y:S04]  /*7a90*/  LDL R4, [R1+0xc] ;  /* 0x00000c0001047983 */ /* 0x000ea80000100800 */
[----:B-1----:R-:W3:Y:S04]  /*7aa0*/  LDL R2, [R1+0x3c] ;  /* 0x00003c0001027983 */ /* 0x002ee80000100800 */
[----:B------:R-:W3:Y:S04]  /*7ab0*/  LDL R0, [R1+0x34] ;  /* 0x0000340001007983 */ /* 0x000ee80000100800 */
[----:B------:R-:W4:Y:S01]  /*7ac0*/  LDL.LU R5, [R1+0x40] ;  /* 0x0000400001057983 */ /* 0x000f220000300800 */
[----:B------:R-:W-:Y:S01]  /*7ad0*/  MOV R139, R3 ;  /* 0x00000003008b7202 */ /* 0x000fe20000000f00 */
[----:B------:R-:W-:-:S02]  /*7ae0*/  IMAD.MOV.U32 R134, RZ, RZ, R136 ;  /* 0x000000ffff867224 */ /* 0x000fc400078e0088 */
[----:B------:R-:W-:Y:S02]  /*7af0*/  IMAD.MOV.U32 R132, RZ, RZ, R137 ;  /* 0x000000ffff847224 */ /* 0x000fe400078e0089 */
[----:B------:R-:W-:Y:S01]  /*7b00*/  IMAD.MOV.U32 R138, RZ, RZ, R135 ;  /* 0x000000ffff8a7224 */ /* 0x000fe200078e0087 */
[----:B--2---:R-:W-:Y:S02]  /*7b10*/  SHF.L.U32 R3, R4, 0x1, RZ ;  /* 0x0000000104037819 */ /* 0x004fe400000006ff */
[C---:B---3--:R-:W-:Y:S01]  /*7b20*/  SHF.L.U64.HI R2, R0.reuse, 0x1, R2 ;  /* 0x0000000100027819 */ /* 0x048fe20000010202 */
[----:B------:R-:W-:Y:S01]  /*7b30*/  IMAD.SHL.U32 R0, R0, 0x2, RZ ;  /* 0x0000000200007824 */ /* 0x000fe200078e00ff */
[----:B----4-:R-:W-:-:S05]  /*7b40*/  SHF.L.U64.HI R5, R4, 0x1, R5 ;  /* 0x0000000104057819 */ /* 0x010fca0000010205 */
[----:B------:R1:W-:Y:S04]  /*7b50*/  STL [R1+0x8], R5 ;  /* 0x0000080501007387 */ /* 0x0003e80000100800 */
[----:B------:R1:W-:Y:S04]  /*7b60*/  STL [R1+0x18], R3 ;  /* 0x0000180301007387 */ /* 0x0003e80000100800 */
[----:B------:R1:W-:Y:S04]  /*7b70*/  STL [R1+0x4], R2 ;  /* 0x0000040201007387 */ /* 0x0003e80000100800 */
[----:B------:R1:W-:Y:S02]  /*7b80*/  STL [R1], R0 ;  /* 0x0000000001007387 */ /* 0x0003e40000100800 */
.L_x_629:
[----:B-----5:R2:W5:Y:S01]  /*7b90*/  LDL R247, [R1+0x18] ;  /* 0x0000180001f77983 */ /* 0x0205620000100800 */
[----:B------:R-:W-:Y:S04]  /*7ba0*/  DEPBAR.LE SB0, 0x0 ;  /* 0x000080000000791a */ /* 0x000fe80000000000 */
[----:B------:R-:W-:Y:S01]  /*7bb0*/  BAR.SYNC.DEFER_BLOCKING 0x0 ;  /* 0x0000000000007b1d */ /* 0x000fe20000010000 */
[----:B------:R-:W-:Y:S01]  /*7bc0*/  UISETP.GT.AND UP0, UPT, UR8, UR24, UPT ;  /* 0x000000180800728c */ /* 0x000fe2000bf04270 */
[----:B------:R-:W-:Y:S04]  /*7bd0*/  SEL R244, RZ, 0x10, P5 ;  /* 0x00000010fff47807 */ /* 0x000fe80002800000 */
[----:B------:R2:W5:Y:S01]  /*7be0*/  LDL R246, [R1] ;  /* 0x0000000001f67983 */ /* 0x0005620000100800 */
[----:B------:R-:W-:Y:S03]  /*7bf0*/  PLOP3.LUT P0, PT, PT, PT, UP0, 0x80, 0x0 ;  /* 0x000000000000781c */ /* 0x000fe60003f0f008 */
[----:B------:R2:W5:Y:S04]  /*7c00*/  LDL R245, [R1+0x8] ;  /* 0x0000080001f57983 */ /* 0x0005680000100800 */
[----:B------:R2:W5:Y:S04]  /*7c10*/  LDL R223, [R1+0x4] ;  /* 0x0000040001df7983 */ /* 0x0005680000100800 */
[----:B------:R2:W3:Y:S04]  /*7c20*/  LDSM.16.M88.4 R48, [R231+0x6100] ;  /* 0x00610000e730783b */ /* 0x0004e80000000200 */
[----:B------:R2:W4:Y:S04]  /*7c30*/  LDSM.16.M88.4 R44, [R231+0x8100] ;  /* 0x00810000e72c783b */ /* 0x0005280000000200 */
[----:B-1----:R2:W1:Y:S04]  /*7c40*/  LDSM.16.M88.4 R16, [R224+0x3100] ;  /* 0x00310000e010783b */ /* 0x0024680000000200 */
[----:B------:R2:W1:Y:S04]  /*7c50*/  LDSM.16.M88.4 R32, [R224+0x3900] ;  /* 0x00390000e020783b */ /* 0x0004680000000200 */
[----:B------:R2:W1:Y:S04]  /*7c60*/  LDSM.16.M88.4 R140, [R224+0x4100] ;  /* 0x00410000e08c783b */ /* 0x0004680000000200 */
[----:B------:R2:W1:Y:S04]  /*7c70*/  LDSM.16.M88.4 R192, [R233+0x6100] ;  /* 0x00610000e9c0783b */ /* 0x0004680000000200 */
[----:B------:R2:W1:Y:S04]  /*7c80*/  LDSM.16.M88.4 R200, [R233+0x8100] ;  /* 0x00810000e9c8783b */ /* 0x0004680000000200 */
[----:B------:R2:W1:Y:S04]  /*7c90*/  LDSM.16.M88.4 R196, [R235] ;  /* 0x00000000ebc4783b */ /* 0x0004680000000200 */
[----:B------:R2:W1:Y:S04]  /*7ca0*/  LDSM.16.M88.4 R204, [R241] ;  /* 0x00000000f1cc783b */ /* 0x0004680000000200 */
[----:B------:R2:W1:Y:S01]  /*7cb0*/  LDSM.16.M88.4 R208, [R240] ;  /* 0x00000000f0d0783b */ /* 0x0004620000000200 */
[----:B------:R-:W-:-:S05]  /*7cc0*/  @P0 BRA `(.L_x_611) ;  /* 0x0000029000000947 */ /* 0x000fca0003800000 */
[----:B-1----:R-:W-:Y:S01]  /*7cd0*/  SHF.R.S32.HI R0, RZ, 0x1f, R243 ;  /* 0x0000001fff007819 */ /* 0x002fe200000114f3 */
[C---:B------:R-:W-:Y:S01]  /*7ce0*/  IMAD.WIDE.U32 R2, R243.reuse, c[0x0][0x208], RZ ;  /* 0x00008200f3027a25 */ /* 0x040fe200078e00ff */
[----:B------:R-:W-:Y:S02]  /*7cf0*/  SHF.R.S32.HI R4, RZ, 0x1f, R242 ;  /* 0x0000001fff047819 */ /* 0x000fe400000114f2 */
[----:B------:R-:W-:Y:S01]  /*7d00*/  IADD3 R15, R252, 0x100, RZ ;  /* 0x00000100fc0f7810 */ /* 0x000fe20007ffe0ff */
[----:B------:R-:W-:Y:S01]  /*7d10*/  IMAD R0, R0, c[0x0][0x208], RZ ;  /* 0x0000820000007a24 */ /* 0x000fe200078e02ff */
[----:B------:R-:W-:Y:S01]  /*7d20*/  IADD3 R14, -R244, 0x10, RZ ;  /* 0x00000010f40e7810 */ /* 0x000fe20007ffe1ff */
[----:B------:R-:W-:Y:S02]  /*7d30*/  IMAD R4, R4, c[0x0][0x218], RZ ;  /* 0x0000860004047a24 */ /* 0x000fe400078e02ff */
[----:B------:R-:W-:Y:S01]  /*7d40*/  IMAD R0, R243, c[0x0][0x20c], R0 ;  /* 0x00008300f3007a24 */ /* 0x000fe200078e0200 */
[----:B------:R-:W-:Y:S01]  /*7d50*/  LOP3.LUT R14, R14, 0xf, RZ, 0xc0, !PT ;  /* 0x0000000f0e0e7812 */ /* 0x000fe200078ec0ff */
[C---:B------:R-:W-:Y:S02]  /*7d60*/  IMAD R4, R242.reuse, c[0x0][0x21c], R4 ;  /* 0x00008700f2047a24 */ /* 0x040fe400078e0204 */
[----:B------:R-:W-:Y:S04]  /*7d70*/  IMAD.IADD R3, R3, 0x1, R0 ;  /* 0x0000000103037824 */ /* 0x000fe800078e0200 */
[----:B------:R-:W-:Y:S05]  /*7d80*/  IMAD.WIDE.U32 R2, R242, c[0x0][0x218], R2 ;  /* 0x00008600f2027a25 */ /* 0x000fea00078e0002 */
[----:B------:R-:W-:Y:S04]  /*7d90*/  IADD3 R0, P0, R2, UR22, RZ ;  /* 0x0000001602007c10 */ /* 0x000fe8000ff1e0ff */
[----:B------:R-:W-:Y:S02]  /*7da0*/  IADD3.X R3, R3, UR16, R4, P0, !PT ;  /* 0x0000001003037c10 */ /* 0x000fe400087fe404 */
[C---:B------:R-:W-:Y:S04]  /*7db0*/  LEA R2, P0, R0.reuse, c[0x0][0x1f8], 0x1 ;  /* 0x00007e0000027a11 */ /* 0x040fe800078008ff */
[----:B------:R-:W-:Y:S01]  /*7dc0*/  LEA.HI.X R0, R0, c[0x0][0x1fc], R3, 0x1, P0 ;  /* 0x00007f0000007a11 */ /* 0x000fe200000f0c03 */
[----:B------:R-:W1:Y:S04]  /*7dd0*/  SHFL.IDX PT, R6, R2, 0x1, 0x181f ;  /* 0x00381f0002067f89 */ /* 0x000e6800000e0000 */
[----:B------:R-:W2:Y:S04]  /*7de0*/  SHFL.IDX PT, R3, R2, RZ, 0x181f ;  /* 0x00181fff02037589 */ /* 0x000ea800000e0000 */
[----:B------:R-:W4:Y:S04]  /*7df0*/  SHFL.IDX PT, R4, R0, RZ, 0x181f ;  /* 0x00181fff00047589 */ /* 0x000f2800000e0000 */
[----:B------:R-:W3:Y:S04]  /*7e00*/  SHFL.IDX PT, R2, R2, 0x2, 0x181f ;  /* 0x00581f0002027f89 */ /* 0x000ee800000e0000 */
[----:B------:R-:W3:Y:S04]  /*7e10*/  SHFL.IDX PT, R5, R0, 0x1, 0x181f ;  /* 0x00381f0000057f89 */ /* 0x000ee800000e0000 */
[----:B------:R-:W3:Y:S01]  /*7e20*/  SHFL.IDX PT, R0, R0, 0x2, 0x181f ;  /* 0x00581f0000007f89 */ /* 0x000ee200000e0000 */
[-C--:B-1---5:R-:W-:Y:S02]  /*7e30*/  IADD3 R8, P1, R6, R247.reuse, RZ ;  /* 0x000000f706087210 */ /* 0x0a2fe40007f3e0ff */
[CC--:B--2---:R-:W-:Y:S02]  /*7e40*/  IADD3 R12, P0, R3.reuse, R247.reuse, RZ ;  /* 0x000000f7030c7210 */ /* 0x0c4fe40007f1e0ff */
[-C--:B------:R-:W-:Y:S03]  /*7e50*/  IADD3 R10, P2, R3, R246.reuse, RZ ;  /* 0x000000f6030a7210 */ /* 0x080fe60007f5e0ff */
[----:B----4-:R-:W-:Y:S01]  /*7e60*/  IMAD.X R13, R4, 0x1, R245, P0 ;  /* 0x00000001040d7824 */ /* 0x010fe200000e06f5 */
[----:B------:R-:W-:Y:S01]  /*7e70*/  IADD3 R6, P0, R6, R246, RZ ;  /* 0x000000f606067210 */ /* 0x000fe20007f1e0ff */
[----:B------:R-:W-:Y:S01]  /*7e80*/  IMAD.X R11, R4, 0x1, R223, P2 ;  /* 0x00000001040b7824 */ /* 0x000fe200010e06df */
[----:B---3--:R-:W-:Y:S02]  /*7e90*/  IADD3 R4, P2, R2, R247, RZ ;  /* 0x000000f702047210 */ /* 0x008fe40007f5e0ff */
[----:B------:R1:W-:Y:S01]  /*7ea0*/  LDGSTS.E.BYPASS.LTC128B.128 [R15], [R12.64], !P6 ;  /* 0x000000000c0f7fae */ /* 0x0003e2000f101d54 */
[C---:B------:R-:W-:Y:S03]  /*7eb0*/  IMAD.X R9, R5.reuse, 0x1, R245, P1 ;  /* 0x0000000105097824 */ /* 0x040fe600008e06f5 */
[----:B------:R1:W-:Y:S01]  /*7ec0*/  LDGSTS.E.BYPASS.LTC128B.128 [R15+0x1800], [R10.64], !P5 ;  /* 0x018000000a0f7fae */ /* 0x0003e2000e901d54 */
[----:B------:R-:W-:Y:S01]  /*7ed0*/  IMAD.X R7, R5, 0x1, R223, P0 ;  /* 0x0000000105077824 */ /* 0x000fe200000e06df */
[----:B------:R-:W-:Y:S01]  /*7ee0*/  IADD3 R2, P1, P0, R14, R2, R246 ;  /* 0x000000020e027210 */ /* 0x000fe2000783e0f6 */
[----:B------:R-:W-:Y:S01]  /*7ef0*/  IMAD.X R5, R0, 0x1, R245, P2 ;  /* 0x0000000100057824 */ /* 0x000fe200010e06f5 */
[----:B------:R1:W-:Y:S01]  /*7f00*/  LDGSTS.E.BYPASS.LTC128B.128 [R15+0x800], [R8.64], !P6 ;  /* 0x00800000080f7fae */ /* 0x0003e2000f101d54 */
[----:B------:R-:W-:Y:S02]  /*7f10*/  ISETP.NE.U32.AND P2, PT, R244, RZ, PT ;  /* 0x000000fff400720c */ /* 0x000fe40003f45070 */
[----:B------:R-:W-:Y:S01]  /*7f20*/  IADD3.X R3, RZ, R0, R223, P1, P0 ;  /* 0x00000000ff037210 */ /* 0x000fe20000fe04df */
[----:B------:R1:W-:Y:S04]  /*7f30*/  LDGSTS.E.BYPASS.LTC128B.128 [R15+0x2000], [R6.64], !P5 ;  /* 0x02000000060f7fae */ /* 0x0003e8000e901d54 */
[----:B------:R1:W-:Y:S06]  /*7f40*/  LDGSTS.E.BYPASS.LTC128B.128 [R15+0x1000], [R4.64], !P6 ;  /* 0x01000000040f7fae */ /* 0x0003ec000f101d54 */
[----:B------:R1:W-:Y:S02]  /*7f50*/  LDGSTS.E.BYPASS.LTC128B.128.ZFILL [R15+0x2800], [R2.64], P2 ;  /* 0x02800000020f7fae */ /* 0x0003e40009141d54 */
.L_x_611:
[-C--:B-1-3--:R-:W-:Y:S01]  /*7f60*/  HMMA.16816.F32.BF16 R4, R48, R16.reuse, RZ ;  /* 0x000000103004723c */ /* 0x08afe200000418ff */
[----:B------:R-:W-:Y:S01]  /*7f70*/  LDSM.16.M88.4 R212, [R230+0x3100] ;  /* 0x00310000e6d4783b */ /* 0x000fe20000000200 */
[----:B------:R-:W-:Y:S06]  /*7f80*/  UISETP.GT.AND UP0, UPT, UR24, UR8, UPT ;  /* 0x000000081800728c */ /* 0x000fec000bf04270 */
[C---:B----4-:R-:W-:Y:S01]  /*7f90*/  HMMA.16816.F32.BF16 R8, R44.reuse, R16, RZ ;  /* 0x000000102c08723c */ /* 0x050fe200000418ff */
[----:B------:R-:W0:Y:S01]  /*7fa0*/  LDGDEPBAR ;  /* 0x00000000000079af */ /* 0x000e220000000000 */
[----:B------:R-:W-:Y:S06]  /*7fb0*/  PLOP3.LUT P0, PT, PT, PT, UP0, 0x80, 0x0 ;  /* 0x000000000000781c */ /* 0x000fec0003f0f008 */
[-C--:B------:R-:W-:Y:S01]  /*7fc0*/  HMMA.16816.F32.BF16 R12, R44, R18.reuse, RZ ;  /* 0x000000122c0c723c */ /* 0x080fe200000418ff */
[----:B------:R-:W-:Y:S07]  /*7fd0*/  LDSM.16.M88.4 R216, [R232+0x8100] ;  /* 0x00810000e8d8783b */ /* 0x000fee0000000200 */
[C---:B------:R-:W-:Y:S08]  /*7fe0*/  HMMA.16816.F32.BF16 R16, R48.reuse, R18, RZ ;  /* 0x000000123010723c */ /* 0x040ff000000418ff */
[-C--:B------:R-:W-:Y:S08]  /*7ff0*/  HMMA.16816.F32.BF16 R20, R48, R32.reuse, RZ ;  /* 0x000000203014723c */ /* 0x080ff000000418ff */
[C---:B------:R-:W-:Y:S08]  /*8000*/  HMMA.16816.F32.BF16 R24, R44.reuse, R32, RZ ;  /* 0x000000202c18723c */ /* 0x040ff000000418ff */
[-C--:B------:R-:W-:Y:S08]  /*8010*/  HMMA.16816.F32.BF16 R28, R44, R34.reuse, RZ ;  /* 0x000000222c1c723c */ /* 0x080ff000000418ff */
[C---:B------:R-:W-:Y:S08]  /*8020*/  HMMA.16816.F32.BF16 R32, R48.reuse, R34, RZ ;  /* 0x000000223020723c */ /* 0x040ff000000418ff */
[-C--:B------:R-:W-:Y:S08]  /*8030*/  HMMA.16816.F32.BF16 R36, R48, R140.reuse, RZ ;  /* 0x0000008c3024723c */ /* 0x080ff000000418ff */
[C---:B------:R-:W-:Y:S08]  /*8040*/  HMMA.16816.F32.BF16 R40, R44.reuse, R140, RZ ;  /* 0x0000008c2c28723c */ /* 0x040ff000000418ff */
[-C--:B------:R-:W-:Y:S08]  /*8050*/  HMMA.16816.F32.BF16 R44, R44, R142.reuse, RZ ;  /* 0x0000008e2c2c723c */ /* 0x080ff000000418ff */
[----:B------:R-:W-:Y:S01]  /*8060*/  HMMA.16816.F32.BF16 R48, R48, R142, RZ ;  /* 0x0000008e3030723c */ /* 0x000fe200000418ff */
[----:B------:R-:W1:Y:S07]  /*8070*/  LDSM.16.M88.4 R140, [R232+0x6100] ;  /* 0x00610000e88c783b */ /* 0x000e6e0000000200 */
[-C--:B------:R-:W-:Y:S08]  /*8080*/  HMMA.16816.F32.BF16 R4, R192, R196.reuse, R4 ;  /* 0x000000c4c004723c */ /* 0x080ff00000041804 */
[C---:B------:R-:W-:Y:S08]  /*8090*/  HMMA.16816.F32.BF16 R8, R200.reuse, R196, R8 ;  /* 0x000000c4c808723c */ /* 0x040ff00000041808 */
[-C--:B------:R-:W-:Y:S08]  /*80a0*/  HMMA.16816.F32.BF16 R12, R200, R198.reuse, R12 ;  /* 0x000000c6c80c723c */ /* 0x080ff0000004180c */
[C---:B------:R-:W-:Y:S01]  /*80b0*/  HMMA.16816.F32.BF16 R16, R192.reuse, R198, R16 ;  /* 0x000000c6c010723c */ /* 0x040fe20000041810 */
[----:B------:R-:W3:Y:S07]  /*80c0*/  LDSM.16.M88.4 R196, [R230+0x3900] ;  /* 0x00390000e6c4783b */ /* 0x000eee0000000200 */
[-C--:B------:R-:W-:Y:S08]  /*80d0*/  HMMA.16816.F32.BF16 R20, R192, R204.reuse, R20 ;  /* 0x000000ccc014723c */ /* 0x080ff00000041814 */
[C---:B------:R-:W-:Y:S08]  /*80e0*/  HMMA.16816.F32.BF16 R24, R200.reuse, R204, R24 ;  /* 0x000000ccc818723c */ /* 0x040ff00000041818 */
[-C--:B------:R-:W-:Y:S08]  /*80f0*/  HMMA.16816.F32.BF16 R28, R200, R206.reuse, R28 ;  /* 0x000000cec81c723c */ /* 0x080ff0000004181c */
[C---:B------:R-:W-:Y:S01]  /*8100*/  HMMA.16816.F32.BF16 R32, R192.reuse, R206, R32 ;  /* 0x000000cec020723c */ /* 0x040fe20000041820 */
[----:B------:R-:W4:Y:S07]  /*8110*/  LDSM.16.M88.4 R204, [R230+0x4100] ;  /* 0x00410000e6cc783b */ /* 0x000f2e0000000200 */
[-C--:B------:R-:W-:Y:S08]  /*8120*/  HMMA.16816.F32.BF16 R36, R192, R208.reuse, R36 ;  /* 0x000000d0c024723c */ /* 0x080ff00000041824 */
[C---:B------:R-:W-:Y:S08]  /*8130*/  HMMA.16816.F32.BF16 R40, R200.reuse, R208, R40 ;  /* 0x000000d0c828723c */ /* 0x040ff00000041828 */
[-C--:B------:R-:W-:Y:S01]  /*8140*/  HMMA.16816.F32.BF16 R44, R200, R210.reuse, R44 ;  /* 0x000000d2c82c723c */ /* 0x080fe2000004182c */
[----:B------:R-:W-:Y:S07]  /*8150*/  LDSM.16.M88.4 R200, [R229] ;  /* 0x00000000e5c8783b */ /* 0x000fee0000000200 */
[----:B------:R-:W-:Y:S01]  /*8160*/  HMMA.16816.F32.BF16 R48, R192, R210, R48 ;  /* 0x000000d2c030723c */ /* 0x000fe20000041830 */
[----:B------:R-:W2:Y:S07]  /*8170*/  LDSM.16.M88.4 R192, [R234+0x6100] ;  /* 0x00610000eac0783b */ /* 0x000eae0000000200 */
[-C--:B-1----:R-:W-:Y:S01]  /*8180*/  HMMA.16816.F32.BF16 R4, R140, R212.reuse, R4 ;  /* 0x000000d48c04723c */ /* 0x082fe20000041804 */
[----:B------:R-:W1:Y:S07]  /*8190*/  LDSM.16.M88.4 R208, [R234+0x8100] ;  /* 0x00810000ead0783b */ /* 0x000e6e0000000200 */
[C---:B------:R-:W-:Y:S08]  /*81a0*/  HMMA.16816.F32.BF16 R8, R216.reuse, R212, R8 ;  /* 0x000000d4d808723c */ /* 0x040ff00000041808 */
[-C--:B------:R-:W-:Y:S08]  /*81b0*/  HMMA.16816.F32.BF16 R12, R216, R214.reuse, R12 ;  /* 0x000000d6d80c723c */ /* 0x080ff0000004180c */
[C---:B------:R-:W-:Y:S01]  /*81c0*/  HMMA.16816.F32.BF16 R16, R140.reuse, R214, R16 ;  /* 0x000000d68c10723c */ /* 0x040fe20000041810 */
[----:B------:R-:W-:Y:S07]  /*81d0*/  LDSM.16.M88.4 R212, [R229+0x1000] ;  /* 0x00100000e5d4783b */ /* 0x000fee0000000200 */
[-C--:B---3--:R-:W-:Y:S08]  /*81e0*/  HMMA.16816.F32.BF16 R20, R140, R196.reuse, R20 ;  /* 0x000000c48c14723c */ /* 0x088ff00000041814 */
[C---:B------:R-:W-:Y:S08]  /*81f0*/  HMMA.16816.F32.BF16 R24, R216.reuse, R196, R24 ;  /* 0x000000c4d818723c */ /* 0x040ff00000041818 */
[-C--:B------:R-:W-:Y:S08]  /*8200*/  HMMA.16816.F32.BF16 R28, R216, R198.reuse, R28 ;  /* 0x000000c6d81c723c */ /* 0x080ff0000004181c */
[C---:B------:R-:W-:Y:S01]  /*8210*/  HMMA.16816.F32.BF16 R32, R140.reuse, R198, R32 ;  /* 0x000000c68c20723c */ /* 0x040fe20000041820 */
[----:B------:R-:W3:Y:S07]  /*8220*/  LDSM.16.M88.4 R196, [R229+0x800] ;  /* 0x00080000e5c4783b */ /* 0x000eee0000000200 */
[-C--:B----4-:R-:W-:Y:S08]  /*8230*/  HMMA.16816.F32.BF16 R36, R140, R204.reuse, R36 ;  /* 0x000000cc8c24723c */ /* 0x090ff00000041824 */
[C---:B------:R-:W-:Y:S08]  /*8240*/  HMMA.16816.F32.BF16 R40, R216.reuse, R204, R40 ;  /* 0x000000ccd828723c */ /* 0x040ff00000041828 */
[-C--:B------:R-:W-:Y:S01]  /*8250*/  HMMA.16816.F32.BF16 R44, R216, R206.reuse, R44 ;  /* 0x000000ced82c723c */ /* 0x080fe2000004182c */
[----:B------:R-:W-:Y:S07]  /*8260*/  LDSM.16.M88.4 R216, [R231+0xc100] ;  /* 0x00c10000e7d8783b */ /* 0x000fee0000000200 */
[----:B------:R-:W-:Y:S01]  /*8270*/  HMMA.16816.F32.BF16 R48, R140, R206, R48 ;  /* 0x000000ce8c30723c */ /* 0x000fe20000041830 */
[----:B------:R-:W-:Y:S07]  /*8280*/  LDSM.16.M88.4 R140, [R231+0xa100] ;  /* 0x00a10000e78c783b */ /* 0x000fee0000000200 */
[-C--:B--2---:R-:W-:Y:S01]  /*8290*/  HMMA.16816.F32.BF16 R4, R192, R200.reuse, R4 ;  /* 0x000000c8c004723c */ /* 0x084fe20000041804 */
[----:B------:R-:W2:Y:S07]  /*82a0*/  LDSM.16.M88.4 R204, [R224+0x4900] ;  /* 0x00490000e0cc783b */ /* 0x000eae0000000200 */
[C---:B-1----:R-:W-:Y:S08]  /*82b0*/  HMMA.16816.F32.BF16 R8, R208.reuse, R200, R8 ;  /* 0x000000c8d008723c */ /* 0x042ff00000041808 */
[-C--:B------:R-:W-:Y:S08]  /*82c0*/  HMMA.16816.F32.BF16 R12, R208, R202.reuse, R12 ;  /* 0x000000cad00c723c */ /* 0x080ff0000004180c */
[C---:B------:R-:W-:Y:S01]  /*82d0*/  HMMA.16816.F32.BF16 R16, R192.reuse, R202, R16 ;  /* 0x000000cac010723c */ /* 0x040fe20000041810 */
[----:B------:R-:W1:Y:S07]  /*82e0*/  LDSM.16.M88.4 R200, [R224+0x5100] ;  /* 0x00510000e0c8783b */ /* 0x000e6e0000000200 */
[-C--:B---3--:R-:W-:Y:S08]  /*82f0*/  HMMA.16816.F32.BF16 R20, R192, R196.reuse, R20 ;  /* 0x000000c4c014723c */ /* 0x088ff00000041814 */
        /* <DEDUP_REMOVED lines=10> */
[-C--:B--2---:R-:W-:Y:S01]  /*83a0*/  HMMA.16816.F32.BF16 R4, R140, R204.reuse, R4 ;  /* 0x000000cc8c04723c */ /* 0x084fe20000041804 */
[----:B------:R-:W-:Y:S07]  /*83b0*/  LDSM.16.M88.4 R212, [R238] ;  /* 0x00000000eed4783b */ /* 0x000fee0000000200 */
[C---:B------:R-:W-:Y:S08]  /*83c0*/  HMMA.16816.F32.BF16 R8, R216.reuse, R204, R8 ;  /* 0x000000ccd808723c */ /* 0x040ff00000041808 */
[-C--:B------:R-:W-:Y:S08]  /*83d0*/  HMMA.16816.F32.BF16 R12, R216, R206.reuse, R12 ;  /* 0x000000ced80c723c */ /* 0x080ff0000004180c */
[C---:B------:R-:W-:Y:S01]  /*83e0*/  HMMA.16816.F32.BF16 R16, R140.reuse, R206, R16 ;  /* 0x000000ce8c10723c */ /* 0x040fe20000041810 */
[----:B------:R-:W2:Y:S07]  /*83f0*/  LDSM.16.M88.4 R204, [R239] ;  /* 0x00000000efcc783b */ /* 0x000eae0000000200 */
[-C--:B-1----:R-:W-:Y:S08]  /*8400*/  HMMA.16816.F32.BF16 R20, R140, R200.reuse, R20 ;  /* 0x000000c88c14723c */ /* 0x082ff00000041814 */
[C---:B------:R-:W-:Y:S08]  /*8410*/  HMMA.16816.F32.BF16 R24, R216.reuse, R200, R24 ;  /* 0x000000c8d818723c */ /* 0x040ff00000041818 */
[-C--:B------:R-:W-:Y:S08]  /*8420*/  HMMA.16816.F32.BF16 R28, R216, R202.reuse, R28 ;  /* 0x000000cad81c723c */ /* 0x080ff0000004181c */
[C---:B------:R-:W-:Y:S01]  /*8430*/  HMMA.16816.F32.BF16 R32, R140.reuse, R202, R32 ;  /* 0x000000ca8c20723c */ /* 0x040fe20000041820 */
[----:B------:R-:W1:Y:S07]  /*8440*/  LDSM.16.M88.4 R200, [R237] ;  /* 0x00000000edc8783b */ /* 0x000e6e0000000200 */
[-C--:B---3--:R-:W-:Y:S08]  /*8450*/  HMMA.16816.F32.BF16 R36, R140, R192.reuse, R36 ;  /* 0x000000c08c24723c */ /* 0x088ff00000041824 */
[C---:B------:R-:W-:Y:S08]  /*8460*/  HMMA.16816.F32.BF16 R40, R216.reuse, R192, R40 ;  /* 0x000000c0d828723c */ /* 0x040ff00000041828 */
[-C--:B------:R-:W-:Y:S01]  /*8470*/  HMMA.16816.F32.BF16 R44, R216, R194.reuse, R44 ;  /* 0x000000c2d82c723c */ /* 0x080fe2000004182c */
[----:B------:R-:W-:Y:S07]  /*8480*/  LDSM.16.M88.4 R216, [R236+0xc100] ;  /* 0x00c10000ecd8783b */ /* 0x000fee0000000200 */
[----:B------:R-:W-:Y:S01]  /*8490*/  HMMA.16816.F32.BF16 R48, R140, R194, R48 ;  /* 0x000000c28c30723c */ /* 0x000fe20000041830 */
[----:B------:R-:W-:Y:S07]  /*84a0*/  LDSM.16.M88.4 R140, [R232+0xa100] ;  /* 0x00a10000e88c783b */ /* 0x000fee0000000200 */
[-C--:B--2---:R-:W-:Y:S01]  /*84b0*/  HMMA.16816.F32.BF16 R4, R196, R204.reuse, R4 ;  /* 0x000000ccc404723c */ /* 0x084fe20000041804 */
[----:B------:R-:W2:Y:S07]  /*84c0*/  LDSM.16.M88.4 R192, [R230+0x4900] ;  /* 0x00490000e6c0783b */ /* 0x000eae0000000200 */
        /* <DEDUP_REMOVED lines=8> */
[----:B------:R-:W-:Y:S07]  /*8550*/  LDSM.16.M88.4 R212, [R230+0x5900] ;  /* 0x00590000e6d4783b */ /* 0x000fee0000000200 */
[-C--:B-1----:R-:W-:Y:S08]  /*8560*/  HMMA.16816.F32.BF16 R36, R196, R200.reuse, R36 ;  /* 0x000000c8c424723c */ /* 0x082ff00000041824 */
[C---:B------:R-:W-:Y:S08]  /*8570*/  HMMA.16816.F32.BF16 R40, R208.reuse, R200, R40 ;  /* 0x000000c8d028723c */ /* 0x040ff00000041828 */
[-C--:B------:R-:W-:Y:S01]  /*8580*/  HMMA.16816.F32.BF16 R44, R208, R202.reuse, R44 ;  /* 0x000000cad02c723c */ /* 0x080fe2000004182c */
[----:B------:R-:W1:Y:S07]  /*8590*/  LDSM.16.M88.4 R208, [R230+0x5100] ;  /* 0x00510000e6d0783b */ /* 0x000e6e0000000200 */
[----:B------:R-:W-:Y:S01]  /*85a0*/  HMMA.16816.F32.BF16 R48, R196, R202, R48 ;  /* 0x000000cac430723c */ /* 0x000fe20000041830 */
[----:B------:R-:W-:Y:S07]  /*85b0*/  LDSM.16.M88.4 R196, [R234+0xa100] ;  /* 0x00a10000eac4783b */ /* 0x000fee0000000200 */
[-C--:B--2---:R-:W-:Y:S01]  /*85c0*/  HMMA.16816.F32.BF16 R4, R140, R192.reuse, R4 ;  /* 0x000000c08c04723c */ /* 0x084fe20000041804 */
[----:B------:R-:W2:Y:S07]  /*85d0*/  LDSM.16.M88.4 R200, [R229+0x1800] ;  /* 0x00180000e5c8783b */ /* 0x000eae0000000200 */
[C---:B---3--:R-:W-:Y:S08]  /*85e0*/  HMMA.16816.F32.BF16 R8, R204.reuse, R192, R8 ;  /* 0x000000c0cc08723c */ /* 0x048ff00000041808 */
[-C--:B------:R-:W-:Y:S08]  /*85f0*/  HMMA.16816.F32.BF16 R12, R204, R194.reuse, R12 ;  /* 0x000000c2cc0c723c */ /* 0x080ff0000004180c */
[C---:B------:R-:W-:Y:S08]  /*8600*/  HMMA.16816.F32.BF16 R16, R140.reuse, R194, R16 ;  /* 0x000000c28c10723c */ /* 0x040ff00000041810 */
[-C--:B-1----:R-:W-:Y:S08]  /*8610*/  HMMA.16816.F32.BF16 R20, R140, R208.reuse, R20 ;  /* 0x000000d08c14723c */ /* 0x082ff00000041814 */
[C---:B------:R-:W-:Y:S08]  /*8620*/  HMMA.16816.F32.BF16 R24, R204.reuse, R208, R24 ;  /* 0x000000d0cc18723c */ /* 0x040ff00000041818 */
[-C--:B------:R-:W-:Y:S08]  /*8630*/  HMMA.16816.F32.BF16 R28, R204, R210.reuse, R28 ;  /* 0x000000d2cc1c723c */ /* 0x080ff0000004181c */
[C---:B------:R-:W-:Y:S08]  /*8640*/  HMMA.16816.F32.BF16 R32, R140.reuse, R210, R32 ;  /* 0x000000d28c20723c */ /* 0x040ff00000041820 */
[-C--:B------:R-:W-:Y:S08]  /*8650*/  HMMA.16816.F32.BF16 R36, R140, R212.reuse, R36 ;  /* 0x000000d48c24723c */ /* 0x080ff00000041824 */
[C---:B------:R-:W-:Y:S08]  /*8660*/  HMMA.16816.F32.BF16 R40, R204.reuse, R212, R40 ;  /* 0x000000d4cc28723c */ /* 0x040ff00000041828 */
[-C--:B------:R-:W-:Y:S08]  /*8670*/  HMMA.16816.F32.BF16 R44, R204, R214.reuse, R44 ;  /* 0x000000d6cc2c723c */ /* 0x080ff0000004182c */
[----:B------:R-:W-:Y:S08]  /*8680*/  HMMA.16816.F32.BF16 R48, R140, R214, R48 ;  /* 0x000000d68c30723c */ /* 0x000ff00000041830 */
[-C--:B--2---:R-:W-:Y:S08]  /*8690*/  HMMA.16816.F32.BF16 R4, R196, R200.reuse, R4 ;  /* 0x000000c8c404723c */ /* 0x084ff00000041804 */
[C---:B------:R-:W-:Y:S08]  /*86a0*/  HMMA.16816.F32.BF16 R8, R216.reuse, R200, R8 ;  /* 0x000000c8d808723c */ /* 0x040ff00000041808 */
[-C--:B------:R-:W-:Y:S08]  /*86b0*/  HMMA.16816.F32.BF16 R12, R216, R202.reuse, R12 ;  /* 0x000000cad80c723c */ /* 0x080ff0000004180c */
        /* <DEDUP_REMOVED lines=26> */
[----:B------:R-:W2:Y:S10]  /*8860*/  MUFU.TANH R143, R18 ;  /* 0x00000012008f7308 */ /* 0x000eb40000002400 */
[----:B------:R2:W2:Y:S01]  /*8870*/  MUFU.TANH R142, R19 ;  /* 0x00000013008e7308 */ /* 0x0004a20000002400 */
[----:B-1----:R-:W1:Y:S01]  /*8880*/  LDSM.16.M88.4 R8, [R229+0x2800] ;  /* 0x00280000e508783b */ /* 0x002e620000000200 */
[----:B------:R-:W-:Y:S04]  /*8890*/  DEPBAR.LE SB0, 0x0 ;  /* 0x000080000000791a */ /* 0x000fe80000000000 */
[-C--:B----4-:R-:W-:Y:S04]  /*88a0*/  HMMA.16816.F32.BF16 R20, R196, R4.reuse, R20 ;  /* 0x00000004c414723c */ /* 0x090fe80000041814 */
[----:B------:R-:W4:Y:S01]  /*88b0*/  MUFU.TANH R195, R12 ;  /* 0x0000000c00c37308 */ /* 0x000f220000002400 */
[----:B------:R-:W-:Y:S03]  /*88c0*/  BAR.SYNC.DEFER_BLOCKING 0x0 ;  /* 0x0000000000007b1d */ /* 0x000fe60000010000 */
[C---:B------:R-:W-:Y:S06]  /*88d0*/  HMMA.16816.F32.BF16 R24, R216.reuse, R4, R24 ;  /* 0x00000004d818723c */ /* 0x040fec0000041818 */
[----:B------:R-:W1:Y:S02]  /*88e0*/  MUFU.TANH R194, R13 ;  /* 0x0000000d00c27308 */ /* 0x000e640000002400 */
[-C--:B------:R-:W-:Y:S08]  /*88f0*/  HMMA.16816.F32.BF16 R28, R216, R6.reuse, R28 ;  /* 0x00000006d81c723c */ /* 0x080ff0000004181c */
[----:B------:R-:W2:Y:S01]  /*8900*/  MUFU.TANH R214, R14 ;  /* 0x0000000e00d67308 */ /* 0x000ea20000002400 */
[C---:B------:R-:W-:Y:S04]  /*8910*/  HMMA.16816.F32.BF16 R32, R196.reuse, R6, R32 ;  /* 0x00000006c420723c */ /* 0x040fe80000041820 */
[----:B------:R-:W-:Y:S02]  /*8920*/  FMUL.FTZ R20, R20, c[0x0][0x320] ;  /* 0x0000c80014147a20 */ /* 0x000fe40000410000 */
[----:B------:R-:W-:Y:S03]  /*8930*/  FMUL.FTZ R21, R21, c[0x0][0x320] ;  /* 0x0000c80015157a20 */ /* 0x000fe60000410000 */
[----:B------:R-:W2:Y:S03]  /*8940*/  MUFU.TANH R213, R15 ;  /* 0x0000000f00d57308 */ /* 0x000ea60000002400 */
[----:B------:R-:W-:Y:S01]  /*8950*/  FMUL.FTZ R22, R22, c[0x0][0x320] ;  /* 0x0000c80016167a20 */ /* 0x000fe20000410000 */
[-C--:B-1----:R-:W-:Y:S03]  /*8960*/  HMMA.16816.F32.BF16 R36, R196, R8.reuse, R36 ;  /* 0x00000008c424723c */ /* 0x082fe60000041824 */
[----:B------:R-:W-:Y:S02]  /*8970*/  FMUL.FTZ R23, R23, c[0x0][0x320] ;  /* 0x0000c80017177a20 */ /* 0x000fe40000410000 */
[----:B------:R-:W-:Y:S01]  /*8980*/  FMUL.FTZ R24, R24, c[0x0][0x320] ;  /* 0x0000c80018187a20 */ /* 0x000fe20000410000 */
[----:B------:R-:W1:Y:S01]  /*8990*/  MUFU.TANH R135, R20 ;  /* 0x0000001400877308 */ /* 0x000e620000002400 */
[----:B------:R-:W-:Y:S01]  /*89a0*/  FMUL.FTZ R25, R25, c[0x0][0x320] ;  /* 0x0000c80019197a20 */ /* 0x000fe20000410000 */
[C---:B------:R-:W-:Y:S04]  /*89b0*/  HMMA.16816.F32.BF16 R40, R216.reuse, R8, R40 ;  /* 0x00000008d828723c */ /* 0x040fe80000041828 */
[----:B------:R-:W-:Y:S02]  /*89c0*/  FMUL.FTZ R26, R26, c[0x0][0x320] ;  /* 0x0000c8001a1a7a20 */ /* 0x000fe40000410000 */
[----:B------:R-:W-:Y:S02]  /*89d0*/  FMUL.FTZ R27, R27, c[0x0][0x320] ;  /* 0x0000c8001b1b7a20 */ /* 0x000fe40000410000 */
[----:B------:R-:W1:Y:S01]  /*89e0*/  MUFU.TANH R133, R21 ;  /* 0x0000001500857308 */ /* 0x000e620000002400 */
[-C--:B------:R-:W-:Y:S03]  /*89f0*/  HMMA.16816.F32.BF16 R44, R216, R10.reuse, R44 ;  /* 0x0000000ad82c723c */ /* 0x080fe6000004182c */
[----:B------:R-:W-:Y:S02]  /*8a00*/  FMUL.FTZ R28, R28, c[0x0][0x320] ;  /* 0x0000c8001c1c7a20 */ /* 0x000fe40000410000 */
[----:B------:R-:W-:Y:S02]  /*8a10*/  FMUL.FTZ R29, R29, c[0x0][0x320] ;  /* 0x0000c8001d1d7a20 */ /* 0x000fe40000410000 */
[----:B------:R-:W-:Y:S01]  /*8a20*/  FMUL.FTZ R30, R30, c[0x0][0x320] ;  /* 0x0000c8001e1e7a20 */ /* 0x000fe20000410000 */
[----:B------:R-:W-:Y:S01]  /*8a30*/  HMMA.16816.F32.BF16 R48, R196, R10, R48 ;  /* 0x0000000ac430723c */ /* 0x000fe20000041830 */
[----:B------:R1:W1:Y:S03]  /*8a40*/  MUFU.TANH R140, R22 ;  /* 0x00000016008c7308 */ /* 0x0002660000002400 */
[----:B------:R-:W-:Y:S03]  /*8a50*/  FMUL.FTZ R31, R31, c[0x0][0x320] ;  /* 0x0000c8001f1f7a20 */ /* 0x000fe60000410000 */
[----:B------:R-:W-:Y:S02]  /*8a60*/  FMUL.FTZ R42, R42, c[0x0][0x320] ;  /* 0x0000c8002a2a7a20 */ /* 0x000fe40000410000 */
[----:B------:R-:W-:Y:S02]  /*8a70*/  FMUL.FTZ R43, R43, c[0x0][0x320] ;  /* 0x0000c8002b2b7a20 */ /* 0x000fe40000410000 */
[----:B------:R3:W3:Y:S05]  /*8a80*/  MUFU.TANH R137, R23 ;  /* 0x0000001700897308 */ /* 0x0006ea0000002400 */
[----:B------:R-:W-:Y:S02]  /*8a90*/  FMUL.FTZ R46, R46, c[0x0][0x320] ;  /* 0x0000c8002e2e7a20 */ /* 0x000fe40000410000 */
[----:B------:R-:W-:Y:S03]  /*8aa0*/  FMUL.FTZ R47, R47, c[0x0][0x320] ;  /* 0x0000c8002f2f7a20 */ /* 0x000fe60000410000 */
[----:B------:R4:W4:Y:S03]  /*8ab0*/  MUFU.TANH R205, R24 ;  /* 0x0000001800cd7308 */ /* 0x0009260000002400 */
[----:B--2---:R-:W-:Y:S02]  /*8ac0*/  FMUL.FTZ R19, R48, c[0x0][0x320] ;  /* 0x0000c80030137a20 */ /* 0x004fe40000410000 */
[----:B-1----:R-:W-:Y:S02]  /*8ad0*/  FMUL.FTZ R22, R37, c[0x0][0x320] ;  /* 0x0000c80025167a20 */ /* 0x002fe40000410000 */
[----:B------:R-:W-:Y:S02]  /*8ae0*/  FMUL.FTZ R18, R49, c[0x0][0x320] ;  /* 0x0000c80031127a20 */ /* 0x000fe40000410000 */
[----:B------:R-:W-:Y:S01]  /*8af0*/  FMUL.FTZ R21, R50, c[0x0][0x320] ;  /* 0x0000c80032157a20 */ /* 0x000fe20000410000 */
[----:B------:R1:W2:Y:S01]  /*8b00*/  MUFU.TANH R208, R25 ;  /* 0x0000001900d07308 */ /* 0x0002a20000002400 */
[----:B------:R-:W-:Y:S02]  /*8b10*/  FMUL.FTZ R20, R51, c[0x0][0x320] ;  /* 0x0000c80033147a20 */ /* 0x000fe40000410000 */
[----:B---3--:R-:W-:Y:S07]  /*8b20*/  FMUL.FTZ R23, R45, c[0x0][0x320] ;  /* 0x0000c8002d177a20 */ /* 0x008fee0000410000 */
[----:B------:R3:W2:Y:S01]  /*8b30*/  MUFU.TANH R220, R26 ;  /* 0x0000001a00dc7308 */ /* 0x0006a20000002400 */
[----:B----4-:R-:W-:Y:S09]  /*8b40*/  FMUL.FTZ R24, R36, c[0x0][0x320] ;  /* 0x0000c80024187a20 */ /* 0x010ff20000410000 */
[----:B------:R4:W2:Y:S01]  /*8b50*/  MUFU.TANH R215, R27 ;  /* 0x0000001b00d77308 */ /* 0x0008a20000002400 */
[----:B-1----:R-:W-:Y:S02]  /*8b60*/  FMUL.FTZ R25, R33, c[0x0][0x320] ;  /* 0x0000c80021197a20 */ /* 0x002fe40000410000 */
[----:B------:R-:W-:Y:S07]  /*8b70*/  FMUL.FTZ R33, R34, c[0x0][0x320] ;  /* 0x0000c80022217a20 */ /* 0x000fee0000410000 */
[----:B------:R1:W1:Y:S01]  /*8b80*/  MUFU.TANH R141, R28 ;  /* 0x0000001c008d7308 */ /* 0x0002620000002400 */
[----:B---3--:R-:W-:Y:S02]  /*8b90*/  FMUL.FTZ R26, R32, c[0x0][0x320] ;  /* 0x0000c800201a7a20 */ /* 0x008fe40000410000 */
[----:B------:R-:W-:Y:S07]  /*8ba0*/  FMUL.FTZ R32, R35, c[0x0][0x320] ;  /* 0x0000c80023207a20 */ /* 0x000fee0000410000 */
[----:B------:R3:W2:Y:S01]  /*8bb0*/  MUFU.TANH R136, R29 ;  /* 0x0000001d00887308 */ /* 0x0006a20000002400 */
[----:B----4-:R-:W-:Y:S09]  /*8bc0*/  FMUL.FTZ R27, R39, c[0x0][0x320] ;  /* 0x0000c800271b7a20 */ /* 0x010ff20000410000 */
[----:B------:R4:W2:Y:S01]  /*8bd0*/  MUFU.TANH R212, R30 ;  /* 0x0000001e00d47308 */ /* 0x0008a20000002400 */
[----:B-1----:R-:W-:Y:S09]  /*8be0*/  FMUL.FTZ R28, R38, c[0x0][0x320] ;  /* 0x0000c800261c7a20 */ /* 0x002ff20000410000 */
[----:B------:R1:W1:Y:S01]  /*8bf0*/  MUFU.TANH R209, R31 ;  /* 0x0000001f00d17308 */ /* 0x0002620000002400 */
[----:B---3--:R-:W-:Y:S09]  /*8c00*/  FMUL.FTZ R29, R44, c[0x0][0x320] ;  /* 0x0000c8002c1d7a20 */ /* 0x008ff20000410000 */
[----:B------:R-:W3:Y:S01]  /*8c10*/  MUFU.TANH R16, R16 ;  /* 0x0000001000107308 */ /* 0x000ee20000002400 */
[----:B----4-:R-:W-:Y:S09]  /*8c20*/  FMUL.FTZ R30, R41, c[0x0][0x320] ;  /* 0x0000c800291e7a20 */ /* 0x010ff20000410000 */
[----:B------:R-:W4:Y:S01]  /*8c30*/  MUFU.TANH R17, R17 ;  /* 0x0000001100117308 */ /* 0x000f220000002400 */
[----:B-1----:R-:W-:Y:S09]  /*8c40*/  FMUL.FTZ R31, R40, c[0x0][0x320] ;  /* 0x0000c800281f7a20 */ /* 0x002ff20000410000 */
        /* <DEDUP_REMOVED lines=21> */
[----:B--234-:R-:W2:Y:S01]  /*8da0*/  LDL R0, [R1+0x14] ;  /* 0x0000140001007983 */ /* 0x01cea20000100800 */
[----:B------:R-:W-:Y:S01]  /*8db0*/  UIMAD UR4, UR24, 0x30, UR10 ;  /* 0x00000030180478a4 */ /* 0x000fe2000f8e020a */
[----:B------:R-:W-:Y:S01]  /*8dc0*/  IMAD.MOV.U32 R242, RZ, RZ, RZ ;  /* 0x000000fffff27224 */ /* 0x000fe200078e00ff */
[----:B------:R-:W-:Y:S04]  /*8dd0*/  IADD3 R14, -R244, 0x10, RZ ;  /* 0x00000010f40e7810 */ /* 0x000fe80007ffe1ff */
[----:B------:R-:W-:Y:S01]  /*8de0*/  IMAD.U32 R2, RZ, RZ, UR4 ;  /* 0x00000004ff027e24 */ /* 0x000fe2000f8e00ff */
[----:B------:R-:W-:Y:S04]  /*8df0*/  LOP3.LUT R14, R14, 0xf, RZ, 0xc0, !PT ;  /* 0x0000000f0e0e7812 */ /* 0x000fe800078ec0ff */
        /* <DEDUP_REMOVED lines=24> */
[----:B------:R-:W2:Y:S04]  /*8f80*/  SHFL.IDX PT, R6, R2, 0x1, 0x181f ;  /* 0x00381f0002067f89 */ /* 0x000ea800000e0000 */
[----:B------:R-:W3:Y:S04]  /*8f90*/  SHFL.IDX PT, R3, R2, RZ, 0x181f ;  /* 0x00181fff02037589 */ /* 0x000ee800000e0000 */
[----:B------:R-:W4:Y:S04]  /*8fa0*/  SHFL.IDX PT, R4, R0, RZ, 0x181f ;  /* 0x00181fff00047589 */ /* 0x000f2800000e0000 */
[----:B------:R-:W1:Y:S04]  /*8fb0*/  SHFL.IDX PT, R2, R2, 0x2, 0x181f ;  /* 0x00581f0002027f89 */ /* 0x000e6800000e0000 */
[----:B------:R-:W1:Y:S04]  /*8fc0*/  SHFL.IDX PT, R5, R0, 0x1, 0x181f ;  /* 0x00381f0000057f89 */ /* 0x000e6800000e0000 */
[----:B------:R-:W1:Y:S01]  /*8fd0*/  SHFL.IDX PT, R0, R0, 0x2, 0x181f ;  /* 0x00581f0000007f89 */ /* 0x000e6200000e0000 */
[-C--:B--2--5:R-:W-:Y:S02]  /*8fe0*/  IADD3 R8, P1, R6, R247.reuse, RZ ;  /* 0x000000f706087210 */ /* 0x0a4fe40007f3e0ff */
[CC--:B---3--:R-:W-:Y:S02]  /*8ff0*/  IADD3 R12, P0, R3.reuse, R247.reuse, RZ ;  /* 0x000000f7030c7210 */ /* 0x0c8fe40007f1e0ff */
[-C--:B------:R-:W-:Y:S03]  /*9000*/  IADD3 R10, P2, R3, R246.reuse, RZ ;  /* 0x000000f6030a7210 */ /* 0x080fe60007f5e0ff */
[----:B----4-:R-:W-:Y:S01]  /*9010*/  IMAD.X R13, R4, 0x1, R245, P0 ;  /* 0x00000001040d7824 */ /* 0x010fe200000e06f5 */
[----:B------:R-:W-:Y:S01]  /*9020*/  IADD3 R6, P0, R6, R246, RZ ;  /* 0x000000f606067210 */ /* 0x000fe20007f1e0ff */
[----:B------:R-:W-:Y:S01]  /*9030*/  IMAD.X R11, R4, 0x1, R223, P2 ;  /* 0x00000001040b7824 */ /* 0x000fe200010e06df */
[----:B-1----:R-:W-:Y:S02]  /*9040*/  IADD3 R4, P2, R2, R247, RZ ;  /* 0x000000f702047210 */ /* 0x002fe40007f5e0ff */
[----:B------:R1:W-:Y:S01]  /*9050*/  LDGSTS.E.BYPASS.LTC128B.128 [R252+0x3100], [R12.64], !P6 ;  /* 0x031000000cfc7fae */ /* 0x0003e2000f101d54 */
        /* <DEDUP_REMOVED lines=11> */
.L_x_612:
[----:B-1234-:R-:W2:Y:S01]  /*9110*/  LDL R2, [R1+0x30] ;  /* 0x0000300001027983 */ /* 0x01eea20000100800 */
[----:B------:R-:W-:Y:S02]  /*9120*/  UISETP.NE.AND UP1, UPT, UR13, URZ, UPT ;  /* 0x0000003f0d00728c */ /* 0x000fe4000bf25270 */
[----:B------:R-:W-:Y:S01]  /*9130*/  UIMAD UR4, UR24, -0x30, URZ ;  /* 0xffffffd0180478a4 */ /* 0x000fe2000f8e023f */
[----:B------:R-:W3:Y:S01]  /*9140*/  LDL R35, [R1+0x1c] ;  /* 0x00001c0001237983 */ /* 0x000ee20000100800 */
[----:B------:R-:W-:Y:S02]  /*9150*/  UISETP.NE.AND UP0, UPT, UR12, URZ, UPT ;  /* 0x0000003f0c00728c */ /* 0x000fe4000bf05270 */
[----:B------:R-:W-:Y:S01]  /*9160*/  PLOP3.LUT P1, PT, PT, PT, UP1, 0x80, 0x0 ;  /* 0x000000000000781c */ /* 0x000fe20003f2f018 */
[----:B------:R-:W0:Y:S01]  /*9170*/  LDGDEPBAR ;  /* 0x00000000000079af */ /* 0x000e220000000000 */
[----:B------:R-:W-:Y:S11]  /*9180*/  PLOP3.LUT P0, PT, PT, PT, UP1, 0x80, 0x0 ;  /* 0x000000000000781c */ /* 0x000ff60003f0f018 */
[----:B--2---:R-:W-:Y:S04]  /*9190*/  @P1 IMAD.HI.U32 R0, R2, c[0x0][0x2c8], RZ ;  /* 0x0000b20002001a27 */ /* 0x004fe800078e00ff */
[----:B------:R-:W-:Y:S01]  /*91a0*/  IMAD.MOV.U32 R4, RZ, RZ, R2 ;  /* 0x000000ffff047224 */ /* 0x000fe200078e0002 */
[----:B------:R-:W-:Y:S01]  /*91b0*/  @P0 SHF.R.U32.HI R4, RZ, c[0x0][0x2cc], R0 ;  /* 0x0000b300ff040a19 */ /* 0x000fe20000011600 */
[----:B------:R-:W-:Y:S01]  /*91c0*/  IMAD.U32 R0, RZ, RZ, UR4 ;  /* 0x00000004ff007e24 */ /* 0x000fe2000f8e00ff */
[----:B------:R-:W-:Y:S01]  /*91d0*/  PLOP3.LUT P0, PT, PT, PT, UP0, 0x40, 0x0 ;  /* 0x000000000000781c */ /* 0x000fe20003f0e808 */
[----:B------:R-:W-:Y:S02]  /*91e0*/  IMAD.MOV.U32 R2, RZ, RZ, c[0x0][0x2ac] ;  /* 0x0000ab00ff027624 */ /* 0x000fe400078e00ff */
[----:B------:R-:W1:Y:S01]  /*91f0*/  SHFL.IDX PT, R3, R4, RZ, 0x1c1f ;  /* 0x001c1fff04037589 */ /* 0x000e6200000e0000 */
[----:B---3--:R-:W-:Y:S05]  /*9200*/  IADD3 R6, -R35, 0x1, R0 ;  /* 0x0000000123067810 */ /* 0x008fea0007ffe100 */
[----:B------:R-:W-:Y:S05]  /*9210*/  IMAD R6, R2, c[0x0][0x1d0], R6 ;  /* 0x0000740002067a24 */ /* 0x000fea00078e0206 */
[----:B------:R-:W-:Y:S04]  /*9220*/  IADD3 R6, R6, -c[0x0][0x168], RZ ;  /* 0x80005a0006067a10 */ /* 0x000fe80007ffe0ff */
[C---:B------:R-:W-:Y:S02]  /*9230*/  IADD3 R5, R6.reuse, c[0x0][0x328], RZ ;  /* 0x0000ca0006057a10 */ /* 0x040fe40007ffe0ff */
[----:B------:R-:W-:Y:S03]  /*9240*/  IADD3 R6, R6, UR17, RZ ;  /* 0x0000001106067c10 */ /* 0x000fe6000fffe0ff */
[--C-:B-1----:R-:W-:Y:S02]  /*9250*/  IMAD.IADD R2, R5, 0x1, R3.reuse ;  /* 0x0000000105027824 */ /* 0x102fe400078e0203 */
        /* <DEDUP_REMOVED lines=17> */
.L_x_615:
[----:B------:R-:W-:Y:S04]  /*9370*/  MOV R7, c[0x0][0x32c] ;  /* 0x0000cb0000077a02 */ /* 0x000fe80000000f00 */
[----:B------:R-:W-:Y:S11]  /*9380*/  ISETP.NE.AND P0, PT, R7, 0x1, PT ;  /* 0x000000010700780c */ /* 0x000ff60003f05270 */
[----:B------:R-:W-:Y:S02]  /*9390*/  @!UPT UIADD3 URZ, URZ, URZ, URZ ;  /* 0x0000003f3f3ff290 */ /* 0x000fe4000fffe03f */
[----:B------:R-:W-:Y:S05]  /*93a0*/  @P0 IMAD.HI.U32 R7, R3, c[0x0][0x330], RZ ;  /* 0x0000cc0003070a27 */ /* 0x000fea00078e00ff */
[----:B------:R-:W-:Y:S02]  /*93b0*/  @P0 SHF.R.U32.HI R3, RZ, c[0x0][0x334], R7 ;  /* 0x0000cd00ff030a19 */ /* 0x000fe40000011607 */
.L_x_616:
[----:B------:R-:W-:Y:S05]  /*93c0*/  BSYNC B0 ;  /* 0x0000000000007941 */ /* 0x000fea0003800000 */
.L_x_614:
[----:B------:R-:W-:Y:S05]  /*93d0*/  IADD3 R7, -R35, UR4, RZ ;  /* 0x0000000423077c10 */ /* 0x000fea000fffe1ff */
[----:B------:R-:W-:Y:S05]  /*93e0*/  IMAD R3, R3, c[0x0][0x32c], R7 ;  /* 0x0000cb0003037a24 */ /* 0x000fea00078e0207 */
[----:B------:R-:W-:Y:S02]  /*93f0*/  IADD3 R7, R3, c[0x0][0x32c], RZ ;  /* 0x0000cb0003077a10 */ /* 0x000fe40007ffe0ff */
[----:B------:R-:W-:Y:S02]  /*9400*/  IMNMX R0, R0, R3, !PT ;  /* 0x0000000300007217 */ /* 0x000fe40007800200 */
[----:B------:R-:W-:Y:S02]  /*9410*/  IMNMX R2, R2, R7, PT ;  /* 0x0000000702027217 */ /* 0x000fe40003800200 */
.L_x_613:
[----:B------:R-:W-:Y:S01]  /*9420*/  UISETP.GE.AND UP2, UPT, UR4, 0x1, UPT ;  /* 0x000000010400788c */ /* 0x000fe2000bf46270 */
[----:B------:R-:W1:Y:S01]  /*9430*/  SHFL.IDX PT, R3, R4, 0x1, 0x1c1f ;  /* 0x003c1f0004037f89 */ /* 0x000e6200000e0000 */
[----:B------:R-:W-:Y:S02]  /*9440*/  UISETP.GE.AND UP1, UPT, UR4, 0x2, UPT ;  /* 0x000000020400788c */ /* 0x000fe4000bf26270 */
[----:B------:R-:W-:Y:S02]  /*9450*/  UISETP.GE.AND UP0, UPT, UR4, 0x9, UPT ;  /* 0x000000090400788c */ /* 0x000fe4000bf06270 */
[----:B------:R-:W-:Y:S01]  /*9460*/  PLOP3.LUT P0, PT, PT, PT, UP2, 0x40, 0x0 ;  /* 0x000000000000781c */ /* 0x000fe20003f0e828 */
[----:B------:R-:W-:Y:S01]  /*9470*/  UP2UR UR28, UPR, URZ, 0x2 ;  /* 0x000000023f1c7883 */ /* 0x000fe20008000000 */
[----:B------:R-:W-:Y:S01]  /*9480*/  PLOP3.LUT P2, PT, PT, PT, UP1, 0x40, 0x0 ;  /* 0x000000000000781c */ /* 0x000fe20003f4e818 */
[----:B------:R-:W-:Y:S01]  /*9490*/  UISETP.GE.AND UP1, UPT, UR4, 0xa, UPT ;  /* 0x0000000a0400788c */ /* 0x000fe2000bf26270 */
[----:B------:R-:W-:Y:S01]  /*94a0*/  ISETP.GT.AND P0, PT, R0, RZ, P0 ;  /* 0x000000ff0000720c */ /* 0x000fe20000704270 */
[----:B------:R-:W-:Y:S01]  /*94b0*/  UISETP.GE.AND UP5, UPT, UR4, 0x19, UPT ;  /* 0x000000190400788c */ /* 0x000fe2000bfa6270 */
[----:B------:R-:W-:Y:S01]  /*94c0*/  PLOP3.LUT P1, PT, PT, PT, UP0, 0x40, 0x0 ;  /* 0x000000000000781c */ /* 0x000fe20003f2e808 */
[----:B------:R-:W-:Y:S01]  /*94d0*/  UP2UR UR27, UPR, URZ, 0x1 ;  /* 0x000000013f1b7883 */ /* 0x000fe20008000000 */
[----:B------:R-:W-:Y:S01]  /*94e0*/  ISETP.LT.OR P0, PT, R2, 0x1, P0 ;  /* 0x000000010200780c */ /* 0x000fe20000701670 */
[----:B------:R-:W-:Y:S01]  /*94f0*/  UISETP.GE.AND UP0, UPT, UR4, 0x11, UPT ;  /* 0x000000110400788c */ /* 0x000fe2000bf06270 */
[C---:B------:R-:W-:Y:S01]  /*9500*/  ISETP.GT.AND P2, PT, R0.reuse, 0x1, P2 ;  /* 0x000000010000780c */ /* 0x040fe20001744270 */
[----:B------:R-:W-:Y:S01]  /*9510*/  UISETP.GE.AND UP6, UPT, UR4, 0x12, UPT ;  /* 0x000000120400788c */ /* 0x000fe2000bfc6270 */
[----:B------:R-:W-:Y:S01]  /*9520*/  FSEL R9, R193, -INF , !P0 ;  /* 0xff800000c1097808 */ /* 0x000fe20004000000 */
[----:B------:R-:W-:Y:S01]  /*9530*/  UP2UR UR29, UPR, URZ, 0x4 ;  /* 0x000000043f1d7883 */ /* 0x000fe20008000000 */
[----:B------:R-:W-:Y:S01]  /*9540*/  PLOP3.LUT P0, PT, PT, PT, UP1, 0x40, 0x0 ;  /* 0x000000000000781c */ /* 0x000fe20003f0e818 */
[----:B------:R-:W-:Y:S01]  /*9550*/  UISETP.GE.AND UP2, UPT, UR4, 0x22, UPT ;  /* 0x000000220400788c */ /* 0x000fe2000bf46270 */
[C---:B------:R-:W-:Y:S01]  /*9560*/  ISETP.GT.AND P1, PT, R0.reuse, 0x8, P1 ;  /* 0x000000080000780c */ /* 0x040fe20000f24270 */
[----:B------:R-:W-:Y:S01]  /*9570*/  UISETP.GE.AND UP4, UPT, UR4, 0x1a, UPT ;  /* 0x0000001a0400788c */ /* 0x000fe2000bf86270 */
[----:B------:R-:W-:Y:S01]  /*9580*/  ISETP.GT.AND P0, PT, R0, 0x9, P0 ;  /* 0x000000090000780c */ /* 0x000fe20000704270 */
[----:B------:R-:W-:Y:S01]  /*9590*/  UISETP.GE.AND UP3, UPT, UR4, 0x21, UPT ;  /* 0x000000210400788c */ /* 0x000fe2000bf66270 */
[C---:B------:R-:W-:Y:S01]  /*95a0*/  ISETP.LT.OR P2, PT, R2.reuse, 0x2, P2 ;  /* 0x000000020200780c */ /* 0x040fe20001741670 */
[----:B------:R-:W-:Y:S01]  /*95b0*/  UP2UR UR30, UPR, URZ, 0x40 ;  /* 0x000000403f1e7883 */ /* 0x000fe20008000000 */
[C---:B------:R-:W-:Y:S01]  /*95c0*/  ISETP.LT.OR P0, PT, R2.reuse, 0xa, P0 ;  /* 0x0000000a0200780c */ /* 0x040fe20000701670 */
[----:B------:R-:W-:Y:S01]  /*95d0*/  UP2UR UR26, UPR, URZ, 0x2 ;  /* 0x000000023f1a7883 */ /* 0x000fe20008000000 */
[----:B------:R-:W-:Y:S01]  /*95e0*/  ISETP.LT.OR P1, PT, R2, 0x9, P1 ;  /* 0x000000090200780c */ /* 0x000fe20000f21670 */
[----:B------:R-:W-:Y:S01]  /*95f0*/  UP2UR UR25, UPR, URZ, 0x1 ;  /* 0x000000013f197883 */ /* 0x000fe20008000000 */
[----:B------:R-:W-:Y:S01]  /*9600*/  FSEL R17, R17, -INF , !P0 ;  /* 0xff80000011117808 */ /* 0x000fe20004000000 */
[----:B------:R-:W-:Y:S01]  /*9610*/  UISETP.GE.AND UP1, UPT, UR4, 0x29, UPT ;  /* 0x000000290400788c */ /* 0x000fe2000bf26270 */
[----:B------:R-:W-:Y:S02]  /*9620*/  PLOP3.LUT P0, PT, PT, PT, UP5, 0x40, 0x0 ;  /* 0x000000000000781c */ /* 0x000fe40003f0e858 */
[----:B------:R-:W-:Y:S02]  /*9630*/  FSEL R15, R192, -INF , !P2 ;  /* 0xff800000c00f7808 */ /* 0x000fe40005000000 */
[----:B------:R-:W-:Y:S01]  /*9640*/  PLOP3.LUT P2, PT, PT, PT, UP0, 0x40, 0x0 ;  /* 0x000000000000781c */ /* 0x000fe20003f4e808 */
[----:B------:R-:W-:Y:S01]  /*9650*/  UISETP.GE.AND UP0, UPT, UR4, 0x2a, UPT ;  /* 0x0000002a0400788c */ /* 0x000fe2000bf06270 */
[----:B------:R-:W-:Y:S02]  /*9660*/  FSEL R16, R16, -INF , !P1 ;  /* 0xff80000010107808 */ /* 0x000fe40004800000 */
[----:B------:R-:W-:Y:S01]  /*9670*/  PLOP3.LUT P1, PT, PT, PT, UP6, 0x40, 0x0 ;  /* 0x000000000000781c */ /* 0x000fe20003f2e868 */
[----:B------:R-:W-:Y:S01]  /*9680*/  UISETP.NE.AND UP6, UPT, UR12, URZ, UPT ;  /* 0x0000003f0c00728c */ /* 0x000fe2000bfc5270 */
[C---:B------:R-:W-:Y:S02]  /*9690*/  ISETP.GT.AND P0, PT, R0.reuse, 0x18, P0 ;  /* 0x000000180000780c */ /* 0x040fe40000704270 */
[C---:B------:R-:W-:Y:S02]  /*96a0*/  ISETP.GT.AND P2, PT, R0.reuse, 0x10, P2 ;  /* 0x000000100000780c */ /* 0x040fe40001744270 */
[----:B------:R-:W-:Y:S02]  /*96b0*/  ISETP.GT.AND P1, PT, R0, 0x11, P1 ;  /* 0x000000110000780c */ /* 0x000fe40000f24270 */
[C---:B------:R-:W-:Y:S02]  /*96c0*/  ISETP.LT.OR P0, PT, R2.reuse, 0x19, P0 ;  /* 0x000000190200780c */ /* 0x040fe40000701670 */
[C---:B------:R-:W-:Y:S02]  /*96d0*/  ISETP.LT.OR P2, PT, R2.reuse, 0x11, P2 ;  /* 0x000000110200780c */ /* 0x040fe40001741670 */
[----:B------:R-:W-:Y:S02]  /*96e0*/  ISETP.LT.OR P1, PT, R2, 0x12, P1 ;  /* 0x000000120200780c */ /* 0x000fe40000f21670 */
[----:B------:R-:W-:Y:S02]  /*96f0*/  FSEL R202, R26, -INF , !P0 ;  /* 0xff8000001aca7808 */ /* 0x000fe40004000000 */
[----:B------:R-:W-:Y:S02]  /*9700*/  PLOP3.LUT P0, PT, PT, PT, UP2, 0x40, 0x0 ;  /* 0x000000000000781c */ /* 0x000fe40003f0e828 */
[----:B------:R-:W-:Y:S02]  /*9710*/  FSEL R196, R135, -INF , !P2 ;  /* 0xff80000087c47808 */ /* 0x000fe40005000000 */
[----:B------:R-:W-:Y:S02]  /*9720*/  PLOP3.LUT P2, PT, PT, PT, UP4, 0x40, 0x0 ;  /* 0x000000000000781c */ /* 0x000fe40003f4e848 */
[----:B------:R-:W-:Y:S02]  /*9730*/  FSEL R198, R133, -INF , !P1 ;  /* 0xff80000085c67808 */ /* 0x000fe40004800000 */
[----:B------:R-:W-:Y:S02]  /*9740*/  PLOP3.LUT P1, PT, PT, PT, UP3, 0x40, 0x0 ;  /* 0x000000000000781c */ /* 0x000fe40003f2e838 */
[C---:B------:R-:W-:Y:S02]  /*9750*/  ISETP.GT.AND P0, PT, R0.reuse, 0x21, P0 ;  /* 0x000000210000780c */ /* 0x040fe40000704270 */
[C---:B------:R-:W-:Y:S02]  /*9760*/  ISETP.GT.AND P2, PT, R0.reuse, 0x19, P2 ;  /* 0x000000190000780c */ /* 0x040fe40001744270 */
[----:B------:R-:W-:Y:S02]  /*9770*/  ISETP.GT.AND P1, PT, R0, 0x20, P1 ;  /* 0x000000200000780c */ /* 0x000fe40000f24270 */
[C---:B------:R-:W-:Y:S02]  /*9780*/  ISETP.LT.OR P0, PT, R2.reuse, 0x22, P0 ;  /* 0x000000220200780c */ /* 0x040fe40000701670 */
[C---:B------:R-:W-:Y:S02]  /*9790*/  ISETP.LT.OR P2, PT, R2.reuse, 0x1a, P2 ;  /* 0x0000001a0200780c */ /* 0x040fe40001741670 */
[----:B------:R-:W-:Y:S02]  /*97a0*/  ISETP.LT.OR P1, PT, R2, 0x21, P1 ;  /* 0x000000210200780c */ /* 0x000fe40000f21670 */
[----:B-----5:R-:W-:Y:S02]  /*97b0*/  FSEL R246, R22, -INF , !P0 ;  /* 0xff80000016f67808 */ /* 0x020fe40004000000 */
[----:B------:R-:W-:Y:S01]  /*97c0*/  PLOP3.LUT P0, PT, PT, PT, UP6, 0x40, 0x0 ;  /* 0x000000000000781c */ /* 0x000fe20003f0e868 */
[----:B------:R-:W-:Y:S01]  /*97d0*/  UISETP.NE.AND UP6, UPT, UR30, URZ, UPT ;  /* 0x0000003f1e00728c */ /* 0x000fe2000bfc5270 */
[----:B------:R-:W-:Y:S02]  /*97e0*/  FSEL R204, R25, -INF , !P2 ;  /* 0xff80000019cc7808 */ /* 0x000fe40005000000 */
[----:B------:R-:W-:Y:S02]  /*97f0*/  PLOP3.LUT P2, PT, PT, PT, UP1, 0x40, 0x0 ;  /* 0x000000000000781c */ /* 0x000fe40003f4e818 */
[----:B------:R-:W-:Y:S02]  /*9800*/  FSEL R244, R24, -INF , !P1 ;  /* 0xff80000018f47808 */ /* 0x000fe40004800000 */
[----:B------:R-:W-:Y:S02]  /*9810*/  PLOP3.LUT P1, PT, PT, PT, UP0, 0x40, 0x0 ;  /* 0x000000000000781c */ /* 0x000fe40003f2e808 */
[C---:B------:R-:W-:Y:S02]  /*9820*/  ISETP.GT.AND P2, PT, R0.reuse, 0x28, P2 ;  /* 0x000000280000780c */ /* 0x040fe40001744270 */
[----:B------:R-:W-:Y:S01]  /*9830*/  ISETP.GT.AND P1, PT, R0, 0x29, P1 ;  /* 0x000000290000780c */ /* 0x000fe20000f24270 */
[--C-:B-1----:R-:W-:Y:S01]  /*9840*/  IMAD.IADD R0, R6, 0x1, R3.reuse ;  /* 0x0000000106007824 */ /* 0x102fe200078e0203 */
[C---:B------:R-:W-:Y:S02]  /*9850*/  ISETP.LT.OR P2, PT, R2.reuse, 0x29, P2 ;  /* 0x000000290200780c */ /* 0x040fe40001741670 */
[----:B------:R-:W-:Y:S01]  /*9860*/  ISETP.LT.OR P1, PT, R2, 0x2a, P1 ;  /* 0x0000002a0200780c */ /* 0x000fe20000f21670 */
[----:B------:R-:W-:Y:S01]  /*9870*/  IMAD.IADD R2, R5, 0x1, R3 ;  /* 0x0000000105027824 */ /* 0x000fe200078e0203 */
[----:B------:R-:W-:Y:S02]  /*9880*/  FSEL R51, R19, -INF , !P2 ;  /* 0xff80000013337808 */ /* 0x000fe40005000000 */
[----:B------:R-:W-:Y:S01]  /*9890*/  FSEL R34, R18, -INF , !P1 ;  /* 0xff80000012227808 */ /* 0x000fe20004800000 */
        /* <DEDUP_REMOVED lines=16> */
.L_x_619:
[----:B------:R-:W-:Y:S04]  /*99a0*/  MOV R7, 0x1 ;  /* 0x0000000100077802 */ /* 0x000fe80000000f00 */
[----:B------:R-:W-:Y:S11]  /*99b0*/  ISETP.NE.AND P0, PT, R7, c[0x0][0x32c], PT ;  /* 0x0000cb0007007a0c */ /* 0x000ff60003f05270 */
[----:B------:R-:W-:Y:S02]  /*99c0*/  @!UPT UIADD3 URZ, URZ, URZ, URZ ;  /* 0x0000003f3f3ff290 */ /* 0x000fe4000fffe03f */
[----:B------:R-:W-:Y:S05]  /*99d0*/  @P0 IMAD.HI.U32 R7, R3, c[0x0][0x330], RZ ;  /* 0x0000cc0003070a27 */ /* 0x000fea00078e00ff */
[----:B------:R-:W-:Y:S02]  /*99e0*/  @P0 SHF.R.U32.HI R3, RZ, c[0x0][0x334], R7 ;  /* 0x0000cd00ff030a19 */ /* 0x000fe40000011607 */
.L_x_620:
[----:B------:R-:W-:Y:S05]  /*99f0*/  BSYNC B0 ;  /* 0x0000000000007941 */ /* 0x000fea0003800000 */
.L_x_618:
[----:B------:R-:W-:Y:S05]  /*9a00*/  IADD3 R7, -R35, UR4, RZ ;  /* 0x0000000423077c10 */ /* 0x000fea000fffe1ff */
[----:B------:R-:W-:Y:S05]  /*9a10*/  IMAD R3, R3, c[0x0][0x32c], R7 ;  /* 0x0000cb0003037a24 */ /* 0x000fea00078e0207 */
[----:B------:R-:W-:Y:S02]  /*9a20*/  IADD3 R7, R3, c[0x0][0x32c], RZ ;  /* 0x0000cb0003077a10 */ /* 0x000fe40007ffe0ff */
[----:B------:R-:W-:Y:S02]  /*9a30*/  IMNMX R0, R0, R3, !PT ;  /* 0x0000000300007217 */ /* 0x000fe40007800200 */
[----:B------:R-:W-:Y:S02]  /*9a40*/  IMNMX R2, R2, R7, PT ;  /* 0x0000000702027217 */ /* 0x000fe40003800200 */
.L_x_617:
[----:B------:R-:W-:Y:S01]  /*9a50*/  UP2UR UR34, UPR, URZ, 0x10 ;  /* 0x000000103f227883 */ /* 0x000fe20008000000 */
[----:B------:R-:W1:Y:S01]  /*9a60*/  SHFL.IDX PT, R3, R4, 0x2, 0x1c1f ;  /* 0x005c1f0004037f89 */ /* 0x000e6200000e0000 */
[----:B------:R-:W-:Y:S02]  /*9a70*/  UISETP.NE.AND UP4, UPT, UR29, URZ, UPT ;  /* 0x0000003f1d00728c */ /* 0x000fe4000bf85270 */
[----:B------:R-:W-:Y:S02]  /*9a80*/  UP2UR UR31, UPR, URZ, 0x2 ;  /* 0x000000023f1f7883 */ /* 0x000fe40008000000 */
[----:B------:R-:W-:Y:S02]  /*9a90*/  UISETP.NE.AND UP1, UPT, UR26, URZ, UPT ;  /* 0x0000003f1a00728c */ /* 0x000fe4000bf25270 */
[----:B------:R-:W-:Y:S01]  /*9aa0*/  PLOP3.LUT P0, PT, PT, PT, UP4, 0x40, 0x0 ;  /* 0x000000000000781c */ /* 0x000fe20003f0e848 */
[----:B------:R-:W-:Y:S02]  /*9ab0*/  UP2UR UR33, UPR, URZ, 0x8 ;  /* 0x000000083f217883 */ /* 0x000fe40008000000 */
[----:B------:R-:W-:Y:S01]  /*9ac0*/  UISETP.NE.AND UP3, UPT, UR28, URZ, UPT ;  /* 0x0000003f1c00728c */ /* 0x000fe2000bf65270 */
[----:B------:R-:W-:Y:S01]  /*9ad0*/  ISETP.GT.AND P0, PT, R0, RZ, P0 ;  /* 0x000000ff0000720c */ /* 0x000fe20000704270 */
[----:B------:R-:W-:Y:S02]  /*9ae0*/  UP2UR UR32, UPR, URZ, 0x4 ;  /* 0x000000043f207883 */ /* 0x000fe40008000000 */
[----:B------:R-:W-:Y:S01]  /*9af0*/  UISETP.NE.AND UP2, UPT, UR27, URZ, UPT ;  /* 0x0000003f1b00728c */ /* 0x000fe2000bf45270 */
[----:B------:R-:W-:Y:S01]  /*9b00*/  ISETP.LT.OR P0, PT, R2, 0x1, P0 ;  /* 0x000000010200780c */ /* 0x000fe20000701670 */
[----:B------:R-:W-:Y:S01]  /*9b10*/  UP2UR UR30, UPR, URZ, 0x1 ;  /* 0x000000013f1e7883 */ /* 0x000fe20008000000 */
[----:B------:R-:W-:Y:S01]  /*9b20*/  PLOP3.LUT P2, PT, PT, PT, UP3, 0x40, 0x0 ;  /* 0x000000000000781c */ /* 0x000fe20003f4e838 */
[----:B------:R-:W-:Y:S01]  /*9b30*/  UISETP.NE.AND UP0, UPT, UR25, URZ, UPT ;  /* 0x0000003f1900728c */ /* 0x000fe2000bf05270 */
[----:B------:R-:W-:Y:S01]  /*9b40*/  FSEL R8, R201, -INF , !P0 ;  /* 0xff800000c9087808 */ /* 0x000fe20004000000 */
[----:B------:R-:W-:Y:S01]  /*9b50*/  UISETP.NE.AND UP4, UPT, UR34, URZ, UPT ;  /* 0x0000003f2200728c */ /* 0x000fe2000bf85270 */
[----:B------:R-:W-:Y:S01]  /*9b60*/  PLOP3.LUT P0, PT, PT, PT, UP1, 0x40, 0x0 ;  /* 0x000000000000781c */ /* 0x000fe20003f0e818 */
[----:B------:R-:W-:Y:S01]  /*9b70*/  UISETP.NE.AND UP3, UPT, UR33, URZ, UPT ;  /* 0x0000003f2100728c */ /* 0x000fe2000bf65270 */
[----:B------:R-:W-:Y:S01]  /*9b80*/  PLOP3.LUT P1, PT, PT, PT, UP2, 0x40, 0x0 ;  /* 0x000000000000781c */ /* 0x000fe20003f2e828 */
[----:B------:R-:W-:Y:S01]  /*9b90*/  UISETP.NE.AND UP2, UPT, UR32, URZ, UPT ;  /* 0x0000003f2000728c */ /* 0x000fe2000bf45270 */
[C---:B------:R-:W-:Y:S01]  /*9ba0*/  ISETP.GT.AND P0, PT, R0.reuse, 0x9, P0 ;  /* 0x000000090000780c */ /* 0x040fe20000704270 */
[----:B------:R-:W-:Y:S01]  /*9bb0*/  UISETP.NE.AND UP1, UPT, UR31, URZ, UPT ;  /* 0x0000003f1f00728c */ /* 0x000fe2000bf25270 */
        /* <DEDUP_REMOVED lines=8> */
[----:B------:R-:W-:Y:S01]  /*9c40*/  PLOP3.LUT P2, PT, PT, PT, UP0, 0x40, 0x0 ;  /* 0x000000000000781c */ /* 0x000fe20003f4e808 */
[----:B------:R-:W-:Y:S01]  /*9c50*/  UISETP.NE.AND UP0, UPT, UR30, URZ, UPT ;  /* 0x0000003f1e00728c */ /* 0x000fe2000bf05270 */
[----:B------:R-:W-:Y:S01]  /*9c60*/  FSEL R14, R143, -INF , !P1 ;  /* 0xff8000008f0e7808 */ /* 0x000fe20004800000 */
[----:B------:R-:W-:Y:S01]  /*9c70*/  UP2UR UR30, UPR, URZ, 0x40 ;  /* 0x000000403f1e7883 */ /* 0x000fe20008000000 */
        /* <DEDUP_REMOVED lines=20> */
[----:B------:R-:W-:Y:S02]  /*9dc0*/  FSEL R223, R27, -INF , !P0 ;  /* 0xff8000001bdf7808 */ /* 0x000fe40004000000 */
        /* <DEDUP_REMOVED lines=30> */
.L_x_623:
[----:B------:R-:W-:Y:S04]  /*9fb0*/  MOV R7, c[0x0][0x32c] ;  /* 0x0000cb0000077a02 */ /* 0x000fe80000000f00 */
[----:B------:R-:W-:Y:S11]  /*9fc0*/  ISETP.NE.AND P0, PT, R7, 0x1, PT ;  /* 0x000000010700780c */ /* 0x000ff60003f05270 */
[----:B------:R-:W-:Y:S02]  /*9fd0*/  @!UPT UIADD3 URZ, URZ, URZ, URZ ;  /* 0x0000003f3f3ff290 */ /* 0x000fe4000fffe03f */
[----:B------:R-:W-:Y:S05]  /*9fe0*/  @P0 IMAD.HI.U32 R7, R3, c[0x0][0x330], RZ ;  /* 0x0000cc0003070a27 */ /* 0x000fea00078e00ff */
[----:B------:R-:W-:Y:S02]  /*9ff0*/  @P0 SHF.R.U32.HI R3, RZ, c[0x0][0x334], R7 ;  /* 0x0000cd00ff030a19 */ /* 0x000fe40000011607 */
.L_x_624:
[----:B------:R-:W-:Y:S05]  /*a000*/  BSYNC B0 ;  /* 0x0000000000007941 */ /* 0x000fea0003800000 */
.L_x_622:
[----:B------:R-:W-:Y:S05]  /*a010*/  IADD3 R7, -R35, UR4, RZ ;  /* 0x0000000423077c10 */ /* 0x000fea000fffe1ff */
[----:B------:R-:W-:Y:S05]  /*a020*/  IMAD R3, R3, c[0x0][0x32c], R7 ;  /* 0x0000cb0003037a24 */ /* 0x000fea00078e0207 */
[----:B------:R-:W-:Y:S02]  /*a030*/  IADD3 R7, R3, c[0x0][0x32c], RZ ;  /* 0x0000cb0003077a10 */ /* 0x000fe40007ffe0ff */
[----:B------:R-:W-:Y:S02]  /*a040*/  IMNMX R0, R0, R3, !PT ;  /* 0x0000000300007217 */ /* 0x000fe40007800200 */
[----:B------:R-:W-:Y:S02]  /*a050*/  IMNMX R2, R2, R7, PT ;  /* 0x0000000702027217 */ /* 0x000fe40003800200 */
.L_x_621:
        /* <DEDUP_REMOVED lines=86> */
.L_x_627:
[----:B------:R-:W-:Y:S04]  /*a5c0*/  MOV R4, c[0x0][0x32c] ;  /* 0x0000cb0000047a02 */ /* 0x000fe80000000f00 */
[----:B------:R-:W-:Y:S11]  /*a5d0*/  ISETP.NE.AND P0, PT, R4, 0x1, PT ;  /* 0x000000010400780c */ /* 0x000ff60003f05270 */
[----:B------:R-:W-:Y:S02]  /*a5e0*/  @!UPT UIADD3 URZ, URZ, URZ, URZ ;  /* 0x0000003f3f3ff290 */ /* 0x000fe4000fffe03f */
[----:B------:R-:W-:Y:S05]  /*a5f0*/  @P0 IMAD.HI.U32 R4, R3, c[0x0][0x330], RZ ;  /* 0x0000cc0003040a27 */ /* 0x000fea00078e00ff */
[----:B------:R-:W-:Y:S02]  /*a600*/  @P0 SHF.R.U32.HI R3, RZ, c[0x0][0x334], R4 ;  /* 0x0000cd00ff030a19 */ /* 0x000fe40000011604 */
.L_x_628:
[----:B------:R-:W-:Y:S05]  /*a610*/  BSYNC B0 ;  /* 0x0000000000007941 */ /* 0x000fea0003800000 */
.L_x_626:
[----:B------:R-:W-:Y:S05]  /*a620*/  IADD3 R4, -R35, UR4, RZ ;  /* 0x0000000423047c10 */ /* 0x000fea000fffe1ff */
[----:B------:R-:W-:Y:S05]  /*a630*/  IMAD R3, R3, c[0x0][0x32c], R4 ;  /* 0x0000cb0003037a24 */ /* 0x000fea00078e0204 */
[----:B------:R-:W-:Y:S02]  /*a640*/  IADD3 R4, R3, c[0x0][0x32c], RZ ;  /* 0x0000cb0003047a10 */ /* 0x000fe40007ffe0ff */
[----:B------:R-:W-:Y:S02]  /*a650*/  IMNMX R0, R0, R3, !PT ;  /* 0x0000000300007217 */ /* 0x000fe40007800200 */
[----:B------:R-:W-:Y:S02]  /*a660*/  IMNMX R2, R2, R4, PT ;  /* 0x0000000402027217 */ /* 0x000fe40003800200 */
.L_x_625:
        /* <DEDUP_REMOVED lines=21> */
[----:B------:R-:W-:Y:S01]  /*a7c0*/  LDSM.16.MT88.4 R36, [R226+0x100] ;  /* 0x00010000e224783b */ /* 0x000fe20000004200 */
        /* <DEDUP_REMOVED lines=13> */
[----:B------:R-:W-:Y:S01]  /*a8a0*/  PLOP3.LUT P0, PT, PT, PT, UP4, 0x40, 0x0 ;  /* 0x000000000000781c */ /* 0x000fe20003f0e848 */
[----:B------:R-:W1:Y:S01]  /*a8b0*/  SHFL.BFLY PT, R6, R137, 0x2, 0x1f ;  /* 0x0c401f0089067f89 */ /* 0x000e6200000e0000 */
[----:B------:R-:W-:Y:S01]  /*a8c0*/  PLOP3.LUT P1, PT, PT, PT, UP2, 0x40, 0x0 ;  /* 0x000000000000781c */ /* 0x000fe20003f2e828 */
[----:B------:R-:W-:Y:S01]  /*a8d0*/  UISETP.NE.AND UP4, UPT, UR4, URZ, UPT ;  /* 0x0000003f0400728c */ /* 0x000fe2000bf85270 */
[C---:B------:R-:W-:Y:S01]  /*a8e0*/  ISETP.GT.AND P0, PT, R0.reuse, RZ, P0 ;  /* 0x000000ff0000720c */ /* 0x040fe20000704270 */
[----:B------:R-:W-:Y:S01]  /*a8f0*/  UISETP.NE.AND UP2, UPT, UR28, URZ, UPT ;  /* 0x0000003f1c00728c */ /* 0x000fe2000bf45270 */
[----:B------:R-:W-:Y:S02]  /*a900*/  ISETP.GT.AND P1, PT, R0, 0x8, P1 ;  /* 0x000000080000780c */ /* 0x000fe40000f24270 */
[----:B------:R-:W-:Y:S01]  /*a910*/  ISETP.LT.OR P0, PT, R2, 0x1, P0 ;  /* 0x000000010200780c */ /* 0x000fe20000701670 */
[----:B------:R-:W2:Y:S01]  /*a920*/  SHFL.BFLY PT, R20, R3, 0x2, 0x1f ;  /* 0x0c401f0003147f89 */ /* 0x000ea200000e0000 */
[----:B------:R-:W-:Y:S01]  /*a930*/  PLOP3.LUT P2, PT, PT, PT, UP3, 0x40, 0x0 ;  /* 0x000000000000781c */ /* 0x000fe20003f4e838 */
[----:B------:R-:W-:Y:S01]  /*a940*/  UISETP.NE.AND UP3, UPT, UR29, URZ, UPT ;  /* 0x0000003f1d00728c */ /* 0x000fe2000bf65270 */
[----:B------:R-:W-:Y:S02]  /*a950*/  FSEL R5, R222, -INF , !P0 ;  /* 0xff800000de057808 */ /* 0x000fe40004000000 */
[----:B------:R-:W-:Y:S01]  /*a960*/  PLOP3.LUT P0, PT, PT, PT, UP1, 0x40, 0x0 ;  /* 0x000000000000781c */ /* 0x000fe20003f0e818 */
[----:B------:R-:W-:Y:S01]  /*a970*/  UISETP.NE.AND UP1, UPT, UR27, URZ, UPT ;  /* 0x0000003f1b00728c */ /* 0x000fe2000bf25270 */
[----:B------:R-:W-:Y:S02]  /*a980*/  ISETP.LT.OR P1, PT, R2, 0x9, P1 ;  /* 0x000000090200780c */ /* 0x000fe40000f21670 */
[C---:B------:R-:W-:Y:S02]  /*a990*/  ISETP.GT.AND P0, PT, R0.reuse, 0x9, P0 ;  /* 0x000000090000780c */ /* 0x040fe40000704270 */
[----:B------:R-:W-:Y:S02]  /*a9a0*/  ISETP.GT.AND P2, PT, R0, 0x1, P2 ;  /* 0x000000010000780c */ /* 0x000fe40001744270 */
[----:B------:R-:W-:Y:S02]  /*a9b0*/  ISETP.LT.OR P0, PT, R2, 0xa, P0 ;  /* 0x0000000a0200780c */ /* 0x000fe40000701670 */
[----:B------:R-:W-:Y:S02]  /*a9c0*/  FSEL R24, R214, -INF , !P1 ;  /* 0xff800000d6187808 */ /* 0x000fe40004800000 */
[----:B------:R-:W-:Y:S02]  /*a9d0*/  FSEL R25, R213, -INF , !P0 ;  /* 0xff800000d5197808 */ /* 0x000fe40004000000 */
[----:B------:R-:W-:Y:S02]  /*a9e0*/  PLOP3.LUT P0, PT, PT, PT, UP5, 0x40, 0x0 ;  /* 0x000000000000781c */ /* 0x000fe40003f0e858 */
[----:B------:R-:W-:Y:S02]  /*a9f0*/  ISETP.LT.OR P2, PT, R2, 0x2, P2 ;  /* 0x000000020200780c */ /* 0x000fe40001741670 */
[C---:B------:R-:W-:Y:S02]  /*aa00*/  ISETP.GT.AND P0, PT, R0.reuse, 0x18, P0 ;  /* 0x000000180000780c */ /* 0x040fe40000704270 */
[----:B-1----:R-:W-:Y:S02]  /*aa10*/  FMNMX.FTZ R137, R137, R6, !PT ;  /* 0x0000000689897209 */ /* 0x002fe40007810000 */
[----:B--2---:R-:W-:Y:S02]  /*aa20*/  FMNMX.FTZ R3, R3, R20, !PT ;  /* 0x0000001403037209 */ /* 0x004fe40007810000 */
[----:B------:R-:W-:Y:S01]  /*aa30*/  PLOP3.LUT P1, PT, PT, PT, UP6, 0x40, 0x0 ;  /* 0x000000000000781c */ /* 0x000fe20003f2e868 */
[----:B------:R-:W1:Y:S01]  /*aa40*/  SHFL.BFLY PT, R6, R137, 0x1, 0x1f ;  /* 0x0c201f0089067f89 */ /* 0x000e6200000e0000 */
[----:B------:R-:W-:Y:S02]  /*aa50*/  FMNMX.FTZ R4, R7, R138, !PT ;  /* 0x0000008a07047209 */ /* 0x000fe40007810000 */
[----:B------:R-:W-:Y:S02]  /*aa60*/  FSEL R19, R221, -INF , !P2 ;  /* 0xff800000dd137808 */ /* 0x000fe40005000000 */
[----:B------:R-:W-:Y:S02]  /*aa70*/  ISETP.GT.AND P1, PT, R0, 0x11, P1 ;  /* 0x000000110000780c */ /* 0x000fe40000f24270 */
[C---:B------:R-:W-:Y:S01]  /*aa80*/  ISETP.LT.OR P0, PT, R2.reuse, 0x19, P0 ;  /* 0x000000190200780c */ /* 0x040fe20000701670 */
[----:B------:R-:W2:Y:S01]  /*aa90*/  SHFL.BFLY PT, R136, R3, 0x1, 0x1f ;  /* 0x0c201f0003887f89 */ /* 0x000ea200000e0000 */
[----:B------:R-:W-:Y:S01]  /*aaa0*/  PLOP3.LUT P2, PT, PT, PT, UP0, 0x40, 0x0 ;  /* 0x000000000000781c */ /* 0x000fe20003f4e808 */
[----:B------:R-:W-:Y:S01]  /*aab0*/  UISETP.NE.AND UP0, UPT, UR26, URZ, UPT ;  /* 0x0000003f1a00728c */ /* 0x000fe2000bf05270 */
[----:B------:R-:W-:Y:S02]  /*aac0*/  FMNMX.FTZ R4, R11, R4, !PT ;  /* 0x000000040b047209 */ /* 0x000fe40007810000 */
[----:B------:R-:W-:Y:S02]  /*aad0*/  ISETP.LT.OR P1, PT, R2, 0x12, P1 ;  /* 0x000000120200780c */ /* 0x000fe40000f21670 */
[----:B------:R-:W-:Y:S02]  /*aae0*/  FSEL R206, R212, -INF , !P0 ;  /* 0xff800000d4ce7808 */ /* 0x000fe40004000000 */
[----:B------:R-:W-:Y:S02]  /*aaf0*/  ISETP.GT.AND P2, PT, R0, 0x10, P2 ;  /* 0x000000100000780c */ /* 0x000fe40001744270 */
[----:B------:R-:W-:Y:S02]  /*ab00*/  PLOP3.LUT P0, PT, PT, PT, UP3, 0x40, 0x0 ;  /* 0x000000000000781c */ /* 0x000fe40003f0e838 */
[----:B------:R-:W-:Y:S02]  /*ab10*/  FMNMX.FTZ R4, R10, R4, !PT ;  /* 0x000000040a047209 */ /* 0x000fe40007810000 */
[----:B------:R-:W-:Y:S02]  /*ab20*/  FSEL R201, R215, -INF , !P1 ;  /* 0xff800000d7c97808 */ /* 0x000fe40004800000 */
[----:B-1----:R-:W-:Y:S02]  /*ab30*/  FMNMX.FTZ R137, R137, R6, !PT ;  /* 0x0000000689897209 */ /* 0x002fe40007810000 */
[----:B------:R-:W-:Y:S02]  /*ab40*/  FMNMX.FTZ R6, R5, R139, !PT ;  /* 0x0000008b05067209 */ /* 0x000fe40007810000 */
[----:B------:R-:W-:Y:S01]  /*ab50*/  ISETP.LT.OR P2, PT, R2, 0x11, P2 ;  /* 0x000000110200780c */ /* 0x000fe20001741670 */
[----:B------:R-:W-:Y:S01]  /*ab60*/  FMUL.FTZ R141, R137, c[0x0][0x2d0] ;  /* 0x0000b400898d7a20 */ /* 0x000fe20000410000 */
[----:B------:R-:W-:Y:S02]  /*ab70*/  FMNMX.FTZ R6, R19, R6, !PT ;  /* 0x0000000613067209 */ /* 0x000fe40007810000 */
[----:B--2---:R-:W-:Y:S02]  /*ab80*/  FMNMX.FTZ R136, R3, R136, !PT ;  /* 0x0000008803887209 */ /* 0x004fe40007810000 */
[----:B------:R-:W-:Y:S02]  /*ab90*/  FMNMX.FTZ R3, R24, R6, !PT ;  /* 0x0000000618037209 */ /* 0x000fe40007810000 */
[----:B------:R-:W-:Y:S01]  /*aba0*/  ISETP.GT.AND P0, PT, R0, 0x20, P0 ;  /* 0x000000200000780c */ /* 0x000fe20000704270 */
[----:B------:R-:W-:Y:S01]  /*abb0*/  FMUL.FTZ R142, R136, c[0x0][0x2d0] ;  /* 0x0000b400888e7a20 */ /* 0x000fe20000410000 */
[----:B------:R-:W-:Y:S02]  /*abc0*/  PLOP3.LUT P1, PT, PT, PT, UP4, 0x40, 0x0 ;  /* 0x000000000000781c */ /* 0x000fe40003f2e848 */
[----:B------:R-:W-:Y:S02]  /*abd0*/  FMNMX.FTZ R3, R25, R3, !PT ;  /* 0x0000000319037209 */ /* 0x000fe40007810000 */
[----:B------:R-:W-:Y:S02]  /*abe0*/  FMNMX.FTZ R4, R13, R4, !PT ;  /* 0x000000040d047209 */ /* 0x000fe40007810000 */
[----:B------:R-:W-:Y:S02]  /*abf0*/  FSEL R200, R220, -INF , !P2 ;  /* 0xff800000dcc87808 */ /* 0x000fe40005000000 */
[----:B------:R-:W-:Y:S02]  /*ac00*/  ISETP.LT.OR P0, PT, R2, 0x21, P0 ;  /* 0x000000210200780c */ /* 0x000fe40000701670 */
[----:B------:R-:W-:Y:S02]  /*ac10*/  ISETP.GT.AND P1, PT, R0, 0x19, P1 ;  /* 0x000000190000780c */ /* 0x000fe40000f24270 */
[----:B------:R-:W-:Y:S02]  /*ac20*/  FMNMX.FTZ R4, R205, R4, !PT ;  /* 0x00000004cd047209 */ /* 0x000fe40007810000 */
[----:B------:R-:W-:Y:S02]  /*ac30*/  FSEL R212, R42, -INF , !P0 ;  /* 0xff8000002ad47808 */ /* 0x000fe40004000000 */
[----:B------:R-:W-:Y:S02]  /*ac40*/  ISETP.LT.OR P1, PT, R2, 0x1a, P1 ;  /* 0x0000001a0200780c */ /* 0x000fe40000f21670 */
[----:B------:R-:W-:Y:S02]  /*ac50*/  FMNMX.FTZ R3, R200, R3, !PT ;  /* 0x00000003c8037209 */ /* 0x000fe40007810000 */
[----:B------:R-:W-:Y:S02]  /*ac60*/  PLOP3.LUT P0, PT, PT, PT, UP1, 0x40, 0x0 ;  /* 0x000000000000781c */ /* 0x000fe40003f0e818 */
[----:B------:R-:W-:Y:S02]  /*ac70*/  FSEL R209, R209, -INF , !P1 ;  /* 0xff800000d1d17808 */ /* 0x000fe40004800000 */
[----:B------:R-:W-:Y:S02]  /*ac80*/  FMNMX.FTZ R3, R201, R3, !PT ;  /* 0x00000003c9037209 */ /* 0x000fe40007810000 */
[----:B------:R-:W-:Y:S02]  /*ac90*/  FMNMX.FTZ R4, R208, R4, !PT ;  /* 0x00000004d0047209 */ /* 0x000fe40007810000 */
[----:B------:R-:W-:Y:S02]  /*aca0*/  ISETP.GT.AND P0, PT, R0, 0x28, P0 ;  /* 0x000000280000780c */ /* 0x000fe40000704270 */
[----:B------:R-:W-:Y:S02]  /*acb0*/  PLOP3.LUT P1, PT, PT, PT, UP2, 0x40, 0x0 ;  /* 0x000000000000781c */ /* 0x000fe40003f2e828 */
[----:B------:R-:W-:Y:S02]  /*acc0*/  FMNMX.FTZ R4, R210, R4, !PT ;  /* 0x00000004d2047209 */ /* 0x000fe40007810000 */
[----:B------:R-:W-:Y:S02]  /*acd0*/  ISETP.LT.OR P0, PT, R2, 0x29, P0 ;  /* 0x000000290200780c */ /* 0x000fe40000701670 */
[----:B------:R-:W-:Y:S02]  /*ace0*/  FMNMX.FTZ R3, R206, R3, !PT ;  /* 0x00000003ce037209 */ /* 0x000fe40007810000 */
[----:B------:R-:W-:Y:S02]  /*acf0*/  ISETP.GT.AND P1, PT, R0, 0x21, P1 ;  /* 0x000000210000780c */ /* 0x000fe40000f24270 */
[----:B------:R-:W-:Y:S02]  /*ad00*/  FSEL R213, R46, -INF , !P0 ;  /* 0xff8000002ed57808 */ /* 0x000fe40004000000 */
[----:B------:R-:W-:Y:S02]  /*ad10*/  FMNMX.FTZ R3, R209, R3, !PT ;  /* 0x00000003d1037209 */ /* 0x000fe40007810000 */
[----:B------:R-:W-:Y:S02]  /*ad20*/  FMNMX.FTZ R4, R211, R4, !PT ;  /* 0x00000004d3047209 */ /* 0x000fe40007810000 */
[----:B------:R-:W-:Y:S02]  /*ad30*/  ISETP.LT.OR P1, PT, R2, 0x22, P1 ;  /* 0x000000220200780c */ /* 0x000fe40000f21670 */
[----:B------:R-:W-:Y:S01]  /*ad40*/  PLOP3.LUT P0, PT, PT, PT, UP0, 0x40, 0x0 ;  /* 0x000000000000781c */ /* 0x000fe20003f0e808 */
[----:B------:R-:W-:Y:S01]  /*ad50*/  UISETP.GT.AND UP0, UPT, UR24, UR5, UPT ;  /* 0x000000051800728c */ /* 0x000fe2000bf04270 */
[----:B------:R-:W-:Y:S01]  /*ad60*/  FSEL R214, R43, -INF , !P1 ;  /* 0xff8000002bd67808 */ /* 0x000fe20004800000 */
[----:B------:R-:W-:Y:S01]  /*ad70*/  UIADD3 UR24, UR24, -0x1, URZ ;  /* 0xffffffff18187890 */ /* 0x000fe2000fffe03f */
[----:B------:R-:W-:Y:S02]  /*ad80*/  FMNMX.FTZ R4, R245, R4, !PT ;  /* 0x00000004f5047209 */ /* 0x000fe40007810000 */
[----:B------:R-:W-:Y:S02]  /*ad90*/  ISETP.GT.AND P0, PT, R0, 0x29, P0 ;  /* 0x000000290000780c */ /* 0x000fe40000704270 */
[----:B------:R-:W-:Y:S02]  /*ada0*/  FMNMX.FTZ R0, R212, R3, !PT ;  /* 0x00000003d4007209 */ /* 0x000fe40007810000 */
[----:B------:R-:W-:Y:S02]  /*adb0*/  FMNMX.FTZ R4, R247, R4, !PT ;  /* 0x00000004f7047209 */ /* 0x000fe40007810000 */
[----:B------:R-:W-:Y:S02]  /*adc0*/  FMNMX.FTZ R0, R214, R0, !PT ;  /* 0x00000000d6007209 */ /* 0x000fe40007810000 */
[----:B------:R-:W-:Y:S02]  /*add0*/  FSETP.NEU.FTZ.AND P1, PT, R136, -INF , PT ;  /* 0xff8000008800780b */ /* 0x000fe40003f3d000 */
[----:B------:R-:W-:Y:S02]  /*ade0*/  ISETP.LT.OR P0, PT, R2, 0x2a, P0 ;  /* 0x0000002a0200780c */ /* 0x000fe40000701670 */
[----:B------:R-:W-:Y:S02]  /*adf0*/  FMNMX.FTZ R4, R248, R4, !PT ;  /* 0x00000004f8047209 */ /* 0x000fe40007810000 */
[----:B------:R-:W-:Y:S02]  /*ae00*/  FSEL R142, R142, RZ, P1 ;  /* 0x000000ff8e8e7208 */ /* 0x000fe40000800000 */
[----:B------:R-:W-:Y:S02]  /*ae10*/  FSEL R140, R47, -INF , !P0 ;  /* 0xff8000002f8c7808 */ /* 0x000fe40004000000 */
[----:B------:R-:W-:Y:S01]  /*ae20*/  FMNMX.FTZ R0, R213, R0, !PT ;  /* 0x00000000d5007209 */ /* 0x000fe20007810000 */
[--C-:B------:R-:W-:Y:S01]  /*ae30*/  FFMA.FTZ R3, R18, c[0x0][0x2d0], -R142.reuse ;  /* 0x0000b40012037a23 */ /* 0x100fe2000001088e */
[----:B------:R-:W-:Y:S01]  /*ae40*/  FMNMX.FTZ R4, R250, R4, !PT ;  /* 0x00000004fa047209 */ /* 0x000fe20007810000 */
[--C-:B------:R-:W-:Y:S01]  /*ae50*/  FFMA.FTZ R8, R8, c[0x0][0x2d0], -R142.reuse ;  /* 0x0000b40008087a23 */ /* 0x100fe2000001088e */
[----:B------:R-:W-:Y:S01]  /*ae60*/  FMNMX.FTZ R0, R140, R0, !PT ;  /* 0x000000008c007209 */ /* 0x000fe20007810000 */
[----:B------:R1:W-:Y:S01]  /*ae70*/  MUFU.EX2 R41, R3 ;  /* 0x0000000300297308 */ /* 0x0003e20000000800 */
[----:B------:R-:W-:Y:S01]  /*ae80*/  FSETP.NEU.FTZ.AND P2, PT, R137, -INF , PT ;  /* 0xff8000008900780b */ /* 0x000fe20003f5d000 */
[----:B------:R-:W2:Y:S01]  /*ae90*/  SHFL.BFLY PT, R20, R4, 0x2, 0x1f ;  /* 0x0c401f0004147f89 */ /* 0x000ea200000e0000 */
[--C-:B------:R-:W-:Y:S02]  /*aea0*/  FFMA.FTZ R12, R12, c[0x0][0x2d0], -R142.reuse ;  /* 0x0000b4000c0c7a23 */ /* 0x100fe4000001088e */
[----:B------:R-:W-:Y:S01]  /*aeb0*/  FSEL R141, R141, RZ, P2 ;  /* 0x000000ff8d8d7208 */ /* 0x000fe20001000000 */
[----:B------:R-:W-:Y:S04]  /*aec0*/  FFMA.FTZ R14, R14, c[0x0][0x2d0], -R142 ;  /* 0x0000b4000e0e7a23 */ /* 0x000fe8000001088e */
[----:B------:R-:W1:Y:S01]  /*aed0*/  SHFL.BFLY PT, R2, R0, 0x2, 0x1f ;  /* 0x0c401f0000027f89 */ /* 0x000e6200000e0000 */
[--C-:B------:R-:W-:Y:S01]  /*aee0*/  FFMA.FTZ R9, R9, c[0x0][0x2d0], -R141.reuse ;  /* 0x0000b40009097a23 */ /* 0x100fe2000001088d */
[----:B------:R-:W-:Y:S01]  /*aef0*/  MUFU.EX2 R30, R8 ;  /* 0x00000008001e7308 */ /* 0x000fe20000000800 */
[--C-:B------:R-:W-:Y:S02]  /*af00*/  FFMA.FTZ R15, R15, c[0x0][0x2d0], -R141.reuse ;  /* 0x0000b4000f0f7a23 */ /* 0x100fe4000001088d */
[--C-:B------:R-:W-:Y:S02]  /*af10*/  FFMA.FTZ R16, R16, c[0x0][0x2d0], -R141.reuse ;  /* 0x0000b40010107a23 */ /* 0x100fe4000001088d */
[----:B------:R-:W-:Y:S05]  /*af20*/  FFMA.FTZ R17, R17, c[0x0][0x2d0], -R141 ;  /* 0x0000b40011117a23 */ /* 0x000fea000001088d */
[----:B------:R-:W-:Y:S01]  /*af30*/  MUFU.EX2 R220, R9 ;  /* 0x0000000900dc7308 */ /* 0x000fe20000000800 */
[----:B--2---:R-:W-:Y:S05]  /*af40*/  FMNMX.FTZ R4, R4, R20, !PT ;  /* 0x0000001404047209 */ /* 0x004fea0007810000 */
[----:B------:R-:W2:Y:S04]  /*af50*/  SHFL.BFLY PT, R135, R4, 0x1, 0x1f ;  /* 0x0c201f0004877f89 */ /* 0x000ea800000e0000 */
[----:B------:R-:W3:Y:S01]  /*af60*/  MUFU.EX2 R222, R15 ;  /* 0x0000000f00de7308 */ /* 0x000ee20000000800 */
[----:B-1----:R-:W-:Y:S02]  /*af70*/  FMNMX.FTZ R3, R0, R2, !PT ;  /* 0x0000000200037209 */ /* 0x002fe40007810000 */
[----:B------:R-:W-:Y:S02]  /*af80*/  FSEL R0, R137, RZ, P2 ;  /* 0x000000ff89007208 */ /* 0x000fe40001000000 */
[----:B------:R-:W-:Y:S03]  /*af90*/  FSEL R2, R136, RZ, P1 ;  /* 0x000000ff88027208 */ /* 0x000fe60000800000 */
[----:B------:R-:W-:Y:S02]  /*afa0*/  FADD.FTZ R0, -R0, R132 ;  /* 0x0000008400007221 */ /* 0x000fe40000010100 */
[----:B------:R-:W-:Y:S01]  /*afb0*/  MUFU.EX2 R27, R16 ;  /* 0x00000010001b7308 */ /* 0x000fe20000000800 */
[----:B------:R-:W-:Y:S02]  /*afc0*/  FADD.FTZ R2, -R2, R134 ;  /* 0x0000008602027221 */ /* 0x000fe40000010100 */
[----:B------:R-:W-:Y:S02]  /*afd0*/  FMUL.FTZ R0, R0, c[0x0][0x2d0] ;  /* 0x0000b40000007a20 */ /* 0x000fe40000410000 */
[----:B------:R-:W-:Y:S05]  /*afe0*/  FMUL.FTZ R2, R2, c[0x0][0x2d0] ;  /* 0x0000b40002027a20 */ /* 0x000fea0000410000 */
[----:B------:R1:W4:Y:S01]  /*aff0*/  MUFU.EX2 R133, R0 ;  /* 0x0000000000857308 */ /* 0x0003220000000800 */
[----:B--2---:R-:W-:Y:S02]  /*b000*/  FMNMX.FTZ R135, R4, R135, !PT ;  /* 0x0000008704877209 */ /* 0x004fe40007810000 */
[----:B------:R-:W2:Y:S01]  /*b010*/  SHFL.BFLY PT, R4, R3, 0x1, 0x1f ;  /* 0x0c201f0003047f89 */ /* 0x000ea200000e0000 */
[----:B---3--:R-:W-:Y:S02]  /*b020*/  F2FP.BF16.PACK_AB R192, R222, R220 ;  /* 0x000000dcdec0723e */ /* 0x008fe400000010ff */
[C---:B------:R-:W-:Y:S01]  /*b030*/  FSETP.NEU.FTZ.AND P0, PT, R135.reuse, -INF , PT ;  /* 0xff8000008700780b */ /* 0x040fe20003f1d000 */
[----:B------:R-:W-:Y:S03]  /*b040*/  FMUL.FTZ R143, R135, c[0x0][0x2d0] ;  /* 0x0000b400878f7a20 */ /* 0x000fe60000410000 */
[----:B------:R-:W3:Y:S02]  /*b050*/  MUFU.EX2 R132, R2 ;  /* 0x0000000200847308 */ /* 0x000ee40000000800 */
[----:B------:R-:W-:Y:S05]  /*b060*/  FSEL R143, R143, RZ, P0 ;  /* 0x000000ff8f8f7208 */ /* 0x000fea0000000000 */
[--C-:B------:R-:W-:Y:S03]  /*b070*/  FFMA.FTZ R7, R7, c[0x0][0x2d0], -R143.reuse ;  /* 0x0000b40007077a23 */ /* 0x100fe6000001088f */
[----:B------:R-:W5:Y:S01]  /*b080*/  MUFU.EX2 R26, R12 ;  /* 0x0000000c001a7308 */ /* 0x000f620000000800 */
[--C-:B------:R-:W-:Y:S02]  /*b090*/  FFMA.FTZ R13, R13, c[0x0][0x2d0], -R143.reuse ;  /* 0x0000b4000d0d7a23 */ /* 0x100fe4000001088f */
[--C-:B------:R-:W-:Y:S01]  /*b0a0*/  FFMA.FTZ R11, R11, c[0x0][0x2d0], -R143.reuse ;  /* 0x0000b4000b0b7a23 */ /* 0x100fe2000001088f */
[----:B-1----:R-:W-:Y:S01]  /*b0b0*/  FSEL R0, R135, RZ, P0 ;  /* 0x000000ff87007208 */ /* 0x002fe20000000000 */
[----:B------:R-:W-:Y:S02]  /*b0c0*/  FFMA.FTZ R10, R10, c[0x0][0x2d0], -R143 ;  /* 0x0000b4000a0a7a23 */ /* 0x000fe4000001088f */
[C---:B----4-:R-:W-:Y:S01]  /*b0d0*/  FMUL.FTZ R16, R133.reuse, R156 ;  /* 0x0000009c85107220 */ /* 0x050fe20000410000 */
[----:B------:R-:W-:Y:S01]  /*b0e0*/  MOV R156, R30 ;  /* 0x0000001e009c7202 */ /* 0x000fe20000000f00 */
[----:B------:R-:W-:Y:S01]  /*b0f0*/  FADD.FTZ R0, -R0, R138 ;  /* 0x0000008a00007221 */ /* 0x000fe20000010100 */
[----:B--2---:R-:W-:Y:S01]  /*b100*/  FMNMX.FTZ R3, R4, R3, !PT ;  /* 0x0000000304037209 */ /* 0x004fe20007810000 */
[----:B------:R-:W1:Y:S01]  /*b110*/  MUFU.EX2 R21, R7 ;  /* 0x0000000700157308 */ /* 0x000e620000000800 */
[----:B------:R-:W-:Y:S02]  /*b120*/  FMUL.FTZ R48, R133, R188 ;  /* 0x000000bc85307220 */ /* 0x000fe40000410000 */
[----:B------:R-:W-:Y:S01]  /*b130*/  FMUL.FTZ R0, R0, c[0x0][0x2d0] ;  /* 0x0000b40000007a20 */ /* 0x000fe20000410000 */
[C---:B------:R-:W-:Y:S01]  /*b140*/  FSETP.NEU.FTZ.AND P0, PT, R3.reuse, -INF , PT ;  /* 0xff8000000300780b */ /* 0x040fe20003f1d000 */
[----:B------:R-:W-:Y:S02]  /*b150*/  FMUL.FTZ R134, R3, c[0x0][0x2d0] ;  /* 0x0000b40003867a20 */ /* 0x000fe40000410000 */
[C---:B---3--:R-:W-:Y:S02]  /*b160*/  FMUL.FTZ R6, R132.reuse, R146 ;  /* 0x0000009284067220 */ /* 0x048fe40000410000 */
[----:B------:R-:W-:Y:S01]  /*b170*/  FMUL.FTZ R18, R132, R158 ;  /* 0x0000009e84127220 */ /* 0x000fe20000410000 */
[----:B------:R2:W3:Y:S01]  /*b180*/  MUFU.EX2 R2, R0 ;  /* 0x0000000000027308 */ /* 0x0004e20000000800 */
[----:B------:R-:W-:Y:S01]  /*b190*/  FSEL R134, R134, RZ, P0 ;  /* 0x000000ff86867208 */ /* 0x000fe20000000000 */
[C---:B------:R-:W-:Y:S01]  /*b1a0*/  FMUL.FTZ R32, R133.reuse, R172 ;  /* 0x000000ac85207220 */ /* 0x040fe20000410000 */
[----:B-----5:R-:W-:Y:S01]  /*b1b0*/  F2FP.BF16.PACK_AB R193, R26, R30 ;  /* 0x0000001e1ac1723e */ /* 0x020fe200000010ff */
[----:B------:R-:W-:Y:S02]  /*b1c0*/  FMUL.FTZ R33, R133, R173 ;  /* 0x000000ad85217220 */ /* 0x000fe40000410000 */
[--C-:B------:R-:W-:Y:S02]  /*b1d0*/  FFMA.FTZ R4, R25, c[0x0][0x2d0], -R134.reuse ;  /* 0x0000b40019047a23 */ /* 0x100fe40000010886 */
[--C-:B------:R-:W-:Y:S02]  /*b1e0*/  FFMA.FTZ R5, R5, c[0x0][0x2d0], -R134.reuse ;  /* 0x0000b40005057a23 */ /* 0x100fe40000010886 */
[----:B------:R-:W4:Y:S01]  /*b1f0*/  MUFU.EX2 R28, R14 ;  /* 0x0000000e001c7308 */ /* 0x000f220000000800 */
[C---:B------:R-:W-:Y:S02]  /*b200*/  FMUL.FTZ R35, R132.reuse, R175 ;  /* 0x000000af84237220 */ /* 0x040fe40000410000 */
[C---:B------:R-:W-:Y:S01]  /*b210*/  FMUL.FTZ R49, R133.reuse, R189 ;  /* 0x000000bd85317220 */ /* 0x040fe20000410000 */
[----:B-1----:R-:W-:Y:S01]  /*b220*/  MOV R138, R21 ;  /* 0x00000015008a7202 */ /* 0x002fe20000000f00 */
[C---:B------:R-:W-:Y:S01]  /*b230*/  FMUL.FTZ R7, R132.reuse, R147 ;  /* 0x0000009384077220 */ /* 0x040fe20000410000 */
[----:B------:R-:W1:Y:S01]  /*b240*/  LDSM.16.MT88.4 R20, [R225+0x100] ;  /* 0x00010000e114783b */ /* 0x000e620000004200 */
[C---:B------:R-:W-:Y:S02]  /*b250*/  FMUL.FTZ R52, R133.reuse, R52 ;  /* 0x0000003485347220 */ /* 0x040fe40000410000 */
[----:B------:R-:W-:Y:S01]  /*b260*/  FMUL.FTZ R53, R133, R53 ;  /* 0x0000003585357220 */ /* 0x000fe20000410000 */
[----:B------:R-:W5:Y:S01]  /*b270*/  MUFU.EX2 R221, R17 ;  /* 0x0000001100dd7308 */ /* 0x000f620000000800 */
[C---:B------:R-:W-:Y:S02]  /*b280*/  FMUL.FTZ R54, R132.reuse, R54 ;  /* 0x0000003684367220 */ /* 0x040fe40000410000 */
[----:B------:R-:W-:Y:S02]  /*b290*/  FMUL.FTZ R55, R132, R55 ;  /* 0x0000003784377220 */ /* 0x000fe40000410000 */
[--C-:B--2---:R-:W-:Y:S02]  /*b2a0*/  FFMA.FTZ R0, R19, c[0x0][0x2d0], -R134.reuse ;  /* 0x0000b40013007a23 */ /* 0x104fe40000010886 */
[C---:B---3--:R-:W-:Y:S02]  /*b2b0*/  FMUL.FTZ R8, R2.reuse, R148 ;  /* 0x0000009402087220 */ /* 0x048fe40000410000 */
[C---:B------:R-:W-:Y:S01]  /*b2c0*/  FMUL.FTZ R9, R2.reuse, R149 ;  /* 0x0000009502097220 */ /* 0x040fe20000410000 */
[----:B------:R2:W-:Y:S01]  /*b2d0*/  MUFU.EX2 R216, R0 ;  /* 0x0000000000d87308 */ /* 0x0005e20000000800 */
[----:B------:R-:W-:Y:S02]  /*b2e0*/  FMUL.FTZ R12, R2, R152 ;  /* 0x00000098020c7220 */ /* 0x000fe40000410000 */
[----:B------:R-:W-:Y:S01]  /*b2f0*/  FMUL.FTZ R19, R132, R159 ;  /* 0x0000009f84137220 */ /* 0x000fe20000410000 */
[----:B----4-:R-:W-:Y:S01]  /*b300*/  F2FP.BF16.PACK_AB R195, R41, R28 ;  /* 0x0000001c29c3723e */ /* 0x010fe200000010ff */
[C---:B------:R-:W-:Y:S01]  /*b310*/  FMUL.FTZ R25, R2.reuse, R165 ;  /* 0x000000a502197220 */ /* 0x040fe20000410000 */
[----:B------:R-:W-:Y:S01]  /*b320*/  MOV R159, R27 ;  /* 0x0000001b009f7202 */ /* 0x000fe20000000f00 */
[C---:B------:R-:W-:Y:S01]  /*b330*/  FMUL.FTZ R40, R2.reuse, R180 ;  /* 0x000000b402287220 */ /* 0x040fe20000410000 */
[----:B------:R-:W-:Y:S01]  /*b340*/  MOV R180, R41 ;  /* 0x0000002900b47202 */ /* 0x000fe20000000f00 */
[C---:B------:R-:W-:Y:S01]  /*b350*/  FMUL.FTZ R41, R2.reuse, R181 ;  /* 0x000000b502297220 */ /* 0x040fe20000410000 */
[----:B------:R3:W4:Y:S01]  /*b360*/  MUFU.EX2 R215, R5 ;  /* 0x0000000500d77308 */ /* 0x0007220000000800 */
[C---:B------:R-:W-:Y:S01]  /*b370*/  FMUL.FTZ R44, R2.reuse, R184 ;  /* 0x000000b8022c7220 */ /* 0x040fe20000410000 */
[----:B------:R-:W-:Y:S01]  /*b380*/  MOV R158, R28 ;  /* 0x0000001c009e7202 */ /* 0x000fe20000000f00 */
[C---:B------:R-:W-:Y:S01]  /*b390*/  FMUL.FTZ R45, R2.reuse, R185 ;  /* 0x000000b9022d7220 */ /* 0x040fe20000410000 */
[----:B-----5:R-:W-:Y:S01]  /*b3a0*/  F2FP.BF16.PACK_AB R194, R221, R27 ;  /* 0x0000001bddc2723e */ /* 0x020fe200000010ff */
[C---:B------:R-:W-:Y:S01]  /*b3b0*/  FMUL.FTZ R17, R133.reuse, R157 ;  /* 0x0000009d85117220 */ /* 0x040fe20000410000 */
[----:B------:R-:W-:Y:S01]  /*b3c0*/  MOV R173, R159 ;  /* 0x0000009f00ad7202 */ /* 0x000fe20000000f00 */
[C---:B------:R-:W-:Y:S02]  /*b3d0*/  FMUL.FTZ R28, R2.reuse, R168 ;  /* 0x000000a8021c7220 */ /* 0x040fe40000410000 */
[C---:B------:R-:W-:Y:S01]  /*b3e0*/  FMUL.FTZ R56, R2.reuse, R56 ;  /* 0x0000003802387220 */ /* 0x040fe20000410000 */
[----:B------:R5:W-:Y:S01]  /*b3f0*/  MUFU.EX2 R218, R4 ;  /* 0x0000000400da7308 */ /* 0x000be20000000800 */
[C---:B------:R-:W-:Y:S02]  /*b400*/  FMUL.FTZ R57, R2.reuse, R57 ;  /* 0x0000003902397220 */ /* 0x040fe40000410000 */
[----:B------:R-:W-:Y:S02]  /*b410*/  FMUL.FTZ R60, R2, R60 ;  /* 0x0000003c023c7220 */ /* 0x000fe40000410000 */
[----:B--2---:R-:W-:Y:S02]  /*b420*/  FFMA.FTZ R0, R24, c[0x0][0x2d0], -R134 ;  /* 0x0000b40018007a23 */ /* 0x004fe40000010886 */
[C---:B------:R-:W-:Y:S02]  /*b430*/  FMUL.FTZ R24, R2.reuse, R164 ;  /* 0x000000a402187220 */ /* 0x040fe40000410000 */
[----:B------:R-:W-:Y:S01]  /*b440*/  FMUL.FTZ R61, R2, R61 ;  /* 0x0000003d023d7220 */ /* 0x000fe20000410000 */
[----:B------:R2:W2:Y:S01]  /*b450*/  MUFU.EX2 R217, R0 ;  /* 0x0000000000d97308 */ /* 0x0004a20000000800 */
[C---:B------:R-:W-:Y:S02]  /*b460*/  FMUL.FTZ R64, R133.reuse, R64 ;  /* 0x0000004085407220 */ /* 0x040fe40000410000 */
[C---:B------:R-:W-:Y:S02]  /*b470*/  FMUL.FTZ R65, R133.reuse, R65 ;  /* 0x0000004185417220 */ /* 0x040fe40000410000 */
[C---:B---3--:R-:W-:Y:S01]  /*b480*/  FMUL.FTZ R5, R133.reuse, R145 ;  /* 0x0000009185057220 */ /* 0x048fe20000410000 */
[----:B----4-:R-:W-:Y:S01]  /*b490*/  F2FP.BF16.PACK_AB R145, R216, R215 ;  /* 0x000000d7d891723e */ /* 0x010fe200000010ff */
[C---:B------:R-:W-:Y:S02]  /*b4a0*/  FMUL.FTZ R66, R132.reuse, R66 ;  /* 0x0000004284427220 */ /* 0x040fe40000410000 */
[C---:B------:R-:W-:Y:S01]  /*b4b0*/  FMUL.FTZ R67, R132.reuse, R67 ;  /* 0x0000004384437220 */ /* 0x040fe20000410000 */
[----:B------:R-:W3:Y:S01]  /*b4c0*/  MUFU.EX2 R31, R13 ;  /* 0x0000000d001f7308 */ /* 0x000ee20000000800 */
[C---:B------:R-:W-:Y:S02]  /*b4d0*/  FMUL.FTZ R68, R133.reuse, R68 ;  /* 0x0000004485447220 */ /* 0x040fe40000410000 */
[C---:B------:R-:W-:Y:S02]  /*b4e0*/  FMUL.FTZ R69, R133.reuse, R69 ;  /* 0x0000004585457220 */ /* 0x040fe40000410000 */
[----:B-----5:R-:W-:Y:S02]  /*b4f0*/  FMUL.FTZ R4, R133, R144 ;  /* 0x0000009085047220 */ /* 0x020fe40000410000 */
[C---:B------:R-:W-:Y:S02]  /*b500*/  FMUL.FTZ R70, R132.reuse, R70 ;  /* 0x0000004684467220 */ /* 0x040fe40000410000 */
[----:B------:R-:W-:Y:S01]  /*b510*/  FMUL.FTZ R71, R132, R71 ;  /* 0x0000004784477220 */ /* 0x000fe20000410000 */
[----:B------:R-:W4:Y:S01]  /*b520*/  MUFU.EX2 R50, R11 ;  /* 0x0000000b00327308 */ /* 0x000f220000000800 */
[C---:B------:R-:W-:Y:S01]  /*b530*/  FMUL.FTZ R72, R2.reuse, R72 ;  /* 0x0000004802487220 */ /* 0x040fe20000410000 */
[-C--:B-1----:R-:W-:Y:S01]  /*b540*/  HMMA.16816.F32.BF16 R4, R192, R20.reuse, R4 ;  /* 0x00000014c004723c */ /* 0x082fe20000041804 */
[C---:B------:R-:W-:Y:S01]  /*b550*/  FMUL.FTZ R73, R2.reuse, R73 ;  /* 0x0000004902497220 */ /* 0x040fe20000410000 */
[----:B--2---:R-:W-:Y:S01]  /*b560*/  FSEL R0, R3, RZ, P0 ;  /* 0x000000ff03007208 */ /* 0x004fe20000000000 */
[----:B------:R-:W-:Y:S01]  /*b570*/  FMUL.FTZ R76, R2, R76 ;  /* 0x0000004c024c7220 */ /* 0x000fe20000410000 */
[----:B------:R-:W-:Y:S01]  /*b580*/  F2FP.BF16.PACK_AB R147, R218, R217 ;  /* 0x000000d9da93723e */ /* 0x000fe200000010ff */
[----:B------:R-:W-:Y:S01]  /*b590*/  FMUL.FTZ R77, R2, R77 ;  /* 0x0000004d024d7220 */ /* 0x000fe20000410000 */
[----:B------:R-:W-:Y:S01]  /*b5a0*/  PLOP3.LUT P0, PT, PT, PT, UP0, 0x80, 0x0 ;  /* 0x000000000000781c */ /* 0x000fe20003f0f008 */
[----:B------:R-:W-:Y:S01]  /*b5b0*/  FADD.FTZ R0, -R0, R139 ;  /* 0x0000008b00007221 */ /* 0x000fe20000010100 */
[----:B------:R-:W1:Y:S01]  /*b5c0*/  MUFU.EX2 R29, R10 ;  /* 0x0000000a001d7308 */ /* 0x000e620000000800 */
[C---:B------:R-:W-:Y:S03]  /*b5d0*/  FMUL.FTZ R80, R133.reuse, R80 ;  /* 0x0000005085507220 */ /* 0x040fe60000410000 */
[----:B------:R-:W-:Y:S01]  /*b5e0*/  FMUL.FTZ R0, R0, c[0x0][0x2d0] ;  /* 0x0000b40000007a20 */ /* 0x000fe20000410000 */
[----:B---3--:R-:W-:Y:S01]  /*b5f0*/  MOV R139, R31 ;  /* 0x0000001f008b7202 */ /* 0x008fe20000000f00 */
[----:B------:R-:W-:Y:S02]  /*b600*/  FMUL.FTZ R13, R2, R153 ;  /* 0x00000099020d7220 */ /* 0x000fe40000410000 */
[C---:B------:R-:W-:Y:S02]  /*b610*/  FMUL.FTZ R81, R133.reuse, R81 ;  /* 0x0000005185517220 */ /* 0x040fe40000410000 */
[----:B------:R-:W2:Y:S01]  /*b620*/  MUFU.EX2 R0, R0 ;  /* 0x0000000000007308 */ /* 0x000ea20000000800 */
[C---:B------:R-:W-:Y:S02]  /*b630*/  FMUL.FTZ R82, R132.reuse, R82 ;  /* 0x0000005284527220 */ /* 0x040fe40000410000 */
[----:B------:R-:W-:Y:S01]  /*b640*/  FMUL.FTZ R83, R132, R83 ;  /* 0x0000005384537220 */ /* 0x000fe20000410000 */
[----:B----4-:R-:W-:Y:S01]  /*b650*/  F2FP.BF16.PACK_AB R144, R50, R138 ;  /* 0x0000008a3290723e */ /* 0x010fe200000010ff */
[C---:B------:R-:W-:Y:S01]  /*b660*/  FMUL.FTZ R84, R133.reuse, R84 ;  /* 0x0000005485547220 */ /* 0x040fe20000410000 */
[----:B------:R-:W-:Y:S01]  /*b670*/  MOV R172, R50 ;  /* 0x0000003200ac7202 */ /* 0x000fe20000000f00 */
[C---:B------:R-:W-:Y:S01]  /*b680*/  FMUL.FTZ R50, R132.reuse, R190 ;  /* 0x000000be84327220 */ /* 0x040fe20000410000 */
[----:B------:R-:W-:Y:S01]  /*b690*/  MOV R190, R51 ;  /* 0x0000003300be7202 */ /* 0x000fe20000000f00 */
[C---:B------:R-:W-:Y:S02]  /*b6a0*/  FMUL.FTZ R51, R132.reuse, R191 ;  /* 0x000000bf84337220 */ /* 0x040fe40000410000 */
[----:B------:R-:W-:Y:S02]  /*b6b0*/  FMUL.FTZ R85, R133, R85 ;  /* 0x0000005585557220 */ /* 0x000fe40000410000 */
[C---:B------:R-:W-:Y:S01]  /*b6c0*/  FMUL.FTZ R86, R132.reuse, R86 ;  /* 0x0000005684567220 */ /* 0x040fe20000410000 */
[----:B-1----:R-:W-:Y:S01]  /*b6d0*/  F2FP.BF16.PACK_AB R146, R139, R29 ;  /* 0x0000001d8b92723e */ /* 0x002fe200000010ff */
[----:B------:R-:W-:Y:S01]  /*b6e0*/  FMUL.FTZ R87, R132, R87 ;  /* 0x0000005784577220 */ /* 0x000fe20000410000 */
[----:B------:R-:W-:Y:S01]  /*b6f0*/  MOV R157, R29 ;  /* 0x0000001d009d7202 */ /* 0x000fe20000000f00 */
[C---:B------:R-:W-:Y:S02]  /*b700*/  FMUL.FTZ R29, R2.reuse, R169 ;  /* 0x000000a9021d7220 */ /* 0x040fe40000410000 */
[C---:B------:R-:W-:Y:S01]  /*b710*/  FMUL.FTZ R88, R2.reuse, R88 ;  /* 0x0000005802587220 */ /* 0x040fe20000410000 */
[----:B------:R-:W-:Y:S01]  /*b720*/  MOV R175, R157 ;  /* 0x0000009d00af7202 */ /* 0x000fe20000000f00 */
[C---:B------:R-:W-:Y:S02]  /*b730*/  FMUL.FTZ R89, R2.reuse, R89 ;  /* 0x0000005902597220 */ /* 0x040fe40000410000 */
[----:B------:R-:W-:Y:S02]  /*b740*/  FMUL.FTZ R92, R2, R92 ;  /* 0x0000005c025c7220 */ /* 0x000fe40000410000 */
[C---:B--2---:R-:W-:Y:S02]  /*b750*/  FMUL.FTZ R10, R0.reuse, R150 ;  /* 0x00000096000a7220 */ /* 0x044fe40000410000 */
[C---:B------:R-:W-:Y:S02]  /*b760*/  FMUL.FTZ R11, R0.reuse, R151 ;  /* 0x00000097000b7220 */ /* 0x040fe40000410000 */
[----:B------:R-:W1:Y:S01]  /*b770*/  LDSM.16.MT88.4 R148, [R228+0x100] ;  /* 0x00010000e494783b */ /* 0x000e620000004200 */
[C---:B------:R-:W-:Y:S02]  /*b780*/  FMUL.FTZ R14, R0.reuse, R154 ;  /* 0x0000009a000e7220 */ /* 0x040fe40000410000 */
[C---:B------:R-:W-:Y:S02]  /*b790*/  FMUL.FTZ R15, R0.reuse, R155 ;  /* 0x0000009b000f7220 */ /* 0x040fe40000410000 */
[C---:B------:R-:W-:Y:S01]  /*b7a0*/  HMMA.16816.F32.BF16 R8, R144.reuse, R20, R8 ;  /* 0x000000149008723c */ /* 0x040fe20000041808 */
[C---:B------:R-:W-:Y:S02]  /*b7b0*/  FMUL.FTZ R27, R0.reuse, R167 ;  /* 0x000000a7001b7220 */ /* 0x040fe40000410000 */
[----:B------:R-:W2:Y:S01]  /*b7c0*/  LDSM.16.MT88.4 R152, [R227+0x100] ;  /* 0x00010000e398783b */ /* 0x000ea20000004200 */
[C---:B------:R-:W-:Y:S02]  /*b7d0*/  FMUL.FTZ R42, R0.reuse, R182 ;  /* 0x000000b6002a7220 */ /* 0x040fe40000410000 */
[C---:B------:R-:W-:Y:S02]  /*b7e0*/  FMUL.FTZ R47, R0.reuse, R187 ;  /* 0x000000bb002f7220 */ /* 0x040fe40000410000 */
[-C--:B------:R-:W-:Y:S01]  /*b7f0*/  HMMA.16816.F32.BF16 R12, R144, R22.reuse, R12 ;  /* 0x00000016900c723c */ /* 0x080fe2000004180c */
[C---:B------:R-:W-:Y:S03]  /*b800*/  FMUL.FTZ R20, R133.reuse, R160 ;  /* 0x000000a085147220 */ /* 0x040fe60000410000 */
[----:B------:R-:W-:Y:S01]  /*b810*/  MOV R160, R26 ;  /* 0x0000001a00a07202 */ /* 0x000fe20000000f00 */
[C---:B------:R-:W-:Y:S02]  /*b820*/  FMUL.FTZ R26, R0.reuse, R166 ;  /* 0x000000a6001a7220 */ /* 0x040fe40000410000 */
[----:B------:R-:W-:Y:S01]  /*b830*/  LDSM.16.MT88.4 R164, [R227+0x900] ;  /* 0x00090000e3a4783b */ /* 0x000fe20000004200 */
[C---:B------:R-:W-:Y:S01]  /*b840*/  HMMA.16816.F32.BF16 R16, R192.reuse, R22, R16 ;  /* 0x00000016c010723c */ /* 0x040fe20000041810 */
[C---:B------:R-:W-:Y:S03]  /*b850*/  FMUL.FTZ R21, R133.reuse, R161 ;  /* 0x000000a185157220 */ /* 0x040fe60000410000 */
[C---:B------:R-:W-:Y:S01]  /*b860*/  FMUL.FTZ R30, R0.reuse, R170 ;  /* 0x000000aa001e7220 */ /* 0x040fe20000410000 */
[----:B------:R-:W-:Y:S01]  /*b870*/  MOV R161, R34 ;  /* 0x0000002200a17202 */ /* 0x000fe20000000f00 */
[----:B------:R-:W-:Y:S01]  /*b880*/  FMUL.FTZ R43, R0, R183 ;  /* 0x000000b7002b7220 */ /* 0x000fe20000410000 */
[----:B------:R-:W-:Y:S01]  /*b890*/  MOV R168, R160 ;  /* 0x000000a000a87202 */ /* 0x000fe20000000f00 */
[C---:B------:R-:W-:Y:S01]  /*b8a0*/  FMUL.FTZ R22, R132.reuse, R162 ;  /* 0x000000a284167220 */ /* 0x040fe20000410000 */
[----:B------:R-:W-:Y:S03]  /*b8b0*/  MOV R189, R161 ;  /* 0x000000a100bd7202 */ /* 0x000fe60000000f00 */
[----:B------:R-:W-:Y:S02]  /*b8c0*/  FMUL.FTZ R23, R132, R163 ;  /* 0x000000a384177220 */ /* 0x000fe40000410000 */
[----:B------:R-:W-:Y:S01]  /*b8d0*/  LDSM.16.MT88.4 R160, [R228+0x900] ;  /* 0x00090000e4a0783b */ /* 0x000fe20000004200 */
[----:B------:R-:W-:Y:S02]  /*b8e0*/  FMUL.FTZ R46, R0, R186 ;  /* 0x000000ba002e7220 */ /* 0x000fe40000410000 */
[----:B------:R-:W-:Y:S01]  /*b8f0*/  FMUL.FTZ R34, R132, R174 ;  /* 0x000000ae84227220 */ /* 0x000fe20000410000 */
[----:B------:R-:W-:Y:S01]  /*b900*/  MOV R174, R158 ;  /* 0x0000009e00ae7202 */ /* 0x000fe20000000f00 */
[-C--:B------:R-:W-:Y:S01]  /*b910*/  HMMA.16816.F32.BF16 R20, R192, R36.reuse, R20 ;  /* 0x00000024c014723c */ /* 0x080fe20000041814 */
[C---:B------:R-:W-:Y:S02]  /*b920*/  FMUL.FTZ R58, R0.reuse, R58 ;  /* 0x0000003a003a7220 */ /* 0x040fe40000410000 */
[C---:B------:R-:W-:Y:S02]  /*b930*/  FMUL.FTZ R59, R0.reuse, R59 ;  /* 0x0000003b003b7220 */ /* 0x040fe40000410000 */
[C---:B------:R-:W-:Y:S02]  /*b940*/  FMUL.FTZ R62, R0.reuse, R62 ;  /* 0x0000003e003e7220 */ /* 0x040fe40000410000 */
[C---:B------:R-:W-:Y:S01]  /*b950*/  FMUL.FTZ R63, R0.reuse, R63 ;  /* 0x0000003f003f7220 */ /* 0x040fe20000410000 */
[C---:B------:R-:W-:Y:S01]  /*b960*/  HMMA.16816.F32.BF16 R24, R144.reuse, R36, R24 ;  /* 0x000000249018723c */ /* 0x040fe20000041818 */
[C---:B------:R-:W-:Y:S03]  /*b970*/  FMUL.FTZ R31, R0.reuse, R171 ;  /* 0x000000ab001f7220 */ /* 0x040fe60000410000 */
[----:B------:R-:W-:Y:S01]  /*b980*/  MOV R171, R222 ;  /* 0x000000de00ab7202 */ /* 0x000fe20000000f00 */
[----:B------:R-:W-:Y:S02]  /*b990*/  FMUL.FTZ R74, R0, R74 ;  /* 0x0000004a004a7220 */ /* 0x000fe40000410000 */
[C---:B------:R-:W-:Y:S01]  /*b9a0*/  FMUL.FTZ R37, R133.reuse, R177 ;  /* 0x000000b185257220 */ /* 0x040fe20000410000 */
[-C--:B------:R-:W-:Y:S01]  /*b9b0*/  HMMA.16816.F32.BF16 R28, R144, R38.reuse, R28 ;  /* 0x00000026901c723c */ /* 0x080fe2000004181c */
[----:B------:R-:W-:Y:S03]  /*b9c0*/  MOV R177, R138 ;  /* 0x0000008a00b17202 */ /* 0x000fe60000000f00 */
[--C-:B------:R-:W-:Y:S02]  /*b9d0*/  FFMA.FTZ R138, R196, c[0x0][0x2d0], -R141.reuse ;  /* 0x0000b400c48a7a23 */ /* 0x100fe4000001088d */
[C---:B------:R-:W-:Y:S01]  /*b9e0*/  FMUL.FTZ R36, R133.reuse, R176 ;  /* 0x000000b085247220 */ /* 0x040fe20000410000 */
[----:B------:R-:W-:Y:S01]  /*b9f0*/  MOV R176, R220 ;  /* 0x000000dc00b07202 */ /* 0x000fe20000000f00 */
[C---:B------:R-:W-:Y:S01]  /*ba00*/  HMMA.16816.F32.BF16 R32, R192.reuse, R38, R32 ;  /* 0x00000026c020723c */ /* 0x040fe20000041820 */
[----:B------:R3:W-:Y:S03]  /*ba10*/  MUFU.EX2 R181, R138 ;  /* 0x0000008a00b57308 */ /* 0x0007e60000000800 */
[C---:B------:R-:W-:Y:S02]  /*ba20*/  FMUL.FTZ R75, R0.reuse, R75 ;  /* 0x0000004b004b7220 */ /* 0x040fe40000410000 */
[----:B------:R-:W-:Y:S02]  /*ba30*/  FMUL.FTZ R78, R0, R78 ;  /* 0x0000004e004e7220 */ /* 0x000fe40000410000 */
[C---:B------:R-:W-:Y:S01]  /*ba40*/  FMUL.FTZ R39, R132.reuse, R179 ;  /* 0x000000b384277220 */ /* 0x040fe20000410000 */
[----:B------:R-:W-:Y:S03]  /*ba50*/  MOV R179, R221 ;  /* 0x000000dd00b37202 */ /* 0x000fe60000000f00 */
[----:B------:R-:W-:Y:S01]  /*ba60*/  FMUL.FTZ R38, R132, R178 ;  /* 0x000000b284267220 */ /* 0x000fe20000410000 */
[----:B------:R-:W-:Y:S01]  /*ba70*/  MOV R178, R156 ;  /* 0x0000009c00b27202 */ /* 0x000fe20000000f00 */
[C---:B------:R-:W-:Y:S01]  /*ba80*/  FMUL.FTZ R79, R0.reuse, R79 ;  /* 0x0000004f004f7220 */ /* 0x040fe20000410000 */
[----:B------:R-:W-:Y:S01]  /*ba90*/  LDSM.16.MT88.4 R156, [R226+0x900] ;  /* 0x00090000e29c783b */ /* 0x000fe20000004200 */
[C---:B------:R-:W-:Y:S02]  /*baa0*/  FMUL.FTZ R90, R0.reuse, R90 ;  /* 0x0000005a005a7220 */ /* 0x040fe40000410000 */
[----:B------:R-:W-:Y:S01]  /*bab0*/  FMUL.FTZ R91, R0, R91 ;  /* 0x0000005b005b7220 */ /* 0x000fe20000410000 */
[-C--:B-1----:R-:W-:Y:S01]  /*bac0*/  HMMA.16816.F32.BF16 R36, R192, R148.reuse, R36 ;  /* 0x00000094c024723c */ /* 0x082fe20000041824 */
[----:B------:R-:W-:Y:S02]  /*bad0*/  FMUL.FTZ R93, R2, R93 ;  /* 0x0000005d025d7220 */ /* 0x000fe40000410000 */
[C---:B------:R-:W-:Y:S02]  /*bae0*/  FMUL.FTZ R94, R0.reuse, R94 ;  /* 0x0000005e005e7220 */ /* 0x040fe40000410000 */
[----:B------:R-:W-:Y:S02]  /*baf0*/  FMUL.FTZ R95, R0, R95 ;  /* 0x0000005f005f7220 */ /* 0x000fe40000410000 */
[--C-:B---3--:R-:W-:Y:S01]  /*bb00*/  FFMA.FTZ R138, R198, c[0x0][0x2d0], -R141.reuse ;  /* 0x0000b400c68a7a23 */ /* 0x108fe2000001088d */
[C---:B------:R-:W-:Y:S01]  /*bb10*/  HMMA.16816.F32.BF16 R40, R144.reuse, R148, R40 ;  /* 0x000000949028723c */ /* 0x040fe20000041828 */
[C---:B------:R-:W-:Y:S02]  /*bb20*/  FMUL.FTZ R96, R133.reuse, R96 ;  /* 0x0000006085607220 */ /* 0x040fe40000410000 */
[----:B------:R1:W3:Y:S01]  /*bb30*/  MUFU.EX2 R184, R138 ;  /* 0x0000008a00b87308 */ /* 0x0002e20000000800 */
[C---:B------:R-:W-:Y:S02]  /*bb40*/  FMUL.FTZ R97, R133.reuse, R97 ;  /* 0x0000006185617220 */ /* 0x040fe40000410000 */
[C---:B------:R-:W-:Y:S02]  /*bb50*/  FMUL.FTZ R98, R132.reuse, R98 ;  /* 0x0000006284627220 */ /* 0x040fe40000410000 */
[-C--:B------:R-:W-:Y:S01]  /*bb60*/  HMMA.16816.F32.BF16 R44, R144, R150.reuse, R44 ;  /* 0x00000096902c723c */ /* 0x080fe2000004182c */
[C---:B------:R-:W-:Y:S03]  /*bb70*/  FMUL.FTZ R99, R132.reuse, R99 ;  /* 0x0000006384637220 */ /* 0x040fe60000410000 */
[C---:B------:R-:W-:Y:S02]  /*bb80*/  FMUL.FTZ R100, R133.reuse, R100 ;  /* 0x0000006485647220 */ /* 0x040fe40000410000 */
[----:B------:R-:W-:Y:S02]  /*bb90*/  FMUL.FTZ R101, R133, R101 ;  /* 0x0000006585657220 */ /* 0x000fe40000410000 */
[C---:B------:R-:W-:Y:S01]  /*bba0*/  HMMA.16816.F32.BF16 R48, R192.reuse, R150, R48 ;  /* 0x00000096c030723c */ /* 0x040fe20000041830 */
[----:B------:R-:W4:Y:S03]  /*bbb0*/  LDSM.16.MT88.4 R148, [R225+0x1900] ;  /* 0x00190000e194783b */ /* 0x000f260000004200 */
[C---:B------:R-:W-:Y:S02]  /*bbc0*/  FMUL.FTZ R102, R132.reuse, R102 ;  /* 0x0000006684667220 */ /* 0x040fe40000410000 */
[----:B------:R-:W-:Y:S02]  /*bbd0*/  FMUL.FTZ R103, R132, R103 ;  /* 0x0000006784677220 */ /* 0x000fe40000410000 */
[-C--:B--2---:R-:W-:Y:S01]  /*bbe0*/  HMMA.16816.F32.BF16 R52, R192, R152.reuse, R52 ;  /* 0x00000098c034723c */ /* 0x084fe20000041834 */
[C---:B------:R-:W-:Y:S03]  /*bbf0*/  FMUL.FTZ R104, R2.reuse, R104 ;  /* 0x0000006802687220 */ /* 0x040fe60000410000 */
[--C-:B-1----:R-:W-:Y:S02]  /*bc00*/  FFMA.FTZ R138, R197, c[0x0][0x2d0], -R142.reuse ;  /* 0x0000b400c58a7a23 */ /* 0x102fe4000001088e */
[----:B------:R-:W-:Y:S02]  /*bc10*/  FMUL.FTZ R105, R2, R105 ;  /* 0x0000006902697220 */ /* 0x000fe40000410000 */
[C---:B------:R-:W-:Y:S01]  /*bc20*/  HMMA.16816.F32.BF16 R56, R144.reuse, R152, R56 ;  /* 0x000000989038723c */ /* 0x040fe20000041838 */
[----:B------:R1:W-:Y:S03]  /*bc30*/  MUFU.EX2 R182, R138 ;  /* 0x0000008a00b67308 */ /* 0x0003e60000000800 */
[C---:B------:R-:W-:Y:S02]  /*bc40*/  FMUL.FTZ R106, R0.reuse, R106 ;  /* 0x0000006a006a7220 */ /* 0x040fe40000410000 */
[----:B------:R-:W-:Y:S02]  /*bc50*/  FMUL.FTZ R107, R0, R107 ;  /* 0x0000006b006b7220 */ /* 0x000fe40000410000 */
[-C--:B------:R-:W-:Y:S01]  /*bc60*/  HMMA.16816.F32.BF16 R60, R144, R154.reuse, R60 ;  /* 0x0000009a903c723c */ /* 0x080fe2000004183c */
[C---:B------:R-:W-:Y:S03]  /*bc70*/  FMUL.FTZ R108, R2.reuse, R108 ;  /* 0x0000006c026c7220 */ /* 0x040fe60000410000 */
[----:B------:R-:W-:Y:S02]  /*bc80*/  FMUL.FTZ R109, R2, R109 ;  /* 0x0000006d026d7220 */ /* 0x000fe40000410000 */
[C---:B------:R-:W-:Y:S02]  /*bc90*/  FMUL.FTZ R110, R0.reuse, R110 ;  /* 0x0000006e006e7220 */ /* 0x040fe40000410000 */
[C---:B------:R-:W-:Y:S01]  /*bca0*/  HMMA.16816.F32.BF16 R64, R192.reuse, R154, R64 ;  /* 0x0000009ac040723c */ /* 0x040fe20000041840 */
[----:B------:R-:W2:Y:S03]  /*bcb0*/  LDSM.16.MT88.4 R152, [R226+0x1900] ;  /* 0x00190000e298783b */ /* 0x000ea60000004200 */
[----:B------:R-:W-:Y:S02]  /*bcc0*/  FMUL.FTZ R111, R0, R111 ;  /* 0x0000006f006f7220 */ /* 0x000fe40000410000 */
[C---:B------:R-:W-:Y:S02]  /*bcd0*/  FMUL.FTZ R112, R133.reuse, R112 ;  /* 0x0000007085707220 */ /* 0x040fe40000410000 */
[----:B------:R-:W-:Y:S01]  /*bce0*/  FMUL.FTZ R113, R133, R113 ;  /* 0x0000007185717220 */ /* 0x000fe20000410000 */
[-C--:B----4-:R-:W-:Y:S03]  /*bcf0*/  HMMA.16816.F32.BF16 R68, R192, R148.reuse, R68 ;  /* 0x00000094c044723c */ /* 0x090fe60000041844 */
[--C-:B-1----:R-:W-:Y:S02]  /*bd00*/  FFMA.FTZ R138, R199, c[0x0][0x2d0], -R142.reuse ;  /* 0x0000b400c78a7a23 */ /* 0x102fe4000001088e */
[C---:B------:R-:W-:Y:S02]  /*bd10*/  FMUL.FTZ R114, R132.reuse, R114 ;  /* 0x0000007284727220 */ /* 0x040fe40000410000 */
[----:B------:R1:W4:Y:S01]  /*bd20*/  MUFU.EX2 R185, R138 ;  /* 0x0000008a00b97308 */ /* 0x0003220000000800 */
[C---:B------:R-:W-:Y:S01]  /*bd30*/  HMMA.16816.F32.BF16 R72, R144.reuse, R148, R72 ;  /* 0x000000949048723c */ /* 0x040fe20000041848 */
[----:B------:R-:W-:Y:S03]  /*bd40*/  FMUL.FTZ R115, R132, R115 ;  /* 0x0000007384737220 */ /* 0x000fe60000410000 */
[C---:B------:R-:W-:Y:S02]  /*bd50*/  FMUL.FTZ R120, R2.reuse, R120 ;  /* 0x0000007802787220 */ /* 0x040fe40000410000 */
[----:B------:R-:W-:Y:S02]  /*bd60*/  FMUL.FTZ R121, R2, R121 ;  /* 0x0000007902797220 */ /* 0x000fe40000410000 */
[-C--:B------:R-:W-:Y:S01]  /*bd70*/  HMMA.16816.F32.BF16 R76, R144, R150.reuse, R76 ;  /* 0x00000096904c723c */ /* 0x080fe2000004184c */
[C---:B------:R-:W-:Y:S03]  /*bd80*/  FMUL.FTZ R122, R0.reuse, R122 ;  /* 0x0000007a007a7220 */ /* 0x040fe60000410000 */
[----:B------:R-:W-:Y:S02]  /*bd90*/  FMUL.FTZ R123, R0, R123 ;  /* 0x0000007b007b7220 */ /* 0x000fe40000410000 */
[C---:B------:R-:W-:Y:S02]  /*bda0*/  FMUL.FTZ R124, R2.reuse, R124 ;  /* 0x0000007c027c7220 */ /* 0x040fe40000410000 */
[C---:B------:R-:W-:Y:S01]  /*bdb0*/  HMMA.16816.F32.BF16 R80, R192.reuse, R150, R80 ;  /* 0x00000096c050723c */ /* 0x040fe20000041850 */
[----:B------:R-:W5:Y:S03]  /*bdc0*/  LDSM.16.MT88.4 R148, [R228+0x1900] ;  /* 0x00190000e494783b */ /* 0x000f660000004200 */
[----:B------:R-:W-:Y:S02]  /*bdd0*/  FMUL.FTZ R125, R2, R125 ;  /* 0x0000007d027d7220 */ /* 0x000fe40000410000 */
[----:B------:R-:W-:Y:S02]  /*bde0*/  FMUL.FTZ R126, R0, R126 ;  /* 0x0000007e007e7220 */ /* 0x000fe40000410000 */
[-C--:B--2---:R-:W-:Y:S01]  /*bdf0*/  HMMA.16816.F32.BF16 R84, R192, R152.reuse, R84 ;  /* 0x00000098c054723c */ /* 0x084fe20000041854 */
[--C-:B-1----:R-:W-:Y:S03]  /*be00*/  FFMA.FTZ R138, R202, c[0x0][0x2d0], -R141.reuse ;  /* 0x0000b400ca8a7a23 */ /* 0x102fe6000001088d */
[----:B------:R-:W-:Y:S01]  /*be10*/  FMUL.FTZ R127, R0, R127 ;  /* 0x0000007f007f7220 */ /* 0x000fe20000410000 */
[----:B------:R1:W-:Y:S01]  /*be20*/  MUFU.EX2 R187, R138 ;  /* 0x0000008a00bb7308 */ /* 0x0003e20000000800 */
[C---:B------:R-:W-:Y:S02]  /*be30*/  FMUL.FTZ R128, R133.reuse, R128 ;  /* 0x0000008085807220 */ /* 0x040fe40000410000 */
[C---:B------:R-:W-:Y:S01]  /*be40*/  HMMA.16816.F32.BF16 R88, R144.reuse, R152, R88 ;  /* 0x000000989058723c */ /* 0x040fe20000041858 */
[C---:B------:R-:W-:Y:S03]  /*be50*/  FMUL.FTZ R129, R133.reuse, R129 ;  /* 0x0000008185817220 */ /* 0x040fe60000410000 */
[C---:B------:R-:W-:Y:S02]  /*be60*/  FMUL.FTZ R130, R132.reuse, R130 ;  /* 0x0000008284827220 */ /* 0x040fe40000410000 */
[C---:B------:R-:W-:Y:S02]  /*be70*/  FMUL.FTZ R131, R132.reuse, R131 ;  /* 0x0000008384837220 */ /* 0x040fe40000410000 */
[-C--:B------:R-:W-:Y:S01]  /*be80*/  HMMA.16816.F32.BF16 R92, R144, R154.reuse, R92 ;  /* 0x0000009a905c723c */ /* 0x080fe2000004185c */
[C---:B------:R-:W-:Y:S03]  /*be90*/  FMUL.FTZ R116, R133.reuse, R116 ;  /* 0x0000007485747220 */ /* 0x040fe60000410000 */
[----:B------:R-:W-:Y:S02]  /*bea0*/  FMUL.FTZ R117, R133, R117 ;  /* 0x0000007585757220 */ /* 0x000fe40000410000 */
[C---:B------:R-:W-:Y:S02]  /*beb0*/  FMUL.FTZ R118, R132.reuse, R118 ;  /* 0x0000007684767220 */ /* 0x040fe40000410000 */
[C---:B------:R-:W-:Y:S01]  /*bec0*/  HMMA.16816.F32.BF16 R96, R192.reuse, R154, R96 ;  /* 0x0000009ac060723c */ /* 0x040fe20000041860 */
[----:B------:R-:W2:Y:S03]  /*bed0*/  LDSM.16.MT88.4 R152, [R227+0x1900] ;  /* 0x00190000e398783b */ /* 0x000ea60000004200 */
[----:B------:R-:W-:Y:S02]  /*bee0*/  FMUL.FTZ R119, R132, R119 ;  /* 0x0000007784777220 */ /* 0x000fe40000410000 */
[----:B-1----:R-:W-:Y:S02]  /*bef0*/  FFMA.FTZ R138, R204, c[0x0][0x2d0], -R141 ;  /* 0x0000b400cc8a7a23 */ /* 0x002fe4000001088d */
[-C--:B-----5:R-:W-:Y:S02]  /*bf00*/  HMMA.16816.F32.BF16 R100, R192, R148.reuse, R100 ;  /* 0x00000094c064723c */ /* 0x0a0fe40000041864 */
[----:B------:R1:W5:Y:S06]  /*bf10*/  MUFU.EX2 R170, R138 ;  /* 0x0000008a00aa7308 */ /* 0x00036c0000000800 */
[C---:B------:R-:W-:Y:S08]  /*bf20*/  HMMA.16816.F32.BF16 R104, R144.reuse, R148, R104 ;  /* 0x000000949068723c */ /* 0x040ff00000041868 */
[-C--:B------:R-:W-:Y:S08]  /*bf30*/  HMMA.16816.F32.BF16 R108, R144, R150.reuse, R108 ;  /* 0x00000096906c723c */ /* 0x080ff0000004186c */
[C---:B------:R-:W-:Y:S01]  /*bf40*/  HMMA.16816.F32.BF16 R112, R192.reuse, R150, R112 ;  /* 0x00000096c070723c */ /* 0x040fe20000041870 */
[--C-:B-1----:R-:W-:Y:S01]  /*bf50*/  FFMA.FTZ R138, R203, c[0x0][0x2d0], -R142.reuse ;  /* 0x0000b400cb8a7a23 */ /* 0x102fe2000001088e */
[----:B------:R-:W1:Y:S03]  /*bf60*/  LDSM.16.MT88.4 R148, [R225+0x900] ;  /* 0x00090000e194783b */ /* 0x000e660000004200 */
[----:B------:R3:W-:Y:S03]  /*bf70*/  MUFU.EX2 R188, R138 ;  /* 0x0000008a00bc7308 */ /* 0x0007e60000000800 */
[-C--:B--2---:R-:W-:Y:S08]  /*bf80*/  HMMA.16816.F32.BF16 R116, R192, R152.reuse, R116 ;  /* 0x00000098c074723c */ /* 0x084ff00000041874 */
[C---:B------:R-:W-:Y:S08]  /*bf90*/  HMMA.16816.F32.BF16 R120, R144.reuse, R152, R120 ;  /* 0x000000989078723c */ /* 0x040ff00000041878 */
[-C--:B------:R-:W-:Y:S01]  /*bfa0*/  HMMA.16816.F32.BF16 R124, R144, R154.reuse, R124 ;  /* 0x0000009a907c723c */ /* 0x080fe2000004187c */
[----:B---3--:R-:W-:Y:S06]  /*bfb0*/  FFMA.FTZ R138, R207, c[0x0][0x2d0], -R142 ;  /* 0x0000b400cf8a7a23 */ /* 0x008fec000001088e */
[----:B------:R-:W-:Y:S01]  /*bfc0*/  F2FP.BF16.PACK_AB R144, R184, R181 ;  /* 0x000000b5b890723e */ /* 0x000fe200000010ff */
[----:B------:R-:W-:Y:S01]  /*bfd0*/  HMMA.16816.F32.BF16 R128, R192, R154, R128 ;  /* 0x0000009ac080723c */ /* 0x000fe20000041880 */
[----:B------:R2:W3:Y:S03]  /*bfe0*/  MUFU.EX2 R169, R138 ;  /* 0x0000008a00a97308 */ /* 0x0004e60000000800 */
[----:B----4-:R-:W-:Y:S02]  /*bff0*/  F2FP.BF16.PACK_AB R145, R185, R182 ;  /* 0x000000b6b991723e */ /* 0x010fe400000010ff */
[----:B-----5:R-:W-:Y:S01]  /*c000*/  F2FP.BF16.PACK_AB R146, R170, R187 ;  /* 0x000000bbaa92723e */ /* 0x020fe200000010ff */
[--C-:B--2---:R-:W-:Y:S01]  /*c010*/  FFMA.FTZ R138, R205, c[0x0][0x2d0], -R143.reuse ;  /* 0x0000b400cd8a7a23 */ /* 0x104fe2000001088f */
[----:B---3--:R-:W-:Y:S03]  /*c020*/  F2FP.BF16.PACK_AB R147, R169, R188 ;  /* 0x000000bca993723e */ /* 0x008fe600000010ff */
[----:B------:R2:W-:Y:S04]  /*c030*/  MUFU.EX2 R183, R138 ;  /* 0x0000008a00b77308 */ /* 0x0005e80000000800 */
[-C--:B-1----:R-:W-:Y:S01]  /*c040*/  HMMA.16816.F32.BF16 R4, R144, R148.reuse, R4 ;  /* 0x000000949004723c */ /* 0x082fe20000041804 */
[--C-:B--2---:R-:W-:Y:S05]  /*c050*/  FFMA.FTZ R138, R208, c[0x0][0x2d0], -R143.reuse ;  /* 0x0000b400d08a7a23 */ /* 0x104fea000001088f */
[----:B------:R1:W2:Y:S02]  /*c060*/  MUFU.EX2 R186, R138 ;  /* 0x0000008a00ba7308 */ /* 0x0002a40000000800 */
[--C-:B-1----:R-:W-:Y:S01]  /*c070*/  FFMA.FTZ R138, R210, c[0x0][0x2d0], -R143.reuse ;  /* 0x0000b400d28a7a23 */ /* 0x102fe2000001088f */
[----:B--2---:R-:W-:Y:S07]  /*c080*/  F2FP.BF16.PACK_AB R152, R186, R183 ;  /* 0x000000b7ba98723e */ /* 0x004fee00000010ff */
[----:B------:R1:W-:Y:S02]  /*c090*/  MUFU.EX2 R222, R138 ;  /* 0x0000008a00de7308 */ /* 0x0003e40000000800 */
[----:B-1----:R-:W-:Y:S08]  /*c0a0*/  FFMA.FTZ R138, R211, c[0x0][0x2d0], -R143 ;  /* 0x0000b400d38a7a23 */ /* 0x002ff0000001088f */
[----:B------:R1:W2:Y:S02]  /*c0b0*/  MUFU.EX2 R221, R138 ;  /* 0x0000008a00dd7308 */ /* 0x0002a40000000800 */
[--C-:B-1----:R-:W-:Y:S01]  /*c0c0*/  FFMA.FTZ R138, R200, c[0x0][0x2d0], -R134.reuse ;  /* 0x0000b400c88a7a23 */ /* 0x102fe20000010886 */
[----:B--2---:R-:W-:Y:S07]  /*c0d0*/  F2FP.BF16.PACK_AB R154, R221, R222 ;  /* 0x000000dedd9a723e */ /* 0x004fee00000010ff */
[----:B------:R1:W-:Y:S02]  /*c0e0*/  MUFU.EX2 R200, R138 ;  /* 0x0000008a00c87308 */ /* 0x0003e40000000800 */
[--C-:B-1----:R-:W-:Y:S08]  /*c0f0*/  FFMA.FTZ R138, R201, c[0x0][0x2d0], -R134.reuse ;  /* 0x0000b400c98a7a23 */ /* 0x102ff00000010886 */
[----:B------:R1:W2:Y:S02]  /*c100*/  MUFU.EX2 R199, R138 ;  /* 0x0000008a00c77308 */ /* 0x0002a40000000800 */
[--C-:B-1----:R-:W-:Y:S01]  /*c110*/  FFMA.FTZ R138, R206, c[0x0][0x2d0], -R134.reuse ;  /* 0x0000b400ce8a7a23 */ /* 0x102fe20000010886 */
[----:B--2---:R-:W-:Y:S07]  /*c120*/  F2FP.BF16.PACK_AB R153, R199, R200 ;  /* 0x000000c8c799723e */ /* 0x004fee00000010ff */
[----:B------:R1:W-:Y:S02]  /*c130*/  MUFU.EX2 R198, R138 ;  /* 0x0000008a00c67308 */ /* 0x0003e40000000800 */
[----:B-1----:R-:W-:Y:S08]  /*c140*/  FFMA.FTZ R138, R209, c[0x0][0x2d0], -R134 ;  /* 0x0000b400d18a7a23 */ /* 0x002ff00000010886 */
[----:B------:R1:W2:Y:S02]  /*c150*/  MUFU.EX2 R197, R138 ;  /* 0x0000008a00c57308 */ /* 0x0002a40000000800 */
[--C-:B-1----:R-:W-:Y:S01]  /*c160*/  FFMA.FTZ R138, R244, c[0x0][0x2d0], -R141.reuse ;  /* 0x0000b400f48a7a23 */ /* 0x102fe2000001088d */
[----:B--2---:R-:W-:Y:S02]  /*c170*/  F2FP.BF16.PACK_AB R155, R197, R198 ;  /* 0x000000c6c59b723e */ /* 0x004fe400000010ff */
[----:B------:R-:W-:Y:S05]  /*c180*/  MOV R244, R169 ;  /* 0x000000a900f47202 */ /* 0x000fea0000000f00 */
[----:B------:R1:W-:Y:S01]  /*c190*/  MUFU.EX2 R211, R138 ;  /* 0x0000008a00d37308 */ /* 0x0003e20000000800 */
[C---:B------:R-:W-:Y:S08]  /*c1a0*/  HMMA.16816.F32.BF16 R8, R152.reuse, R148, R8 ;  /* 0x000000949808723c */ /* 0x040ff00000041808 */
[-C--:B------:R-:W-:Y:S08]  /*c1b0*/  HMMA.16816.F32.BF16 R12, R152, R150.reuse, R12 ;  /* 0x00000096980c723c */ /* 0x080ff0000004180c */
[C---:B------:R-:W-:Y:S01]  /*c1c0*/  HMMA.16816.F32.BF16 R16, R144.reuse, R150, R16 ;  /* 0x000000969010723c */ /* 0x040fe20000041810 */
[----:B------:R-:W2:Y:S03]  /*c1d0*/  LDSM.16.MT88.4 R148, [R225+0x2100] ;  /* 0x00210000e194783b */ /* 0x000ea60000004200 */
[--C-:B-1----:R-:W-:Y:S01]  /*c1e0*/  FFMA.FTZ R138, R246, c[0x0][0x2d0], -R141.reuse ;  /* 0x0000b400f68a7a23 */ /* 0x102fe2000001088d */
[----:B------:R-:W-:Y:S03]  /*c1f0*/  MOV R246, R170 ;  /* 0x000000aa00f67202 */ /* 0x000fe60000000f00 */
[-C--:B------:R-:W-:Y:S01]  /*c200*/  HMMA.16816.F32.BF16 R20, R144, R156.reuse, R20 ;  /* 0x0000009c9014723c */ /* 0x080fe20000041814 */
[----:B------:R1:W-:Y:S07]  /*c210*/  MUFU.EX2 R220, R138 ;  /* 0x0000008a00dc7308 */ /* 0x0003ee0000000800 */
[C---:B------:R-:W-:Y:S08]  /*c220*/  HMMA.16816.F32.BF16 R24, R152.reuse, R156, R24 ;  /* 0x0000009c9818723c */ /* 0x040ff00000041818 */
[-C--:B------:R-:W-:Y:S08]  /*c230*/  HMMA.16816.F32.BF16 R28, R152, R158.reuse, R28 ;  /* 0x0000009e981c723c */ /* 0x080ff0000004181c */
[C---:B------:R-:W-:Y:S01]  /*c240*/  HMMA.16816.F32.BF16 R32, R144.reuse, R158, R32 ;  /* 0x0000009e9020723c */ /* 0x040fe20000041820 */
[--C-:B-1----:R-:W-:Y:S01]  /*c250*/  FFMA.FTZ R138, R219, c[0x0][0x2d0], -R142.reuse ;  /* 0x0000b400db8a7a23 */ /* 0x102fe2000001088e */
[----:B------:R-:W1:Y:S02]  /*c260*/  LDSM.16.MT88.4 R156, [R226+0x2100] ;  /* 0x00210000e29c783b */ /* 0x000e640000004200 */
[----:B------:R-:W-:Y:S01]  /*c270*/  MOV R219, R188 ;  /* 0x000000bc00db7202 */ /* 0x000fe20000000f00 */
[----:B------:R3:W-:Y:S03]  /*c280*/  MUFU.EX2 R210, R138 ;  /* 0x0000008a00d27308 */ /* 0x0007e60000000800 */
[-C--:B------:R-:W-:Y:S08]  /*c290*/  HMMA.16816.F32.BF16 R36, R144, R160.reuse, R36 ;  /* 0x000000a09024723c */ /* 0x080ff00000041824 */
[C---:B------:R-:W-:Y:S08]  /*c2a0*/  HMMA.16816.F32.BF16 R40, R152.reuse, R160, R40 ;  /* 0x000000a09828723c */ /* 0x040ff00000041828 */
[-C--:B------:R-:W-:Y:S01]  /*c2b0*/  HMMA.16816.F32.BF16 R44, R152, R162.reuse, R44 ;  /* 0x000000a2982c723c */ /* 0x080fe2000004182c */
[--C-:B---3--:R-:W-:Y:S03]  /*c2c0*/  FFMA.FTZ R138, R223, c[0x0][0x2d0], -R142.reuse ;  /* 0x0000b400df8a7a23 */ /* 0x108fe6000001088e */
[----:B------:R-:W-:Y:S04]  /*c2d0*/  MOV R223, R187 ;  /* 0x000000bb00df7202 */ /* 0x000fe80000000f00 */
[C---:B------:R-:W-:Y:S01]  /*c2e0*/  HMMA.16816.F32.BF16 R48, R144.reuse, R162, R48 ;  /* 0x000000a29030723c */ /* 0x040fe20000041830 */
[----:B------:R3:W4:Y:S01]  /*c2f0*/  MUFU.EX2 R209, R138 ;  /* 0x0000008a00d17308 */ /* 0x0007220000000800 */
[----:B------:R-:W5:Y:S06]  /*c300*/  LDSM.16.MT88.4 R160, [R228+0x2100] ;  /* 0x00210000e4a0783b */ /* 0x000f6c0000004200 */
[-C--:B------:R-:W-:Y:S08]  /*c310*/  HMMA.16816.F32.BF16 R52, R144, R164.reuse, R52 ;  /* 0x000000a49034723c */ /* 0x080ff00000041834 */
[C---:B------:R-:W-:Y:S08]  /*c320*/  HMMA.16816.F32.BF16 R56, R152.reuse, R164, R56 ;  /* 0x000000a49838723c */ /* 0x040ff00000041838 */
[-C--:B------:R-:W-:Y:S01]  /*c330*/  HMMA.16816.F32.BF16 R60, R152, R166.reuse, R60 ;  /* 0x000000a6983c723c */ /* 0x080fe2000004183c */
[--C-:B---3--:R-:W-:Y:S03]  /*c340*/  FFMA.FTZ R138, R190, c[0x0][0x2d0], -R141.reuse ;  /* 0x0000b400be8a7a23 */ /* 0x108fe6000001088d */
[----:B------:R-:W-:Y:S01]  /*c350*/  FFMA.FTZ R141, R189, c[0x0][0x2d0], -R141 ;  /* 0x0000b400bd8d7a23 */ /* 0x000fe2000001088d */
[----:B------:R3:W-:Y:S01]  /*c360*/  MUFU.EX2 R208, R138 ;  /* 0x0000008a00d07308 */ /* 0x0007e20000000800 */
[----:B------:R-:W-:Y:S02]  /*c370*/  LDSM.16.MT88.4 R188, [R228+0x1100] ;  /* 0x00110000e4bc783b */ /* 0x000fe40000004200 */
[C---:B------:R-:W-:Y:S07]  /*c380*/  HMMA.16816.F32.BF16 R64, R144.reuse, R166, R64 ;  /* 0x000000a69040723c */ /* 0x040fee0000041840 */
[----:B------:R4:W1:Y:S01]  /*c390*/  MUFU.EX2 R207, R141 ;  /* 0x0000008d00cf7308 */ /* 0x0008620000000800 */
[-C--:B--2---:R-:W-:Y:S08]  /*c3a0*/  HMMA.16816.F32.BF16 R68, R144, R148.reuse, R68 ;  /* 0x000000949044723c */ /* 0x084ff00000041844 */
[C---:B------:R-:W-:Y:S01]  /*c3b0*/  HMMA.16816.F32.BF16 R72, R152.reuse, R148, R72 ;  /* 0x000000949848723c */ /* 0x040fe20000041848 */
[--C-:B---3--:R-:W-:Y:S03]  /*c3c0*/  FFMA.FTZ R138, R249, c[0x0][0x2d0], -R142.reuse ;  /* 0x0000b400f98a7a23 */ /* 0x108fe6000001088e */
[----:B------:R-:W-:Y:S01]  /*c3d0*/  MOV R249, R186 ;  /* 0x000000ba00f97202 */ /* 0x000fe20000000f00 */
[----:B------:R-:W-:Y:S03]  /*c3e0*/  FFMA.FTZ R142, R251, c[0x0][0x2d0], -R142 ;  /* 0x0000b400fb8e7a23 */ /* 0x000fe6000001088e */
[-C--:B------:R-:W-:Y:S01]  /*c3f0*/  HMMA.16816.F32.BF16 R76, R152, R150.reuse, R76 ;  /* 0x00000096984c723c */ /* 0x080fe2000004184c */
[----:B------:R2:W-:Y:S03]  /*c400*/  MUFU.EX2 R206, R138 ;  /* 0x0000008a00ce7308 */ /* 0x0005e60000000800 */
[----:B------:R-:W-:Y:S02]  /*c410*/  MOV R251, R185 ;  /* 0x000000b900fb7202 */ /* 0x000fe40000000f00 */
[----:B----4-:R-:W-:Y:S02]  /*c420*/  F2FP.BF16.PACK_AB R141, R209, R210 ;  /* 0x000000d2d18d723e */ /* 0x010fe400000010ff */
[C---:B------:R-:W-:Y:S01]  /*c430*/  HMMA.16816.F32.BF16 R80, R144.reuse, R150, R80 ;  /* 0x000000969050723c */ /* 0x040fe20000041850 */
[----:B------:R-:W3:Y:S02]  /*c440*/  LDSM.16.MT88.4 R148, [R227+0x2100] ;  /* 0x00210000e394783b */ /* 0x000ee40000004200 */
[----:B------:R4:W-:Y:S05]  /*c450*/  MUFU.EX2 R205, R142 ;  /* 0x0000008e00cd7308 */ /* 0x0009ea0000000800 */
[-C--:B-1----:R-:W-:Y:S08]  /*c460*/  HMMA.16816.F32.BF16 R84, R144, R156.reuse, R84 ;  /* 0x0000009c9054723c */ /* 0x082ff00000041854 */
[C---:B------:R-:W-:Y:S01]  /*c470*/  HMMA.16816.F32.BF16 R88, R152.reuse, R156, R88 ;  /* 0x0000009c9858723c */ /* 0x040fe20000041858 */
[--C-:B--2---:R-:W-:Y:S03]  /*c480*/  FFMA.FTZ R138, R245, c[0x0][0x2d0], -R143.reuse ;  /* 0x0000b400f58a7a23 */ /* 0x104fe6000001088f */
[----:B------:R-:W-:Y:S01]  /*c490*/  MOV R245, R184 ;  /* 0x000000b800f57202 */ /* 0x000fe20000000f00 */
[----:B------:R1:W-:Y:S03]  /*c4a0*/  MUFU.EX2 R204, R138 ;  /* 0x0000008a00cc7308 */ /* 0x0003e60000000800 */
[-C--:B------:R-:W-:Y:S01]  /*c4b0*/  HMMA.16816.F32.BF16 R92, R152, R158.reuse, R92 ;  /* 0x0000009e985c723c */ /* 0x080fe2000004185c */
[----:B----4-:R-:W-:Y:S07]  /*c4c0*/  F2FP.BF16.PACK_AB R142, R207, R208 ;  /* 0x000000d0cf8e723e */ /* 0x010fee00000010ff */
[C---:B------:R-:W-:Y:S01]  /*c4d0*/  HMMA.16816.F32.BF16 R96, R144.reuse, R158, R96 ;  /* 0x0000009e9060723c */ /* 0x040fe20000041860 */
[----:B------:R-:W2:Y:S07]  /*c4e0*/  LDSM.16.MT88.4 R156, [R225+0x1100] ;  /* 0x00110000e19c783b */ /* 0x000eae0000004200 */
[-C--:B-----5:R-:W-:Y:S01]  /*c4f0*/  HMMA.16816.F32.BF16 R100, R144, R160.reuse, R100 ;  /* 0x000000a09064723c */ /* 0x0a0fe20000041864 */
[--C-:B-1----:R-:W-:Y:S03]  /*c500*/  FFMA.FTZ R138, R247, c[0x0][0x2d0], -R143.reuse ;  /* 0x0000b400f78a7a23 */ /* 0x102fe6000001088f */
[----:B------:R-:W-:Y:S04]  /*c510*/  MOV R247, R183 ;  /* 0x000000b700f77202 */ /* 0x000fe80000000f00 */
[C---:B------:R-:W-:Y:S01]  /*c520*/  HMMA.16816.F32.BF16 R104, R152.reuse, R160, R104 ;  /* 0x000000a09868723c */ /* 0x040fe20000041868 */
[----:B------:R1:W4:Y:S07]  /*c530*/  MUFU.EX2 R203, R138 ;  /* 0x0000008a00cb7308 */ /* 0x00032e0000000800 */
[-C--:B------:R-:W-:Y:S08]  /*c540*/  HMMA.16816.F32.BF16 R108, R152, R162.reuse, R108 ;  /* 0x000000a2986c723c */ /* 0x080ff0000004186c */
[C---:B------:R-:W-:Y:S08]  /*c550*/  HMMA.16816.F32.BF16 R112, R144.reuse, R162, R112 ;  /* 0x000000a29070723c */ /* 0x040ff00000041870 */
[-C--:B---3--:R-:W-:Y:S01]  /*c560*/  HMMA.16816.F32.BF16 R116, R144, R148.reuse, R116 ;  /* 0x000000949074723c */ /* 0x088fe20000041874 */
[--C-:B-1----:R-:W-:Y:S03]  /*c570*/  FFMA.FTZ R138, R248, c[0x0][0x2d0], -R143.reuse ;  /* 0x0000b400f88a7a23 */ /* 0x102fe6000001088f */
[----:B------:R-:W-:Y:S01]  /*c580*/  FFMA.FTZ R143, R250, c[0x0][0x2d0], -R143 ;  /* 0x0000b400fa8f7a23 */ /* 0x000fe2000001088f */
[----:B------:R1:W-:Y:S01]  /*c590*/  MUFU.EX2 R202, R138 ;  /* 0x0000008a00ca7308 */ /* 0x0003e20000000800 */
[----:B------:R-:W-:Y:S02]  /*c5a0*/  MOV R248, R182 ;  /* 0x000000b600f87202 */ /* 0x000fe40000000f00 */
[C---:B------:R-:W-:Y:S01]  /*c5b0*/  HMMA.16816.F32.BF16 R120, R152.reuse, R148, R120 ;  /* 0x000000949878723c */ /* 0x040fe20000041878 */
[----:B------:R-:W-:Y:S03]  /*c5c0*/  MOV R182, R175 ;  /* 0x000000af00b67202 */ /* 0x000fe60000000f00 */
[----:B------:R-:W-:Y:S02]  /*c5d0*/  MOV R250, R181 ;  /* 0x000000b500fa7202 */ /* 0x000fe40000000f00 */
[----:B------:R-:W-:Y:S01]  /*c5e0*/  MOV R181, R174 ;  /* 0x000000ae00b57202 */ /* 0x000fe20000000f00 */
[----:B------:R3:W5:Y:S01]  /*c5f0*/  MUFU.EX2 R201, R143 ;  /* 0x0000008f00c97308 */ /* 0x0007620000000800 */
[-C--:B------:R-:W-:Y:S01]  /*c600*/  HMMA.16816.F32.BF16 R124, R152, R150.reuse, R124 ;  /* 0x00000096987c723c */ /* 0x080fe2000004187c */
[----:B----4-:R-:W-:Y:S07]  /*c610*/  F2FP.BF16.PACK_AB R192, R203, R204 ;  /* 0x000000cccbc0723e */ /* 0x010fee00000010ff */
[----:B------:R-:W-:Y:S01]  /*c620*/  HMMA.16816.F32.BF16 R128, R144, R150, R128 ;  /* 0x000000969080723c */ /* 0x000fe20000041880 */
[--C-:B-1----:R-:W-:Y:S03]  /*c630*/  FFMA.FTZ R138, R212, c[0x0][0x2d0], -R134.reuse ;  /* 0x0000b400d48a7a23 */ /* 0x102fe60000010886 */
[----:B------:R-:W-:Y:S02]  /*c640*/  MOV R212, R139 ;  /* 0x0000008b00d47202 */ /* 0x000fe40000000f00 */
[----:B------:R1:W-:Y:S01]  /*c650*/  MUFU.EX2 R139, R138 ;  /* 0x0000008a008b7308 */ /* 0x0003e20000000800 */
[----:B---3--:R-:W-:Y:S02]  /*c660*/  F2FP.BF16.PACK_AB R143, R205, R206 ;  /* 0x000000cecd8f723e */ /* 0x008fe400000010ff */
[----:B-----5:R-:W-:Y:S03]  /*c670*/  F2FP.BF16.PACK_AB R194, R201, R202 ;  /* 0x000000cac9c2723e */ /* 0x020fe600000010ff */
[--C-:B-1----:R-:W-:Y:S01]  /*c680*/  FFMA.FTZ R138, R214, c[0x0][0x2d0], -R134.reuse ;  /* 0x0000b400d68a7a23 */ /* 0x102fe20000010886 */
[----:B------:R-:W-:Y:S02]  /*c690*/  MOV R214, R180 ;  /* 0x000000b400d67202 */ /* 0x000fe40000000f00 */
[----:B------:R-:W-:Y:S01]  /*c6a0*/  MOV R180, R173 ;  /* 0x000000ad00b47202 */ /* 0x000fe20000000f00 */
[----:B------:R1:W3:Y:S02]  /*c6b0*/  MUFU.EX2 R196, R138 ;  /* 0x0000008a00c47308 */ /* 0x0002e40000000800 */
[--C-:B-1----:R-:W-:Y:S01]  /*c6c0*/  FFMA.FTZ R138, R213, c[0x0][0x2d0], -R134.reuse ;  /* 0x0000b400d58a7a23 */ /* 0x102fe20000010886 */
[----:B------:R-:W-:Y:S01]  /*c6d0*/  MOV R213, R179 ;  /* 0x000000b300d57202 */ /* 0x000fe20000000f00 */
[----:B------:R-:W-:Y:S01]  /*c6e0*/  FFMA.FTZ R134, R140, c[0x0][0x2d0], -R134 ;  /* 0x0000b4008c867a23 */ /* 0x000fe20000010886 */
[----:B------:R-:W-:Y:S02]  /*c6f0*/  MOV R179, R172 ;  /* 0x000000ac00b37202 */ /* 0x000fe40000000f00 */
[----:B------:R-:W1:Y:S03]  /*c700*/  LDSM.16.MT88.4 R172, [R226+0x1100] ;  /* 0x00110000e2ac783b */ /* 0x000e660000004200 */
[----:B------:R-:W-:Y:S01]  /*c710*/  MUFU.EX2 R138, R138 ;  /* 0x0000008a008a7308 */ /* 0x000fe20000000800 */
[----:B------:R-:W-:Y:S02]  /*c720*/  F2FP.BF16.PACK_AB R140, R220, R211 ;  /* 0x000000d3dc8c723e */ /* 0x000fe400000010ff */
[----:B---3--:R-:W-:Y:S05]  /*c730*/  F2FP.BF16.PACK_AB R193, R196, R139 ;  /* 0x0000008bc4c1723e */ /* 0x008fea00000010ff */
[-C--:B--2---:R-:W-:Y:S01]  /*c740*/  HMMA.16816.F32.BF16 R144, R140, R156.reuse, R4 ;  /* 0x0000009c8c90723c */ /* 0x084fe20000041804 */
[----:B------:R-:W2:Y:S01]  /*c750*/  LDSM.16.MT88.4 R4, [R227+0x1100] ;  /* 0x00110000e304783b */ /* 0x000ea20000004200 */
[----:B------:R-:W3:Y:S02]  /*c760*/  MUFU.EX2 R134, R134 ;  /* 0x0000008600867308 */ /* 0x000ee40000000800 */
[----:B---3--:R-:W-:Y:S07]  /*c770*/  F2FP.BF16.PACK_AB R195, R134, R138 ;  /* 0x0000008a86c3723e */ /* 0x008fee00000010ff */
[C---:B------:R-:W-:Y:S01]  /*c780*/  HMMA.16816.F32.BF16 R148, R192.reuse, R156, R8 ;  /* 0x0000009cc094723c */ /* 0x040fe20000041808 */
[----:B------:R-:W3:Y:S07]  /*c790*/  LDSM.16.MT88.4 R8, [R225+0x2900] ;  /* 0x00290000e108783b */ /* 0x000eee0000004200 */
[-C--:B------:R-:W-:Y:S01]  /*c7a0*/  HMMA.16816.F32.BF16 R152, R192, R158.reuse, R12 ;  /* 0x0000009ec098723c */ /* 0x080fe2000004180c */
[----:B------:R-:W4:Y:S07]  /*c7b0*/  LDSM.16.MT88.4 R12, [R226+0x2900] ;  /* 0x00290000e20c783b */ /* 0x000f2e0000004200 */
[C---:B------:R-:W-:Y:S01]  /*c7c0*/  HMMA.16816.F32.BF16 R156, R140.reuse, R158, R16 ;  /* 0x0000009e8c9c723c */ /* 0x040fe20000041810 */
[----:B------:R-:W2:Y:S07]  /*c7d0*/  LDSM.16.MT88.4 R16, [R228+0x2900] ;  /* 0x00290000e410783b */ /* 0x000eae0000004200 */
[-C--:B-1----:R-:W-:Y:S01]  /*c7e0*/  HMMA.16816.F32.BF16 R160, R140, R172.reuse, R20 ;  /* 0x000000ac8ca0723c */ /* 0x082fe20000041814 */
[----:B------:R-:W5:Y:S06]  /*c7f0*/  LDL.LU R23, [R1+0x2c] ;  /* 0x00002c0001177983 */ /* 0x000f6c0000300800 */
[----:B------:R-:W-:Y:S01]  /*c800*/  MOV R22, R182 ;  /* 0x000000b600167202 */ /* 0x000fe20000000f00 */
[C---:B------:R-:W-:Y:S01]  /*c810*/  HMMA.16816.F32.BF16 R164, R192.reuse, R172, R24 ;  /* 0x000000acc0a4723c */ /* 0x040fe20000041818 */
[----:B------:R-:W5:Y:S03]  /*c820*/  LDL.LU R24, [R1+0x28] ;  /* 0x0000280001187983 */ /* 0x000f660000300800 */
[----:B------:R-:W-:Y:S02]  /*c830*/  MOV R21, R181 ;  /* 0x000000b500157202 */ /* 0x000fe40000000f00 */
[----:B------:R-:W-:Y:S02]  /*c840*/  MOV R20, R180 ;  /* 0x000000b400147202 */ /* 0x000fe40000000f00 */
[----:B------:R-:W-:Y:S04]  /*c850*/  MOV R25, R171 ;  /* 0x000000ab00197202 */ /* 0x000fe80000000f00 */
[----:B------:R-:W-:Y:S02]  /*c860*/  MOV R26, R168 ;  /* 0x000000a8001a7202 */ /* 0x000fe40000000f00 */
[-C--:B------:R-:W-:Y:S01]  /*c870*/  HMMA.16816.F32.BF16 R168, R192, R174.reuse, R28 ;  /* 0x000000aec0a8723c */ /* 0x080fe2000004181c */
[----:B------:R-:W5:Y:S01]  /*c880*/  LDL.LU R29, [R1+0x20] ;  /* 0x00002000011d7983 */ /* 0x000f620000300800 */
[----:B------:R-:W-:Y:S03]  /*c890*/  MOV R27, R179 ;  /* 0x000000b3001b7202 */ /* 0x000fe60000000f00 */
[----:B------:R-:W5:Y:S02]  /*c8a0*/  LDL.LU R28, [R1+0x24] ;  /* 0x00002400011c7983 */ /* 0x000f640000300800 */
[----:B------:R-:W-:Y:S01]  /*c8b0*/  MOV R30, R178 ;  /* 0x000000b2001e7202 */ /* 0x000fe20000000f00 */
[C---:B------:R-:W-:Y:S01]  /*c8c0*/  HMMA.16816.F32.BF16 R172, R140.reuse, R174, R32 ;  /* 0x000000ae8cac723c */ /* 0x040fe20000041820 */
[----:B------:R-:W-:Y:S06]  /*c8d0*/  MOV R31, R177 ;  /* 0x000000b1001f7202 */ /* 0x000fec0000000f00 */
[----:B------:R-:W-:Y:S02]  /*c8e0*/  MOV R35, R176 ;  /* 0x000000b000237202 */ /* 0x000fe40000000f00 */
[-C--:B------:R-:W-:Y:S08]  /*c8f0*/  HMMA.16816.F32.BF16 R176, R140, R188.reuse, R36 ;  /* 0x000000bc8cb0723c */ /* 0x080ff00000041824 */
[C---:B------:R-:W-:Y:S08]  /*c900*/  HMMA.16816.F32.BF16 R180, R192.reuse, R188, R40 ;  /* 0x000000bcc0b4723c */ /* 0x040ff00000041828 */
[-C--:B------:R-:W-:Y:S08]  /*c910*/  HMMA.16816.F32.BF16 R184, R192, R190.reuse, R44 ;  /* 0x000000bec0b8723c */ /* 0x080ff0000004182c */
[C---:B------:R-:W-:Y:S08]  /*c920*/  HMMA.16816.F32.BF16 R188, R140.reuse, R190, R48 ;  /* 0x000000be8cbc723c */ /* 0x040ff00000041830 */
[-C--:B--2---:R-:W-:Y:S08]  /*c930*/  HMMA.16816.F32.BF16 R52, R140, R4.reuse, R52 ;  /* 0x000000048c34723c */ /* 0x084ff00000041834 */
[C---:B------:R-:W-:Y:S08]  /*c940*/  HMMA.16816.F32.BF16 R56, R192.reuse, R4, R56 ;  /* 0x00000004c038723c */ /* 0x040ff00000041838 */
[-C--:B------:R-:W-:Y:S08]  /*c950*/  HMMA.16816.F32.BF16 R60, R192, R6.reuse, R60 ;  /* 0x00000006c03c723c */ /* 0x080ff0000004183c */
[C---:B------:R-:W-:Y:S01]  /*c960*/  HMMA.16816.F32.BF16 R64, R140.reuse, R6, R64 ;  /* 0x000000068c40723c */ /* 0x040fe20000041840 */
[----:B------:R-:W1:Y:S07]  /*c970*/  LDSM.16.MT88.4 R4, [R227+0x2900] ;  /* 0x00290000e304783b */ /* 0x000e6e0000004200 */
[-C--:B---3--:R-:W-:Y:S08]  /*c980*/  HMMA.16816.F32.BF16 R68, R140, R8.reuse, R68 ;  /* 0x000000088c44723c */ /* 0x088ff00000041844 */
[C---:B------:R-:W-:Y:S08]  /*c990*/  HMMA.16816.F32.BF16 R72, R192.reuse, R8, R72 ;  /* 0x00000008c048723c */ /* 0x040ff00000041848 */
[-C--:B------:R-:W-:Y:S08]  /*c9a0*/  HMMA.16816.F32.BF16 R76, R192, R10.reuse, R76 ;  /* 0x0000000ac04c723c */ /* 0x080ff0000004184c */
[C---:B------:R-:W-:Y:S08]  /*c9b0*/  HMMA.16816.F32.BF16 R80, R140.reuse, R10, R80 ;  /* 0x0000000a8c50723c */ /* 0x040ff00000041850 */
[-C--:B----4-:R-:W-:Y:S08]  /*c9c0*/  HMMA.16816.F32.BF16 R84, R140, R12.reuse, R84 ;  /* 0x0000000c8c54723c */ /* 0x090ff00000041854 */
[C---:B------:R-:W-:Y:S08]  /*c9d0*/  HMMA.16816.F32.BF16 R88, R192.reuse, R12, R88 ;  /* 0x0000000cc058723c */ /* 0x040ff00000041858 */
[-C--:B------:R-:W-:Y:S08]  /*c9e0*/  HMMA.16816.F32.BF16 R92, R192, R14.reuse, R92 ;  /* 0x0000000ec05c723c */ /* 0x080ff0000004185c */
[C---:B------:R-:W-:Y:S08]  /*c9f0*/  HMMA.16816.F32.BF16 R96, R140.reuse, R14, R96 ;  /* 0x0000000e8c60723c */ /* 0x040ff00000041860 */
[-C--:B------:R-:W-:Y:S08]  /*ca00*/  HMMA.16816.F32.BF16 R100, R140, R16.reuse, R100 ;  /* 0x000000108c64723c */ /* 0x080ff00000041864 */
[C---:B------:R-:W-:Y:S08]  /*ca10*/  HMMA.16816.F32.BF16 R104, R192.reuse, R16, R104 ;  /* 0x00000010c068723c */ /* 0x040ff00000041868 */
[-C--:B------:R-:W-:Y:S08]  /*ca20*/  HMMA.16816.F32.BF16 R108, R192, R18.reuse, R108 ;  /* 0x00000012c06c723c */ /* 0x080ff0000004186c */
[C---:B------:R-:W-:Y:S08]  /*ca30*/  HMMA.16816.F32.BF16 R112, R140.reuse, R18, R112 ;  /* 0x000000128c70723c */ /* 0x040ff00000041870 */
[-C--:B-1----:R-:W-:Y:S08]  /*ca40*/  HMMA.16816.F32.BF16 R116, R140, R4.reuse, R116 ;  /* 0x000000048c74723c */ /* 0x082ff00000041874 */
[C---:B------:R-:W-:Y:S08]  /*ca50*/  HMMA.16816.F32.BF16 R120, R192.reuse, R4, R120 ;  /* 0x00000004c078723c */ /* 0x040ff00000041878 */
[-C--:B------:R-:W-:Y:S08]  /*ca60*/  HMMA.16816.F32.BF16 R124, R192, R6.reuse, R124 ;  /* 0x00000006c07c723c */ /* 0x080ff0000004187c */
[----:B------:R-:W-:Y:S01]  /*ca70*/  HMMA.16816.F32.BF16 R128, R140, R6, R128 ;  /* 0x000000068c80723c */ /* 0x000fe20000041880 */
[----:B-----5:R-:W-:Y:S04]  /*ca80*/  FFMA.FTZ R8, R2, R24, R31 ;  /* 0x0000001802087223 */ /* 0x020fe8000001001f */
[----:B------:R-:W-:Y:S04]  /*ca90*/  FADD.FTZ R8, R27, R8 ;  /* 0x000000081b087221 */ /* 0x000fe80000010000 */
[----:B------:R-:W-:Y:S03]  /*caa0*/  FADD.FTZ R9, R22, R8 ;  /* 0x0000000816097221 */ /* 0x000fe60000010000 */
[----:B------:R-:W-:Y:S02]  /*cab0*/  FFMA.FTZ R8, R0, R23, R215 ;  /* 0x0000001700087223 */ /* 0x000fe400000100d7 */
[----:B------:R-:W-:Y:S02]  /*cac0*/  FADD.FTZ R0, R212, R9 ;  /* 0x00000009d4007221 */ /* 0x000fe40000010000 */
[----:B------:R-:W-:Y:S02]  /*cad0*/  FFMA.FTZ R133, R133, R29, R35 ;  /* 0x0000001d85857223 */ /* 0x000fe40000010023 */
[----:B------:R-:W-:Y:S02]  /*cae0*/  FADD.FTZ R8, R216, R8 ;  /* 0x00000008d8087221 */ /* 0x000fe40000010000 */
[----:B------:R-:W-:Y:S02]  /*caf0*/  FFMA.FTZ R132, R132, R28, R30 ;  /* 0x0000001c84847223 */ /* 0x000fe4000001001e */
[----:B------:R-:W-:Y:S02]  /*cb00*/  FADD.FTZ R2, R25, R133 ;  /* 0x0000008519027221 */ /* 0x000fe40000010000 */
[----:B------:R-:W-:Y:S02]  /*cb10*/  FADD.FTZ R132, R26, R132 ;  /* 0x000000841a847221 */ /* 0x000fe40000010000 */
[----:B------:R-:W-:Y:S02]  /*cb20*/  FADD.FTZ R2, R20, R2 ;  /* 0x0000000214027221 */ /* 0x000fe40000010000 */
[----:B------:R-:W-:Y:S02]  /*cb30*/  FADD.FTZ R132, R21, R132 ;  /* 0x0000008415847221 */ /* 0x000fe40000010000 */
[----:B------:R-:W-:Y:S02]  /*cb40*/  FADD.FTZ R10, R213, R2 ;  /* 0x00000002d50a7221 */ /* 0x000fe40000010000 */
[----:B------:R-:W-:Y:S01]  /*cb50*/  FADD.FTZ R2, R214, R132 ;  /* 0x00000084d6027221 */ /* 0x000fe20000010000 */
[----:B------:R-:W-:Y:S01]  /*cb60*/  MOV R132, R137 ;  /* 0x0000008900847202 */ /* 0x000fe20000000f00 */
        /* <DEDUP_REMOVED lines=29> */
[----:B------:R-:W-:Y:S01]  /*cd40*/  FADD.FTZ R4, R206, R8 ;  /* 0x00000008ce047221 */ /* 0x000fe20000010000 */
[----:B------:R1:W-:Y:S01]  /*cd50*/  STL [R1+0x20], R5 ;  /* 0x0000200501007387 */ /* 0x0003e20000100800 */
[----:B------:R-:W-:Y:S02]  /*cd60*/  FADD.FTZ R2, R202, R2 ;  /* 0x00000002ca027221 */ /* 0x000fe40000010000 */
[----:B------:R-:W-:Y:S02]  /*cd70*/  FADD.FTZ R4, R205, R4 ;  /* 0x00000004cd047221 */ /* 0x000fe40000010000 */
[----:B------:R-:W-:Y:S02]  /*cd80*/  FADD.FTZ R2, R201, R2 ;  /* 0x00000002c9027221 */ /* 0x000fe40000010000 */
[----:B------:R-:W-:Y:S01]  /*cd90*/  FADD.FTZ R0, R138, R0 ;  /* 0x000000008a007221 */ /* 0x000fe20000010000 */
[----:B------:R1:W-:Y:S01]  /*cda0*/  STL [R1+0x24], R4 ;  /* 0x0000240401007387 */ /* 0x0003e20000100800 */
[----:B------:R-:W-:Y:S02]  /*cdb0*/  MOV R138, R135 ;  /* 0x00000087008a7202 */ /* 0x000fe40000000f00 */
[----:B------:R-:W-:Y:S01]  /*cdc0*/  FADD.FTZ R0, R134, R0 ;  /* 0x0000000086007221 */ /* 0x000fe20000010000 */
[----:B------:R1:W-:Y:S01]  /*cdd0*/  STL [R1+0x28], R2 ;  /* 0x0000280201007387 */ /* 0x0003e20000100800 */
[----:B------:R-:W-:Y:S03]  /*cde0*/  MOV R134, R136 ;  /* 0x0000008800867202 */ /* 0x000fe60000000f00 */
[----:B------:R1:W-:Y:S01]  /*cdf0*/  STL [R1+0x2c], R0 ;  /* 0x00002c0001007387 */ /* 0x0003e20000100800 */
[----:B------:R-:W-:-:S05]  /*ce00*/  @P0 BRA `(.L_x_629) ;  /* 0xffffad8000000947 */ /* 0x000fca000383ffff */
.L_x_610:
[----:B------:R-:W2:Y:S01]  /*ce10*/  S2UR UR28, SR_CTAID.X ;  /* 0x00000000001c79c3 */ /* 0x000ea20000002500 */
[----:B------:R-:W-:-:S02]  /*ce20*/  UISETP.NE.AND UP1, UPT, UR13, URZ, UPT ;  /* 0x0000003f0d00728c */ /* 0x000fc4000bf25270 */
[----:B------:R-:W-:Y:S02]  /*ce30*/  UISETP.NE.AND UP0, UPT, UR12, URZ, UPT ;  /* 0x0000003f0c00728c */ /* 0x000fe4000bf05270 */
[----:B------:R-:W-:Y:S02]  /*ce40*/  UMOV UR27, 0x1 ;  /* 0x00000001001b7882 */ /* 0x000fe40000000000 */
[----:B------:R-:W-:Y:S02]  /*ce50*/  ULDC UR25, c[0x0][0x168] ;  /* 0x00005a0000197ab9 */ /* 0x000fe40000000800 */
[----:B------:R-:W-:Y:S01]  /*ce60*/  ULDC.64 UR4, c[0x0][0x2c8] ;  /* 0x0000b20000047ab9 */ /* 0x000fe20000000a00 */
[----:B------:R-:W-:Y:S01]  /*ce70*/  PLOP3.LUT P0, PT, PT, PT, UP0, 0x40, 0x0 ;  /* 0x000000000000781c */ /* 0x000fe20003f0e808 */
[----:B------:R-:W-:Y:S02]  /*ce80*/  UIADD3 UR25, UR27, -UR25, URZ ;  /* 0x800000191b197290 */ /* 0x000fe4000fffe03f */
[----:B------:R-:W-:-:S02]  /*ce90*/  ULDC UR26, c[0x0][0x2ac] ;  /* 0x0000ab00001a7ab9 */ /* 0x000fc40000000800 */
[----:B--2---:R-:W-:-:S04]  /*cea0*/  ULEA UR28, UR28, 0x7f, 0x7 ;  /* 0x0000007f1c1c7891 */ /* 0x004fc8000f8e383f */
[----:B------:R-:W-:-:S03]  /*ceb0*/  UIMAD.WIDE.U32 UR30, UR28, UR4, URZ ;  /* 0x000000041c1e72a5 */ /* 0x000fc6000f8e003f */
[----:B------:R-:W-:Y:S02]  /*cec0*/  ULDC UR4, c[0x0][0x1d0] ;  /* 0x0000740000047ab9 */ /* 0x000fe40000000800 */
[----:B------:R-:W-:Y:S02]  /*ced0*/  UIMAD UR4, UR26, UR4, UR25 ;  /* 0x000000041a0472a4 */ /* 0x000fe4000f8e0219 */
[----:B------:R-:W-:Y:S02]  /*cee0*/  @UP1 USHF.R.U32.HI UR28, URZ, UR5, UR31 ;  /* 0x000000053f1c1299 */ /* 0x000fe4000801161f */
[----:B------:R-:W-:Y:S02]  /*cef0*/  ULDC UR25, c[0x0][0x324] ;  /* 0x0000c90000197ab9 */ /* 0x000fe40000000800 */
[----:B------:R-:W-:-:S04]  /*cf00*/  UIADD3 UR26, UR4, UR28, URZ ;  /* 0x0000001c041a7290 */ /* 0x000fc8000fffe03f */
[----:B------:R-:W-:Y:S01]  /*cf10*/  UIADD3 UR25, UR26, -UR25, URZ ;  /* 0x800000191a197290 */ /* 0x000fe2000fffe03f */
[----:B------:R-:W-:Y:S05]  /*cf20*/  @P0 BRA `(.L_x_630) ;  /* 0x0000016000000947 */ /* 0x000fea0003800000 */
[----:B------:R-:W-:-:S06]  /*cf30*/  UISETP.GT.AND UP0, UPT, UR26, -0x1, UPT ;  /* 0xffffffff1a00788c */ /* 0x000fcc000bf04270 */
[----:B------:R-:W-:-:S13]  /*cf40*/  PLOP3.LUT P0, PT, PT, PT, UP0, 0x80, 0x0 ;  /* 0x000000000000781c */ /* 0x000fda0003f0f008 */
[----:B------:R-:W-:Y:S05]  /*cf50*/  @P0 BRA `(.L_x_631) ;  /* 0x0000009000000947 */ /* 0x000fea0003800000 */
[----:B------:R-:W-:Y:S02]  /*cf60*/  ULDC UR4, c[0x0][0x32c] ;  /* 0x0000cb0000047ab9 */ /* 0x000fe40000000800 */
[----:B------:R-:W-:Y:S02]  /*cf70*/  UISETP.NE.AND UP0, UPT, UR27, UR4, UPT ;  /* 0x000000041b00728c */ /* 0x000fe4000bf05270 */
[----:B------:R-:W-:Y:S02]  /*cf80*/  ULOP3.LUT UR26, URZ, UR26, URZ, 0x33, !UPT ;  /* 0x0000001a3f1a7292 */ /* 0x000fe4000f8e333f */
[----:B------:R-:W-:Y:S02]  /*cf90*/  ULDC.64 UR4, c[0x0][0x330] ;  /* 0x0000cc0000047ab9 */ /* 0x000fe40000000a00 */
[----:B------:R-:W-:-:S07]  /*cfa0*/  UIMAD.WIDE.U32 UR28, UR26, UR4, URZ ;  /* 0x000000041a1c72a5 */ /* 0x000fce000f8e003f */
[----:B------:R-:W-:Y:S02]  /*cfb0*/  @UP0 UMOV UR27, UR29 ;  /* 0x0000001d001b0c82 */ /* 0x000fe40008000000 */
[----:B------:R-:W-:-:S04]  /*cfc0*/  @UP0 USHF.R.U32.HI UR26, URZ, UR5, UR27 ;  /* 0x000000053f1a0299 */ /* 0x000fc8000801161b */
[----:B------:R-:W-:Y:S01]  /*cfd0*/  ULOP3.LUT UR26, URZ, UR26, URZ, 0x33, !UPT ;  /* 0x0000001a3f1a7292 */ /* 0x000fe2000f8e333f */
[----:B------:R-:W-:Y:S05]  /*cfe0*/  BRA `(.L_x_632) ;  /* 0x0000006000007947 */ /* 0x000fea0003800000 */
.L_x_631:
[----:B------:R-:W-:Y:S02]  /*cff0*/  ULDC UR4, c[0x0][0x32c] ;  /* 0x0000cb0000047ab9 */ /* 0x000fe40000000800 */
[----:B------:R-:W-:-:S03]  /*d000*/  UISETP.NE.AND UP0, UPT, UR27, UR4, UPT ;  /* 0x000000041b00728c */ /* 0x000fc6000bf05270 */
[----:B------:R-:W-:Y:S02]  /*d010*/  ULDC.64 UR4, c[0x0][0x330] ;  /* 0x0000cc0000047ab9 */ /* 0x000fe40000000a00 */
[----:B------:R-:W-:-:S07]  /*d020*/  UIMAD.WIDE.U32 UR28, UR26, UR4, URZ ;  /* 0x000000041a1c72a5 */ /* 0x000fce000f8e003f */
[----:B------:R-:W-:Y:S02]  /*d030*/  @UP0 UMOV UR27, UR29 ;  /* 0x0000001d001b0c82 */ /* 0x000fe40008000000 */
[----:B------:R-:W-:Y:S02]  /*d040*/  @UP0 USHF.R.U32.HI UR26, URZ, UR5, UR27 ;  /* 0x000000053f1a0299 */ /* 0x000fe4000801161b */
.L_x_632:
[----:B------:R-:W-:Y:S02]  /*d050*/  ULDC UR4, c[0x0][0x32c] ;  /* 0x0000cb0000047ab9 */ /* 0x000fe40000000800 */
[----:B------:R-:W-:-:S04]  /*d060*/  UIMAD UR4, UR26, UR4, URZ ;  /* 0x000000041a0472a4 */ /* 0x000fc8000f8e023f */
[----:B------:R-:W-:-:S04]  /*d070*/  UISETP.LT.AND UP0, UPT, UR25, UR4, UPT ;  /* 0x000000041900728c */ /* 0x000fc8000bf01270 */
[----:B------:R-:W-:-:S04]  /*d080*/  USEL UR25, UR25, UR4, !UP0 ;  /* 0x0000000419197287 */ /* 0x000fc8000c000000 */
.L_x_630:
[----:B------:R-:W-:-:S04]  /*d090*/  UIADD3 UR25, UR25, 0x2f, URZ ;  /* 0x0000002f19197890 */ /* 0x000fc8000fffe03f */
        /* <DEDUP_REMOVED lines=8> */
[----:B-1----:R-:W2:Y:S04]  /*d120*/  LDL R0, [R1+0xc] ;  /* 0x00000c0001007983 */ /* 0x002ea80000100800 */
[----:B------:R-:W3:Y:S04]  /*d130*/  LDL R5, [R1+0x3c] ;  /* 0x00003c0001057983 */ /* 0x000ee80000100800 */
[----:B------:R-:W3:Y:S01]  /*d140*/  LDL R4, [R1+0x34] ;  /* 0x0000340001047983 */ /* 0x000ee20000100800 */
[----:B------:R-:W-:Y:S01]  /*d150*/  MOV R139, R3 ;  /* 0x00000003008b7202 */ /* 0x000fe20000000f00 */
[----:B------:R-:W-:-:S02]  /*d160*/  IMAD.MOV.U32 R132, RZ, RZ, R136 ;  /* 0x000000ffff847224 */ /* 0x000fc400078e0088 */
[----:B------:R-:W-:Y:S02]  /*d170*/  IMAD.MOV.U32 R2, RZ, RZ, R137 ;  /* 0x000000ffff027224 */ /* 0x000fe400078e0089 */
[----:B------:R-:W-:Y:S01]  /*d180*/  IMAD.MOV.U32 R138, RZ, RZ, R135 ;  /* 0x000000ffff8a7224 */ /* 0x000fe200078e0087 */
[----:B--2---:R-:W-:-:S05]  /*d190*/  SHF.L.U32 R3, R0, 0x1, RZ ;  /* 0x0000000100037819 */ /* 0x004fca00000006ff */
[----:B------:R1:W-:Y:S01]  /*d1a0*/  STL [R1+0x38], R3 ;  /* 0x0000380301007387 */ /* 0x0003e20000100800 */
[----:B------:R-:W-:Y:S02]  /*d1b0*/  SHF.R.S32.HI R249, RZ, 0x1f, R0 ;  /* 0x0000001ffff97819 */ /* 0x000fe40000011400 */
[C---:B---3--:R-:W-:Y:S01]  /*d1c0*/  SHF.L.U64.HI R248, R4.reuse, 0x1, R5 ;  /* 0x0000000104f87819 */ /* 0x048fe20000010205 */
[----:B------:R-:W-:Y:S01]  /*d1d0*/  IMAD.SHL.U32 R247, R4, 0x2, RZ ;  /* 0x0000000204f77824 */ /* 0x000fe200078e00ff */
[----:B------:R-:W-:Y:S02]  /*d1e0*/  SHF.L.U64.HI R249, R0, 0x1, R249 ;  /* 0x0000000100f97819 */ /* 0x000fe400000102f9 */
.L_x_636:
[----:B--2--5:R2:W5:Y:S01]  /*d1f0*/  LDL R134, [R1+0x38] ;  /* 0x0000380001867983 */ /* 0x0245620000100800 */
[----:B------:R-:W-:Y:S04]  /*d200*/  DEPBAR.LE SB0, 0x0 ;  /* 0x000080000000791a */ /* 0x000fe80000000000 */
[----:B------:R-:W-:Y:S01]  /*d210*/  BAR.SYNC.DEFER_BLOCKING 0x0 ;  /* 0x0000000000007b1d */ /* 0x000fe20000010000 */
[----:B------:R-:W-:Y:S01]  /*d220*/  UISETP.GT.AND UP0, UPT, UR8, UR24, UPT ;  /* 0x000000180800728c */ /* 0x000fe2000bf04270 */
[----:B------:R-:W-:Y:S05]  /*d230*/  SEL R133, RZ, 0x10, P5 ;  /* 0x00000010ff857807 */ /* 0x000fea0002800000 */
[----:B------:R-:W-:Y:S01]  /*d240*/  PLOP3.LUT P0, PT, PT, PT, UP0, 0x80, 0x0 ;  /* 0x000000000000781c */ /* 0x000fe20003f0f008 */
[----:B------:R2:W3:Y:S04]  /*d250*/  LDSM.16.M88.4 R48, [R231+0x6100] ;  /* 0x00610000e730783b */ /* 0x0004e80000000200 */
[----:B------:R2:W4:Y:S04]  /*d260*/  LDSM.16.M88.4 R44, [R231+0x8100] ;  /* 0x00810000e72c783b */ /* 0x0005280000000200 */
[----:B------:R2:W1:Y:S04]  /*d270*/  LDSM.16.M88.4 R16, [R224+0x3100] ;  /* 0x00310000e010783b */ /* 0x0004680000000200 */
        /* <DEDUP_REMOVED lines=8> */
[----:B------:R-:W-:Y:S01]  /*d300*/  SHF.R.S32.HI R0, RZ, 0x1f, R243 ;  /* 0x0000001fff007819 */ /* 0x000fe200000114f3 */
[----:B------:R-:W-:Y:S01]  /*d310*/  IMAD.WIDE.U32 R4, R243, c[0x0][0x208], RZ ;  /* 0x00008200f3047a25 */ /* 0x000fe200078e00ff */
[----:B-1----:R-:W-:Y:S02]  /*d320*/  SHF.R.S32.HI R3, RZ, 0x1f, R242 ;  /* 0x0000001fff037819 */ /* 0x002fe400000114f2 */
        /* <DEDUP_REMOVED lines=22> */
[C-C-:B----4-:R-:W-:Y:S01]  /*d490*/  IMAD.X R15, R5.reuse, 0x1, R249.reuse, P0 ;  /* 0x00000001050f7824 */ /* 0x150fe200000e06f9 */
[----:B------:R-:W-:Y:S01]  /*d4a0*/  IADD3 R8, P0, R8, R247, RZ ;  /* 0x000000f708087210 */ /* 0x000fe20007f1e0ff */
[--C-:B------:R-:W-:Y:S01]  /*d4b0*/  IMAD.X R13, R5, 0x1, R248.reuse, P2 ;  /* 0x00000001050d7824 */ /* 0x100fe200010e06f8 */
[----:B---3--:R-:W-:Y:S02]  /*d4c0*/  IADD3 R6, P2, R3, R134, RZ ;  /* 0x0000008603067210 */ /* 0x008fe40007f5e0ff */
[----:B------:R1:W-:Y:S01]  /*d4d0*/  LDGSTS.E.BYPASS.LTC128B.128 [R21], [R14.64], !P6 ;  /* 0x000000000e157fae */ /* 0x0003e2000f101d54 */
[C---:B------:R-:W-:Y:S03]  /*d4e0*/  IMAD.X R11, R7.reuse, 0x1, R249, P1 ;  /* 0x00000001070b7824 */ /* 0x040fe600008e06f9 */
[----:B------:R1:W-:Y:S01]  /*d4f0*/  LDGSTS.E.BYPASS.LTC128B.128 [R21+0x1800], [R12.64], !P5 ;  /* 0x018000000c157fae */ /* 0x0003e2000e901d54 */
[--C-:B------:R-:W-:Y:S01]  /*d500*/  IMAD.X R9, R7, 0x1, R248.reuse, P0 ;  /* 0x0000000107097824 */ /* 0x100fe200000e06f8 */
        /* <DEDUP_REMOVED lines=8> */
.L_x_634:
        /* <DEDUP_REMOVED lines=144> */
[----:B------:R2:W2:Y:S10]  /*de90*/  MUFU.TANH R194, R12 ;  /* 0x0000000c00c27308 */ /* 0x0004b40000002400 */
[----:B------:R2:W2:Y:S01]  /*dea0*/  MUFU.TANH R193, R13 ;  /* 0x0000000d00c17308 */ /* 0x0004a20000002400 */
[----:B-1----:R-:W1:Y:S01]  /*deb0*/  LDSM.16.M88.4 R8, [R229+0x2800] ;  /* 0x00280000e508783b */ /* 0x002e620000000200 */
[----:B------:R-:W-:Y:S04]  /*dec0*/  DEPBAR.LE SB0, 0x0 ;  /* 0x000080000000791a */ /* 0x000fe80000000000 */
[-C--:B----4-:R-:W-:Y:S04]  /*ded0*/  HMMA.16816.F32.BF16 R20, R196, R4.reuse, R20 ;  /* 0x00000004c414723c */ /* 0x090fe80000041814 */
[----:B------:R4:W1:Y:S01]  /*dee0*/  MUFU.TANH R203, R14 ;  /* 0x0000000e00cb7308 */ /* 0x0008620000002400 */
[----:B------:R-:W-:Y:S03]  /*def0*/  BAR.SYNC.DEFER_BLOCKING 0x0 ;  /* 0x0000000000007b1d */ /* 0x000fe60000010000 */
[C---:B------:R-:W-:Y:S06]  /*df00*/  HMMA.16816.F32.BF16 R24, R216.reuse, R4, R24 ;  /* 0x00000004d818723c */ /* 0x040fec0000041818 */
[----:B------:R4:W1:Y:S02]  /*df10*/  MUFU.TANH R202, R15 ;  /* 0x0000000f00ca7308 */ /* 0x0008640000002400 */
[-C--:B------:R-:W-:Y:S08]  /*df20*/  HMMA.16816.F32.BF16 R28, R216, R6.reuse, R28 ;  /* 0x00000006d81c723c */ /* 0x080ff0000004181c */
[----:B------:R4:W2:Y:S01]  /*df30*/  MUFU.TANH R142, R16 ;  /* 0x00000010008e7308 */ /* 0x0008a20000002400 */
        /* <DEDUP_REMOVED lines=20> */
[----:B------:R-:W-:Y:S02]  /*e080*/  FMUL.FTZ R29, R29, c[0x0][0x320] ;  /* 0x0000c8001d1d7a20 */ /* 0x000fe40000410000 */
[----:B------:R-:W-:Y:S02]  /*e090*/  FMUL.FTZ R30, R30, c[0x0][0x320] ;  /* 0x0000c8001e1e7a20 */ /* 0x000fe40000410000 */
[----:B------:R-:W-:Y:S03]  /*e0a0*/  FMUL.FTZ R40, R40, c[0x0][0x320] ;  /* 0x0000c80028287a20 */ /* 0x000fe60000410000 */
        /* <DEDUP_REMOVED lines=48> */
[----:B------:R4:W1:Y:S01]  /*e3b0*/  MUFU.TANH R216, R51 ;  /* 0x0000003300d87308 */ /* 0x0008620000002400 */
[----:B------:R-:W-:-:S05]  /*e3c0*/  @!P0 BRA `(.L_x_635) ;  /* 0x0000037000008947 */ /* 0x000fca0003800000 */
[----:B--23--:R-:W2:Y:S01]  /*e3d0*/  LDL R135, [R1+0x14] ;  /* 0x0000140001877983 */ /* 0x00cea20000100800 */
[----:B------:R-:W-:Y:S01]  /*e3e0*/  UIMAD UR5, UR24, 0x30, UR10 ;  /* 0x00000030180578a4 */ /* 0x000fe2000f8e020a */
[----:B------:R-:W-:Y:S01]  /*e3f0*/  IMAD.MOV.U32 R242, RZ, RZ, RZ ;  /* 0x000000fffff27224 */ /* 0x000fe200078e00ff */
[----:B----4-:R-:W-:Y:S04]  /*e400*/  IADD3 R16, -R133, 0x10, RZ ;  /* 0x0000001085107810 */ /* 0x010fe80007ffe1ff */
[----:B------:R-:W-:Y:S01]  /*e410*/  IMAD.U32 R3, RZ, RZ, UR5 ;  /* 0x00000005ff037e24 */ /* 0x000fe2000f8e00ff */
[----:B------:R-:W-:Y:S04]  /*e420*/  LOP3.LUT R16, R16, 0xf, RZ, 0xc0, !PT ;  /* 0x0000000f10107812 */ /* 0x000fe800078ec0ff */
[----:B--2---:R-:W-:Y:S05]  /*e430*/  IADD3 R3, R3, -0x30, R135 ;  /* 0xffffffd003037810 */ /* 0x004fea0007ffe087 */
[----:B------:R-:W-:Y:S04]  /*e440*/  @P4 IMAD.HI.U32 R4, R3, c[0x0][0x2bc], RZ ;  /* 0x0000af0003044a27 */ /* 0x000fe800078e00ff */
[--C-:B------:R-:W-:Y:S01]  /*e450*/  IMAD.MOV.U32 R0, RZ, RZ, R3.reuse ;  /* 0x000000ffff007224 */ /* 0x100fe200078e0003 */
[----:B------:R-:W-:Y:S04]  /*e460*/  @P4 SHF.R.U32.HI R0, RZ, c[0x0][0x2c0], R4 ;  /* 0x0000b000ff004a19 */ /* 0x000fe80000011604 */
[C---:B------:R-:W-:Y:S04]  /*e470*/  @!P3 IADD3 R5, P0, R0.reuse, UR18, RZ ;  /* 0x000000120005bc10 */ /* 0x040fe8000ff1e0ff */
[----:B------:R-:W-:Y:S01]  /*e480*/  @!P3 LEA.HI.X.SX32 R6, R0, UR7, 0x1, P0 ;  /* 0x000000070006bc11 */ /* 0x000fe200080f0eff */
[----:B------:R-:W-:Y:S01]  /*e490*/  IMAD.MOV R0, RZ, RZ, -R0 ;  /* 0x000000ffff007224 */ /* 0x000fe200078e0a00 */
[C---:B------:R-:W-:Y:S03]  /*e4a0*/  @!P3 LEA R4, P0, R5.reuse, c[0x0][0x2a0], 0x2 ;  /* 0x0000a8000504ba11 */ /* 0x040fe600078010ff */
        /* <DEDUP_REMOVED lines=25> */
[C-C-:B----4-:R-:W-:Y:S01]  /*e640*/  IMAD.X R15, R5.reuse, 0x1, R249.reuse, P0 ;  /* 0x00000001050f7824 */ /* 0x150fe200000e06f9 */
[----:B------:R-:W-:Y:S01]  /*e650*/  IADD3 R8, P0, R8, R247, RZ ;  /* 0x000000f708087210 */ /* 0x000fe20007f1e0ff */
[--C-:B------:R-:W-:Y:S01]  /*e660*/  IMAD.X R13, R5, 0x1, R248.reuse, P2 ;  /* 0x00000001050d7824 */ /* 0x100fe200010e06f8 */
[----:B-1----:R-:W-:Y:S02]  /*e670*/  IADD3 R6, P2, R3, R134, RZ ;  /* 0x0000008603067210 */ /* 0x002fe40007f5e0ff */
[----:B------:R1:W-:Y:S01]  /*e680*/  LDGSTS.E.BYPASS.LTC128B.128 [R252+0x3100], [R14.64], !P6 ;  /* 0x031000000efc7fae */ /* 0x0003e2000f101d54 */
        /* <DEDUP_REMOVED lines=11> */
.L_x_635:
[----:B--23--:R-:W-:Y:S01]  /*e740*/  FMNMX.FTZ R137, R143, R2, !PT ;  /* 0x000000028f897209 */ /* 0x00cfe20007810000 */
[----:B----4-:R-:W-:Y:S01]  /*e750*/  LDSM.16.MT88.4 R20, [R225+0x100] ;  /* 0x00010000e114783b */ /* 0x010fe20000004200 */
[----:B------:R-:W-:Y:S01]  /*e760*/  FMNMX.FTZ R0, R201, R138, !PT ;  /* 0x0000008ac9007209 */ /* 0x000fe20007810000 */
[----:B------:R-:W-:Y:S01]  /*e770*/  UISETP.GT.AND UP0, UPT, UR24, UR4, UPT ;  /* 0x000000041800728c */ /* 0x000fe2000bf04270 */
[----:B------:R-:W-:Y:S01]  /*e780*/  FMNMX.FTZ R137, R195, R137, !PT ;  /* 0x00000089c3897209 */ /* 0x000fe20007810000 */
[----:B------:R-:W-:Y:S01]  /*e790*/  UIADD3 UR24, UR24, -0x1, URZ ;  /* 0xffffffff18187890 */ /* 0x000fe2000fffe03f */
[----:B------:R-:W-:Y:S02]  /*e7a0*/  FMNMX.FTZ R0, R205, R0, !PT ;  /* 0x00000000cd007209 */ /* 0x000fe40007810000 */
[----:B------:R-:W-:Y:S01]  /*e7b0*/  FMNMX.FTZ R137, R142, R137, !PT ;  /* 0x000000898e897209 */ /* 0x000fe20007810000 */
[----:B------:R-:W-:Y:S01]  /*e7c0*/  LDSM.16.MT88.4 R36, [R226+0x100] ;  /* 0x00010000e224783b */ /* 0x000fe20000004200 */
[----:B------:R-:W-:Y:S02]  /*e7d0*/  FMNMX.FTZ R3, R192, R132, !PT ;  /* 0x00000084c0037209 */ /* 0x000fe40007810000 */
[----:B------:R-:W-:Y:S02]  /*e7e0*/  FMNMX.FTZ R137, R17, R137, !PT ;  /* 0x0000008911897209 */ /* 0x000fe40007810000 */
[----:B------:R-:W-:Y:S02]  /*e7f0*/  FMNMX.FTZ R0, R194, R0, !PT ;  /* 0x00000000c2007209 */ /* 0x000fe40007810000 */
        /* <DEDUP_REMOVED lines=18> */
[----:B------:R-:W-:Y:S01]  /*e920*/  SHFL.BFLY PT, R4, R137, 0x2, 0x1f ;  /* 0x0c401f0089047f89 */ /* 0x000fe200000e0000 */
        /* <DEDUP_REMOVED lines=11> */
[----:B------:R-:W-:Y:S01]  /*e9e0*/  SHFL.BFLY PT, R135, R0, 0x2, 0x1f ;  /* 0x0c401f0000877f89 */ /* 0x000fe200000e0000 */
[----:B------:R-:W-:Y:S07]  /*e9f0*/  FMNMX.FTZ R3, R216, R3, !PT ;  /* 0x00000003d8037209 */ /* 0x000fee0007810000 */
[----:B------:R-:W1:Y:S02]  /*ea00*/  SHFL.BFLY PT, R5, R3, 0x2, 0x1f ;  /* 0x0c401f0003057f89 */ /* 0x000e6400000e0000 */
[----:B-1----:R-:W-:Y:S02]  /*ea10*/  FMNMX.FTZ R3, R3, R5, !PT ;  /* 0x0000000503037209 */ /* 0x002fe40007810000 */
[----:B------:R-:W-:Y:S02]  /*ea20*/  FMNMX.FTZ R137, R137, R4, !PT ;  /* 0x0000000489897209 */ /* 0x000fe40007810000 */
[----:B------:R-:W-:Y:S02]  /*ea30*/  FMNMX.FTZ R4, R200, R139, !PT ;  /* 0x0000008bc8047209 */ /* 0x000fe40007810000 */
[----:B------:R-:W1:Y:S01]  /*ea40*/  SHFL.BFLY PT, R136, R3, 0x1, 0x1f ;  /* 0x0c201f0003887f89 */ /* 0x000e6200000e0000 */
[----:B------:R-:W-:Y:S02]  /*ea50*/  FMNMX.FTZ R135, R0, R135, !PT ;  /* 0x0000008700877209 */ /* 0x000fe40007810000 */
[----:B------:R-:W-:Y:S04]  /*ea60*/  FMNMX.FTZ R4, R206, R4, !PT ;  /* 0x00000004ce047209 */ /* 0x000fe80007810000 */
[----:B------:R-:W-:Y:S01]  /*ea70*/  FMNMX.FTZ R4, R203, R4, !PT ;  /* 0x00000004cb047209 */ /* 0x000fe20007810000 */
[----:B------:R-:W2:Y:S03]  /*ea80*/  SHFL.BFLY PT, R6, R137, 0x1, 0x1f ;  /* 0x0c201f0089067f89 */ /* 0x000ea600000e0000 */
[----:B------:R-:W-:Y:S04]  /*ea90*/  FMNMX.FTZ R4, R202, R4, !PT ;  /* 0x00000004ca047209 */ /* 0x000fe80007810000 */
[----:B------:R-:W-:Y:S01]  /*eaa0*/  FMNMX.FTZ R4, R221, R4, !PT ;  /* 0x00000004dd047209 */ /* 0x000fe20007810000 */
[----:B------:R-:W3:Y:S03]  /*eab0*/  SHFL.BFLY PT, R5, R135, 0x1, 0x1f ;  /* 0x0c201f0087057f89 */ /* 0x000ee600000e0000 */
[----:B------:R-:W-:Y:S04]  /*eac0*/  FMNMX.FTZ R0, R222, R4, !PT ;  /* 0x00000004de007209 */ /* 0x000fe80007810000 */
[----:B------:R-:W-:Y:S02]  /*ead0*/  FMNMX.FTZ R0, R245, R0, !PT ;  /* 0x00000000f5007209 */ /* 0x000fe40007810000 */
[----:B-1----:R-:W-:Y:S02]  /*eae0*/  FMNMX.FTZ R136, R3, R136, !PT ;  /* 0x0000008803887209 */ /* 0x002fe40007810000 */
[----:B------:R-:W-:Y:S04]  /*eaf0*/  FMNMX.FTZ R4, R246, R0, !PT ;  /* 0x00000000f6047209 */ /* 0x000fe80007810000 */
[----:B------:R-:W-:Y:S02]  /*eb00*/  FMNMX.FTZ R4, R219, R4, !PT ;  /* 0x00000004db047209 */ /* 0x000fe40007810000 */
[----:B--2---:R-:W-:Y:S05]  /*eb10*/  FMNMX.FTZ R137, R137, R6, !PT ;  /* 0x0000000689897209 */ /* 0x004fea0007810000 */
[----:B------:R-:W-:Y:S01]  /*eb20*/  FADD.FTZ R0, -R137, R2 ;  /* 0x0000000289007221 */ /* 0x000fe20000010100 */
[----:B---3--:R-:W-:Y:S01]  /*eb30*/  FMNMX.FTZ R135, R135, R5, !PT ;  /* 0x0000000587877209 */ /* 0x008fe20007810000 */
[----:B------:R-:W-:Y:S02]  /*eb40*/  FMUL.FTZ R196, R137, c[0x0][0x2d0] ;  /* 0x0000b40089c47a20 */ /* 0x000fe40000410000 */
[----:B------:R-:W-:Y:S01]  /*eb50*/  FMUL.FTZ R2, R0, c[0x0][0x2d0] ;  /* 0x0000b40000027a20 */ /* 0x000fe20000410000 */
[----:B------:R-:W-:Y:S01]  /*eb60*/  FMNMX.FTZ R0, R42, R4, !PT ;  /* 0x000000042a007209 */ /* 0x000fe20007810000 */
[----:B------:R-:W-:Y:S02]  /*eb70*/  FFMA.FTZ R4, R143, c[0x0][0x2d0], -R196 ;  /* 0x0000b4008f047a23 */ /* 0x000fe400000108c4 */
[----:B-----5:R1:W2:Y:S01]  /*eb80*/  MUFU.EX2 R134, R2 ;  /* 0x0000000200867308 */ /* 0x0202a20000000800 */
[----:B------:R-:W-:Y:S01]  /*eb90*/  FMNMX.FTZ R0, R140, R0, !PT ;  /* 0x000000008c007209 */ /* 0x000fe20007810000 */
[----:B------:R-:W-:Y:S03]  /*eba0*/  FMUL.FTZ R143, R135, c[0x0][0x2d0] ;  /* 0x0000b400878f7a20 */ /* 0x000fe60000410000 */
[----:B------:R-:W-:Y:S05]  /*ebb0*/  FMNMX.FTZ R0, R141, R0, !PT ;  /* 0x000000008d007209 */ /* 0x000fea0007810000 */
[----:B------:R-:W3:Y:S01]  /*ebc0*/  SHFL.BFLY PT, R3, R0, 0x2, 0x1f ;  /* 0x0c401f0000037f89 */ /* 0x000ee200000e0000 */
[----:B------:R-:W-:Y:S01]  /*ebd0*/  MUFU.EX2 R29, R4 ;  /* 0x00000004001d7308 */ /* 0x000fe20000000800 */
[----:B-1----:R-:W-:Y:S02]  /*ebe0*/  FADD.FTZ R2, -R136, R132 ;  /* 0x0000008488027221 */ /* 0x002fe40000010100 */
[----:B--2---:R-:W-:Y:S02]  /*ebf0*/  FMUL.FTZ R16, R134, R156 ;  /* 0x0000009c86107220 */ /* 0x004fe40000410000 */
[----:B------:R-:W-:Y:S02]  /*ec00*/  FMUL.FTZ R2, R2, c[0x0][0x2d0] ;  /* 0x0000b40002027a20 */ /* 0x000fe40000410000 */
[C---:B------:R-:W-:Y:S03]  /*ec10*/  FMUL.FTZ R48, R134.reuse, R188 ;  /* 0x000000bc86307220 */ /* 0x040fe60000410000 */
[----:B------:R1:W2:Y:S01]  /*ec20*/  MUFU.EX2 R133, R2 ;  /* 0x0000000200857308 */ /* 0x0002a20000000800 */
[----:B------:R-:W-:Y:S01]  /*ec30*/  FMUL.FTZ R49, R134, R189 ;  /* 0x000000bd86317220 */ /* 0x000fe20000410000 */
[----:B---3--:R-:W-:Y:S01]  /*ec40*/  FMNMX.FTZ R0, R0, R3, !PT ;  /* 0x0000000300007209 */ /* 0x008fe20007810000 */
[----:B------:R-:W-:Y:S02]  /*ec50*/  FFMA.FTZ R3, R17, c[0x0][0x2d0], -R196 ;  /* 0x0000b40011037a23 */ /* 0x000fe400000108c4 */
[C---:B------:R-:W-:Y:S02]  /*ec60*/  FMUL.FTZ R17, R134.reuse, R157 ;  /* 0x0000009d86117220 */ /* 0x040fe40000410000 */
[C---:B------:R-:W-:Y:S02]  /*ec70*/  FMUL.FTZ R52, R134.reuse, R52 ;  /* 0x0000003486347220 */ /* 0x040fe40000410000 */
[C---:B------:R-:W-:Y:S01]  /*ec80*/  FMUL.FTZ R53, R134.reuse, R53 ;  /* 0x0000003586357220 */ /* 0x040fe20000410000 */
[----:B------:R-:W-:Y:S01]  /*ec90*/  MUFU.EX2 R7, R3 ;  /* 0x0000000300077308 */ /* 0x000fe20000000800 */
[C---:B------:R-:W-:Y:S02]  /*eca0*/  FMUL.FTZ R64, R134.reuse, R64 ;  /* 0x0000004086407220 */ /* 0x040fe40000410000 */
[C---:B------:R-:W-:Y:S02]  /*ecb0*/  FMUL.FTZ R65, R134.reuse, R65 ;  /* 0x0000004186417220 */ /* 0x040fe40000410000 */
[C---:B------:R-:W-:Y:S02]  /*ecc0*/  FMUL.FTZ R68, R134.reuse, R68 ;  /* 0x0000004486447220 */ /* 0x040fe40000410000 */
[C---:B------:R-:W-:Y:S02]  /*ecd0*/  FMUL.FTZ R69, R134.reuse, R69 ;  /* 0x0000004586457220 */ /* 0x040fe40000410000 */
[C---:B------:R-:W-:Y:S02]  /*ece0*/  FMUL.FTZ R80, R134.reuse, R80 ;  /* 0x0000005086507220 */ /* 0x040fe40000410000 */
[C---:B------:R-:W-:Y:S02]  /*ecf0*/  FMUL.FTZ R81, R134.reuse, R81 ;  /* 0x0000005186517220 */ /* 0x040fe40000410000 */
[----:B------:R-:W-:Y:S02]  /*ed00*/  FMUL.FTZ R84, R134, R84 ;  /* 0x0000005486547220 */ /* 0x000fe40000410000 */
[----:B-1----:R-:W-:Y:S02]  /*ed10*/  FADD.FTZ R2, -R135, R138 ;  /* 0x0000008a87027221 */ /* 0x002fe40000010100 */
[--C-:B------:R-:W-:Y:S02]  /*ed20*/  FFMA.FTZ R138, R207, c[0x0][0x2d0], -R196.reuse ;  /* 0x0000b400cf8a7a23 */ /* 0x100fe400000108c4 */
[----:B------:R-:W-:Y:S02]  /*ed30*/  FMUL.FTZ R2, R2, c[0x0][0x2d0] ;  /* 0x0000b40002027a20 */ /* 0x000fe40000410000 */
[C---:B--2---:R-:W-:Y:S02]  /*ed40*/  FMUL.FTZ R6, R133.reuse, R146 ;  /* 0x0000009285067220 */ /* 0x044fe40000410000 */
[----:B------:R1:W2:Y:S01]  /*ed50*/  MUFU.EX2 R132, R2 ;  /* 0x0000000200847308 */ /* 0x0002a20000000800 */
[C---:B------:R-:W-:Y:S02]  /*ed60*/  FMUL.FTZ R50, R133.reuse, R190 ;  /* 0x000000be85327220 */ /* 0x040fe40000410000 */
[C---:B------:R-:W-:Y:S02]  /*ed70*/  FMUL.FTZ R51, R133.reuse, R191 ;  /* 0x000000bf85337220 */ /* 0x040fe40000410000 */
[C---:B------:R-:W-:Y:S01]  /*ed80*/  FMUL.FTZ R54, R133.reuse, R54 ;  /* 0x0000003685367220 */ /* 0x040fe20000410000 */
[----:B------:R-:W-:Y:S01]  /*ed90*/  LDSM.16.MT88.4 R188, [R228+0x1100] ;  /* 0x00110000e4bc783b */ /* 0x000fe20000004200 */
        /* <DEDUP_REMOVED lines=8> */
[----:B------:R-:W-:Y:S02]  /*ee20*/  FMUL.FTZ R86, R133, R86 ;  /* 0x0000005685567220 */ /* 0x000fe40000410000 */
[--C-:B-1----:R-:W-:Y:S02]  /*ee30*/  FFMA.FTZ R2, R195, c[0x0][0x2d0], -R196.reuse ;  /* 0x0000b400c3027a23 */ /* 0x102fe400000108c4 */
[C---:B--2---:R-:W-:Y:S02]  /*ee40*/  FMUL.FTZ R12, R132.reuse, R152 ;  /* 0x00000098840c7220 */ /* 0x044fe40000410000 */
[----:B------:R1:W-:Y:S01]  /*ee50*/  MUFU.EX2 R9, R2 ;  /* 0x0000000200097308 */ /* 0x0003e20000000800 */
        /* <DEDUP_REMOVED lines=12> */
[----:B-1----:R-:W-:Y:S02]  /*ef20*/  FFMA.FTZ R2, R142, c[0x0][0x2d0], -R196 ;  /* 0x0000b4008e027a23 */ /* 0x002fe400000108c4 */
[----:B------:R-:W-:Y:S02]  /*ef30*/  FMUL.FTZ R142, R136, c[0x0][0x2d0] ;  /* 0x0000b400888e7a20 */ /* 0x000fe40000410000 */
[----:B------:R1:W-:Y:S01]  /*ef40*/  MUFU.EX2 R30, R2 ;  /* 0x00000002001e7308 */ /* 0x0003e20000000800 */
[C---:B------:R-:W-:Y:S02]  /*ef50*/  FMUL.FTZ R87, R133.reuse, R87 ;  /* 0x0000005785577220 */ /* 0x040fe40000410000 */
[--C-:B------:R-:W-:Y:S02]  /*ef60*/  FFMA.FTZ R3, R192, c[0x0][0x2d0], -R142.reuse ;  /* 0x0000b400c0037a23 */ /* 0x100fe4000001088e */
[C---:B------:R-:W-:Y:S02]  /*ef70*/  FMUL.FTZ R88, R132.reuse, R88 ;  /* 0x0000005884587220 */ /* 0x040fe40000410000 */
[C---:B------:R-:W-:Y:S02]  /*ef80*/  FMUL.FTZ R89, R132.reuse, R89 ;  /* 0x0000005984597220 */ /* 0x040fe40000410000 */
[C---:B------:R-:W-:Y:S01]  /*ef90*/  FMUL.FTZ R92, R132.reuse, R92 ;  /* 0x0000005c845c7220 */ /* 0x040fe20000410000 */
[----:B------:R2:W-:Y:S01]  /*efa0*/  MUFU.EX2 R43, R3 ;  /* 0x00000003002b7308 */ /* 0x0005e20000000800 */
[----:B------:R-:W-:Y:S02]  /*efb0*/  FMUL.FTZ R93, R132, R93 ;  /* 0x0000005d845d7220 */ /* 0x000fe40000410000 */
[C---:B------:R-:W-:Y:S02]  /*efc0*/  FMUL.FTZ R96, R134.reuse, R96 ;  /* 0x0000006086607220 */ /* 0x040fe40000410000 */
[C---:B------:R-:W-:Y:S02]  /*efd0*/  FMUL.FTZ R97, R134.reuse, R97 ;  /* 0x0000006186617220 */ /* 0x040fe40000410000 */
[C---:B------:R-:W-:Y:S02]  /*efe0*/  FMUL.FTZ R98, R133.reuse, R98 ;  /* 0x0000006285627220 */ /* 0x040fe40000410000 */
[C---:B------:R-:W-:Y:S02]  /*eff0*/  FMUL.FTZ R99, R133.reuse, R99 ;  /* 0x0000006385637220 */ /* 0x040fe40000410000 */
[C---:B------:R-:W-:Y:S02]  /*f000*/  FMUL.FTZ R100, R134.reuse, R100 ;  /* 0x0000006486647220 */ /* 0x040fe40000410000 */
[----:B------:R-:W-:Y:S01]  /*f010*/  FMUL.FTZ R101, R134, R101 ;  /* 0x0000006586657220 */ /* 0x000fe20000410000 */
[----:B-1----:R-:W1:Y:S01]  /*f020*/  SHFL.BFLY PT, R2, R0, 0x1, 0x1f ;  /* 0x0c201f0000027f89 */ /* 0x002e6200000e0000 */
[C---:B------:R-:W-:Y:S02]  /*f030*/  FMUL.FTZ R102, R133.reuse, R102 ;  /* 0x0000006685667220 */ /* 0x040fe40000410000 */
[C---:B------:R-:W-:Y:S02]  /*f040*/  FMUL.FTZ R103, R133.reuse, R103 ;  /* 0x0000006785677220 */ /* 0x040fe40000410000 */
[C---:B------:R-:W-:Y:S02]  /*f050*/  FMUL.FTZ R104, R132.reuse, R104 ;  /* 0x0000006884687220 */ /* 0x040fe40000410000 */
[C---:B------:R-:W-:Y:S02]  /*f060*/  FMUL.FTZ R105, R132.reuse, R105 ;  /* 0x0000006984697220 */ /* 0x040fe40000410000 */
[----:B------:R-:W-:Y:S02]  /*f070*/  FMUL.FTZ R108, R132, R108 ;  /* 0x0000006c846c7220 */ /* 0x000fe40000410000 */
[--C-:B--2---:R-:W-:Y:S01]  /*f080*/  FFMA.FTZ R3, R204, c[0x0][0x2d0], -R142.reuse ;  /* 0x0000b400cc037a23 */ /* 0x104fe2000001088e */
[----:B------:R-:W-:Y:S01]  /*f090*/  MOV R204, R40 ;  /* 0x0000002800cc7202 */ /* 0x000fe20000000f00 */
[C---:B------:R-:W-:Y:S02]  /*f0a0*/  FMUL.FTZ R40, R132.reuse, R180 ;  /* 0x000000b484287220 */ /* 0x040fe40000410000 */
[----:B------:R2:W3:Y:S01]  /*f0b0*/  MUFU.EX2 R10, R3 ;  /* 0x00000003000a7308 */ /* 0x0004e20000000800 */
[----:B------:R-:W-:Y:S02]  /*f0c0*/  FMUL.FTZ R109, R132, R109 ;  /* 0x0000006d846d7220 */ /* 0x000fe40000410000 */
[C---:B------:R-:W-:Y:S02]  /*f0d0*/  FMUL.FTZ R112, R134.reuse, R112 ;  /* 0x0000007086707220 */ /* 0x040fe40000410000 */
[C---:B------:R-:W-:Y:S02]  /*f0e0*/  FMUL.FTZ R113, R134.reuse, R113 ;  /* 0x0000007186717220 */ /* 0x040fe40000410000 */
[C---:B------:R-:W-:Y:S02]  /*f0f0*/  FMUL.FTZ R114, R133.reuse, R114 ;  /* 0x0000007285727220 */ /* 0x040fe40000410000 */
[C---:B------:R-:W-:Y:S01]  /*f100*/  FMUL.FTZ R115, R133.reuse, R115 ;  /* 0x0000007385737220 */ /* 0x040fe20000410000 */
[----:B------:R4:W-:Y:S01]  /*f110*/  MUFU.EX2 R180, R138 ;  /* 0x0000008a00b47308 */ /* 0x0009e20000000800 */
[C---:B------:R-:W-:Y:S02]  /*f120*/  FMUL.FTZ R116, R134.reuse, R116 ;  /* 0x0000007486747220 */ /* 0x040fe40000410000 */
[----:B------:R-:W-:Y:S02]  /*f130*/  FMUL.FTZ R117, R134, R117 ;  /* 0x0000007586757220 */ /* 0x000fe40000410000 */
[C---:B------:R-:W-:Y:S02]  /*f140*/  FMUL.FTZ R118, R133.reuse, R118 ;  /* 0x0000007685767220 */ /* 0x040fe40000410000 */
[C---:B------:R-:W-:Y:S02]  /*f150*/  FMUL.FTZ R119, R133.reuse, R119 ;  /* 0x0000007785777220 */ /* 0x040fe40000410000 */
[C---:B------:R-:W-:Y:S02]  /*f160*/  FMUL.FTZ R120, R132.reuse, R120 ;  /* 0x0000007884787220 */ /* 0x040fe40000410000 */
[C---:B------:R-:W-:Y:S02]  /*f170*/  FMUL.FTZ R121, R132.reuse, R121 ;  /* 0x0000007984797220 */ /* 0x040fe40000410000 */
[----:B------:R-:W-:Y:S02]  /*f180*/  FMUL.FTZ R124, R132, R124 ;  /* 0x0000007c847c7220 */ /* 0x000fe40000410000 */
[----:B--2---:R-:W-:Y:S02]  /*f190*/  FFMA.FTZ R3, R18, c[0x0][0x2d0], -R142 ;  /* 0x0000b40012037a23 */ /* 0x004fe4000001088e */
[----:B------:R-:W-:Y:S02]  /*f1a0*/  FMUL.FTZ R18, R133, R158 ;  /* 0x0000009e85127220 */ /* 0x000fe40000410000 */
[----:B------:R1:W-:Y:S01]  /*f1b0*/  MUFU.EX2 R31, R3 ;  /* 0x00000003001f7308 */ /* 0x0003e20000000800 */
[----:B------:R-:W-:Y:S02]  /*f1c0*/  FMUL.FTZ R125, R132, R125 ;  /* 0x0000007d847d7220 */ /* 0x000fe40000410000 */
[C---:B------:R-:W-:Y:S02]  /*f1d0*/  FMUL.FTZ R128, R134.reuse, R128 ;  /* 0x0000008086807220 */ /* 0x040fe40000410000 */
[----:B----4-:R-:W-:Y:S02]  /*f1e0*/  FFMA.FTZ R138, R209, c[0x0][0x2d0], -R196 ;  /* 0x0000b400d18a7a23 */ /* 0x010fe400000108c4 */
[----:B------:R-:W-:Y:S02]  /*f1f0*/  FMUL.FTZ R129, R134, R129 ;  /* 0x0000008186817220 */ /* 0x000fe40000410000 */
[C---:B------:R-:W-:Y:S02]  /*f200*/  FMUL.FTZ R130, R133.reuse, R130 ;  /* 0x0000008285827220 */ /* 0x040fe40000410000 */
[----:B------:R-:W-:Y:S01]  /*f210*/  FMUL.FTZ R131, R133, R131 ;  /* 0x0000008385837220 */ /* 0x000fe20000410000 */
[----:B-1----:R-:W-:Y:S01]  /*f220*/  FMNMX.FTZ R3, R2, R0, !PT ;  /* 0x0000000002037209 */ /* 0x002fe20007810000 */
[--C-:B------:R-:W-:Y:S02]  /*f230*/  FFMA.FTZ R2, R201, c[0x0][0x2d0], -R143.reuse ;  /* 0x0000b400c9027a23 */ /* 0x100fe4000001088f */
[--C-:B------:R-:W-:Y:S02]  /*f240*/  FFMA.FTZ R0, R19, c[0x0][0x2d0], -R142.reuse ;  /* 0x0000b40013007a23 */ /* 0x100fe4000001088e */
[----:B------:R1:W-:Y:S01]  /*f250*/  MUFU.EX2 R195, R2 ;  /* 0x0000000200c37308 */ /* 0x0003e20000000800 */
[----:B------:R-:W-:Y:S02]  /*f260*/  FMUL.FTZ R19, R133, R159 ;  /* 0x0000009f85137220 */ /* 0x000fe40000410000 */
[----:B------:R-:W-:Y:S07]  /*f270*/  LDSM.16.MT88.4 R156, [R227+0x100] ;  /* 0x00010000e39c783b */ /* 0x000fee0000004200 */
[----:B------:R2:W-:Y:S01]  /*f280*/  MUFU.EX2 R8, R0 ;  /* 0x0000000000087308 */ /* 0x0005e20000000800 */
[----:B-1----:R-:W-:Y:S01]  /*f290*/  FFMA.FTZ R2, R205, c[0x0][0x2d0], -R143 ;  /* 0x0000b400cd027a23 */ /* 0x002fe2000001088f */
[----:B------:R-:W-:Y:S01]  /*f2a0*/  MOV R205, R41 ;  /* 0x0000002900cd7202 */ /* 0x000fe20000000f00 */
[----:B------:R-:W-:Y:S07]  /*f2b0*/  FMUL.FTZ R41, R132, R181 ;  /* 0x000000b584297220 */ /* 0x000fee0000410000 */
[----:B------:R1:W-:Y:S01]  /*f2c0*/  MUFU.EX2 R192, R2 ;  /* 0x0000000200c07308 */ /* 0x0003e20000000800 */
[----:B------:R-:W-:Y:S01]  /*f2d0*/  MOV R184, R205 ;  /* 0x000000cd00b87202 */ /* 0x000fe20000000f00 */
[----:B--2---:R-:W-:Y:S01]  /*f2e0*/  FADD.FTZ R0, -R3, R139 ;  /* 0x0000008b03007221 */ /* 0x004fe20000010100 */
[----:B------:R-:W-:Y:S01]  /*f2f0*/  MOV R139, R33 ;  /* 0x00000021008b7202 */ /* 0x000fe20000000f00 */
[----:B------:R-:W-:Y:S06]  /*f300*/  FMUL.FTZ R33, R134, R173 ;  /* 0x000000ad86217220 */ /* 0x000fec0000410000 */
[----:B------:R2:W-:Y:S01]  /*f310*/  MUFU.EX2 R173, R138 ;  /* 0x0000008a00ad7308 */ /* 0x0005e20000000800 */
[----:B------:R-:W-:Y:S02]  /*f320*/  FMUL.FTZ R0, R0, c[0x0][0x2d0] ;  /* 0x0000b40000007a20 */ /* 0x000fe40000410000 */
[--C-:B------:R-:W-:Y:S07]  /*f330*/  FFMA.FTZ R139, R139, c[0x0][0x2d0], -R142.reuse ;  /* 0x0000b4008b8b7a23 */ /* 0x100fee000001088e */
[----:B------:R-:W4:Y:S01]  /*f340*/  MUFU.EX2 R0, R0 ;  /* 0x0000000000007308 */ /* 0x000f220000000800 */
[--C-:B-1----:R-:W-:Y:S01]  /*f350*/  FFMA.FTZ R2, R194, c[0x0][0x2d0], -R143.reuse ;  /* 0x0000b400c2027a23 */ /* 0x102fe2000001088f */
[----:B---3--:R-:W-:Y:S08]  /*f360*/  MOV R194, R10 ;  /* 0x0000000a00c27202 */ /* 0x008ff00000000f00 */
[----:B------:R1:W-:Y:S01]  /*f370*/  MUFU.EX2 R24, R2 ;  /* 0x0000000200187308 */ /* 0x0003e20000000800 */
[--C-:B--2---:R-:W-:Y:S09]  /*f380*/  FFMA.FTZ R138, R211, c[0x0][0x2d0], -R142.reuse ;  /* 0x0000b400d38a7a23 */ /* 0x104ff2000001088e */
[----:B------:R2:W-:Y:S01]  /*f390*/  MUFU.EX2 R181, R138 ;  /* 0x0000008a00b57308 */ /* 0x0005e20000000800 */
[C---:B----4-:R-:W-:Y:S02]  /*f3a0*/  FMUL.FTZ R10, R0.reuse, R150 ;  /* 0x00000096000a7220 */ /* 0x050fe40000410000 */
[C---:B------:R-:W-:Y:S02]  /*f3b0*/  FMUL.FTZ R11, R0.reuse, R151 ;  /* 0x00000097000b7220 */ /* 0x040fe40000410000 */
[C---:B------:R-:W-:Y:S02]  /*f3c0*/  FMUL.FTZ R14, R0.reuse, R154 ;  /* 0x0000009a000e7220 */ /* 0x040fe40000410000 */
[C---:B------:R-:W-:Y:S02]  /*f3d0*/  FMUL.FTZ R15, R0.reuse, R155 ;  /* 0x0000009b000f7220 */ /* 0x040fe40000410000 */
[----:B------:R-:W3:Y:S01]  /*f3e0*/  LDSM.16.MT88.4 R152, [R228+0x100] ;  /* 0x00010000e498783b */ /* 0x000ee20000004200 */
[----:B------:R-:W-:Y:S02]  /*f3f0*/  FMUL.FTZ R26, R0, R166 ;  /* 0x000000a6001a7220 */ /* 0x000fe40000410000 */
[--C-:B-1----:R-:W-:Y:S01]  /*f400*/  FFMA.FTZ R2, R193, c[0x0][0x2d0], -R143.reuse ;  /* 0x0000b400c1027a23 */ /* 0x102fe2000001088f */
[----:B------:R-:W-:Y:S01]  /*f410*/  MOV R193, R9 ;  /* 0x0000000900c17202 */ /* 0x000fe20000000f00 */
[----:B------:R-:W-:Y:S02]  /*f420*/  FMUL.FTZ R9, R132, R149 ;  /* 0x0000009584097220 */ /* 0x000fe40000410000 */
[----:B------:R1:W4:Y:S01]  /*f430*/  MUFU.EX2 R5, R2 ;  /* 0x0000000200057308 */ /* 0x0003220000000800 */
[C---:B------:R-:W-:Y:S02]  /*f440*/  FMUL.FTZ R27, R0.reuse, R167 ;  /* 0x000000a7001b7220 */ /* 0x040fe40000410000 */
[C---:B------:R-:W-:Y:S02]  /*f450*/  FMUL.FTZ R46, R0.reuse, R186 ;  /* 0x000000ba002e7220 */ /* 0x040fe40000410000 */
[----:B--2---:R-:W-:Y:S02]  /*f460*/  FFMA.FTZ R138, R213, c[0x0][0x2d0], -R142 ;  /* 0x0000b400d58a7a23 */ /* 0x004fe4000001088e */
        /* <DEDUP_REMOVED lines=9> */
[----:B-1----:R-:W-:Y:S02]  /*f500*/  FMUL.FTZ R2, R3, c[0x0][0x2d0] ;  /* 0x0000b40003027a20 */ /* 0x002fe40000410000 */
[----:B------:R-:W-:Y:S02]  /*f510*/  FMUL.FTZ R90, R0, R90 ;  /* 0x0000005a005a7220 */ /* 0x000fe40000410000 */
[--C-:B------:R-:W-:Y:S01]  /*f520*/  FFMA.FTZ R4, R200, c[0x0][0x2d0], -R2.reuse ;  /* 0x0000b400c8047a23 */ /* 0x100fe20000010802 */
[----:B----4-:R-:W-:Y:S01]  /*f530*/  MOV R200, R5 ;  /* 0x0000000500c87202 */ /* 0x010fe20000000f00 */
        /* <DEDUP_REMOVED lines=19> */
[----:B------:R1:W4:Y:S01]  /*f670*/  MUFU.EX2 R34, R4 ;  /* 0x0000000400227308 */ /* 0x0003220000000800 */
[-C--:B--2---:R-:W-:Y:S01]  /*f680*/  MOV R166, R35.reuse ;  /* 0x0000002300a67202 */ /* 0x084fe20000000f00 */
[--C-:B------:R-:W-:Y:S02]  /*f690*/  FFMA.FTZ R140, R140, c[0x0][0x2d0], -R2.reuse ;  /* 0x0000b4008c8c7a23 */ /* 0x100fe40000010802 */
[--C-:B-1----:R-:W-:Y:S01]  /*f6a0*/  FFMA.FTZ R4, R203, c[0x0][0x2d0], -R2.reuse ;  /* 0x0000b400cb047a23 */ /* 0x102fe20000010802 */
[----:B----4-:R-:W-:Y:S01]  /*f6b0*/  F2FP.BF16.PACK_AB R149, R34, R35 ;  /* 0x000000232295723e */ /* 0x010fe200000010ff */
[C---:B------:R-:W-:Y:S01]  /*f6c0*/  FMUL.FTZ R35, R133.reuse, R175 ;  /* 0x000000af85237220 */ /* 0x040fe20000410000 */
[----:B------:R-:W-:Y:S03]  /*f6d0*/  MOV R165, R34 ;  /* 0x0000002200a57202 */ /* 0x000fe60000000f00 */
[----:B------:R1:W2:Y:S01]  /*f6e0*/  MUFU.EX2 R28, R4 ;  /* 0x00000004001c7308 */ /* 0x0002a20000000800 */
[C---:B------:R-:W-:Y:S01]  /*f6f0*/  FMUL.FTZ R34, R133.reuse, R174 ;  /* 0x000000ae85227220 */ /* 0x040fe20000410000 */
[----:B------:R-:W-:Y:S01]  /*f700*/  MOV R203, R42 ;  /* 0x0000002a00cb7202 */ /* 0x000fe20000000f00 */
[----:B------:R-:W-:Y:S03]  /*f710*/  FMUL.FTZ R42, R0, R182 ;  /* 0x000000b6002a7220 */ /* 0x000fe60000410000 */
[----:B------:R-:W-:Y:S01]  /*f720*/  MOV R185, R203 ;  /* 0x000000cb00b97202 */ /* 0x000fe20000000f00 */
[----:B-1----:R-:W-:Y:S01]  /*f730*/  FFMA.FTZ R4, R202, c[0x0][0x2d0], -R2 ;  /* 0x0000b400ca047a23 */ /* 0x002fe20000010802 */
[----:B------:R-:W-:Y:S01]  /*f740*/  MOV R202, R7 ;  /* 0x0000000700ca7202 */ /* 0x000fe20000000f00 */
[----:B------:R-:W-:Y:S01]  /*f750*/  FMUL.FTZ R7, R133, R147 ;  /* 0x0000009385077220 */ /* 0x000fe20000410000 */
[----:B------:R-:W-:Y:S01]  /*f760*/  F2FP.BF16.PACK_AB R147, R206, R31 ;  /* 0x0000001fce93723e */ /* 0x000fe200000010ff */
[----:B------:R1:W4:Y:S01]  /*f770*/  MUFU.EX2 R201, R4 ;  /* 0x0000000400c97308 */ /* 0x0003220000000800 */
[----:B------:R-:W-:Y:S02]  /*f780*/  F2FP.BF16.PACK_AB R146, R202, R30 ;  /* 0x0000001eca92723e */ /* 0x000fe400000010ff */
[----:B--2---:R-:W-:Y:S01]  /*f790*/  MOV R167, R28 ;  /* 0x0000001c00a77202 */ /* 0x004fe20000000f00 */
[----:B-1----:R-:W-:Y:S01]  /*f7a0*/  FMUL.FTZ R4, R134, R144 ;  /* 0x0000009086047220 */ /* 0x002fe20000410000 */
[-C--:B------:R-:W-:Y:S02]  /*f7b0*/  F2FP.BF16.PACK_AB R144, R193, R29.reuse ;  /* 0x0000001dc190723e */ /* 0x080fe400000010ff */
[----:B----4-:R-:W-:Y:S01]  /*f7c0*/  F2FP.BF16.PACK_AB R151, R201, R28 ;  /* 0x0000001cc997723e */ /* 0x010fe200000010ff */
[C---:B------:R-:W-:Y:S01]  /*f7d0*/  FMUL.FTZ R28, R132.reuse, R168 ;  /* 0x000000a8841c7220 */ /* 0x040fe20000410000 */
[----:B------:R-:W-:Y:S01]  /*f7e0*/  MOV R168, R29 ;  /* 0x0000001d00a87202 */ /* 0x000fe20000000f00 */
[----:B------:R-:W-:Y:S01]  /*f7f0*/  FMUL.FTZ R29, R132, R169 ;  /* 0x000000a9841d7220 */ /* 0x000fe20000410000 */
[----:B------:R-:W-:Y:S01]  /*f800*/  MOV R169, R43 ;  /* 0x0000002b00a97202 */ /* 0x000fe20000000f00 */
[-C--:B------:R-:W-:Y:S05]  /*f810*/  HMMA.16816.F32.BF16 R4, R144, R20.reuse, R4 ;  /* 0x000000149004723c */ /* 0x080fea0000041804 */
[----:B------:R-:W-:Y:S01]  /*f820*/  FMUL.FTZ R43, R0, R183 ;  /* 0x000000b7002b7220 */ /* 0x000fe20000410000 */
[----:B------:R-:W-:Y:S02]  /*f830*/  MOV R183, R204 ;  /* 0x000000cc00b77202 */ /* 0x000fe40000000f00 */
[C---:B------:R-:W-:Y:S07]  /*f840*/  HMMA.16816.F32.BF16 R8, R148.reuse, R20, R8 ;  /* 0x000000149408723c */ /* 0x040fee0000041808 */
[C---:B------:R-:W-:Y:S01]  /*f850*/  FMUL.FTZ R20, R134.reuse, R160 ;  /* 0x000000a086147220 */ /* 0x040fe20000410000 */
[-C--:B------:R-:W-:Y:S01]  /*f860*/  HMMA.16816.F32.BF16 R12, R148, R22.reuse, R12 ;  /* 0x00000016940c723c */ /* 0x080fe2000004180c */
[----:B------:R1:W-:Y:S03]  /*f870*/  MUFU.EX2 R160, R138 ;  /* 0x0000008a00a07308 */ /* 0x0003e60000000800 */
[----:B------:R-:W-:Y:S01]  /*f880*/  FMUL.FTZ R21, R134, R161 ;  /* 0x000000a186157220 */ /* 0x000fe20000410000 */
[----:B------:R-:W-:Y:S01]  /*f890*/  MOV R161, R30 ;  /* 0x0000001e00a17202 */ /* 0x000fe20000000f00 */
[----:B------:R-:W-:Y:S02]  /*f8a0*/  FMUL.FTZ R30, R0, R170 ;  /* 0x000000aa001e7220 */ /* 0x000fe40000410000 */
[C---:B------:R-:W-:Y:S07]  /*f8b0*/  HMMA.16816.F32.BF16 R16, R144.reuse, R22, R16 ;  /* 0x000000169010723c */ /* 0x040fee0000041810 */
[C---:B------:R-:W-:Y:S01]  /*f8c0*/  FMUL.FTZ R23, R133.reuse, R163 ;  /* 0x000000a385177220 */ /* 0x040fe20000410000 */
[----:B------:R-:W-:Y:S01]  /*f8d0*/  MOV R163, R24 ;  /* 0x0000001800a37202 */ /* 0x000fe20000000f00 */
[----:B------:R-:W-:Y:S03]  /*f8e0*/  FMUL.FTZ R24, R132, R164 ;  /* 0x000000a484187220 */ /* 0x000fe60000410000 */
[----:B------:R-:W-:Y:S01]  /*f8f0*/  MOV R164, R32 ;  /* 0x0000002000a47202 */ /* 0x000fe20000000f00 */
[----:B------:R-:W-:Y:S02]  /*f900*/  FMUL.FTZ R32, R134, R172 ;  /* 0x000000ac86207220 */ /* 0x000fe40000410000 */
[C---:B------:R-:W-:Y:S01]  /*f910*/  FMUL.FTZ R22, R133.reuse, R162 ;  /* 0x000000a285167220 */ /* 0x040fe20000410000 */
[----:B------:R-:W-:Y:S01]  /*f920*/  MOV R162, R31 ;  /* 0x0000001f00a27202 */ /* 0x000fe20000000f00 */
[--C-:B-1----:R-:W-:Y:S02]  /*f930*/  FFMA.FTZ R138, R208, c[0x0][0x2d0], -R196.reuse ;  /* 0x0000b400d08a7a23 */ /* 0x102fe400000108c4 */
[----:B------:R-:W-:Y:S02]  /*f940*/  FMUL.FTZ R31, R0, R171 ;  /* 0x000000ab001f7220 */ /* 0x000fe40000410000 */
[----:B------:R1:W-:Y:S01]  /*f950*/  MUFU.EX2 R170, R138 ;  /* 0x0000008a00aa7308 */ /* 0x0003e20000000800 */
[-C--:B------:R-:W-:Y:S08]  /*f960*/  HMMA.16816.F32.BF16 R20, R144, R36.reuse, R20 ;  /* 0x000000249014723c */ /* 0x080ff00000041814 */
[C---:B------:R-:W-:Y:S07]  /*f970*/  HMMA.16816.F32.BF16 R24, R148.reuse, R36, R24 ;  /* 0x000000249418723c */ /* 0x040fee0000041818 */
[C---:B------:R-:W-:Y:S01]  /*f980*/  FMUL.FTZ R36, R134.reuse, R176 ;  /* 0x000000b086247220 */ /* 0x040fe20000410000 */
[-C--:B------:R-:W-:Y:S04]  /*f990*/  HMMA.16816.F32.BF16 R28, R148, R38.reuse, R28 ;  /* 0x00000026941c723c */ /* 0x080fe8000004181c */
[----:B------:R-:W-:Y:S01]  /*f9a0*/  MOV R176, R164 ;  /* 0x000000a400b07202 */ /* 0x000fe20000000f00 */
[----:B------:R-:W-:Y:S01]  /*f9b0*/  FMUL.FTZ R37, R134, R177 ;  /* 0x000000b186257220 */ /* 0x000fe20000410000 */
[----:B------:R-:W-:Y:S01]  /*f9c0*/  MOV R177, R206 ;  /* 0x000000ce00b17202 */ /* 0x000fe20000000f00 */
[----:B-1----:R-:W-:Y:S01]  /*f9d0*/  FFMA.FTZ R138, R210, c[0x0][0x2d0], -R196 ;  /* 0x0000b400d28a7a23 */ /* 0x002fe200000108c4 */
[C---:B------:R-:W-:Y:S01]  /*f9e0*/  HMMA.16816.F32.BF16 R32, R144.reuse, R38, R32 ;  /* 0x000000269020723c */ /* 0x040fe20000041820 */
[----:B------:R1:W-:Y:S06]  /*f9f0*/  MUFU.EX2 R206, R139 ;  /* 0x0000008b00ce7308 */ /* 0x0003ec0000000800 */
[C---:B------:R-:W-:Y:S01]  /*fa00*/  FMUL.FTZ R38, R133.reuse, R178 ;  /* 0x000000b285267220 */ /* 0x040fe20000410000 */
[----:B------:R-:W-:Y:S01]  /*fa10*/  MOV R178, R200 ;  /* 0x000000c800b27202 */ /* 0x000fe20000000f00 */
[----:B------:R-:W-:Y:S02]  /*fa20*/  FMUL.FTZ R39, R133, R179 ;  /* 0x000000b385277220 */ /* 0x000fe40000410000 */
[----:B------:R2:W-:Y:S01]  /*fa30*/  MUFU.EX2 R172, R138 ;  /* 0x0000008a00ac7308 */ /* 0x0005e20000000800 */
[----:B------:R-:W-:Y:S04]  /*fa40*/  MOV R179, R201 ;  /* 0x000000c900b37202 */ /* 0x000fe80000000f00 */
[-C--:B---3--:R-:W-:Y:S08]  /*fa50*/  HMMA.16816.F32.BF16 R36, R144, R152.reuse, R36 ;  /* 0x000000989024723c */ /* 0x088ff00000041824 */
[C---:B------:R-:W-:Y:S04]  /*fa60*/  HMMA.16816.F32.BF16 R40, R148.reuse, R152, R40 ;  /* 0x000000989428723c */ /* 0x040fe80000041828 */
[--C-:B-1----:R-:W-:Y:S01]  /*fa70*/  FFMA.FTZ R139, R216, c[0x0][0x2d0], -R142.reuse ;  /* 0x0000b400d88b7a23 */ /* 0x102fe2000001088e */
[----:B------:R-:W-:Y:S03]  /*fa80*/  MOV R216, R180 ;  /* 0x000000b400d87202 */ /* 0x000fe60000000f00 */
[-C--:B------:R-:W-:Y:S04]  /*fa90*/  HMMA.16816.F32.BF16 R44, R148, R154.reuse, R44 ;  /* 0x0000009a942c723c */ /* 0x080fe8000004182c */
[--C-:B--2---:R-:W-:Y:S04]  /*faa0*/  FFMA.FTZ R138, R212, c[0x0][0x2d0], -R142.reuse ;  /* 0x0000b400d48a7a23 */ /* 0x104fe8000001088e */
[C---:B------:R-:W-:Y:S01]  /*fab0*/  HMMA.16816.F32.BF16 R48, R144.reuse, R154, R48 ;  /* 0x0000009a9030723c */ /* 0x040fe20000041830 */
[----:B------:R1:W-:Y:S01]  /*fac0*/  MUFU.EX2 R171, R138 ;  /* 0x0000008a00ab7308 */ /* 0x0003e20000000800 */
[----:B------:R-:W2:Y:S06]  /*fad0*/  LDSM.16.MT88.4 R152, [R225+0x1900] ;  /* 0x00190000e198783b */ /* 0x000eac0000004200 */
[-C--:B------:R-:W-:Y:S08]  /*fae0*/  HMMA.16816.F32.BF16 R52, R144, R156.reuse, R52 ;  /* 0x0000009c9034723c */ /* 0x080ff00000041834 */
[C---:B------:R-:W-:Y:S08]  /*faf0*/  HMMA.16816.F32.BF16 R56, R148.reuse, R156, R56 ;  /* 0x0000009c9438723c */ /* 0x040ff00000041838 */
[-C--:B------:R-:W-:Y:S04]  /*fb00*/  HMMA.16816.F32.BF16 R60, R148, R158.reuse, R60 ;  /* 0x0000009e943c723c */ /* 0x080fe8000004183c */
[----:B-1----:R-:W-:Y:S04]  /*fb10*/  FFMA.FTZ R138, R214, c[0x0][0x2d0], -R142 ;  /* 0x0000b400d68a7a23 */ /* 0x002fe8000001088e */
[C---:B------:R-:W-:Y:S01]  /*fb20*/  HMMA.16816.F32.BF16 R64, R144.reuse, R158, R64 ;  /* 0x0000009e9040723c */ /* 0x040fe20000041840 */
[----:B------:R1:W3:Y:S01]  /*fb30*/  MUFU.EX2 R174, R138 ;  /* 0x0000008a00ae7308 */ /* 0x0002e20000000800 */
[----:B------:R-:W4:Y:S06]  /*fb40*/  LDSM.16.MT88.4 R156, [R226+0x1900] ;  /* 0x00190000e29c783b */ /* 0x000f2c0000004200 */
[-C--:B--2---:R-:W-:Y:S08]  /*fb50*/  HMMA.16816.F32.BF16 R68, R144, R152.reuse, R68 ;  /* 0x000000989044723c */ /* 0x084ff00000041844 */
[C---:B------:R-:W-:Y:S04]  /*fb60*/  HMMA.16816.F32.BF16 R72, R148.reuse, R152, R72 ;  /* 0x000000989448723c */ /* 0x040fe80000041848 */
[--C-:B-1----:R-:W-:Y:S04]  /*fb70*/  FFMA.FTZ R138, R220, c[0x0][0x2d0], -R143.reuse ;  /* 0x0000b400dc8a7a23 */ /* 0x102fe8000001088f */
[-C--:B------:R-:W-:Y:S01]  /*fb80*/  HMMA.16816.F32.BF16 R76, R148, R154.reuse, R76 ;  /* 0x0000009a944c723c */ /* 0x080fe2000004184c */
[----:B------:R1:W-:Y:S07]  /*fb90*/  MUFU.EX2 R182, R138 ;  /* 0x0000008a00b67308 */ /* 0x0003ee0000000800 */
[C---:B------:R-:W-:Y:S01]  /*fba0*/  HMMA.16816.F32.BF16 R80, R144.reuse, R154, R80 ;  /* 0x0000009a9050723c */ /* 0x040fe20000041850 */
[----:B------:R-:W2:Y:S07]  /*fbb0*/  LDSM.16.MT88.4 R152, [R228+0x1900] ;  /* 0x00190000e498783b */ /* 0x000eae0000004200 */
[-C--:B----4-:R-:W-:Y:S08]  /*fbc0*/  HMMA.16816.F32.BF16 R84, R144, R156.reuse, R84 ;  /* 0x0000009c9054723c */ /* 0x090ff00000041854 */
[C---:B------:R-:W-:Y:S04]  /*fbd0*/  HMMA.16816.F32.BF16 R88, R148.reuse, R156, R88 ;  /* 0x0000009c9458723c */ /* 0x040fe80000041858 */
[--C-:B-1----:R-:W-:Y:S04]  /*fbe0*/  FFMA.FTZ R138, R215, c[0x0][0x2d0], -R143.reuse ;  /* 0x0000b400d78a7a23 */ /* 0x102fe8000001088f */
[-C--:B------:R-:W-:Y:S01]  /*fbf0*/  HMMA.16816.F32.BF16 R92, R148, R158.reuse, R92 ;  /* 0x0000009e945c723c */ /* 0x080fe2000004185c */
[----:B------:R1:W4:Y:S07]  /*fc00*/  MUFU.EX2 R220, R138 ;  /* 0x0000008a00dc7308 */ /* 0x00032e0000000800 */
[C---:B------:R-:W-:Y:S01]  /*fc10*/  HMMA.16816.F32.BF16 R96, R144.reuse, R158, R96 ;  /* 0x0000009e9060723c */ /* 0x040fe20000041860 */
[----:B------:R-:W4:Y:S07]  /*fc20*/  LDSM.16.MT88.4 R156, [R227+0x1900] ;  /* 0x00190000e39c783b */ /* 0x000f2e0000004200 */
[-C--:B--2---:R-:W-:Y:S08]  /*fc30*/  HMMA.16816.F32.BF16 R100, R144, R152.reuse, R100 ;  /* 0x000000989064723c */ /* 0x084ff00000041864 */
[C---:B------:R-:W-:Y:S04]  /*fc40*/  HMMA.16816.F32.BF16 R104, R148.reuse, R152, R104 ;  /* 0x000000989468723c */ /* 0x040fe80000041868 */
[--C-:B-1----:R-:W-:Y:S01]  /*fc50*/  FFMA.FTZ R138, R221, c[0x0][0x2d0], -R2.reuse ;  /* 0x0000b400dd8a7a23 */ /* 0x102fe20000010802 */
[----:B---3--:R-:W-:Y:S03]  /*fc60*/  MOV R221, R174 ;  /* 0x000000ae00dd7202 */ /* 0x008fe60000000f00 */
[-C--:B------:R-:W-:Y:S01]  /*fc70*/  HMMA.16816.F32.BF16 R108, R148, R154.reuse, R108 ;  /* 0x0000009a946c723c */ /* 0x080fe2000004186c */
[----:B------:R1:W-:Y:S07]  /*fc80*/  MUFU.EX2 R215, R138 ;  /* 0x0000008a00d77308 */ /* 0x0003ee0000000800 */
[C---:B------:R-:W-:Y:S01]  /*fc90*/  HMMA.16816.F32.BF16 R112, R144.reuse, R154, R112 ;  /* 0x0000009a9070723c */ /* 0x040fe20000041870 */
[----:B------:R-:W2:Y:S07]  /*fca0*/  LDSM.16.MT88.4 R152, [R225+0x900] ;  /* 0x00090000e198783b */ /* 0x000eae0000004200 */
[-C--:B----4-:R-:W-:Y:S08]  /*fcb0*/  HMMA.16816.F32.BF16 R116, R144, R156.reuse, R116 ;  /* 0x0000009c9074723c */ /* 0x090ff00000041874 */
[C---:B------:R-:W-:Y:S04]  /*fcc0*/  HMMA.16816.F32.BF16 R120, R148.reuse, R156, R120 ;  /* 0x0000009c9478723c */ /* 0x040fe80000041878 */
[--C-:B-1----:R-:W-:Y:S01]  /*fcd0*/  FFMA.FTZ R138, R222, c[0x0][0x2d0], -R2.reuse ;  /* 0x0000b400de8a7a23 */ /* 0x102fe20000010802 */
[----:B------:R-:W-:Y:S02]  /*fce0*/  MOV R222, R172 ;  /* 0x000000ac00de7202 */ /* 0x000fe40000000f00 */
[----:B------:R-:W-:Y:S01]  /*fcf0*/  MOV R172, R169 ;  /* 0x000000a900ac7202 */ /* 0x000fe20000000f00 */
[-C--:B------:R-:W-:Y:S01]  /*fd00*/  HMMA.16816.F32.BF16 R124, R148, R158.reuse, R124 ;  /* 0x0000009e947c723c */ /* 0x080fe2000004187c */
[----:B------:R1:W3:Y:S03]  /*fd10*/  MUFU.EX2 R214, R138 ;  /* 0x0000008a00d67308 */ /* 0x0002e60000000800 */
[----:B------:R-:W-:Y:S02]  /*fd20*/  MOV R169, R163 ;  /* 0x000000a300a97202 */ /* 0x000fe40000000f00 */
[----:B------:R-:W-:Y:S02]  /*fd30*/  MOV R175, R172 ;  /* 0x000000ac00af7202 */ /* 0x000fe40000000f00 */
[----:B------:R-:W-:Y:S01]  /*fd40*/  HMMA.16816.F32.BF16 R128, R144, R158, R128 ;  /* 0x0000009e9080723c */ /* 0x000fe20000041880 */
[----:B------:R-:W-:Y:S03]  /*fd50*/  LDSM.16.MT88.4 R156, [R227+0x900] ;  /* 0x00090000e39c783b */ /* 0x000fe60000004200 */
[----:B------:R-:W-:Y:S02]  /*fd60*/  F2FP.BF16.PACK_AB R148, R220, R182 ;  /* 0x000000b6dc94723e */ /* 0x000fe400000010ff */
[----:B------:R-:W-:Y:S01]  /*fd70*/  MOV R172, R165 ;  /* 0x000000a500ac7202 */ /* 0x000fe20000000f00 */
[--C-:B-1----:R-:W-:Y:S01]  /*fd80*/  FFMA.FTZ R138, R244, c[0x0][0x2d0], -R143.reuse ;  /* 0x0000b400f48a7a23 */ /* 0x102fe2000001088f */
[----:B------:R-:W-:Y:S04]  /*fd90*/  MOV R244, R171 ;  /* 0x000000ab00f47202 */ /* 0x000fe80000000f00 */
[----:B------:R-:W-:Y:S01]  /*fda0*/  MOV R171, R168 ;  /* 0x000000a800ab7202 */ /* 0x000fe20000000f00 */
[----:B------:R1:W-:Y:S01]  /*fdb0*/  MUFU.EX2 R213, R138 ;  /* 0x0000008a00d57308 */ /* 0x0003e20000000800 */
[----:B------:R-:W-:Y:S02]  /*fdc0*/  MOV R168, R162 ;  /* 0x000000a200a87202 */ /* 0x000fe40000000f00 */
[----:B------:R-:W-:Y:S02]  /*fdd0*/  F2FP.BF16.PACK_AB R147, R221, R244 ;  /* 0x000000f4dd93723e */ /* 0x000fe400000010ff */
[----:B---3--:R-:W-:Y:S02]  /*fde0*/  F2FP.BF16.PACK_AB R149, R214, R215 ;  /* 0x000000d7d695723e */ /* 0x008fe400000010ff */
[----:B------:R-:W-:Y:S01]  /*fdf0*/  MOV R174, R171 ;  /* 0x000000ab00ae7202 */ /* 0x000fe20000000f00 */
[--C-:B-1----:R-:W-:Y:S01]  /*fe00*/  FFMA.FTZ R138, R223, c[0x0][0x2d0], -R143.reuse ;  /* 0x0000b400df8a7a23 */ /* 0x102fe2000001088f */
[----:B------:R-:W-:Y:S02]  /*fe10*/  MOV R223, R170 ;  /* 0x000000aa00df7202 */ /* 0x000fe40000000f00 */
[----:B------:R-:W-:Y:S01]  /*fe20*/  MOV R170, R167 ;  /* 0x000000a700aa7202 */ /* 0x000fe20000000f00 */
[----:B------:R1:W3:Y:S01]  /*fe30*/  MUFU.EX2 R212, R138 ;  /* 0x0000008a00d47308 */ /* 0x0002e20000000800 */
[----:B------:R-:W-:Y:S02]  /*fe40*/  MOV R167, R161 ;  /* 0x000000a100a77202 */ /* 0x000fe40000000f00 */
[----:B------:R-:W-:Y:S02]  /*fe50*/  F2FP.BF16.PACK_AB R146, R222, R223 ;  /* 0x000000dfde92723e */ /* 0x000fe400000010ff */
[----:B------:R-:W-:Y:S02]  /*fe60*/  MOV R171, R170 ;  /* 0x000000aa00ab7202 */ /* 0x000fe40000000f00 */
[----:B------:R-:W-:Y:S02]  /*fe70*/  MOV R170, R169 ;  /* 0x000000a900aa7202 */ /* 0x000fe40000000f00 */
[----:B------:R-:W-:Y:S02]  /*fe80*/  MOV R169, R168 ;  /* 0x000000a800a97202 */ /* 0x000fe40000000f00 */
[----:B------:R-:W-:Y:S01]  /*fe90*/  MOV R168, R167 ;  /* 0x000000a700a87202 */ /* 0x000fe20000000f00 */
[--C-:B-1----:R-:W-:Y:S01]  /*fea0*/  FFMA.FTZ R138, R245, c[0x0][0x2d0], -R2.reuse ;  /* 0x0000b400f58a7a23 */ /* 0x102fe20000010802 */
[----:B------:R-:W-:Y:S02]  /*feb0*/  MOV R245, R160 ;  /* 0x000000a000f57202 */ /* 0x000fe40000000f00 */
[----:B------:R-:W1:Y:S01]  /*fec0*/  LDSM.16.MT88.4 R160, [R226+0x900] ;  /* 0x00090000e2a0783b */ /* 0x000e620000004200 */
[----:B------:R4:W-:Y:S01]  /*fed0*/  MUFU.EX2 R211, R138 ;  /* 0x0000008a00d37308 */ /* 0x0009e20000000800 */
[----:B------:R-:W-:Y:S02]  /*fee0*/  F2FP.BF16.PACK_AB R145, R245, R181 ;  /* 0x000000b5f591723e */ /* 0x000fe400000010ff */
[----:B---3--:R-:W-:Y:S01]  /*fef0*/  F2FP.BF16.PACK_AB R150, R212, R213 ;  /* 0x000000d5d496723e */ /* 0x008fe200000010ff */
[----:B----4-:R-:W-:Y:S01]  /*ff00*/  FFMA.FTZ R138, R246, c[0x0][0x2d0], -R2 ;  /* 0x0000b400f68a7a23 */ /* 0x010fe20000010802 */
[----:B------:R-:W-:Y:S02]  /*ff10*/  MOV R246, R173 ;  /* 0x000000ad00f67202 */ /* 0x000fe40000000f00 */
[----:B------:R-:W-:Y:S03]  /*ff20*/  MOV R173, R166 ;  /* 0x000000a600ad7202 */ /* 0x000fe60000000f00 */
[----:B------:R3:W4:Y:S01]  /*ff30*/  MUFU.EX2 R210, R138 ;  /* 0x0000008a00d27308 */ /* 0x0007220000000800 */
[----:B------:R-:W-:Y:S01]  /*ff40*/  F2FP.BF16.PACK_AB R144, R246, R180 ;  /* 0x000000b4f690723e */ /* 0x000fe200000010ff */
[----:B------:R-:W1:Y:S01]  /*ff50*/  LDSM.16.MT88.4 R164, [R228+0x900] ;  /* 0x00090000e4a4783b */ /* 0x000e620000004200 */
[----:B------:R-:W-:Y:S05]  /*ff60*/  MOV R180, R175 ;  /* 0x000000af00b47202 */ /* 0x000fea0000000f00 */
[-C--:B--2---:R-:W-:Y:S03]  /*ff70*/  HMMA.16816.F32.BF16 R4, R144, R152.reuse, R4 ;  /* 0x000000989004723c */ /* 0x084fe60000041804 */
[--C-:B---3--:R-:W-:Y:S01]  /*ff80*/  FFMA.FTZ R138, R176, c[0x0][0x2d0], -R196.reuse ;  /* 0x0000b400b08a7a23 */ /* 0x108fe200000108c4 */
[----:B----4-:R-:W-:Y:S02]  /*ff90*/  F2FP.BF16.PACK_AB R151, R210, R211 ;  /* 0x000000d3d297723e */ /* 0x010fe400000010ff */
[----:B------:R-:W-:Y:S01]  /*ffa0*/  MOV R176, R202 ;  /* 0x000000ca00b07202 */ /* 0x000fe20000000f00 */
[----:B------:R2:W-:Y:S04]  /*ffb0*/  MUFU.EX2 R209, R138 ;  /* 0x0000008a00d17308 */ /* 0x0005e80000000800 */
[C---:B------:R-:W-:Y:S06]  /*ffc0*/  HMMA.16816.F32.BF16 R8, R148.reuse, R152, R8 ;  /* 0x000000989408723c */ /* 0x040fec0000041808 */
[----:B------:R-:W-:Y:S02]  /*ffd0*/  MUFU.EX2 R202, R139 ;  /* 0x0000008b00ca7308 */ /* 0x000fe40000000800 */
[-C--:B------:R-:W-:Y:S08]  /*ffe0*/  HMMA.16816.F32.BF16 R12, R148, R154.reuse, R12 ;  /* 0x0000009a940c723c */ /* 0x080ff0000004180c */
[C---:B------:R-:W-:Y:S01]  /*fff0*/  HMMA.16816.F32.BF16 R16, R144.reuse, R154, R16 ;  /* 0x0000009a9010723c */ /* 0x040fe20000041810 */
[----:B------:R-:W3:Y:S01]  /*10000*/  LDSM.16.MT88.4 R152, [R225+0x2100] ;  /* 0x00210000e198783b */ /* 0x000ee20000004200 */
[----:B------:R-:W-:Y:S02]  /*10010*/  MUFU.EX2 R139, R140 ;  /* 0x0000008c008b7308 */ /* 0x000fe40000000800 */
[----:B--2---:R-:W-:Y:S01]  /*10020*/  FFMA.FTZ R138, R250, c[0x0][0x2d0], -R196 ;  /* 0x0000b400fa8a7a23 */ /* 0x004fe200000108c4 */
[----:B------:R-:W-:Y:S02]  /*10030*/  MOV R250, R182 ;  /* 0x000000b600fa7202 */ /* 0x000fe40000000f00 */
[----:B------:R-:W-:Y:S01]  /*10040*/  MOV R182, R193 ;  /* 0x000000c100b67202 */ /* 0x000fe20000000f00 */
[-C--:B-1----:R-:W-:Y:S04]  /*10050*/  HMMA.16816.F32.BF16 R20, R144, R160.reuse, R20 ;  /* 0x000000a09014723c */ /* 0x082fe80000041814 */
[----:B------:R1:W2:Y:S04]  /*10060*/  MUFU.EX2 R208, R138 ;  /* 0x0000008a00d07308 */ /* 0x0002a80000000800 */
[C---:B------:R-:W-:Y:S08]  /*10070*/  HMMA.16816.F32.BF16 R24, R148.reuse, R160, R24 ;  /* 0x000000a09418723c */ /* 0x040ff00000041818 */
[-C--:B------:R-:W-:Y:S08]  /*10080*/  HMMA.16816.F32.BF16 R28, R148, R162.reuse, R28 ;  /* 0x000000a2941c723c */ /* 0x080ff0000004181c */
[C---:B------:R-:W-:Y:S01]  /*10090*/  HMMA.16816.F32.BF16 R32, R144.reuse, R162, R32 ;  /* 0x000000a29020723c */ /* 0x040fe20000041820 */
[----:B------:R-:W4:Y:S03]  /*100a0*/  LDSM.16.MT88.4 R160, [R226+0x2100] ;  /* 0x00210000e2a0783b */ /* 0x000f260000004200 */
[----:B-1----:R-:W-:Y:S01]  /*100b0*/  FFMA.FTZ R138, R251, c[0x0][0x2d0], -R142 ;  /* 0x0000b400fb8a7a23 */ /* 0x002fe2000001088e */
[----:B------:R-:W-:Y:S02]  /*100c0*/  MOV R251, R181 ;  /* 0x000000b500fb7202 */ /* 0x000fe40000000f00 */
[----:B------:R-:W-:Y:S01]  /*100d0*/  MOV R181, R174 ;  /* 0x000000ae00b57202 */ /* 0x000fe20000000f00 */
[-C--:B------:R-:W-:Y:S01]  /*100e0*/  HMMA.16816.F32.BF16 R36, R144, R164.reuse, R36 ;  /* 0x000000a49024723c */ /* 0x080fe20000041824 */
[----:B------:R1:W-:Y:S03]  /*100f0*/  MUFU.EX2 R207, R138 ;  /* 0x0000008a00cf7308 */ /* 0x0003e60000000800 */
[----:B--2---:R-:W-:Y:S04]  /*10100*/  F2FP.BF16.PACK_AB R140, R208, R209 ;  /* 0x000000d1d08c723e */ /* 0x004fe800000010ff */
[C---:B------:R-:W-:Y:S08]  /*10110*/  HMMA.16816.F32.BF16 R40, R148.reuse, R164, R40 ;  /* 0x000000a49428723c */ /* 0x040ff00000041828 */
[-C--:B------:R-:W-:Y:S08]  /*10120*/  HMMA.16816.F32.BF16 R44, R148, R166.reuse, R44 ;  /* 0x000000a6942c723c */ /* 0x080ff0000004182c */
[C---:B------:R-:W-:Y:S04]  /*10130*/  HMMA.16816.F32.BF16 R48, R144.reuse, R166, R48 ;  /* 0x000000a69030723c */ /* 0x040fe80000041830 */
[--C-:B-1----:R-:W-:Y:S04]  /*10140*/  FFMA.FTZ R138, R197, c[0x0][0x2d0], -R196.reuse ;  /* 0x0000b400c58a7a23 */ /* 0x102fe800000108c4 */
[-C--:B------:R-:W-:Y:S01]  /*10150*/  HMMA.16816.F32.BF16 R52, R144, R156.reuse, R52 ;  /* 0x0000009c9034723c */ /* 0x080fe20000041834 */
[----:B------:R1:W-:Y:S07]  /*10160*/  MUFU.EX2 R205, R138 ;  /* 0x0000008a00cd7308 */ /* 0x0003ee0000000800 */
[C---:B------:R-:W-:Y:S08]  /*10170*/  HMMA.16816.F32.BF16 R56, R148.reuse, R156, R56 ;  /* 0x0000009c9438723c */ /* 0x040ff00000041838 */
[-C--:B------:R-:W-:Y:S08]  /*10180*/  HMMA.16816.F32.BF16 R60, R148, R158.reuse, R60 ;  /* 0x0000009e943c723c */ /* 0x080ff0000004183c */
[C---:B------:R-:W-:Y:S01]  /*10190*/  HMMA.16816.F32.BF16 R64, R144.reuse, R158, R64 ;  /* 0x0000009e9040723c */ /* 0x040fe20000041840 */
[----:B------:R-:W2:Y:S03]  /*101a0*/  LDSM.16.MT88.4 R156, [R228+0x2100] ;  /* 0x00210000e49c783b */ /* 0x000ea60000004200 */
[----:B-1----:R-:W-:Y:S04]  /*101b0*/  FFMA.FTZ R138, R198, c[0x0][0x2d0], -R196 ;  /* 0x0000b400c68a7a23 */ /* 0x002fe800000108c4 */
[-C--:B---3--:R-:W-:Y:S01]  /*101c0*/  HMMA.16816.F32.BF16 R68, R144, R152.reuse, R68 ;  /* 0x000000989044723c */ /* 0x088fe20000041844 */
[----:B------:R1:W3:Y:S07]  /*101d0*/  MUFU.EX2 R204, R138 ;  /* 0x0000008a00cc7308 */ /* 0x0002ee0000000800 */
[C---:B------:R-:W-:Y:S08]  /*101e0*/  HMMA.16816.F32.BF16 R72, R148.reuse, R152, R72 ;  /* 0x000000989448723c */ /* 0x040ff00000041848 */
[-C--:B------:R-:W-:Y:S08]  /*101f0*/  HMMA.16816.F32.BF16 R76, R148, R154.reuse, R76 ;  /* 0x0000009a944c723c */ /* 0x080ff0000004184c */
[C---:B------:R-:W-:Y:S01]  /*10200*/  HMMA.16816.F32.BF16 R80, R144.reuse, R154, R80 ;  /* 0x0000009a9050723c */ /* 0x040fe20000041850 */
[----:B------:R-:W2:Y:S03]  /*10210*/  LDSM.16.MT88.4 R152, [R227+0x2100] ;  /* 0x00210000e398783b */ /* 0x000ea60000004200 */
[----:B-1----:R-:W-:Y:S01]  /*10220*/  FFMA.FTZ R138, R199, c[0x0][0x2d0], -R142 ;  /* 0x0000b400c78a7a23 */ /* 0x002fe2000001088e */
[----:B---3--:R-:W-:Y:S03]  /*10230*/  F2FP.BF16.PACK_AB R142, R204, R205 ;  /* 0x000000cdcc8e723e */ /* 0x008fe600000010ff */
[-C--:B----4-:R-:W-:Y:S01]  /*10240*/  HMMA.16816.F32.BF16 R84, R144, R160.reuse, R84 ;  /* 0x000000a09054723c */ /* 0x090fe20000041854 */
[----:B------:R1:W-:Y:S07]  /*10250*/  MUFU.EX2 R203, R138 ;  /* 0x0000008a00cb7308 */ /* 0x0003ee0000000800 */
[C---:B------:R-:W-:Y:S08]  /*10260*/  HMMA.16816.F32.BF16 R88, R148.reuse, R160, R88 ;  /* 0x000000a09458723c */ /* 0x040ff00000041858 */
[-C--:B------:R-:W-:Y:S08]  /*10270*/  HMMA.16816.F32.BF16 R92, R148, R162.reuse, R92 ;  /* 0x000000a2945c723c */ /* 0x080ff0000004185c */
[C---:B------:R-:W-:Y:S01]  /*10280*/  HMMA.16816.F32.BF16 R96, R144.reuse, R162, R96 ;  /* 0x000000a29060723c */ /* 0x040fe20000041860 */
[----:B------:R-:W3:Y:S03]  /*10290*/  LDSM.16.MT88.4 R160, [R225+0x1100] ;  /* 0x00110000e1a0783b */ /* 0x000ee60000004200 */
[--C-:B-1----:R-:W-:Y:S01]  /*102a0*/  FFMA.FTZ R138, R217, c[0x0][0x2d0], -R143.reuse ;  /* 0x0000b400d98a7a23 */ /* 0x102fe2000001088f */
[----:B------:R-:W-:Y:S02]  /*102b0*/  MOV R217, R179 ;  /* 0x000000b300d97202 */ /* 0x000fe40000000f00 */
[----:B------:R-:W-:Y:S01]  /*102c0*/  MOV R179, R194 ;  /* 0x000000c200b37202 */ /* 0x000fe20000000f00 */
[-C--:B--2---:R-:W-:Y:S01]  /*102d0*/  HMMA.16816.F32.BF16 R100, R144, R156.reuse, R100 ;  /* 0x0000009c9064723c */ /* 0x084fe20000041864 */
[----:B------:R1:W-:Y:S07]  /*102e0*/  MUFU.EX2 R201, R138 ;  /* 0x0000008a00c97308 */ /* 0x0003ee0000000800 */
[C---:B------:R-:W-:Y:S08]  /*102f0*/  HMMA.16816.F32.BF16 R104, R148.reuse, R156, R104 ;  /* 0x0000009c9468723c */ /* 0x040ff00000041868 */
[-C--:B------:R-:W-:Y:S08]  /*10300*/  HMMA.16816.F32.BF16 R108, R148, R158.reuse, R108 ;  /* 0x0000009e946c723c */ /* 0x080ff0000004186c */
[C---:B------:R-:W-:Y:S04]  /*10310*/  HMMA.16816.F32.BF16 R112, R144.reuse, R158, R112 ;  /* 0x0000009e9070723c */ /* 0x040fe80000041870 */
[--C-:B-1----:R-:W-:Y:S01]  /*10320*/  FFMA.FTZ R138, R218, c[0x0][0x2d0], -R143.reuse ;  /* 0x0000b400da8a7a23 */ /* 0x102fe2000001088f */
[----:B------:R-:W-:Y:S02]  /*10330*/  MOV R218, R178 ;  /* 0x000000b200da7202 */ /* 0x000fe40000000f00 */
[----:B------:R-:W-:Y:S01]  /*10340*/  MOV R178, R192 ;  /* 0x000000c000b27202 */ /* 0x000fe20000000f00 */
[-C--:B------:R-:W-:Y:S01]  /*10350*/  HMMA.16816.F32.BF16 R116, R144, R152.reuse, R116 ;  /* 0x000000989074723c */ /* 0x080fe20000041874 */
[----:B------:R1:W2:Y:S07]  /*10360*/  MUFU.EX2 R200, R138 ;  /* 0x0000008a00c87308 */ /* 0x0002ae0000000800 */
[C---:B------:R-:W-:Y:S08]  /*10370*/  HMMA.16816.F32.BF16 R120, R148.reuse, R152, R120 ;  /* 0x000000989478723c */ /* 0x040ff00000041878 */
[-C--:B------:R-:W-:Y:S08]  /*10380*/  HMMA.16816.F32.BF16 R124, R148, R154.reuse, R124 ;  /* 0x0000009a947c723c */ /* 0x080ff0000004187c */
[----:B------:R-:W-:Y:S04]  /*10390*/  HMMA.16816.F32.BF16 R128, R144, R154, R128 ;  /* 0x0000009a9080723c */ /* 0x000fe80000041880 */
[--C-:B-1----:R-:W-:Y:S01]  /*103a0*/  FFMA.FTZ R138, R219, c[0x0][0x2d0], -R2.reuse ;  /* 0x0000b400db8a7a23 */ /* 0x102fe20000010802 */
[----:B--2---:R-:W-:Y:S02]  /*103b0*/  F2FP.BF16.PACK_AB R192, R200, R201 ;  /* 0x000000c9c8c0723e */ /* 0x004fe400000010ff */
[----:B------:R-:W-:Y:S01]  /*103c0*/  MOV R219, R177 ;  /* 0x000000b100db7202 */ /* 0x000fe20000000f00 */
[----:B------:R1:W-:Y:S01]  /*103d0*/  MUFU.EX2 R198, R138 ;  /* 0x0000008a00c67308 */ /* 0x0003e20000000800 */
[----:B------:R-:W-:Y:S03]  /*103e0*/  MOV R177, R195 ;  /* 0x000000c300b17202 */ /* 0x000fe60000000f00 */
[--C-:B-1----:R-:W-:Y:S02]  /*103f0*/  FFMA.FTZ R138, R185, c[0x0][0x2d0], -R2.reuse ;  /* 0x0000b400b98a7a23 */ /* 0x102fe40000010802 */
[----:B------:R-:W-:Y:S01]  /*10400*/  FFMA.FTZ R2, R141, c[0x0][0x2d0], -R2 ;  /* 0x0000b4008d027a23 */ /* 0x000fe20000010802 */
[----:B------:R-:W-:Y:S03]  /*10410*/  F2FP.BF16.PACK_AB R141, R206, R207 ;  /* 0x000000cfce8d723e */ /* 0x000fe600000010ff */
[----:B------:R1:W2:Y:S02]  /*10420*/  MUFU.EX2 R199, R138 ;  /* 0x0000008a00c77308 */ /* 0x0002a40000000800 */
[--C-:B-1----:R-:W-:Y:S01]  /*10430*/  FFMA.FTZ R138, R184, c[0x0][0x2d0], -R143.reuse ;  /* 0x0000b400b88a7a23 */ /* 0x102fe2000001088f */
[----:B--2---:R-:W-:Y:S07]  /*10440*/  F2FP.BF16.PACK_AB R193, R199, R198 ;  /* 0x000000c6c7c1723e */ /* 0x004fee00000010ff */
[----:B------:R1:W-:Y:S02]  /*10450*/  MUFU.EX2 R197, R138 ;  /* 0x0000008a00c57308 */ /* 0x0003e40000000800 */
[----:B-1----:R-:W-:Y:S01]  /*10460*/  FFMA.FTZ R138, R183, c[0x0][0x2d0], -R143 ;  /* 0x0000b400b78a7a23 */ /* 0x002fe2000001088f */
[----:B------:R-:W-:Y:S02]  /*10470*/  MOV R183, R172 ;  /* 0x000000ac00b77202 */ /* 0x000fe40000000f00 */
[----:B------:R-:W-:Y:S05]  /*10480*/  F2FP.BF16.PACK_AB R143, R202, R203 ;  /* 0x000000cbca8f723e */ /* 0x000fea00000010ff */
[----:B------:R-:W1:Y:S02]  /*10490*/  MUFU.EX2 R196, R138 ;  /* 0x0000008a00c47308 */ /* 0x000e640000000800 */
[-C--:B---3--:R-:W-:Y:S01]  /*104a0*/  HMMA.16816.F32.BF16 R144, R140, R160.reuse, R4 ;  /* 0x000000a08c90723c */ /* 0x088fe20000041804 */
[----:B------:R-:W-:Y:S07]  /*104b0*/  LDSM.16.MT88.4 R4, [R227+0x1100] ;  /* 0x00110000e304783b */ /* 0x000fee0000004200 */
[----:B------:R2:W3:Y:S01]  /*104c0*/  MUFU.EX2 R138, R2 ;  /* 0x00000002008a7308 */ /* 0x0004e20000000800 */
[----:B-1----:R-:W-:Y:S03]  /*104d0*/  F2FP.BF16.PACK_AB R194, R196, R197 ;  /* 0x000000c5c4c2723e */ /* 0x002fe600000010ff */
[----:B--2---:R-:W-:Y:S02]  /*104e0*/  MOV R2, R176 ;  /* 0x000000b000027202 */ /* 0x004fe40000000f00 */
[----:B------:R-:W-:Y:S02]  /*104f0*/  MOV R176, R173 ;  /* 0x000000ad00b07202 */ /* 0x000fe40000000f00 */
[----:B------:R-:W1:Y:S01]  /*10500*/  LDSM.16.MT88.4 R172, [R226+0x1100] ;  /* 0x00110000e2ac783b */ /* 0x000e620000004200 */
[----:B---3--:R-:W-:Y:S07]  /*10510*/  F2FP.BF16.PACK_AB R195, R138, R139 ;  /* 0x0000008b8ac3723e */ /* 0x008fee00000010ff */
[C---:B------:R-:W-:Y:S01]  /*10520*/  HMMA.16816.F32.BF16 R148, R192.reuse, R160, R8 ;  /* 0x000000a0c094723c */ /* 0x040fe20000041808 */
[----:B------:R-:W2:Y:S07]  /*10530*/  LDSM.16.MT88.4 R8, [R225+0x2900] ;  /* 0x00290000e108783b */ /* 0x000eae0000004200 */
[-C--:B------:R-:W-:Y:S01]  /*10540*/  HMMA.16816.F32.BF16 R152, R192, R162.reuse, R12 ;  /* 0x000000a2c098723c */ /* 0x080fe2000004180c */
[----:B------:R-:W3:Y:S07]  /*10550*/  LDSM.16.MT88.4 R12, [R226+0x2900] ;  /* 0x00290000e20c783b */ /* 0x000eee0000004200 */
[C---:B------:R-:W-:Y:S01]  /*10560*/  HMMA.16816.F32.BF16 R156, R140.reuse, R162, R16 ;  /* 0x000000a28c9c723c */ /* 0x040fe20000041810 */
[----:B------:R-:W2:Y:S07]  /*10570*/  LDSM.16.MT88.4 R16, [R228+0x2900] ;  /* 0x00290000e410783b */ /* 0x000eae0000004200 */
[-C--:B-1----:R-:W-:Y:S01]  /*10580*/  HMMA.16816.F32.BF16 R160, R140, R172.reuse, R20 ;  /* 0x000000ac8ca0723c */ /* 0x082fe20000041814 */
[----:B------:R-:W1:Y:S07]  /*10590*/  LDSM.16.MT88.4 R20, [R227+0x2900] ;  /* 0x00290000e314783b */ /* 0x000e6e0000004200 */
[C---:B------:R-:W-:Y:S07]  /*105a0*/  HMMA.16816.F32.BF16 R164, R192.reuse, R172, R24 ;  /* 0x000000acc0a4723c */ /* 0x040fee0000041818 */
[----:B------:R-:W-:Y:S02]  /*105b0*/  MOV R27, R171 ;  /* 0x000000ab001b7202 */ /* 0x000fe40000000f00 */
[----:B------:R-:W-:Y:S03]  /*105c0*/  MOV R26, R170 ;  /* 0x000000aa001a7202 */ /* 0x000fe60000000f00 */
[----:B------:R-:W-:Y:S02]  /*105d0*/  MOV R25, R169 ;  /* 0x000000a900197202 */ /* 0x000fe40000000f00 */
[----:B------:R-:W-:Y:S02]  /*105e0*/  MOV R24, R168 ;  /* 0x000000a800187202 */ /* 0x000fe40000000f00 */
[-C--:B------:R-:W-:Y:S07]  /*105f0*/  HMMA.16816.F32.BF16 R168, R192, R174.reuse, R28 ;  /* 0x000000aec0a8723c */ /* 0x080fee000004181c */
[----:B------:R-:W-:Y:S01]  /*10600*/  MOV R29, R179 ;  /* 0x000000b3001d7202 */ /* 0x000fe20000000f00 */
[C---:B------:R-:W-:Y:S01]  /*10610*/  HMMA.16816.F32.BF16 R172, R140.reuse, R174, R32 ;  /* 0x000000ae8cac723c */ /* 0x040fe20000041820 */
[----:B------:R-:W4:Y:S03]  /*10620*/  LDL.LU R32, [R1+0x28] ;  /* 0x0000280001207983 */ /* 0x000f260000300800 */
[----:B------:R-:W-:Y:S01]  /*10630*/  MOV R30, R178 ;  /* 0x000000b2001e7202 */ /* 0x000fe20000000f00 */
[----:B------:R-:W4:Y:S01]  /*10640*/  LDL.LU R35, [R1+0x2c] ;  /* 0x00002c0001237983 */ /* 0x000f220000300800 */
[----:B------:R-:W-:Y:S02]  /*10650*/  MOV R31, R183 ;  /* 0x000000b7001f7202 */ /* 0x000fe40000000f00 */
[----:B------:R-:W-:Y:S04]  /*10660*/  MOV R33, R177 ;  /* 0x000000b100217202 */ /* 0x000fe80000000f00 */
[----:B------:R-:W-:Y:S02]  /*10670*/  MOV R34, R176 ;  /* 0x000000b000227202 */ /* 0x000fe40000000f00 */
[-C--:B------:R-:W-:Y:S01]  /*10680*/  HMMA.16816.F32.BF16 R176, R140, R188.reuse, R36 ;  /* 0x000000bc8cb0723c */ /* 0x080fe20000041824 */
[----:B------:R-:W4:Y:S02]  /*10690*/  LDL.LU R37, [R1+0x20] ;  /* 0x0000200001257983 */ /* 0x000f240000300800 */
[----:B------:R-:W-:Y:S02]  /*106a0*/  MOV R28, R182 ;  /* 0x000000b6001c7202 */ /* 0x000fe40000000f00 */
[----:B------:R-:W4:Y:S02]  /*106b0*/  LDL.LU R39, [R1+0x24] ;  /* 0x0000240001277983 */ /* 0x000f240000300800 */
[----:B------:R-:W-:Y:S02]  /*106c0*/  MOV R36, R181 ;  /* 0x000000b500247202 */ /* 0x000fe40000000f00 */
[----:B------:R-:W-:Y:S02]  /*106d0*/  MOV R38, R180 ;  /* 0x000000b400267202 */ /* 0x000fe40000000f00 */
[C---:B------:R-:W-:Y:S08]  /*106e0*/  HMMA.16816.F32.BF16 R180, R192.reuse, R188, R40 ;  /* 0x000000bcc0b4723c */ /* 0x040ff00000041828 */
[-C--:B------:R-:W-:Y:S08]  /*106f0*/  HMMA.16816.F32.BF16 R184, R192, R190.reuse, R44 ;  /* 0x000000bec0b8723c */ /* 0x080ff0000004182c */
[C---:B------:R-:W-:Y:S08]  /*10700*/  HMMA.16816.F32.BF16 R188, R140.reuse, R190, R48 ;  /* 0x000000be8cbc723c */ /* 0x040ff00000041830 */
[-C--:B------:R-:W-:Y:S08]  /*10710*/  HMMA.16816.F32.BF16 R52, R140, R4.reuse, R52 ;  /* 0x000000048c34723c */ /* 0x080ff00000041834 */
[C---:B------:R-:W-:Y:S08]  /*10720*/  HMMA.16816.F32.BF16 R56, R192.reuse, R4, R56 ;  /* 0x00000004c038723c */ /* 0x040ff00000041838 */
[-C--:B------:R-:W-:Y:S08]  /*10730*/  HMMA.16816.F32.BF16 R60, R192, R6.reuse, R60 ;  /* 0x00000006c03c723c */ /* 0x080ff0000004183c */
[C---:B------:R-:W-:Y:S08]  /*10740*/  HMMA.16816.F32.BF16 R64, R140.reuse, R6, R64 ;  /* 0x000000068c40723c */ /* 0x040ff00000041840 */
[-C--:B--2---:R-:W-:Y:S08]  /*10750*/  HMMA.16816.F32.BF16 R68, R140, R8.reuse, R68 ;  /* 0x000000088c44723c */ /* 0x084ff00000041844 */
[C---:B------:R-:W-:Y:S08]  /*10760*/  HMMA.16816.F32.BF16 R72, R192.reuse, R8, R72 ;  /* 0x00000008c048723c */ /* 0x040ff00000041848 */
[-C--:B------:R-:W-:Y:S08]  /*10770*/  HMMA.16816.F32.BF16 R76, R192, R10.reuse, R76 ;  /* 0x0000000ac04c723c */ /* 0x080ff0000004184c */
[C---:B------:R-:W-:Y:S08]  /*10780*/  HMMA.16816.F32.BF16 R80, R140.reuse, R10, R80 ;  /* 0x0000000a8c50723c */ /* 0x040ff00000041850 */
[-C--:B---3--:R-:W-:Y:S08]  /*10790*/  HMMA.16816.F32.BF16 R84, R140, R12.reuse, R84 ;  /* 0x0000000c8c54723c */ /* 0x088ff00000041854 */
        /* <DEDUP_REMOVED lines=10> */
[----:B------:R-:W-:Y:S04]  /*10840*/  HMMA.16816.F32.BF16 R128, R140, R22, R128 ;  /* 0x000000168c80723c */ /* 0x000fe80000041880 */
[----:B----4-:R-:W-:Y:S02]  /*10850*/  FFMA.FTZ R132, R132, R32, R33 ;  /* 0x0000002084847223 */ /* 0x010fe40000010021 */
[----:B------:R-:W-:Y:S02]  /*10860*/  FFMA.FTZ R0, R0, R35, R34 ;  /* 0x0000002300007223 */ /* 0x000fe40000010022 */
[----:B------:R-:W-:Y:S01]  /*10870*/  FADD.FTZ R4, R30, R132 ;  /* 0x000000841e047221 */ /* 0x000fe20000010000 */
[----:B------:R-:W-:Y:S03]  /*10880*/  MOV R132, R136 ;  /* 0x0000008800847202 */ /* 0x000fe60000000f00 */
[----:B------:R-:W-:Y:S02]  /*10890*/  FADD.FTZ R0, R31, R0 ;  /* 0x000000001f007221 */ /* 0x000fe40000010000 */
[----:B------:R-:W-:Y:S02]  /*108a0*/  FADD.FTZ R4, R26, R4 ;  /* 0x000000041a047221 */ /* 0x000fe40000010000 */
        /* <DEDUP_REMOVED lines=43> */
[----:B------:R-:W-:Y:S01]  /*10b60*/  FADD.FTZ R0, R139, R0 ;  /* 0x000000008b007221 */ /* 0x000fe20000010000 */
[----:B------:R-:W-:Y:S02]  /*10b70*/  MOV R139, R3 ;  /* 0x00000003008b7202 */ /* 0x000fe40000000f00 */
[----:B------:R1:W-:Y:S01]  /*10b80*/  STL [R1+0x28], R2 ;  /* 0x0000280201007387 */ /* 0x0003e20000100800 */
[----:B------:R-:W-:Y:S01]  /*10b90*/  FADD.FTZ R0, R138, R0 ;  /* 0x000000008a007221 */ /* 0x000fe20000010000 */
[----:B------:R-:W-:Y:S04]  /*10ba0*/  MOV R138, R135 ;  /* 0x00000087008a7202 */ /* 0x000fe80000000f00 */
[----:B------:R2:W-:Y:S01]  /*10bb0*/  STL [R1+0x2c], R0 ;  /* 0x00002c0001007387 */ /* 0x0005e20000100800 */
[----:B-1----:R-:W-:Y:S01]  /*10bc0*/  MOV R2, R137 ;  /* 0x0000008900027202 */ /* 0x002fe20000000f00 */
[----:B------:R-:W-:-:S05]  /*10bd0*/  @P0 BRA `(.L_x_636) ;  /* 0xffffc61000000947 */ /* 0x000fca000383ffff */
.L_x_633:
[----:B------:R-:W-:-:S06]  /*10be0*/  UISETP.GE.AND UP0, UPT, UR24, UR8, UPT ;  /* 0x000000081800728c */ /* 0x000fcc000bf06270 */
[----:B------:R-:W-:-:S13]  /*10bf0*/  PLOP3.LUT P0, PT, PT, PT, UP0, 0x80, 0x0 ;  /* 0x000000000000781c */ /* 0x000fda0003f0f008 */
[----:B------:R-:W-:Y:S05]  /*10c00*/  @!P0 BRA `(.L_x_637) ;  /* 0x000052b000008947 */ /* 0x000fea0003800000 */
[----:B-1----:R-:W3:Y:S01]  /*10c10*/  LDL.LU R4, [R1+0xc] ;  /* 0x00000c0001047983 */ /* 0x002ee20000300800 */
[----:B------:R-:W-:Y:S01]  /*10c20*/  IMAD.MOV.U32 R134, RZ, RZ, R136 ;  /* 0x000000ffff867224 */ /* 0x000fe200078e0088 */
[----:B------:R-:W-:Y:S01]  /*10c30*/  MOV R139, R3 ;  /* 0x00000003008b7202 */ /* 0x000fe20000000f00 */
[----:B------:R-:W-:Y:S02]  /*10c40*/  IMAD.MOV.U32 R132, RZ, RZ, R137 ;  /* 0x000000ffff847224 */ /* 0x000fe400078e0089 */
[----:B------:R-:W-:Y:S01]  /*10c50*/  IMAD.MOV.U32 R138, RZ, RZ, R135 ;  /* 0x000000ffff8a7224 */ /* 0x000fe200078e0087 */
[----:B--23--:R-:W-:-:S04]  /*10c60*/  SHF.R.S32.HI R0, RZ, 0x1f, R4 ;  /* 0x0000001fff007819 */ /* 0x00cfc80000011404 */
[C---:B------:R-:W-:Y:S02]  /*10c70*/  SHF.L.U64.HI R2, R4.reuse, 0x1, R0 ;  /* 0x0000000104027819 */ /* 0x040fe40000010200 */
[----:B------:R-:W-:-:S05]  /*10c80*/  SHF.L.U32 R0, R4, 0x1, RZ ;  /* 0x0000000104007819 */ /* 0x000fca00000006ff */
[----:B------:R1:W-:Y:S04]  /*10c90*/  STL [R1+0xc], R0 ;  /* 0x00000c0001007387 */ /* 0x0003e80000100800 */
[----:B------:R2:W-:Y:S04]  /*10ca0*/  STL [R1+0x10], R2 ;  /* 0x0000100201007387 */ /* 0x0005e80000100800 */
[----:B------:R-:W2:Y:S04]  /*10cb0*/  LDL.LU R5, [R1+0x3c] ;  /* 0x00003c0001057983 */ /* 0x000ea80000300800 */
[----:B------:R-:W1:Y:S02]  /*10cc0*/  LDL.LU R4, [R1+0x34] ;  /* 0x0000340001047983 */ /* 0x000e640000300800 */
[C---:B-1----:R-:W-:Y:S01]  /*10cd0*/  IMAD.SHL.U32 R0, R4.reuse, 0x2, RZ ;  /* 0x0000000204007824 */ /* 0x042fe200078e00ff */
[----:B--2---:R-:W-:-:S04]  /*10ce0*/  SHF.L.U64.HI R2, R4, 0x1, R5 ;  /* 0x0000000104027819 */ /* 0x004fc80000010205 */
[----:B------:R1:W-:Y:S04]  /*10cf0*/  STL [R1+0x4], R0 ;  /* 0x0000040001007387 */ /* 0x0003e80000100800 */
[----:B------:R1:W-:Y:S02]  /*10d00*/  STL [R1+0x8], R2 ;  /* 0x0000080201007387 */ /* 0x0003e40000100800 */
.L_x_655:
[----:B------:R-:W2:Y:S01]  /*10d10*/  LDL R249, [R1+0xc] ;  /* 0x00000c0001f97983 */ /* 0x000ea20000100800 */
[----:B-1----:R-:W-:Y:S01]  /*10d20*/  SHF.R.S32.HI R0, RZ, 0x1f, R243 ;  /* 0x0000001fff007819 */ /* 0x002fe200000114f3 */
[----:B------:R-:W-:Y:S04]  /*10d30*/  DEPBAR.LE SB0, 0x0 ;  /* 0x000080000000791a */ /* 0x000fe80000000000 */
[----:B------:R-:W3:Y:S01]  /*10d40*/  LDL R247, [R1+0x10] ;  /* 0x0000100001f77983 */ /* 0x000ee20000100800 */
[----:B------:R-:W-:Y:S01]  /*10d50*/  IMAD R0, R0, c[0x0][0x208], RZ ;  /* 0x0000820000007a24 */ /* 0x000fe200078e02ff */
[----:B------:R-:W-:Y:S01]  /*10d60*/  IADD3 R38, R252, 0x100, RZ ;  /* 0x00000100fc267810 */ /* 0x000fe20007ffe0ff */
[C---:B------:R-:W-:Y:S01]  /*10d70*/  IMAD.WIDE.U32 R2, R243.reuse, c[0x0][0x208], RZ ;  /* 0x00008200f3027a25 */ /* 0x040fe200078e00ff */
[----:B------:R-:W4:Y:S01]  /*10d80*/  LDL R248, [R1+0x4] ;  /* 0x0000040001f87983 */ /* 0x000f220000100800 */
[----:B------:R-:W-:Y:S02]  /*10d90*/  UISETP.GT.AND UP0, UPT, UR24, UR8, UPT ;  /* 0x000000081800728c */ /* 0x000fe4000bf04270 */
[----:B------:R-:W-:Y:S01]  /*10da0*/  IMAD R0, R243, c[0x0][0x20c], R0 ;  /* 0x00008300f3007a24 */ /* 0x000fe200078e0200 */
[----:B------:R-:W4:Y:S04]  /*10db0*/  LDL R246, [R1+0x8] ;  /* 0x0000080001f67983 */ /* 0x000f280000100800 */
[----:B------:R-:W-:Y:S01]  /*10dc0*/  BAR.SYNC.DEFER_BLOCKING 0x0 ;  /* 0x0000000000007b1d */ /* 0x000fe20000010000 */
[----:B------:R-:W-:Y:S02]  /*10dd0*/  IADD3 R3, R3, R0, RZ ;  /* 0x0000000003037210 */ /* 0x000fe40007ffe0ff */
[----:B------:R-:W-:Y:S03]  /*10de0*/  SHF.R.S32.HI R0, RZ, 0x1f, R242 ;  /* 0x0000001fff007819 */ /* 0x000fe600000114f2 */
[----:B------:R-:W-:Y:S04]  /*10df0*/  IMAD.WIDE.U32 R2, R242, c[0x0][0x218], R2 ;  /* 0x00008600f2027a25 */ /* 0x000fe800078e0002 */
[----:B------:R-:W-:Y:S01]  /*10e00*/  IMAD R0, R0, c[0x0][0x218], RZ ;  /* 0x0000860000007a24 */ /* 0x000fe200078e02ff */
[----:B------:R-:W-:Y:S03]  /*10e10*/  IADD3 R2, P0, R2, UR22, RZ ;  /* 0x0000001602027c10 */ /* 0x000fe6000ff1e0ff */
[----:B------:R-:W-:Y:S05]  /*10e20*/  IMAD R0, R242, c[0x0][0x21c], R0 ;  /* 0x00008700f2007a24 */ /* 0x000fea00078e0200 */
[----:B------:R-:W-:Y:S02]  /*10e30*/  IADD3.X R3, R3, UR16, R0, P0, !PT ;  /* 0x0000001003037c10 */ /* 0x000fe400087fe400 */
[C---:B------:R-:W-:Y:S01]  /*10e40*/  LEA R0, P0, R2.reuse, c[0x0][0x1f8], 0x1 ;  /* 0x00007e0002007a11 */ /* 0x040fe200078008ff */
[----:B-----5:R-:W-:Y:S03]  /*10e50*/  LDSM.16.M88.4 R48, [R231+0x6100] ;  /* 0x00610000e730783b */ /* 0x020fe60000000200 */
[----:B------:R-:W-:Y:S05]  /*10e60*/  LEA.HI.X R2, R2, c[0x0][0x1fc], R3, 0x1, P0 ;  /* 0x00007f0002027a11 */ /* 0x000fea00000f0c03 */
[----:B------:R-:W1:Y:S08]  /*10e70*/  LDSM.16.M88.4 R16, [R224+0x3100] ;  /* 0x00310000e010783b */ /* 0x000e700000000200 */
[----:B------:R-:W-:Y:S08]  /*10e80*/  SHFL.IDX PT, R3, R0, RZ, 0x181f ;  /* 0x00181fff00037589 */ /* 0x000ff000000e0000 */
[----:B------:R-:W-:Y:S08]  /*10e90*/  SHFL.IDX PT, R20, R2, RZ, 0x181f ;  /* 0x00181fff02147589 */ /* 0x000ff000000e0000 */
[----:B------:R-:W1:Y:S08]  /*10ea0*/  LDSM.16.M88.4 R44, [R231+0x8100] ;  /* 0x00810000e72c783b */ /* 0x000e700000000200 */
[----:B------:R-:W-:Y:S01]  /*10eb0*/  SHFL.IDX PT, R31, R2, 0x1, 0x181f ;  /* 0x00381f00021f7f89 */ /* 0x000fe200000e0000 */
[-C--:B-1----:R-:W-:Y:S07]  /*10ec0*/  HMMA.16816.F32.BF16 R4, R48, R16.reuse, RZ ;  /* 0x000000103004723c */ /* 0x082fee00000418ff */
[----:B------:R-:W-:Y:S08]  /*10ed0*/  SHFL.IDX PT, R30, R2, 0x2, 0x181f ;  /* 0x00581f00021e7f89 */ /* 0x000ff000000e0000 */
[----:B------:R-:W-:Y:S08]  /*10ee0*/  LDSM.16.M88.4 R32, [R224+0x3900] ;  /* 0x00390000e020783b */ /* 0x000ff00000000200 */
[----:B------:R-:W-:Y:S01]  /*10ef0*/  LDSM.16.M88.4 R140, [R224+0x4100] ;  /* 0x00410000e08c783b */ /* 0x000fe20000000200 */
[C---:B------:R-:W-:Y:S07]  /*10f00*/  HMMA.16816.F32.BF16 R8, R44.reuse, R16, RZ ;  /* 0x000000102c08723c */ /* 0x040fee00000418ff */
[----:B------:R-:W-:Y:S01]  /*10f10*/  LDSM.16.M88.4 R192, [R233+0x6100] ;  /* 0x00610000e9c0783b */ /* 0x000fe20000000200 */
[-C--:B------:R-:W-:Y:S07]  /*10f20*/  HMMA.16816.F32.BF16 R12, R44, R18.reuse, RZ ;  /* 0x000000122c0c723c */ /* 0x080fee00000418ff */
[----:B------:R-:W-:Y:S01]  /*10f30*/  LDSM.16.M88.4 R196, [R235] ;  /* 0x00000000ebc4783b */ /* 0x000fe20000000200 */
[C---:B------:R-:W-:Y:S07]  /*10f40*/  HMMA.16816.F32.BF16 R16, R48.reuse, R18, RZ ;  /* 0x000000123010723c */ /* 0x040fee00000418ff */
[----:B------:R-:W-:Y:S08]  /*10f50*/  LDSM.16.M88.4 R200, [R233+0x8100] ;  /* 0x00810000e9c8783b */ /* 0x000ff00000000200 */
[----:B------:R-:W-:Y:S08]  /*10f60*/  LDSM.16.M88.4 R204, [R241] ;  /* 0x00000000f1cc783b */ /* 0x000ff00000000200 */
[----:B------:R-:W-:Y:S08]  /*10f70*/  LDSM.16.M88.4 R208, [R240] ;  /* 0x00000000f0d0783b */ /* 0x000ff00000000200 */
[----:B------:R-:W-:Y:S08]  /*10f80*/  SHFL.IDX PT, R26, R0, 0x1, 0x181f ;  /* 0x00381f00001a7f89 */ /* 0x000ff000000e0000 */
[----:B------:R-:W1:Y:S01]  /*10f90*/  SHFL.IDX PT, R0, R0, 0x2, 0x181f ;  /* 0x00581f0000007f89 */ /* 0x000e6200000e0000 */
[C---:B--2---:R-:W-:Y:S04]  /*10fa0*/  IADD3 R24, P1, R3.reuse, R249, RZ ;  /* 0x000000f903187210 */ /* 0x044fe80007f3e0ff */
[----:B---3--:R-:W-:Y:S02]  /*10fb0*/  IADD3.X R25, R20, R247, RZ, P1, !PT ;  /* 0x000000f714197210 */ /* 0x008fe40000ffe4ff */
[----:B-1----:R-:W-:Y:S02]  /*10fc0*/  IADD3 R36, P1, R0, R249, RZ ;  /* 0x000000f900247210 */ /* 0x002fe40007f3e0ff */
[----:B----4-:R-:W-:Y:S01]  /*10fd0*/  IADD3 R2, P0, R3, R248, RZ ;  /* 0x000000f803027210 */ /* 0x010fe20007f1e0ff */
[----:B------:R-:W-:Y:S01]  /*10fe0*/  @!PT LDS RZ, [RZ] ;  /* 0x00000000fffff984 */ /* 0x000fe20000000800 */
[----:B------:R1:W-:Y:S01]  /*10ff0*/  LDGSTS.E.BYPASS.LTC128B.128 [R38], [R24.64], !P6 ;  /* 0x0000000018267fae */ /* 0x0003e2000f101d54 */
[----:B------:R-:W-:Y:S02]  /*11000*/  IADD3.X R37, R30, R247, RZ, P1, !PT ;  /* 0x000000f71e257210 */ /* 0x000fe40000ffe4ff */
[----:B------:R-:W-:Y:S02]  /*11010*/  IADD3.X R3, R20, R246, RZ, P0, !PT ;  /* 0x000000f614037210 */ /* 0x000fe400007fe4ff */
[-C--:B------:R-:W-:Y:S01]  /*11020*/  HMMA.16816.F32.BF16 R20, R48, R32.reuse, RZ ;  /* 0x000000203014723c */ /* 0x080fe200000418ff */
[C---:B------:R-:W-:Y:S02]  /*11030*/  IADD3 R28, P0, R26.reuse, R249, RZ ;  /* 0x000000f91a1c7210 */ /* 0x040fe40007f1e0ff */
[----:B------:R2:W-:Y:S02]  /*11040*/  LDGSTS.E.BYPASS.LTC128B.128 [R38+0x1800], [R2.64], !P5 ;  /* 0x0180000002267fae */ /* 0x0005e4000e901d54 */
[C---:B------:R-:W-:Y:S06]  /*11050*/  IADD3.X R29, R31.reuse, R247, RZ, P0, !PT ;  /* 0x000000f71f1d7210 */ /* 0x040fec00007fe4ff */
[----:B------:R3:W-:Y:S01]  /*11060*/  LDGSTS.E.BYPASS.LTC128B.128 [R38+0x800], [R28.64], !P6 ;  /* 0x008000001c267fae */ /* 0x0007e2000f101d54 */
[----:B--2---:R-:W-:Y:S02]  /*11070*/  IADD3 R2, P2, R26, R248, RZ ;  /* 0x000000f81a027210 */ /* 0x004fe40007f5e0ff */
[C---:B-1----:R-:W-:Y:S02]  /*11080*/  HMMA.16816.F32.BF16 R24, R44.reuse, R32, RZ ;  /* 0x000000202c18723c */ /* 0x042fe400000418ff */
[----:B------:R-:W-:Y:S05]  /*11090*/  IADD3.X R3, R31, R246, RZ, P2, !PT ;  /* 0x000000f61f037210 */ /* 0x000fea00017fe4ff */
[----:B------:R1:W-:Y:S01]  /*110a0*/  LDGSTS.E.BYPASS.LTC128B.128 [R38+0x2000], [R2.64], !P5 ;  /* 0x0200000002267fae */ /* 0x0003e2000e901d54 */
[----:B------:R-:W-:Y:S04]  /*110b0*/  IADD3 R32, P0, R0, R248, RZ ;  /* 0x000000f800207210 */ /* 0x000fe80007f1e0ff */
[----:B------:R-:W-:Y:S02]  /*110c0*/  IADD3.X R33, R30, R246, RZ, P0, !PT ;  /* 0x000000f61e217210 */ /* 0x000fe400007fe4ff */
[-C--:B---3--:R-:W-:Y:S01]  /*110d0*/  HMMA.16816.F32.BF16 R28, R44, R34.reuse, RZ ;  /* 0x000000222c1c723c */ /* 0x088fe200000418ff */
[----:B------:R1:W-:Y:S01]  /*110e0*/  LDGSTS.E.BYPASS.LTC128B.128 [R38+0x1000], [R36.64], !P6 ;  /* 0x0100000024267fae */ /* 0x0003e2000f101d54 */
[----:B------:R-:W-:Y:S07]  /*110f0*/  PLOP3.LUT P0, PT, PT, PT, UP0, 0x80, 0x0 ;  /* 0x000000000000781c */ /* 0x000fee0003f0f008 */
[----:B------:R2:W-:Y:S08]  /*11100*/  LDGSTS.E.BYPASS.LTC128B.128 [R38+0x2800], [R32.64], !P5 ;  /* 0x0280000020267fae */ /* 0x0005f0000e901d54 */
[----:B------:R-:W-:Y:S08]  /*11110*/  LDSM.16.M88.4 R212, [R232+0x6100] ;  /* 0x00610000e8d4783b */ /* 0x000ff00000000200 */
[----:B------:R-:W0:Y:S08]  /*11120*/  LDGDEPBAR ;  /* 0x00000000000079af */ /* 0x000e300000000000 */
[----:B------:R-:W3:Y:S01]  /*11130*/  LDSM.16.M88.4 R216, [R230+0x3100] ;  /* 0x00310000e6d8783b */ /* 0x000ee20000000200 */
[C---:B--2---:R-:W-:Y:S07]  /*11140*/  HMMA.16816.F32.BF16 R32, R48.reuse, R34, RZ ;  /* 0x000000223020723c */ /* 0x044fee00000418ff */
[----:B------:R-:W2:Y:S01]  /*11150*/  LDSM.16.M88.4 R220, [R232+0x8100] ;  /* 0x00810000e8dc783b */ /* 0x000ea20000000200 */
[-C--:B-1----:R-:W-:Y:S08]  /*11160*/  HMMA.16816.F32.BF16 R36, R48, R140.reuse, RZ ;  /* 0x0000008c3024723c */ /* 0x082ff000000418ff */
        /* <DEDUP_REMOVED lines=8> */
[----:B------:R-:W4:Y:S07]  /*111f0*/  LDSM.16.M88.4 R196, [R230+0x4100] ;  /* 0x00410000e6c4783b */ /* 0x000f2e0000000200 */
        /* <DEDUP_REMOVED lines=8> */
[----:B------:R-:W-:Y:S07]  /*11280*/  LDSM.16.M88.4 R200, [R229] ;  /* 0x00000000e5c8783b */ /* 0x000fee0000000200 */
[----:B------:R-:W-:Y:S01]  /*11290*/  HMMA.16816.F32.BF16 R48, R192, R210, R48 ;  /* 0x000000d2c030723c */ /* 0x000fe20000041830 */
[----:B------:R-:W4:Y:S07]  /*112a0*/  LDSM.16.M88.4 R192, [R234+0x6100] ;  /* 0x00610000eac0783b */ /* 0x000f2e0000000200 */
[-C--:B---3--:R-:W-:Y:S01]  /*112b0*/  HMMA.16816.F32.BF16 R4, R212, R216.reuse, R4 ;  /* 0x000000d8d404723c */ /* 0x088fe20000041804 */
[----:B------:R-:W3:Y:S07]  /*112c0*/  LDSM.16.M88.4 R208, [R229+0x800] ;  /* 0x00080000e5d0783b */ /* 0x000eee0000000200 */
[C---:B--2---:R-:W-:Y:S08]  /*112d0*/  HMMA.16816.F32.BF16 R8, R220.reuse, R216, R8 ;  /* 0x000000d8dc08723c */ /* 0x044ff00000041808 */
[-C--:B------:R-:W-:Y:S08]  /*112e0*/  HMMA.16816.F32.BF16 R12, R220, R218.reuse, R12 ;  /* 0x000000dadc0c723c */ /* 0x080ff0000004180c */
[C---:B------:R-:W-:Y:S01]  /*112f0*/  HMMA.16816.F32.BF16 R16, R212.reuse, R218, R16 ;  /* 0x000000dad410723c */ /* 0x040fe20000041810 */
[----:B------:R-:W2:Y:S07]  /*11300*/  LDSM.16.M88.4 R216, [R229+0x1000] ;  /* 0x00100000e5d8783b */ /* 0x000eae0000000200 */
[-C--:B-1----:R-:W-:Y:S08]  /*11310*/  HMMA.16816.F32.BF16 R20, R212, R140.reuse, R20 ;  /* 0x0000008cd414723c */ /* 0x082ff00000041814 */
[C---:B------:R-:W-:Y:S08]  /*11320*/  HMMA.16816.F32.BF16 R24, R220.reuse, R140, R24 ;  /* 0x0000008cdc18723c */ /* 0x040ff00000041818 */
[-C--:B------:R-:W-:Y:S08]  /*11330*/  HMMA.16816.F32.BF16 R28, R220, R142.reuse, R28 ;  /* 0x0000008edc1c723c */ /* 0x080ff0000004181c */
[C---:B------:R-:W-:Y:S01]  /*11340*/  HMMA.16816.F32.BF16 R32, R212.reuse, R142, R32 ;  /* 0x0000008ed420723c */ /* 0x040fe20000041820 */
[----:B------:R-:W-:Y:S07]  /*11350*/  LDSM.16.M88.4 R140, [R231+0xa100] ;  /* 0x00a10000e78c783b */ /* 0x000fee0000000200 */
[-C--:B----4-:R-:W-:Y:S08]  /*11360*/  HMMA.16816.F32.BF16 R36, R212, R196.reuse, R36 ;  /* 0x000000c4d424723c */ /* 0x090ff00000041824 */
[C---:B------:R-:W-:Y:S08]  /*11370*/  HMMA.16816.F32.BF16 R40, R220.reuse, R196, R40 ;  /* 0x000000c4dc28723c */ /* 0x040ff00000041828 */
[-C--:B------:R-:W-:Y:S01]  /*11380*/  HMMA.16816.F32.BF16 R44, R220, R198.reuse, R44 ;  /* 0x000000c6dc2c723c */ /* 0x080fe2000004182c */
[----:B------:R-:W-:Y:S07]  /*11390*/  LDSM.16.M88.4 R220, [R238] ;  /* 0x00000000eedc783b */ /* 0x000fee0000000200 */
[----:B------:R-:W-:Y:S01]  /*113a0*/  HMMA.16816.F32.BF16 R48, R212, R198, R48 ;  /* 0x000000c6d430723c */ /* 0x000fe20000041830 */
[----:B------:R-:W1:Y:S07]  /*113b0*/  LDSM.16.M88.4 R196, [R224+0x4900] ;  /* 0x00490000e0c4783b */ /* 0x000e6e0000000200 */
[-C--:B------:R-:W-:Y:S01]  /*113c0*/  HMMA.16816.F32.BF16 R4, R192, R200.reuse, R4 ;  /* 0x000000c8c004723c */ /* 0x080fe20000041804 */
[----:B------:R-:W4:Y:S07]  /*113d0*/  LDSM.16.M88.4 R212, [R231+0xc100] ;  /* 0x00c10000e7d4783b */ /* 0x000f2e0000000200 */
[C---:B------:R-:W-:Y:S08]  /*113e0*/  HMMA.16816.F32.BF16 R8, R204.reuse, R200, R8 ;  /* 0x000000c8cc08723c */ /* 0x040ff00000041808 */
[-C--:B------:R-:W-:Y:S08]  /*113f0*/  HMMA.16816.F32.BF16 R12, R204, R202.reuse, R12 ;  /* 0x000000cacc0c723c */ /* 0x080ff0000004180c */
[C---:B------:R-:W-:Y:S01]  /*11400*/  HMMA.16816.F32.BF16 R16, R192.reuse, R202, R16 ;  /* 0x000000cac010723c */ /* 0x040fe20000041810 */
[----:B------:R-:W1:Y:S07]  /*11410*/  LDSM.16.M88.4 R200, [R224+0x5100] ;  /* 0x00510000e0c8783b */ /* 0x000e6e0000000200 */
[-C--:B---3--:R-:W-:Y:S08]  /*11420*/  HMMA.16816.F32.BF16 R20, R192, R208.reuse, R20 ;  /* 0x000000d0c014723c */ /* 0x088ff00000041814 */
[C---:B------:R-:W-:Y:S08]  /*11430*/  HMMA.16816.F32.BF16 R24, R204.reuse, R208, R24 ;  /* 0x000000d0cc18723c */ /* 0x040ff00000041818 */
[-C--:B------:R-:W-:Y:S08]  /*11440*/  HMMA.16816.F32.BF16 R28, R204, R210.reuse, R28 ;  /* 0x000000d2cc1c723c */ /* 0x080ff0000004181c */
[C---:B------:R-:W-:Y:S01]  /*11450*/  HMMA.16816.F32.BF16 R32, R192.reuse, R210, R32 ;  /* 0x000000d2c020723c */ /* 0x040fe20000041820 */
[----:B------:R-:W-:Y:S07]  /*11460*/  LDSM.16.M88.4 R208, [R239] ;  /* 0x00000000efd0783b */ /* 0x000fee0000000200 */
[-C--:B--2---:R-:W-:Y:S08]  /*11470*/  HMMA.16816.F32.BF16 R36, R192, R216.reuse, R36 ;  /* 0x000000d8c024723c */ /* 0x084ff00000041824 */
[C---:B------:R-:W-:Y:S08]  /*11480*/  HMMA.16816.F32.BF16 R40, R204.reuse, R216, R40 ;  /* 0x000000d8cc28723c */ /* 0x040ff00000041828 */
[-C--:B------:R-:W-:Y:S01]  /*11490*/  HMMA.16816.F32.BF16 R44, R204, R218.reuse, R44 ;  /* 0x000000dacc2c723c */ /* 0x080fe2000004182c */
[----:B------:R-:W2:Y:S07]  /*114a0*/  LDSM.16.M88.4 R204, [R224+0x5900] ;  /* 0x00590000e0cc783b */ /* 0x000eae0000000200 */
[----:B------:R-:W-:Y:S01]  /*114b0*/  HMMA.16816.F32.BF16 R48, R192, R218, R48 ;  /* 0x000000dac030723c */ /* 0x000fe20000041830 */
[----:B------:R-:W3:Y:S07]  /*114c0*/  LDSM.16.M88.4 R192, [R233+0xa100] ;  /* 0x00a10000e9c0783b */ /* 0x000eee0000000200 */
[-C--:B-1----:R-:W-:Y:S01]  /*114d0*/  HMMA.16816.F32.BF16 R4, R140, R196.reuse, R4 ;  /* 0x000000c48c04723c */ /* 0x082fe20000041804 */
[----:B------:R-:W1:Y:S07]  /*114e0*/  LDSM.16.M88.4 R216, [R233+0xc100] ;  /* 0x00c10000e9d8783b */ /* 0x000e6e0000000200 */
[C---:B----4-:R-:W-:Y:S08]  /*114f0*/  HMMA.16816.F32.BF16 R8, R212.reuse, R196, R8 ;  /* 0x000000c4d408723c */ /* 0x050ff00000041808 */
[-C--:B------:R-:W-:Y:S08]  /*11500*/  HMMA.16816.F32.BF16 R12, R212, R198.reuse, R12 ;  /* 0x000000c6d40c723c */ /* 0x080ff0000004180c */
[C---:B------:R-:W-:Y:S01]  /*11510*/  HMMA.16816.F32.BF16 R16, R140.reuse, R198, R16 ;  /* 0x000000c68c10723c */ /* 0x040fe20000041810 */
[----:B------:R-:W4:Y:S07]  /*11520*/  LDSM.16.M88.4 R196, [R237] ;  /* 0x00000000edc4783b */ /* 0x000f2e0000000200 */
[-C--:B------:R-:W-:Y:S08]  /*11530*/  HMMA.16816.F32.BF16 R20, R140, R200.reuse, R20 ;  /* 0x000000c88c14723c */ /* 0x080ff00000041814 */
[C---:B------:R-:W-:Y:S08]  /*11540*/  HMMA.16816.F32.BF16 R24, R212.reuse, R200, R24 ;  /* 0x000000c8d418723c */ /* 0x040ff00000041818 */
[-C--:B------:R-:W-:Y:S08]  /*11550*/  HMMA.16816.F32.BF16 R28, R212, R202.reuse, R28 ;  /* 0x000000cad41c723c */ /* 0x080ff0000004181c */
[C---:B------:R-:W-:Y:S01]  /*11560*/  HMMA.16816.F32.BF16 R32, R140.reuse, R202, R32 ;  /* 0x000000ca8c20723c */ /* 0x040fe20000041820 */
[----:B------:R-:W-:Y:S07]  /*11570*/  LDSM.16.M88.4 R200, [R230+0x4900] ;  /* 0x00490000e6c8783b */ /* 0x000fee0000000200 */
[-C--:B--2---:R-:W-:Y:S08]  /*11580*/  HMMA.16816.F32.BF16 R36, R140, R204.reuse, R36 ;  /* 0x000000cc8c24723c */ /* 0x084ff00000041824 */
[C---:B------:R-:W-:Y:S08]  /*11590*/  HMMA.16816.F32.BF16 R40, R212.reuse, R204, R40 ;  /* 0x000000ccd428723c */ /* 0x040ff00000041828 */
[-C--:B------:R-:W-:Y:S01]  /*115a0*/  HMMA.16816.F32.BF16 R44, R212, R206.reuse, R44 ;  /* 0x000000ced42c723c */ /* 0x080fe2000004182c */
[----:B------:R-:W-:Y:S07]  /*115b0*/  LDSM.16.M88.4 R212, [R230+0x5900] ;  /* 0x00590000e6d4783b */ /* 0x000fee0000000200 */
[----:B------:R-:W-:Y:S01]  /*115c0*/  HMMA.16816.F32.BF16 R48, R140, R206, R48 ;  /* 0x000000ce8c30723c */ /* 0x000fe20000041830 */
[----:B------:R-:W2:Y:S07]  /*115d0*/  LDSM.16.M88.4 R140, [R232+0xa100] ;  /* 0x00a10000e88c783b */ /* 0x000eae0000000200 */
[-C--:B---3--:R-:W-:Y:S01]  /*115e0*/  HMMA.16816.F32.BF16 R4, R192, R208.reuse, R4 ;  /* 0x000000d0c004723c */ /* 0x088fe20000041804 */
[----:B------:R-:W3:Y:S07]  /*115f0*/  LDSM.16.M88.4 R204, [R232+0xc100] ;  /* 0x00c10000e8cc783b */ /* 0x000eee0000000200 */
[C---:B-1----:R-:W-:Y:S08]  /*11600*/  HMMA.16816.F32.BF16 R8, R216.reuse, R208, R8 ;  /* 0x000000d0d808723c */ /* 0x042ff00000041808 */
[-C--:B------:R-:W-:Y:S08]  /*11610*/  HMMA.16816.F32.BF16 R12, R216, R210.reuse, R12 ;  /* 0x000000d2d80c723c */ /* 0x080ff0000004180c */
[C---:B------:R-:W-:Y:S01]  /*11620*/  HMMA.16816.F32.BF16 R16, R192.reuse, R210, R16 ;  /* 0x000000d2c010723c */ /* 0x040fe20000041810 */
[----:B------:R-:W1:Y:S07]  /*11630*/  LDSM.16.M88.4 R208, [R230+0x5100] ;  /* 0x00510000e6d0783b */ /* 0x000e6e0000000200 */
[-C--:B------:R-:W-:Y:S08]  /*11640*/  HMMA.16816.F32.BF16 R20, R192, R220.reuse, R20 ;  /* 0x000000dcc014723c */ /* 0x080ff00000041814 */
[C---:B------:R-:W-:Y:S08]  /*11650*/  HMMA.16816.F32.BF16 R24, R216.reuse, R220, R24 ;  /* 0x000000dcd818723c */ /* 0x040ff00000041818 */
[-C--:B------:R-:W-:Y:S08]  /*11660*/  HMMA.16816.F32.BF16 R28, R216, R222.reuse, R28 ;  /* 0x000000ded81c723c */ /* 0x080ff0000004181c */
[C---:B------:R-:W-:Y:S01]  /*11670*/  HMMA.16816.F32.BF16 R32, R192.reuse, R222, R32 ;  /* 0x000000dec020723c */ /* 0x040fe20000041820 */
[----:B------:R-:W-:Y:S07]  /*11680*/  LDSM.16.M88.4 R220, [R229+0x1800] ;  /* 0x00180000e5dc783b */ /* 0x000fee0000000200 */
[-C--:B----4-:R-:W-:Y:S08]  /*11690*/  HMMA.16816.F32.BF16 R36, R192, R196.reuse, R36 ;  /* 0x000000c4c024723c */ /* 0x090ff00000041824 */
[C---:B------:R-:W-:Y:S08]  /*116a0*/  HMMA.16816.F32.BF16 R40, R216.reuse, R196, R40 ;  /* 0x000000c4d828723c */ /* 0x040ff00000041828 */
[-C--:B------:R-:W-:Y:S01]  /*116b0*/  HMMA.16816.F32.BF16 R44, R216, R198.reuse, R44 ;  /* 0x000000c6d82c723c */ /* 0x080fe2000004182c */
[----:B------:R-:W4:Y:S07]  /*116c0*/  LDSM.16.M88.4 R216, [R234+0xa100] ;  /* 0x00a10000ead8783b */ /* 0x000f2e0000000200 */
[----:B------:R-:W-:Y:S01]  /*116d0*/  HMMA.16816.F32.BF16 R48, R192, R198, R48 ;  /* 0x000000c6c030723c */ /* 0x000fe20000041830 */
[----:B------:R-:W4:Y:S07]  /*116e0*/  LDSM.16.M88.4 R192, [R236+0xc100] ;  /* 0x00c10000ecc0783b */ /* 0x000f2e0000000200 */
[-C--:B--2---:R-:W-:Y:S08]  /*116f0*/  HMMA.16816.F32.BF16 R4, R140, R200.reuse, R4 ;  /* 0x000000c88c04723c */ /* 0x084ff00000041804 */
        /* <DEDUP_REMOVED lines=11> */
[-C--:B----4-:R-:W-:Y:S08]  /*117b0*/  HMMA.16816.F32.BF16 R4, R216, R220.reuse, R4 ;  /* 0x000000dcd804723c */ /* 0x090ff00000041804 */
        /* <DEDUP_REMOVED lines=29> */
[----:B------:R-:W2:Y:S01]  /*11990*/  MUFU.TANH R215, R14 ;  /* 0x0000000e00d77308 */ /* 0x000ea20000002400 */
[----:B-1----:R-:W1:Y:S01]  /*119a0*/  LDSM.16.M88.4 R8, [R229+0x2800] ;  /* 0x00280000e508783b */ /* 0x002e620000000200 */
[----:B------:R-:W-:Y:S04]  /*119b0*/  DEPBAR.LE SB0, 0x0 ;  /* 0x000080000000791a */ /* 0x000fe80000000000 */
[-C--:B----4-:R-:W-:Y:S04]  /*119c0*/  HMMA.16816.F32.BF16 R20, R216, R4.reuse, R20 ;  /* 0x00000004d814723c */ /* 0x090fe80000041814 */
[----:B------:R-:W4:Y:S01]  /*119d0*/  MUFU.TANH R214, R15 ;  /* 0x0000000f00d67308 */ /* 0x000f220000002400 */
[----:B------:R-:W-:Y:S03]  /*119e0*/  BAR.SYNC.DEFER_BLOCKING 0x0 ;  /* 0x0000000000007b1d */ /* 0x000fe60000010000 */
[C---:B------:R-:W-:Y:S06]  /*119f0*/  HMMA.16816.F32.BF16 R24, R192.reuse, R4, R24 ;  /* 0x00000004c018723c */ /* 0x040fec0000041818 */
[----:B------:R1:W1:Y:S02]  /*11a00*/  MUFU.TANH R143, R18 ;  /* 0x00000012008f7308 */ /* 0x0002640000002400 */
        /* <DEDUP_REMOVED lines=25> */
[----:B------:R2:W2:Y:S01]  /*11ba0*/  MUFU.TANH R199, R23 ;  /* 0x0000001700c77308 */ /* 0x0004a20000002400 */
[----:B------:R-:W-:Y:S02]  /*11bb0*/  FMUL.FTZ R42, R42, c[0x0][0x320] ;  /* 0x0000c8002a2a7a20 */ /* 0x000fe40000410000 */
[----:B------:R-:W-:Y:S02]  /*11bc0*/  FMUL.FTZ R43, R43, c[0x0][0x320] ;  /* 0x0000c8002b2b7a20 */ /* 0x000fe40000410000 */
[----:B------:R-:W-:Y:S02]  /*11bd0*/  FMUL.FTZ R46, R46, c[0x0][0x320] ;  /* 0x0000c8002e2e7a20 */ /* 0x000fe40000410000 */
[----:B------:R-:W-:Y:S03]  /*11be0*/  FMUL.FTZ R47, R47, c[0x0][0x320] ;  /* 0x0000c8002f2f7a20 */ /* 0x000fe60000410000 */
[----:B------:R3:W3:Y:S03]  /*11bf0*/  MUFU.TANH R205, R24 ;  /* 0x0000001800cd7308 */ /* 0x0006e60000002400 */
[----:B------:R-:W-:Y:S02]  /*11c00*/  FMUL.FTZ R14, R48, c[0x0][0x320] ;  /* 0x0000c800300e7a20 */ /* 0x000fe40000410000 */
[----:B-1----:R-:W-:Y:S02]  /*11c10*/  FMUL.FTZ R22, R45, c[0x0][0x320] ;  /* 0x0000c8002d167a20 */ /* 0x002fe40000410000 */
[----:B------:R-:W-:Y:S02]  /*11c20*/  FMUL.FTZ R13, R49, c[0x0][0x320] ;  /* 0x0000c800310d7a20 */ /* 0x000fe40000410000 */
[----:B------:R-:W-:Y:S01]  /*11c30*/  FMUL.FTZ R21, R50, c[0x0][0x320] ;  /* 0x0000c80032157a20 */ /* 0x000fe20000410000 */
[----:B------:R1:W1:Y:S01]  /*11c40*/  MUFU.TANH R208, R25 ;  /* 0x0000001900d07308 */ /* 0x0002620000002400 */
[----:B------:R-:W-:Y:S02]  /*11c50*/  FMUL.FTZ R20, R51, c[0x0][0x320] ;  /* 0x0000c80033147a20 */ /* 0x000fe40000410000 */
[----:B--2---:R-:W-:Y:S07]  /*11c60*/  FMUL.FTZ R23, R33, c[0x0][0x320] ;  /* 0x0000c80021177a20 */ /* 0x004fee0000410000 */
[----:B------:R2:W2:Y:S01]  /*11c70*/  MUFU.TANH R221, R26 ;  /* 0x0000001a00dd7308 */ /* 0x0004a20000002400 */
[----:B---3--:R-:W-:Y:S09]  /*11c80*/  FMUL.FTZ R24, R39, c[0x0][0x320] ;  /* 0x0000c80027187a20 */ /* 0x008ff20000410000 */
[----:B------:R3:W3:Y:S01]  /*11c90*/  MUFU.TANH R220, R27 ;  /* 0x0000001b00dc7308 */ /* 0x0006e20000002400 */
[----:B-1----:R-:W-:Y:S09]  /*11ca0*/  FMUL.FTZ R25, R32, c[0x0][0x320] ;  /* 0x0000c80020197a20 */ /* 0x002ff20000410000 */
[----:B------:R1:W1:Y:S01]  /*11cb0*/  MUFU.TANH R141, R28 ;  /* 0x0000001c008d7308 */ /* 0x0002620000002400 */
[----:B--2---:R-:W-:Y:S09]  /*11cc0*/  FMUL.FTZ R26, R38, c[0x0][0x320] ;  /* 0x0000c800261a7a20 */ /* 0x004ff20000410000 */
        /* <DEDUP_REMOVED lines=8> */
[----:B------:R3:W2:Y:S01]  /*11d50*/  MUFU.TANH R142, R19 ;  /* 0x00000013008e7308 */ /* 0x0006a20000002400 */
        /* <DEDUP_REMOVED lines=24> */
[----:B------:R-:W-:Y:S05]  /*11ee0*/  IMAD.MOV.U32 R242, RZ, RZ, RZ ;  /* 0x000000fffff27224 */ /* 0x000fea00078e00ff */
[----:B------:R-:W-:Y:S05]  /*11ef0*/  IMAD.U32 R2, RZ, RZ, UR4 ;  /* 0x00000004ff027e24 */ /* 0x000fea000f8e00ff */
        /* <DEDUP_REMOVED lines=25> */
[----:B------:R-:W-:Y:S04]  /*12090*/  SHFL.IDX PT, R6, R2, 0x1, 0x181f ;  /* 0x00381f0002067f89 */ /* 0x000fe800000e0000 */
[----:B------:R3:W-:Y:S04]  /*120a0*/  SHFL.IDX PT, R7, R2, 0x2, 0x181f ;  /* 0x00581f0002077f89 */ /* 0x0007e800000e0000 */
[----:B------:R-:W4:Y:S04]  /*120b0*/  SHFL.IDX PT, R5, R0, RZ, 0x181f ;  /* 0x00181fff00057589 */ /* 0x000f2800000e0000 */
[----:B------:R-:W5:Y:S04]  /*120c0*/  SHFL.IDX PT, R12, R0, 0x1, 0x181f ;  /* 0x00381f00000c7f89 */ /* 0x000f6800000e0000 */
[----:B------:R-:W1:Y:S01]  /*120d0*/  SHFL.IDX PT, R0, R0, 0x2, 0x181f ;  /* 0x00581f0000007f89 */ /* 0x000e6200000e0000 */
[CC--:B--2---:R-:W-:Y:S02]  /*120e0*/  IADD3 R10, P1, R4.reuse, R248.reuse, RZ ;  /* 0x000000f8040a7210 */ /* 0x0c4fe40007f3e0ff */
[----:B---3--:R-:W-:Y:S04]  /*120f0*/  IADD3 R2, P0, R4, R249, RZ ;  /* 0x000000f904027210 */ /* 0x008fe80007f1e0ff */
[C---:B----4-:R-:W-:Y:S01]  /*12100*/  IADD3.X R3, R5.reuse, R247, RZ, P0, !PT ;  /* 0x000000f705037210 */ /* 0x050fe200007fe4ff */
[--C-:B------:R-:W-:Y:S01]  /*12110*/  IMAD.X R11, R5, 0x1, R246.reuse, P1 ;  /* 0x00000001050b7824 */ /* 0x100fe200008e06f6 */
[CC--:B------:R-:W-:Y:S02]  /*12120*/  IADD3 R8, P0, R6.reuse, R249.reuse, RZ ;  /* 0x000000f906087210 */ /* 0x0c0fe40007f1e0ff */
[-C--:B------:R-:W-:Y:S01]  /*12130*/  IADD3 R6, P2, R6, R248.reuse, RZ ;  /* 0x000000f806067210 */ /* 0x080fe20007f5e0ff */
[----:B------:R2:W-:Y:S01]  /*12140*/  LDGSTS.E.BYPASS.LTC128B.128 [R252+0x3100], [R2.64], !P6 ;  /* 0x0310000002fc7fae */ /* 0x0005e2000f101d54 */
[C---:B------:R-:W-:Y:S01]  /*12150*/  IADD3 R4, P1, R7.reuse, R249, RZ ;  /* 0x000000f907047210 */ /* 0x040fe20007f3e0ff */
[----:B-----5:R-:W-:Y:S02]  /*12160*/  IMAD.X R9, R12, 0x1, R247, P0 ;  /* 0x000000010c097824 */ /* 0x020fe400000e06f7 */
[----:B------:R3:W-:Y:S01]  /*12170*/  LDGSTS.E.BYPASS.LTC128B.128 [R252+0x4900], [R10.64], !P5 ;  /* 0x049000000afc7fae */ /* 0x0007e2000e901d54 */
[----:B-1----:R-:W-:Y:S03]  /*12180*/  IADD3.X R5, R0, R247, RZ, P1, !PT ;  /* 0x000000f700057210 */ /* 0x002fe60000ffe4ff */
[----:B------:R3:W-:Y:S01]  /*12190*/  LDGSTS.E.BYPASS.LTC128B.128 [R252+0x3900], [R8.64], !P6 ;  /* 0x0390000008fc7fae */ /* 0x0007e2000f101d54 */
[----:B--2---:R-:W-:Y:S01]  /*121a0*/  IADD3 R2, P0, R7, R248, RZ ;  /* 0x000000f807027210 */ /* 0x004fe20007f1e0ff */
[--C-:B------:R-:W-:Y:S04]  /*121b0*/  IMAD.X R7, R12, 0x1, R246.reuse, P2 ;  /* 0x000000010c077824 */ /* 0x100fe800010e06f6 */
[----:B------:R-:W-:Y:S01]  /*121c0*/  IMAD.X R3, R0, 0x1, R246, P0 ;  /* 0x0000000100037824 */ /* 0x000fe200000e06f6 */
[----:B------:R3:W-:Y:S04]  /*121d0*/  LDGSTS.E.BYPASS.LTC128B.128 [R252+0x5100], [R6.64], !P5 ;  /* 0x0510000006fc7fae */ /* 0x0007e8000e901d54 */
[----:B------:R3:W-:Y:S04]  /*121e0*/  LDGSTS.E.BYPASS.LTC128B.128 [R252+0x4100], [R4.64], !P6 ;  /* 0x0410000004fc7fae */ /* 0x0007e8000f101d54 */
[----:B------:R3:W-:Y:S02]  /*121f0*/  LDGSTS.E.BYPASS.LTC128B.128 [R252+0x5900], [R2.64], !P5 ;  /* 0x0590000002fc7fae */ /* 0x0007e4000e901d54 */
.L_x_638:
[----:B--234-:R-:W2:Y:S01]  /*12200*/  LDL R3, [R1+0x30] ;  /* 0x0000300001037983 */ /* 0x01cea20000100800 */
[----:B------:R-:W-:Y:S01]  /*12210*/  UISETP.NE.AND UP1, UPT, UR13, URZ, UPT ;  /* 0x0000003f0d00728c */ /* 0x000fe2000bf25270 */
[----:B------:R-:W-:Y:S01]  /*12220*/  IMAD.U32 R6, RZ, RZ, UR9 ;  /* 0x00000009ff067e24 */ /* 0x000fe2000f8e00ff */
[----:B------:R-:W-:Y:S01]  /*12230*/  UIMAD UR28, UR24, -0x30, URZ ;  /* 0xffffffd0181c78a4 */ /* 0x000fe2000f8e023f */
[----:B------:R-:W3:Y:S01]  /*12240*/  LDL R2, [R1+0x1c] ;  /* 0x00001c0001027983 */ /* 0x000ee20000100800 */
[----:B------:R-:W-:Y:S02]  /*12250*/  UISETP.NE.AND UP0, UPT, UR12, URZ, UPT ;  /* 0x0000003f0c00728c */ /* 0x000fe4000bf05270 */
[----:B------:R-:W-:Y:S01]  /*12260*/  PLOP3.LUT P1, PT, PT, PT, UP1, 0x80, 0x0 ;  /* 0x000000000000781c */ /* 0x000fe20003f2f018 */
[----:B------:R-:W0:Y:S01]  /*12270*/  LDGDEPBAR ;  /* 0x00000000000079af */ /* 0x000e220000000000 */
[----:B------:R-:W-:Y:S02]  /*12280*/  PLOP3.LUT P0, PT, PT, PT, UP1, 0x80, 0x0 ;  /* 0x000000000000781c */ /* 0x000fe40003f0f018 */
[C---:B---3--:R-:W-:Y:S09]  /*12290*/  IADD3 R7, -R2.reuse, UR28, RZ ;  /* 0x0000001c02077c10 */ /* 0x048ff2000fffe1ff */
[----:B--2---:R-:W-:Y:S04]  /*122a0*/  @P1 IMAD.HI.U32 R0, R3, c[0x0][0x2c8], RZ ;  /* 0x0000b20003001a27 */ /* 0x004fe800078e00ff */
[----:B------:R-:W-:Y:S01]  /*122b0*/  IMAD.MOV.U32 R4, RZ, RZ, R3 ;  /* 0x000000ffff047224 */ /* 0x000fe200078e0003 */
[----:B------:R-:W-:Y:S01]  /*122c0*/  @P0 SHF.R.U32.HI R4, RZ, c[0x0][0x2cc], R0 ;  /* 0x0000b300ff040a19 */ /* 0x000fe20000011600 */
[----:B------:R-:W-:Y:S01]  /*122d0*/  IMAD.U32 R0, RZ, RZ, UR28 ;  /* 0x0000001cff007e24 */ /* 0x000fe2000f8e00ff */
[----:B------:R-:W-:Y:S03]  /*122e0*/  PLOP3.LUT P0, PT, PT, PT, UP0, 0x40, 0x0 ;  /* 0x000000000000781c */ /* 0x000fe60003f0e808 */
[----:B------:R-:W2:Y:S01]  /*122f0*/  SHFL.IDX PT, R3, R4, RZ, 0x1c1f ;  /* 0x001c1fff04037589 */ /* 0x000ea200000e0000 */
[----:B------:R-:W-:Y:S04]  /*12300*/  IADD3 R0, -R2, 0x1, R0 ;  /* 0x0000000102007810 */ /* 0x000fe80007ffe100 */
[----:B------:R-:W-:Y:S04]  /*12310*/  IADD3 R6, R0, -c[0x0][0x168], R6 ;  /* 0x80005a0000067a10 */ /* 0x000fe80007ffe006 */
        /* <DEDUP_REMOVED lines=20> */
.L_x_641:
[----:B------:R-:W-:Y:S04]  /*12460*/  MOV R8, c[0x0][0x32c] ;  /* 0x0000cb0000087a02 */ /* 0x000fe80000000f00 */
[----:B------:R-:W-:Y:S11]  /*12470*/  ISETP.NE.AND P0, PT, R8, 0x1, PT ;  /* 0x000000010800780c */ /* 0x000ff60003f05270 */
[----:B------:R-:W-:Y:S02]  /*12480*/  @!UPT UIADD3 URZ, URZ, URZ, URZ ;  /* 0x0000003f3f3ff290 */ /* 0x000fe4000fffe03f */
[----:B------:R-:W-:Y:S05]  /*12490*/  @P0 IMAD.HI.U32 R8, R3, c[0x0][0x330], RZ ;  /* 0x0000cc0003080a27 */ /* 0x000fea00078e00ff */
[----:B------:R-:W-:Y:S02]  /*124a0*/  @P0 SHF.R.U32.HI R3, RZ, c[0x0][0x334], R8 ;  /* 0x0000cd00ff030a19 */ /* 0x000fe40000011608 */
.L_x_642:
[----:B------:R-:W-:Y:S05]  /*124b0*/  BSYNC B0 ;  /* 0x0000000000007941 */ /* 0x000fea0003800000 */
.L_x_640:
[----:B------:R-:W-:Y:S05]  /*124c0*/  IMAD R3, R3, c[0x0][0x32c], R7 ;  /* 0x0000cb0003037a24 */ /* 0x000fea00078e0207 */
[----:B------:R-:W-:Y:S02]  /*124d0*/  IADD3 R8, R3, c[0x0][0x32c], RZ ;  /* 0x0000cb0003087a10 */ /* 0x000fe40007ffe0ff */
[----:B------:R-:W-:Y:S02]  /*124e0*/  IMNMX R0, R0, R3, !PT ;  /* 0x0000000300007217 */ /* 0x000fe40007800200 */
[----:B------:R-:W-:Y:S02]  /*124f0*/  IMNMX R2, R2, R8, PT ;  /* 0x0000000802027217 */ /* 0x000fe40003800200 */
.L_x_639:
[----:B------:R-:W-:Y:S01]  /*12500*/  UISETP.GE.AND UP2, UPT, UR28, 0x1, UPT ;  /* 0x000000011c00788c */ /* 0x000fe2000bf46270 */
[----:B------:R-:W2:Y:S01]  /*12510*/  SHFL.IDX PT, R3, R4, 0x1, 0x1c1f ;  /* 0x003c1f0004037f89 */ /* 0x000ea200000e0000 */
        /* <DEDUP_REMOVED lines=43> */
[----:B-1----:R-:W-:Y:S02]  /*127d0*/  FSEL R201, R25, -INF , !P0 ;  /* 0xff80000019c97808 */ /* 0x002fe40004000000 */
        /* <DEDUP_REMOVED lines=20> */
[--C-:B--2---:R-:W-:Y:S01]  /*12920*/  IMAD.IADD R0, R6, 0x1, R3.reuse ;  /* 0x0000000106007824 */ /* 0x104fe200078e0203 */
        /* <DEDUP_REMOVED lines=21> */
.L_x_645:
[----:B------:R-:W-:Y:S04]  /*12a80*/  MOV R8, 0x1 ;  /* 0x0000000100087802 */ /* 0x000fe80000000f00 */
[----:B------:R-:W-:Y:S11]  /*12a90*/  ISETP.NE.AND P0, PT, R8, c[0x0][0x32c], PT ;  /* 0x0000cb0008007a0c */ /* 0x000ff60003f05270 */
[----:B------:R-:W-:Y:S02]  /*12aa0*/  @!UPT UIADD3 URZ, URZ, URZ, URZ ;  /* 0x0000003f3f3ff290 */ /* 0x000fe4000fffe03f */
[----:B------:R-:W-:Y:S05]  /*12ab0*/  @P0 IMAD.HI.U32 R8, R3, c[0x0][0x330], RZ ;  /* 0x0000cc0003080a27 */ /* 0x000fea00078e00ff */
[----:B------:R-:W-:Y:S02]  /*12ac0*/  @P0 SHF.R.U32.HI R3, RZ, c[0x0][0x334], R8 ;  /* 0x0000cd00ff030a19 */ /* 0x000fe40000011608 */
.L_x_646:
[----:B------:R-:W-:Y:S05]  /*12ad0*/  BSYNC B0 ;  /* 0x0000000000007941 */ /* 0x000fea0003800000 */
.L_x_644:
[----:B------:R-:W-:Y:S05]  /*12ae0*/  IMAD R3, R3, c[0x0][0x32c], R7 ;  /* 0x0000cb0003037a24 */ /* 0x000fea00078e0207 */
[----:B------:R-:W-:Y:S02]  /*12af0*/  IADD3 R8, R3, c[0x0][0x32c], RZ ;  /* 0x0000cb0003087a10 */ /* 0x000fe40007ffe0ff */
[----:B------:R-:W-:Y:S02]  /*12b00*/  IMNMX R0, R0, R3, !PT ;  /* 0x0000000300007217 */ /* 0x000fe40007800200 */
[----:B------:R-:W-:Y:S02]  /*12b10*/  IMNMX R2, R2, R8, PT ;  /* 0x0000000802027217 */ /* 0x000fe40003800200 */
.L_x_643:
        /* <DEDUP_REMOVED lines=86> */
.L_x_649:
[----:B------:R-:W-:Y:S04]  /*13080*/  MOV R8, c[0x0][0x32c] ;  /* 0x0000cb0000087a02 */ /* 0x000fe80000000f00 */
[----:B------:R-:W-:Y:S11]  /*13090*/  ISETP.NE.AND P0, PT, R8, 0x1, PT ;  /* 0x000000010800780c */ /* 0x000ff60003f05270 */
[----:B------:R-:W-:Y:S02]  /*130a0*/  @!UPT UIADD3 URZ, URZ, URZ, URZ ;  /* 0x0000003f3f3ff290 */ /* 0x000fe4000fffe03f */
[----:B------:R-:W-:Y:S05]  /*130b0*/  @P0 IMAD.HI.U32 R8, R3, c[0x0][0x330], RZ ;  /* 0x0000cc0003080a27 */ /* 0x000fea00078e00ff */
[----:B------:R-:W-:Y:S02]  /*130c0*/  @P0 SHF.R.U32.HI R3, RZ, c[0x0][0x334], R8 ;  /* 0x0000cd00ff030a19 */ /* 0x000fe40000011608 */
.L_x_650:
[----:B------:R-:W-:Y:S05]  /*130d0*/  BSYNC B0 ;  /* 0x0000000000007941 */ /* 0x000fea0003800000 */
.L_x_648:
[----:B------:R-:W-:Y:S05]  /*130e0*/  IMAD R3, R3, c[0x0][0x32c], R7 ;  /* 0x0000cb0003037a24 */ /* 0x000fea00078e0207 */
[----:B------:R-:W-:Y:S02]  /*130f0*/  IADD3 R8, R3, c[0x0][0x32c], RZ ;  /* 0x0000cb0003087a10 */ /* 0x000fe40007ffe0ff */
[----:B------:R-:W-:Y:S02]  /*13100*/  IMNMX R0, R0, R3, !PT ;  /* 0x0000000300007217 */ /* 0x000fe40007800200 */
[----:B------:R-:W-:Y:S02]  /*13110*/  IMNMX R2, R2, R8, PT ;  /* 0x0000000802027217 */ /* 0x000fe40003800200 */
.L_x_647:
        /* <DEDUP_REMOVED lines=86> */
.L_x_653:
[----:B------:R-:W-:Y:S04]  /*13680*/  MOV R4, c[0x0][0x32c] ;  /* 0x0000cb0000047a02 */ /* 0x000fe80000000f00 */
[----:B------:R-:W-:Y:S11]  /*13690*/  ISETP.NE.AND P0, PT, R4, 0x1, PT ;  /* 0x000000010400780c */ /* 0x000ff60003f05270 */
[----:B------:R-:W-:Y:S02]  /*136a0*/  @!UPT UIADD3 URZ, URZ, URZ, URZ ;  /* 0x0000003f3f3ff290 */ /* 0x000fe4000fffe03f */
[----:B------:R-:W-:Y:S05]  /*136b0*/  @P0 IMAD.HI.U32 R4, R3, c[0x0][0x330], RZ ;  /* 0x0000cc0003040a27 */ /* 0x000fea00078e00ff */
[----:B------:R-:W-:Y:S02]  /*136c0*/  @P0 SHF.R.U32.HI R3, RZ, c[0x0][0x334], R4 ;  /* 0x0000cd00ff030a19 */ /* 0x000fe40000011604 */
.L_x_654:
[----:B------:R-:W-:Y:S05]  /*136d0*/  BSYNC B0 ;  /* 0x0000000000007941 */ /* 0x000fea0003800000 */
.L_x_652:
[----:B------:R-:W-:Y:S05]  /*136e0*/  IMAD R7, R3, c[0x0][0x32c], R7 ;  /* 0x0000cb0003077a24 */ /* 0x000fea00078e0207 */
[----:B------:R-:W-:Y:S02]  /*136f0*/  IADD3 R3, R7, c[0x0][0x32c], RZ ;  /* 0x0000cb0007037a10 */ /* 0x000fe40007ffe0ff */
[----:B------:R-:W-:Y:S02]  /*13700*/  IMNMX R0, R0, R7, !PT ;  /* 0x0000000700007217 */ /* 0x000fe40007800200 */
[----:B------:R-:W-:Y:S02]  /*13710*/  IMNMX R2, R2, R3, PT ;  /* 0x0000000302027217 */ /* 0x000fe40003800200 */
.L_x_651:
        /* <DEDUP_REMOVED lines=22> */
[----:B------:R-:W-:Y:S01]  /*13880*/  PLOP3.LUT P0, PT, PT, PT, UP4, 0x40, 0x0 ;  /* 0x000000000000781c */ /* 0x000fe20003f0e848 */
[----:B------:R-:W-:Y:S01]  /*13890*/  UISETP.NE.AND UP4, UPT, UR28, URZ, UPT ;  /* 0x0000003f1c00728c */ /* 0x000fe2000bf85270 */
[----:B------:R-:W-:Y:S02]  /*138a0*/  FMNMX.FTZ R137, R201, R137, !PT ;  /* 0x00000089c9897209 */ /* 0x000fe40007810000 */
[----:B------:R-:W-:Y:S02]  /*138b0*/  FMNMX.FTZ R3, R199, R3, !PT ;  /* 0x00000003c7037209 */ /* 0x000fe40007810000 */
[----:B------:R-:W-:Y:S02]  /*138c0*/  FMNMX.FTZ R137, R204, R137, !PT ;  /* 0x00000089cc897209 */ /* 0x000fe40007810000 */
[----:B------:R-:W-:Y:S02]  /*138d0*/  ISETP.GT.AND P0, PT, R0, RZ, P0 ;  /* 0x000000ff0000720c */ /* 0x000fe40000704270 */
[----:B------:R-:W-:Y:S01]  /*138e0*/  PLOP3.LUT P2, PT, PT, PT, UP3, 0x40, 0x0 ;  /* 0x000000000000781c */ /* 0x000fe20003f4e838 */
[----:B------:R-:W-:Y:S01]  /*138f0*/  UISETP.NE.AND UP3, UPT, UR27, URZ, UPT ;  /* 0x0000003f1b00728c */ /* 0x000fe2000bf65270 */
[----:B------:R-:W-:Y:S02]  /*13900*/  ISETP.LT.OR P0, PT, R2, 0x1, P0 ;  /* 0x000000010200780c */ /* 0x000fe40000701670 */
[----:B------:R-:W-:Y:S02]  /*13910*/  FMNMX.FTZ R137, R223, R137, !PT ;  /* 0x00000089df897209 */ /* 0x000fe40007810000 */
[----:B------:R-:W-:Y:S02]  /*13920*/  FMNMX.FTZ R3, R203, R3, !PT ;  /* 0x00000003cb037209 */ /* 0x000fe40007810000 */
[----:B------:R-:W-:Y:S02]  /*13930*/  ISETP.GT.AND P2, PT, R0, 0x1, P2 ;  /* 0x000000010000780c */ /* 0x000fe40001744270 */
[----:B------:R-:W-:Y:S02]  /*13940*/  FSEL R5, R245, -INF , !P0 ;  /* 0xff800000f5057808 */ /* 0x000fe40004000000 */
[----:B------:R-:W-:Y:S02]  /*13950*/  MOV R245, R33 ;  /* 0x0000002100f57202 */ /* 0x000fe40000000f00 */
[----:B------:R-:W-:Y:S02]  /*13960*/  FMNMX.FTZ R137, R246, R137, !PT ;  /* 0x00000089f6897209 */ /* 0x000fe40007810000 */
[----:B------:R-:W-:Y:S02]  /*13970*/  ISETP.LT.OR P2, PT, R2, 0x2, P2 ;  /* 0x000000020200780c */ /* 0x000fe40001741670 */
[----:B------:R-:W-:Y:S02]  /*13980*/  FMNMX.FTZ R3, R207, R3, !PT ;  /* 0x00000003cf037209 */ /* 0x000fe40007810000 */
[----:B------:R-:W-:Y:S02]  /*13990*/  FSEL R7, R244, -INF , !P2 ;  /* 0xff800000f4077808 */ /* 0x000fe40005000000 */
[----:B------:R-:W-:Y:S02]  /*139a0*/  MOV R244, R32 ;  /* 0x0000002000f47202 */ /* 0x000fe40000000f00 */
[----:B------:R-:W-:Y:S02]  /*139b0*/  FMNMX.FTZ R137, R245, R137, !PT ;  /* 0x00000089f5897209 */ /* 0x000fe40007810000 */
[----:B------:R-:W-:Y:S02]  /*139c0*/  FMNMX.FTZ R3, R218, R3, !PT ;  /* 0x00000003da037209 */ /* 0x000fe40007810000 */
[----:B------:R-:W-:Y:S02]  /*139d0*/  FMNMX.FTZ R137, R244, R137, !PT ;  /* 0x00000089f4897209 */ /* 0x000fe40007810000 */
[----:B------:R-:W-:Y:S02]  /*139e0*/  FMNMX.FTZ R3, R222, R3, !PT ;  /* 0x00000003de037209 */ /* 0x000fe40007810000 */
[----:B------:R-:W-:Y:S01]  /*139f0*/  PLOP3.LUT P1, PT, PT, PT, UP2, 0x40, 0x0 ;  /* 0x000000000000781c */ /* 0x000fe20003f2e828 */
[----:B------:R-:W1:Y:S01]  /*13a00*/  SHFL.BFLY PT, R6, R137, 0x2, 0x1f ;  /* 0x0c401f0089067f89 */ /* 0x000e6200000e0000 */
[----:B------:R-:W-:Y:S01]  /*13a10*/  FMNMX.FTZ R3, R250, R3, !PT ;  /* 0x00000003fa037209 */ /* 0x000fe20007810000 */
[----:B------:R-:W-:Y:S01]  /*13a20*/  UISETP.NE.AND UP2, UPT, UR26, URZ, UPT ;  /* 0x0000003f1a00728c */ /* 0x000fe2000bf45270 */
[----:B------:R-:W-:Y:S01]  /*13a30*/  PLOP3.LUT P0, PT, PT, PT, UP1, 0x40, 0x0 ;  /* 0x000000000000781c */ /* 0x000fe20003f0e818 */
[----:B------:R-:W-:Y:S01]  /*13a40*/  UISETP.NE.AND UP1, UPT, UR25, URZ, UPT ;  /* 0x0000003f1900728c */ /* 0x000fe2000bf25270 */
[----:B------:R-:W-:Y:S02]  /*13a50*/  FMNMX.FTZ R3, R51, R3, !PT ;  /* 0x0000000333037209 */ /* 0x000fe40007810000 */
[C---:B------:R-:W-:Y:S02]  /*13a60*/  ISETP.GT.AND P1, PT, R0.reuse, 0x8, P1 ;  /* 0x000000080000780c */ /* 0x040fe40000f24270 */
[----:B------:R-:W-:Y:S01]  /*13a70*/  ISETP.GT.AND P0, PT, R0, 0x9, P0 ;  /* 0x000000090000780c */ /* 0x000fe20000704270 */
[----:B------:R-:W2:Y:S01]  /*13a80*/  SHFL.BFLY PT, R20, R3, 0x2, 0x1f ;  /* 0x0c401f0003147f89 */ /* 0x000ea200000e0000 */
[C---:B------:R-:W-:Y:S02]  /*13a90*/  ISETP.LT.OR P1, PT, R2.reuse, 0x9, P1 ;  /* 0x000000090200780c */ /* 0x040fe40000f21670 */
[----:B------:R-:W-:Y:S02]  /*13aa0*/  ISETP.LT.OR P0, PT, R2, 0xa, P0 ;  /* 0x0000000a0200780c */ /* 0x000fe40000701670 */
[----:B------:R-:W-:Y:S02]  /*13ab0*/  FSEL R24, R215, -INF , !P1 ;  /* 0xff800000d7187808 */ /* 0x000fe40004800000 */
[----:B------:R-:W-:Y:S02]  /*13ac0*/  FSEL R25, R214, -INF , !P0 ;  /* 0xff800000d6197808 */ /* 0x000fe40004000000 */
[----:B------:R-:W-:Y:S02]  /*13ad0*/  PLOP3.LUT P1, PT, PT, PT, UP6, 0x40, 0x0 ;  /* 0x000000000000781c */ /* 0x000fe40003f2e868 */
[----:B------:R-:W-:Y:S02]  /*13ae0*/  PLOP3.LUT P0, PT, PT, PT, UP5, 0x40, 0x0 ;  /* 0x000000000000781c */ /* 0x000fe40003f0e858 */
[C---:B------:R-:W-:Y:S02]  /*13af0*/  ISETP.GT.AND P1, PT, R0.reuse, 0x11, P1 ;  /* 0x000000110000780c */ /* 0x040fe40000f24270 */
[----:B------:R-:W-:Y:S02]  /*13b00*/  ISETP.GT.AND P0, PT, R0, 0x18, P0 ;  /* 0x000000180000780c */ /* 0x000fe40000704270 */
[----:B------:R-:W-:Y:S02]  /*13b10*/  FMNMX.FTZ R4, R8, R138, !PT ;  /* 0x0000008a08047209 */ /* 0x000fe40007810000 */
[C---:B------:R-:W-:Y:S02]  /*13b20*/  ISETP.LT.OR P1, PT, R2.reuse, 0x12, P1 ;  /* 0x000000120200780c */ /* 0x040fe40000f21670 */
[----:B------:R-:W-:Y:S02]  /*13b30*/  ISETP.LT.OR P0, PT, R2, 0x19, P0 ;  /* 0x000000190200780c */ /* 0x000fe40000701670 */
[----:B------:R-:W-:Y:S01]  /*13b40*/  PLOP3.LUT P2, PT, PT, PT, UP0, 0x40, 0x0 ;  /* 0x000000000000781c */ /* 0x000fe20003f4e808 */
[----:B------:R-:W-:Y:S01]  /*13b50*/  UISETP.NE.AND UP0, UPT, UR5, URZ, UPT ;  /* 0x0000003f0500728c */ /* 0x000fe2000bf05270 */
[----:B-1----:R-:W-:Y:S02]  /*13b60*/  FMNMX.FTZ R137, R137, R6, !PT ;  /* 0x0000000689897209 */ /* 0x002fe40007810000 */
[----:B--2---:R-:W-:Y:S02]  /*13b70*/  FMNMX.FTZ R3, R3, R20, !PT ;  /* 0x0000001403037209 */ /* 0x004fe40007810000 */
[----:B------:R-:W-:Y:S01]  /*13b80*/  FMNMX.FTZ R4, R12, R4, !PT ;  /* 0x000000040c047209 */ /* 0x000fe20007810000 */
[----:B------:R-:W1:Y:S01]  /*13b90*/  SHFL.BFLY PT, R6, R137, 0x1, 0x1f ;  /* 0x0c201f0089067f89 */ /* 0x000e6200000e0000 */
[----:B------:R-:W-:Y:S02]  /*13ba0*/  FSEL R202, R220, -INF , !P1 ;  /* 0xff800000dcca7808 */ /* 0x000fe40004800000 */
[----:B------:R-:W-:Y:S02]  /*13bb0*/  FSEL R206, R213, -INF , !P0 ;  /* 0xff800000d5ce7808 */ /* 0x000fe40004000000 */
[----:B------:R-:W-:Y:S02]  /*13bc0*/  ISETP.GT.AND P2, PT, R0, 0x10, P2 ;  /* 0x000000100000780c */ /* 0x000fe40001744270 */
[----:B------:R-:W-:Y:S01]  /*13bd0*/  PLOP3.LUT P1, PT, PT, PT, UP4, 0x40, 0x0 ;  /* 0x000000000000781c */ /* 0x000fe20003f2e848 */
[----:B------:R-:W2:Y:S01]  /*13be0*/  SHFL.BFLY PT, R136, R3, 0x1, 0x1f ;  /* 0x0c201f0003887f89 */ /* 0x000ea200000e0000 */
[----:B------:R-:W-:Y:S02]  /*13bf0*/  PLOP3.LUT P0, PT, PT, PT, UP3, 0x40, 0x0 ;  /* 0x000000000000781c */ /* 0x000fe40003f0e838 */
[----:B------:R-:W-:Y:S02]  /*13c00*/  FMNMX.FTZ R4, R11, R4, !PT ;  /* 0x000000040b047209 */ /* 0x000fe40007810000 */
[----:B------:R-:W-:Y:S02]  /*13c10*/  ISETP.LT.OR P2, PT, R2, 0x11, P2 ;  /* 0x000000110200780c */ /* 0x000fe40001741670 */
[C---:B------:R-:W-:Y:S02]  /*13c20*/  ISETP.GT.AND P1, PT, R0.reuse, 0x19, P1 ;  /* 0x000000190000780c */ /* 0x040fe40000f24270 */
[----:B------:R-:W-:Y:S02]  /*13c30*/  ISETP.GT.AND P0, PT, R0, 0x20, P0 ;  /* 0x000000200000780c */ /* 0x000fe40000704270 */
[----:B------:R-:W-:Y:S02]  /*13c40*/  FMNMX.FTZ R4, R14, R4, !PT ;  /* 0x000000040e047209 */ /* 0x000fe40007810000 */
[----:B------:R-:W-:Y:S02]  /*13c50*/  FSEL R200, R221, -INF , !P2 ;  /* 0xff800000ddc87808 */ /* 0x000fe40005000000 */
[C---:B------:R-:W-:Y:S02]  /*13c60*/  ISETP.LT.OR P1, PT, R2.reuse, 0x1a, P1 ;  /* 0x0000001a0200780c */ /* 0x040fe40000f21670 */
[----:B-1----:R-:W-:Y:S02]  /*13c70*/  FMNMX.FTZ R137, R137, R6, !PT ;  /* 0x0000000689897209 */ /* 0x002fe40007810000 */
[----:B------:R-:W-:Y:S02]  /*13c80*/  FMNMX.FTZ R6, R5, R139, !PT ;  /* 0x0000008b05067209 */ /* 0x000fe40007810000 */
[----:B------:R-:W-:Y:S01]  /*13c90*/  ISETP.LT.OR P0, PT, R2, 0x21, P0 ;  /* 0x000000210200780c */ /* 0x000fe20000701670 */
[----:B------:R-:W-:Y:S01]  /*13ca0*/  FMUL.FTZ R141, R137, c[0x0][0x2d0] ;  /* 0x0000b400898d7a20 */ /* 0x000fe20000410000 */
[----:B------:R-:W-:Y:S02]  /*13cb0*/  FMNMX.FTZ R6, R7, R6, !PT ;  /* 0x0000000607067209 */ /* 0x000fe40007810000 */
[----:B--2---:R-:W-:Y:S02]  /*13cc0*/  FMNMX.FTZ R136, R3, R136, !PT ;  /* 0x0000008803887209 */ /* 0x004fe40007810000 */
[----:B------:R-:W-:Y:S02]  /*13cd0*/  FMNMX.FTZ R3, R24, R6, !PT ;  /* 0x0000000618037209 */ /* 0x000fe40007810000 */
[----:B------:R-:W-:Y:S01]  /*13ce0*/  FMNMX.FTZ R4, R205, R4, !PT ;  /* 0x00000004cd047209 */ /* 0x000fe20007810000 */
[----:B------:R-:W-:Y:S01]  /*13cf0*/  FMUL.FTZ R142, R136, c[0x0][0x2d0] ;  /* 0x0000b400888e7a20 */ /* 0x000fe20000410000 */
[----:B------:R-:W-:Y:S02]  /*13d00*/  FMNMX.FTZ R3, R25, R3, !PT ;  /* 0x0000000319037209 */ /* 0x000fe40007810000 */
[----:B------:R-:W-:Y:S02]  /*13d10*/  FSEL R209, R212, -INF , !P1 ;  /* 0xff800000d4d17808 */ /* 0x000fe40004800000 */
[----:B------:R-:W-:Y:S02]  /*13d20*/  FSEL R212, R42, -INF , !P0 ;  /* 0xff8000002ad47808 */ /* 0x000fe40004000000 */
[----:B------:R-:W-:Y:S02]  /*13d30*/  FMNMX.FTZ R3, R200, R3, !PT ;  /* 0x00000003c8037209 */ /* 0x000fe40007810000 */
[----:B------:R-:W-:Y:S02]  /*13d40*/  PLOP3.LUT P0, PT, PT, PT, UP1, 0x40, 0x0 ;  /* 0x000000000000781c */ /* 0x000fe40003f0e818 */
[----:B------:R-:W-:Y:S02]  /*13d50*/  FMNMX.FTZ R4, R208, R4, !PT ;  /* 0x00000004d0047209 */ /* 0x000fe40007810000 */
[----:B------:R-:W-:Y:S02]  /*13d60*/  ISETP.GT.AND P0, PT, R0, 0x28, P0 ;  /* 0x000000280000780c */ /* 0x000fe40000704270 */
[----:B------:R-:W-:Y:S02]  /*13d70*/  FMNMX.FTZ R3, R202, R3, !PT ;  /* 0x00000003ca037209 */ /* 0x000fe40007810000 */
[----:B------:R-:W-:Y:S02]  /*13d80*/  PLOP3.LUT P1, PT, PT, PT, UP2, 0x40, 0x0 ;  /* 0x000000000000781c */ /* 0x000fe40003f2e828 */
[----:B------:R-:W-:Y:S02]  /*13d90*/  ISETP.LT.OR P0, PT, R2, 0x29, P0 ;  /* 0x000000290200780c */ /* 0x000fe40000701670 */
[----:B------:R-:W-:Y:S02]  /*13da0*/  FMNMX.FTZ R4, R210, R4, !PT ;  /* 0x00000004d2047209 */ /* 0x000fe40007810000 */
        /* <DEDUP_REMOVED lines=8> */
[----:B------:R-:W-:Y:S01]  /*13e30*/  FMNMX.FTZ R4, R247, R4, !PT ;  /* 0x00000004f7047209 */ /* 0x000fe20007810000 */
[----:B------:R-:W-:Y:S01]  /*13e40*/  UIADD3 UR24, UR24, -0x1, URZ ;  /* 0xffffffff18187890 */ /* 0x000fe2000fffe03f */
[----:B------:R-:W-:Y:S02]  /*13e50*/  FSEL R214, R43, -INF , !P1 ;  /* 0xff8000002bd67808 */ /* 0x000fe40004800000 */
[----:B------:R-:W-:Y:S02]  /*13e60*/  ISETP.GT.AND P0, PT, R0, 0x29, P0 ;  /* 0x000000290000780c */ /* 0x000fe40000704270 */
[----:B------:R-:W-:Y:S02]  /*13e70*/  FMNMX.FTZ R0, R212, R3, !PT ;  /* 0x00000003d4007209 */ /* 0x000fe40007810000 */
[----:B------:R-:W-:Y:S02]  /*13e80*/  FMNMX.FTZ R4, R248, R4, !PT ;  /* 0x00000004f8047209 */ /* 0x000fe40007810000 */
[----:B------:R-:W-:Y:S02]  /*13e90*/  ISETP.LT.OR P0, PT, R2, 0x2a, P0 ;  /* 0x0000002a0200780c */ /* 0x000fe40000701670 */
[----:B------:R-:W-:Y:S02]  /*13ea0*/  FMNMX.FTZ R0, R214, R0, !PT ;  /* 0x00000000d6007209 */ /* 0x000fe40007810000 */
[----:B------:R-:W-:Y:S02]  /*13eb0*/  FSEL R140, R47, -INF , !P0 ;  /* 0xff8000002f8c7808 */ /* 0x000fe40004000000 */
[----:B------:R-:W-:Y:S02]  /*13ec0*/  FMNMX.FTZ R4, R249, R4, !PT ;  /* 0x00000004f9047209 */ /* 0x000fe40007810000 */
[----:B------:R-:W-:Y:S02]  /*13ed0*/  FMNMX.FTZ R0, R213, R0, !PT ;  /* 0x00000000d5007209 */ /* 0x000fe40007810000 */
[----:B------:R-:W-:Y:S02]  /*13ee0*/  FMNMX.FTZ R4, R251, R4, !PT ;  /* 0x00000004fb047209 */ /* 0x000fe40007810000 */
[----:B------:R-:W-:Y:S02]  /*13ef0*/  FMNMX.FTZ R0, R140, R0, !PT ;  /* 0x000000008c007209 */ /* 0x000fe40007810000 */
[----:B------:R-:W-:Y:S01]  /*13f00*/  FSETP.NEU.FTZ.AND P2, PT, R137, -INF , PT ;  /* 0xff8000008900780b */ /* 0x000fe20003f5d000 */
[----:B------:R-:W1:Y:S01]  /*13f10*/  SHFL.BFLY PT, R20, R4, 0x2, 0x1f ;  /* 0x0c401f0004147f89 */ /* 0x000e6200000e0000 */
[----:B------:R-:W-:Y:S02]  /*13f20*/  FSETP.NEU.FTZ.AND P1, PT, R136, -INF , PT ;  /* 0xff8000008800780b */ /* 0x000fe40003f3d000 */
[----:B------:R-:W-:Y:S02]  /*13f30*/  FSEL R141, R141, RZ, P2 ;  /* 0x000000ff8d8d7208 */ /* 0x000fe40001000000 */
[----:B------:R-:W-:Y:S03]  /*13f40*/  FSEL R142, R142, RZ, P1 ;  /* 0x000000ff8e8e7208 */ /* 0x000fe60000800000 */
[----:B------:R-:W2:Y:S01]  /*13f50*/  SHFL.BFLY PT, R2, R0, 0x2, 0x1f ;  /* 0x0c401f0000027f89 */ /* 0x000ea200000e0000 */
[--C-:B------:R-:W-:Y:S02]  /*13f60*/  FFMA.FTZ R16, R16, c[0x0][0x2d0], -R141.reuse ;  /* 0x0000b40010107a23 */ /* 0x100fe4000001088d */
[--C-:B------:R-:W-:Y:S02]  /*13f70*/  FFMA.FTZ R17, R17, c[0x0][0x2d0], -R141.reuse ;  /* 0x0000b40011117a23 */ /* 0x100fe4000001088d */
[----:B------:R-:W3:Y:S01]  /*13f80*/  MUFU.EX2 R22, R16 ;  /* 0x0000001000167308 */ /* 0x000ee20000000800 */
[--C-:B------:R-:W-:Y:S02]  /*13f90*/  FFMA.FTZ R15, R15, c[0x0][0x2d0], -R142.reuse ;  /* 0x0000b4000f0f7a23 */ /* 0x100fe4000001088e */
[--C-:B------:R-:W-:Y:S02]  /*13fa0*/  FFMA.FTZ R10, R10, c[0x0][0x2d0], -R141.reuse ;  /* 0x0000b4000a0a7a23 */ /* 0x100fe4000001088d */
[----:B------:R-:W-:Y:S02]  /*13fb0*/  FFMA.FTZ R19, R19, c[0x0][0x2d0], -R141 ;  /* 0x0000b40013137a23 */ /* 0x000fe4000001088d */
[--C-:B------:R-:W-:Y:S02]  /*13fc0*/  FFMA.FTZ R9, R9, c[0x0][0x2d0], -R142.reuse ;  /* 0x0000b40009097a23 */ /* 0x100fe4000001088e */
[--C-:B------:R-:W-:Y:S01]  /*13fd0*/  FFMA.FTZ R13, R13, c[0x0][0x2d0], -R142.reuse ;  /* 0x0000b4000d0d7a23 */ /* 0x100fe2000001088e */
[----:B------:R-:W4:Y:S01]  /*13fe0*/  MUFU.EX2 R21, R17 ;  /* 0x0000001100157308 */ /* 0x000f220000000800 */
[----:B-1----:R-:W-:Y:S01]  /*13ff0*/  FMNMX.FTZ R4, R4, R20, !PT ;  /* 0x0000001404047209 */ /* 0x002fe20007810000 */
[----:B------:R-:W-:Y:S04]  /*14000*/  FFMA.FTZ R18, R18, c[0x0][0x2d0], -R142 ;  /* 0x0000b40012127a23 */ /* 0x000fe8000001088e */
[----:B------:R-:W1:Y:S01]  /*14010*/  SHFL.BFLY PT, R135, R4, 0x1, 0x1f ;  /* 0x0c201f0004877f89 */ /* 0x000e6200000e0000 */
[----:B--2---:R-:W-:Y:S03]  /*14020*/  FMNMX.FTZ R3, R0, R2, !PT ;  /* 0x0000000200037209 */ /* 0x004fe60007810000 */
[----:B------:R-:W-:Y:S01]  /*14030*/  MUFU.EX2 R6, R15 ;  /* 0x0000000f00067308 */ /* 0x000fe20000000800 */
[----:B------:R-:W-:Y:S02]  /*14040*/  FSEL R0, R137, RZ, P2 ;  /* 0x000000ff89007208 */ /* 0x000fe40001000000 */
[----:B------:R-:W-:Y:S02]  /*14050*/  FSEL R2, R136, RZ, P1 ;  /* 0x000000ff88027208 */ /* 0x000fe40000800000 */
[----:B---3--:R-:W-:Y:S01]  /*14060*/  MOV R46, R22 ;  /* 0x00000016002e7202 */ /* 0x008fe20000000f00 */
[----:B------:R-:W-:Y:S02]  /*14070*/  FADD.FTZ R0, -R0, R132 ;  /* 0x0000008400007221 */ /* 0x000fe40000010100 */
[----:B------:R-:W-:Y:S02]  /*14080*/  FADD.FTZ R2, -R2, R134 ;  /* 0x0000008602027221 */ /* 0x000fe40000010100 */
[----:B------:R-:W-:Y:S01]  /*14090*/  FMUL.FTZ R0, R0, c[0x0][0x2d0] ;  /* 0x0000b40000007a20 */ /* 0x000fe20000410000 */
[----:B------:R-:W2:Y:S01]  /*140a0*/  MUFU.EX2 R49, R10 ;  /* 0x0000000a00317308 */ /* 0x000ea20000000800 */
[----:B------:R-:W-:Y:S01]  /*140b0*/  FMUL.FTZ R2, R2, c[0x0][0x2d0] ;  /* 0x0000b40002027a20 */ /* 0x000fe20000410000 */
[----:B----4-:R-:W-:Y:S02]  /*140c0*/  MOV R47, R21 ;  /* 0x00000015002f7202 */ /* 0x010fe40000000f00 */
[----:B------:R-:W-:Y:S01]  /*140d0*/  LDSM.16.MT88.4 R20, [R225+0x100] ;  /* 0x00010000e114783b */ /* 0x000fe20000004200 */
[----:B-1----:R-:W-:Y:S05]  /*140e0*/  FMNMX.FTZ R135, R4, R135, !PT ;  /* 0x0000008704877209 */ /* 0x002fea0007810000 */
[----:B------:R1:W3:Y:S01]  /*140f0*/  MUFU.EX2 R133, R0 ;  /* 0x0000000000857308 */ /* 0x0002e20000000800 */
[C---:B------:R-:W-:Y:S01]  /*14100*/  FSETP.NEU.FTZ.AND P0, PT, R135.reuse, -INF , PT ;  /* 0xff8000008700780b */ /* 0x040fe20003f1d000 */
[----:B------:R-:W4:Y:S01]  /*14110*/  SHFL.BFLY PT, R4, R3, 0x1, 0x1f ;  /* 0x0c201f0003047f89 */ /* 0x000f2200000e0000 */
[----:B------:R-:W-:Y:S07]  /*14120*/  FMUL.FTZ R143, R135, c[0x0][0x2d0] ;  /* 0x0000b400878f7a20 */ /* 0x000fee0000410000 */
[----:B------:R-:W5:Y:S01]  /*14130*/  MUFU.EX2 R132, R2 ;  /* 0x0000000200847308 */ /* 0x000f620000000800 */
[----:B------:R-:W-:Y:S02]  /*14140*/  FSEL R143, R143, RZ, P0 ;  /* 0x000000ff8f8f7208 */ /* 0x000fe40000000000 */
[----:B--2---:R-:W-:Y:S03]  /*14150*/  F2FP.BF16.PACK_AB R192, R46, R49 ;  /* 0x000000312ec0723e */ /* 0x004fe600000010ff */
[--C-:B------:R-:W-:Y:S02]  /*14160*/  FFMA.FTZ R8, R8, c[0x0][0x2d0], -R143.reuse ;  /* 0x0000b40008087a23 */ /* 0x100fe4000001088f */
[--C-:B------:R-:W-:Y:S02]  /*14170*/  FFMA.FTZ R12, R12, c[0x0][0x2d0], -R143.reuse ;  /* 0x0000b4000c0c7a23 */ /* 0x100fe4000001088f */
[----:B------:R-:W2:Y:S01]  /*14180*/  MUFU.EX2 R48, R19 ;  /* 0x0000001300307308 */ /* 0x000ea20000000800 */
[--C-:B------:R-:W-:Y:S02]  /*14190*/  FFMA.FTZ R11, R11, c[0x0][0x2d0], -R143.reuse ;  /* 0x0000b4000b0b7a23 */ /* 0x100fe4000001088f */
[----:B------:R-:W-:Y:S01]  /*141a0*/  FFMA.FTZ R14, R14, c[0x0][0x2d0], -R143 ;  /* 0x0000b4000e0e7a23 */ /* 0x000fe2000001088f */
[----:B-1----:R-:W-:Y:S01]  /*141b0*/  FSEL R0, R135, RZ, P0 ;  /* 0x000000ff87007208 */ /* 0x002fe20000000000 */
[C---:B---3--:R-:W-:Y:S02]  /*141c0*/  FMUL.FTZ R16, R133.reuse, R156 ;  /* 0x0000009c85107220 */ /* 0x048fe40000410000 */
[C---:B------:R-:W-:Y:S01]  /*141d0*/  FMUL.FTZ R17, R133.reuse, R157 ;  /* 0x0000009d85117220 */ /* 0x040fe20000410000 */
[----:B----4-:R-:W-:Y:S01]  /*141e0*/  FMNMX.FTZ R3, R4, R3, !PT ;  /* 0x0000000304037209 */ /* 0x010fe20007810000 */
[----:B------:R-:W-:Y:S01]  /*141f0*/  FADD.FTZ R0, -R0, R138 ;  /* 0x0000008a00007221 */ /* 0x000fe20000010100 */
[----:B------:R-:W-:Y:S01]  /*14200*/  MUFU.EX2 R221, R9 ;  /* 0x0000000900dd7308 */ /* 0x000fe20000000800 */
[----:B------:R-:W-:Y:S01]  /*14210*/  MOV R138, R6 ;  /* 0x00000006008a7202 */ /* 0x000fe20000000f00 */
[----:B------:R-:W-:Y:S01]  /*14220*/  FMUL.FTZ R32, R133, R172 ;  /* 0x000000ac85207220 */ /* 0x000fe20000410000 */
[C---:B------:R-:W-:Y:S01]  /*14230*/  FSETP.NEU.FTZ.AND P0, PT, R3.reuse, -INF , PT ;  /* 0xff8000000300780b */ /* 0x040fe20003f1d000 */
[----:B------:R-:W-:Y:S02]  /*14240*/  FMUL.FTZ R0, R0, c[0x0][0x2d0] ;  /* 0x0000b40000007a20 */ /* 0x000fe40000410000 */
[----:B------:R-:W-:Y:S02]  /*14250*/  FMUL.FTZ R134, R3, c[0x0][0x2d0] ;  /* 0x0000b40003867a20 */ /* 0x000fe40000410000 */
[----:B-----5:R-:W-:Y:S02]  /*14260*/  FMUL.FTZ R6, R132, R146 ;  /* 0x0000009284067220 */ /* 0x020fe40000410000 */
[----:B------:R1:W3:Y:S01]  /*14270*/  MUFU.EX2 R2, R0 ;  /* 0x0000000000027308 */ /* 0x0002e20000000800 */
[----:B------:R-:W-:Y:S01]  /*14280*/  FSEL R134, R134, RZ, P0 ;  /* 0x000000ff86867208 */ /* 0x000fe20000000000 */
[----:B------:R-:W-:Y:S01]  /*14290*/  FMUL.FTZ R33, R133, R173 ;  /* 0x000000ad85217220 */ /* 0x000fe20000410000 */
[----:B--2---:R-:W-:Y:S01]  /*142a0*/  F2FP.BF16.PACK_AB R194, R48, R47 ;  /* 0x0000002f30c2723e */ /* 0x004fe200000010ff */
[C---:B------:R-:W-:Y:S02]  /*142b0*/  FMUL.FTZ R19, R132.reuse, R159 ;  /* 0x0000009f84137220 */ /* 0x040fe40000410000 */
[--C-:B------:R-:W-:Y:S02]  /*142c0*/  FFMA.FTZ R4, R25, c[0x0][0x2d0], -R134.reuse ;  /* 0x0000b40019047a23 */ /* 0x100fe40000010886 */
[--C-:B------:R-:W-:Y:S02]  /*142d0*/  FFMA.FTZ R5, R5, c[0x0][0x2d0], -R134.reuse ;  /* 0x0000b40005057a23 */ /* 0x100fe40000010886 */
[----:B------:R-:W2:Y:S01]  /*142e0*/  MUFU.EX2 R43, R13 ;  /* 0x0000000d002b7308 */ /* 0x000ea20000000800 */
[C---:B------:R-:W-:Y:S01]  /*142f0*/  FMUL.FTZ R34, R132.reuse, R174 ;  /* 0x000000ae84227220 */ /* 0x040fe20000410000 */
[----:B------:R-:W-:Y:S01]  /*14300*/  MOV R174, R48 ;  /* 0x0000003000ae7202 */ /* 0x000fe20000000f00 */
[C---:B------:R-:W-:Y:S02]  /*14310*/  FMUL.FTZ R35, R132.reuse, R175 ;  /* 0x000000af84237220 */ /* 0x040fe40000410000 */
[C---:B------:R-:W-:Y:S02]  /*14320*/  FMUL.FTZ R48, R133.reuse, R188 ;  /* 0x000000bc85307220 */ /* 0x040fe40000410000 */
[C---:B------:R-:W-:Y:S02]  /*14330*/  FMUL.FTZ R52, R133.reuse, R52 ;  /* 0x0000003485347220 */ /* 0x040fe40000410000 */
[----:B------:R-:W-:Y:S01]  /*14340*/  FMUL.FTZ R53, R133, R53 ;  /* 0x0000003585357220 */ /* 0x000fe20000410000 */
[----:B------:R-:W4:Y:S01]  /*14350*/  MUFU.EX2 R44, R18 ;  /* 0x00000012002c7308 */ /* 0x000f220000000800 */
[C---:B------:R-:W-:Y:S02]  /*14360*/  FMUL.FTZ R54, R132.reuse, R54 ;  /* 0x0000003684367220 */ /* 0x040fe40000410000 */
[C---:B------:R-:W-:Y:S02]  /*14370*/  FMUL.FTZ R55, R132.reuse, R55 ;  /* 0x0000003784377220 */ /* 0x040fe40000410000 */
[--C-:B-1----:R-:W-:Y:S02]  /*14380*/  FFMA.FTZ R0, R7, c[0x0][0x2d0], -R134.reuse ;  /* 0x0000b40007007a23 */ /* 0x102fe40000010886 */
[----:B------:R-:W-:Y:S02]  /*14390*/  FMUL.FTZ R7, R132, R147 ;  /* 0x0000009384077220 */ /* 0x000fe40000410000 */
[C---:B---3--:R-:W-:Y:S01]  /*143a0*/  FMUL.FTZ R9, R2.reuse, R149 ;  /* 0x0000009502097220 */ /* 0x048fe20000410000 */
[----:B------:R1:W-:Y:S01]  /*143b0*/  MUFU.EX2 R216, R0 ;  /* 0x0000000000d87308 */ /* 0x0003e20000000800 */
[C---:B------:R-:W-:Y:S02]  /*143c0*/  FMUL.FTZ R25, R2.reuse, R165 ;  /* 0x000000a502197220 */ /* 0x040fe40000410000 */
[C---:B------:R-:W-:Y:S01]  /*143d0*/  FMUL.FTZ R28, R2.reuse, R168 ;  /* 0x000000a8021c7220 */ /* 0x040fe20000410000 */
[----:B--2---:R-:W-:Y:S01]  /*143e0*/  F2FP.BF16.PACK_AB R193, R43, R221 ;  /* 0x000000dd2bc1723e */ /* 0x004fe200000010ff */
[C---:B------:R-:W-:Y:S02]  /*143f0*/  FMUL.FTZ R13, R2.reuse, R153 ;  /* 0x00000099020d7220 */ /* 0x040fe40000410000 */
[C---:B------:R-:W-:Y:S02]  /*14400*/  FMUL.FTZ R29, R2.reuse, R169 ;  /* 0x000000a9021d7220 */ /* 0x040fe40000410000 */
[C---:B------:R-:W-:Y:S01]  /*14410*/  FMUL.FTZ R41, R2.reuse, R181 ;  /* 0x000000b502297220 */ /* 0x040fe20000410000 */
[----:B------:R2:W3:Y:S01]  /*14420*/  MUFU.EX2 R215, R5 ;  /* 0x0000000500d77308 */ /* 0x0004e20000000800 */
[----:B------:R-:W-:Y:S01]  /*14430*/  MOV R181, R46 ;  /* 0x0000002e00b57202 */ /* 0x000fe20000000f00 */
[----:B------:R-:W-:Y:S01]  /*14440*/  FMUL.FTZ R56, R2, R56 ;  /* 0x0000003802387220 */ /* 0x000fe20000410000 */
[----:B----4-:R-:W-:Y:S01]  /*14450*/  F2FP.BF16.PACK_AB R195, R44, R138 ;  /* 0x0000008a2cc3723e */ /* 0x010fe200000010ff */
[----:B------:R-:W-:Y:S01]  /*14460*/  FMUL.FTZ R18, R132, R158 ;  /* 0x0000009e84127220 */ /* 0x000fe20000410000 */
[----:B------:R-:W-:Y:S01]  /*14470*/  MOV R172, R44 ;  /* 0x0000002c00ac7202 */ /* 0x000fe20000000f00 */
[C---:B------:R-:W-:Y:S01]  /*14480*/  FMUL.FTZ R44, R2.reuse, R184 ;  /* 0x000000b8022c7220 */ /* 0x040fe20000410000 */
[----:B------:R-:W-:Y:S01]  /*14490*/  LDSM.16.MT88.4 R156, [R226+0x900] ;  /* 0x00090000e29c783b */ /* 0x000fe20000004200 */
[C---:B------:R-:W-:Y:S02]  /*144a0*/  FMUL.FTZ R57, R2.reuse, R57 ;  /* 0x0000003902397220 */ /* 0x040fe40000410000 */
[----:B------:R4:W-:Y:S01]  /*144b0*/  MUFU.EX2 R219, R4 ;  /* 0x0000000400db7308 */ /* 0x0009e20000000800 */
[C---:B------:R-:W-:Y:S02]  /*144c0*/  FMUL.FTZ R60, R2.reuse, R60 ;  /* 0x0000003c023c7220 */ /* 0x040fe40000410000 */
[----:B------:R-:W-:Y:S02]  /*144d0*/  FMUL.FTZ R61, R2, R61 ;  /* 0x0000003d023d7220 */ /* 0x000fe40000410000 */
[----:B-1----:R-:W-:Y:S02]  /*144e0*/  FFMA.FTZ R0, R24, c[0x0][0x2d0], -R134 ;  /* 0x0000b40018007a23 */ /* 0x002fe40000010886 */
[----:B------:R-:W-:Y:S02]  /*144f0*/  FMUL.FTZ R24, R2, R164 ;  /* 0x000000a402187220 */ /* 0x000fe40000410000 */
[C---:B------:R-:W-:Y:S01]  /*14500*/  FMUL.FTZ R64, R133.reuse, R64 ;  /* 0x0000004085407220 */ /* 0x040fe20000410000 */
[----:B------:R1:W5:Y:S01]  /*14510*/  MUFU.EX2 R217, R0 ;  /* 0x0000000000d97308 */ /* 0x0003620000000800 */
[C---:B------:R-:W-:Y:S02]  /*14520*/  FMUL.FTZ R65, R133.reuse, R65 ;  /* 0x0000004185417220 */ /* 0x040fe40000410000 */
[----:B------:R-:W-:Y:S02]  /*14530*/  FMUL.FTZ R66, R132, R66 ;  /* 0x0000004284427220 */ /* 0x000fe40000410000 */
[C---:B--2---:R-:W-:Y:S01]  /*14540*/  FMUL.FTZ R5, R133.reuse, R145 ;  /* 0x0000009185057220 */ /* 0x044fe20000410000 */
[----:B---3--:R-:W-:Y:S01]  /*14550*/  F2FP.BF16.PACK_AB R145, R216, R215 ;  /* 0x000000d7d891723e */ /* 0x008fe200000010ff */
[C---:B------:R-:W-:Y:S02]  /*14560*/  FMUL.FTZ R67, R132.reuse, R67 ;  /* 0x0000004384437220 */ /* 0x040fe40000410000 */
[C---:B------:R-:W-:Y:S01]  /*14570*/  FMUL.FTZ R68, R133.reuse, R68 ;  /* 0x0000004485447220 */ /* 0x040fe20000410000 */
[----:B------:R2:W-:Y:S01]  /*14580*/  MUFU.EX2 R50, R8 ;  /* 0x0000000800327308 */ /* 0x0005e20000000800 */
[C---:B------:R-:W-:Y:S02]  /*14590*/  FMUL.FTZ R69, R133.reuse, R69 ;  /* 0x0000004585457220 */ /* 0x040fe40000410000 */
[C---:B------:R-:W-:Y:S02]  /*145a0*/  FMUL.FTZ R70, R132.reuse, R70 ;  /* 0x0000004684467220 */ /* 0x040fe40000410000 */
[----:B----4-:R-:W-:Y:S02]  /*145b0*/  FMUL.FTZ R4, R133, R144 ;  /* 0x0000009085047220 */ /* 0x010fe40000410000 */
[----:B------:R-:W-:Y:S02]  /*145c0*/  FMUL.FTZ R71, R132, R71 ;  /* 0x0000004784477220 */ /* 0x000fe40000410000 */
[C---:B------:R-:W-:Y:S01]  /*145d0*/  FMUL.FTZ R72, R2.reuse, R72 ;  /* 0x0000004802487220 */ /* 0x040fe20000410000 */
[----:B------:R-:W3:Y:S01]  /*145e0*/  MUFU.EX2 R220, R12 ;  /* 0x0000000c00dc7308 */ /* 0x000ee20000000800 */
[C---:B------:R-:W-:Y:S01]  /*145f0*/  FMUL.FTZ R73, R2.reuse, R73 ;  /* 0x0000004902497220 */ /* 0x040fe20000410000 */
[-C--:B------:R-:W-:Y:S01]  /*14600*/  HMMA.16816.F32.BF16 R4, R192, R20.reuse, R4 ;  /* 0x00000014c004723c */ /* 0x080fe20000041804 */
[C---:B------:R-:W-:Y:S01]  /*14610*/  FMUL.FTZ R76, R2.reuse, R76 ;  /* 0x0000004c024c7220 */ /* 0x040fe20000410000 */
[----:B-1----:R-:W-:Y:S01]  /*14620*/  FSEL R0, R3, RZ, P0 ;  /* 0x000000ff03007208 */ /* 0x002fe20000000000 */
[----:B------:R-:W-:Y:S01]  /*14630*/  FMUL.FTZ R77, R2, R77 ;  /* 0x0000004d024d7220 */ /* 0x000fe20000410000 */
[----:B-----5:R-:W-:Y:S01]  /*14640*/  F2FP.BF16.PACK_AB R147, R219, R217 ;  /* 0x000000d9db93723e */ /* 0x020fe200000010ff */
[C---:B------:R-:W-:Y:S01]  /*14650*/  FMUL.FTZ R80, R133.reuse, R80 ;  /* 0x0000005085507220 */ /* 0x040fe20000410000 */
[----:B------:R-:W-:Y:S01]  /*14660*/  PLOP3.LUT P0, PT, PT, PT, UP0, 0x80, 0x0 ;  /* 0x000000000000781c */ /* 0x000fe20003f0f008 */
[----:B------:R-:W-:Y:S01]  /*14670*/  FADD.FTZ R0, -R0, R139 ;  /* 0x0000008b00007221 */ /* 0x000fe20000010100 */
[----:B------:R-:W1:Y:S01]  /*14680*/  MUFU.EX2 R40, R11 ;  /* 0x0000000b00287308 */ /* 0x000e620000000800 */
[C---:B------:R-:W-:Y:S03]  /*14690*/  FMUL.FTZ R81, R133.reuse, R81 ;  /* 0x0000005185517220 */ /* 0x040fe60000410000 */
[----:B------:R-:W-:Y:S02]  /*146a0*/  FMUL.FTZ R0, R0, c[0x0][0x2d0] ;  /* 0x0000b40000007a20 */ /* 0x000fe40000410000 */
[----:B--2---:R-:W-:Y:S02]  /*146b0*/  FMUL.FTZ R8, R2, R148 ;  /* 0x0000009402087220 */ /* 0x004fe40000410000 */
[C---:B------:R-:W-:Y:S02]  /*146c0*/  FMUL.FTZ R82, R132.reuse, R82 ;  /* 0x0000005284527220 */ /* 0x040fe40000410000 */
[----:B------:R-:W2:Y:S01]  /*146d0*/  MUFU.EX2 R45, R14 ;  /* 0x0000000e002d7308 */ /* 0x000ea20000000800 */
[----:B------:R-:W-:Y:S02]  /*146e0*/  FMUL.FTZ R83, R132, R83 ;  /* 0x0000005384537220 */ /* 0x000fe40000410000 */
[C---:B------:R-:W-:Y:S01]  /*146f0*/  FMUL.FTZ R84, R133.reuse, R84 ;  /* 0x0000005485547220 */ /* 0x040fe20000410000 */
[----:B---3--:R-:W-:Y:S01]  /*14700*/  F2FP.BF16.PACK_AB R144, R220, R50 ;  /* 0x00000032dc90723e */ /* 0x008fe200000010ff */
[----:B------:R-:W-:Y:S02]  /*14710*/  FMUL.FTZ R12, R2, R152 ;  /* 0x00000098020c7220 */ /* 0x000fe40000410000 */
[C---:B------:R-:W-:Y:S02]  /*14720*/  FMUL.FTZ R85, R133.reuse, R85 ;  /* 0x0000005585557220 */ /* 0x040fe40000410000 */
[C---:B------:R-:W-:Y:S01]  /*14730*/  FMUL.FTZ R86, R132.reuse, R86 ;  /* 0x0000005684567220 */ /* 0x040fe20000410000 */
[----:B------:R-:W3:Y:S01]  /*14740*/  MUFU.EX2 R0, R0 ;  /* 0x0000000000007308 */ /* 0x000ee20000000800 */
[----:B------:R-:W-:Y:S02]  /*14750*/  FMUL.FTZ R87, R132, R87 ;  /* 0x0000005784577220 */ /* 0x000fe40000410000 */
[C---:B------:R-:W-:Y:S01]  /*14760*/  FMUL.FTZ R88, R2.reuse, R88 ;  /* 0x0000005802587220 */ /* 0x040fe20000410000 */
[----:B-1----:R-:W-:Y:S01]  /*14770*/  MOV R175, R40 ;  /* 0x0000002800af7202 */ /* 0x002fe20000000f00 */
[C---:B------:R-:W-:Y:S02]  /*14780*/  FMUL.FTZ R89, R2.reuse, R89 ;  /* 0x0000005902597220 */ /* 0x040fe40000410000 */
[C---:B------:R-:W-:Y:S02]  /*14790*/  FMUL.FTZ R92, R2.reuse, R92 ;  /* 0x0000005c025c7220 */ /* 0x040fe40000410000 */
[C---:B------:R-:W-:Y:S02]  /*147a0*/  FMUL.FTZ R93, R2.reuse, R93 ;  /* 0x0000005d025d7220 */ /* 0x040fe40000410000 */
[C---:B------:R-:W-:Y:S02]  /*147b0*/  FMUL.FTZ R96, R133.reuse, R96 ;  /* 0x0000006085607220 */ /* 0x040fe40000410000 */
[----:B------:R-:W-:Y:S01]  /*147c0*/  FMUL.FTZ R97, R133, R97 ;  /* 0x0000006185617220 */ /* 0x000fe20000410000 */
[----:B--2---:R-:W-:Y:S01]  /*147d0*/  F2FP.BF16.PACK_AB R146, R45, R40 ;  /* 0x000000282d92723e */ /* 0x004fe200000010ff */
[C---:B------:R-:W-:Y:S01]  /*147e0*/  FMUL.FTZ R40, R2.reuse, R180 ;  /* 0x000000b402287220 */ /* 0x040fe20000410000 */
[----:B------:R-:W-:Y:S01]  /*147f0*/  MOV R173, R45 ;  /* 0x0000002d00ad7202 */ /* 0x000fe20000000f00 */
[----:B------:R-:W-:Y:S01]  /*14800*/  FMUL.FTZ R45, R2, R185 ;  /* 0x000000b9022d7220 */ /* 0x000fe20000410000 */
[----:B------:R-:W-:Y:S01]  /*14810*/  MOV R180, R49 ;  /* 0x0000003100b47202 */ /* 0x000fe20000000f00 */
[C---:B------:R-:W-:Y:S02]  /*14820*/  FMUL.FTZ R49, R133.reuse, R189 ;  /* 0x000000bd85317220 */ /* 0x040fe40000410000 */
[C---:B------:R-:W-:Y:S02]  /*14830*/  FMUL.FTZ R98, R132.reuse, R98 ;  /* 0x0000006284627220 */ /* 0x040fe40000410000 */
[----:B------:R-:W-:Y:S02]  /*14840*/  FMUL.FTZ R99, R132, R99 ;  /* 0x0000006384637220 */ /* 0x000fe40000410000 */
[C---:B---3--:R-:W-:Y:S02]  /*14850*/  FMUL.FTZ R10, R0.reuse, R150 ;  /* 0x00000096000a7220 */ /* 0x048fe40000410000 */
[C---:B------:R-:W-:Y:S02]  /*14860*/  FMUL.FTZ R11, R0.reuse, R151 ;  /* 0x00000097000b7220 */ /* 0x040fe40000410000 */
[----:B------:R-:W1:Y:S01]  /*14870*/  LDSM.16.MT88.4 R148, [R228+0x100] ;  /* 0x00010000e494783b */ /* 0x000e620000004200 */
[C---:B------:R-:W-:Y:S02]  /*14880*/  FMUL.FTZ R14, R0.reuse, R154 ;  /* 0x0000009a000e7220 */ /* 0x040fe40000410000 */
[C---:B------:R-:W-:Y:S02]  /*14890*/  FMUL.FTZ R15, R0.reuse, R155 ;  /* 0x0000009b000f7220 */ /* 0x040fe40000410000 */
[C---:B------:R-:W-:Y:S01]  /*148a0*/  HMMA.16816.F32.BF16 R8, R144.reuse, R20, R8 ;  /* 0x000000149008723c */ /* 0x040fe20000041808 */
[----:B------:R-:W-:Y:S01]  /*148b0*/  FMUL.FTZ R42, R0, R182 ;  /* 0x000000b6002a7220 */ /* 0x000fe20000410000 */
[----:B------:R-:W-:Y:S01]  /*148c0*/  MOV R182, R138 ;  /* 0x0000008a00b67202 */ /* 0x000fe20000000f00 */
[--C-:B------:R-:W-:Y:S01]  /*148d0*/  FFMA.FTZ R138, R196, c[0x0][0x2d0], -R141.reuse ;  /* 0x0000b400c48a7a23 */ /* 0x100fe2000001088d */
[----:B------:R-:W2:Y:S01]  /*148e0*/  LDSM.16.MT88.4 R152, [R227+0x100] ;  /* 0x00010000e398783b */ /* 0x000ea20000004200 */
[C---:B------:R-:W-:Y:S01]  /*148f0*/  FMUL.FTZ R31, R0.reuse, R171 ;  /* 0x000000ab001f7220 */ /* 0x040fe20000410000 */
[----:B------:R-:W-:Y:S01]  /*14900*/  MOV R171, R47 ;  /* 0x0000002f00ab7202 */ /* 0x000fe20000000f00 */
[C---:B------:R-:W-:Y:S01]  /*14910*/  FMUL.FTZ R47, R0.reuse, R187 ;  /* 0x000000bb002f7220 */ /* 0x040fe20000410000 */
[-C--:B------:R-:W-:Y:S01]  /*14920*/  HMMA.16816.F32.BF16 R12, R144, R22.reuse, R12 ;  /* 0x00000016900c723c */ /* 0x080fe2000004180c */
[----:B------:R3:W-:Y:S03]  /*14930*/  MUFU.EX2 R187, R138 ;  /* 0x0000008a00bb7308 */ /* 0x0007e60000000800 */
[C---:B------:R-:W-:Y:S01]  /*14940*/  FMUL.FTZ R20, R133.reuse, R160 ;  /* 0x000000a085147220 */ /* 0x040fe20000410000 */
[----:B------:R-:W-:Y:S01]  /*14950*/  MOV R196, R245 ;  /* 0x000000f500c47202 */ /* 0x000fe20000000f00 */
[----:B------:R-:W-:Y:S02]  /*14960*/  FMUL.FTZ R21, R133, R161 ;  /* 0x000000a185157220 */ /* 0x000fe40000410000 */
[C---:B------:R-:W-:Y:S01]  /*14970*/  HMMA.16816.F32.BF16 R16, R192.reuse, R22, R16 ;  /* 0x00000016c010723c */ /* 0x040fe20000041810 */
[C---:B------:R-:W-:Y:S03]  /*14980*/  FMUL.FTZ R26, R0.reuse, R166 ;  /* 0x000000a6001a7220 */ /* 0x040fe60000410000 */
[C---:B------:R-:W-:Y:S02]  /*14990*/  FMUL.FTZ R27, R0.reuse, R167 ;  /* 0x000000a7001b7220 */ /* 0x040fe40000410000 */
[----:B------:R-:W-:Y:S01]  /*149a0*/  FMUL.FTZ R30, R0, R170 ;  /* 0x000000aa001e7220 */ /* 0x000fe20000410000 */
[----:B------:R-:W-:Y:S01]  /*149b0*/  LDSM.16.MT88.4 R164, [R227+0x900] ;  /* 0x00090000e3a4783b */ /* 0x000fe20000004200 */
[C---:B------:R-:W-:Y:S04]  /*149c0*/  FMUL.FTZ R22, R132.reuse, R162 ;  /* 0x000000a284167220 */ /* 0x040fe80000410000 */
[----:B------:R-:W-:Y:S02]  /*149d0*/  FMUL.FTZ R23, R132, R163 ;  /* 0x000000a384177220 */ /* 0x000fe40000410000 */
[C---:B------:R-:W-:Y:S01]  /*149e0*/  FMUL.FTZ R46, R0.reuse, R186 ;  /* 0x000000ba002e7220 */ /* 0x040fe20000410000 */
[----:B------:R-:W-:Y:S01]  /*149f0*/  LDSM.16.MT88.4 R160, [R228+0x900] ;  /* 0x00090000e4a0783b */ /* 0x000fe20000004200 */
[C---:B------:R-:W-:Y:S02]  /*14a00*/  FMUL.FTZ R58, R0.reuse, R58 ;  /* 0x0000003a003a7220 */ /* 0x040fe40000410000 */
[--C-:B---3--:R-:W-:Y:S01]  /*14a10*/  FFMA.FTZ R138, R197, c[0x0][0x2d0], -R141.reuse ;  /* 0x0000b400c58a7a23 */ /* 0x108fe2000001088d */
[-C--:B------:R-:W-:Y:S01]  /*14a20*/  HMMA.16816.F32.BF16 R20, R192, R36.reuse, R20 ;  /* 0x00000024c014723c */ /* 0x080fe20000041814 */
[C---:B------:R-:W-:Y:S02]  /*14a30*/  FMUL.FTZ R59, R0.reuse, R59 ;  /* 0x0000003b003b7220 */ /* 0x040fe40000410000 */
[----:B------:R3:W-:Y:S01]  /*14a40*/  MUFU.EX2 R139, R138 ;  /* 0x0000008a008b7308 */ /* 0x0007e20000000800 */
[C---:B------:R-:W-:Y:S02]  /*14a50*/  FMUL.FTZ R62, R0.reuse, R62 ;  /* 0x0000003e003e7220 */ /* 0x040fe40000410000 */
[C---:B------:R-:W-:Y:S02]  /*14a60*/  FMUL.FTZ R63, R0.reuse, R63 ;  /* 0x0000003f003f7220 */ /* 0x040fe40000410000 */
[C---:B------:R-:W-:Y:S01]  /*14a70*/  HMMA.16816.F32.BF16 R24, R144.reuse, R36, R24 ;  /* 0x000000249018723c */ /* 0x040fe20000041818 */
[C---:B------:R-:W-:Y:S03]  /*14a80*/  FMUL.FTZ R74, R0.reuse, R74 ;  /* 0x0000004a004a7220 */ /* 0x040fe60000410000 */
[C---:B------:R-:W-:Y:S02]  /*14a90*/  FMUL.FTZ R75, R0.reuse, R75 ;  /* 0x0000004b004b7220 */ /* 0x040fe40000410000 */
[----:B------:R-:W-:Y:S02]  /*14aa0*/  FMUL.FTZ R78, R0, R78 ;  /* 0x0000004e004e7220 */ /* 0x000fe40000410000 */
[-C--:B------:R-:W-:Y:S01]  /*14ab0*/  HMMA.16816.F32.BF16 R28, R144, R38.reuse, R28 ;  /* 0x00000026901c723c */ /* 0x080fe2000004181c */
[C---:B------:R-:W-:Y:S03]  /*14ac0*/  FMUL.FTZ R36, R133.reuse, R176 ;  /* 0x000000b085247220 */ /* 0x040fe60000410000 */
[C---:B------:R-:W-:Y:S01]  /*14ad0*/  FMUL.FTZ R37, R133.reuse, R177 ;  /* 0x000000b185257220 */ /* 0x040fe20000410000 */
[----:B------:R-:W-:Y:S01]  /*14ae0*/  MOV R176, R50 ;  /* 0x0000003200b07202 */ /* 0x000fe20000000f00 */
[C---:B------:R-:W-:Y:S01]  /*14af0*/  FMUL.FTZ R50, R132.reuse, R190 ;  /* 0x000000be84327220 */ /* 0x040fe20000410000 */
[----:B------:R-:W-:Y:S01]  /*14b00*/  MOV R190, R51 ;  /* 0x0000003300be7202 */ /* 0x000fe20000000f00 */
[C---:B------:R-:W-:Y:S01]  /*14b10*/  HMMA.16816.F32.BF16 R32, R192.reuse, R38, R32 ;  /* 0x00000026c020723c */ /* 0x040fe20000041820 */
[----:B------:R-:W-:Y:S03]  /*14b20*/  FMUL.FTZ R51, R132, R191 ;  /* 0x000000bf84337220 */ /* 0x000fe60000410000 */
[--C-:B---3--:R-:W-:Y:S01]  /*14b30*/  FFMA.FTZ R138, R198, c[0x0][0x2d0], -R142.reuse ;  /* 0x0000b400c68a7a23 */ /* 0x108fe2000001088e */
[----:B------:R-:W-:Y:S01]  /*14b40*/  MOV R191, R244 ;  /* 0x000000f400bf7202 */ /* 0x000fe20000000f00 */
[----:B------:R-:W-:Y:S01]  /*14b50*/  FMUL.FTZ R79, R0, R79 ;  /* 0x0000004f004f7220 */ /* 0x000fe20000410000 */
[----:B------:R-:W-:Y:S01]  /*14b60*/  MOV R177, R221 ;  /* 0x000000dd00b17202 */ /* 0x000fe20000000f00 */
[----:B------:R-:W-:Y:S01]  /*14b70*/  FMUL.FTZ R39, R132, R179 ;  /* 0x000000b384277220 */ /* 0x000fe20000410000 */
[----:B------:R-:W-:Y:S03]  /*14b80*/  MOV R179, R43 ;  /* 0x0000002b00b37202 */ /* 0x000fe60000000f00 */
[----:B------:R-:W-:Y:S02]  /*14b90*/  FMUL.FTZ R43, R0, R183 ;  /* 0x000000b7002b7220 */ /* 0x000fe40000410000 */
[----:B------:R3:W-:Y:S01]  /*14ba0*/  MUFU.EX2 R183, R138 ;  /* 0x0000008a00b77308 */ /* 0x0007e20000000800 */
[----:B------:R-:W-:Y:S01]  /*14bb0*/  FMUL.FTZ R38, R132, R178 ;  /* 0x000000b284267220 */ /* 0x000fe20000410000 */
[----:B------:R-:W-:Y:S01]  /*14bc0*/  MOV R178, R220 ;  /* 0x000000dc00b27202 */ /* 0x000fe20000000f00 */
[C---:B------:R-:W-:Y:S02]  /*14bd0*/  FMUL.FTZ R90, R0.reuse, R90 ;  /* 0x0000005a005a7220 */ /* 0x040fe40000410000 */
[C---:B------:R-:W-:Y:S02]  /*14be0*/  FMUL.FTZ R91, R0.reuse, R91 ;  /* 0x0000005b005b7220 */ /* 0x040fe40000410000 */
[C---:B------:R-:W-:Y:S01]  /*14bf0*/  FMUL.FTZ R94, R0.reuse, R94 ;  /* 0x0000005e005e7220 */ /* 0x040fe20000410000 */
[-C--:B-1----:R-:W-:Y:S01]  /*14c00*/  HMMA.16816.F32.BF16 R36, R192, R148.reuse, R36 ;  /* 0x00000094c024723c */ /* 0x082fe20000041824 */
[----:B------:R-:W-:Y:S02]  /*14c10*/  FMUL.FTZ R95, R0, R95 ;  /* 0x0000005f005f7220 */ /* 0x000fe40000410000 */
[C---:B------:R-:W-:Y:S02]  /*14c20*/  FMUL.FTZ R100, R133.reuse, R100 ;  /* 0x0000006485647220 */ /* 0x040fe40000410000 */
[----:B------:R-:W-:Y:S02]  /*14c30*/  FMUL.FTZ R101, R133, R101 ;  /* 0x0000006585657220 */ /* 0x000fe40000410000 */
[C---:B------:R-:W-:Y:S01]  /*14c40*/  FMUL.FTZ R102, R132.reuse, R102 ;  /* 0x0000006684667220 */ /* 0x040fe20000410000 */
[C---:B------:R-:W-:Y:S01]  /*14c50*/  HMMA.16816.F32.BF16 R40, R144.reuse, R148, R40 ;  /* 0x000000949028723c */ /* 0x040fe20000041828 */
[----:B------:R-:W-:Y:S03]  /*14c60*/  FMUL.FTZ R103, R132, R103 ;  /* 0x0000006784677220 */ /* 0x000fe60000410000 */
[C---:B------:R-:W-:Y:S02]  /*14c70*/  FMUL.FTZ R104, R2.reuse, R104 ;  /* 0x0000006802687220 */ /* 0x040fe40000410000 */
[----:B------:R-:W-:Y:S02]  /*14c80*/  FMUL.FTZ R105, R2, R105 ;  /* 0x0000006902697220 */ /* 0x000fe40000410000 */
[-C--:B------:R-:W-:Y:S01]  /*14c90*/  HMMA.16816.F32.BF16 R44, R144, R150.reuse, R44 ;  /* 0x00000096902c723c */ /* 0x080fe2000004182c */
[--C-:B---3--:R-:W-:Y:S03]  /*14ca0*/  FFMA.FTZ R138, R199, c[0x0][0x2d0], -R142.reuse ;  /* 0x0000b400c78a7a23 */ /* 0x108fe6000001088e */
[C---:B------:R-:W-:Y:S01]  /*14cb0*/  FMUL.FTZ R106, R0.reuse, R106 ;  /* 0x0000006a006a7220 */ /* 0x040fe20000410000 */
[----:B------:R1:W-:Y:S01]  /*14cc0*/  MUFU.EX2 R185, R138 ;  /* 0x0000008a00b97308 */ /* 0x0003e20000000800 */
[----:B------:R-:W-:Y:S02]  /*14cd0*/  FMUL.FTZ R107, R0, R107 ;  /* 0x0000006b006b7220 */ /* 0x000fe40000410000 */
[C---:B------:R-:W-:Y:S01]  /*14ce0*/  HMMA.16816.F32.BF16 R48, R192.reuse, R150, R48 ;  /* 0x00000096c030723c */ /* 0x040fe20000041830 */
[----:B------:R-:W3:Y:S03]  /*14cf0*/  LDSM.16.MT88.4 R148, [R225+0x1900] ;  /* 0x00190000e194783b */ /* 0x000ee60000004200 */
[C---:B------:R-:W-:Y:S02]  /*14d00*/  FMUL.FTZ R108, R2.reuse, R108 ;  /* 0x0000006c026c7220 */ /* 0x040fe40000410000 */
[----:B------:R-:W-:Y:S02]  /*14d10*/  FMUL.FTZ R109, R2, R109 ;  /* 0x0000006d026d7220 */ /* 0x000fe40000410000 */
[-C--:B--2---:R-:W-:Y:S01]  /*14d20*/  HMMA.16816.F32.BF16 R52, R192, R152.reuse, R52 ;  /* 0x00000098c034723c */ /* 0x084fe20000041834 */
[C---:B------:R-:W-:Y:S03]  /*14d30*/  FMUL.FTZ R110, R0.reuse, R110 ;  /* 0x0000006e006e7220 */ /* 0x040fe60000410000 */
[----:B------:R-:W-:Y:S02]  /*14d40*/  FMUL.FTZ R111, R0, R111 ;  /* 0x0000006f006f7220 */ /* 0x000fe40000410000 */
[C---:B------:R-:W-:Y:S02]  /*14d50*/  FMUL.FTZ R112, R133.reuse, R112 ;  /* 0x0000007085707220 */ /* 0x040fe40000410000 */
[C---:B------:R-:W-:Y:S01]  /*14d60*/  HMMA.16816.F32.BF16 R56, R144.reuse, R152, R56 ;  /* 0x000000989038723c */ /* 0x040fe20000041838 */
[----:B------:R-:W-:Y:S03]  /*14d70*/  FMUL.FTZ R113, R133, R113 ;  /* 0x0000007185717220 */ /* 0x000fe60000410000 */
[C---:B------:R-:W-:Y:S02]  /*14d80*/  FMUL.FTZ R114, R132.reuse, R114 ;  /* 0x0000007284727220 */ /* 0x040fe40000410000 */
[--C-:B-1----:R-:W-:Y:S02]  /*14d90*/  FFMA.FTZ R138, R201, c[0x0][0x2d0], -R141.reuse ;  /* 0x0000b400c98a7a23 */ /* 0x102fe4000001088d */
[-C--:B------:R-:W-:Y:S01]  /*14da0*/  HMMA.16816.F32.BF16 R60, R144, R154.reuse, R60 ;  /* 0x0000009a903c723c */ /* 0x080fe2000004183c */
[----:B------:R-:W-:Y:S01]  /*14db0*/  FMUL.FTZ R115, R132, R115 ;  /* 0x0000007384737220 */ /* 0x000fe20000410000 */
[----:B------:R1:W-:Y:S02]  /*14dc0*/  MUFU.EX2 R188, R138 ;  /* 0x0000008a00bc7308 */ /* 0x0003e40000000800 */
[C---:B------:R-:W-:Y:S02]  /*14dd0*/  FMUL.FTZ R120, R2.reuse, R120 ;  /* 0x0000007802787220 */ /* 0x040fe40000410000 */
[----:B------:R-:W-:Y:S02]  /*14de0*/  FMUL.FTZ R121, R2, R121 ;  /* 0x0000007902797220 */ /* 0x000fe40000410000 */
[C---:B------:R-:W-:Y:S01]  /*14df0*/  HMMA.16816.F32.BF16 R64, R192.reuse, R154, R64 ;  /* 0x0000009ac040723c */ /* 0x040fe20000041840 */
[----:B------:R-:W2:Y:S03]  /*14e00*/  LDSM.16.MT88.4 R152, [R226+0x1900] ;  /* 0x00190000e298783b */ /* 0x000ea60000004200 */
[C---:B------:R-:W-:Y:S02]  /*14e10*/  FMUL.FTZ R122, R0.reuse, R122 ;  /* 0x0000007a007a7220 */ /* 0x040fe40000410000 */
[----:B------:R-:W-:Y:S02]  /*14e20*/  FMUL.FTZ R123, R0, R123 ;  /* 0x0000007b007b7220 */ /* 0x000fe40000410000 */
[C---:B------:R-:W-:Y:S01]  /*14e30*/  FMUL.FTZ R124, R2.reuse, R124 ;  /* 0x0000007c027c7220 */ /* 0x040fe20000410000 */
[-C--:B---3--:R-:W-:Y:S03]  /*14e40*/  HMMA.16816.F32.BF16 R68, R192, R148.reuse, R68 ;  /* 0x00000094c044723c */ /* 0x088fe60000041844 */
[----:B------:R-:W-:Y:S02]  /*14e50*/  FMUL.FTZ R125, R2, R125 ;  /* 0x0000007d027d7220 */ /* 0x000fe40000410000 */
[C---:B------:R-:W-:Y:S02]  /*14e60*/  FMUL.FTZ R126, R0.reuse, R126 ;  /* 0x0000007e007e7220 */ /* 0x040fe40000410000 */
[----:B------:R-:W-:Y:S01]  /*14e70*/  FMUL.FTZ R127, R0, R127 ;  /* 0x0000007f007f7220 */ /* 0x000fe20000410000 */
[C---:B------:R-:W-:Y:S01]  /*14e80*/  HMMA.16816.F32.BF16 R72, R144.reuse, R148, R72 ;  /* 0x000000949048723c */ /* 0x040fe20000041848 */
[----:B-1----:R-:W-:Y:S03]  /*14e90*/  FFMA.FTZ R138, R204, c[0x0][0x2d0], -R141 ;  /* 0x0000b400cc8a7a23 */ /* 0x002fe6000001088d */
[C---:B------:R-:W-:Y:S01]  /*14ea0*/  FMUL.FTZ R128, R133.reuse, R128 ;  /* 0x0000008085807220 */ /* 0x040fe20000410000 */
[----:B------:R1:W3:Y:S01]  /*14eb0*/  MUFU.EX2 R169, R138 ;  /* 0x0000008a00a97308 */ /* 0x0002e20000000800 */
[C---:B------:R-:W-:Y:S02]  /*14ec0*/  FMUL.FTZ R129, R133.reuse, R129 ;  /* 0x0000008185817220 */ /* 0x040fe40000410000 */
[-C--:B------:R-:W-:Y:S01]  /*14ed0*/  HMMA.16816.F32.BF16 R76, R144, R150.reuse, R76 ;  /* 0x00000096904c723c */ /* 0x080fe2000004184c */
[C---:B------:R-:W-:Y:S03]  /*14ee0*/  FMUL.FTZ R130, R132.reuse, R130 ;  /* 0x0000008284827220 */ /* 0x040fe60000410000 */
[C---:B------:R-:W-:Y:S02]  /*14ef0*/  FMUL.FTZ R131, R132.reuse, R131 ;  /* 0x0000008384837220 */ /* 0x040fe40000410000 */
[C---:B------:R-:W-:Y:S02]  /*14f00*/  FMUL.FTZ R116, R133.reuse, R116 ;  /* 0x0000007485747220 */ /* 0x040fe40000410000 */
[C---:B------:R-:W-:Y:S01]  /*14f10*/  HMMA.16816.F32.BF16 R80, R192.reuse, R150, R80 ;  /* 0x00000096c050723c */ /* 0x040fe20000041850 */
[----:B------:R-:W4:Y:S03]  /*14f20*/  LDSM.16.MT88.4 R148, [R228+0x1900] ;  /* 0x00190000e494783b */ /* 0x000f260000004200 */
[----:B------:R-:W-:Y:S02]  /*14f30*/  FMUL.FTZ R117, R133, R117 ;  /* 0x0000007585757220 */ /* 0x000fe40000410000 */
[C---:B------:R-:W-:Y:S02]  /*14f40*/  FMUL.FTZ R118, R132.reuse, R118 ;  /* 0x0000007684767220 */ /* 0x040fe40000410000 */
[-C--:B--2---:R-:W-:Y:S01]  /*14f50*/  HMMA.16816.F32.BF16 R84, R192, R152.reuse, R84 ;  /* 0x00000098c054723c */ /* 0x084fe20000041854 */
[----:B------:R-:W-:Y:S03]  /*14f60*/  FMUL.FTZ R119, R132, R119 ;  /* 0x0000007784777220 */ /* 0x000fe60000410000 */
[--C-:B-1----:R-:W-:Y:S04]  /*14f70*/  FFMA.FTZ R138, R203, c[0x0][0x2d0], -R142.reuse ;  /* 0x0000b400cb8a7a23 */ /* 0x102fe8000001088e */
[C---:B------:R-:W-:Y:S01]  /*14f80*/  HMMA.16816.F32.BF16 R88, R144.reuse, R152, R88 ;  /* 0x000000989058723c */ /* 0x040fe20000041858 */
[----:B------:R1:W-:Y:S07]  /*14f90*/  MUFU.EX2 R189, R138 ;  /* 0x0000008a00bd7308 */ /* 0x0003ee0000000800 */
[-C--:B------:R-:W-:Y:S08]  /*14fa0*/  HMMA.16816.F32.BF16 R92, R144, R154.reuse, R92 ;  /* 0x0000009a905c723c */ /* 0x080ff0000004185c */
[C---:B------:R-:W-:Y:S01]  /*14fb0*/  HMMA.16816.F32.BF16 R96, R192.reuse, R154, R96 ;  /* 0x0000009ac060723c */ /* 0x040fe20000041860 */
[----:B------:R-:W2:Y:S07]  /*14fc0*/  LDSM.16.MT88.4 R152, [R227+0x1900] ;  /* 0x00190000e398783b */ /* 0x000eae0000004200 */
[-C--:B----4-:R-:W-:Y:S01]  /*14fd0*/  HMMA.16816.F32.BF16 R100, R192, R148.reuse, R100 ;  /* 0x00000094c064723c */ /* 0x090fe20000041864 */
[----:B-1----:R-:W-:Y:S04]  /*14fe0*/  FFMA.FTZ R138, R207, c[0x0][0x2d0], -R142 ;  /* 0x0000b400cf8a7a23 */ /* 0x002fe8000001088e */
[----:B------:R1:W4:Y:S03]  /*14ff0*/  MUFU.EX2 R170, R138 ;  /* 0x0000008a00aa7308 */ /* 0x0003260000000800 */
[C---:B------:R-:W-:Y:S08]  /*15000*/  HMMA.16816.F32.BF16 R104, R144.reuse, R148, R104 ;  /* 0x000000949068723c */ /* 0x040ff00000041868 */
[-C--:B------:R-:W-:Y:S08]  /*15010*/  HMMA.16816.F32.BF16 R108, R144, R150.reuse, R108 ;  /* 0x00000096906c723c */ /* 0x080ff0000004186c */
[C---:B------:R-:W-:Y:S01]  /*15020*/  HMMA.16816.F32.BF16 R112, R192.reuse, R150, R112 ;  /* 0x00000096c070723c */ /* 0x040fe20000041870 */
[----:B------:R-:W5:Y:S03]  /*15030*/  LDSM.16.MT88.4 R148, [R225+0x900] ;  /* 0x00090000e194783b */ /* 0x000f660000004200 */
[--C-:B-1----:R-:W-:Y:S04]  /*15040*/  FFMA.FTZ R138, R205, c[0x0][0x2d0], -R143.reuse ;  /* 0x0000b400cd8a7a23 */ /* 0x102fe8000001088f */
[-C--:B--2---:R-:W-:Y:S01]  /*15050*/  HMMA.16816.F32.BF16 R116, R192, R152.reuse, R116 ;  /* 0x00000098c074723c */ /* 0x084fe20000041874 */
[----:B------:R1:W-:Y:S07]  /*15060*/  MUFU.EX2 R184, R138 ;  /* 0x0000008a00b87308 */ /* 0x0003ee0000000800 */
[C---:B------:R-:W-:Y:S08]  /*15070*/  HMMA.16816.F32.BF16 R120, R144.reuse, R152, R120 ;  /* 0x000000989078723c */ /* 0x040ff00000041878 */
[-C--:B------:R-:W-:Y:S07]  /*15080*/  HMMA.16816.F32.BF16 R124, R144, R154.reuse, R124 ;  /* 0x0000009a907c723c */ /* 0x080fee000004187c */
[----:B---3--:R-:W-:Y:S01]  /*15090*/  F2FP.BF16.PACK_AB R146, R169, R188 ;  /* 0x000000bca992723e */ /* 0x008fe200000010ff */
[----:B------:R-:W-:Y:S01]  /*150a0*/  HMMA.16816.F32.BF16 R128, R192, R154, R128 ;  /* 0x0000009ac080723c */ /* 0x000fe20000041880 */
[----:B----4-:R-:W-:Y:S03]  /*150b0*/  F2FP.BF16.PACK_AB R147, R170, R189 ;  /* 0x000000bdaa93723e */ /* 0x010fe600000010ff */
[--C-:B-1----:R-:W-:Y:S01]  /*150c0*/  FFMA.FTZ R138, R208, c[0x0][0x2d0], -R143.reuse ;  /* 0x0000b400d08a7a23 */ /* 0x102fe2000001088f */
[----:B------:R-:W-:Y:S02]  /*150d0*/  F2FP.BF16.PACK_AB R144, R139, R187 ;  /* 0x000000bb8b90723e */ /* 0x000fe400000010ff */
[----:B------:R-:W-:Y:S01]  /*150e0*/  F2FP.BF16.PACK_AB R145, R185, R183 ;  /* 0x000000b7b991723e */ /* 0x000fe200000010ff */
[----:B------:R1:W2:Y:S06]  /*150f0*/  MUFU.EX2 R186, R138 ;  /* 0x0000008a00ba7308 */ /* 0x0002ac0000000800 */
[-C--:B-----5:R-:W-:Y:S01]  /*15100*/  HMMA.16816.F32.BF16 R4, R144, R148.reuse, R4 ;  /* 0x000000949004723c */ /* 0x0a0fe20000041804 */
[--C-:B-1----:R-:W-:Y:S01]  /*15110*/  FFMA.FTZ R138, R210, c[0x0][0x2d0], -R143.reuse ;  /* 0x0000b400d28a7a23 */ /* 0x102fe2000001088f */
[----:B--2---:R-:W-:Y:S03]  /*15120*/  F2FP.BF16.PACK_AB R152, R186, R184 ;  /* 0x000000b8ba98723e */ /* 0x004fe600000010ff */
        /* <DEDUP_REMOVED lines=28> */
[----:B------:R-:W1:Y:S03]  /*152f0*/  LDSM.16.MT88.4 R156, [R226+0x2100] ;  /* 0x00210000e29c783b */ /* 0x000e660000004200 */
        /* <DEDUP_REMOVED lines=12> */
[--C-:B---3--:R-:W-:Y:S02]  /*153c0*/  FFMA.FTZ R138, R196, c[0x0][0x2d0], -R141.reuse ;  /* 0x0000b400c48a7a23 */ /* 0x108fe4000001088d */
[----:B------:R-:W-:Y:S01]  /*153d0*/  LDSM.16.MT88.4 R196, [R227+0x1100] ;  /* 0x00110000e3c4783b */ /* 0x000fe20000004200 */
[----:B------:R-:W-:Y:S01]  /*153e0*/  FFMA.FTZ R141, R191, c[0x0][0x2d0], -R141 ;  /* 0x0000b400bf8d7a23 */ /* 0x000fe2000001088d */
[----:B------:R3:W-:Y:S03]  /*153f0*/  MUFU.EX2 R218, R138 ;  /* 0x0000008a00da7308 */ /* 0x0007e60000000800 */
        /* <DEDUP_REMOVED lines=9> */
[----:B----4-:R-:W-:Y:S04]  /*15490*/  F2FP.BF16.PACK_AB R141, R220, R221 ;  /* 0x000000dddc8d723e */ /* 0x010fe800000010ff */
        /* <DEDUP_REMOVED lines=16> */
[----:B------:R1:W4:Y:S01]  /*155a0*/  MUFU.EX2 R207, R138 ;  /* 0x0000008a00cf7308 */ /* 0x0003220000000800 */
[----:B------:R-:W-:Y:S06]  /*155b0*/  LDSM.16.MT88.4 R188, [R228+0x1100] ;  /* 0x00110000e4bc783b */ /* 0x000fec0000004200 */
        /* <DEDUP_REMOVED lines=42> */
[-C--:B-1----:R-:W-:Y:S07]  /*15860*/  HMMA.16816.F32.BF16 R160, R140, R172.reuse, R20 ;  /* 0x000000ac8ca0723c */ /* 0x082fee0000041814 */
[----:B------:R-:W-:Y:S01]  /*15870*/  MOV R23, R187 ;  /* 0x000000bb00177202 */ /* 0x000fe20000000f00 */
[C---:B------:R-:W-:Y:S01]  /*15880*/  HMMA.16816.F32.BF16 R164, R192.reuse, R172, R24 ;  /* 0x000000acc0a4723c */ /* 0x040fe20000041818 */
[----:B------:R-:W5:Y:S03]  /*15890*/  LDL.LU R27, [R1+0x2c] ;  /* 0x00002c00011b7983 */ /* 0x000f660000300800 */
[----:B------:R-:W-:Y:S02]  /*158a0*/  MOV R22, R186 ;  /* 0x000000ba00167202 */ /* 0x000fe40000000f00 */
[----:B------:R-:W-:Y:S02]  /*158b0*/  MOV R21, R185 ;  /* 0x000000b900157202 */ /* 0x000fe40000000f00 */
[----:B------:R-:W-:Y:S02]  /*158c0*/  MOV R24, R171 ;  /* 0x000000ab00187202 */ /* 0x000fe40000000f00 */
[-C--:B------:R-:W-:Y:S01]  /*158d0*/  HMMA.16816.F32.BF16 R168, R192, R174.reuse, R28 ;  /* 0x000000aec0a8723c */ /* 0x080fe2000004181c */
[----:B------:R-:W5:Y:S01]  /*158e0*/  LDL.LU R28, [R1+0x28] ;  /* 0x00002800011c7983 */ /* 0x000f620000300800 */
[----:B------:R-:W-:Y:S02]  /*158f0*/  MOV R26, R183 ;  /* 0x000000b7001a7202 */ /* 0x000fe40000000f00 */
[----:B------:R-:W-:Y:S02]  /*15900*/  MOV R20, R184 ;  /* 0x000000b800147202 */ /* 0x000fe40000000f00 */
[----:B------:R-:W-:Y:S02]  /*15910*/  MOV R25, R182 ;  /* 0x000000b600197202 */ /* 0x000fe40000000f00 */
[C---:B------:R-:W-:Y:S01]  /*15920*/  HMMA.16816.F32.BF16 R172, R140.reuse, R174, R32 ;  /* 0x000000ae8cac723c */ /* 0x040fe20000041820 */
[----:B------:R-:W5:Y:S03]  /*15930*/  LDL.LU R33, [R1+0x20] ;  /* 0x0000200001217983 */ /* 0x000f660000300800 */
[----:B------:R-:W-:Y:S01]  /*15940*/  MOV R31, R178 ;  /* 0x000000b2001f7202 */ /* 0x000fe20000000f00 */
[----:B------:R-:W5:Y:S01]  /*15950*/  LDL.LU R32, [R1+0x24] ;  /* 0x0000240001207983 */ /* 0x000f620000300800 */
[----:B------:R-:W-:Y:S02]  /*15960*/  MOV R30, R179 ;  /* 0x000000b3001e7202 */ /* 0x000fe40000000f00 */
[----:B------:R-:W-:Y:S04]  /*15970*/  MOV R35, R176 ;  /* 0x000000b000237202 */ /* 0x000fe80000000f00 */
[----:B------:R-:W-:Y:S02]  /*15980*/  MOV R34, R177 ;  /* 0x000000b100227202 */ /* 0x000fe40000000f00 */
[-C--:B------:R-:W-:Y:S01]  /*15990*/  HMMA.16816.F32.BF16 R176, R140, R188.reuse, R36 ;  /* 0x000000bc8cb0723c */ /* 0x080fe20000041824 */
[----:B------:R-:W-:Y:S06]  /*159a0*/  MOV R29, R181 ;  /* 0x000000b5001d7202 */ /* 0x000fec0000000f00 */
        /* <DEDUP_REMOVED lines=23> */
[----:B------:R-:W-:Y:S01]  /*15b20*/  HMMA.16816.F32.BF16 R128, R140, R18, R128 ;  /* 0x000000128c80723c */ /* 0x000fe20000041880 */
[----:B-----5:R-:W-:Y:S04]  /*15b30*/  FFMA.FTZ R4, R2, R28, R35 ;  /* 0x0000001c02047223 */ /* 0x020fe80000010023 */
[----:B------:R-:W-:Y:S02]  /*15b40*/  FADD.FTZ R4, R31, R4 ;  /* 0x000000041f047221 */ /* 0x000fe40000010000 */
[----:B------:R-:W-:Y:S02]  /*15b50*/  FFMA.FTZ R133, R133, R33, R39 ;  /* 0x0000002185857223 */ /* 0x000fe40000010027 */
[----:B------:R-:W-:Y:S03]  /*15b60*/  FADD.FTZ R5, R26, R4 ;  /* 0x000000041a057221 */ /* 0x000fe60000010000 */
[----:B------:R-:W-:Y:S02]  /*15b70*/  FFMA.FTZ R132, R132, R32, R34 ;  /* 0x0000002084847223 */ /* 0x000fe40000010022 */
[----:B------:R-:W-:Y:S02]  /*15b80*/  FADD.FTZ R2, R29, R133 ;  /* 0x000000851d027221 */ /* 0x000fe40000010000 */
[----:B------:R-:W-:Y:S02]  /*15b90*/  FADD.FTZ R132, R30, R132 ;  /* 0x000000841e847221 */ /* 0x000fe40000010000 */
[----:B------:R-:W-:Y:S02]  /*15ba0*/  FADD.FTZ R2, R24, R2 ;  /* 0x0000000218027221 */ /* 0x000fe40000010000 */
[----:B------:R-:W-:Y:S02]  /*15bb0*/  FFMA.FTZ R4, R0, R27, R215 ;  /* 0x0000001b00047223 */ /* 0x000fe400000100d7 */
        /* <DEDUP_REMOVED lines=48> */
.L_x_637:
[----:B-12---:R-:W2:Y:S04]  /*15ec0*/  LDL.LU R0, [R1+0x20] ;  /* 0x0000200001007983 */ /* 0x006ea80000300800 */
        /* <DEDUP_REMOVED lines=29> */
[----:B------:R-:W-:-:S05]  /*160a0*/  FSETP.NE.FTZ.AND P1, PT, R7, RZ, PT ;  /* 0x000000ff0700720b */ /* 0x000fca0003f35000 */
[----:B------:R-:W1:Y:S01]  /*160b0*/  @P3 MUFU.RCP R0, R11 ;  /* 0x0000000b00003308 */ /* 0x000e620000001000 */
[----:B------:R-:W-:-:S07]  /*160c0*/  FSETP.NE.FTZ.AND P0, PT, R6, RZ, PT ;  /* 0x000000ff0600720b */ /* 0x000fce0003f15000 */
[----:B------:R-:W-:Y:S06]  /*160d0*/  @P2 MUFU.RCP R4, R9 ;  /* 0x0000000900042308 */ /* 0x000fec0000001000 */
[----:B------:R-:W-:Y:S01]  /*160e0*/  @P0 MOV R8, 0x3f317218 ;  /* 0x3f31721800080802 */ /* 0x000fe20000000f00 */
[C---:B-1----:R-:W-:Y:S01]  /*160f0*/  FMUL.FTZ R144, R0.reuse, R144 ;  /* 0x0000009000907220 */ /* 0x042fe20000410000 */
[----:B------:R-:W1:Y:S01]  /*16100*/  @P1 MUFU.RCP R2, R7 ;  /* 0x0000000700021308 */ /* 0x000e620000001000 */
        /* <DEDUP_REMOVED lines=13> */
[C---:B------:R-:W-:Y:S01]  /*161e0*/  FMUL.FTZ R52, R0.reuse, R52 ;  /* 0x0000003400347220 */ /* 0x040fe20000410000 */
[----:B------:R-:W-:Y:S01]  /*161f0*/  @P1 MUFU.LG2 R7, R7 ;  /* 0x0000000700071308 */ /* 0x000fe20000000c00 */
        /* <DEDUP_REMOVED lines=19> */
[----:B------:R-:W-:Y:S01]  /*16330*/  MOV R0, RZ ;  /* 0x000000ff00007202 */ /* 0x000fe20000000f00 */
[C---:B-1----:R-:W-:Y:S02]  /*16340*/  FMUL.FTZ R148, R2.reuse, R148 ;  /* 0x0000009402947220 */ /* 0x042fe40000410000 */
[----:B------:R-:W-:-:S02]  /*16350*/  FMUL.FTZ R149, R2, R149 ;  /* 0x0000009502957220 */ /* 0x000fc40000410000 */
[C---:B------:R-:W-:Y:S01]  /*16360*/  FMUL.FTZ R152, R2.reuse, R152 ;  /* 0x0000009802987220 */ /* 0x040fe20000410000 */
[----:B------:R-:W1:Y:S01]  /*16370*/  @P0 MUFU.RCP R0, R6 ;  /* 0x0000000600000308 */ /* 0x000e620000001000 */
[C---:B------:R-:W-:Y:S02]  /*16380*/  FMUL.FTZ R153, R2.reuse, R153 ;  /* 0x0000009902997220 */ /* 0x040fe40000410000 */
[C---:B------:R-:W-:Y:S02]  /*16390*/  FMUL.FTZ R164, R2.reuse, R164 ;  /* 0x000000a402a47220 */ /* 0x040fe40000410000 */
[C---:B------:R-:W-:Y:S02]  /*163a0*/  FMUL.FTZ R165, R2.reuse, R165 ;  /* 0x000000a502a57220 */ /* 0x040fe40000410000 */
[C---:B------:R-:W-:Y:S01]  /*163b0*/  FMUL.FTZ R168, R2.reuse, R168 ;  /* 0x000000a802a87220 */ /* 0x040fe20000410000 */
[----:B------:R-:W2:Y:S01]  /*163c0*/  @P0 MUFU.LG2 R6, R6 ;  /* 0x0000000600060308 */ /* 0x000ea20000000c00 */
        /* <DEDUP_REMOVED lines=59> */
[C---:B-1----:R-:W-:Y:S02]  /*16780*/  FMUL.FTZ R150, R0.reuse, R150 ;  /* 0x0000009600967220 */ /* 0x042fe40000410000 */
        /* <DEDUP_REMOVED lines=38> */
[----:B--2---:R-:W-:Y:S02]  /*169f0*/  @P0 FMUL.FTZ R4, R6, 0.69314718246459960938 ;  /* 0x3f31721806040820 */ /* 0x004fe40000410000 */
[----:B------:R-:W-:Y:S02]  /*16a00*/  @P0 FMUL.FTZ R0, R8, c[0x0][0x2d0] ;  /* 0x0000b40008000a20 */ /* 0x000fe40000410000 */
[----:B------:R-:W-:-:S02]  /*16a10*/  @P3 FFMA.FTZ R18, R10, R137, R11 ;  /* 0x000000890a123223 */ /* 0x000fc4000001000b */
[----:B------:R-:W-:Y:S02]  /*16a20*/  @P2 FFMA.FTZ R19, R5, R136, R9 ;  /* 0x0000008805132223 */ /* 0x000fe40000010009 */
[----:B------:R-:W-:Y:S02]  /*16a30*/  @P1 FFMA.FTZ R20, R2, R135, R7 ;  /* 0x0000008702141223 */ /* 0x000fe40000010007 */
[----:B------:R-:W-:Y:S02]  /*16a40*/  @P0 FFMA.FTZ R21, R0, R3, R4 ;  /* 0x0000000300150223 */ /* 0x000fe40000010004 */
.L_x_575:
[----:B------:R-:W-:Y:S05]  /*16a50*/  @P4 BRA `(.L_x_656) ;  /* 0x0000209000004947 */ /* 0x000fea0003800000 */
[----:B------:R-:W3:Y:S01]  /*16a60*/  S2R R16, SR_TID.X ;  /* 0x0000000000107919 */ /* 0x000ee20000002100 */
[----:B------:R-:W-:Y:S01]  /*16a70*/  ULDC.64 UR4, c[0x0][0x4d0] ;  /* 0x0001340000047ab9 */ /* 0x000fe20000000a00 */
[----:B------:R-:W-:Y:S01]  /*16a80*/  IMAD R4, RZ, RZ, -UR11 ;  /* 0x8000000bff047e24 */ /* 0x000fe2000f8e02ff */
[----:B------:R-:W-:Y:S01]  /*16a90*/  UIMAD.WIDE.U32 UR8, UR11, UR4, URZ ;  /* 0x000000040b0872a5 */ /* 0x000fe2000f8e003f */
[----:B------:R-:W4:Y:S01]  /*16aa0*/  S2R R11, SR_CTAID.Y ;  /* 0x00000000000b7919 */ /* 0x000f220000002600 */
[----:B------:R-:W-:Y:S01]  /*16ab0*/  USHF.R.S32.HI UR6, URZ, 0x1f, UR11 ;  /* 0x0000001f3f067899 */ /* 0x000fe2000801140b */
[----:B------:R-:W-:Y:S01]  /*16ac0*/  MOV R24, c[0x0][0x4e8] ;  /* 0x00013a0000187a02 */ /* 0x000fe20000000f00 */
[----:B------:R-:W-:Y:S01]  /*16ad0*/  BSSY B0, `(.L_x_657) ;  /* 0x00000db000007945 */ /* 0x000fe20003800000 */
[----:B------:R-:W1:Y:S01]  /*16ae0*/  S2R R9, SR_CTAID.Z ;  /* 0x0000000000097919 */ /* 0x000e620000002700 */
        /* <DEDUP_REMOVED lines=12> */
[----:B----4-:R-:W-:Y:S01]  /*16bb0*/  IMAD R12, R4, c[0x0][0x550], R11 ;  /* 0x00015400040c7a24 */ /* 0x010fe200078e020b */
        /* <DEDUP_REMOVED lines=13> */
[----:B------:R-:W-:Y:S01]  /*16c90*/  IMAD.WIDE.U32 R4, R9, c[0x0][0x4d8], R4 ;  /* 0x0001360009047a25 */ /* 0x000fe200078e0004 */
        /* <DEDUP_REMOVED lines=71> */
[----:B------:R-:W3:Y:S01]  /*17110*/  SHFL.IDX PT, R11, R0, 0x1, 0x1c1f ;  /* 0x003c1f00000b7f89 */ /* 0x000ee200000e0000 */
[-C--:B------:R-:W-:Y:S01]  /*17120*/  ISETP.GE.OR P2, PT, R14, R24.reuse, P1 ;  /* 0x000000180e00720c */ /* 0x080fe20000f46670 */
[----:B------:R-:W-:Y:S01]  /*17130*/  IMAD.IADD R3, R3, 0x1, R15 ;  /* 0x0000000103037824 */ /* 0x000fe200078e020f */
[----:B------:R-:W-:Y:S01]  /*17140*/  LEA R23, P0, R2, c[0x0][0x400], 0x2 ;  /* 0x0001000002177a11 */ /* 0x000fe200078010ff */
[----:B------:R-:W-:Y:S01]  /*17150*/  SHFL.IDX PT, R8, R6, 0x2, 0x1c1f ;  /* 0x005c1f0006087f89 */ /* 0x000fe200000e0000 */
[----:B------:R-:W-:-:S02]  /*17160*/  ISETP.GE.AND P5, PT, R14, R24, PT ;  /* 0x000000180e00720c */ /* 0x000fc40003fa6270 */
[----:B------:R-:W-:Y:S01]  /*17170*/  LEA.HI.X R22, R2, c[0x0][0x404], R3, 0x2, P0 ;  /* 0x0001010002167a11 */ /* 0x000fe200000f1403 */
[----:B------:R-:W4:Y:S01]  /*17180*/  SHFL.IDX PT, R9, R0, 0x2, 0x1c1f ;  /* 0x005c1f0000097f89 */ /* 0x000f2200000e0000 */
[----:B------:R-:W-:-:S03]  /*17190*/  ISETP.GE.AND P6, PT, R13, R24, PT ;  /* 0x000000180d00720c */ /* 0x000fc60003fc6270 */
[----:B------:R-:W-:Y:S04]  /*171a0*/  SHFL.IDX PT, R6, R6, 0x3, 0x1c1f ;  /* 0x007c1f0006067f89 */ /* 0x000fe800000e0000 */
[----:B------:R2:W3:Y:S04]  /*171b0*/  SHFL.IDX PT, R7, R0, 0x3, 0x1c1f ;  /* 0x007c1f0000077f89 */ /* 0x0004e800000e0000 */
[----:B-1----:R1:W-:Y:S04]  /*171c0*/  @!P4 ST.E [R4.64], R18 ;  /* 0x000000120400c985 */ /* 0x0023e8000c101914 */
[----:B------:R1:W1:Y:S04]  /*171d0*/  SHFL.IDX PT, R2, R23, RZ, 0x1c1f ;  /* 0x001c1fff17027589 */ /* 0x00026800000e0000 */
[----:B------:R1:W1:Y:S01]  /*171e0*/  SHFL.IDX PT, R3, R22, RZ, 0x1c1f ;  /* 0x001c1fff16037589 */ /* 0x00026200000e0000 */
[----:B--2---:R-:W-:-:S04]  /*171f0*/  IADD3 R0, R12, 0x8, RZ ;  /* 0x000000080c007810 */ /* 0x004fc80007ffe0ff */
[CC--:B------:R-:W-:Y:S02]  /*17200*/  ISETP.GE.OR P3, PT, R0.reuse, R24.reuse, P1 ;  /* 0x000000180000720c */ /* 0x0c0fe40000f66670 */
[-C--:B------:R-:W-:Y:S02]  /*17210*/  ISETP.GE.OR P1, PT, R13, R24.reuse, P1 ;  /* 0x000000180d00720c */ /* 0x080fe40000f26670 */
[----:B------:R-:W-:Y:S02]  /*17220*/  ISETP.GE.AND P0, PT, R0, R24, PT ;  /* 0x000000180000720c */ /* 0x000fe40003f06270 */
[----:B------:R-:W-:-:S04]  /*17230*/  LOP3.LUT R0, R17, 0x7ffffffc, RZ, 0xc0, !PT ;  /* 0x7ffffffc11007812 */ /* 0x000fc800078ec0ff */
[----:B------:R-:W-:-:S03]  /*17240*/  IADD3 R0, R16, -R0, RZ ;  /* 0x8000000010007210 */ /* 0x000fc60007ffe0ff */
[----:B---3--:R2:W-:Y:S02]  /*17250*/  @!P3 ST.E [R10.64], R19 ;  /* 0x000000130a00b985 */ /* 0x0085e4000c101914 */
[----:B------:R-:W-:Y:S02]  /*17260*/  IMAD.SHL.U32 R0, R0, 0x2, RZ ;  /* 0x0000000200007824 */ /* 0x000fe400078e00ff */
[----:B----4-:R2:W-:Y:S04]  /*17270*/  @!P2 ST.E [R8.64], R20 ;  /* 0x000000140800a985 */ /* 0x0105e8000c101914 */
        /* <DEDUP_REMOVED lines=96> */
.L_x_658:
[----:B-1----:R-:W-:Y:S05]  /*17880*/  BSYNC B0 ;  /* 0x0000000000007941 */ /* 0x002fea0003800000 */
.L_x_657:
        /* <DEDUP_REMOVED lines=97> */
.L_x_660:
[----:B------:R-:W-:Y:S05]  /*17ea0*/  BSYNC B0 ;  /* 0x0000000000007941 */ /* 0x000fea0003800000 */
.L_x_659:
        /* <DEDUP_REMOVED lines=97> */
.L_x_662:
[----:B------:R-:W-:Y:S05]  /*184c0*/  BSYNC B0 ;  /* 0x0000000000007941 */ /* 0x000fea0003800000 */
.L_x_661:
        /* <DEDUP_REMOVED lines=98> */
.L_x_656:
        /* <DEDUP_REMOVED lines=50> */
.L_x_663:
        /* <DEDUP_REMOVED lines=15> */
.L_x_3584:


//--------------------- .text._ZN7cutlass13device_kernelIN5flash19enable_sm80_to_sm89INS1_16FlashAttnFwdSm80INS1_25CollectiveMainloopFwdSm80ILi8ELi1ELb1EN4cute5tupleIJNS5_1CILi128EEENS7_ILi96EEES8_EEELi128ENS_10bfloat16_tEfNS_4arch4Sm80ELb0ELb1ELb1ELb1ELb1ELb0ELb1ELb1EEENS1_21CollectiveEpilogueFwdINS6_IJS8_S8_S9_EEENS6_IJNS7_ILi1EEESH_SH_EEESB_SD_Li256ELb1ELb1ELb1ELb0EEENS1_36VarlenDynamicPersistentTileSchedulerILi128ELi96ELi256ELi256ELb1ELb1ELb0ELb1ELb0ELb1EEEEEEEEEvNT_6ParamsE --------------------------
	.section	.text._ZN7cutlass13device_kernelIN5flash19enable_sm80_to_sm89INS1_16FlashAttnFwdSm80INS1_25CollectiveMainloopFwdSm80ILi8ELi1ELb1EN4cute5tupleIJNS5_1CILi128EEENS7_ILi96EEES8_EEELi128ENS_10bfloat16_tEfNS_4arch4Sm80ELb0ELb1ELb1ELb1ELb1ELb0ELb1ELb1EEENS1_21CollectiveEpilogueFwdINS6_IJS8_S8_S9_EEENS6_IJNS7_ILi1EEESH_SH_EEESB_SD_Li256ELb1ELb1ELb1ELb0EEENS1_36VarlenDynamicPersistentTileSchedulerILi128ELi96ELi256ELi256ELb1ELb1ELb0ELb1ELb0ELb1EEEEEEEEEvNT_6ParamsE,"ax",@progbits
	.sectioninfo	@"SHI_REGISTERS=255"
	.align	128
.text._ZN7cutlass13device_kernelIN5flash19enable_sm80_to_sm89INS1_16FlashAttnFwdSm80INS1_25CollectiveMainloopFwdSm80ILi8ELi1ELb1EN4cute5tupleIJNS5_1CILi128EEENS7_ILi96EEES8_EEELi128ENS_10bfloat16_tEfNS_4arch4Sm80ELb0ELb1ELb1ELb1ELb1ELb0ELb1ELb1EEENS1_21CollectiveEpilogueFwdINS6_IJS8_S8_S9_EEENS6_IJNS7_ILi1EEESH_SH_EEESB_SD_Li256ELb1ELb1ELb1ELb0EEENS1_36VarlenDynamicPersistentTileSchedulerILi128ELi96ELi256ELi256ELb1ELb1ELb0ELb1ELb0ELb1EEEEEEEEEvNT_6ParamsE:
        .type           _ZN7cutlass13device_kernelIN5flash19enable_sm80_to_sm89INS1_16FlashAttnFwdSm80INS1_25CollectiveMainloopFwdSm80ILi8ELi1ELb1EN4cute5tupleIJNS5_1CILi128EEENS7_ILi96EEES8_EEELi128ENS_10bfloat16_tEfNS_4arch4Sm80ELb0ELb1ELb1ELb1ELb1ELb0ELb1ELb1EEENS1_21CollectiveEpilogueFwdINS6_IJS8_S8_S9_EEENS6_IJNS7_ILi1EEESH_SH_EEESB_SD_Li256ELb1ELb1ELb1ELb0EEENS1_36VarlenDynamicPersistentTileSchedulerILi128ELi96ELi256ELi256ELb1ELb1ELb0ELb1ELb0ELb1EEEEEEEEEvNT_6ParamsE,@function
        .size           _ZN7cutlass13device_kernelIN5flash19enable_sm80_to_sm89INS1_16FlashAttnFwdSm80INS1_25CollectiveMainloopFwdSm80ILi8ELi1ELb1EN4cute5tupleIJNS5_1CILi128EEENS7_ILi96EEES8_EEELi128ENS_10bfloat16_tEfNS_4arch4Sm80ELb0ELb1ELb1ELb1ELb1ELb0ELb1ELb1EEENS1_21CollectiveEpilogueFwdINS6_IJS8_S8_S9_EEENS6_IJNS7_ILi1EEESH_SH_EEESB_SD_Li256ELb1ELb1ELb1ELb0EEENS1_36VarlenDynamicPersistentTileSchedulerILi128ELi96ELi256ELi256ELb1ELb1ELb0ELb1ELb0ELb1EEEEEEEEEvNT_6ParamsE,(.L_x_3585 - _ZN7cutlass13device_kernelIN5flash19enable_sm80_to_sm89INS1_16FlashAttnFwdSm80INS1_25CollectiveMainloopFwdSm80ILi8ELi1ELb1EN4cute5tupleIJNS5_1CILi128EEENS7_ILi96EEES8_EEELi128ENS_10bfloat16_tEfNS_4arch4Sm80ELb0ELb1ELb1ELb1ELb1ELb0ELb1ELb1EEENS1_21CollectiveEpilogueFwdINS6_IJS8_S8_S9_EEENS6_IJNS7_ILi1EEESH_SH_EEESB_SD_Li256ELb1ELb1ELb1ELb0EEENS1_36VarlenDynamicPersistentTileSchedulerILi128ELi96ELi256ELi256ELb1ELb1ELb0ELb1ELb0ELb1EEEEEEEEEvNT_6ParamsE)
        .other          _ZN7cutlass13device_kernelIN5flash19enable_sm80_to_sm89INS1_16FlashAttnFwdSm80INS1_25CollectiveMainloopFwdSm80ILi8ELi1ELb1EN4cute5tupleIJNS5_1CILi128EEENS7_ILi96EEES8_EEELi128ENS_10bfloat16_tEfNS_4arch4Sm80ELb0ELb1ELb1ELb1ELb1ELb0ELb1ELb1EEENS1_21CollectiveEpilogueFwdINS6_IJS8_S8_S9_EEENS6_IJNS7_ILi1EEESH_SH_EEESB_SD_Li256ELb1ELb1ELb1ELb0EEENS1_36VarlenDynamicPersistentTileSchedulerILi128ELi96ELi256ELi256ELb1ELb1ELb0ELb1ELb0ELb1EEEEEEEEEvNT_6ParamsE,@"STO_CUDA_ENTRY STV_DEFAULT"
_ZN7cutlass13device_kernelIN5flash19enable_sm80_to_sm89INS1_16FlashAttnFwdSm80INS1_25CollectiveMainloopFwdSm80ILi8ELi1ELb1EN4cute5tupleIJNS5_1CILi128EEENS7_ILi96EEES8_EEELi128ENS_10bfloat16_tEfNS_4arch4Sm80ELb0ELb1ELb1ELb1ELb1ELb0ELb1ELb1EEENS1_21CollectiveEpilogueFwdINS6_IJS8_S8_S9_EEENS6_IJNS7_ILi1EEESH_SH_EEESB_SD_Li256ELb1ELb1ELb1ELb0EEENS1_36VarlenDynamicPersistentTileSchedulerILi128ELi96ELi256ELi256ELb1ELb1ELb0ELb1ELb0ELb1EEEEEEEEEvNT_6ParamsE:
[----:B------:R-:W-:-:S03]  /*0000*/  MOV R1, c[0x0][0x28] ;  /* 0x00000a0000017a02 */ /* 0x000fc60000000f00 */
[----:B------:R-:W1:Y:S01]  /*0010*/  S2R R2, SR_TID.X ;  /* 0x0000000000027919 */ /* 0x000e620000002100 */
[----:B------:R-:W-:Y:S01]  /*0020*/  IADD3 R1, R1, -0x28, RZ ;  /* 0xffffffd801017810 */ /* 0x000fe20007ffe0ff */
[----:B------:R-:W-:Y:S01]  /*0030*/  ULDC.64 UR6, c[0x0][0x118] ;  /* 0x0000460000067ab9 */ /* 0x000fe20000000a00 */
[----:B-1----:R-:W-:-:S05]  /*0040*/  SHF.R.U32.HI R0, RZ, 0x5, R2 ;  /* 0x00000005ff007819 */ /* 0x002fca0000011602 */
[----:B------:R-:W1:Y:S02]  /*0050*/  SHFL.IDX PT, R3, R0, RZ, 0x1f ;  /* 0x00001fff00037589 */ /* 0x000e6400000e0000 */
[----:B-1----:R-:W-:Y:S02]  /*0060*/  ISETP.NE.AND P0, PT, R3, RZ, PT ;  /* 0x000000ff0300720c */ /* 0x002fe40003f05270 */
[----:B------:R1:W-:Y:S11]  /*0070*/  STL [R1+0x20], R3 ;  /* 0x0000200301007387 */ /* 0x0003f60000100800 */
[----:B------:R-:W-:Y:S06]  /*0080*/  @P0 BAR.SYNC.DEFER_BLOCKING 0x5, 0x100 ;  /* 0x0144000000000b1d */ /* 0x000fec0000010000 */
[----:B------:R-:W2:Y:S04]  /*0090*/  @P0 LDS.128 R248, [0xe100] ;  /* 0x00e10000fff80984 */ /* 0x000ea80000000c00 */
[----:B------:R-:W-:Y:S06]  /*00a0*/  @P0 BAR.ARV 0x4, 0x100 ;  /* 0x0104000000000b1d */ /* 0x000fec0000002000 */
[----:B------:R-:W-:Y:S05]  /*00b0*/  @P0 BRA `(.L_x_664) ;  /* 0x00000f1000000947 */ /* 0x000fea0003800000 */
[----:B-1----:R-:W-:Y:S01]  /*00c0*/  LOP3.LUT R13, R2, 0x1f, RZ, 0xc0, !PT ;  /* 0x0000001f020d7812 */ /* 0x002fe200078ec0ff */
[----:B------:R-:W-:-:S03]  /*00d0*/  CS2R R8, SRZ ;  /* 0x0000000000087805 */ /* 0x000fc6000001ff00 */
[----:B------:R-:W-:-:S04]  /*00e0*/  ISETP.NE.AND P6, PT, R13, 0x1f, PT ;  /* 0x0000001f0d00780c */ /* 0x000fc80003fc5270 */
[----:B------:R-:W-:-:S13]  /*00f0*/  ISETP.GE.OR P0, PT, R13, c[0x0][0x53c], !P6 ;  /* 0x00014f000d007a0c */ /* 0x000fda0007706670 */
[----:B------:R-:W-:Y:S02]  /*0100*/  @!P0 IMAD.MOV.U32 R4, RZ, RZ, 0x4 ;  /* 0x00000004ff048424 */ /* 0x000fe400078e00ff */
[----:B------:R-:W-:Y:S02]  /*0110*/  @!P0 IMAD.MOV.U32 R2, RZ, RZ, 0x4 ;  /* 0x00000004ff028424 */ /* 0x000fe400078e00ff */
[----:B------:R-:W-:-:S04]  /*0120*/  @!P0 IMAD.WIDE.U32 R4, R13, R4, c[0x0][0x580] ;  /* 0x000160000d048625 */ /* 0x000fc800078e0004 */
[C---:B------:R-:W-:Y:S01]  /*0130*/  @!P0 IMAD.WIDE.U32 R2, R13.reuse, R2, c[0x0][0x578] ;  /* 0x00015e000d028625 */ /* 0x040fe200078e0002 */
[----:B------:R-:W3:Y:S04]  /*0140*/  @!P0 LDG.E R9, [R4.64] ;  /* 0x0000000604098981 */ /* 0x000ee8000c1e1900 */
[----:B------:R-:W3:Y:S01]  /*0150*/  @!P0 LDG.E R8, [R2.64] ;  /* 0x0000000602088981 */ /* 0x000ee2000c1e1900 */
[C---:B------:R-:W-:Y:S01]  /*0160*/  ISETP.NE.AND P5, PT, R13.reuse, RZ, PT ;  /* 0x000000ff0d00720c */ /* 0x040fe20003fa5270 */
[----:B------:R-:W1:Y:S01]  /*0170*/  S2UR UR4, SR_CTAID.X ;  /* 0x00000000000479c3 */ /* 0x000e620000002500 */
[C---:B------:R-:W-:Y:S01]  /*0180*/  ISETP.GE.U32.AND P4, PT, R13.reuse, 0x2, PT ;  /* 0x000000020d00780c */ /* 0x040fe20003f86070 */
[----:B------:R-:W-:Y:S01]  /*0190*/  IMAD.MOV.U32 R7, RZ, RZ, RZ ;  /* 0x000000ffff077224 */ /* 0x000fe200078e00ff */
[----:B------:R-:W-:-:S02]  /*01a0*/  ISETP.GE.U32.AND P3, PT, R13, 0x4, PT ;  /* 0x000000040d00780c */ /* 0x000fc40003f66070 */
[C---:B------:R-:W-:Y:S02]  /*01b0*/  ISETP.GE.U32.AND P2, PT, R13.reuse, 0x8, PT ;  /* 0x000000080d00780c */ /* 0x040fe40003f46070 */
[----:B------:R-:W-:Y:S01]  /*01c0*/  ISETP.GE.U32.AND P1, PT, R13, 0x10, PT ;  /* 0x000000100d00780c */ /* 0x000fe20003f26070 */
[----:B---3--:R-:W-:-:S05]  /*01d0*/  IMAD R4, R9, R8, RZ ;  /* 0x0000000809047224 */ /* 0x008fca00078e02ff */
[----:B------:R-:W3:Y:S02]  /*01e0*/  SHFL.UP PT, R0, R4, 0x1, RZ ;  /* 0x0420000004007989 */ /* 0x000ee400000e00ff */
[----:B---3--:R-:W-:-:S05]  /*01f0*/  SEL R0, R0, RZ, P5 ;  /* 0x000000ff00007207 */ /* 0x008fca0002800000 */
[----:B------:R-:W-:-:S05]  /*0200*/  IMAD.IADD R4, R4, 0x1, R0 ;  /* 0x0000000104047824 */ /* 0x000fca00078e0200 */
        /* <DEDUP_REMOVED lines=12> */
[----:B------:R-:W3:Y:S02]  /*02d0*/  SHFL.IDX PT, R6, R4, 0x1f, 0x1f ;  /* 0x03e01f0004067f89 */ /* 0x000ee400000e0000 */
[----:B---3--:R-:W-:-:S04]  /*02e0*/  IMAD R6, R6, c[0x0][0x538], RZ ;  /* 0x00014e0006067a24 */ /* 0x008fc800078e02ff */
[----:B------:R-:W-:Y:S01]  /*02f0*/  IMAD.MOV.U32 R0, RZ, RZ, R6 ;  /* 0x000000ffff007224 */ /* 0x000fe200078e0006 */
[----:B-1----:R-:W-:-:S13]  /*0300*/  ISETP.GT.AND P0, PT, R6, UR4, PT ;  /* 0x0000000406007c0c */ /* 0x002fda000bf04270 */
[----:B------:R-:W-:Y:S05]  /*0310*/  @P0 BRA `(.L_x_665) ;  /* 0x0000026000000947 */ /* 0x000fea0003800000 */
[----:B------:R-:W-:Y:S02]  /*0320*/  MOV R6, R0 ;  /* 0x0000000000067202 */ /* 0x000fe40000000f00 */
[----:B------:R-:W-:-:S04]  /*0330*/  MOV R7, RZ ;  /* 0x000000ff00077202 */ /* 0x000fc80000000f00 */
.L_x_669:
        /* <DEDUP_REMOVED lines=9> */
[----:B------:R-:W-:-:S04]  /*03d0*/  @!P0 IMAD.WIDE R4, R0, R2, c[0x0][0x580] ;  /* 0x0001600000048625 */ /* 0x000fc800078e0202 */
[----:B------:R-:W-:Y:S01]  /*03e0*/  @!P0 IMAD.WIDE R2, R0, R3, c[0x0][0x578] ;  /* 0x00015e0000028625 */ /* 0x000fe200078e0203 */
[----:B------:R-:W3:Y:S04]  /*03f0*/  @!P0 LDG.E R9, [R4.64] ;  /* 0x0000000604098981 */ /* 0x000ee8000c1e1900 */
[----:B------:R-:W3:Y:S02]  /*0400*/  @!P0 LDG.E R8, [R2.64] ;  /* 0x0000000602088981 */ /* 0x000ee4000c1e1900 */
[----:B---3--:R-:W-:Y:S01]  /*0410*/  IMAD R5, R9, R8, RZ ;  /* 0x0000000809057224 */ /* 0x008fe200078e02ff */
[----:B------:R-:W-:Y:S05]  /*0420*/  BRA.DIV ~URZ, `(.L_x_667) ;  /* 0x00017ab27f007947 */ /* 0x000fea000b800000 */
[----:B------:R1:W3:Y:S02]  /*0430*/  SHFL.UP PT, R0, R5, 0x1, RZ ;  /* 0x0420000005007989 */ /* 0x0002e400000e00ff */
.L_x_833:
        /* <DEDUP_REMOVED lines=16> */
.L_x_834:
[----:B---3--:R-:W-:-:S05]  /*0540*/  IMAD R0, R0, c[0x0][0x538], RZ ;  /* 0x00014e0000007a24 */ /* 0x008fca00078e02ff */
[----:B------:R-:W-:-:S04]  /*0550*/  IADD3 R6, R0, R6, RZ ;  /* 0x0000000600067210 */ /* 0x000fc80007ffe0ff */
[----:B------:R-:W-:-:S13]  /*0560*/  ISETP.GT.AND P0, PT, R6, UR4, PT ;  /* 0x0000000406007c0c */ /* 0x000fda000bf04270 */
[----:B-12---:R-:W-:Y:S05]  /*0570*/  @!P0 BRA `(.L_x_669) ;  /* 0xfffffdc000008947 */ /* 0x006fea000383ffff */
.L_x_665:
[----:B------:R-:W-:-:S05]  /*0580*/  IADD3 R10, -R0, R6, RZ ;  /* 0x00000006000a7210 */ /* 0x000fca0007ffe1ff */
[----:B------:R-:W-:-:S05]  /*0590*/  IMAD R0, R4, c[0x0][0x538], R10 ;  /* 0x00014e0004007a24 */ /* 0x000fca00078e020a */
[----:B------:R-:W-:Y:S01]  /*05a0*/  ISETP.GT.AND P0, PT, R0, UR4, PT ;  /* 0x0000000400007c0c */ /* 0x000fe2000bf04270 */
[----:B------:R-:W-:-:S12]  /*05b0*/  BRA.DIV ~URZ, `(.L_x_670) ;  /* 0x00017b427f007947 */ /* 0x000fd8000b800000 */
[----:B------:R-:W-:-:S04]  /*05c0*/  VOTE.ANY R6, PT, !P0 ;  /* 0x0000000000067806 */ /* 0x000fc800040e0100 */
.L_x_835:
[----:B------:R-:W1:Y:S02]  /*05d0*/  POPC R0, R6 ;  /* 0x0000000600007309 */ /* 0x000e640000000000 */
[----:B-12---:R-:W-:Y:S01]  /*05e0*/  IADD3 R251, R0, R7, RZ ;  /* 0x0000000700fb7210 */ /* 0x006fe20007ffe0ff */
[----:B------:R-:W-:Y:S05]  /*05f0*/  BRA.DIV ~URZ, `(.L_x_671) ;  /* 0x00017b527f007947 */ /* 0x000fea000b800000 */
[----:B------:R1:W2:Y:S01]  /*0600*/  SHFL.IDX PT, R12, R9, R0, 0x1f ;  /* 0x00001f00090c7589 */ /* 0x0002a200000e0000 */
[----:B------:R-:W-:-:S03]  /*0610*/  MOV R5, RZ ;  /* 0x000000ff00057202 */ /* 0x000fc60000000f00 */
[----:B------:R1:W3:Y:S04]  /*0620*/  SHFL.IDX PT, R9, R8, R0, 0x1f ;  /* 0x00001f0008097589 */ /* 0x0002e800000e0000 */
.L_x_836:
[----:B------:R-:W-:Y:S01]  /*0630*/  ISETP.NE.AND P0, PT, R6, RZ, PT ;  /* 0x000000ff0600720c */ /* 0x000fe20003f05270 */
[----:B------:R-:W-:-:S12]  /*0640*/  BSSY B0, `(.L_x_672) ;  /* 0x0000005000007945 */ /* 0x000fd80003800000 */
[----:B------:R-:W-:Y:S05]  /*0650*/  @!P0 BRA `(.L_x_673) ;  /* 0x0000003000008947 */ /* 0x000fea0003800000 */
[----:B-1----:R-:W-:Y:S01]  /*0660*/  IADD3 R0, R0, -0x1, RZ ;  /* 0xffffffff00007810 */ /* 0x002fe20007ffe0ff */
[----:B------:R-:W-:Y:S05]  /*0670*/  BRA.DIV ~URZ, `(.L_x_674) ;  /* 0x00017bb27f007947 */ /* 0x000fea000b800000 */
[----:B------:R1:W4:Y:S02]  /*0680*/  SHFL.IDX PT, R5, R4, R0, 0x1f ;  /* 0x00001f0004057589 */ /* 0x00032400000e0000 */
.L_x_673:
[----:B------:R-:W-:Y:S05]  /*0690*/  BSYNC B0 ;  /* 0x0000000000007941 */ /* 0x000fea0003800000 */
.L_x_672:
[----:B---3--:R-:W-:Y:S01]  /*06a0*/  ISETP.NE.AND P0, PT, R9, 0x1, PT ;  /* 0x000000010900780c */ /* 0x008fe20003f05270 */
[----:B----4-:R-:W-:Y:S01]  /*06b0*/  IMAD R248, R5, c[0x0][0x538], R10 ;  /* 0x00014e0005f87a24 */ /* 0x010fe200078e020a */
[----:B------:R-:W-:Y:S04]  /*06c0*/  BSSY B0, `(.L_x_675) ;  /* 0x0000085000007945 */ /* 0x000fe80003800000 */
[----:B------:R-:W-:-:S07]  /*06d0*/  IADD3 R11, -R248, UR4, RZ ;  /* 0x00000004f80b7c10 */ /* 0x000fce000fffe1ff */
[----:B------:R-:W-:Y:S05]  /*06e0*/  @!P0 BRA `(.L_x_676) ;  /* 0x000003e000008947 */ /* 0x000fea0003800000 */
[-C--:B-12---:R-:W-:Y:S02]  /*06f0*/  IABS R0, R12.reuse ;  /* 0x0000000c00007213 */ /* 0x086fe40000000000 */
[----:B------:R-:W-:-:S03]  /*0700*/  IABS R6, R12 ;  /* 0x0000000c00067213 */ /* 0x000fc60000000000 */
[----:B------:R-:W-:Y:S01]  /*0710*/  IMAD.MOV.U32 R5, RZ, RZ, R0 ;  /* 0x000000ffff057224 */ /* 0x000fe200078e0000 */
[----:B------:R-:W-:-:S03]  /*0720*/  IABS R0, R9 ;  /* 0x0000000900007213 */ /* 0x000fc60000000000 */
[----:B------:R-:W1:Y:S02]  /*0730*/  I2F.RP R2, R5 ;  /* 0x0000000500027306 */ /* 0x000e640000209400 */
[----:B------:R-:W-:Y:S01]  /*0740*/  IMAD.MOV.U32 R8, RZ, RZ, R0 ;  /* 0x000000ffff087224 */ /* 0x000fe200078e0000 */
[----:B------:R-:W-:-:S05]  /*0750*/  IABS R0, R11 ;  /* 0x0000000b00007213 */ /* 0x000fca0000000000 */
[----:B------:R-:W-:Y:S08]  /*0760*/  I2F.RP R7, R8 ;  /* 0x0000000800077306 */ /* 0x000ff00000209400 */
[----:B-1----:R-:W1:Y:S02]  /*0770*/  MUFU.RCP R2, R2 ;  /* 0x0000000200027308 */ /* 0x002e640000001000 */
[----:B-1----:R-:W-:-:S06]  /*0780*/  IADD3 R2, R2, 0xffffffe, RZ ;  /* 0x0ffffffe02027810 */ /* 0x002fcc0007ffe0ff */
[----:B------:R-:W1:Y:S02]  /*0790*/  F2I.FTZ.U32.TRUNC.NTZ R3, R2 ;  /* 0x0000000200037305 */ /* 0x000e64000021f000 */
[----:B-1----:R-:W-:-:S04]  /*07a0*/  IMAD.MOV R2, RZ, RZ, -R3 ;  /* 0x000000ffff027224 */ /* 0x002fc800078e0a03 */
[----:B------:R-:W-:Y:S02]  /*07b0*/  IMAD R4, R2, R5, RZ ;  /* 0x0000000502047224 */ /* 0x000fe400078e02ff */
[----:B------:R-:W-:-:S04]  /*07c0*/  IMAD.MOV.U32 R2, RZ, RZ, RZ ;  /* 0x000000ffff027224 */ /* 0x000fc800078e00ff */
[----:B------:R-:W-:Y:S01]  /*07d0*/  IMAD.HI.U32 R2, R3, R4, R2 ;  /* 0x0000000403027227 */ /* 0x000fe200078e0002 */
[----:B------:R-:W-:-:S03]  /*07e0*/  MOV R3, R0 ;  /* 0x0000000000037202 */ /* 0x000fc60000000f00 */
[----:B------:R-:W-:Y:S02]  /*07f0*/  IMAD.MOV R0, RZ, RZ, -R6 ;  /* 0x000000ffff007224 */ /* 0x000fe400078e0a06 */
        /* <DEDUP_REMOVED lines=28> */
[----:B------:R-:W-:-:S03]  /*09c0*/  IMAD.MOV R5, RZ, RZ, -R4 ;  /* 0x000000ffff057224 */ /* 0x000fc600078e0a04 */
        /* <DEDUP_REMOVED lines=10> */
[----:B------:R-:W-:-:S04]  /*0a70*/  IMAD.MOV R2, RZ, RZ, -R0 ;  /* 0x000000ffff027224 */ /* 0x000fc800078e0a00 */
[C---:B------:R-:W-:Y:S01]  /*0a80*/  IMAD R3, R9.reuse, R2, R4 ;  /* 0x0000000209037224 */ /* 0x040fe200078e0204 */
[----:B------:R-:W-:Y:S01]  /*0a90*/  LEA R2, R9, R0, 0x18 ;  /* 0x0000000009027211 */ /* 0x000fe200078ec0ff */
[----:B------:R-:W-:-:S04]  /*0aa0*/  IMAD R0, R12, R5, R11 ;  /* 0x000000050c007224 */ /* 0x000fc800078e020b */
[----:B------:R-:W-:Y:S01]  /*0ab0*/  IMAD R250, R3, 0x10000, R2 ;  /* 0x0001000003fa7824 */ /* 0x000fe200078e0202 */
[----:B------:R-:W-:Y:S05]  /*0ac0*/  BRA `(.L_x_677) ;  /* 0x0000044000007947 */ /* 0x000fea0003800000 */
.L_x_676:
[----:B------:R-:W-:-:S04]  /*0ad0*/  IMAD.MOV.U32 R2, RZ, RZ, 0x4 ;  /* 0x00000004ff027424 */ /* 0x000fc800078e00ff */
[----:B------:R-:W-:-:S05]  /*0ae0*/  IMAD.WIDE R2, R251, R2, c[0x0][0x590] ;  /* 0x00016400fb027625 */ /* 0x000fca00078e0202 */
[----:B------:R-:W3:Y:S02]  /*0af0*/  LDG.E R7, [R2.64] ;  /* 0x0000000602077981 */ /* 0x000ee4000c1e1900 */
[----:B-123--:R-:W-:-:S05]  /*0b00*/  IMAD R9, R7, R12, RZ ;  /* 0x0000000c07097224 */ /* 0x00efca00078e02ff */
[-C--:B------:R-:W-:Y:S02]  /*0b10*/  IABS R0, R9.reuse ;  /* 0x0000000900007213 */ /* 0x080fe40000000000 */
[----:B------:R-:W-:-:S03]  /*0b20*/  IABS R8, R9 ;  /* 0x0000000900087213 */ /* 0x000fc60000000000 */
[----:B------:R-:W-:-:S04]  /*0b30*/  IMAD.MOV.U32 R6, RZ, RZ, R0 ;  /* 0x000000ffff067224 */ /* 0x000fc800078e0000 */
[----:B------:R-:W1:Y:S08]  /*0b40*/  I2F.RP R2, R6 ;  /* 0x0000000600027306 */ /* 0x000e700000209400 */
[----:B-1----:R-:W1:Y:S02]  /*0b50*/  MUFU.RCP R2, R2 ;  /* 0x0000000200027308 */ /* 0x002e640000001000 */
[----:B-1----:R-:W-:-:S06]  /*0b60*/  IADD3 R2, R2, 0xffffffe, RZ ;  /* 0x0ffffffe02027810 */ /* 0x002fcc0007ffe0ff */
[----:B------:R-:W1:Y:S02]  /*0b70*/  F2I.FTZ.U32.TRUNC.NTZ R3, R2 ;  /* 0x0000000200037305 */ /* 0x000e64000021f000 */
[----:B-1----:R-:W-:-:S04]  /*0b80*/  IMAD.MOV R0, RZ, RZ, -R3 ;  /* 0x000000ffff007224 */ /* 0x002fc800078e0a03 */
[----:B------:R-:W-:Y:S01]  /*0b90*/  IMAD.MOV.U32 R2, RZ, RZ, R0 ;  /* 0x000000ffff027224 */ /* 0x000fe200078e0000 */
[----:B------:R-:W-:-:S03]  /*0ba0*/  IABS R0, R11 ;  /* 0x0000000b00007213 */ /* 0x000fc60000000000 */
[----:B------:R-:W-:Y:S01]  /*0bb0*/  IMAD R4, R2, R6, RZ ;  /* 0x0000000602047224 */ /* 0x000fe200078e02ff */
[----:B------:R-:W-:Y:S01]  /*0bc0*/  MOV R5, R0 ;  /* 0x0000000000057202 */ /* 0x000fe20000000f00 */
[----:B------:R-:W-:-:S04]  /*0bd0*/  IMAD.MOV.U32 R2, RZ, RZ, RZ ;  /* 0x000000ffff027224 */ /* 0x000fc800078e00ff */
[----:B------:R-:W-:-:S04]  /*0be0*/  IMAD.HI.U32 R0, R3, R4, R2 ;  /* 0x0000000403007227 */ /* 0x000fc800078e0002 */
[----:B------:R-:W-:Y:S02]  /*0bf0*/  IMAD.MOV R2, RZ, RZ, -R8 ;  /* 0x000000ffff027224 */ /* 0x000fe400078e0a08 */
        /* <DEDUP_REMOVED lines=9> */
[----:B------:R-:W-:-:S04]  /*0c90*/  @P2 IADD3 R0, R0, 0x1, RZ ;  /* 0x0000000100002810 */ /* 0x000fc80007ffe0ff */
[----:B------:R-:W-:-:S05]  /*0ca0*/  MOV R4, R0 ;  /* 0x0000000000047202 */ /* 0x000fca0000000f00 */
[----:B------:R-:W-:Y:S01]  /*0cb0*/  @!P1 IMAD.MOV R4, RZ, RZ, -R4 ;  /* 0x000000ffff049224 */ /* 0x000fe200078e0a04 */
[----:B------:R-:W-:-:S05]  /*0cc0*/  @!P0 LOP3.LUT R4, RZ, R9, RZ, 0x33, !PT ;  /* 0x00000009ff048212 */ /* 0x000fca00078e33ff */
[----:B------:R-:W-:-:S05]  /*0cd0*/  IMAD R10, R7, R4, RZ ;  /* 0x00000004070a7224 */ /* 0x000fca00078e02ff */
[----:B------:R-:W-:-:S04]  /*0ce0*/  IADD3 R0, -R10, c[0x0][0x538], RZ ;  /* 0x00014e000a007a10 */ /* 0x000fc80007ffe1ff */
[----:B------:R-:W-:-:S04]  /*0cf0*/  IMNMX R6, R7, R0, PT ;  /* 0x0000000007067217 */ /* 0x000fc80003800200 */
[----:B------:R-:W-:-:S05]  /*0d00*/  IABS R0, R6 ;  /* 0x0000000600007213 */ /* 0x000fca0000000000 */
[----:B------:R-:W-:-:S04]  /*0d10*/  IMAD.MOV.U32 R5, RZ, RZ, R0 ;  /* 0x000000ffff057224 */ /* 0x000fc800078e0000 */
[----:B------:R-:W1:Y:S08]  /*0d20*/  I2F.RP R2, R5 ;  /* 0x0000000500027306 */ /* 0x000e700000209400 */
[----:B-1----:R-:W1:Y:S02]  /*0d30*/  MUFU.RCP R2, R2 ;  /* 0x0000000200027308 */ /* 0x002e640000001000 */
[----:B-1----:R-:W-:-:S06]  /*0d40*/  IADD3 R2, R2, 0xffffffe, RZ ;  /* 0x0ffffffe02027810 */ /* 0x002fcc0007ffe0ff */
[----:B------:R1:W2:Y:S02]  /*0d50*/  F2I.FTZ.U32.TRUNC.NTZ R3, R2 ;  /* 0x0000000200037305 */ /* 0x0002a4000021f000 */
[----:B-1----:R-:W-:Y:S01]  /*0d60*/  IMAD.MOV R2, RZ, RZ, -R4 ;  /* 0x000000ffff027224 */ /* 0x002fe200078e0a04 */
[----:B--2---:R-:W-:-:S03]  /*0d70*/  IADD3 R0, RZ, -R3, RZ ;  /* 0x80000003ff007210 */ /* 0x004fc60007ffe0ff */
[----:B------:R-:W-:Y:S01]  /*0d80*/  IMAD R8, R9, R2, R11 ;  /* 0x0000000209087224 */ /* 0x000fe200078e020b */
[----:B------:R-:W-:Y:S01]  /*0d90*/  IABS R9, R6 ;  /* 0x0000000600097213 */ /* 0x000fe20000000000 */
[----:B------:R-:W-:-:S03]  /*0da0*/  IMAD.MOV.U32 R2, RZ, RZ, R0 ;  /* 0x000000ffff027224 */ /* 0x000fc600078e0000 */
[----:B------:R-:W-:Y:S01]  /*0db0*/  IABS R0, R8 ;  /* 0x0000000800007213 */ /* 0x000fe20000000000 */
[----:B------:R-:W-:Y:S02]  /*0dc0*/  IMAD R7, R2, R5, RZ ;  /* 0x0000000502077224 */ /* 0x000fe400078e02ff */
[----:B------:R-:W-:Y:S02]  /*0dd0*/  IMAD.MOV.U32 R2, RZ, RZ, RZ ;  /* 0x000000ffff027224 */ /* 0x000fe400078e00ff */
[----:B------:R-:W-:Y:S01]  /*0de0*/  IMAD.MOV.U32 R4, RZ, RZ, R0 ;  /* 0x000000ffff047224 */ /* 0x000fe200078e0000 */
[----:B------:R-:W-:Y:S01]  /*0df0*/  IADD3 R0, RZ, -R9, RZ ;  /* 0x80000009ff007210 */ /* 0x000fe20007ffe0ff */
[----:B------:R-:W-:-:S04]  /*0e00*/  IMAD.HI.U32 R3, R3, R7, R2 ;  /* 0x0000000703037227 */ /* 0x000fc800078e0002 */
[----:B------:R-:W-:Y:S02]  /*0e10*/  IMAD.MOV.U32 R2, RZ, RZ, R0 ;  /* 0x000000ffff027224 */ /* 0x000fe400078e0000 */
[----:B------:R-:W-:Y:S01]  /*0e20*/  IMAD.HI.U32 R0, R3, R4, RZ ;  /* 0x0000000403007227 */ /* 0x000fe200078e00ff */
[----:B------:R-:W-:-:S03]  /*0e30*/  IADD3 R3, R10, 0x1000000, R8 ;  /* 0x010000000a037810 */ /* 0x000fc60007ffe008 */
[----:B------:R-:W-:-:S05]  /*0e40*/  IMAD R2, R0, R2, R4 ;  /* 0x0000000200027224 */ /* 0x000fca00078e0204 */
[----:B------:R-:W-:-:S13]  /*0e50*/  ISETP.GT.U32.AND P0, PT, R5, R2, PT ;  /* 0x000000020500720c */ /* 0x000fda0003f04070 */
[----:B------:R-:W-:Y:S01]  /*0e60*/  @!P0 IMAD.IADD R2, R2, 0x1, -R5 ;  /* 0x0000000102028824 */ /* 0x000fe200078e0a05 */
[----:B------:R-:W-:Y:S02]  /*0e70*/  @!P0 IADD3 R0, R0, 0x1, RZ ;  /* 0x0000000100008810 */ /* 0x000fe40007ffe0ff */
[----:B------:R-:W-:Y:S02]  /*0e80*/  ISETP.NE.AND P0, PT, R6, RZ, PT ;  /* 0x000000ff0600720c */ /* 0x000fe40003f05270 */
[----:B------:R-:W-:Y:S02]  /*0e90*/  ISETP.GE.U32.AND P2, PT, R2, R5, PT ;  /* 0x000000050200720c */ /* 0x000fe40003f46070 */
[----:B------:R-:W-:-:S04]  /*0ea0*/  LOP3.LUT R2, R8, R6, RZ, 0x3c, !PT ;  /* 0x0000000608027212 */ /* 0x000fc800078e3cff */
[----:B------:R-:W-:Y:S01]  /*0eb0*/  ISETP.GE.AND P1, PT, R2, RZ, PT ;  /* 0x000000ff0200720c */ /* 0x000fe20003f26270 */
[----:B------:R-:W-:-:S06]  /*0ec0*/  IMAD.MOV R2, RZ, RZ, -R6 ;  /* 0x000000ffff027224 */ /* 0x000fcc00078e0a06 */
[----:B------:R-:W-:-:S06]  /*0ed0*/  @P2 IADD3 R0, R0, 0x1, RZ ;  /* 0x0000000100002810 */ /* 0x000fcc0007ffe0ff */
[----:B------:R-:W-:Y:S02]  /*0ee0*/  @!P1 IADD3 R0, -R0, RZ, RZ ;  /* 0x000000ff00009210 */ /* 0x000fe40007ffe1ff */
[----:B------:R-:W-:-:S05]  /*0ef0*/  @!P0 LOP3.LUT R0, RZ, R6, RZ, 0x33, !PT ;  /* 0x00000006ff008212 */ /* 0x000fca00078e33ff */
[----:B------:R-:W-:Y:S02]  /*0f00*/  IMAD R250, R0, R2, R3 ;  /* 0x0000000200fa7224 */ /* 0x000fe400078e0203 */
.L_x_677:
[----:B------:R-:W-:Y:S05]  /*0f10*/  BSYNC B0 ;  /* 0x0000000000007941 */ /* 0x000fea0003800000 */
.L_x_675:
[----:B------:R-:W-:-:S04]  /*0f20*/  LOP3.LUT R0, RZ, R0, RZ, 0x33, !PT ;  /* 0x00000000ff007212 */ /* 0x000fc800078e33ff */
[----:B------:R-:W-:Y:S01]  /*0f30*/  IADD3 R249, R0, R12, RZ ;  /* 0x0000000c00f97210 */ /* 0x000fe20007ffe0ff */
[----:B------:R-:W-:Y:S05]  /*0f40*/  BRA `(.L_x_678) ;  /* 0x0000004000007947 */ /* 0x000fea0003800000 */
.L_x_666:
[----:B--2---:R-:W-:Y:S01]  /*0f50*/  IMAD.MOV.U32 R249, RZ, RZ, RZ ;  /* 0x000000fffff97224 */ /* 0x004fe200078e00ff */
[----:B------:R-:W-:Y:S01]  /*0f60*/  MOV R250, RZ ;  /* 0x000000ff00fa7202 */ /* 0x000fe20000000f00 */
[----:B------:R-:W-:Y:S01]  /*0f70*/  IMAD.U32 R248, RZ, RZ, UR4 ;  /* 0x00000004fff87e24 */ /* 0x000fe2000f8e00ff */
[----:B------:R-:W-:Y:S02]  /*0f80*/  MOV R251, c[0x0][0x53c] ;  /* 0x00014f0000fb7a02 */ /* 0x000fe40000000f00 */
.L_x_678:
[----:B------:R-:W-:Y:S01]  /*0f90*/  ISETP.NE.AND P0, PT, R13, RZ, PT ;  /* 0x000000ff0d00720c */ /* 0x000fe20003f05270 */
[----:B------:R-:W-:-:S12]  /*0fa0*/  WARPSYNC 0xffffffff ;  /* 0xffffffff00007948 */ /* 0x000fd80003800000 */
[----:B------:R1:W-:Y:S04]  /*0fb0*/  @!P0 STS.128 [0xe100], R248 ;  /* 0x00e100f8ff008388 */ /* 0x0003e80000000c00 */
[----:B------:R-:W-:Y:S06]  /*0fc0*/  BAR.ARV 0x5, 0x100 ;  /* 0x0144000000007b1d */ /* 0x000fec0000002000 */
.L_x_664:
[----:B-12---:R-:W-:-:S13]  /*0fd0*/  ISETP.GE.AND P0, PT, R251, c[0x0][0x53c], PT ;  /* 0x00014f00fb007a0c */ /* 0x006fda0003f06270 */
        /* <DEDUP_REMOVED lines=39> */
[----:B------:R-:W-:Y:S01]  /*1250*/  LOP3.LUT R6, R8, 0x1, RZ, 0xc0, !PT ;  /* 0x0000000108067812 */ /* 0x000fe200078ec0ff */
[----:B------:R-:W-:Y:S01]  /*1260*/  IMAD.IADD R18, R16, 0x1, -R3 ;  /* 0x0000000110127824 */ /* 0x000fe200078e0a03 */
[----:B------:R-:W-:-:S02]  /*1270*/  LOP3.LUT R4, R0, 0x8, R9, 0xf8, !PT ;  /* 0x0000000800047812 */ /* 0x000fc400078ef809 */
[----:B------:R-:W-:Y:S02]  /*1280*/  SHF.R.U32.HI R2, RZ, 0x3, R0 ;  /* 0x00000003ff027819 */ /* 0x000fe40000011600 */
[--C-:B------:R-:W-:Y:S02]  /*1290*/  SHF.R.S32.HI R9, RZ, 0x5, R10.reuse ;  /* 0x00000005ff097819 */ /* 0x100fe4000001140a */
[----:B------:R-:W-:Y:S02]  /*12a0*/  SHF.R.S32.HI R0, RZ, 0x1f, R10 ;  /* 0x0000001fff007819 */ /* 0x000fe4000001140a */
[----:B------:R-:W-:Y:S02]  /*12b0*/  SHF.R.S32.HI R11, RZ, 0x1f, R18 ;  /* 0x0000001fff0b7819 */ /* 0x000fe40000011412 */
[----:B------:R-:W-:Y:S02]  /*12c0*/  LEA.HI R0, R0, R9, RZ, 0x3 ;  /* 0x0000000900007211 */ /* 0x000fe400078f18ff */
[----:B------:R-:W-:Y:S01]  /*12d0*/  LOP3.LUT R3, R15, 0xfffffffc, RZ, 0xc0, !PT ;  /* 0xfffffffc0f037812 */ /* 0x000fe200078ec0ff */
[----:B------:R-:W-:Y:S01]  /*12e0*/  IMAD.MOV.U32 R15, RZ, RZ, 0x20 ;  /* 0x00000020ff0f7424 */ /* 0x000fe200078e00ff */
[----:B------:R-:W-:-:S02]  /*12f0*/  LOP3.LUT R0, R0, 0xffffff8, RZ, 0xc0, !PT ;  /* 0x0ffffff800007812 */ /* 0x000fc400078ec0ff */
[----:B------:R-:W-:Y:S01]  /*1300*/  LEA.HI R11, R11, R18, RZ, 0x2 ;  /* 0x000000120b0b7211 */ /* 0x000fe200078f10ff */
[----:B------:R-:W-:Y:S01]  /*1310*/  IMAD.IADD R3, R16, 0x1, -R3 ;  /* 0x0000000110037824 */ /* 0x000fe200078e0a03 */
[----:B------:R-:W-:Y:S01]  /*1320*/  LOP3.LUT R10, R4, R2, RZ, 0x3c, !PT ;  /* 0x00000002040a7212 */ /* 0x000fe200078e3cff */
[----:B------:R-:W-:Y:S01]  /*1330*/  IMAD.IADD R4, R9, 0x1, -R0 ;  /* 0x0000000109047824 */ /* 0x000fe200078e0a00 */
[----:B------:R-:W-:Y:S01]  /*1340*/  SHF.R.S32.HI R2, RZ, 0x2, R11 ;  /* 0x00000002ff027819 */ /* 0x000fe2000001140b */
[----:B------:R-:W-:Y:S01]  /*1350*/  IMAD.MOV.U32 R16, RZ, RZ, 0x10 ;  /* 0x00000010ff107424 */ /* 0x000fe200078e00ff */
[----:B------:R-:W-:Y:S02]  /*1360*/  ISETP.NE.U32.AND P4, PT, R6, 0x1, PT ;  /* 0x000000010600780c */ /* 0x000fe40003f85070 */
[----:B------:R-:W-:Y:S01]  /*1370*/  LEA.HI R0, R3, R3, RZ, 0x1 ;  /* 0x0000000303007211 */ /* 0x000fe200078f08ff */
[----:B------:R-:W-:Y:S01]  /*1380*/  IMAD R17, R4, 0x10, R2 ;  /* 0x0000001004117824 */ /* 0x000fe200078e0202 */
[----:B------:R-:W-:Y:S01]  /*1390*/  R2P PR, R8, 0x6 ;  /* 0x0000000608007804 */ /* 0x000fe20000000000 */
[C---:B------:R-:W-:Y:S01]  /*13a0*/  IMAD.SHL.U32 R2, R5.reuse, 0x40, RZ ;  /* 0x0000004005027824 */ /* 0x040fe200078e00ff */
[----:B------:R-:W-:Y:S01]  /*13b0*/  LOP3.LUT R6, R0, 0x1ffffffe, RZ, 0xc0, !PT ;  /* 0x1ffffffe00067812 */ /* 0x000fe200078ec0ff */
[----:B------:R-:W-:Y:S01]  /*13c0*/  IMAD.SHL.U32 R4, R8, 0x40, RZ ;  /* 0x0000004008047824 */ /* 0x000fe200078e00ff */
[----:B------:R-:W-:Y:S01]  /*13d0*/  LOP3.LUT P3, RZ, R5, 0x2, RZ, 0xc0, !PT ;  /* 0x0000000205ff7812 */ /* 0x000fe2000786c0ff */
[----:B------:R-:W-:Y:S01]  /*13e0*/  IMAD R0, R13, 0x200, R10 ;  /* 0x000002000d007824 */ /* 0x000fe200078e020a */
[----:B------:R-:W-:Y:S01]  /*13f0*/  LOP3.LUT P0, RZ, R5, 0x4, RZ, 0xc0, !PT ;  /* 0x0000000405ff7812 */ /* 0x000fe2000780c0ff */
[----:B------:R-:W-:Y:S01]  /*1400*/  IMAD.SHL.U32 R5, R13, 0x8, RZ ;  /* 0x000000080d057824 */ /* 0x000fe200078e00ff */
[----:B------:R-:W-:Y:S01]  /*1410*/  LOP3.LUT R2, R2, 0x1c0, RZ, 0xc0, !PT ;  /* 0x000001c002027812 */ /* 0x000fe200078ec0ff */
[----:B------:R-:W-:Y:S01]  /*1420*/  IMAD.IADD R246, R3, 0x1, -R6 ;  /* 0x0000000103f67824 */ /* 0x000fe200078e0a06 */
[----:B------:R-:W-:Y:S01]  /*1430*/  LOP3.LUT R4, R4, 0x1c0, RZ, 0xc0, !PT ;  /* 0x000001c004047812 */ /* 0x000fe200078ec0ff */
[----:B------:R-:W-:Y:S01]  /*1440*/  IMAD.MOV.U32 R8, RZ, RZ, 0x40 ;  /* 0x00000040ff087424 */ /* 0x000fe200078e00ff */
[----:B------:R-:W-:Y:S01]  /*1450*/  LOP3.LUT R12, R12, 0x7ffffe00, R7, 0xf8, !PT ;  /* 0x7ffffe000c0c7812 */ /* 0x000fe200078ef807 */
[----:B------:R-:W-:Y:S01]  /*1460*/  IMAD R7, R9, 0x200, R3 ;  /* 0x0000020009077824 */ /* 0x000fe200078e0203 */
[----:B------:R-:W-:Y:S01]  /*1470*/  LOP3.LUT R6, R2, 0x8, R5, 0xf8, !PT ;  /* 0x0000000802067812 */ /* 0x000fe200078ef805 */
[----:B------:R-:W-:Y:S01]  /*1480*/  IMAD R10, R229, 0x20, R245 ;  /* 0x00000020e50a7824 */ /* 0x000fe200078e02f5 */
[----:B------:R-:W-:Y:S01]  /*1490*/  SHF.R.U32.HI R3, RZ, 0x3, R2 ;  /* 0x00000003ff037819 */ /* 0x000fe20000011602 */
[----:B------:R-:W-:Y:S01]  /*14a0*/  IMAD.SHL.U32 R195, R12, 0x2, RZ ;  /* 0x000000020cc37824 */ /* 0x000fe200078e00ff */
[----:B------:R-:W-:Y:S01]  /*14b0*/  LEA.HI R2, R4, R4, RZ, 0x1d ;  /* 0x0000000404027211 */ /* 0x000fe200078fe8ff */
[----:B------:R-:W-:Y:S01]  /*14c0*/  STL [R1+0x24], R17 ;  /* 0x0000241101007387 */ /* 0x000fe20000100800 */
[----:B------:R-:W-:Y:S01]  /*14d0*/  LOP3.LUT R3, R6, R3, RZ, 0x3c, !PT ;  /* 0x0000000306037212 */ /* 0x000fe200078e3cff */
[----:B------:R-:W-:Y:S01]  /*14e0*/  IMAD.SHL.U32 R6, R14, 0x40, RZ ;  /* 0x000000400e067824 */ /* 0x000fe200078e00ff */
[----:B------:R-:W-:Y:S01]  /*14f0*/  SEL R5, R16, 0xfffffff0, !P3 ;  /* 0xfffffff010057807 */ /* 0x000fe20005800000 */
[----:B------:R-:W-:Y:S01]  /*1500*/  IMAD.U32 R7, R7, 0x2, R2 ;  /* 0x0000000207077824 */ /* 0x000fe200078e0002 */
[----:B------:R-:W-:Y:S01]  /*1510*/  LOP3.LUT R2, R11, 0x7ffffffc, RZ, 0xc0, !PT ;  /* 0x7ffffffc0b027812 */ /* 0x000fe200078ec0ff */
[----:B------:R-:W-:Y:S01]  /*1520*/  IMAD R246, R246, 0x8, R17 ;  /* 0x00000008f6f67824 */ /* 0x000fe200078e0211 */
[----:B------:R-:W-:-:S02]  /*1530*/  SEL R4, R15, 0xffffffe0, !P0 ;  /* 0xffffffe00f047807 */ /* 0x000fc40004000000 */
[----:B------:R-:W-:Y:S01]  /*1540*/  IADD3 R221, R219, 0x40, RZ ;  /* 0x00000040dbdd7810 */ /* 0x000fe20007ffe0ff */
[----:B------:R-:W-:Y:S01]  /*1550*/  IMAD.IADD R2, R18, 0x1, -R2 ;  /* 0x0000000112027824 */ /* 0x000fe200078e0a02 */
[----:B------:R-:W-:Y:S01]  /*1560*/  LOP3.LUT R3, R3, 0x7ffffe00, R6, 0xf8, !PT ;  /* 0x7ffffe0003037812 */ /* 0x000fe200078ef806 */
[----:B------:R-:W-:Y:S01]  /*1570*/  IMAD.IADD R4, R5, 0x1, R4 ;  /* 0x0000000105047824 */ /* 0x000fe200078e0204 */
[----:B------:R-:W-:Y:S01]  /*1580*/  SHF.R.S32.HI R6, RZ, 0x1f, R221 ;  /* 0x0000001fff067819 */ /* 0x000fe200000114dd */
[----:B------:R-:W-:Y:S01]  /*1590*/  IMAD.SHL.U32 R233, R2, 0x2, RZ ;  /* 0x0000000202e97824 */ /* 0x000fe200078e00ff */
[----:B------:R-:W-:Y:S02]  /*15a0*/  LEA R180, R0, 0x8100, 0x1 ;  /* 0x0000810000b47811 */ /* 0x000fe400078e08ff */
[----:B------:R-:W-:Y:S02]  /*15b0*/  SHF.R.S32.HI R5, RZ, 0x1f, R219 ;  /* 0x0000001fff057819 */ /* 0x000fe400000114db */
[----:B------:R-:W-:-:S02]  /*15c0*/  IADD3 R24, R233, 0x10, RZ ;  /* 0x00000010e9187810 */ /* 0x000fc40007ffe0ff */
[C---:B------:R-:W-:Y:S02]  /*15d0*/  IADD3 R23, R233.reuse, 0x18, RZ ;  /* 0x00000018e9177810 */ /* 0x040fe40007ffe0ff */
[C---:B------:R-:W-:Y:S02]  /*15e0*/  IADD3 R22, R233.reuse, 0x20, RZ ;  /* 0x00000020e9167810 */ /* 0x040fe40007ffe0ff */
[C---:B------:R-:W-:Y:S02]  /*15f0*/  IADD3 R21, R233.reuse, 0x28, RZ ;  /* 0x00000028e9157810 */ /* 0x040fe40007ffe0ff */
[C---:B------:R-:W-:Y:S02]  /*1600*/  IADD3 R19, R233.reuse, 0x38, RZ ;  /* 0x00000038e9137810 */ /* 0x040fe40007ffe0ff */
[----:B------:R-:W-:Y:S02]  /*1610*/  IADD3 R18, R233, 0x40, RZ ;  /* 0x00000040e9127810 */ /* 0x000fe40007ffe0ff */
[----:B------:R-:W-:-:S02]  /*1620*/  SEL R6, R8, 0xffffffc0, !P2 ;  /* 0xffffffc008067807 */ /* 0x000fc40005000000 */
[----:B------:R-:W-:Y:S02]  /*1630*/  SEL R0, R8, 0xffffffc0, !P0 ;  /* 0xffffffc008007807 */ /* 0x000fe40004000000 */
[C---:B------:R-:W-:Y:S02]  /*1640*/  IADD3 R16, R233.reuse, 0x50, RZ ;  /* 0x00000050e9107810 */ /* 0x040fe40007ffe0ff */
[----:B------:R-:W-:Y:S02]  /*1650*/  IADD3 R14, R233, 0x58, RZ ;  /* 0x00000058e90e7810 */ /* 0x000fe40007ffe0ff */
[----:B------:R-:W-:Y:S02]  /*1660*/  LEA R10, R7, 0x80, 0x1 ;  /* 0x00000080070a7811 */ /* 0x000fe400078e08ff */
[----:B------:R-:W-:Y:S02]  /*1670*/  SEL R5, R15, 0xffffffe0, !P1 ;  /* 0xffffffe00f057807 */ /* 0x000fe40004800000 */
[----:B------:R-:W-:Y:S01]  /*1680*/  IADD3 R12, R233, 0x68, RZ ;  /* 0x00000068e90c7810 */ /* 0x000fe20007ffe0ff */
[----:B------:R1:W-:Y:S01]  /*1690*/  STL [R1], R10 ;  /* 0x0000000a01007387 */ /* 0x0003e20000100800 */
[----:B------:R-:W-:-:S02]  /*16a0*/  SHF.R.S32.HI R8, RZ, 0x1f, R24 ;  /* 0x0000001fff087819 */ /* 0x000fc40000011418 */
[----:B------:R-:W-:Y:S02]  /*16b0*/  SHF.R.S32.HI R7, RZ, 0x1f, R23 ;  /* 0x0000001fff077819 */ /* 0x000fe40000011417 */
[----:B------:R-:W-:Y:S02]  /*16c0*/  SHF.R.S32.HI R8, RZ, 0x1f, R22 ;  /* 0x0000001fff087819 */ /* 0x000fe40000011416 */
[----:B------:R-:W-:Y:S02]  /*16d0*/  SHF.R.S32.HI R7, RZ, 0x1f, R21 ;  /* 0x0000001fff077819 */ /* 0x000fe40000011415 */
[----:B------:R-:W-:Y:S02]  /*16e0*/  SHF.R.S32.HI R8, RZ, 0x1f, R19 ;  /* 0x0000001fff087819 */ /* 0x000fe40000011413 */
[----:B------:R-:W-:Y:S02]  /*16f0*/  SHF.R.S32.HI R7, RZ, 0x1f, R18 ;  /* 0x0000001fff077819 */ /* 0x000fe40000011412 */
[----:B------:R-:W-:-:S02]  /*1700*/  SHF.R.S32.HI R8, RZ, 0x1f, R16 ;  /* 0x0000001fff087819 */ /* 0x000fc40000011410 */
[----:B------:R-:W-:Y:S02]  /*1710*/  SHF.R.S32.HI R7, RZ, 0x1f, R14 ;  /* 0x0000001fff077819 */ /* 0x000fe4000001140e */
[----:B------:R-:W-:Y:S01]  /*1720*/  SHF.R.S32.HI R8, RZ, 0x1f, R12 ;  /* 0x0000001fff087819 */ /* 0x000fe2000001140c */
[C---:B------:R-:W-:Y:S01]  /*1730*/  IMAD.IADD R8, R10.reuse, 0x1, R5 ;  /* 0x000000010a087824 */ /* 0x040fe200078e0205 */
[C---:B------:R-:W-:Y:S02]  /*1740*/  IADD3 R7, R10.reuse, -0x10, RZ ;  /* 0xfffffff00a077810 */ /* 0x040fe40007ffe0ff */
[----:B------:R-:W-:Y:S02]  /*1750*/  LEA R183, R3, 0x100, 0x1 ;  /* 0x0000010003b77811 */ /* 0x000fe400078e08ff */
[C---:B------:R-:W-:Y:S01]  /*1760*/  @P4 IADD3 R7, R10.reuse, 0x10, RZ ;  /* 0x000000100a074810 */ /* 0x040fe20007ffe0ff */
[----:B------:R2:W-:Y:S01]  /*1770*/  STL [R1+0xc], R8 ;  /* 0x00000c0801007387 */ /* 0x0005e20000100800 */
[----:B------:R-:W-:Y:S01]  /*1780*/  SEL R2, R15, 0xffffffe0, !P3 ;  /* 0xffffffe00f027807 */ /* 0x000fe20005800000 */
[----:B-1----:R-:W-:Y:S01]  /*1790*/  IMAD.IADD R10, R10, 0x1, R6 ;  /* 0x000000010a0a7824 */ /* 0x002fe200078e0206 */
[----:B------:R-:W-:Y:S01]  /*17a0*/  IADD3 R25, R233, 0x8, RZ ;  /* 0x00000008e9197810 */ /* 0x000fe20007ffe0ff */
[----:B------:R-:W-:Y:S01]  /*17b0*/  IMAD R188, R9, 0x800, R183 ;  /* 0x0000080009bc7824 */ /* 0x000fe200078e02b7 */
[--C-:B------:R-:W-:Y:S01]  /*17c0*/  IADD3 R186, R0, R183, R2.reuse ;  /* 0x000000b700ba7210 */ /* 0x100fe20007ffe002 */
[--C-:B------:R-:W-:Y:S01]  /*17d0*/  IMAD.IADD R3, R5, 0x1, R7.reuse ;  /* 0x0000000105037824 */ /* 0x100fe200078e0207 */
[----:B------:R1:W-:Y:S01]  /*17e0*/  STL [R1+0x1c], R10 ;  /* 0x00001c0a01007387 */ /* 0x0003e20000100800 */
[----:B------:R-:W-:Y:S01]  /*17f0*/  IMAD.IADD R5, R6, 0x1, R7 ;  /* 0x0000000106057824 */ /* 0x000fe200078e0207 */
[----:B------:R-:W-:Y:S01]  /*1800*/  IADD3 R20, R233, 0x30, RZ ;  /* 0x00000030e9147810 */ /* 0x000fe20007ffe0ff */
[----:B------:R-:W-:Y:S01]  /*1810*/  IMAD.IADD R185, R183, 0x1, R2 ;  /* 0x00000001b7b97824 */ /* 0x000fe200078e0202 */
[----:B------:R1:W-:Y:S01]  /*1820*/  STL [R1+0x4], R7 ;  /* 0x0000040701007387 */ /* 0x0003e20000100800 */
[----:B------:R-:W-:Y:S01]  /*1830*/  IMAD.IADD R189, R2, 0x1, R188 ;  /* 0x0000000102bd7824 */ /* 0x000fe200078e02bc */
[----:B------:R-:W-:Y:S01]  /*1840*/  IADD3 R11, R233, 0x70, RZ ;  /* 0x00000070e90b7810 */ /* 0x000fe20007ffe0ff */
[----:B------:R-:W-:Y:S01]  /*1850*/  IMAD.IADD R2, R3, 0x1, R6 ;  /* 0x0000000103027824 */ /* 0x000fe200078e0206 */
[C---:B------:R-:W-:Y:S01]  /*1860*/  IADD3 R17, R233.reuse, 0x48, RZ ;  /* 0x00000048e9117810 */ /* 0x040fe20007ffe0ff */
[----:B------:R-:W-:Y:S01]  /*1870*/  IMAD R187, R4, 0x2, R183 ;  /* 0x0000000204bb7824 */ /* 0x000fe200078e02b7 */
[----:B------:R-:W-:Y:S01]  /*1880*/  IADD3 R13, R233, 0x60, RZ ;  /* 0x00000060e90d7810 */ /* 0x000fe20007ffe0ff */
[----:B------:R-:W-:Y:S01]  /*1890*/  IMAD.IADD R184, R183, 0x1, R0 ;  /* 0x00000001b7b87824 */ /* 0x000fe200078e0200 */
[----:B------:R-:W-:Y:S01]  /*18a0*/  IADD3 R252, R233, 0x78, RZ ;  /* 0x00000078e9fc7810 */ /* 0x000fe20007ffe0ff */
[C---:B------:R-:W-:Y:S01]  /*18b0*/  IMAD.IADD R191, R0.reuse, 0x1, R188 ;  /* 0x0000000100bf7824 */ /* 0x040fe200078e02bc */
[----:B------:R-:W-:Y:S01]  /*18c0*/  SHF.R.S32.HI R15, RZ, 0x1f, R25 ;  /* 0x0000001fff0f7819 */ /* 0x000fe20000011419 */
[----:B------:R-:W-:Y:S01]  /*18d0*/  IMAD.IADD R190, R0, 0x1, R189 ;  /* 0x0000000100be7824 */ /* 0x000fe200078e02bd */
[----:B------:R-:W-:Y:S01]  /*18e0*/  SHF.R.S32.HI R15, RZ, 0x1f, R20 ;  /* 0x0000001fff0f7819 */ /* 0x000fe20000011414 */
[----:B--2---:R-:W-:Y:S01]  /*18f0*/  IMAD.IADD R8, R8, 0x1, R6 ;  /* 0x0000000108087824 */ /* 0x004fe200078e0206 */
[----:B------:R-:W-:-:S02]  /*1900*/  SHF.R.S32.HI R12, RZ, 0x1f, R11 ;  /* 0x0000001fff0c7819 */ /* 0x000fc4000001140b */
[----:B------:R-:W-:Y:S02]  /*1910*/  SHF.R.S32.HI R15, RZ, 0x1f, R17 ;  /* 0x0000001fff0f7819 */ /* 0x000fe40000011411 */
[----:B------:R1:W-:Y:S01]  /*1920*/  STL [R1+0x18], R8 ;  /* 0x0000180801007387 */ /* 0x0003e20000100800 */
[----:B------:R-:W-:Y:S02]  /*1930*/  SHF.R.S32.HI R13, RZ, 0x1f, R13 ;  /* 0x0000001fff0d7819 */ /* 0x000fe4000001140d */
[----:B------:R-:W-:Y:S01]  /*1940*/  SHF.R.S32.HI R11, RZ, 0x1f, R252 ;  /* 0x0000001fff0b7819 */ /* 0x000fe200000114fc */
[----:B------:R1:W-:Y:S04]  /*1950*/  STL [R1+0x14], R5 ;  /* 0x0000140501007387 */ /* 0x0003e80000100800 */
[----:B------:R1:W-:Y:S04]  /*1960*/  STL [R1+0x8], R3 ;  /* 0x0000080301007387 */ /* 0x0003e80000100800 */
[----:B------:R1:W-:Y:S02]  /*1970*/  STL [R1+0x10], R2 ;  /* 0x0000100201007387 */ /* 0x0003e40000100800 */
.L_x_832:
[----:B------:R-:W-:Y:S01]  /*1980*/  ISETP.NE.U32.AND P0, PT, RZ, c[0x0][0x370], PT ;  /* 0x0000dc00ff007a0c */ /* 0x000fe20003f05070 */
[----:B------:R-:W-:Y:S01]  /*1990*/  IMAD.MOV.U32 R13, RZ, RZ, 0x4 ;  /* 0x00000004ff0d7424 */ /* 0x000fe200078e00ff */
[----:B------:R-:W-:Y:S01]  /*19a0*/  ISETP.NE.U32.AND P2, PT, RZ, c[0x0][0x360], PT ;  /* 0x0000d800ff007a0c */ /* 0x000fe20003f45070 */
[----:B------:R-:W-:Y:S01]  /*19b0*/  IMAD.MOV.U32 R234, RZ, RZ, RZ ;  /* 0x000000ffffea7224 */ /* 0x000fe200078e00ff */
[----:B------:R-:W-:Y:S01]  /*19c0*/  ISETP.NE.AND.EX P1, PT, RZ, c[0x0][0x374], PT, P0 ;  /* 0x0000dd00ff007a0c */ /* 0x000fe20003f25300 */
[----:B------:R-:W-:Y:S01]  /*19d0*/  IMAD.MOV.U32 R12, RZ, RZ, RZ ;  /* 0x000000ffff0c7224 */ /* 0x000fe200078e00ff */
[----:B------:R-:W-:Y:S01]  /*19e0*/  ISETP.NE.AND.EX P0, PT, RZ, c[0x0][0x364], PT, P2 ;  /* 0x0000d900ff007a0c */ /* 0x000fe20003f05320 */
[----:B-1----:R-:W-:Y:S01]  /*19f0*/  IMAD.WIDE R2, R251, R13, c[0x0][0x348] ;  /* 0x0000d200fb027625 */ /* 0x002fe200078e020d */
[----:B------:R-:W-:-:S04]  /*1a00*/  ISETP.NE.U32.AND P3, PT, RZ, c[0x0][0x348], PT ;  /* 0x0000d200ff007a0c */ /* 0x000fc80003f65070 */
[----:B------:R-:W-:-:S05]  /*1a10*/  ISETP.NE.AND.EX P3, PT, RZ, c[0x0][0x34c], PT, P3 ;  /* 0x0000d300ff007a0c */ /* 0x000fca0003f65330 */
[----:B------:R-:W-:-:S04]  /*1a20*/  @P1 IMAD.WIDE R6, R251, R13, c[0x0][0x370] ;  /* 0x0000dc00fb061625 */ /* 0x000fc800078e020d */
[----:B------:R-:W-:Y:S01]  /*1a30*/  @P0 IMAD.WIDE R4, R251, R13, c[0x0][0x360] ;  /* 0x0000d800fb040625 */ /* 0x000fe200078e020d */
[----:B------:R1:W5:Y:S04]  /*1a40*/  @P1 LDG.E R234, [R6.64] ;  /* 0x0000000606ea1981 */ /* 0x000368000c1e1900 */
        /* <DEDUP_REMOVED lines=9> */
.L_x_679:
[----:B------:R-:W-:-:S04]  /*1ae0*/  ISETP.NE.U32.AND P0, PT, RZ, c[0x0][0x368], PT ;  /* 0x0000da00ff007a0c */ /* 0x000fc80003f05070 */
[----:B------:R-:W-:-:S13]  /*1af0*/  ISETP.NE.AND.EX P0, PT, RZ, c[0x0][0x36c], PT, P0 ;  /* 0x0000db00ff007a0c */ /* 0x000fda0003f05300 */
[----:B------:R-:W-:Y:S05]  /*1b00*/  @!P0 BRA `(.L_x_680) ;  /* 0x0000003000008947 */ /* 0x000fea0003800000 */
[----:B-1----:R-:W-:-:S05]  /*1b10*/  IMAD.WIDE R2, R251, R13, c[0x0][0x368] ;  /* 0x0000da00fb027625 */ /* 0x002fca00078e020d */
[----:B------:R1:W5:Y:S01]  /*1b20*/  LDG.E R0, [R2.64] ;  /* 0x0000000602007981 */ /* 0x000362000c1e1900 */
[----:B------:R-:W-:Y:S05]  /*1b30*/  BRA `(.L_x_681) ;  /* 0x0000008000007947 */ /* 0x000fea0003800000 */
.L_x_680:
[----:B------:R-:W-:Y:S01]  /*1b40*/  ISETP.NE.U32.AND P0, PT, RZ, c[0x0][0x350], PT ;  /* 0x0000d400ff007a0c */ /* 0x000fe20003f05070 */
[----:B------:R-:W-:-:S03]  /*1b50*/  IMAD.U32 R0, RZ, RZ, UR5 ;  /* 0x00000005ff007e24 */ /* 0x000fc6000f8e00ff */
[----:B------:R-:W-:-:S13]  /*1b60*/  ISETP.NE.AND.EX P0, PT, RZ, c[0x0][0x354], PT, P0 ;  /* 0x0000d500ff007a0c */ /* 0x000fda0003f05300 */
[----:B------:R-:W-:Y:S05]  /*1b70*/  @!P0 BRA `(.L_x_681) ;  /* 0x0000004000008947 */ /* 0x000fea0003800000 */
[----:B-1----:R-:W-:-:S05]  /*1b80*/  IMAD.WIDE R2, R251, R13, c[0x0][0x350] ;  /* 0x0000d400fb027625 */ /* 0x002fca00078e020d */
[----:B------:R-:W2:Y:S04]  /*1b90*/  LDG.E R4, [R2.64] ;  /* 0x0000000602047981 */ /* 0x000ea8000c1e1900 */
[----:B------:R-:W2:Y:S02]  /*1ba0*/  LDG.E R0, [R2.64+0x4] ;  /* 0x0000040602007981 */ /* 0x000ea4000c1e1900 */
[----:B--2---:R-:W-:Y:S02]  /*1bb0*/  IADD3 R0, -R4, R0, RZ ;  /* 0x0000000004007210 */ /* 0x004fe40007ffe1ff */
.L_x_681:
[----:B-1----:R-:W-:Y:S01]  /*1bc0*/  IMAD.MOV.U32 R2, RZ, RZ, c[0x0][0x2c4] ;  /* 0x0000b100ff027624 */ /* 0x002fe200078e00ff */
[----:B------:R-:W-:Y:S01]  /*1bd0*/  LOP3.LUT R192, R192, 0xffefffff, RZ, 0xc0, !PT ;  /* 0xffefffffc0c07812 */ /* 0x000fe200078ec0ff */
[----:B------:R-:W-:Y:S02]  /*1be0*/  IMAD.SHL.U32 R244, R249, 0x80, RZ ;  /* 0x00000080f9f47824 */ /* 0x000fe400078e00ff */
[----:B------:R-:W-:Y:S01]  /*1bf0*/  IMAD.MOV.U32 R6, RZ, RZ, c[0x0][0x32c] ;  /* 0x0000cb00ff067624 */ /* 0x000fe200078e00ff */
[----:B------:R-:W-:Y:S01]  /*1c00*/  ISETP.NE.AND P4, PT, R2, 0x1, PT ;  /* 0x000000010200780c */ /* 0x000fe20003f85270 */
[----:B-----5:R-:W-:Y:S01]  /*1c10*/  IMAD.IADD R232, R0, 0x1, -R234 ;  /* 0x0000000100e87824 */ /* 0x020fe200078e0aea */
[----:B------:R-:W-:-:S02]  /*1c20*/  IADD3 R2, R244, 0x7f, RZ ;  /* 0x0000007ff4027810 */ /* 0x000fc40007ffe0ff */
[----:B------:R-:W-:-:S03]  /*1c30*/  ISETP.GE.AND P1, PT, R6, 0x1, PT ;  /* 0x000000010600780c */ /* 0x000fc60003f26270 */
[----:B------:R-:W-:-:S06]  /*1c40*/  IMAD.MOV.U32 R0, RZ, RZ, R2 ;  /* 0x000000ffff007224 */ /* 0x000fcc00078e0002 */
[----:B------:R-:W-:Y:S01]  /*1c50*/  @P4 IMAD.HI.U32 R3, R2, c[0x0][0x2c8], RZ ;  /* 0x0000b20002034a27 */ /* 0x000fe200078e00ff */
[----:B------:R-:W-:Y:S02]  /*1c60*/  IADD3 R2, R232, 0x1, -R231 ;  /* 0x00000001e8027810 */ /* 0x000fe40007ffe8e7 */
[----:B------:R-:W-:Y:S02]  /*1c70*/  @P4 LOP3.LUT R192, R192, 0x100000, RZ, 0xfc, !PT ;  /* 0x00100000c0c04812 */ /* 0x000fe400078efcff */
[----:B------:R-:W-:Y:S02]  /*1c80*/  @P4 SHF.R.U32.HI R0, RZ, c[0x0][0x2cc], R3 ;  /* 0x0000b300ff004a19 */ /* 0x000fe40000011603 */
[----:B------:R-:W-:-:S03]  /*1c90*/  LOP3.LUT R192, R192, 0xffdfffff, RZ, 0xc0, !PT ;  /* 0xffdfffffc0c07812 */ /* 0x000fc600078ec0ff */
[----:B------:R-:W-:Y:S01]  /*1ca0*/  IMAD.IADD R0, R2, 0x1, R0 ;  /* 0x0000000102007824 */ /* 0x000fe200078e0200 */
[----:B------:R-:W-:-:S04]  /*1cb0*/  @P1 LOP3.LUT R192, R192, 0x200000, RZ, 0xfc, !PT ;  /* 0x00200000c0c01812 */ /* 0x000fc800078efcff */
[----:B------:R-:W-:Y:S01]  /*1cc0*/  IADD3 R3, R0, c[0x0][0x328], RZ ;  /* 0x0000ca0000037a10 */ /* 0x000fe20007ffe0ff */
[----:B------:R-:W-:Y:S05]  /*1cd0*/  @!P1 BRA `(.L_x_682) ;  /* 0x0000010000009947 */ /* 0x000fea0003800000 */
[C---:B------:R-:W-:Y:S01]  /*1ce0*/  ISETP.GT.AND P0, PT, R0.reuse, RZ, PT ;  /* 0x000000ff0000720c */ /* 0x040fe20003f04270 */
[----:B------:R-:W-:Y:S01]  /*1cf0*/  BSSY B0, `(.L_x_683) ;  /* 0x000000c000007945 */ /* 0x000fe20003800000 */
[----:B------:R-:W-:-:S11]  /*1d00*/  IADD3 R2, R0, -0x1, RZ ;  /* 0xffffffff00027810 */ /* 0x000fd60007ffe0ff */
[----:B------:R-:W-:Y:S05]  /*1d10*/  @P0 BRA `(.L_x_684) ;  /* 0x0000006000000947 */ /* 0x000fea0003800000 */
[----:B------:R-:W-:Y:S01]  /*1d20*/  ISETP.NE.AND P0, PT, R6, 0x1, PT ;  /* 0x000000010600780c */ /* 0x000fe20003f05270 */
[----:B------:R-:W-:-:S12]  /*1d30*/  IMAD.MOV R0, RZ, RZ, -R0 ;  /* 0x000000ffff007224 */ /* 0x000fd800078e0a00 */
[----:B------:R-:W-:-:S05]  /*1d40*/  @P0 IMAD.HI.U32 R2, R0, c[0x0][0x330], RZ ;  /* 0x0000cc0000020a27 */ /* 0x000fca00078e00ff */
[----:B------:R-:W-:-:S04]  /*1d50*/  @P0 SHF.R.U32.HI R0, RZ, c[0x0][0x334], R2 ;  /* 0x0000cd00ff000a19 */ /* 0x000fc80000011602 */
[----:B------:R-:W-:Y:S01]  /*1d60*/  LOP3.LUT R2, RZ, R0, RZ, 0x33, !PT ;  /* 0x00000000ff027212 */ /* 0x000fe200078e33ff */
[----:B------:R-:W-:Y:S05]  /*1d70*/  BRA `(.L_x_685) ;  /* 0x0000003000007947 */ /* 0x000fea0003800000 */
.L_x_684:
[----:B------:R-:W-:-:S13]  /*1d80*/  ISETP.NE.AND P0, PT, R6, 0x1, PT ;  /* 0x000000010600780c */ /* 0x000fda0003f05270 */
[----:B------:R-:W-:-:S05]  /*1d90*/  @P0 IMAD.HI.U32 R0, R2, c[0x0][0x330], RZ ;  /* 0x0000cc0002000a27 */ /* 0x000fca00078e00ff */
[----:B------:R-:W-:Y:S02]  /*1da0*/  @P0 SHF.R.U32.HI R2, RZ, c[0x0][0x334], R0 ;  /* 0x0000cd00ff020a19 */ /* 0x000fe40000011600 */
.L_x_685:
[----:B------:R-:W-:Y:S05]  /*1db0*/  BSYNC B0 ;  /* 0x0000000000007941 */ /* 0x000fea0003800000 */
.L_x_683:
[----:B------:R-:W-:-:S05]  /*1dc0*/  IMAD R2, R2, R6, c[0x0][0x32c] ;  /* 0x0000cb0002027624 */ /* 0x000fca00078e0206 */
[----:B------:R-:W-:-:S04]  /*1dd0*/  IMNMX R3, R3, R2, PT ;  /* 0x0000000203037217 */ /* 0x000fc80003800200 */
.L_x_682:
[----:B------:R-:W-:Y:S01]  /*1de0*/  IADD3 R3, R3, 0x5f, RZ ;  /* 0x0000005f03037810 */ /* 0x000fe20007ffe0ff */
[----:B------:R-:W-:Y:S01]  /*1df0*/  @P4 IMAD.HI.U32 R4, R244, c[0x0][0x2c8], RZ ;  /* 0x0000b200f4044a27 */ /* 0x000fe200078e00ff */
[----:B------:R-:W-:-:S03]  /*1e00*/  IADD3 R2, R232, 0x5f, RZ ;  /* 0x0000005fe8027810 */ /* 0x000fc60007ffe0ff */
[----:B------:R-:W-:-:S04]  /*1e10*/  IMAD.HI R5, R3, 0x2aaaaaab, RZ ;  /* 0x2aaaaaab03057827 */ /* 0x000fc800078e02ff */
[----:B------:R-:W-:-:S04]  /*1e20*/  IMAD.HI R2, R2, 0x2aaaaaab, RZ ;  /* 0x2aaaaaab02027827 */ /* 0x000fc800078e02ff */
[----:B------:R-:W-:Y:S01]  /*1e30*/  IMAD.MOV.U32 R0, RZ, RZ, R244 ;  /* 0x000000ffff007224 */ /* 0x000fe200078e00f4 */
[----:B------:R-:W-:Y:S01]  /*1e40*/  @P4 SHF.R.U32.HI R0, RZ, c[0x0][0x2cc], R4 ;  /* 0x0000b300ff004a19 */ /* 0x000fe20000011604 */
[----:B------:R-:W-:Y:S01]  /*1e50*/  IMAD.IADD R224, R232, 0x1, -R231 ;  /* 0x00000001e8e07824 */ /* 0x000fe200078e0ae7 */
[----:B------:R-:W-:Y:S02]  /*1e60*/  SHF.R.U32.HI R4, RZ, 0x1f, R5 ;  /* 0x0000001fff047819 */ /* 0x000fe40000011605 */
[----:B------:R-:W-:Y:S01]  /*1e70*/  SHF.R.U32.HI R3, RZ, 0x1f, R2 ;  /* 0x0000001fff037819 */ /* 0x000fe20000011602 */
[----:B------:R-:W-:Y:S01]  /*1e80*/  IMAD.IADD R0, R224, 0x1, R0 ;  /* 0x00000001e0007824 */ /* 0x000fe200078e0200 */
[----:B------:R-:W-:Y:S02]  /*1e90*/  LEA.HI.SX32 R4, R5, R4, 0x1c ;  /* 0x0000000405047211 */ /* 0x000fe400078fe2ff */
[----:B------:R-:W-:Y:S02]  /*1ea0*/  LEA.HI.SX32 R3, R2, R3, 0x1c ;  /* 0x0000000302037211 */ /* 0x000fe400078fe2ff */
[----:B------:R-:W-:-:S02]  /*1eb0*/  IADD3 R2, R0, -c[0x0][0x324], RZ ;  /* 0x8000c90000027a10 */ /* 0x000fc40007ffe0ff */
[----:B------:R-:W-:Y:S01]  /*1ec0*/  IMNMX R11, R3, R4, PT ;  /* 0x00000004030b7217 */ /* 0x000fe20003800200 */
[----:B------:R-:W-:Y:S05]  /*1ed0*/  @!P1 BRA `(.L_x_686) ;  /* 0x000000f000009947 */ /* 0x000fea0003800000 */
[----:B------:R-:W-:Y:S01]  /*1ee0*/  ISETP.GT.AND P0, PT, R0, -0x1, PT ;  /* 0xffffffff0000780c */ /* 0x000fe20003f04270 */
[----:B------:R-:W-:-:S12]  /*1ef0*/  BSSY B0, `(.L_x_687) ;  /* 0x000000b000007945 */ /* 0x000fd80003800000 */
[----:B------:R-:W-:Y:S05]  /*1f00*/  @P0 BRA `(.L_x_688) ;  /* 0x0000006000000947 */ /* 0x000fea0003800000 */
[----:B------:R-:W-:Y:S02]  /*1f10*/  ISETP.NE.AND P0, PT, R6, 0x1, PT ;  /* 0x000000010600780c */ /* 0x000fe40003f05270 */
[----:B------:R-:W-:-:S11]  /*1f20*/  LOP3.LUT R0, RZ, R0, RZ, 0x33, !PT ;  /* 0x00000000ff007212 */ /* 0x000fd600078e33ff */
[----:B------:R-:W-:-:S05]  /*1f30*/  @P0 IMAD.HI.U32 R3, R0, c[0x0][0x330], RZ ;  /* 0x0000cc0000030a27 */ /* 0x000fca00078e00ff */
[----:B------:R-:W-:-:S04]  /*1f40*/  @P0 SHF.R.U32.HI R0, RZ, c[0x0][0x334], R3 ;  /* 0x0000cd00ff000a19 */ /* 0x000fc80000011603 */
[----:B------:R-:W-:Y:S01]  /*1f50*/  LOP3.LUT R0, RZ, R0, RZ, 0x33, !PT ;  /* 0x00000000ff007212 */ /* 0x000fe200078e33ff */
[----:B------:R-:W-:Y:S05]  /*1f60*/  BRA `(.L_x_689) ;  /* 0x0000003000007947 */ /* 0x000fea0003800000 */
.L_x_688:
[----:B------:R-:W-:-:S13]  /*1f70*/  ISETP.NE.AND P0, PT, R6, 0x1, PT ;  /* 0x000000010600780c */ /* 0x000fda0003f05270 */
[----:B------:R-:W-:-:S05]  /*1f80*/  @P0 IMAD.HI.U32 R3, R0, c[0x0][0x330], RZ ;  /* 0x0000cc0000030a27 */ /* 0x000fca00078e00ff */
[----:B------:R-:W-:Y:S02]  /*1f90*/  @P0 SHF.R.U32.HI R0, RZ, c[0x0][0x334], R3 ;  /* 0x0000cd00ff000a19 */ /* 0x000fe40000011603 */
.L_x_689:
[----:B------:R-:W-:Y:S05]  /*1fa0*/  BSYNC B0 ;  /* 0x0000000000007941 */ /* 0x000fea0003800000 */
.L_x_687:
[----:B------:R-:W-:-:S05]  /*1fb0*/  IMAD R0, R0, c[0x0][0x32c], RZ ;  /* 0x0000cb0000007a24 */ /* 0x000fca00078e02ff */
[----:B------:R-:W-:-:S05]  /*1fc0*/  IMNMX R2, R2, R0, !PT ;  /* 0x0000000002027217 */ /* 0x000fca0007800200 */
.L_x_686:
[----:B------:R-:W-:Y:S01]  /*1fd0*/  IMAD.HI R2, R2, 0x2aaaaaab, RZ ;  /* 0x2aaaaaab02027827 */ /* 0x000fe200078e02ff */
[----:B------:R-:W-:Y:S01]  /*1fe0*/  LOP3.LUT R3, R250, 0xff0000, RZ, 0xc0, !PT ;  /* 0x00ff0000fa037812 */ /* 0x000fe200078ec0ff */
[----:B------:R-:W-:Y:S03]  /*1ff0*/  BSSY B0, `(.L_x_690) ;  /* 0x000002b000007945 */ /* 0x000fe60003800000 */
[----:B------:R-:W-:-:S04]  /*2000*/  SHF.R.U32.HI R0, RZ, 0x1f, R2 ;  /* 0x0000001fff007819 */ /* 0x000fc80000011602 */
[----:B------:R-:W-:Y:S02]  /*2010*/  LEA.HI.SX32 R2, R2, R0, 0x1c ;  /* 0x0000000002027211 */ /* 0x000fe400078fe2ff */
[----:B------:R-:W-:Y:S02]  /*2020*/  LOP3.LUT R0, R250, 0xff000000, RZ, 0xc0, !PT ;  /* 0xff000000fa007812 */ /* 0x000fe400078ec0ff */
[----:B------:R-:W-:Y:S01]  /*2030*/  IMNMX R6, RZ, R2, !PT ;  /* 0x00000002ff067217 */ /* 0x000fe20007800200 */
[----:B------:R-:W-:Y:S01]  /*2040*/  IMAD.MOV.U32 R2, RZ, RZ, RZ ;  /* 0x000000ffff027224 */ /* 0x000fe200078e00ff */
[----:B------:R-:W-:Y:S02]  /*2050*/  SHF.R.U32.HI R0, RZ, 0x8, R0 ;  /* 0x00000008ff007819 */ /* 0x000fe40000011600 */
[----:B------:R-:W-:Y:S02]  /*2060*/  ISETP.GT.AND P0, PT, R11, R6, PT ;  /* 0x000000060b00720c */ /* 0x000fe40003f04270 */
[----:B------:R-:W-:-:S04]  /*2070*/  LEA.HI R0, R3, R0, RZ, 0x10 ;  /* 0x0000000003007211 */ /* 0x000fc800078f80ff */
[----:B------:R-:W-:Y:S02]  /*2080*/  LOP3.LUT R249, R0, 0xff, RZ, 0xc0, !PT ;  /* 0x000000ff00f97812 */ /* 0x000fe400078ec0ff */
[----:B------:R-:W-:-:S05]  /*2090*/  SHF.R.U32.HI R247, RZ, 0x10, R0 ;  /* 0x00000010fff77819 */ /* 0x000fca0000011600 */
[----:B------:R-:W-:Y:S05]  /*20a0*/  @!P0 BRA `(.L_x_691) ;  /* 0x000001f000008947 */ /* 0x000fea0003800000 */
[----:B------:R-:W-:-:S04]  /*20b0*/  ISETP.NE.AND P0, PT, R247, RZ, PT ;  /* 0x000000fff700720c */ /* 0x000fc80003f05270 */
[----:B------:R-:W-:-:S04]  /*20c0*/  SEL R0, R247, c[0x0][0x338], P0 ;  /* 0x0000ce00f7007a07 */ /* 0x000fc80000000000 */
[----:B------:R-:W-:Y:S02]  /*20d0*/  IABS R3, R0 ;  /* 0x0000000000037213 */ /* 0x000fe40000000000 */
[----:B------:R-:W-:Y:S02]  /*20e0*/  IADD3 R7, R0, -0x1, R11 ;  /* 0xffffffff00077810 */ /* 0x000fe40007ffe00b */
[----:B------:R-:W1:Y:S03]  /*20f0*/  I2F.RP R2, R3 ;  /* 0x0000000300027306 */ /* 0x000e660000209400 */
[----:B------:R-:W-:-:S05]  /*2100*/  IMAD.IADD R7, R7, 0x1, -R6 ;  /* 0x0000000107077824 */ /* 0x000fca00078e0a06 */
[----:B------:R-:W-:Y:S01]  /*2110*/  IABS R10, R7 ;  /* 0x00000007000a7213 */ /* 0x000fe20000000000 */
[----:B-1----:R-:W1:Y:S02]  /*2120*/  MUFU.RCP R2, R2 ;  /* 0x0000000200027308 */ /* 0x002e640000001000 */
        /* <DEDUP_REMOVED lines=23> */
.L_x_691:
[----:B------:R-:W-:Y:S05]  /*22a0*/  BSYNC B0 ;  /* 0x0000000000007941 */ /* 0x000fea0003800000 */
.L_x_690:
[----:B------:R-:W-:Y:S01]  /*22b0*/  IMAD R230, R249, R2, R6 ;  /* 0x00000002f9e67224 */ /* 0x000fe200078e0206 */
        /* <DEDUP_REMOVED lines=40> */
[----:B------:R-:W-:-:S05]  /*2540*/  @P0 IMAD.WIDE R2, R251, R13, c[0x0][0x340] ;  /* 0x0000d000fb020625 */ /* 0x000fca00078e020d */
[----:B------:R1:W5:Y:S01]  /*2550*/  @P0 LDG.E R9, [R2.64] ;  /* 0x0000000602090981 */ /* 0x000362000c1e1900 */
[----:B------:R-:W-:Y:S01]  /*2560*/  SHF.R.S32.HI R0, RZ, 0x1f, R12 ;  /* 0x0000001fff007819 */ /* 0x000fe2000001140c */
[----:B------:R-:W-:Y:S01]  /*2570*/  WARPSYNC 0xffffffff ;  /* 0xffffffff00007948 */ /* 0x000fe20003800000 */
[----:B------:R-:W-:Y:S02]  /*2580*/  SHF.R.S32.HI R4, RZ, 0x1f, R251 ;  /* 0x0000001fff047819 */ /* 0x000fe400000114fb */
[----:B------:R-:W-:Y:S01]  /*2590*/  LOP3.LUT R19, R250, 0xffff, RZ, 0xc0, !PT ;  /* 0x0000fffffa137812 */ /* 0x000fe200078ec0ff */
[----:B------:R-:W-:Y:S01]  /*25a0*/  IMAD R0, R0, c[0x0][0x178], RZ ;  /* 0x00005e0000007a24 */ /* 0x000fe200078e02ff */
[----:B------:R-:W-:Y:S02]  /*25b0*/  SEL R5, R251, RZ, !P3 ;  /* 0x000000fffb057207 */ /* 0x000fe40005800000 */
[----:B------:R-:W-:Y:S01]  /*25c0*/  IADD3 R142, R199, -0x1, RZ ;  /* 0xffffffffc78e7810 */ /* 0x000fe20007ffe0ff */
[----:B------:R-:W-:Y:S01]  /*25d0*/  IMAD R0, R12, c[0x0][0x17c], R0 ;  /* 0x00005f000c007a24 */ /* 0x000fe200078e0200 */
[----:B------:R-:W-:Y:S01]  /*25e0*/  SEL R6, R4, RZ, !P3 ;  /* 0x000000ff04067207 */ /* 0x000fe20005800000 */
[----:B-1----:R-:W-:-:S04]  /*25f0*/  IMAD.WIDE.U32 R2, R12, c[0x0][0x178], RZ ;  /* 0x00005e000c027a25 */ /* 0x002fc800078e00ff */
[----:B------:R-:W-:Y:S02]  /*2600*/  IMAD.IADD R0, R3, 0x1, R0 ;  /* 0x0000000103007824 */ /* 0x000fe400078e0200 */
[----:B------:R-:W-:Y:S02]  /*2610*/  @!P0 IMAD.MOV.U32 R9, RZ, RZ, R251 ;  /* 0x000000ffff098224 */ /* 0x000fe400078e00fb */
[----:B------:R-:W-:Y:S01]  /*2620*/  IMAD R145, R229, 0x20, R245 ;  /* 0x00000020e5917824 */ /* 0x000fe200078e02f5 */
[----:B------:R-:W-:Y:S01]  /*2630*/  MOV R18, 0x60 ;  /* 0x0000006000127802 */ /* 0x000fe20000000f00 */
[----:B------:R-:W-:Y:S01]  /*2640*/  IMAD.MOV.U32 R3, RZ, RZ, R0 ;  /* 0x000000ffff037224 */ /* 0x000fe200078e0000 */
[----:B------:R-:W-:Y:S01]  /*2650*/  SHF.R.S32.HI R21, RZ, 0x1f, R219 ;  /* 0x0000001fff157819 */ /* 0x000fe200000114db */
[----:B------:R-:W-:Y:S01]  /*2660*/  IMAD.IADD R4, R145, 0x1, R244 ;  /* 0x0000000191047824 */ /* 0x000fe200078e02f4 */
[----:B------:R-:W-:Y:S01]  /*2670*/  SHF.R.S32.HI R20, RZ, 0x1f, R221 ;  /* 0x0000001fff147819 */ /* 0x000fe200000114dd */
[----:B------:R-:W-:Y:S01]  /*2680*/  IMAD.WIDE.U32 R2, R19, c[0x0][0x1b8], R2 ;  /* 0x00006e0013027a25 */ /* 0x000fe200078e0002 */
[----:B------:R-:W-:Y:S01]  /*2690*/  BAR.SYNC.DEFER_BLOCKING 0x0 ;  /* 0x0000000000007b1d */ /* 0x000fe20000010000 */
[----:B------:R-:W-:-:S02]  /*26a0*/  MOV R204, RZ ;  /* 0x000000ff00cc7202 */ /* 0x000fc40000000f00 */
[----:B------:R-:W-:Y:S01]  /*26b0*/  @P4 IMAD.HI.U32 R7, R4, c[0x0][0x2c8], RZ ;  /* 0x0000b20004074a27 */ /* 0x000fe200078e00ff */
[----:B------:R-:W-:Y:S02]  /*26c0*/  MOV R0, R4 ;  /* 0x0000000400007202 */ /* 0x000fe40000000f00 */
[----:B------:R-:W-:Y:S01]  /*26d0*/  LOP3.LUT R192, R192, 0xfff7ffff, RZ, 0xc0, !PT ;  /* 0xfff7ffffc0c07812 */ /* 0x000fe200078ec0ff */
[----:B------:R-:W-:Y:S01]  /*26e0*/  IMAD R6, R6, c[0x0][0x1c0], RZ ;  /* 0x0000700006067a24 */ /* 0x000fe200078e02ff */
[----:B------:R-:W-:Y:S01]  /*26f0*/  @P4 SHF.R.U32.HI R0, RZ, c[0x0][0x2cc], R7 ;  /* 0x0000b300ff004a19 */ /* 0x000fe20000011607 */
[----:B------:R-:W-:Y:S02]  /*2700*/  IMAD R3, R19, c[0x0][0x1bc], R3 ;  /* 0x00006f0013037a24 */ /* 0x000fe400078e0203 */
[----:B------:R-:W-:Y:S01]  /*2710*/  IMAD R8, R5, c[0x0][0x1c4], R6 ;  /* 0x0000710005087a24 */ /* 0x000fe200078e0206 */
[--C-:B------:R-:W-:Y:S01]  /*2720*/  SHF.R.S32.HI R7, RZ, 0x1f, R0.reuse ;  /* 0x0000001fff077819 */ /* 0x100fe20000011400 */
[----:B------:R-:W-:-:S02]  /*2730*/  IMAD.MOV R6, RZ, RZ, -R0 ;  /* 0x000000ffff067224 */ /* 0x000fc400078e0a00 */
[----:B------:R-:W-:-:S04]  /*2740*/  IMAD.WIDE.U32 R2, R5, c[0x0][0x1c0], R2 ;  /* 0x0000700005027a25 */ /* 0x000fc800078e0002 */
[----:B------:R-:W-:Y:S02]  /*2750*/  IMAD R4, R6, c[0x0][0x2c4], R4 ;  /* 0x0000b10006047a24 */ /* 0x000fe400078e0204 */
[----:B------:R-:W-:Y:S02]  /*2760*/  IMAD R5, R7, c[0x0][0x1b0], RZ ;  /* 0x00006c0007057a24 */ /* 0x000fe400078e02ff */
[----:B------:R-:W-:Y:S02]  /*2770*/  IMAD.IADD R3, R3, 0x1, R8 ;  /* 0x0000000103037824 */ /* 0x000fe400078e0208 */
[C---:B------:R-:W-:Y:S01]  /*2780*/  IMAD R6, R0.reuse, c[0x0][0x1b4], R5 ;  /* 0x00006d0000067a24 */ /* 0x040fe200078e0205 */
[----:B------:R-:W-:Y:S01]  /*2790*/  SHF.R.S32.HI R5, RZ, 0x1f, R4 ;  /* 0x0000001fff057819 */ /* 0x000fe20000011404 */
[----:B------:R-:W-:-:S04]  /*27a0*/  IMAD.WIDE.U32 R2, R0, c[0x0][0x1b0], R2 ;  /* 0x00006c0000027a25 */ /* 0x000fc800078e0002 */
[----:B------:R-:W-:Y:S01]  /*27b0*/  IMAD R0, R5, c[0x0][0x1a8], RZ ;  /* 0x00006a0005007a24 */ /* 0x000fe200078e02ff */
[----:B------:R-:W-:Y:S01]  /*27c0*/  IADD3 R3, R3, R6, RZ ;  /* 0x0000000603037210 */ /* 0x000fe20007ffe0ff */
[----:B------:R-:W-:Y:S01]  /*27d0*/  IMAD R17, R231, c[0x0][0x2c4], RZ ;  /* 0x0000b100e7117a24 */ /* 0x000fe200078e02ff */
[----:B-----5:R-:W-:Y:S01]  /*27e0*/  SHF.R.S32.HI R6, RZ, 0x1f, R9 ;  /* 0x0000001fff067819 */ /* 0x020fe20000011409 */
[C---:B------:R-:W-:Y:S02]  /*27f0*/  IMAD R0, R4.reuse, c[0x0][0x1ac], R0 ;  /* 0x00006b0004007a24 */ /* 0x040fe400078e0200 */
[----:B------:R-:W-:-:S04]  /*2800*/  IMAD.WIDE.U32 R4, R4, c[0x0][0x1a8], R2 ;  /* 0x00006a0004047a25 */ /* 0x000fc800078e0002 */
[----:B------:R-:W-:Y:S01]  /*2810*/  IMAD.IADD R0, R5, 0x1, R0 ;  /* 0x0000000105007824 */ /* 0x000fe200078e0200 */
[C---:B------:R-:W-:Y:S01]  /*2820*/  LEA R2, P0, R4.reuse, c[0x0][0x160], 0x1 ;  /* 0x0000580004027a11 */ /* 0x040fe200078008ff */
[----:B------:R-:W-:Y:S02]  /*2830*/  IMAD.IADD R14, R245, 0x1, R244 ;  /* 0x00000001f50e7824 */ /* 0x000fe400078e02f4 */
[----:B------:R-:W-:Y:S01]  /*2840*/  IMAD.MOV.U32 R146, RZ, RZ, c[0x0][0x2b8] ;  /* 0x0000ae00ff927624 */ /* 0x000fe200078e00ff */
[----:B------:R-:W-:Y:S01]  /*2850*/  LEA.HI.X R0, R4, c[0x0][0x164], R0, 0x1, P0 ;  /* 0x0000590004007a11 */ /* 0x000fe200000f0c00 */
[----:B------:R-:W-:Y:S01]  /*2860*/  SHFL.IDX PT, R12, R2, 0x1, 0x181f ;  /* 0x00381f00020c7f89 */ /* 0x000fe200000e0000 */
[----:B------:R-:W-:Y:S01]  /*2870*/  IMAD R141, R199, R18, -0x60 ;  /* 0xffffffa0c78d7424 */ /* 0x000fe200078e0212 */
[----:B------:R-:W-:Y:S01]  /*2880*/  ISETP.GE.AND P1, PT, R14, R17, PT ;  /* 0x000000110e00720c */ /* 0x000fe20003f26270 */
[----:B------:R-:W-:Y:S01]  /*2890*/  IMAD R6, R6, c[0x0][0x2b0], RZ ;  /* 0x0000ac0006067a24 */ /* 0x000fe200078e02ff */
[----:B------:R-:W1:Y:S01]  /*28a0*/  SHFL.IDX PT, R4, R2, RZ, 0x181f ;  /* 0x00181fff02047589 */ /* 0x000e6200000e0000 */
[----:B------:R-:W-:Y:S01]  /*28b0*/  ISETP.NE.AND P5, PT, R146, 0x1, PT ;  /* 0x000000019200780c */ /* 0x000fe20003fa5270 */
[----:B------:R-:W-:Y:S01]  /*28c0*/  IMAD.IADD R3, R145, 0x1, R141 ;  /* 0x0000000191037824 */ /* 0x000fe200078e028d */
[----:B------:R-:W-:Y:S01]  /*28d0*/  IADD3 R7, R14, 0x20, RZ ;  /* 0x000000200e077810 */ /* 0x000fe20007ffe0ff */
[----:B------:R-:W2:Y:S01]  /*28e0*/  SHFL.IDX PT, R5, R0, RZ, 0x181f ;  /* 0x00181fff00057589 */ /* 0x000ea200000e0000 */
[----:B------:R-:W-:-:S02]  /*28f0*/  IMAD R8, R9, c[0x0][0x2b4], R6 ;  /* 0x0000ad0009087a24 */ /* 0x000fc400078e0206 */
[----:B------:R-:W-:Y:S01]  /*2900*/  ISETP.GE.AND P2, PT, R7, R17, PT ;  /* 0x000000110700720c */ /* 0x000fe20003f46270 */
[----:B------:R-:W3:Y:S01]  /*2910*/  SHFL.IDX PT, R15, R0, 0x1, 0x181f ;  /* 0x00381f00000f7f89 */ /* 0x000ee200000e0000 */
[----:B------:R-:W-:Y:S01]  /*2920*/  ISETP.GE.AND P0, PT, R3, R232, PT ;  /* 0x000000e80300720c */ /* 0x000fe20003f06270 */
[----:B------:R-:W-:Y:S01]  /*2930*/  IMAD.WIDE.U32 R238, R9, c[0x0][0x2b0], RZ ;  /* 0x0000ac0009ee7a25 */ /* 0x000fe200078e00ff */
[----:B------:R-:W-:Y:S02]  /*2940*/  IADD3 R13, R3, R234, RZ ;  /* 0x000000ea030d7210 */ /* 0x000fe40007ffe0ff */
[----:B------:R-:W-:Y:S01]  /*2950*/  ISETP.GT.OR P3, PT, R145, 0x5f, P0 ;  /* 0x0000005f9100780c */ /* 0x000fe20000764670 */
[----:B------:R-:W-:Y:S01]  /*2960*/  IMAD.IADD R242, R239, 0x1, R8 ;  /* 0x00000001eff27824 */ /* 0x000fe200078e0208 */
[----:B------:R-:W-:Y:S01]  /*2970*/  @P5 LOP3.LUT R192, R192, 0x80000, RZ, 0xfc, !PT ;  /* 0x00080000c0c05812 */ /* 0x000fe200078efcff */
[----:B------:R-:W-:-:S04]  /*2980*/  @P5 IMAD.HI.U32 R7, R13, c[0x0][0x2bc], RZ ;  /* 0x0000af000d075a27 */ /* 0x000fc800078e00ff */
[----:B------:R-:W-:Y:S01]  /*2990*/  IMAD.MOV.U32 R3, RZ, RZ, R13 ;  /* 0x000000ffff037224 */ /* 0x000fe200078e000d */
[----:B------:R-:W-:Y:S02]  /*29a0*/  @P5 SHF.R.U32.HI R3, RZ, c[0x0][0x2c0], R7 ;  /* 0x0000b000ff035a19 */ /* 0x000fe40000011607 */
[----:B------:R-:W-:Y:S02]  /*29b0*/  ISETP.GE.AND P5, PT, R221, c[0x0][0x198], PT ;  /* 0x00006600dd007a0c */ /* 0x000fe40003fa6270 */
[-C--:B-1----:R-:W-:Y:S02]  /*29c0*/  @!P1 LEA R10, P4, R219, R4.reuse, 0x1 ;  /* 0x00000004db0a9211 */ /* 0x082fe400078808ff */
[----:B------:R-:W-:Y:S02]  /*29d0*/  @!P1 LEA R4, P0, R221, R4, 0x1 ;  /* 0x00000004dd049211 */ /* 0x000fe400078008ff */
[-C--:B--2---:R-:W-:Y:S02]  /*29e0*/  @!P1 LEA.HI.X R11, R219, R5.reuse, R21, 0x1, P4 ;  /* 0x00000005db0b9211 */ /* 0x084fe400020f0c15 */
[----:B------:R-:W-:-:S02]  /*29f0*/  @!P1 LEA.HI.X R5, R221, R5, R20, 0x1, P0 ;  /* 0x00000005dd059211 */ /* 0x000fc400000f0c14 */
[C---:B------:R-:W-:Y:S02]  /*2a00*/  @!P2 LEA R6, P0, R219.reuse, R12, 0x1 ;  /* 0x0000000cdb06a211 */ /* 0x040fe400078008ff */
[C---:B------:R-:W-:Y:S02]  /*2a10*/  ISETP.GE.AND P4, PT, R219.reuse, c[0x0][0x198], PT ;  /* 0x00006600db007a0c */ /* 0x040fe40003f86270 */
[----:B---3--:R-:W-:Y:S02]  /*2a20*/  @!P2 LEA.HI.X R7, R219, R15, R21, 0x1, P0 ;  /* 0x0000000fdb07a211 */ /* 0x008fe400000f0c15 */
[----:B------:R-:W-:-:S04]  /*2a30*/  @!P3 IADD3 R9, P0, R3, R238, RZ ;  /* 0x000000ee0309b210 */ /* 0x000fc80007f1e0ff */
[----:B------:R-:W-:Y:S02]  /*2a40*/  @!P3 LEA.HI.X.SX32 R16, R3, R242, 0x1, P0 ;  /* 0x000000f20310b211 */ /* 0x000fe400000f0eff */
[----:B------:R-:W-:-:S03]  /*2a50*/  @!P3 LEA R8, P0, R9, c[0x0][0x2a0], 0x2 ;  /* 0x0000a8000908ba11 */ /* 0x000fc600078010ff */
[----:B------:R1:W-:Y:S01]  /*2a60*/  @!P1 LDGSTS.E.BYPASS.LTC128B.128 [R195+0x100], [R10.64], !P4 ;  /* 0x001000000ac39fae */ /* 0x0003e2000e101d46 */
[----:B------:R-:W-:-:S03]  /*2a70*/  @!P3 LEA.HI.X R9, R9, c[0x0][0x2a4], R16, 0x2, P0 ;  /* 0x0000a9000909ba11 */ /* 0x000fc600000f1410 */
[----:B------:R2:W-:Y:S04]  /*2a80*/  @!P1 LDGSTS.E.BYPASS.LTC128B.128 [R195+0x4100], [R4.64], !P5 ;  /* 0x0410000004c39fae */ /* 0x0005e8000e901d46 */
[----:B------:R4:W-:Y:S04]  /*2a90*/  @!P2 LDGSTS.E.BYPASS.LTC128B.128 [R195+0x1100], [R6.64], !P4 ;  /* 0x0110000006c3afae */ /* 0x0009e8000e101d46 */
[----:B------:R4:W3:Y:S01]  /*2aa0*/  @!P3 LDG.E R204, [R8.64] ;  /* 0x0000000608ccb981 */ /* 0x0008e2000c1e1900 */
[----:B-1----:R-:W-:Y:S02]  /*2ab0*/  IADD3 R10, R14, 0x40, RZ ;  /* 0x000000400e0a7810 */ /* 0x002fe40007ffe0ff */
[----:B--2---:R-:W-:-:S02]  /*2ac0*/  @!P2 LEA R4, P0, R221, R12, 0x1 ;  /* 0x0000000cdd04a211 */ /* 0x004fc400078008ff */
[----:B------:R-:W1:Y:S02]  /*2ad0*/  SHFL.IDX PT, R12, R2, 0x2, 0x181f ;  /* 0x00581f00020c7f89 */ /* 0x000e6400000e0000 */
[----:B------:R-:W-:Y:S02]  /*2ae0*/  @!P2 LEA.HI.X R5, R221, R15, R20, 0x1, P0 ;  /* 0x0000000fdd05a211 */ /* 0x000fe400000f0c14 */
[----:B------:R-:W2:Y:S01]  /*2af0*/  SHFL.IDX PT, R15, R0, 0x2, 0x181f ;  /* 0x00581f00000f7f89 */ /* 0x000ea200000e0000 */
[----:B------:R-:W-:Y:S01]  /*2b00*/  ISETP.GE.AND P0, PT, R10, R17, PT ;  /* 0x000000110a00720c */ /* 0x000fe20003f06270 */
[----:B------:R-:W-:Y:S02]  /*2b10*/  IMAD.MOV R3, RZ, RZ, -R3 ;  /* 0x000000ffff037224 */ /* 0x000fe400078e0a03 */
[----:B----4-:R4:W4:Y:S02]  /*2b20*/  SHFL.IDX PT, R8, R2, 0x3, 0x181f ;  /* 0x00781f0002087f89 */ /* 0x01092400000e0000 */
[----:B------:R-:W-:-:S02]  /*2b30*/  IMAD R211, R3, c[0x0][0x2b8], R13 ;  /* 0x0000ae0003d37a24 */ /* 0x000fc400078e020d */
[----:B------:R4:W-:Y:S01]  /*2b40*/  @!P2 LDGSTS.E.BYPASS.LTC128B.128 [R195+0x5100], [R4.64], !P5 ;  /* 0x0510000004c3afae */ /* 0x0009e2000e901d46 */
[----:B------:R-:W-:Y:S02]  /*2b50*/  IADD3 R7, R14, 0x60, RZ ;  /* 0x000000600e077810 */ /* 0x000fe40007ffe0ff */
[----:B------:R-:W-:-:S03]  /*2b60*/  SHF.R.S32.HI R13, RZ, 0x1f, R211 ;  /* 0x0000001fff0d7819 */ /* 0x000fc600000114d3 */
[----:B-1----:R-:W-:-:S04]  /*2b70*/  @!P0 LEA R10, P1, R219, R12, 0x1 ;  /* 0x0000000cdb0a8211 */ /* 0x002fc800078208ff */
[----:B--2---:R-:W-:Y:S01]  /*2b80*/  @!P0 LEA.HI.X R11, R219, R15, R21, 0x1, P1 ;  /* 0x0000000fdb0b8211 */ /* 0x004fe200008f0c15 */
[----:B------:R-:W-:Y:S01]  /*2b90*/  IMAD R6, R13, c[0x0][0x1e0], RZ ;  /* 0x000078000d067a24 */ /* 0x000fe200078e02ff */
[----:B------:R-:W-:Y:S01]  /*2ba0*/  ISETP.GE.AND P2, PT, R7, R17, PT ;  /* 0x000000110700720c */ /* 0x000fe20003f46270 */
[----:B----4-:R-:W-:Y:S02]  /*2bb0*/  IMAD.WIDE.U32 R2, R211, c[0x0][0x1e0], RZ ;  /* 0x00007800d3027a25 */ /* 0x010fe400078e00ff */
[----:B------:R1:W-:Y:S01]  /*2bc0*/  @!P0 LDGSTS.E.BYPASS.LTC128B.128 [R195+0x2100], [R10.64], !P4 ;  /* 0x021000000ac38fae */ /* 0x0003e2000e101d46 */
[----:B------:R-:W-:-:S03]  /*2bd0*/  @!P0 LEA R4, P1, R221, R12, 0x1 ;  /* 0x0000000cdd048211 */ /* 0x000fc600078208ff */
[----:B------:R2:W4:Y:S01]  /*2be0*/  SHFL.IDX PT, R12, R0, 0x3, 0x181f ;  /* 0x00781f00000c7f89 */ /* 0x00052200000e0000 */
[----:B------:R-:W-:Y:S01]  /*2bf0*/  @!P0 LEA.HI.X R5, R221, R15, R20, 0x1, P1 ;  /* 0x0000000fdd058211 */ /* 0x000fe200008f0c14 */
[----:B------:R-:W-:-:S04]  /*2c00*/  IMAD.WIDE.U32 R236, R19, c[0x0][0x1e8], RZ ;  /* 0x00007a0013ec7a25 */ /* 0x000fc800078e00ff */
[----:B------:R1:W-:Y:S01]  /*2c10*/  @!P0 LDGSTS.E.BYPASS.LTC128B.128 [R195+0x6100], [R4.64], !P5 ;  /* 0x0610000004c38fae */ /* 0x0003e2000e901d46 */
[----:B------:R-:W-:Y:S02]  /*2c20*/  IMAD R235, R19, c[0x0][0x1ec], R237 ;  /* 0x00007b0013eb7a24 */ /* 0x000fe400078e02ed */
[----:B--2---:R-:W-:-:S04]  /*2c30*/  IMAD R0, R211, c[0x0][0x1e4], R6 ;  /* 0x00007900d3007a24 */ /* 0x004fc800078e0206 */
[----:B------:R-:W-:Y:S01]  /*2c40*/  IMAD.IADD R3, R3, 0x1, R0 ;  /* 0x0000000103037824 */ /* 0x000fe200078e0200 */
[----:B------:R-:W-:-:S04]  /*2c50*/  @!P2 LEA R6, P0, R219, R8, 0x1 ;  /* 0x00000008db06a211 */ /* 0x000fc800078008ff */
[----:B----4-:R-:W-:-:S05]  /*2c60*/  @!P2 LEA.HI.X R7, R219, R12, R21, 0x1, P0 ;  /* 0x0000000cdb07a211 */ /* 0x010fca00000f0c15 */
[----:B------:R2:W-:Y:S01]  /*2c70*/  @!P2 LDGSTS.E.BYPASS.LTC128B.128 [R195+0x3100], [R6.64], !P4 ;  /* 0x0310000006c3afae */ /* 0x0005e2000e101d46 */
[----:B------:R-:W-:-:S04]  /*2c80*/  IMAD.WIDE.U32 R240, R19, c[0x0][0x210], RZ ;  /* 0x0000840013f07a25 */ /* 0x000fc800078e00ff */
[----:B------:R-:W-:Y:S01]  /*2c90*/  IMAD R243, R19, c[0x0][0x214], R241 ;  /* 0x0000850013f37a24 */ /* 0x000fe200078e02f1 */
[----:B------:R-:W-:Y:S01]  /*2ca0*/  SHF.L.U32 R143, R219, 0x1, RZ ;  /* 0x00000001db8f7819 */ /* 0x000fe200000006ff */
[----:B------:R-:W-:Y:S01]  /*2cb0*/  IMAD.SHL.U32 R144, R221, 0x2, RZ ;  /* 0x00000002dd907824 */ /* 0x000fe200078e00ff */
[----:B------:R-:W-:Y:S02]  /*2cc0*/  SHF.L.U64.HI R68, R219, 0x1, R21 ;  /* 0x00000001db447819 */ /* 0x000fe40000010215 */
[----:B------:R-:W-:Y:S02]  /*2cd0*/  IADD3 R71, R180, 0x20, RZ ;  /* 0x00000020b4477810 */ /* 0x000fe40007ffe0ff */
[----:B------:R-:W-:Y:S02]  /*2ce0*/  SHF.L.U64.HI R69, R221, 0x1, R20 ;  /* 0x00000001dd457819 */ /* 0x000fe40000010214 */
[----:B---3--:R-:W-:Y:S01]  /*2cf0*/  SHF.R.S32.HI R14, RZ, 0x1f, R204 ;  /* 0x0000001fff0e7819 */ /* 0x008fe200000114cc */
[----:B------:R-:W-:-:S04]  /*2d00*/  IMAD.WIDE.U32 R2, R204, c[0x0][0x1f0], R2 ;  /* 0x00007c00cc027a25 */ /* 0x000fc800078e0002 */
[----:B------:R-:W-:-:S04]  /*2d10*/  IMAD R0, R14, c[0x0][0x1f0], RZ ;  /* 0x00007c000e007a24 */ /* 0x000fc800078e02ff */
[----:B-1----:R-:W-:Y:S01]  /*2d20*/  IMAD R4, R204, c[0x0][0x1f4], R0 ;  /* 0x00007d00cc047a24 */ /* 0x002fe200078e0200 */
[----:B------:R-:W-:-:S04]  /*2d30*/  IADD3 R0, P0, R2, R236, RZ ;  /* 0x000000ec02007210 */ /* 0x000fc80007f1e0ff */
[----:B------:R-:W-:Y:S01]  /*2d40*/  IADD3.X R2, R235, R3, R4, P0, !PT ;  /* 0x00000003eb027210 */ /* 0x000fe200007fe404 */
[----:B------:R-:W-:Y:S01]  /*2d50*/  IMAD R4, R199, -0x60, R18 ;  /* 0xffffffa0c7047824 */ /* 0x000fe200078e0212 */
[----:B------:R-:W-:-:S04]  /*2d60*/  LEA R5, P0, R0, c[0x0][0x1c8], 0x1 ;  /* 0x0000720000057a11 */ /* 0x000fc800078008ff */
[----:B------:R-:W-:Y:S02]  /*2d70*/  LEA.HI.X R15, R0, c[0x0][0x1cc], R2, 0x1, P0 ;  /* 0x00007300000f7a11 */ /* 0x000fe400000f0c02 */
[----:B------:R-:W1:Y:S01]  /*2d80*/  SHFL.IDX PT, R0, R5, RZ, 0x181f ;  /* 0x00181fff05007589 */ /* 0x000e6200000e0000 */
[----:B------:R-:W-:-:S03]  /*2d90*/  IADD3 R140, R232, R4, RZ ;  /* 0x00000004e88c7210 */ /* 0x000fc60007ffe0ff */
[----:B------:R-:W3:Y:S02]  /*2da0*/  SHFL.IDX PT, R9, R15, RZ, 0x181f ;  /* 0x00181fff0f097589 */ /* 0x000ee400000e0000 */
[----:B------:R-:W-:Y:S02]  /*2db0*/  IMAD.IADD R18, R140, 0x1, -R245 ;  /* 0x000000018c127824 */ /* 0x000fe400078e0af5 */
[----:B------:R-:W2:Y:S01]  /*2dc0*/  SHFL.IDX PT, R10, R5, 0x1, 0x181f ;  /* 0x00381f00050a7f89 */ /* 0x000ea200000e0000 */
[----:B------:R-:W-:-:S03]  /*2dd0*/  @!P2 LEA R2, P0, R221, R8, 0x1 ;  /* 0x00000008dd02a211 */ /* 0x000fc600078008ff */
[----:B------:R-:W4:Y:S01]  /*2de0*/  SHFL.IDX PT, R11, R15, 0x1, 0x181f ;  /* 0x00381f000f0b7f89 */ /* 0x000f2200000e0000 */
[C---:B------:R-:W-:Y:S02]  /*2df0*/  ISETP.GE.AND P1, PT, R18.reuse, 0x1, PT ;  /* 0x000000011200780c */ /* 0x040fe40003f26270 */
[----:B------:R-:W-:Y:S02]  /*2e00*/  @!P2 LEA.HI.X R3, R221, R12, R20, 0x1, P0 ;  /* 0x0000000cdd03a211 */ /* 0x000fe400000f0c14 */
[----:B------:R-:W-:-:S03]  /*2e10*/  ISETP.GE.AND P0, PT, R18, 0x21, PT ;  /* 0x000000211200780c */ /* 0x000fc60003f06270 */
[----:B------:R2:W-:Y:S04]  /*2e20*/  @!P2 LDGSTS.E.BYPASS.LTC128B.128 [R195+0x7100], [R2.64], !P5 ;  /* 0x0710000002c3afae */ /* 0x0005e8000e901d46 */
[----:B------:R-:W0:Y:S02]  /*2e30*/  LDGDEPBAR ;  /* 0x00000000000079af */ /* 0x000e240000000000 */
[-C--:B-1----:R-:W-:Y:S02]  /*2e40*/  @P1 LEA R8, P3, R221, R0.reuse, 0x1 ;  /* 0x00000000dd081211 */ /* 0x082fe400078608ff */
[C---:B------:R-:W-:Y:S02]  /*2e50*/  @P1 ISETP.GE.AND P4, PT, R219.reuse, c[0x0][0x1d4], PT ;  /* 0x00007500db001a0c */ /* 0x040fe40003f86270 */
[----:B--2---:R-:W-:-:S04]  /*2e60*/  @P1 LEA R2, P2, R219, R0, 0x1 ;  /* 0x00000000db021211 */ /* 0x004fc800078408ff */
[CCC-:B---3--:R-:W-:Y:S02]  /*2e70*/  @P1 LEA.HI.X R3, R219.reuse, R9.reuse, R21.reuse, 0x1, P2 ;  /* 0x00000009db031211 */ /* 0x1c8fe400010f0c15 */
[----:B------:R-:W-:Y:S02]  /*2e80*/  @P0 LEA R6, P2, R219, R10, 0x1 ;  /* 0x0000000adb060211 */ /* 0x000fe400078408ff */
[----:B------:R-:W-:Y:S01]  /*2e90*/  @P1 LEA.HI.X R9, R221, R9, R20, 0x1, P3 ;  /* 0x00000009dd091211 */ /* 0x000fe200018f0c14 */
[----:B------:R-:W-:Y:S01]  /*2ea0*/  IMAD R0, R13, c[0x0][0x208], RZ ;  /* 0x000082000d007a24 */ /* 0x000fe200078e02ff */
[----:B------:R-:W-:Y:S01]  /*2eb0*/  @P1 ISETP.GE.AND P3, PT, R221, c[0x0][0x1d4], PT ;  /* 0x00007500dd001a0c */ /* 0x000fe20003f66270 */
[----:B------:R1:W-:Y:S01]  /*2ec0*/  @P1 LDGSTS.E.BYPASS.LTC128B.128 [R195+0x8100], [R2.64], !P4 ;  /* 0x0810000002c31fae */ /* 0x0003e2000e101d46 */
[C---:B----4-:R-:W-:Y:S02]  /*2ed0*/  @P0 LEA.HI.X R7, R219.reuse, R11, R21, 0x1, P2 ;  /* 0x0000000bdb070211 */ /* 0x050fe400010f0c15 */
[----:B------:R-:W-:Y:S01]  /*2ee0*/  @P0 ISETP.GE.AND P2, PT, R219, c[0x0][0x1d4], PT ;  /* 0x00007500db000a0c */ /* 0x000fe20003f46270 */
[----:B------:R-:W2:Y:S01]  /*2ef0*/  SHFL.IDX PT, R13, R5, 0x2, 0x181f ;  /* 0x00581f00050d7f89 */ /* 0x000ea200000e0000 */
[----:B------:R-:W-:-:S03]  /*2f00*/  IMAD R0, R211, c[0x0][0x20c], R0 ;  /* 0x00008300d3007a24 */ /* 0x000fc600078e0200 */
[----:B------:R-:W3:Y:S04]  /*2f10*/  SHFL.IDX PT, R12, R15, 0x2, 0x181f ;  /* 0x00581f000f0c7f89 */ /* 0x000ee800000e0000 */
[----:B------:R4:W-:Y:S01]  /*2f20*/  @P1 LDGSTS.E.BYPASS.LTC128B.128 [R195+0xb100], [R8.64], !P3 ;  /* 0x0b10000008c31fae */ /* 0x0009e2000d901d46 */
[----:B------:R-:W-:-:S03]  /*2f30*/  ISETP.GE.AND P3, PT, R18, 0x41, PT ;  /* 0x000000411200780c */ /* 0x000fc60003f66270 */
[----:B------:R2:W-:Y:S01]  /*2f40*/  @P0 LDGSTS.E.BYPASS.LTC128B.128 [R195+0x9100], [R6.64], !P2 ;  /* 0x0910000006c30fae */ /* 0x0005e2000d101d46 */
[----:B------:R-:W-:Y:S01]  /*2f50*/  @P0 ISETP.GE.AND P2, PT, R221, c[0x0][0x1d4], PT ;  /* 0x00007500dd000a0c */ /* 0x000fe20003f46270 */
[----:B-1----:R-:W-:-:S04]  /*2f60*/  IMAD.WIDE.U32 R2, R211, c[0x0][0x208], RZ ;  /* 0x00008200d3027a25 */ /* 0x002fc800078e00ff */
[----:B------:R-:W-:Y:S02]  /*2f70*/  IMAD.IADD R3, R3, 0x1, R0 ;  /* 0x0000000103037824 */ /* 0x000fe400078e0200 */
[----:B------:R-:W-:Y:S02]  /*2f80*/  IMAD R0, R14, c[0x0][0x218], RZ ;  /* 0x000086000e007a24 */ /* 0x000fe400078e02ff */
[----:B------:R-:W-:-:S04]  /*2f90*/  IMAD.WIDE.U32 R2, R204, c[0x0][0x218], R2 ;  /* 0x00008600cc027a25 */ /* 0x000fc800078e0002 */
[----:B------:R-:W-:Y:S01]  /*2fa0*/  IMAD R0, R204, c[0x0][0x21c], R0 ;  /* 0x00008700cc007a24 */ /* 0x000fe200078e0200 */
[----:B--2---:R-:W-:-:S04]  /*2fb0*/  @P0 LEA R6, P1, R221, R10, 0x1 ;  /* 0x0000000add060211 */ /* 0x004fc800078208ff */
[----:B------:R-:W-:Y:S02]  /*2fc0*/  @P0 LEA.HI.X R7, R221, R11, R20, 0x1, P1 ;  /* 0x0000000bdd070211 */ /* 0x000fe400008f0c14 */
[----:B------:R-:W-:-:S03]  /*2fd0*/  IADD3 R2, P1, R2, R240, RZ ;  /* 0x000000f002027210 */ /* 0x000fc60007f3e0ff */
[----:B------:R1:W-:Y:S01]  /*2fe0*/  @P0 LDGSTS.E.BYPASS.LTC128B.128 [R195+0xc100], [R6.64], !P2 ;  /* 0x0c10000006c30fae */ /* 0x0003e2000d101d46 */
[----:B------:R-:W-:Y:S02]  /*2ff0*/  IADD3.X R3, R243, R3, R0, P1, !PT ;  /* 0x00000003f3037210 */ /* 0x000fe40000ffe400 */
[C---:B------:R-:W-:Y:S02]  /*3000*/  LEA R0, P0, R2.reuse, c[0x0][0x1f8], 0x1 ;  /* 0x00007e0002007a11 */ /* 0x040fe400078008ff */
[----:B------:R-:W-:Y:S02]  /*3010*/  @P3 ISETP.GE.AND P2, PT, R219, c[0x0][0x1d4], PT ;  /* 0x00007500db003a0c */ /* 0x000fe40003f46270 */
[C---:B------:R-:W-:Y:S02]  /*3020*/  @P3 ISETP.GE.AND P4, PT, R221.reuse, c[0x0][0x1d4], PT ;  /* 0x00007500dd003a0c */ /* 0x040fe40003f86270 */
[----:B------:R-:W-:Y:S02]  /*3030*/  LEA.HI.X R14, R2, c[0x0][0x1fc], R3, 0x1, P0 ;  /* 0x00007f00020e7a11 */ /* 0x000fe400000f0c03 */
[----:B------:R-:W-:-:S04]  /*3040*/  @P3 LEA R2, P0, R221, R13, 0x1 ;  /* 0x0000000ddd023211 */ /* 0x000fc800078008ff */
[----:B---3--:R-:W-:Y:S02]  /*3050*/  @P3 LEA.HI.X R3, R221, R12, R20, 0x1, P0 ;  /* 0x0000000cdd033211 */ /* 0x008fe400000f0c14 */
[----:B-1----:R-:W-:-:S04]  /*3060*/  @P3 LEA R6, P1, R219, R13, 0x1 ;  /* 0x0000000ddb063211 */ /* 0x002fc800078208ff */
[----:B------:R-:W-:-:S05]  /*3070*/  @P3 LEA.HI.X R7, R219, R12, R21, 0x1, P1 ;  /* 0x0000000cdb073211 */ /* 0x000fca00008f0c15 */
[----:B------:R1:W-:Y:S04]  /*3080*/  @P3 LDGSTS.E.BYPASS.LTC128B.128 [R195+0xa100], [R6.64], !P2 ;  /* 0x0a10000006c33fae */ /* 0x0003e8000d101d46 */
[----:B------:R2:W-:Y:S04]  /*3090*/  @P3 LDGSTS.E.BYPASS.LTC128B.128 [R195+0xd100], [R2.64], !P4 ;  /* 0x0d10000002c33fae */ /* 0x0005e8000e101d46 */
[----:B------:R-:W0:Y:S01]  /*30a0*/  LDGDEPBAR ;  /* 0x00000000000079af */ /* 0x000e220000000000 */
[----:B------:R-:W-:-:S04]  /*30b0*/  DEPBAR.LE SB0, 0x1 ;  /* 0x000080400000791a */ /* 0x000fc80000000000 */
[----:B------:R-:W-:Y:S06]  /*30c0*/  BAR.SYNC.DEFER_BLOCKING 0x0 ;  /* 0x0000000000007b1d */ /* 0x000fec0000010000 */
[----:B------:R-:W3:Y:S04]  /*30d0*/  SHFL.IDX PT, R10, R0, RZ, 0x181f ;  /* 0x00181fff000a7589 */ /* 0x000ee800000e0000 */
[----:B----4-:R-:W-:Y:S04]  /*30e0*/  SHFL.IDX PT, R9, R0, 0x1, 0x181f ;  /* 0x00381f0000097f89 */ /* 0x010fe800000e0000 */
        /* <DEDUP_REMOVED lines=9> */
[----:B------:R-:W4:Y:S04]  /*3180*/  SHFL.IDX PT, R11, R14, RZ, 0x181f ;  /* 0x00181fff0e0b7589 */ /* 0x000f2800000e0000 */
[----:B------:R-:W1:Y:S01]  /*3190*/  SHFL.IDX PT, R8, R14, 0x1, 0x181f ;  /* 0x00381f000e087f89 */ /* 0x000e6200000e0000 */
[----:B------:R-:W-:-:S03]  /*31a0*/  R2P PR, R229, 0x6 ;  /* 0x00000006e5007804 */ /* 0x000fc60000000000 */
[----:B------:R-:W1:Y:S04]  /*31b0*/  SHFL.IDX PT, R5, R0, 0x2, 0x181f ;  /* 0x00581f0000057f89 */ /* 0x000e6800000e0000 */
[----:B------:R1:W2:Y:S01]  /*31c0*/  SHFL.IDX PT, R0, R14, 0x2, 0x181f ;  /* 0x00581f000e007f89 */ /* 0x0002a200000e0000 */
[----:B------:R-:W-:-:S04]  /*31d0*/  DEPBAR.LE SB0, 0x0 ;  /* 0x000080000000791a */ /* 0x000fc80000000000 */
[----:B------:R-:W-:Y:S01]  /*31e0*/  BAR.SYNC.DEFER_BLOCKING 0x0 ;  /* 0x0000000000007b1d */ /* 0x000fe20000010000 */
[----:B---3--:R-:W-:Y:S02]  /*31f0*/  IADD3 R16, P3, R10, R143, RZ ;  /* 0x0000008f0a107210 */ /* 0x008fe40007f7e0ff */
[----:B------:R-:W-:-:S03]  /*3200*/  @P1 IADD3 R71, R180, -0x20, RZ ;  /* 0xffffffe0b4471810 */ /* 0x000fc60007ffe0ff */
[----:B----4-:R-:W-:Y:S01]  /*3210*/  IMAD.X R17, R11, 0x1, R68, P3 ;  /* 0x000000010b117824 */ /* 0x010fe200018e0644 */
[----:B------:R-:W-:Y:S02]  /*3220*/  ISETP.GE.AND P3, PT, R219, c[0x0][0x1d4], PT ;  /* 0x00007500db007a0c */ /* 0x000fe40003f66270 */
[-C--:B-1----:R-:W-:Y:S02]  /*3230*/  IADD3 R14, P0, R10, R144.reuse, RZ ;  /* 0x000000900a0e7210 */ /* 0x082fe40007f1e0ff */
[----:B------:R-:W-:Y:S02]  /*3240*/  IADD3 R10, P1, R9, R144, RZ ;  /* 0x00000090090a7210 */ /* 0x000fe40007f3e0ff */
[----:B------:R-:W-:-:S03]  /*3250*/  IADD3.X R15, R11, R69, RZ, P0, !PT ;  /* 0x000000450b0f7210 */ /* 0x000fc600007fe4ff */
[----:B------:R-:W-:Y:S01]  /*3260*/  IMAD.X R11, R8, 0x1, R69, P1 ;  /* 0x00000001080b7824 */ /* 0x000fe200008e0645 */
[----:B------:R-:W-:Y:S02]  /*3270*/  ISETP.LT.OR P1, PT, R18, 0x1, P3 ;  /* 0x000000011200780c */ /* 0x000fe40001f21670 */
[----:B------:R-:W-:Y:S01]  /*3280*/  IADD3 R6, P0, R5, R143, RZ ;  /* 0x0000008f05067210 */ /* 0x000fe20007f1e0ff */
[----:B------:R-:W1:Y:S03]  /*3290*/  LDSM.16.M88.4 R20, [R180] ;  /* 0x00000000b414783b */ /* 0x000e660000000200 */
[----:B--2---:R-:W-:Y:S01]  /*32a0*/  IADD3.X R7, R0, R68, RZ, P0, !PT ;  /* 0x0000004400077210 */ /* 0x004fe200007fe4ff */
[----:B------:R-:W2:Y:S01]  /*32b0*/  LDSM.16.M88.4 R24, [R180+0x800] ;  /* 0x00080000b418783b */ /* 0x000ea20000000200 */
[----:B------:R-:W-:-:S03]  /*32c0*/  ISETP.GE.AND P0, PT, R221, c[0x0][0x1d4], PT ;  /* 0x00007500dd007a0c */ /* 0x000fc60003f06270 */
[----:B------:R-:W-:Y:S04]  /*32d0*/  LDSM.16.M88.4 R28, [R180+0x1000] ;  /* 0x00100000b41c783b */ /* 0x000fe80000000200 */
[----:B------:R-:W-:Y:S04]  /*32e0*/  LDSM.16.M88.4 R52, [R180+0x1800] ;  /* 0x00180000b434783b */ /* 0x000fe80000000200 */
[----:B------:R-:W-:Y:S04]  /*32f0*/  LDSM.16.M88.4 R84, [R180+0x2000] ;  /* 0x00200000b454783b */ /* 0x000fe80000000200 */
[----:B------:R-:W-:Y:S04]  /*3300*/  LDSM.16.M88.4 R92, [R180+0x2800] ;  /* 0x00280000b45c783b */ /* 0x000fe80000000200 */
[----:B------:R-:W3:Y:S04]  /*3310*/  LDSM.16.M88.4 R44, [R71] ;  /* 0x00000000472c783b */ /* 0x000ee80000000200 */
[----:B------:R-:W-:Y:S04]  /*3320*/  LDSM.16.M88.4 R64, [R71+0x800] ;  /* 0x000800004740783b */ /* 0x000fe80000000200 */
[----:B------:R-:W-:Y:S04]  /*3330*/  LDSM.16.M88.4 R76, [R71+0x1000] ;  /* 0x00100000474c783b */ /* 0x000fe80000000200 */
[----:B------:R-:W4:Y:S04]  /*3340*/  LDSM.16.M88.4 R72, [R71+0x1800] ;  /* 0x001800004748783b */ /* 0x000f280000000200 */
[----:B------:R-:W-:Y:S04]  /*3350*/  LDSM.16.M88.4 R96, [R71+0x2000] ;  /* 0x002000004760783b */ /* 0x000fe80000000200 */
[----:B------:R-:W-:Y:S04]  /*3360*/  LDSM.16.M88.4 R100, [R71+0x2800] ;  /* 0x002800004764783b */ /* 0x000fe80000000200 */
[----:B------:R-:W-:Y:S01]  /*3370*/  @!PT LDS RZ, [RZ] ;  /* 0x00000000fffff984 */ /* 0x000fe20000000800 */
[----:B------:R-:W-:Y:S01]  /*3380*/  @!PT LDS RZ, [RZ] ;  /* 0x00000000fffff984 */ /* 0x000fe20000000800 */
[----:B------:R-:W-:Y:S01]  /*3390*/  @!PT LDS RZ, [RZ] ;  /* 0x00000000fffff984 */ /* 0x000fe20000000800 */
[----:B------:R1:W-:Y:S01]  /*33a0*/  LDGSTS.E.BYPASS.LTC128B.128 [R195+0x100], [R16.64], !P1 ;  /* 0x0010000010c37fae */ /* 0x0003e2000c901d46 */
[----:B------:R-:W-:-:S02]  /*33b0*/  ISETP.LT.OR P1, PT, R18, 0x1, P0 ;  /* 0x000000011200780c */ /* 0x000fc40000721670 */
[----:B------:R-:W-:-:S11]  /*33c0*/  IADD3 R12, P4, R9, R143, RZ ;  /* 0x0000008f090c7210 */ /* 0x000fd60007f9e0ff */
[----:B------:R1:W-:Y:S01]  /*33d0*/  LDGSTS.E.BYPASS.LTC128B.128 [R195+0x3100], [R14.64], !P1 ;  /* 0x031000000ec37fae */ /* 0x0003e2000c901d46 */
[----:B------:R-:W-:Y:S01]  /*33e0*/  ISETP.LT.OR P1, PT, R18, 0x21, P3 ;  /* 0x000000211200780c */ /* 0x000fe20001f21670 */
[----:B------:R-:W-:Y:S01]  /*33f0*/  IMAD.X R13, R8, 0x1, R68, P4 ;  /* 0x00000001080d7824 */ /* 0x000fe200020e0644 */
[----:B------:R-:W-:-:S05]  /*3400*/  IADD3 R2, P4, R5, R144, RZ ;  /* 0x0000009005027210 */ /* 0x000fca0007f9e0ff */
[----:B------:R-:W-:Y:S01]  /*3410*/  IMAD.X R3, R0, 0x1, R69, P4 ;  /* 0x0000000100037824 */ /* 0x000fe200020e0645 */
[C---:B------:R-:W-:Y:S01]  /*3420*/  ISETP.LT.OR P4, PT, R18.reuse, 0x21, P0 ;  /* 0x000000211200780c */ /* 0x040fe20000781670 */
[----:B------:R-:W-:Y:S01]  /*3430*/  IMAD.MOV.U32 R0, RZ, RZ, 0x40 ;  /* 0x00000040ff007424 */ /* 0x000fe200078e00ff */
[----:B------:R-:W-:-:S03]  /*3440*/  ISETP.LT.OR P0, PT, R18, 0x41, P0 ;  /* 0x000000411200780c */ /* 0x000fc60000701670 */
[----:B------:R1:W-:Y:S01]  /*3450*/  LDGSTS.E.BYPASS.LTC128B.128 [R195+0x1100], [R12.64], !P1 ;  /* 0x011000000cc37fae */ /* 0x0003e2000c901d46 */
[----:B------:R-:W-:Y:S02]  /*3460*/  ISETP.LT.OR P1, PT, R18, 0x41, P3 ;  /* 0x000000411200780c */ /* 0x000fe40001f21670 */
[----:B------:R-:W-:-:S04]  /*3470*/  SEL R0, R0, 0xffffffc0, !P2 ;  /* 0xffffffc000007807 */ /* 0x000fc80005000000 */
[----:B------:R-:W-:Y:S01]  /*3480*/  IADD3 R182, R180, R0, RZ ;  /* 0x00000000b4b67210 */ /* 0x000fe20007ffe0ff */
[----:B------:R2:W-:Y:S06]  /*3490*/  LDGSTS.E.BYPASS.LTC128B.128 [R195+0x4100], [R10.64], !P4 ;  /* 0x041000000ac37fae */ /* 0x0005ec000e101d46 */
[----:B------:R2:W-:Y:S04]  /*34a0*/  LDGSTS.E.BYPASS.LTC128B.128 [R195+0x2100], [R6.64], !P1 ;  /* 0x0210000006c37fae */ /* 0x0005e8000c901d46 */
[----:B------:R3:W-:Y:S04]  /*34b0*/  LDGSTS.E.BYPASS.LTC128B.128 [R195+0x5100], [R2.64], !P0 ;  /* 0x0510000002c37fae */ /* 0x0007e8000c101d46 */
[----:B------:R-:W4:Y:S01]  /*34c0*/  LDSM.16.M88.4 R60, [R182] ;  /* 0x00000000b63c783b */ /* 0x000f220000000200 */
[C---:B-1----:R-:W-:Y:S03]  /*34d0*/  HMMA.16816.F32.BF16 R12, R120.reuse, R20, RZ ;  /* 0x00000014780c723c */ /* 0x042fe600000418ff */
[----:B------:R-:W-:Y:S04]  /*34e0*/  LDSM.16.M88.4 R80, [R182+0x800] ;  /* 0x00080000b650783b */ /* 0x000fe80000000200 */
[----:B------:R-:W-:Y:S01]  /*34f0*/  LDSM.16.M88.4 R112, [R180+0x3800] ;  /* 0x00380000b470783b */ /* 0x000fe20000000200 */
[C---:B------:R-:W-:Y:S03]  /*3500*/  HMMA.16816.F32.BF16 R40, R120.reuse, R22, RZ ;  /* 0x000000167828723c */ /* 0x040fe600000418ff */
[----:B------:R-:W-:Y:S04]  /*3510*/  LDSM.16.M88.4 R116, [R182+0x3000] ;  /* 0x00300000b674783b */ /* 0x000fe80000000200 */
[----:B------:R-:W-:Y:S01]  /*3520*/  LDSM.16.M88.4 R108, [R71+0x3800] ;  /* 0x00380000476c783b */ /* 0x000fe20000000200 */
[----:B--2---:R-:W-:Y:S03]  /*3530*/  HMMA.16816.F32.BF16 R32, R120, R24, RZ ;  /* 0x000000187820723c */ /* 0x004fe600000418ff */
[----:B------:R-:W0:Y:S01]  /*3540*/  LDGDEPBAR ;  /* 0x00000000000079af */ /* 0x000e220000000000 */
[----:B---3--:R-:W-:-:S04]  /*3550*/  IADD3 R2, R71, 0x3000, RZ ;  /* 0x0000300047027810 */ /* 0x008fc80007ffe0ff */
[----:B------:R-:W-:Y:S01]  /*3560*/  HMMA.16816.F32.BF16 R48, R124, R44, R12 ;  /* 0x0000002c7c30723c */ /* 0x000fe2000004180c */
[----:B------:R-:W-:-:S05]  /*3570*/  IMAD.IADD R181, R2, 0x1, R0 ;  /* 0x0000000102b57824 */ /* 0x000fca00078e0200 */
[----:B------:R-:W1:Y:S02]  /*3580*/  LDSM.16.M88.4 R56, [R181+-0x3000] ;  /* 0xffd00000b538783b */ /* 0x000e640000000200 */
[C---:B------:R-:W-:Y:S08]  /*3590*/  HMMA.16816.F32.BF16 R12, R120.reuse, R52, RZ ;  /* 0x00000034780c723c */ /* 0x040ff000000418ff */
[C---:B------:R-:W-:Y:S08]  /*35a0*/  HMMA.16816.F32.BF16 R36, R120.reuse, R26, RZ ;  /* 0x0000001a7824723c */ /* 0x040ff000000418ff */
[----:B------:R-:W-:Y:S01]  /*35b0*/  HMMA.16816.F32.BF16 R8, R120, R54, RZ ;  /* 0x000000367808723c */ /* 0x000fe200000418ff */
[----:B------:R-:W-:Y:S07]  /*35c0*/  LDSM.16.M88.4 R52, [R182+0x1000] ;  /* 0x00100000b634783b */ /* 0x000fee0000000200 */
[----:B------:R-:W-:Y:S01]  /*35d0*/  HMMA.16816.F32.BF16 R24, R124, R46, R40 ;  /* 0x0000002e7c18723c */ /* 0x000fe20000041828 */
[----:B------:R-:W2:Y:S04]  /*35e0*/  LDSM.16.M88.4 R40, [R180+0x3000] ;  /* 0x00300000b428783b */ /* 0x000ea80000000200 */
[----:B------:R-:W-:Y:S03]  /*35f0*/  LDSM.16.M88.4 R44, [R182+0x1800] ;  /* 0x00180000b62c783b */ /* 0x000fe60000000200 */
[----:B------:R-:W-:Y:S08]  /*3600*/  HMMA.16816.F32.BF16 R16, R120, R30, RZ ;  /* 0x0000001e7810723c */ /* 0x000ff000000418ff */
[----:B----4-:R-:W-:Y:S08]  /*3610*/  HMMA.16816.F32.BF16 R136, R124, R72, R12 ;  /* 0x000000487c88723c */ /* 0x010ff0000004180c */
[----:B------:R-:W-:Y:S08]  /*3620*/  HMMA.16816.F32.BF16 R12, R152, R60, R48 ;  /* 0x0000003c980c723c */ /* 0x000ff00000041830 */
[C---:B------:R-:W-:Y:S08]  /*3630*/  HMMA.16816.F32.BF16 R20, R120.reuse, R28, RZ ;  /* 0x0000001c7814723c */ /* 0x040ff000000418ff */
[----:B------:R-:W-:Y:S08]  /*3640*/  HMMA.16816.F32.BF16 R28, R120, R84, RZ ;  /* 0x00000054781c723c */ /* 0x000ff000000418ff */
[----:B------:R-:W-:Y:S01]  /*3650*/  HMMA.16816.F32.BF16 R128, R124, R74, R8 ;  /* 0x0000004a7c80723c */ /* 0x000fe20000041808 */
[----:B------:R-:W-:Y:S07]  /*3660*/  LDSM.16.M88.4 R72, [R181+-0x2000] ;  /* 0xffe00000b548783b */ /* 0x000fee0000000200 */
[----:B------:R-:W-:Y:S01]  /*3670*/  HMMA.16816.F32.BF16 R8, R152, R62, R24 ;  /* 0x0000003e9808723c */ /* 0x000fe20000041818 */
[----:B------:R-:W3:Y:S07]  /*3680*/  LDSM.16.M88.4 R60, [R181+-0x2800] ;  /* 0xffd80000b53c783b */ /* 0x000eee0000000200 */
[C---:B------:R-:W-:Y:S08]  /*3690*/  HMMA.16816.F32.BF16 R32, R124.reuse, R64, R32 ;  /* 0x000000407c20723c */ /* 0x040ff00000041820 */
[----:B------:R-:W-:Y:S08]  /*36a0*/  HMMA.16816.F32.BF16 R132, R124, R78, R16 ;  /* 0x0000004e7c84723c */ /* 0x000ff00000041810 */
[----:B-1----:R-:W-:Y:S08]  /*36b0*/  HMMA.16816.F32.BF16 R16, R156, R56, R12 ;  /* 0x000000389c10723c */ /* 0x002ff0000004180c */
[----:B------:R-:W-:Y:S01]  /*36c0*/  HMMA.16816.F32.BF16 R88, R124, R76, R20 ;  /* 0x0000004c7c58723c */ /* 0x000fe20000041814 */
[----:B------:R-:W1:Y:S07]  /*36d0*/  LDSM.16.M88.4 R76, [R71+0x3000] ;  /* 0x00300000474c783b */ /* 0x000e6e0000000200 */
[----:B------:R-:W-:Y:S08]  /*36e0*/  HMMA.16816.F32.BF16 R12, R120, R92, RZ ;  /* 0x0000005c780c723c */ /* 0x000ff000000418ff */
[C---:B------:R-:W-:Y:S01]  /*36f0*/  HMMA.16816.F32.BF16 R64, R124.reuse, R66, R36 ;  /* 0x000000427c40723c */ /* 0x040fe20000041824 */
[----:B------:R-:W-:Y:S07]  /*3700*/  LDSM.16.M88.4 R36, [R182+0x2000] ;  /* 0x00200000b624783b */ /* 0x000fee0000000200 */
[----:B------:R-:W-:Y:S08]  /*3710*/  HMMA.16816.F32.BF16 R104, R124, R96, R28 ;  /* 0x000000607c68723c */ /* 0x000ff0000004181c */
[----:B------:R-:W-:Y:S01]  /*3720*/  HMMA.16816.F32.BF16 R20, R120, R86, RZ ;  /* 0x000000567814723c */ /* 0x000fe200000418ff */
[----:B------:R-:W-:Y:S07]  /*3730*/  LDSM.16.M88.4 R84, [R181+-0x1000] ;  /* 0xfff00000b554783b */ /* 0x000fee0000000200 */
[----:B------:R-:W-:Y:S08]  /*3740*/  HMMA.16816.F32.BF16 R28, R156, R58, R8 ;  /* 0x0000003a9c1c723c */ /* 0x000ff00000041808 */
[----:B------:R-:W-:Y:S01]  /*3750*/  HMMA.16816.F32.BF16 R8, R120, R94, RZ ;  /* 0x0000005e7808723c */ /* 0x000fe200000418ff */
[----:B------:R-:W4:Y:S07]  /*3760*/  LDSM.16.M88.4 R92, [R182+0x2800] ;  /* 0x00280000b65c783b */ /* 0x000f2e0000000200 */
[----:B------:R-:W-:Y:S08]  /*3770*/  HMMA.16816.F32.BF16 R48, R152, R80, R32 ;  /* 0x000000509830723c */ /* 0x000ff00000041820 */
[----:B--2---:R-:W-:Y:S08]  /*3780*/  HMMA.16816.F32.BF16 R24, R160, R40, R16 ;  /* 0x00000028a018723c */ /* 0x004ff00000041810 */
[----:B------:R-:W-:Y:S08]  /*3790*/  HMMA.16816.F32.BF16 R16, R124, R100, R12 ;  /* 0x000000647c10723c */ /* 0x000ff0000004180c */
[----:B------:R-:W-:Y:S01]  /*37a0*/  HMMA.16816.F32.BF16 R12, R152, R82, R64 ;  /* 0x00000052980c723c */ /* 0x000fe20000041840 */
[----:B------:R-:W2:Y:S07]  /*37b0*/  LDSM.16.M88.4 R80, [R181+-0x1800] ;  /* 0xffe80000b550783b */ /* 0x000eae0000000200 */
[C---:B------:R-:W-:Y:S08]  /*37c0*/  HMMA.16816.F32.BF16 R32, R124.reuse, R98, R20 ;  /* 0x000000627c20723c */ /* 0x040ff00000041814 */
[----:B------:R-:W-:Y:S01]  /*37d0*/  HMMA.16816.F32.BF16 R96, R124, R102, R8 ;  /* 0x000000667c60723c */ /* 0x000fe20000041808 */
[----:B------:R-:W-:Y:S07]  /*37e0*/  LDSM.16.M88.4 R100, [R181+-0x800] ;  /* 0xfff80000b564783b */ /* 0x000fee0000000200 */
[----:B---3--:R-:W-:Y:S08]  /*37f0*/  HMMA.16816.F32.BF16 R8, R156, R60, R48 ;  /* 0x0000003c9c08723c */ /* 0x008ff00000041830 */
[----:B-1----:R-:W-:Y:S08]  /*3800*/  HMMA.16816.F32.BF16 R24, R164, R76, R24 ;  /* 0x0000004ca418723c */ /* 0x002ff00000041818 */
[----:B------:R-:W-:Y:S08]  /*3810*/  HMMA.16816.F32.BF16 R20, R160, R42, R28 ;  /* 0x0000002aa014723c */ /* 0x000ff0000004181c */
[----:B------:R-:W-:Y:S01]  /*3820*/  HMMA.16816.F32.BF16 R40, R152, R54, R132 ;  /* 0x000000369828723c */ /* 0x000fe20000041884 */
[----:B------:R-:W1:Y:S07]  /*3830*/  LDSM.16.M88.4 R132, [R181] ;  /* 0x00000000b584783b */ /* 0x000e6e0000000200 */
[----:B------:R-:W-:Y:S08]  /*3840*/  HMMA.16816.F32.BF16 R28, R156, R62, R12 ;  /* 0x0000003e9c1c723c */ /* 0x000ff0000004180c */
[C---:B------:R-:W-:Y:S08]  /*3850*/  HMMA.16816.F32.BF16 R88, R152.reuse, R52, R88 ;  /* 0x000000349858723c */ /* 0x040ff00000041858 */
[C---:B------:R-:W-:Y:S08]  /*3860*/  HMMA.16816.F32.BF16 R52, R152.reuse, R44, R136 ;  /* 0x0000002c9834723c */ /* 0x040ff00000041888 */
[C---:B------:R-:W-:Y:S08]  /*3870*/  HMMA.16816.F32.BF16 R64, R152.reuse, R46, R128 ;  /* 0x0000002e9840723c */ /* 0x040ff00000041880 */
[----:B----4-:R-:W-:Y:S08]  /*3880*/  HMMA.16816.F32.BF16 R44, R152, R92, R16 ;  /* 0x0000005c982c723c */ /* 0x010ff00000041810 */
[----:B------:R-:W-:Y:S08]  /*3890*/  HMMA.16816.F32.BF16 R16, R160, R112, R8 ;  /* 0x00000070a010723c */ /* 0x000ff00000041808 */
[----:B------:R-:W-:Y:S08]  /*38a0*/  HMMA.16816.F32.BF16 R8, R168, R116, R24 ;  /* 0x00000074a808723c */ /* 0x000ff00000041818 */
[C---:B------:R-:W-:Y:S08]  /*38b0*/  HMMA.16816.F32.BF16 R56, R152.reuse, R36, R104 ;  /* 0x000000249838723c */ /* 0x040ff00000041868 */
[----:B------:R-:W-:Y:S01]  /*38c0*/  HMMA.16816.F32.BF16 R48, R152, R38, R32 ;  /* 0x000000269830723c */ /* 0x000fe20000041820 */
[----:B------:R-:W3:Y:S07]  /*38d0*/  LDSM.16.M88.4 R36, [R180+0x4000] ;  /* 0x00400000b424783b */ /* 0x000eee0000000200 */
[----:B------:R-:W-:Y:S01]  /*38e0*/  HMMA.16816.F32.BF16 R12, R164, R78, R20 ;  /* 0x0000004ea40c723c */ /* 0x000fe20000041814 */
[----:B------:R-:W-:Y:S07]  /*38f0*/  LDSM.16.M88.4 R76, [R180+0x4800] ;  /* 0x00480000b44c783b */ /* 0x000fee0000000200 */
[----:B------:R-:W-:Y:S01]  /*3900*/  HMMA.16816.F32.BF16 R32, R152, R94, R96 ;  /* 0x0000005e9820723c */ /* 0x000fe20000041860 */
[----:B------:R-:W4:Y:S07]  /*3910*/  LDSM.16.M88.4 R92, [R182+0x3800] ;  /* 0x00380000b65c783b */ /* 0x000f2e0000000200 */
[----:B------:R-:W-:Y:S08]  /*3920*/  HMMA.16816.F32.BF16 R24, R160, R114, R28 ;  /* 0x00000072a018723c */ /* 0x000ff0000004181c */
[----:B------:R-:W-:Y:S08]  /*3930*/  HMMA.16816.F32.BF16 R20, R156, R72, R88 ;  /* 0x000000489c14723c */ /* 0x000ff00000041858 */
[----:B------:R-:W-:Y:S08]  /*3940*/  HMMA.16816.F32.BF16 R16, R164, R108, R16 ;  /* 0x0000006ca410723c */ /* 0x000ff00000041810 */
[C---:B--2---:R-:W-:Y:S08]  /*3950*/  HMMA.16816.F32.BF16 R52, R156.reuse, R80, R52 ;  /* 0x000000509c34723c */ /* 0x044ff00000041834 */
[----:B------:R-:W-:Y:S08]  /*3960*/  HMMA.16816.F32.BF16 R64, R156, R82, R64 ;  /* 0x000000529c40723c */ /* 0x000ff00000041840 */
[----:B-1----:R-:W-:Y:S08]  /*3970*/  HMMA.16816.F32.BF16 R28, R172, R132, R8 ;  /* 0x00000084ac1c723c */ /* 0x002ff00000041808 */
[----:B------:R-:W-:Y:S01]  /*3980*/  HMMA.16816.F32.BF16 R80, R156, R100, R44 ;  /* 0x000000649c50723c */ /* 0x000fe2000004182c */
[----:B------:R-:W1:Y:S07]  /*3990*/  LDSM.16.M88.4 R44, [R71+0x4000] ;  /* 0x00400000472c783b */ /* 0x000e6e0000000200 */
[----:B------:R-:W-:Y:S08]  /*39a0*/  HMMA.16816.F32.BF16 R8, R168, R118, R12 ;  /* 0x00000076a808723c */ /* 0x000ff0000004180c */
[C---:B------:R-:W-:Y:S08]  /*39b0*/  HMMA.16816.F32.BF16 R40, R156.reuse, R74, R40 ;  /* 0x0000004a9c28723c */ /* 0x040ff00000041828 */
[----:B------:R-:W-:Y:S01]  /*39c0*/  HMMA.16816.F32.BF16 R72, R156, R84, R56 ;  /* 0x000000549c48723c */ /* 0x000fe20000041838 */
[----:B------:R-:W2:Y:S07]  /*39d0*/  LDSM.16.M88.4 R56, [R181+0x800] ;  /* 0x00080000b538783b */ /* 0x000eae0000000200 */
[----:B------:R-:W-:Y:S08]  /*39e0*/  HMMA.16816.F32.BF16 R24, R164, R110, R24 ;  /* 0x0000006ea418723c */ /* 0x000ff00000041818 */
[----:B---3--:R-:W-:Y:S08]  /*39f0*/  HMMA.16816.F32.BF16 R12, R160, R36, R20 ;  /* 0x00000024a00c723c */ /* 0x008ff00000041814 */
[----:B----4-:R-:W-:Y:S01]  /*3a00*/  HMMA.16816.F32.BF16 R20, R168, R92, R16 ;  /* 0x0000005ca814723c */ /* 0x010fe20000041810 */
[----:B------:R-:W-:-:S07]  /*3a10*/  FMUL.FTZ R0, R28, c[0x0][0x320] ;  /* 0x0000c8001c007a20 */ /* 0x000fce0000410000 */
[----:B------:R-:W-:Y:S01]  /*3a20*/  HMMA.16816.F32.BF16 R100, R156, R102, R32 ;  /* 0x000000669c64723c */ /* 0x000fe20000041820 */
[----:B------:R-:W3:Y:S07]  /*3a30*/  LDSM.16.M88.4 R32, [R182+0x4000] ;  /* 0x00400000b620783b */ /* 0x000eee0000000200 */
[----:B------:R-:W-:Y:S01]  /*3a40*/  HMMA.16816.F32.BF16 R16, R172, R134, R8 ;  /* 0x00000086ac10723c */ /* 0x000fe20000041808 */
[----:B------:R4:W1:Y:S07]  /*3a50*/  MUFU.TANH R98, R0 ;  /* 0x0000000000627308 */ /* 0x00086e0000002400 */
[----:B------:R-:W-:Y:S01]  /*3a60*/  HMMA.16816.F32.BF16 R36, R160, R38, R40 ;  /* 0x00000026a024723c */ /* 0x000fe20000041828 */
[----:B------:R-:W2:Y:S01]  /*3a70*/  LDSM.16.M88.4 R40, [R71+0x4800] ;  /* 0x004800004728783b */ /* 0x000ea20000000200 */
[----:B----4-:R-:W-:-:S06]  /*3a80*/  FMUL.FTZ R0, R29, c[0x0][0x320] ;  /* 0x0000c8001d007a20 */ /* 0x010fcc0000410000 */
[----:B------:R-:W-:Y:S01]  /*3a90*/  HMMA.16816.F32.BF16 R8, R168, R94, R24 ;  /* 0x0000005ea808723c */ /* 0x000fe20000041818 */
[----:B------:R4:W2:Y:S07]  /*3aa0*/  MUFU.TANH R96, R0 ;  /* 0x0000000000607308 */ /* 0x0008ae0000002400 */
[----:B-1----:R-:W-:Y:S01]  /*3ab0*/  HMMA.16816.F32.BF16 R12, R164, R44, R12 ;  /* 0x0000002ca40c723c */ /* 0x002fe2000004180c */
[----:B----4-:R-:W-:-:S04]  /*3ac0*/  FMUL.FTZ R0, R30, c[0x0][0x320] ;  /* 0x0000c8001e007a20 */ /* 0x010fc80000410000 */
[----:B------:R1:W4:Y:S03]  /*3ad0*/  MUFU.TANH R99, R0 ;  /* 0x0000000000637308 */ /* 0x0003260000002400 */
[----:B------:R-:W-:Y:S01]  /*3ae0*/  HMMA.16816.F32.BF16 R84, R156, R86, R48 ;  /* 0x000000569c54723c */ /* 0x000fe20000041830 */
[----:B------:R-:W-:Y:S01]  /*3af0*/  LDSM.16.M88.4 R48, [R181+0x1000] ;  /* 0x00100000b530783b */ /* 0x000fe20000000200 */
[----:B-1----:R-:W-:-:S06]  /*3b00*/  FMUL.FTZ R0, R31, c[0x0][0x320] ;  /* 0x0000c8001f007a20 */ /* 0x002fcc0000410000 */
[----:B--2---:R-:W-:Y:S01]  /*3b10*/  HMMA.16816.F32.BF16 R28, R172, R56, R20 ;  /* 0x00000038ac1c723c */ /* 0x004fe20000041814 */
[----:B------:R1:W2:Y:S07]  /*3b20*/  MUFU.TANH R97, R0 ;  /* 0x0000000000617308 */ /* 0x0002ae0000002400 */
[----:B------:R-:W-:Y:S01]  /*3b30*/  HMMA.16816.F32.BF16 R60, R160, R76, R52 ;  /* 0x0000004ca03c723c */ /* 0x000fe20000041834 */
[----:B------:R-:W2:Y:S01]  /*3b40*/  LDSM.16.M88.4 R52, [R180+0x5000] ;  /* 0x00500000b434783b */ /* 0x000ea20000000200 */
[----:B-1----:R-:W-:-:S04]  /*3b50*/  FMUL.FTZ R0, R16, c[0x0][0x320] ;  /* 0x0000c80010007a20 */ /* 0x002fc80000410000 */
[----:B------:R1:W1:Y:S02]  /*3b60*/  MUFU.TANH R93, R0 ;  /* 0x00000000005d7308 */ /* 0x0002640000002400 */
[----:B------:R-:W-:Y:S01]  /*3b70*/  HMMA.16816.F32.BF16 R24, R164, R46, R36 ;  /* 0x0000002ea418723c */ /* 0x000fe20000041824 */
[----:B------:R-:W2:Y:S01]  /*3b80*/  LDSM.16.M88.4 R44, [R182+0x4800] ;  /* 0x00480000b62c783b */ /* 0x000ea20000000200 */
[----:B-1----:R-:W-:-:S04]  /*3b90*/  FMUL.FTZ R0, R17, c[0x0][0x320] ;  /* 0x0000c80011007a20 */ /* 0x002fc80000410000 */
[----:B------:R1:W1:Y:S02]  /*3ba0*/  MUFU.TANH R92, R0 ;  /* 0x00000000005c7308 */ /* 0x0002640000002400 */
[----:B------:R-:W-:Y:S08]  /*3bb0*/  HMMA.16816.F32.BF16 R64, R160, R78, R64 ;  /* 0x0000004ea040723c */ /* 0x000ff00000041840 */
[----:B------:R-:W-:Y:S01]  /*3bc0*/  HMMA.16816.F32.BF16 R8, R172, R58, R8 ;  /* 0x0000003aac08723c */ /* 0x000fe20000041808 */
[----:B-1----:R-:W-:-:S07]  /*3bd0*/  FMUL.FTZ R0, R18, c[0x0][0x320] ;  /* 0x0000c80012007a20 */ /* 0x002fce0000410000 */
[----:B---3--:R-:W-:Y:S01]  /*3be0*/  HMMA.16816.F32.BF16 R20, R168, R32, R12 ;  /* 0x00000020a814723c */ /* 0x008fe2000004180c */
[----:B------:R1:W3:Y:S02]  /*3bf0*/  MUFU.TANH R95, R0 ;  /* 0x00000000005f7308 */ /* 0x0002e40000002400 */
[----:B-1----:R-:W-:-:S06]  /*3c00*/  FMUL.FTZ R0, R19, c[0x0][0x320] ;  /* 0x0000c80013007a20 */ /* 0x002fcc0000410000 */
[----:B------:R1:W1:Y:S01]  /*3c10*/  MUFU.TANH R94, R0 ;  /* 0x00000000005e7308 */ /* 0x0002620000002400 */
[----:B------:R-:W-:Y:S01]  /*3c20*/  HMMA.16816.F32.BF16 R12, R168, R34, R24 ;  /* 0x00000022a80c723c */ /* 0x000fe20000041818 */
[----:B------:R-:W2:Y:S01]  /*3c30*/  LDSM.16.M88.4 R32, [R71+0x5000] ;  /* 0x005000004720783b */ /* 0x000ea20000000200 */
[----:B-1----:R-:W-:-:S05]  /*3c40*/  FMUL.FTZ R0, R28, c[0x0][0x320] ;  /* 0x0000c8001c007a20 */ /* 0x002fca0000410000 */
[----:B------:R1:W1:Y:S01]  /*3c50*/  MUFU.TANH R89, R0 ;  /* 0x0000000000597308 */ /* 0x0002620000002400 */
[----:B------:R-:W-:Y:S01]  /*3c60*/  HMMA.16816.F32.BF16 R16, R164, R40, R60 ;  /* 0x00000028a410723c */ /* 0x000fe2000004183c */
[----:B------:R-:W-:Y:S01]  /*3c70*/  LDSM.16.M88.4 R60, [R180+0x5800] ;  /* 0x00580000b43c783b */ /* 0x000fe20000000200 */
[----:B-1----:R-:W-:-:S05]  /*3c80*/  FMUL.FTZ R0, R29, c[0x0][0x320] ;  /* 0x0000c8001d007a20 */ /* 0x002fca0000410000 */
[----:B------:R1:W1:Y:S01]  /*3c90*/  MUFU.TANH R88, R0 ;  /* 0x0000000000587308 */ /* 0x0002620000002400 */
[----:B------:R-:W-:Y:S01]  /*3ca0*/  HMMA.16816.F32.BF16 R24, R164, R42, R64 ;  /* 0x0000002aa418723c */ /* 0x000fe20000041840 */
[----:B------:R-:W3:Y:S01]  /*3cb0*/  LDSM.16.M88.4 R40, [R181+0x1800] ;  /* 0x00180000b528783b */ /* 0x000ee20000000200 */
[----:B-1----:R-:W-:-:S05]  /*3cc0*/  FMUL.FTZ R0, R30, c[0x0][0x320] ;  /* 0x0000c8001e007a20 */ /* 0x002fca0000410000 */
[----:B------:R1:W1:Y:S01]  /*3cd0*/  MUFU.TANH R91, R0 ;  /* 0x00000000005b7308 */ /* 0x0002620000002400 */
[----:B--2---:R-:W-:Y:S01]  /*3ce0*/  HMMA.16816.F32.BF16 R72, R160, R52, R72 ;  /* 0x00000034a048723c */ /* 0x004fe20000041848 */
[----:B-1----:R-:W-:-:S07]  /*3cf0*/  FMUL.FTZ R0, R31, c[0x0][0x320] ;  /* 0x0000c8001f007a20 */ /* 0x002fce0000410000 */
[----:B------:R-:W-:Y:S01]  /*3d00*/  HMMA.16816.F32.BF16 R28, R172, R48, R20 ;  /* 0x00000030ac1c723c */ /* 0x000fe20000041814 */
[----:B------:R1:W2:Y:S02]  /*3d10*/  MUFU.TANH R90, R0 ;  /* 0x00000000005a7308 */ /* 0x0002a40000002400 */
[----:B-1----:R-:W-:-:S06]  /*3d20*/  FMUL.FTZ R0, R8, c[0x0][0x320] ;  /* 0x0000c80008007a20 */ /* 0x002fcc0000410000 */
[----:B------:R1:W1:Y:S01]  /*3d30*/  MUFU.TANH R77, R0 ;  /* 0x00000000004d7308 */ /* 0x0002620000002400 */
[----:B------:R-:W-:Y:S01]  /*3d40*/  HMMA.16816.F32.BF16 R20, R168, R44, R16 ;  /* 0x0000002ca814723c */ /* 0x000fe20000041810 */
[----:B-1----:R-:W-:-:S06]  /*3d50*/  FMUL.FTZ R0, R9, c[0x0][0x320] ;  /* 0x0000c80009007a20 */ /* 0x002fcc0000410000 */
[----:B------:R1:W1:Y:S02]  /*3d60*/  MUFU.TANH R76, R0 ;  /* 0x00000000004c7308 */ /* 0x0002640000002400 */
[----:B-1----:R-:W-:-:S06]  /*3d70*/  FMUL.FTZ R0, R10, c[0x0][0x320] ;  /* 0x0000c8000a007a20 */ /* 0x002fcc0000410000 */
[----:B------:R1:W1:Y:S01]  /*3d80*/  MUFU.TANH R79, R0 ;  /* 0x00000000004f7308 */ /* 0x0002620000002400 */
[----:B------:R-:W-:Y:S01]  /*3d90*/  HMMA.16816.F32.BF16 R36, R160, R54, R84 ;  /* 0x00000036a024723c */ /* 0x000fe20000041854 */
[----:B------:R-:W-:Y:S01]  /*3da0*/  LDSM.16.M88.4 R52, [R71+0x5800] ;  /* 0x005800004734783b */ /* 0x000fe20000000200 */
[----:B-1----:R-:W-:-:S06]  /*3db0*/  FMUL.FTZ R0, R11, c[0x0][0x320] ;  /* 0x0000c8000b007a20 */ /* 0x002fcc0000410000 */
[----:B------:R-:W-:Y:S01]  /*3dc0*/  HMMA.16816.F32.BF16 R8, R172, R50, R12 ;  /* 0x00000032ac08723c */ /* 0x000fe2000004180c */
[----:B------:R-:W1:Y:S01]  /*3dd0*/  LDSM.16.M88.4 R48, [R182+0x5000] ;  /* 0x00500000b630783b */ /* 0x000e620000000200 */
[----:B------:R2:W1:Y:S06]  /*3de0*/  MUFU.TANH R78, R0 ;  /* 0x00000000004e7308 */ /* 0x00046c0000002400 */
[----:B------:R-:W-:Y:S01]  /*3df0*/  HMMA.16816.F32.BF16 R16, R164, R32, R72 ;  /* 0x00000020a410723c */ /* 0x000fe20000041848 */
[----:B--2---:R-:W-:-:S04]  /*3e00*/  FMUL.FTZ R0, R28, c[0x0][0x320] ;  /* 0x0000c8001c007a20 */ /* 0x004fc80000410000 */
[----:B------:R2:W1:Y:S03]  /*3e10*/  MUFU.TANH R70, R0 ;  /* 0x0000000000467308 */ /* 0x0004660000002400 */
[----:B------:R-:W-:Y:S01]  /*3e20*/  HMMA.16816.F32.BF16 R12, R168, R46, R24 ;  /* 0x0000002ea80c723c */ /* 0x000fe20000041818 */
[----:B------:R-:W1:Y:S01]  /*3e30*/  LDSM.16.M88.4 R44, [R181+0x2000] ;  /* 0x00200000b52c783b */ /* 0x000e620000000200 */
[----:B--2---:R-:W-:-:S04]  /*3e40*/  FMUL.FTZ R0, R29, c[0x0][0x320] ;  /* 0x0000c8001d007a20 */ /* 0x004fc80000410000 */
[----:B------:R2:W1:Y:S02]  /*3e50*/  MUFU.TANH R66, R0 ;  /* 0x0000000000427308 */ /* 0x0004640000002400 */
[----:B---3--:R-:W-:Y:S01]  /*3e60*/  HMMA.16816.F32.BF16 R24, R172, R40, R20 ;  /* 0x00000028ac18723c */ /* 0x008fe20000041814 */
[----:B--2---:R-:W-:-:S05]  /*3e70*/  FMUL.FTZ R0, R30, c[0x0][0x320] ;  /* 0x0000c8001e007a20 */ /* 0x004fca0000410000 */
[----:B------:R2:W3:Y:S02]  /*3e80*/  MUFU.TANH R72, R0 ;  /* 0x0000000000487308 */ /* 0x0004e40000002400 */
[----:B------:R-:W-:Y:S01]  /*3e90*/  HMMA.16816.F32.BF16 R56, R160, R60, R80 ;  /* 0x0000003ca038723c */ /* 0x000fe20000041850 */
[----:B--2---:R-:W-:-:S05]  /*3ea0*/  FMUL.FTZ R0, R31, c[0x0][0x320] ;  /* 0x0000c8001f007a20 */ /* 0x004fca0000410000 */
[----:B------:R2:W1:Y:S02]  /*3eb0*/  MUFU.TANH R67, R0 ;  /* 0x0000000000437308 */ /* 0x0004640000002400 */
[----:B------:R-:W-:Y:S01]  /*3ec0*/  HMMA.16816.F32.BF16 R28, R164, R34, R36 ;  /* 0x00000022a41c723c */ /* 0x000fe20000041824 */
[----:B------:R-:W3:Y:S04]  /*3ed0*/  LDSM.16.M88.4 R36, [R182+0x5800] ;  /* 0x00580000b624783b */ /* 0x000ee80000000200 */
[----:B------:R-:W3:Y:S01]  /*3ee0*/  LDSM.16.M88.4 R32, [R181+0x2800] ;  /* 0x00280000b520783b */ /* 0x000ee20000000200 */
[----:B------:R-:W-:Y:S01]  /*3ef0*/  ISETP.GT.AND P0, PT, R142, R230, PT ;  /* 0x000000e68e00720c */ /* 0x000fe20003f04270 */
[----:B------:R-:W-:-:S04]  /*3f00*/  DEPBAR.LE SB0, 0x0 ;  /* 0x000080000000791a */ /* 0x000fc80000000000 */
[----:B--2---:R-:W-:-:S04]  /*3f10*/  FMUL.FTZ R0, R8, c[0x0][0x320] ;  /* 0x0000c80008007a20 */ /* 0x004fc80000410000 */
[----:B------:R2:W2:Y:S01]  /*3f20*/  MUFU.TANH R61, R0 ;  /* 0x00000000003d7308 */ /* 0x0004a20000002400 */
[----:B-1----:R-:W-:Y:S01]  /*3f30*/  HMMA.16816.F32.BF16 R20, R168, R48, R16 ;  /* 0x00000030a814723c */ /* 0x002fe20000041810 */
[----:B--2---:R-:W-:-:S06]  /*3f40*/  FMUL.FTZ R0, R9, c[0x0][0x320] ;  /* 0x0000c80009007a20 */ /* 0x004fcc0000410000 */
[----:B------:R1:W2:Y:S01]  /*3f50*/  MUFU.TANH R60, R0 ;  /* 0x00000000003c7308 */ /* 0x0002a20000002400 */
[----:B------:R-:W-:Y:S01]  /*3f60*/  HMMA.16816.F32.BF16 R12, R172, R42, R12 ;  /* 0x0000002aac0c723c */ /* 0x000fe2000004180c */
[----:B-1----:R-:W-:-:S06]  /*3f70*/  FMUL.FTZ R0, R10, c[0x0][0x320] ;  /* 0x0000c8000a007a20 */ /* 0x002fcc0000410000 */
[----:B------:R1:W1:Y:S01]  /*3f80*/  MUFU.TANH R65, R0 ;  /* 0x0000000000417308 */ /* 0x0002620000002400 */
        /* <DEDUP_REMOVED lines=12> */
[----:B-1----:R-:W-:-:S07]  /*4050*/  FMUL.FTZ R0, R27, c[0x0][0x320] ;  /* 0x0000c8001b007a20 */ /* 0x002fce0000410000 */
[----:B------:R-:W-:Y:S01]  /*4060*/  HMMA.16816.F32.BF16 R24, R172, R44, R20 ;  /* 0x0000002cac18723c */ /* 0x000fe20000041814 */
[----:B------:R1:W1:Y:S02]  /*4070*/  MUFU.TANH R49, R0 ;  /* 0x0000000000317308 */ /* 0x0002640000002400 */
[----:B-1----:R-:W-:-:S06]  /*4080*/  FMUL.FTZ R0, R12, c[0x0][0x320] ;  /* 0x0000c8000c007a20 */ /* 0x002fcc0000410000 */
[----:B------:R1:W1:Y:S01]  /*4090*/  MUFU.TANH R41, R0 ;  /* 0x0000000000297308 */ /* 0x0002620000002400 */
[----:B---3--:R-:W-:Y:S01]  /*40a0*/  HMMA.16816.F32.BF16 R16, R168, R36, R16 ;  /* 0x00000024a810723c */ /* 0x008fe20000041810 */
[----:B-1----:R-:W-:-:S06]  /*40b0*/  FMUL.FTZ R0, R13, c[0x0][0x320] ;  /* 0x0000c8000d007a20 */ /* 0x002fcc0000410000 */
[----:B------:R1:W3:Y:S01]  /*40c0*/  MUFU.TANH R40, R0 ;  /* 0x0000000000287308 */ /* 0x0002e20000002400 */
[----:B------:R-:W-:Y:S01]  /*40d0*/  HMMA.16816.F32.BF16 R20, R172, R46, R28 ;  /* 0x0000002eac14723c */ /* 0x000fe2000004181c */
[----:B-1----:R-:W-:-:S06]  /*40e0*/  FMUL.FTZ R0, R14, c[0x0][0x320] ;  /* 0x0000c8000e007a20 */ /* 0x002fcc0000410000 */
[----:B------:R1:W1:Y:S02]  /*40f0*/  MUFU.TANH R42, R0 ;  /* 0x00000000002a7308 */ /* 0x0002640000002400 */
        /* <DEDUP_REMOVED lines=31> */
[----:B------:R-:W-:Y:S01]  /*42f0*/  BAR.SYNC.DEFER_BLOCKING 0x0 ;  /* 0x0000000000007b1d */ /* 0x000fe20000010000 */
[----:B------:R-:W-:Y:S01]  /*4300*/  ISETP.GT.AND P6, PT, R145, 0x5f, PT ;  /* 0x0000005f9100780c */ /* 0x000fe20003fc4270 */
[----:B-1----:R-:W-:-:S05]  /*4310*/  FMUL.FTZ R0, R9, c[0x0][0x320] ;  /* 0x0000c80009007a20 */ /* 0x002fca0000410000 */
[----:B------:R1:W1:Y:S02]  /*4320*/  MUFU.TANH R12, R0 ;  /* 0x00000000000c7308 */ /* 0x0002640000002400 */
[----:B-1----:R-:W-:-:S06]  /*4330*/  FMUL.FTZ R0, R10, c[0x0][0x320] ;  /* 0x0000c8000a007a20 */ /* 0x002fcc0000410000 */
[----:B------:R1:W1:Y:S01]  /*4340*/  MUFU.TANH R33, R0 ;  /* 0x0000000000217308 */ /* 0x0002620000002400 */
[----:B------:R-:W-:Y:S01]  /*4350*/  LOP3.LUT R192, R192, 0xfffbffff, RZ, 0xc0, !PT ;  /* 0xfffbffffc0c07812 */ /* 0x000fe200078ec0ff */
[----:B------:R-:W-:Y:S01]  /*4360*/  BSSY B0, `(.L_x_693) ;  /* 0x0000047000007945 */ /* 0x000fe20003800000 */
[----:B-1----:R-:W-:-:S05]  /*4370*/  FMUL.FTZ R0, R11, c[0x0][0x320] ;  /* 0x0000c8000b007a20 */ /* 0x002fca0000410000 */
[----:B------:R1:W1:Y:S01]  /*4380*/  MUFU.TANH R32, R0 ;  /* 0x0000000000207308 */ /* 0x0002620000002400 */
[----:B------:R-:W-:Y:S01]  /*4390*/  @P6 LOP3.LUT R192, R192, 0x40000, RZ, 0xfc, !PT ;  /* 0x00040000c0c06812 */ /* 0x000fe200078efcff */
[----:B------:R-:W-:Y:S06]  /*43a0*/  @!P0 BRA `(.L_x_694) ;  /* 0x0000042000008947 */ /* 0x000fec0003800000 */
[----:B--234-:R-:W-:Y:S01]  /*43b0*/  ISETP.NE.AND P5, PT, R146, 0x1, PT ;  /* 0x000000019200780c */ /* 0x01cfe20003fa5270 */
[----:B------:R-:W-:Y:S01]  /*43c0*/  IMAD.MOV.U32 R204, RZ, RZ, RZ ;  /* 0x000000ffffcc7224 */ /* 0x000fe200078e00ff */
[----:B------:R-:W-:-:S04]  /*43d0*/  IADD3 R2, R145, R141, R234 ;  /* 0x0000008d91027210 */ /* 0x000fc80007ffe0ea */
[----:B------:R-:W-:-:S05]  /*43e0*/  IADD3 R2, R2, -0x60, RZ ;  /* 0xffffffa002027810 */ /* 0x000fca0007ffe0ff */
[----:B-1----:R-:W-:Y:S02]  /*43f0*/  IMAD.MOV.U32 R0, RZ, RZ, R2 ;  /* 0x000000ffff007224 */ /* 0x002fe400078e0002 */
[----:B------:R-:W-:-:S05]  /*4400*/  @P5 IMAD.HI.U32 R3, R2, c[0x0][0x2bc], RZ ;  /* 0x0000af0002035a27 */ /* 0x000fca00078e00ff */
[----:B------:R-:W-:-:S04]  /*4410*/  @P5 SHF.R.U32.HI R0, RZ, c[0x0][0x2c0], R3 ;  /* 0x0000b000ff005a19 */ /* 0x000fc80000011603 */
[----:B------:R-:W-:-:S04]  /*4420*/  @!P6 IADD3 R3, P0, R0, R238, RZ ;  /* 0x000000ee0003e210 */ /* 0x000fc80007f1e0ff */
[----:B------:R-:W-:Y:S02]  /*4430*/  @!P6 LEA.HI.X.SX32 R5, R0, R242, 0x1, P0 ;  /* 0x000000f20005e211 */ /* 0x000fe400000f0eff */
        /* <DEDUP_REMOVED lines=20> */
.L_x_837:
[----:B------:R-:W-:Y:S05]  /*4580*/  BRA.DIV ~URZ, `(.L_x_696) ;  /* 0x00013d827f007947 */ /* 0x000fea000b800000 */
[----:B------:R-:W3:Y:S01]  /*4590*/  SHFL.IDX PT, R2, R5, RZ, 0x181f ;  /* 0x00181fff05027589 */ /* 0x000ee200000e0000 */
[----:B------:R-:W-:-:S03]  /*45a0*/  ISETP.GE.AND P1, PT, R219, c[0x0][0x1d4], PT ;  /* 0x00007500db007a0c */ /* 0x000fc60003f26270 */
[----:B------:R-:W4:Y:S04]  /*45b0*/  SHFL.IDX PT, R8, R5, 0x1, 0x181f ;  /* 0x00381f0005087f89 */ /* 0x000f2800000e0000 */
[----:B------:R-:W5:Y:S01]  /*45c0*/  SHFL.IDX PT, R9, R0, 0x1, 0x181f ;  /* 0x00381f0000097f89 */ /* 0x000f6200000e0000 */
[C---:B---3--:R-:W-:Y:S02]  /*45d0*/  IADD3 R10, P0, R2.reuse, R143, RZ ;  /* 0x0000008f020a7210 */ /* 0x048fe40007f1e0ff */
[----:B------:R-:W-:-:S03]  /*45e0*/  IADD3 R6, P2, R2, R144, RZ ;  /* 0x0000009002067210 */ /* 0x000fc60007f5e0ff */
[--C-:B--2---:R-:W-:Y:S01]  /*45f0*/  IMAD.X R11, R7, 0x1, R68.reuse, P0 ;  /* 0x00000001070b7824 */ /* 0x104fe200000e0644 */
[----:B------:R-:W-:Y:S01]  /*4600*/  ISETP.GE.AND P0, PT, R221, c[0x0][0x1d4], PT ;  /* 0x00007500dd007a0c */ /* 0x000fe20003f06270 */
[----:B------:R-:W-:Y:S01]  /*4610*/  IMAD.X R7, R7, 0x1, R69, P2 ;  /* 0x0000000107077824 */ /* 0x000fe200010e0645 */
[C---:B----4-:R-:W-:Y:S02]  /*4620*/  IADD3 R2, P2, R8.reuse, R143, RZ ;  /* 0x0000008f08027210 */ /* 0x050fe40007f5e0ff */
[----:B------:R2:W-:Y:S03]  /*4630*/  LDGSTS.E.BYPASS.LTC128B.128 [R195+0x8100], [R10.64], !P1 ;  /* 0x081000000ac37fae */ /* 0x0005e6000c901d46 */
[----:B-----5:R-:W-:Y:S01]  /*4640*/  IMAD.X R3, R9, 0x1, R68, P2 ;  /* 0x0000000109037824 */ /* 0x020fe200010e0644 */
[----:B------:R-:W-:-:S05]  /*4650*/  IADD3 R8, P2, R8, R144, RZ ;  /* 0x0000009008087210 */ /* 0x000fca0007f5e0ff */
[----:B------:R-:W-:Y:S01]  /*4660*/  IMAD.X R9, R9, 0x1, R69, P2 ;  /* 0x0000000109097824 */ /* 0x000fe200010e0645 */
[----:B------:R3:W-:Y:S04]  /*4670*/  LDGSTS.E.BYPASS.LTC128B.128 [R195+0xb100], [R6.64], !P0 ;  /* 0x0b10000006c37fae */ /* 0x0007e8000c101d46 */
[----:B------:R3:W-:Y:S04]  /*4680*/  LDGSTS.E.BYPASS.LTC128B.128 [R195+0x9100], [R2.64], !P1 ;  /* 0x0910000002c37fae */ /* 0x0007e8000c901d46 */
[----:B------:R4:W-:Y:S04]  /*4690*/  LDGSTS.E.BYPASS.LTC128B.128 [R195+0xc100], [R8.64], !P0 ;  /* 0x0c10000008c37fae */ /* 0x0009e8000c101d46 */
[----:B--2---:R3:W2:Y:S04]  /*46a0*/  SHFL.IDX PT, R10, R0, 0x2, 0x181f ;  /* 0x00581f00000a7f89 */ /* 0x0046a800000e0000 */
[----:B-1----:R3:W1:Y:S01]  /*46b0*/  SHFL.IDX PT, R0, R5, 0x2, 0x181f ;  /* 0x00581f0005007f89 */ /* 0x00266200000e0000 */
[----:B----4-:R-:W-:-:S02]  /*46c0*/  SEL R9, RZ, 0x10, P1 ;  /* 0x00000010ff097807 */ /* 0x010fc40000800000 */
[----:B------:R-:W-:Y:S02]  /*46d0*/  SEL R8, RZ, 0x10, P0 ;  /* 0x00000010ff087807 */ /* 0x000fe40000000000 */
.L_x_838:
[C---:B---3--:R-:W-:Y:S02]  /*46e0*/  IADD3 R2, -R9.reuse, 0x10, RZ ;  /* 0x0000001009027810 */ /* 0x048fe40007ffe1ff */
[----:B------:R-:W-:Y:S02]  /*46f0*/  IADD3 R3, -R8, 0x10, RZ ;  /* 0x0000001008037810 */ /* 0x000fe40007ffe1ff */
[----:B------:R-:W-:Y:S02]  /*4700*/  LOP3.LUT R2, R2, 0xf, RZ, 0xc0, !PT ;  /* 0x0000000f02027812 */ /* 0x000fe400078ec0ff */
[----:B------:R-:W-:Y:S02]  /*4710*/  ISETP.NE.U32.AND P2, PT, R9, RZ, PT ;  /* 0x000000ff0900720c */ /* 0x000fe40003f45070 */
[----:B-1----:R-:W-:Y:S02]  /*4720*/  IADD3 R6, P1, P0, R2, R0, R143 ;  /* 0x0000000002067210 */ /* 0x002fe4000783e08f */
[----:B------:R-:W-:-:S02]  /*4730*/  LOP3.LUT R2, R3, 0xf, RZ, 0xc0, !PT ;  /* 0x0000000f03027812 */ /* 0x000fc400078ec0ff */
[----:B--2---:R-:W-:Y:S02]  /*4740*/  IADD3.X R7, RZ, R10, R68, P1, P0 ;  /* 0x0000000aff077210 */ /* 0x004fe40000fe0444 */
[----:B------:R-:W-:-:S04]  /*4750*/  IADD3 R2, P1, P0, R2, R0, R144 ;  /* 0x0000000002027210 */ /* 0x000fc8000783e090 */
[----:B------:R-:W-:Y:S01]  /*4760*/  IADD3.X R3, RZ, R10, R69, P1, P0 ;  /* 0x0000000aff037210 */ /* 0x000fe20000fe0445 */
[----:B------:R-:W-:Y:S01]  /*4770*/  @!PT LDS RZ, [RZ] ;  /* 0x00000000fffff984 */ /* 0x000fe20000000800 */
[----:B------:R-:W-:Y:S01]  /*4780*/  @!PT LDS RZ, [RZ] ;  /* 0x00000000fffff984 */ /* 0x000fe20000000800 */
[----:B------:R-:W-:Y:S01]  /*4790*/  @!PT LDS RZ, [RZ] ;  /* 0x00000000fffff984 */ /* 0x000fe20000000800 */
[----:B------:R1:W-:Y:S01]  /*47a0*/  LDGSTS.E.BYPASS.LTC128B.128.ZFILL [R195+0xa100], [R6.64], P2 ;  /* 0x0a10000006c37fae */ /* 0x0003e20009141d46 */
[----:B------:R-:W-:-:S13]  /*47b0*/  ISETP.NE.U32.AND P0, PT, R8, RZ, PT ;  /* 0x000000ff0800720c */ /* 0x000fda0003f05070 */
[----:B------:R1:W-:Y:S02]  /*47c0*/  LDGSTS.E.BYPASS.LTC128B.128.ZFILL [R195+0xd100], [R2.64], P0 ;  /* 0x0d10000002c37fae */ /* 0x0003e40008141d46 */
.L_x_694:
[----:B--234-:R-:W-:Y:S05]  /*47d0*/  BSYNC B0 ;  /* 0x0000000000007941 */ /* 0x01cfea0003800000 */
.L_x_693:
[----:B-1----:R-:W-:Y:S01]  /*47e0*/  IMAD.MOV.U32 R0, RZ, RZ, c[0x0][0x2c4] ;  /* 0x0000b100ff007624 */ /* 0x002fe200078e00ff */
[----:B------:R-:W-:Y:S01]  /*47f0*/  ULDC UR4, c[0x0][0x324] ;  /* 0x0000c90000047ab9 */ /* 0x000fe20000000800 */
[C---:B------:R-:W-:Y:S01]  /*4800*/  IADD3 R2, -R233.reuse, 0x1, R140 ;  /* 0x00000001e9027810 */ /* 0x040fe20007ffe18c */
[----:B------:R-:W-:Y:S01]  /*4810*/  ULOP3.LUT UR4, URZ, UR4, URZ, 0x33, !UPT ;  /* 0x000000043f047292 */ /* 0x000fe2000f8e333f */
[----:B------:R-:W0:Y:S01]  /*4820*/  LDGDEPBAR ;  /* 0x00000000000079af */ /* 0x000e220000000000 */
[----:B------:R-:W-:Y:S01]  /*4830*/  ISETP.NE.AND P0, PT, R0, 0x1, PT ;  /* 0x000000010000780c */ /* 0x000fe20003f05270 */
[----:B------:R-:W-:Y:S01]  /*4840*/  IMAD.IADD R0, R246, 0x1, R244 ;  /* 0x00000001f6007824 */ /* 0x000fe200078e02f4 */
[----:B------:R-:W-:Y:S01]  /*4850*/  IADD3 R9, -R233, R4, RZ ;  /* 0x00000004e9097210 */ /* 0x000fe20007ffe1ff */
[----:B------:R-:W-:Y:S02]  /*4860*/  IMAD.IADD R8, R140, 0x1, -R233 ;  /* 0x000000018c087824 */ /* 0x000fe400078e0ae9 */
[----:B------:R-:W-:-:S08]  /*4870*/  IMAD.MOV.U32 R5, RZ, RZ, R0 ;  /* 0x000000ffff057224 */ /* 0x000fd000078e0000 */
[----:B------:R-:W-:Y:S01]  /*4880*/  @P0 IMAD.HI.U32 R3, R0, c[0x0][0x2c8], RZ ;  /* 0x0000b20000030a27 */ /* 0x000fe200078e00ff */
[----:B------:R-:W-:-:S04]  /*4890*/  IADD3 R0, R2, -R231, RZ ;  /* 0x800000e702007210 */ /* 0x000fc80007ffe0ff */
[C---:B------:R-:W-:Y:S02]  /*48a0*/  IADD3 R7, R0.reuse, UR4, RZ ;  /* 0x0000000400077c10 */ /* 0x040fe4000fffe0ff */
[----:B------:R-:W-:Y:S02]  /*48b0*/  @P0 SHF.R.U32.HI R5, RZ, c[0x0][0x2cc], R3 ;  /* 0x0000b300ff050a19 */ /* 0x000fe40000011603 */
[----:B------:R-:W-:Y:S01]  /*48c0*/  IADD3 R6, R0, c[0x0][0x328], RZ ;  /* 0x0000ca0000067a10 */ /* 0x000fe20007ffe0ff */
[----:B------:R-:W-:Y:S05]  /*48d0*/  BRA.DIV ~URZ, `(.L_x_697) ;  /* 0x00013dc27f007947 */ /* 0x000fea000b800000 */
[----:B------:R1:W2:Y:S02]  /*48e0*/  SHFL.IDX PT, R3, R5, RZ, 0x1c1f ;  /* 0x001c1fff05037589 */ /* 0x0002a400000e0000 */
.L_x_839:
[----:B------:R-:W-:Y:S01]  /*48f0*/  IMAD.MOV.U32 R0, RZ, RZ, c[0x0][0x32c] ;  /* 0x0000cb00ff007624 */ /* 0x000fe200078e00ff */
[----:B--2---:R-:W-:-:S04]  /*4900*/  IADD3 R2, R6, R3, RZ ;  /* 0x0000000306027210 */ /* 0x004fc80007ffe0ff */
[----:B------:R-:W-:Y:S01]  /*4910*/  ISETP.GE.AND P0, PT, R0, 0x1, PT ;  /* 0x000000010000780c */ /* 0x000fe20003f06270 */
[----:B------:R-:W-:Y:S01]  /*4920*/  IMAD.IADD R0, R7, 0x1, R3 ;  /* 0x0000000107007824 */ /* 0x000fe200078e0203 */
[----:B------:R-:W-:-:S11]  /*4930*/  IMNMX R2, R8, R2, PT ;  /* 0x0000000208027217 */ /* 0x000fd60003800200 */
[----:B------:R-:W-:Y:S05]  /*4940*/  @!P0 BRA `(.L_x_698) ;  /* 0x0000014000008947 */ /* 0x000fea0003800000 */
[----:B------:R-:W-:Y:S01]  /*4950*/  IADD3 R3, -R231, R232, R3 ;  /* 0x000000e8e7037210 */ /* 0x000fe20007ffe103 */
[----:B------:R-:W-:Y:S03]  /*4960*/  BSSY B0, `(.L_x_699) ;  /* 0x000000e000007945 */ /* 0x000fe60003800000 */
        /* <DEDUP_REMOVED lines=9> */
.L_x_700:
[----:B------:R-:W-:-:S04]  /*4a00*/  MOV R10, c[0x0][0x32c] ;  /* 0x0000cb00000a7a02 */ /* 0x000fc80000000f00 */
[----:B------:R-:W-:-:S13]  /*4a10*/  ISETP.NE.AND P0, PT, R10, 0x1, PT ;  /* 0x000000010a00780c */ /* 0x000fda0003f05270 */
[----:B------:R-:W-:-:S05]  /*4a20*/  @P0 IMAD.HI.U32 R10, R3, c[0x0][0x330], RZ ;  /* 0x0000cc00030a0a27 */ /* 0x000fca00078e00ff */
[----:B------:R-:W-:Y:S02]  /*4a30*/  @P0 SHF.R.U32.HI R3, RZ, c[0x0][0x334], R10 ;  /* 0x0000cd00ff030a19 */ /* 0x000fe4000001160a */
.L_x_701:
[----:B------:R-:W-:Y:S05]  /*4a40*/  BSYNC B0 ;  /* 0x0000000000007941 */ /* 0x000fea0003800000 */
.L_x_699:
[----:B------:R-:W-:-:S05]  /*4a50*/  IMAD R3, R3, c[0x0][0x32c], R9 ;  /* 0x0000cb0003037a24 */ /* 0x000fca00078e0209 */
[----:B------:R-:W-:Y:S02]  /*4a60*/  IADD3 R10, R3, c[0x0][0x32c], RZ ;  /* 0x0000cb00030a7a10 */ /* 0x000fe40007ffe0ff */
[----:B------:R-:W-:Y:S02]  /*4a70*/  IMNMX R0, R0, R3, !PT ;  /* 0x0000000300007217 */ /* 0x000fe40007800200 */
[----:B------:R-:W-:Y:S02]  /*4a80*/  IMNMX R2, R2, R10, PT ;  /* 0x0000000a02027217 */ /* 0x000fe40003800200 */
.L_x_698:
[----:B------:R-:W-:Y:S02]  /*4a90*/  ISETP.GE.AND P0, PT, R4, 0x2, PT ;  /* 0x000000020400780c */ /* 0x000fe40003f06270 */
[----:B------:R-:W-:Y:S02]  /*4aa0*/  LOP3.LUT R192, R192, 0xffffefff, RZ, 0xc0, !PT ;  /* 0xffffefffc0c07812 */ /* 0x000fe400078ec0ff */
[C---:B------:R-:W-:Y:S02]  /*4ab0*/  ISETP.GE.AND P1, PT, R4.reuse, 0x9, PT ;  /* 0x000000090400780c */ /* 0x040fe40003f26270 */
[----:B------:R-:W-:-:S02]  /*4ac0*/  ISETP.GE.AND P6, PT, R4, 0x3a, PT ;  /* 0x0000003a0400780c */ /* 0x000fc40003fc6270 */
[C---:B------:R-:W-:Y:S02]  /*4ad0*/  ISETP.GE.AND P5, PT, R4.reuse, 0x41, PT ;  /* 0x000000410400780c */ /* 0x040fe40003fa6270 */
[C---:B------:R-:W-:Y:S02]  /*4ae0*/  ISETP.GE.AND P4, PT, R4.reuse, 0x42, PT ;  /* 0x000000420400780c */ /* 0x040fe40003f86270 */
[----:B------:R-:W-:Y:S02]  /*4af0*/  ISETP.GE.AND P3, PT, R4, 0x49, PT ;  /* 0x000000490400780c */ /* 0x000fe40003f66270 */
[----:B------:R-:W-:Y:S02]  /*4b00*/  @P0 LOP3.LUT R192, R192, 0x1000, RZ, 0xfc, !PT ;  /* 0x00001000c0c00812 */ /* 0x000fe400078efcff */
[----:B------:R-:W-:Y:S02]  /*4b10*/  ISETP.GT.AND P0, PT, R0, 0x1, !P0 ;  /* 0x000000010000780c */ /* 0x000fe40004704270 */
[----:B------:R-:W-:-:S02]  /*4b20*/  LOP3.LUT R192, R192, 0xffffbfff, RZ, 0xc0, !PT ;  /* 0xffffbfffc0c07812 */ /* 0x000fc400078ec0ff */
[----:B------:R-:W-:Y:S02]  /*4b30*/  ISETP.LT.OR P0, PT, R2, 0x2, P0 ;  /* 0x000000020200780c */ /* 0x000fe40000701670 */
[----:B------:R-:W-:Y:S02]  /*4b40*/  @P1 LOP3.LUT R192, R192, 0x4000, RZ, 0xfc, !PT ;  /* 0x00004000c0c01812 */ /* 0x000fe400078efcff */
[----:B------:R-:W-:Y:S02]  /*4b50*/  FSEL R11, R96, -INF , !P0 ;  /* 0xff800000600b7808 */ /* 0x000fe40004000000 */
[----:B------:R-:W-:Y:S02]  /*4b60*/  ISETP.GT.AND P0, PT, R0, 0x8, !P1 ;  /* 0x000000080000780c */ /* 0x000fe40004f04270 */
[----:B------:R-:W-:Y:S02]  /*4b70*/  ISETP.GE.AND P1, PT, R4, 0xa, PT ;  /* 0x0000000a0400780c */ /* 0x000fe40003f26270 */
[----:B------:R-:W-:-:S02]  /*4b80*/  ISETP.LT.OR P0, PT, R2, 0x9, P0 ;  /* 0x000000090200780c */ /* 0x000fc40000701670 */
[----:B------:R-:W-:Y:S02]  /*4b90*/  LOP3.LUT R192, R192, 0xfffff7ff, RZ, 0xc0, !PT ;  /* 0xfffff7ffc0c07812 */ /* 0x000fe400078ec0ff */
[----:B------:R-:W-:Y:S02]  /*4ba0*/  FSEL R16, R93, -INF , !P0 ;  /* 0xff8000005d107808 */ /* 0x000fe40004000000 */
[----:B------:R-:W-:Y:S02]  /*4bb0*/  ISETP.GT.AND P0, PT, R0, 0x9, !P1 ;  /* 0x000000090000780c */ /* 0x000fe40004f04270 */
[----:B------:R-:W-:Y:S02]  /*4bc0*/  ISETP.GE.AND P2, PT, R4, 0x4a, PT ;  /* 0x0000004a0400780c */ /* 0x000fe40003f46270 */
[----:B------:R-:W-:Y:S02]  /*4bd0*/  ISETP.LT.OR P0, PT, R2, 0xa, P0 ;  /* 0x0000000a0200780c */ /* 0x000fe40000701670 */
[----:B------:R-:W-:-:S02]  /*4be0*/  @P1 LOP3.LUT R192, R192, 0x800, RZ, 0xfc, !PT ;  /* 0x00000800c0c01812 */ /* 0x000fc400078efcff */
[----:B------:R-:W-:Y:S02]  /*4bf0*/  ISETP.GE.AND P1, PT, R4, 0x11, PT ;  /* 0x000000110400780c */ /* 0x000fe40003f26270 */
[----:B------:R-:W-:Y:S02]  /*4c00*/  LOP3.LUT R192, R192, 0xfffffbff, RZ, 0xc0, !PT ;  /* 0xfffffbffc0c07812 */ /* 0x000fe400078ec0ff */
[----:B------:R-:W-:Y:S02]  /*4c10*/  FSEL R17, R92, -INF , !P0 ;  /* 0xff8000005c117808 */ /* 0x000fe40004000000 */
[----:B------:R-:W-:-:S04]  /*4c20*/  ISETP.GT.AND P0, PT, R0, 0x10, !P1 ;  /* 0x000000100000780c */ /* 0x000fc80004f04270 */
[----:B------:R-:W-:-:S03]  /*4c30*/  ISETP.LT.OR P0, PT, R2, 0x11, P0 ;  /* 0x000000110200780c */ /* 0x000fc60000701670 */
[----:B------:R-:W-:Y:S02]  /*4c40*/  @P1 LOP3.LUT R192, R192, 0x400, RZ, 0xfc, !PT ;  /* 0x00000400c0c01812 */ /* 0x000fe400078efcff */
        /* <DEDUP_REMOVED lines=49> */
[----:B------:R-:W-:Y:S02]  /*4f60*/  FSEL R141, R48, -INF , !P0 ;  /* 0xff800000308d7808 */ /* 0x000fe40004000000 */
[----:B------:R-:W-:Y:S02]  /*4f70*/  LOP3.LUT R192, R192, 0xfffffffd, RZ, 0xc0, !PT ;  /* 0xfffffffdc0c07812 */ /* 0x000fe400078ec0ff */
[----:B------:R-:W-:-:S04]  /*4f80*/  ISETP.GT.AND P0, PT, R0, 0x31, !P1 ;  /* 0x000000310000780c */ /* 0x000fc80004f04270 */
[----:B------:R-:W-:-:S03]  /*4f90*/  ISETP.LT.OR P0, PT, R2, 0x32, P0 ;  /* 0x000000320200780c */ /* 0x000fc60000701670 */
[----:B------:R-:W-:Y:S02]  /*4fa0*/  @P1 LOP3.LUT R192, R192, 0x2, RZ, 0xfc, !PT ;  /* 0x00000002c0c01812 */ /* 0x000fe400078efcff */
[----:B------:R-:W-:Y:S02]  /*4fb0*/  ISETP.GE.AND P1, PT, R4, 0x39, PT ;  /* 0x000000390400780c */ /* 0x000fe40003f26270 */
[----:B------:R-:W-:Y:S02]  /*4fc0*/  FSEL R140, R43, -INF , !P0 ;  /* 0xff8000002b8c7808 */ /* 0x000fe40004000000 */
[----:B------:R-:W-:Y:S02]  /*4fd0*/  ISETP.GT.AND P0, PT, R0, 0x38, !P1 ;  /* 0x000000380000780c */ /* 0x000fe40004f04270 */
[----:B------:R-:W-:Y:S02]  /*4fe0*/  LOP3.LUT R192, R192, 0xfffffffe, RZ, 0xc0, !PT ;  /* 0xfffffffec0c07812 */ /* 0x000fe400078ec0ff */
[----:B------:R-:W-:-:S04]  /*4ff0*/  ISETP.LT.OR P0, PT, R2, 0x39, P0 ;  /* 0x000000390200780c */ /* 0x000fc80000701670 */
[----:B------:R-:W-:Y:S02]  /*5000*/  FSEL R139, R41, -INF , !P0 ;  /* 0xff800000298b7808 */ /* 0x000fe40004000000 */
[----:B------:R-:W-:Y:S02]  /*5010*/  ISETP.GT.AND P0, PT, R0, 0x39, !P6 ;  /* 0x000000390000780c */ /* 0x000fe40007704270 */
[----:B------:R-:W-:Y:S02]  /*5020*/  @P1 LOP3.LUT R192, R192, 0x1, RZ, 0xfc, !PT ;  /* 0x00000001c0c01812 */ /* 0x000fe400078efcff */
[----:B------:R-:W-:Y:S02]  /*5030*/  ISETP.LT.OR P0, PT, R2, 0x3a, P0 ;  /* 0x0000003a0200780c */ /* 0x000fe40000701670 */
[----:B------:R-:W-:Y:S02]  /*5040*/  ISETP.GE.AND P1, PT, R4, 0x51, PT ;  /* 0x000000510400780c */ /* 0x000fe40003f26270 */
[----:B------:R-:W-:-:S02]  /*5050*/  FSEL R138, R40, -INF , !P0 ;  /* 0xff800000288a7808 */ /* 0x000fc40004000000 */
[----:B------:R-:W-:Y:S02]  /*5060*/  ISETP.GT.AND P0, PT, R0, 0x40, !P5 ;  /* 0x000000400000780c */ /* 0x000fe40006f04270 */
[----:B------:R-:W-:Y:S02]  /*5070*/  LOP3.LUT R192, R192, 0xfffeffff, RZ, 0xc0, !PT ;  /* 0xfffeffffc0c07812 */ /* 0x000fe400078ec0ff */
[----:B------:R-:W-:-:S04]  /*5080*/  ISETP.LT.OR P0, PT, R2, 0x41, P0 ;  /* 0x000000410200780c */ /* 0x000fc80000701670 */
[----:B------:R-:W-:Y:S02]  /*5090*/  FSEL R177, R30, -INF , !P0 ;  /* 0xff8000001eb17808 */ /* 0x000fe40004000000 */
[----:B------:R-:W-:Y:S02]  /*50a0*/  ISETP.GT.AND P0, PT, R0, 0x41, !P4 ;  /* 0x000000410000780c */ /* 0x000fe40006704270 */
[----:B------:R-:W-:Y:S02]  /*50b0*/  @P1 LOP3.LUT R192, R192, 0x10000, RZ, 0xfc, !PT ;  /* 0x00010000c0c01812 */ /* 0x000fe400078efcff */
[----:B------:R-:W-:Y:S02]  /*50c0*/  ISETP.LT.OR P0, PT, R2, 0x42, P0 ;  /* 0x000000420200780c */ /* 0x000fe40000701670 */
[----:B------:R-:W-:Y:S02]  /*50d0*/  LOP3.LUT R192, R192, 0xffff7fff, RZ, 0xc0, !PT ;  /* 0xffff7fffc0c07812 */ /* 0x000fe400078ec0ff */
[----:B------:R-:W-:-:S02]  /*50e0*/  FSEL R176, R29, -INF , !P0 ;  /* 0xff8000001db07808 */ /* 0x000fc40004000000 */
[----:B------:R-:W-:-:S04]  /*50f0*/  ISETP.GT.AND P0, PT, R0, 0x48, !P3 ;  /* 0x000000480000780c */ /* 0x000fc80005f04270 */
[----:B------:R-:W-:-:S04]  /*5100*/  ISETP.LT.OR P0, PT, R2, 0x49, P0 ;  /* 0x000000490200780c */ /* 0x000fc80000701670 */
[----:B------:R-:W-:Y:S02]  /*5110*/  FSEL R151, R25, -INF , !P0 ;  /* 0xff80000019977808 */ /* 0x000fe40004000000 */
[----:B------:R-:W-:-:S04]  /*5120*/  ISETP.GT.AND P0, PT, R0, 0x49, !P2 ;  /* 0x000000490000780c */ /* 0x000fc80005704270 */
[----:B------:R-:W-:-:S04]  /*5130*/  ISETP.LT.OR P0, PT, R2, 0x4a, P0 ;  /* 0x0000004a0200780c */ /* 0x000fc80000701670 */
[----:B------:R-:W-:Y:S02]  /*5140*/  FSEL R150, R24, -INF , !P0 ;  /* 0xff80000018967808 */ /* 0x000fe40004000000 */
[----:B------:R-:W-:Y:S02]  /*5150*/  ISETP.GT.AND P0, PT, R0, 0x50, !P1 ;  /* 0x000000500000780c */ /* 0x000fe40004f04270 */
[----:B------:R-:W-:Y:S02]  /*5160*/  ISETP.GE.AND P1, PT, R4, 0x52, PT ;  /* 0x000000520400780c */ /* 0x000fe40003f26270 */
[----:B------:R-:W-:-:S04]  /*5170*/  ISETP.LT.OR P0, PT, R2, 0x51, P0 ;  /* 0x000000510200780c */ /* 0x000fc80000701670 */
[----:B------:R-:W-:Y:S02]  /*5180*/  FSEL R194, R23, -INF , !P0 ;  /* 0xff80000017c27808 */ /* 0x000fe40004000000 */
[----:B------:R-:W-:-:S04]  /*5190*/  ISETP.GT.AND P0, PT, R0, 0x51, !P1 ;  /* 0x000000510000780c */ /* 0x000fc80004f04270 */
[----:B------:R-:W-:Y:S02]  /*51a0*/  ISETP.LT.OR P0, PT, R2, 0x52, P0 ;  /* 0x000000520200780c */ /* 0x000fe40000701670 */
        /* <DEDUP_REMOVED lines=9> */
[----:B------:R-:W-:Y:S02]  /*5240*/  ISETP.GT.AND P0, PT, R0, RZ, !P1 ;  /* 0x000000ff0000720c */ /* 0x000fe40004f04270 */
[----:B------:R-:W-:Y:S02]  /*5250*/  LOP3.LUT R192, R192, 0xfffdffff, RZ, 0xc0, !PT ;  /* 0xfffdffffc0c07812 */ /* 0x000fe400078ec0ff */
[----:B------:R-:W-:-:S04]  /*5260*/  ISETP.LT.OR P0, PT, R2, 0x1, P0 ;  /* 0x000000010200780c */ /* 0x000fc80000701670 */
[----:B------:R-:W-:Y:S02]  /*5270*/  FSEL R10, R98, -INF , !P0 ;  /* 0xff800000620a7808 */ /* 0x000fe40004000000 */
[----:B------:R-:W-:-:S13]  /*5280*/  ISETP.GE.AND P0, PT, R4, 0x5a, PT ;  /* 0x0000005a0400780c */ /* 0x000fda0003f06270 */
[----:B------:R-:W-:Y:S02]  /*5290*/  @P0 LOP3.LUT R192, R192, 0x20000, RZ, 0xfc, !PT ;  /* 0x00020000c0c00812 */ /* 0x000fe400078efcff */
[----:B------:R-:W-:-:S04]  /*52a0*/  ISETP.GT.AND P0, PT, R0, 0x59, !P0 ;  /* 0x000000590000780c */ /* 0x000fc80004704270 */
[----:B------:R-:W-:-:S04]  /*52b0*/  ISETP.LT.OR P0, PT, R2, 0x5a, P0 ;  /* 0x0000005a0200780c */ /* 0x000fc80000701670 */
[----:B------:R-:W-:Y:S01]  /*52c0*/  FSEL R178, R12, -INF , !P0 ;  /* 0xff8000000cb27808 */ /* 0x000fe20004000000 */
[----:B------:R-:W-:Y:S06]  /*52d0*/  BRA.DIV ~URZ, `(.L_x_702) ;  /* 0x000134327f007947 */ /* 0x000fec000b800000 */
[----:B------:R2:W3:Y:S02]  /*52e0*/  SHFL.IDX PT, R3, R5, 0x1, 0x1c1f ;  /* 0x003c1f0005037f89 */ /* 0x0004e400000e0000 */
.L_x_840:
[----:B------:R-:W-:Y:S01]  /*52f0*/  IMAD.MOV.U32 R0, RZ, RZ, c[0x0][0x32c] ;  /* 0x0000cb00ff007624 */ /* 0x000fe200078e00ff */
[----:B---3--:R-:W-:-:S04]  /*5300*/  IADD3 R2, R6, R3, RZ ;  /* 0x0000000306027210 */ /* 0x008fc80007ffe0ff */
        /* <DEDUP_REMOVED lines=15> */
.L_x_705:
[----:B------:R-:W-:-:S04]  /*5400*/  MOV R4, c[0x0][0x32c] ;  /* 0x0000cb0000047a02 */ /* 0x000fc80000000f00 */
[----:B------:R-:W-:-:S13]  /*5410*/  ISETP.NE.AND P0, PT, R4, 0x1, PT ;  /* 0x000000010400780c */ /* 0x000fda0003f05270 */
[----:B------:R-:W-:-:S05]  /*5420*/  @P0 IMAD.HI.U32 R4, R3, c[0x0][0x330], RZ ;  /* 0x0000cc0003040a27 */ /* 0x000fca00078e00ff */
[----:B------:R-:W-:Y:S02]  /*5430*/  @P0 SHF.R.U32.HI R3, RZ, c[0x0][0x334], R4 ;  /* 0x0000cd00ff030a19 */ /* 0x000fe40000011604 */
.L_x_706:
[----:B------:R-:W-:Y:S05]  /*5440*/  BSYNC B0 ;  /* 0x0000000000007941 */ /* 0x000fea0003800000 */
.L_x_704:
[----:B------:R-:W-:-:S05]  /*5450*/  IMAD R3, R3, c[0x0][0x32c], R9 ;  /* 0x0000cb0003037a24 */ /* 0x000fca00078e0209 */
[----:B------:R-:W-:Y:S02]  /*5460*/  IADD3 R4, R3, c[0x0][0x32c], RZ ;  /* 0x0000cb0003047a10 */ /* 0x000fe40007ffe0ff */
[----:B------:R-:W-:Y:S02]  /*5470*/  IMNMX R0, R0, R3, !PT ;  /* 0x0000000300007217 */ /* 0x000fe40007800200 */
[----:B------:R-:W-:Y:S02]  /*5480*/  IMNMX R2, R2, R4, PT ;  /* 0x0000000402027217 */ /* 0x000fe40003800200 */
.L_x_703:
[----:B------:R-:W-:Y:S02]  /*5490*/  LOP3.LUT P0, RZ, R192, 0x1000, RZ, 0xc0, !PT ;  /* 0x00001000c0ff7812 */ /* 0x000fe4000780c0ff */
[----:B------:R-:W-:Y:S02]  /*54a0*/  FMNMX.FTZ R3, R10, R11, !PT ;  /* 0x0000000b0a037209 */ /* 0x000fe40007810000 */
[----:B------:R-:W-:Y:S02]  /*54b0*/  ISETP.GT.AND P0, PT, R0, 0x1, !P0 ;  /* 0x000000010000780c */ /* 0x000fe40004704270 */
[----:B------:R-:W-:-:S02]  /*54c0*/  FMNMX.FTZ R3, R16, R3, !PT ;  /* 0x0000000310037209 */ /* 0x000fc40007810000 */
[----:B------:R-:W-:Y:S02]  /*54d0*/  ISETP.LT.OR P0, PT, R2, 0x2, P0 ;  /* 0x000000020200780c */ /* 0x000fe40000701670 */
[----:B------:R-:W-:Y:S02]  /*54e0*/  FMNMX.FTZ R3, R17, R3, !PT ;  /* 0x0000000311037209 */ /* 0x000fe40007810000 */
[----:B------:R-:W-:Y:S02]  /*54f0*/  FSEL R7, R97, -INF , !P0 ;  /* 0xff80000061077808 */ /* 0x000fe40004000000 */
[----:B------:R-:W-:Y:S02]  /*5500*/  LOP3.LUT P0, RZ, R192, 0x4000, RZ, 0xc0, !PT ;  /* 0x00004000c0ff7812 */ /* 0x000fe4000780c0ff */
[----:B------:R-:W-:Y:S02]  /*5510*/  FMNMX.FTZ R3, R19, R3, !PT ;  /* 0x0000000313037209 */ /* 0x000fe40007810000 */
[----:B------:R-:W-:-:S02]  /*5520*/  ISETP.GT.AND P0, PT, R0, 0x8, !P0 ;  /* 0x000000080000780c */ /* 0x000fc40004704270 */
[----:B------:R-:W-:Y:S02]  /*5530*/  FMNMX.FTZ R3, R20, R3, !PT ;  /* 0x0000000314037209 */ /* 0x000fe40007810000 */
[----:B------:R-:W-:Y:S02]  /*5540*/  ISETP.LT.OR P0, PT, R2, 0x9, P0 ;  /* 0x000000090200780c */ /* 0x000fe40000701670 */
[----:B------:R-:W-:Y:S02]  /*5550*/  FMNMX.FTZ R3, R21, R3, !PT ;  /* 0x0000000315037209 */ /* 0x000fe40007810000 */
[----:B------:R-:W-:Y:S02]  /*5560*/  FSEL R12, R95, -INF , !P0 ;  /* 0xff8000005f0c7808 */ /* 0x000fe40004000000 */
[----:B------:R-:W-:Y:S02]  /*5570*/  LOP3.LUT P0, RZ, R192, 0x800, RZ, 0xc0, !PT ;  /* 0x00000800c0ff7812 */ /* 0x000fe4000780c0ff */
[----:B------:R-:W-:-:S02]  /*5580*/  FMNMX.FTZ R3, R22, R3, !PT ;  /* 0x0000000316037209 */ /* 0x000fc40007810000 */
[----:B------:R-:W-:Y:S02]  /*5590*/  ISETP.GT.AND P0, PT, R0, 0x9, !P0 ;  /* 0x000000090000780c */ /* 0x000fe40004704270 */
[----:B------:R-:W-:Y:S02]  /*55a0*/  FMNMX.FTZ R3, R102, R3, !PT ;  /* 0x0000000366037209 */ /* 0x000fe40007810000 */
[----:B------:R-:W-:Y:S02]  /*55b0*/  ISETP.LT.OR P0, PT, R2, 0xa, P0 ;  /* 0x0000000a0200780c */ /* 0x000fe40000701670 */
[----:B------:R-:W-:Y:S02]  /*55c0*/  FMNMX.FTZ R3, R103, R3, !PT ;  /* 0x0000000367037209 */ /* 0x000fe40007810000 */
[----:B------:R-:W-:Y:S02]  /*55d0*/  FSEL R13, R94, -INF , !P0 ;  /* 0xff8000005e0d7808 */ /* 0x000fe40004000000 */
[----:B------:R-:W-:-:S02]  /*55e0*/  LOP3.LUT P0, RZ, R192, 0x400, RZ, 0xc0, !PT ;  /* 0x00000400c0ff7812 */ /* 0x000fc4000780c0ff */
[----:B------:R-:W-:Y:S02]  /*55f0*/  FMNMX.FTZ R3, R128, R3, !PT ;  /* 0x0000000380037209 */ /* 0x000fe40007810000 */
[----:B------:R-:W-:Y:S02]  /*5600*/  ISETP.GT.AND P0, PT, R0, 0x10, !P0 ;  /* 0x000000100000780c */ /* 0x000fe40004704270 */
[----:B------:R-:W-:Y:S02]  /*5610*/  FMNMX.FTZ R3, R129, R3, !PT ;  /* 0x0000000381037209 */ /* 0x000fe40007810000 */
[----:B------:R-:W-:Y:S02]  /*5620*/  ISETP.LT.OR P0, PT, R2, 0x11, P0 ;  /* 0x000000110200780c */ /* 0x000fe40000701670 */
[----:B------:R-:W-:Y:S02]  /*5630*/  FMNMX.FTZ R3, R141, R3, !PT ;  /* 0x000000038d037209 */ /* 0x000fe40007810000 */
[----:B------:R-:W-:-:S02]  /*5640*/  FSEL R14, R91, -INF , !P0 ;  /* 0xff8000005b0e7808 */ /* 0x000fc40004000000 */
[----:B------:R-:W-:Y:S02]  /*5650*/  LOP3.LUT P0, RZ, R192, 0x200, RZ, 0xc0, !PT ;  /* 0x00000200c0ff7812 */ /* 0x000fe4000780c0ff */
[----:B------:R-:W-:Y:S02]  /*5660*/  FMNMX.FTZ R3, R140, R3, !PT ;  /* 0x000000038c037209 */ /* 0x000fe40007810000 */
[----:B------:R-:W-:Y:S02]  /*5670*/  ISETP.GT.AND P0, PT, R0, 0x11, !P0 ;  /* 0x000000110000780c */ /* 0x000fe40004704270 */
[----:B------:R-:W-:Y:S02]  /*5680*/  FMNMX.FTZ R3, R139, R3, !PT ;  /* 0x000000038b037209 */ /* 0x000fe40007810000 */
[----:B------:R-:W-:Y:S02]  /*5690*/  ISETP.LT.OR P0, PT, R2, 0x12, P0 ;  /* 0x000000120200780c */ /* 0x000fe40000701670 */
[----:B------:R-:W-:-:S02]  /*56a0*/  FMNMX.FTZ R3, R138, R3, !PT ;  /* 0x000000038a037209 */ /* 0x000fc40007810000 */
[----:B------:R-:W-:Y:S02]  /*56b0*/  FSEL R15, R90, -INF , !P0 ;  /* 0xff8000005a0f7808 */ /* 0x000fe40004000000 */
[----:B------:R-:W-:Y:S02]  /*56c0*/  LOP3.LUT P0, RZ, R192, 0x100, RZ, 0xc0, !PT ;  /* 0x00000100c0ff7812 */ /* 0x000fe4000780c0ff */
[----:B------:R-:W-:Y:S02]  /*56d0*/  FMNMX.FTZ R3, R177, R3, !PT ;  /* 0x00000003b1037209 */ /* 0x000fe40007810000 */
[----:B------:R-:W-:Y:S02]  /*56e0*/  ISETP.GT.AND P0, PT, R0, 0x18, !P0 ;  /* 0x000000180000780c */ /* 0x000fe40004704270 */
[----:B------:R-:W-:Y:S02]  /*56f0*/  FMNMX.FTZ R3, R176, R3, !PT ;  /* 0x00000003b0037209 */ /* 0x000fe40007810000 */
[----:B------:R-:W-:-:S02]  /*5700*/  ISETP.LT.OR P0, PT, R2, 0x19, P0 ;  /* 0x000000190200780c */ /* 0x000fc40000701670 */
[----:B------:R-:W-:Y:S02]  /*5710*/  FMNMX.FTZ R3, R151, R3, !PT ;  /* 0x0000000397037209 */ /* 0x000fe40007810000 */
[----:B------:R-:W-:Y:S02]  /*5720*/  FSEL R18, R79, -INF , !P0 ;  /* 0xff8000004f127808 */ /* 0x000fe40004000000 */
[----:B------:R-:W-:-:S04]  /*5730*/  LOP3.LUT P0, RZ, R192, 0x80, RZ, 0xc0, !PT ;  /* 0x00000080c0ff7812 */ /* 0x000fc8000780c0ff */
[----:B------:R-:W-:-:S04]  /*5740*/  ISETP.GT.AND P0, PT, R0, 0x19, !P0 ;  /* 0x000000190000780c */ /* 0x000fc80004704270 */
[----:B------:R-:W-:-:S04]  /*5750*/  ISETP.LT.OR P0, PT, R2, 0x1a, P0 ;  /* 0x0000001a0200780c */ /* 0x000fc80000701670 */
        /* <DEDUP_REMOVED lines=29> */
[----:B------:R-:W-:Y:S02]  /*5930*/  ISETP.GT.AND P0, PT, R0, 0x39, !P6 ;  /* 0x000000390000780c */ /* 0x000fe40007704270 */
[----:B------:R-:W-:Y:S02]  /*5940*/  LOP3.LUT P6, RZ, R192, 0x10000, RZ, 0xc0, !PT ;  /* 0x00010000c0ff7812 */ /* 0x000fe400078cc0ff */
[----:B------:R-:W-:-:S04]  /*5950*/  ISETP.LT.OR P0, PT, R2, 0x3a, P0 ;  /* 0x0000003a0200780c */ /* 0x000fc80000701670 */
[----:B------:R-:W-:Y:S02]  /*5960*/  FSEL R136, R37, -INF , !P0 ;  /* 0xff80000025887808 */ /* 0x000fe40004000000 */
[----:B------:R-:W-:-:S04]  /*5970*/  ISETP.GT.AND P0, PT, R0, 0x40, !P5 ;  /* 0x000000400000780c */ /* 0x000fc80006f04270 */
[----:B------:R-:W-:-:S04]  /*5980*/  ISETP.LT.OR P0, PT, R2, 0x41, P0 ;  /* 0x000000410200780c */ /* 0x000fc80000701670 */
[----:B------:R-:W-:Y:S02]  /*5990*/  FSEL R147, R36, -INF , !P0 ;  /* 0xff80000024937808 */ /* 0x000fe40004000000 */
[----:B------:R-:W-:-:S04]  /*59a0*/  ISETP.GT.AND P0, PT, R0, 0x41, !P4 ;  /* 0x000000410000780c */ /* 0x000fc80006704270 */
[----:B------:R-:W-:-:S04]  /*59b0*/  ISETP.LT.OR P0, PT, R2, 0x42, P0 ;  /* 0x000000420200780c */ /* 0x000fc80000701670 */
[----:B------:R-:W-:Y:S02]  /*59c0*/  FSEL R146, R31, -INF , !P0 ;  /* 0xff8000001f927808 */ /* 0x000fe40004000000 */
[----:B------:R-:W-:Y:S02]  /*59d0*/  ISETP.GT.AND P0, PT, R0, 0x48, !P3 ;  /* 0x000000480000780c */ /* 0x000fe40005f04270 */
[----:B------:R-:W-:Y:S02]  /*59e0*/  LOP3.LUT P3, RZ, R192, 0x2000, RZ, 0xc0, !PT ;  /* 0x00002000c0ff7812 */ /* 0x000fe4000786c0ff */
[----:B------:R-:W-:-:S04]  /*59f0*/  ISETP.LT.OR P0, PT, R2, 0x49, P0 ;  /* 0x000000490200780c */ /* 0x000fc80000701670 */
[----:B------:R-:W-:Y:S02]  /*5a00*/  FSEL R145, R28, -INF , !P0 ;  /* 0xff8000001c917808 */ /* 0x000fe40004000000 */
[----:B------:R-:W-:Y:S02]  /*5a10*/  ISETP.GT.AND P0, PT, R0, 0x49, !P2 ;  /* 0x000000490000780c */ /* 0x000fe40005704270 */
[----:B------:R-:W-:Y:S02]  /*5a20*/  LOP3.LUT P2, RZ, R192, 0x20000, RZ, 0xc0, !PT ;  /* 0x00020000c0ff7812 */ /* 0x000fe4000784c0ff */
[----:B------:R-:W-:-:S04]  /*5a30*/  ISETP.LT.OR P0, PT, R2, 0x4a, P0 ;  /* 0x0000004a0200780c */ /* 0x000fc80000701670 */
[----:B------:R-:W-:Y:S02]  /*5a40*/  FSEL R148, R27, -INF , !P0 ;  /* 0xff8000001b947808 */ /* 0x000fe40004000000 */
[----:B------:R-:W-:Y:S02]  /*5a50*/  ISETP.GT.AND P0, PT, R0, RZ, !P1 ;  /* 0x000000ff0000720c */ /* 0x000fe40004f04270 */
[----:B------:R-:W-:Y:S02]  /*5a60*/  LOP3.LUT P1, RZ, R192, 0x8000, RZ, 0xc0, !PT ;  /* 0x00008000c0ff7812 */ /* 0x000fe4000782c0ff */
[----:B------:R-:W-:Y:S02]  /*5a70*/  ISETP.LT.OR P0, PT, R2, 0x1, P0 ;  /* 0x000000010200780c */ /* 0x000fe40000701670 */
[----:B------:R-:W-:Y:S02]  /*5a80*/  ISETP.GT.AND P1, PT, R0, 0x51, !P1 ;  /* 0x000000510000780c */ /* 0x000fe40004f24270 */
[----:B------:R-:W-:-:S02]  /*5a90*/  FSEL R6, R99, -INF , !P0 ;  /* 0xff80000063067808 */ /* 0x000fc40004000000 */
[----:B------:R-:W-:Y:S02]  /*5aa0*/  ISETP.GT.AND P0, PT, R0, 0x50, !P6 ;  /* 0x000000500000780c */ /* 0x000fe40007704270 */
[----:B------:R-:W-:Y:S02]  /*5ab0*/  FMNMX.FTZ R4, R6, R7, !PT ;  /* 0x0000000706047209 */ /* 0x000fe40007810000 */
[----:B------:R-:W-:Y:S02]  /*5ac0*/  ISETP.LT.OR P0, PT, R2, 0x51, P0 ;  /* 0x000000510200780c */ /* 0x000fe40000701670 */
[----:B------:R-:W-:Y:S02]  /*5ad0*/  FMNMX.FTZ R4, R12, R4, !PT ;  /* 0x000000040c047209 */ /* 0x000fe40007810000 */
[----:B------:R-:W-:Y:S02]  /*5ae0*/  FSEL R149, R26, -INF , !P0 ;  /* 0xff8000001a957808 */ /* 0x000fe40004000000 */
[----:B------:R-:W-:-:S02]  /*5af0*/  FMNMX.FTZ R4, R13, R4, !PT ;  /* 0x000000040d047209 */ /* 0x000fc40007810000 */
[----:B------:R-:W-:Y:S02]  /*5b00*/  ISETP.GT.AND P0, PT, R0, 0x58, !P3 ;  /* 0x000000580000780c */ /* 0x000fe40005f04270 */
[----:B------:R-:W-:Y:S02]  /*5b10*/  FMNMX.FTZ R4, R14, R4, !PT ;  /* 0x000000040e047209 */ /* 0x000fe40007810000 */
[----:B------:R-:W-:Y:S02]  /*5b20*/  ISETP.GT.AND P3, PT, R0, 0x59, !P2 ;  /* 0x000000590000780c */ /* 0x000fe40005764270 */
[----:B------:R-:W-:Y:S02]  /*5b30*/  FMNMX.FTZ R4, R15, R4, !PT ;  /* 0x000000040f047209 */ /* 0x000fe40007810000 */
[----:B------:R-:W-:Y:S02]  /*5b40*/  FMNMX.FTZ R0, R150, R3, !PT ;  /* 0x0000000396007209 */ /* 0x000fe40007810000 */
[----:B------:R-:W-:-:S02]  /*5b50*/  FMNMX.FTZ R4, R18, R4, !PT ;  /* 0x0000000412047209 */ /* 0x000fc40007810000 */
[----:B------:R-:W-:Y:S02]  /*5b60*/  ISETP.LT.OR P2, PT, R2, 0x52, P1 ;  /* 0x000000520200780c */ /* 0x000fe40000f41670 */
[----:B------:R-:W-:Y:S02]  /*5b70*/  FMNMX.FTZ R4, R24, R4, !PT ;  /* 0x0000000418047209 */ /* 0x000fe40007810000 */
[----:B------:R-:W-:Y:S02]  /*5b80*/  ISETP.LT.OR P1, PT, R2, 0x59, P0 ;  /* 0x000000590200780c */ /* 0x000fe40000721670 */
[----:B------:R-:W-:Y:S02]  /*5b90*/  FMNMX.FTZ R4, R69, R4, !PT ;  /* 0x0000000445047209 */ /* 0x000fe40007810000 */
[----:B------:R-:W-:Y:S02]  /*5ba0*/  FSEL R144, R34, -INF , !P2 ;  /* 0xff80000022907808 */ /* 0x000fe40005000000 */
[----:B------:R-:W-:-:S02]  /*5bb0*/  FMNMX.FTZ R4, R70, R4, !PT ;  /* 0x0000000446047209 */ /* 0x000fc40007810000 */
[----:B------:R-:W-:Y:S02]  /*5bc0*/  FMNMX.FTZ R0, R194, R0, !PT ;  /* 0x00000000c2007209 */ /* 0x000fe40007810000 */
[----:B------:R-:W-:Y:S02]  /*5bd0*/  FMNMX.FTZ R4, R100, R4, !PT ;  /* 0x0000000464047209 */ /* 0x000fe40007810000 */
[----:B------:R-:W-:Y:S02]  /*5be0*/  ISETP.LT.OR P0, PT, R2, 0x5a, P3 ;  /* 0x0000005a0200780c */ /* 0x000fe40001f01670 */
[----:B------:R-:W-:Y:S02]  /*5bf0*/  FMNMX.FTZ R4, R101, R4, !PT ;  /* 0x0000000465047209 */ /* 0x000fe40007810000 */
[----:B------:R-:W-:Y:S02]  /*5c00*/  FSEL R143, R33, -INF , !P1 ;  /* 0xff800000218f7808 */ /* 0x000fe40004800000 */
[----:B------:R-:W-:-:S02]  /*5c10*/  FMNMX.FTZ R4, R131, R4, !PT ;  /* 0x0000000483047209 */ /* 0x000fc40007810000 */
[----:B------:R-:W-:Y:S02]  /*5c20*/  FMNMX.FTZ R0, R193, R0, !PT ;  /* 0x00000000c1007209 */ /* 0x000fe40007810000 */
[----:B------:R-:W-:Y:S02]  /*5c30*/  FMNMX.FTZ R4, R130, R4, !PT ;  /* 0x0000000482047209 */ /* 0x000fe40007810000 */
[----:B------:R-:W-:Y:S02]  /*5c40*/  FSEL R142, R32, -INF , !P0 ;  /* 0xff800000208e7808 */ /* 0x000fe40004000000 */
[----:B------:R-:W-:Y:S02]  /*5c50*/  FMNMX.FTZ R4, R137, R4, !PT ;  /* 0x0000000489047209 */ /* 0x000fe40007810000 */
[----:B------:R-:W-:Y:S02]  /*5c60*/  FMNMX.FTZ R0, R179, R0, !PT ;  /* 0x00000000b3007209 */ /* 0x000fe40007810000 */
[----:B------:R-:W-:-:S04]  /*5c70*/  FMNMX.FTZ R4, R136, R4, !PT ;  /* 0x0000000488047209 */ /* 0x000fc80007810000 */
[----:B------:R-:W-:-:S04]  /*5c80*/  FMNMX.FTZ R4, R147, R4, !PT ;  /* 0x0000000493047209 */ /* 0x000fc80007810000 */
[----:B------:R-:W-:-:S04]  /*5c90*/  FMNMX.FTZ R4, R146, R4, !PT ;  /* 0x0000000492047209 */ /* 0x000fc80007810000 */
[----:B------:R-:W-:-:S04]  /*5ca0*/  FMNMX.FTZ R4, R145, R4, !PT ;  /* 0x0000000491047209 */ /* 0x000fc80007810000 */
[----:B------:R-:W-:Y:S02]  /*5cb0*/  FMNMX.FTZ R3, R148, R4, !PT ;  /* 0x0000000494037209 */ /* 0x000fe40007810000 */
[----:B------:R-:W-:Y:S02]  /*5cc0*/  FMNMX.FTZ R4, R178, R0, !PT ;  /* 0x00000000b2047209 */ /* 0x000fe40007810000 */
[----:B------:R-:W-:-:S04]  /*5cd0*/  FMNMX.FTZ R3, R149, R3, !PT ;  /* 0x0000000395037209 */ /* 0x000fc80007810000 */
[----:B------:R-:W-:-:S04]  /*5ce0*/  FMNMX.FTZ R2, R144, R3, !PT ;  /* 0x0000000390027209 */ /* 0x000fc80007810000 */
[----:B------:R-:W-:-:S04]  /*5cf0*/  FMNMX.FTZ R2, R143, R2, !PT ;  /* 0x000000028f027209 */ /* 0x000fc80007810000 */
[----:B-12---:R-:W-:Y:S01]  /*5d00*/  FMNMX.FTZ R5, R142, R2, !PT ;  /* 0x000000028e057209 */ /* 0x006fe20007810000 */
[----:B------:R-:W-:Y:S05]  /*5d10*/  BRA.DIV ~URZ, `(.L_x_707) ;  /* 0x00012a627f007947 */ /* 0x000fea000b800000 */
[----:B------:R1:W2:Y:S02]  /*5d20*/  SHFL.BFLY PT, R0, R4, 0x2, 0x1f ;  /* 0x0c401f0004007f89 */ /* 0x0002a400000e0000 */
.L_x_841:
[----:B-12---:R-:W-:Y:S01]  /*5d30*/  FMNMX.FTZ R4, R4, R0, !PT ;  /* 0x0000000004047209 */ /* 0x006fe20007810000 */
[----:B------:R-:W-:Y:S05]  /*5d40*/  BRA.DIV ~URZ, `(.L_x_708) ;  /* 0x00012a727f007947 */ /* 0x000fea000b800000 */
[----:B------:R-:W1:Y:S04]  /*5d50*/  SHFL.BFLY PT, R0, R5, 0x2, 0x1f ;  /* 0x0c401f0005007f89 */ /* 0x000e6800000e0000 */
[----:B------:R-:W2:Y:S01]  /*5d60*/  SHFL.BFLY PT, R2, R4, 0x1, 0x1f ;  /* 0x0c201f0004027f89 */ /* 0x000ea200000e0000 */
[----:B-1----:R-:W-:Y:S02]  /*5d70*/  FMNMX.FTZ R5, R5, R0, !PT ;  /* 0x0000000005057209 */ /* 0x002fe40007810000 */
[----:B--2---:R-:W-:-:S03]  /*5d80*/  FMNMX.FTZ R68, R4, R2, !PT ;  /* 0x0000000204447209 */ /* 0x004fc60007810000 */
[----:B------:R1:W2:Y:S04]  /*5d90*/  SHFL.BFLY PT, R3, R5, 0x1, 0x1f ;  /* 0x0c201f0005037f89 */ /* 0x0002a800000e0000 */
.L_x_842:
[C---:B------:R-:W-:Y:S01]  /*5da0*/  FMUL.FTZ R2, R68.reuse, c[0x0][0x2d0] ;  /* 0x0000b40044027a20 */ /* 0x040fe20000410000 */
[----:B------:R-:W-:Y:S01]  /*5db0*/  FSETP.NEU.FTZ.AND P0, PT, R68, -INF , PT ;  /* 0xff8000004400780b */ /* 0x000fe20003f1d000 */
[----:B------:R-:W-:Y:S01]  /*5dc0*/  WARPSYNC 0xffffffff ;  /* 0xffffffff00007948 */ /* 0x000fe20003800000 */
[----:B-12---:R-:W-:Y:S01]  /*5dd0*/  FMNMX.FTZ R5, R3, R5, !PT ;  /* 0x0000000503057209 */ /* 0x006fe20007810000 */
[----:B------:R-:W-:Y:S01]  /*5de0*/  LDSM.16.MT88.4 R40, [R183+0x800] ;  /* 0x00080000b728783b */ /* 0x000fe20000004200 */
[----:B------:R-:W-:Y:S02]  /*5df0*/  FSEL R2, R2, RZ, P0 ;  /* 0x000000ff02027208 */ /* 0x000fe40000000000 */
[----:B------:R-:W-:Y:S01]  /*5e00*/  FSETP.NEU.FTZ.AND P0, PT, R5, -INF , PT ;  /* 0xff8000000500780b */ /* 0x000fe20003f1d000 */
[----:B------:R-:W-:Y:S01]  /*5e10*/  LDSM.16.MT88.4 R32, [R184] ;  /* 0x00000000b820783b */ /* 0x000fe20000004200 */
[----:B------:R-:W-:Y:S01]  /*5e20*/  MOV R225, c[0x0][0x2c4] ;  /* 0x0000b10000e17a02 */ /* 0x000fe20000000f00 */
[--C-:B------:R-:W-:Y:S01]  /*5e30*/  FFMA.FTZ R0, R10, c[0x0][0x2d0], -R2.reuse ;  /* 0x0000b4000a007a23 */ /* 0x100fe20000010802 */
[----:B------:R-:W-:Y:S01]  /*5e40*/  IADD3 R199, R199, -0x2, RZ ;  /* 0xfffffffec7c77810 */ /* 0x000fe20007ffe0ff */
[----:B------:R-:W-:Y:S01]  /*5e50*/  FFMA.FTZ R3, R21, c[0x0][0x2d0], -R2 ;  /* 0x0000b40015037a23 */ /* 0x000fe20000010802 */
[----:B------:R-:W-:Y:S01]  /*5e60*/  LDSM.16.MT88.4 R52, [R187] ;  /* 0x00000000bb34783b */ /* 0x000fe20000004200 */
[----:B------:R1:W-:Y:S01]  /*5e70*/  MUFU.EX2 R196, R0 ;  /* 0x0000000000c47308 */ /* 0x0003e20000000800 */
[----:B------:R-:W-:-:S02]  /*5e80*/  ISETP.NE.AND P1, PT, R225, 0x1, PT ;  /* 0x00000001e100780c */ /* 0x000fc40003f25270 */
[----:B------:R-:W-:Y:S01]  /*5e90*/  LDSM.16.MT88.4 R56, [R185+0x800] ;  /* 0x00080000b938783b */ /* 0x000fe20000004200 */
[----:B------:R-:W-:-:S03]  /*5ea0*/  MOV R225, c[0x0][0x32c] ;  /* 0x0000cb0000e17a02 */ /* 0x000fc60000000f00 */
[----:B------:R-:W-:Y:S01]  /*5eb0*/  LDSM.16.MT88.4 R48, [R184+0x800] ;  /* 0x00080000b830783b */ /* 0x000fe20000004200 */
[----:B------:R2:W-:Y:S03]  /*5ec0*/  MUFU.EX2 R223, R3 ;  /* 0x0000000300df7308 */ /* 0x0005e60000000800 */
[----:B------:R-:W-:Y:S04]  /*5ed0*/  LDSM.16.MT88.4 R64, [R186+0x800] ;  /* 0x00080000ba40783b */ /* 0x000fe80000004200 */
[----:B------:R-:W-:Y:S01]  /*5ee0*/  LDSM.16.MT88.4 R60, [R183+0x3000] ;  /* 0x00300000b73c783b */ /* 0x000fe20000004200 */
[----:B-1----:R-:W-:-:S03]  /*5ef0*/  FFMA.FTZ R0, R11, c[0x0][0x2d0], -R2 ;  /* 0x0000b4000b007a23 */ /* 0x002fc60000010802 */
[----:B------:R-:W-:Y:S01]  /*5f00*/  LDSM.16.MT88.4 R8, [R183] ;  /* 0x00000000b708783b */ /* 0x000fe20000004200 */
[----:B------:R1:W3:Y:S01]  /*5f10*/  MUFU.EX2 R4, R0 ;  /* 0x0000000000047308 */ /* 0x0002e20000000800 */
[----:B--2---:R-:W-:-:S07]  /*5f20*/  FFMA.FTZ R3, R22, c[0x0][0x2d0], -R2 ;  /* 0x0000b40016037a23 */ /* 0x004fce0000010802 */
[----:B------:R-:W-:Y:S01]  /*5f30*/  MUFU.EX2 R220, R3 ;  /* 0x0000000300dc7308 */ /* 0x000fe20000000800 */
[----:B-1----:R-:W-:-:S07]  /*5f40*/  FFMA.FTZ R0, R16, c[0x0][0x2d0], -R2 ;  /* 0x0000b40010007a23 */ /* 0x002fce0000010802 */
[----:B------:R1:W2:Y:S02]  /*5f50*/  MUFU.EX2 R202, R0 ;  /* 0x0000000000ca7308 */ /* 0x0002a40000000800 */
[----:B-1----:R-:W-:-:S06]  /*5f60*/  FFMA.FTZ R0, R17, c[0x0][0x2d0], -R2 ;  /* 0x0000b40011007a23 */ /* 0x002fcc0000010802 */
[----:B------:R1:W-:Y:S02]  /*5f70*/  MUFU.EX2 R205, R0 ;  /* 0x0000000000cd7308 */ /* 0x0003e40000000800 */
[----:B-1----:R-:W-:-:S06]  /*5f80*/  FFMA.FTZ R0, R19, c[0x0][0x2d0], -R2 ;  /* 0x0000b40013007a23 */ /* 0x002fcc0000010802 */
[----:B------:R1:W-:Y:S02]  /*5f90*/  MUFU.EX2 R206, R0 ;  /* 0x0000000000ce7308 */ /* 0x0003e40000000800 */
[----:B-1----:R-:W-:Y:S02]  /*5fa0*/  FFMA.FTZ R0, R20, c[0x0][0x2d0], -R2 ;  /* 0x0000b40014007a23 */ /* 0x002fe40000010802 */
[----:B------:R-:W1:Y:S04]  /*5fb0*/  LDSM.16.MT88.4 R20, [R185] ;  /* 0x00000000b914783b */ /* 0x000e680000004200 */
[----:B------:R4:W-:Y:S02]  /*5fc0*/  MUFU.EX2 R222, R0 ;  /* 0x0000000000de7308 */ /* 0x0009e40000000800 */
[----:B----4-:R-:W-:-:S05]  /*5fd0*/  FMUL.FTZ R0, R5, c[0x0][0x2d0] ;  /* 0x0000b40005007a20 */ /* 0x010fca0000410000 */
[----:B------:R-:W-:-:S05]  /*5fe0*/  FSEL R0, R0, RZ, P0 ;  /* 0x000000ff00007208 */ /* 0x000fca0000000000 */
[----:B------:R-:W-:-:S04]  /*5ff0*/  FFMA.FTZ R3, R6, c[0x0][0x2d0], -R0 ;  /* 0x0000b40006037a23 */ /* 0x000fc80000010800 */
[----:B------:R4:W-:Y:S02]  /*6000*/  MUFU.EX2 R200, R3 ;  /* 0x0000000300c87308 */ /* 0x0009e40000000800 */
[----:B----4-:R-:W-:Y:S02]  /*6010*/  FFMA.FTZ R3, R7, c[0x0][0x2d0], -R0 ;  /* 0x0000b40007037a23 */ /* 0x010fe40000010800 */
[----:B------:R-:W-:-:S04]  /*6020*/  FFMA.FTZ R7, R178, c[0x0][0x2d0], -R2 ;  /* 0x0000b400b2077a23 */ /* 0x000fc80000010802 */
[----:B------:R4:W5:Y:S08]  /*6030*/  MUFU.EX2 R6, R3 ;  /* 0x0000000300067308 */ /* 0x0009700000000800 */
[----:B------:R-:W-:Y:S01]  /*6040*/  MUFU.EX2 R227, R7 ;  /* 0x0000000700e37308 */ /* 0x000fe20000000800 */
[----:B----4-:R-:W-:Y:S01]  /*6050*/  FFMA.FTZ R3, R12, c[0x0][0x2d0], -R0 ;  /* 0x0000b4000c037a23 */ /* 0x010fe20000010800 */
[----:B---3--:R-:W-:Y:S01]  /*6060*/  F2FP.BF16.PACK_AB R12, R4, R196 ;  /* 0x000000c4040c723e */ /* 0x008fe200000010ff */
[----:B------:R-:W-:-:S05]  /*6070*/  FADD.FTZ R4, R196, R4 ;  /* 0x00000004c4047221 */ /* 0x000fca0000010000 */
[----:B------:R3:W-:Y:S01]  /*6080*/  MUFU.EX2 R201, R3 ;  /* 0x0000000300c97308 */ /* 0x0007e20000000800 */
[----:B--2---:R-:W-:Y:S02]  /*6090*/  FADD.FTZ R4, R202, R4 ;  /* 0x00000004ca047221 */ /* 0x004fe40000010000 */
[----:B---3--:R-:W-:Y:S01]  /*60a0*/  FFMA.FTZ R3, R13, c[0x0][0x2d0], -R0 ;  /* 0x0000b4000d037a23 */ /* 0x008fe20000010800 */
[----:B-----5:R-:W-:Y:S01]  /*60b0*/  F2FP.BF16.PACK_AB R13, R6, R200 ;  /* 0x000000c8060d723e */ /* 0x020fe200000010ff */
[----:B------:R-:W-:-:S03]  /*60c0*/  FADD.FTZ R6, R200, R6 ;  /* 0x00000006c8067221 */ /* 0x000fc60000010000 */
[----:B------:R2:W3:Y:S02]  /*60d0*/  MUFU.EX2 R203, R3 ;  /* 0x0000000300cb7308 */ /* 0x0004e40000000800 */
[----:B--2---:R-:W-:Y:S01]  /*60e0*/  FFMA.FTZ R3, R14, c[0x0][0x2d0], -R0 ;  /* 0x0000b4000e037a23 */ /* 0x004fe20000010800 */
[----:B------:R-:W-:-:S05]  /*60f0*/  F2FP.BF16.PACK_AB R14, R205, R202 ;  /* 0x000000cacd0e723e */ /* 0x000fca00000010ff */
[----:B------:R2:W-:Y:S02]  /*6100*/  MUFU.EX2 R216, R3 ;  /* 0x0000000300d87308 */ /* 0x0005e40000000800 */
[----:B--2---:R-:W-:Y:S01]  /*6110*/  FFMA.FTZ R3, R15, c[0x0][0x2d0], -R0 ;  /* 0x0000b4000f037a23 */ /* 0x004fe20000010800 */
[----:B---3--:R-:W-:-:S05]  /*6120*/  F2FP.BF16.PACK_AB R15, R203, R201 ;  /* 0x000000c9cb0f723e */ /* 0x008fca00000010ff */
[----:B------:R2:W3:Y:S02]  /*6130*/  MUFU.EX2 R218, R3 ;  /* 0x0000000300da7308 */ /* 0x0004e40000000800 */
[C---:B-1----:R-:W-:Y:S08]  /*6140*/  HMMA.16816.F32.BF16 R36, R12.reuse, R20, RZ ;  /* 0x000000140c24723c */ /* 0x042ff000000418ff */
[----:B------:R-:W-:Y:S01]  /*6150*/  HMMA.16816.F32.BF16 R44, R12, R10, RZ ;  /* 0x0000000a0c2c723c */ /* 0x000fe200000418ff */
[----:B--2---:R-:W-:-:S06]  /*6160*/  FFMA.FTZ R3, R18, c[0x0][0x2d0], -R0 ;  /* 0x0000b40012037a23 */ /* 0x004fcc0000010800 */
[----:B------:R-:W-:Y:S01]  /*6170*/  F2FP.BF16.PACK_AB R10, R220, R223 ;  /* 0x000000dfdc0a723e */ /* 0x000fe200000010ff */
[----:B------:R1:W-:Y:S01]  /*6180*/  MUFU.EX2 R217, R3 ;  /* 0x0000000300d97308 */ /* 0x0003e20000000800 */
[C---:B------:R-:W-:Y:S07]  /*6190*/  HMMA.16816.F32.BF16 R16, R12.reuse, R8, RZ ;  /* 0x000000080c10723c */ /* 0x040fee00000418ff */
[----:B------:R-:W-:Y:S01]  /*61a0*/  F2FP.BF16.PACK_AB R8, R222, R206 ;  /* 0x000000cede08723e */ /* 0x000fe200000010ff */
[----:B------:R-:W-:Y:S01]  /*61b0*/  HMMA.16816.F32.BF16 R28, R12, R22, RZ ;  /* 0x000000160c1c723c */ /* 0x000fe200000418ff */
[----:B---3--:R-:W-:Y:S01]  /*61c0*/  F2FP.BF16.PACK_AB R9, R218, R216 ;  /* 0x000000d8da09723e */ /* 0x008fe200000010ff */
[----:B-1----:R-:W-:-:S06]  /*61d0*/  FFMA.FTZ R3, R24, c[0x0][0x2d0], -R0 ;  /* 0x0000b40018037a23 */ /* 0x002fcc0000010800 */
[C---:B------:R-:W-:Y:S01]  /*61e0*/  HMMA.16816.F32.BF16 R20, R12.reuse, R34, RZ ;  /* 0x000000220c14723c */ /* 0x040fe200000418ff */
[----:B------:R-:W1:Y:S07]  /*61f0*/  MUFU.EX2 R215, R3 ;  /* 0x0000000300d77308 */ /* 0x000e6e0000000800 */
[----:B------:R-:W-:Y:S01]  /*6200*/  HMMA.16816.F32.BF16 R24, R12, R32, RZ ;  /* 0x000000200c18723c */ /* 0x000fe200000418ff */
[----:B------:R-:W-:Y:S01]  /*6210*/  LDSM.16.MT88.4 R32, [R185+0x3000] ;  /* 0x00300000b920783b */ /* 0x000fe20000004200 */
[----:B-1----:R-:W-:Y:S01]  /*6220*/  F2FP.BF16.PACK_AB R11, R215, R217 ;  /* 0x000000d9d70b723e */ /* 0x002fe200000010ff */
[----:B------:R-:W-:-:S04]  /*6230*/  FFMA.FTZ R3, R102, c[0x0][0x2d0], -R2 ;  /* 0x0000b40066037a23 */ /* 0x000fc80000010802 */
[----:B------:R1:W-:Y:S02]  /*6240*/  MUFU.EX2 R198, R3 ;  /* 0x0000000300c67308 */ /* 0x0003e40000000800 */
[----:B------:R-:W-:Y:S08]  /*6250*/  HMMA.16816.F32.BF16 R132, R8, R40, R16 ;  /* 0x000000280884723c */ /* 0x000ff00000041810 */
[----:B------:R-:W-:Y:S01]  /*6260*/  HMMA.16816.F32.BF16 R16, R12, R52, RZ ;  /* 0x000000340c10723c */ /* 0x000fe200000418ff */
[----:B-1----:R-:W-:-:S07]  /*6270*/  FFMA.FTZ R3, R103, c[0x0][0x2d0], -R2 ;  /* 0x0000b40067037a23 */ /* 0x002fce0000010802 */
[C---:B------:R-:W-:Y:S01]  /*6280*/  HMMA.16816.F32.BF16 R116, R8.reuse, R56, R36 ;  /* 0x000000380874723c */ /* 0x040fe20000041824 */
[----:B------:R-:W1:Y:S01]  /*6290*/  LDSM.16.MT88.4 R36, [R183+0x3800] ;  /* 0x00380000b724783b */ /* 0x000e620000004200 */
[----:B------:R2:W3:Y:S06]  /*62a0*/  MUFU.EX2 R212, R3 ;  /* 0x0000000300d47308 */ /* 0x0004ec0000000800 */
[C---:B------:R-:W-:Y:S01]  /*62b0*/  HMMA.16816.F32.BF16 R104, R8.reuse, R42, R44 ;  /* 0x0000002a0868723c */ /* 0x040fe2000004182c */
[----:B------:R-:W4:Y:S07]  /*62c0*/  LDSM.16.MT88.4 R40, [R184+0x3000] ;  /* 0x00300000b828783b */ /* 0x000f2e0000004200 */
[----:B------:R-:W-:Y:S01]  /*62d0*/  HMMA.16816.F32.BF16 R44, R8, R50, R20 ;  /* 0x00000032082c723c */ /* 0x000fe20000041814 */
[----:B--2---:R-:W-:-:S04]  /*62e0*/  FFMA.FTZ R3, R128, c[0x0][0x2d0], -R2 ;  /* 0x0000b40080037a23 */ /* 0x004fc80000010802 */
[----:B------:R2:W-:Y:S03]  /*62f0*/  MUFU.EX2 R214, R3 ;  /* 0x0000000300d67308 */ /* 0x0005e60000000800 */
[----:B------:R-:W-:Y:S08]  /*6300*/  HMMA.16816.F32.BF16 R108, R8, R64, R16 ;  /* 0x00000040086c723c */ /* 0x000ff00000041810 */
[----:B------:R-:W-:Y:S01]  /*6310*/  HMMA.16816.F32.BF16 R20, R12, R60, RZ ;  /* 0x0000003c0c14723c */ /* 0x000fe200000418ff */
[----:B--2---:R-:W-:-:S07]  /*6320*/  FFMA.FTZ R3, R129, c[0x0][0x2d0], -R2 ;  /* 0x0000b40081037a23 */ /* 0x004fce0000010802 */
[----:B------:R-:W-:Y:S01]  /*6330*/  HMMA.16816.F32.BF16 R16, R12, R62, RZ ;  /* 0x0000003e0c10723c */ /* 0x000fe200000418ff */
[----:B------:R2:W5:Y:S07]  /*6340*/  MUFU.EX2 R213, R3 ;  /* 0x0000000300d57308 */ /* 0x00056e0000000800 */
[C---:B------:R-:W-:Y:S08]  /*6350*/  HMMA.16816.F32.BF16 R112, R8.reuse, R48, R24 ;  /* 0x000000300870723c */ /* 0x040ff00000041818 */
[----:B-1----:R-:W-:Y:S01]  /*6360*/  HMMA.16816.F32.BF16 R92, R8, R36, R20 ;  /* 0x00000024085c723c */ /* 0x002fe20000041814 */
[----:B--2---:R-:W-:-:S04]  /*6370*/  FFMA.FTZ R3, R69, c[0x0][0x2d0], -R0 ;  /* 0x0000b40045037a23 */ /* 0x004fc80000010800 */
[----:B------:R1:W-:Y:S03]  /*6380*/  MUFU.EX2 R207, R3 ;  /* 0x0000000300cf7308 */ /* 0x0003e60000000800 */
[----:B------:R-:W-:Y:S01]  /*6390*/  HMMA.16816.F32.BF16 R80, R8, R38, R16 ;  /* 0x000000260850723c */ /* 0x000fe20000041810 */
[----:B------:R-:W2:Y:S07]  /*63a0*/  LDSM.16.MT88.4 R36, [R184+0x3800] ;  /* 0x00380000b824783b */ /* 0x000eae0000004200 */
[----:B----4-:R-:W-:Y:S01]  /*63b0*/  HMMA.16816.F32.BF16 R16, R12, R40, RZ ;  /* 0x000000280c10723c */ /* 0x010fe200000418ff */
[----:B-1----:R-:W-:-:S07]  /*63c0*/  FFMA.FTZ R3, R70, c[0x0][0x2d0], -R0 ;  /* 0x0000b40046037a23 */ /* 0x002fce0000010800 */
[----:B------:R-:W-:Y:S01]  /*63d0*/  HMMA.16816.F32.BF16 R24, R12, R54, RZ ;  /* 0x000000360c18723c */ /* 0x000fe200000418ff */
[----:B------:R1:W4:Y:S07]  /*63e0*/  MUFU.EX2 R208, R3 ;  /* 0x0000000300d07308 */ /* 0x00032e0000000800 */
[----:B------:R-:W-:Y:S01]  /*63f0*/  HMMA.16816.F32.BF16 R96, R8, R58, R28 ;  /* 0x0000003a0860723c */ /* 0x000fe2000004181c */
[----:B------:R-:W3:Y:S07]  /*6400*/  LDSM.16.MT88.4 R28, [R185+0x3800] ;  /* 0x00380000b91c783b */ /* 0x000eee0000004200 */
[----:B------:R-:W-:Y:S01]  /*6410*/  HMMA.16816.F32.BF16 R20, R12, R34, RZ ;  /* 0x000000220c14723c */ /* 0x000fe200000418ff */
[----:B-1----:R-:W-:-:S04]  /*6420*/  FFMA.FTZ R3, R100, c[0x0][0x2d0], -R0 ;  /* 0x0000b40064037a23 */ /* 0x002fc80000010800 */
[----:B------:R1:W-:Y:S03]  /*6430*/  MUFU.EX2 R210, R3 ;  /* 0x0000000300d27308 */ /* 0x0003e60000000800 */
[C---:B------:R-:W-:Y:S08]  /*6440*/  HMMA.16816.F32.BF16 R88, R8.reuse, R66, R24 ;  /* 0x000000420858723c */ /* 0x040ff00000041818 */
[----:B--2---:R-:W-:Y:S01]  /*6450*/  HMMA.16816.F32.BF16 R76, R8, R36, R16 ;  /* 0x00000024084c723c */ /* 0x004fe20000041810 */
[----:B------:R-:W2:Y:S01]  /*6460*/  LDSM.16.MT88.4 R16, [R186+0x3000] ;  /* 0x00300000ba10783b */ /* 0x000ea20000004200 */
[----:B-1----:R-:W-:-:S06]  /*6470*/  FFMA.FTZ R3, R101, c[0x0][0x2d0], -R0 ;  /* 0x0000b40065037a23 */ /* 0x002fcc0000010800 */
[----:B------:R-:W-:Y:S01]  /*6480*/  HMMA.16816.F32.BF16 R24, R12, R32, RZ ;  /* 0x000000200c18723c */ /* 0x000fe200000418ff */
[----:B------:R1:W1:Y:S07]  /*6490*/  MUFU.EX2 R209, R3 ;  /* 0x0000000300d17308 */ /* 0x00026e0000000800 */
[----:B---3--:R-:W-:Y:S08]  /*64a0*/  HMMA.16816.F32.BF16 R72, R8, R30, R20 ;  /* 0x0000001e0848723c */ /* 0x008ff00000041814 */
[----:B------:R-:W-:Y:S01]  /*64b0*/  HMMA.16816.F32.BF16 R20, R12, R42, RZ ;  /* 0x0000002a0c14723c */ /* 0x000fe200000418ff */
[----:B-1----:R-:W-:-:S04]  /*64c0*/  FFMA.FTZ R3, R141, c[0x0][0x2d0], -R2 ;  /* 0x0000b4008d037a23 */ /* 0x002fc80000010802 */
[----:B------:R1:W-:Y:S03]  /*64d0*/  MUFU.EX2 R141, R3 ;  /* 0x00000003008d7308 */ /* 0x0003e60000000800 */
[----:B------:R-:W-:Y:S08]  /*64e0*/  HMMA.16816.F32.BF16 R84, R8, R28, R24 ;  /* 0x0000001c0854723c */ /* 0x000ff00000041818 */
[----:B--2---:R-:W-:Y:S01]  /*64f0*/  HMMA.16816.F32.BF16 R24, R12, R16, RZ ;  /* 0x000000100c18723c */ /* 0x004fe200000418ff */
[----:B-1----:R-:W-:-:S07]  /*6500*/  FFMA.FTZ R3, R140, c[0x0][0x2d0], -R2 ;  /* 0x0000b4008c037a23 */ /* 0x002fce0000010802 */
[----:B------:R-:W-:Y:S01]  /*6510*/  HMMA.16816.F32.BF16 R12, R12, R18, RZ ;  /* 0x000000120c0c723c */ /* 0x000fe200000418ff */
[----:B------:R-:W1:Y:S01]  /*6520*/  LDSM.16.MT88.4 R16, [R186+0x3800] ;  /* 0x00380000ba10783b */ /* 0x000e620000004200 */
[----:B------:R2:W3:Y:S06]  /*6530*/  MUFU.EX2 R140, R3 ;  /* 0x00000003008c7308 */ /* 0x0004ec0000000800 */
[----:B------:R-:W-:Y:S01]  /*6540*/  HMMA.16816.F32.BF16 R64, R8, R38, R20 ;  /* 0x000000260840723c */ /* 0x000fe20000041814 */
[----:B--2---:R-:W-:-:S04]  /*6550*/  FFMA.FTZ R3, R139, c[0x0][0x2d0], -R2 ;  /* 0x0000b4008b037a23 */ /* 0x004fc80000010802 */
[----:B------:R2:W-:Y:S02]  /*6560*/  MUFU.EX2 R197, R3 ;  /* 0x0000000300c57308 */ /* 0x0005e40000000800 */
[----:B--2---:R-:W-:Y:S01]  /*6570*/  FFMA.FTZ R3, R138, c[0x0][0x2d0], -R2 ;  /* 0x0000b4008a037a23 */ /* 0x004fe20000010802 */
[C---:B-1----:R-:W-:Y:S05]  /*6580*/  HMMA.16816.F32.BF16 R60, R8.reuse, R16, R24 ;  /* 0x00000010083c723c */ /* 0x042fea0000041818 */
[----:B------:R1:W2:Y:S03]  /*6590*/  MUFU.EX2 R139, R3 ;  /* 0x00000003008b7308 */ /* 0x0002a60000000800 */
[----:B------:R-:W-:Y:S01]  /*65a0*/  HMMA.16816.F32.BF16 R16, R8, R18, R12 ;  /* 0x000000120810723c */ /* 0x000fe2000004180c */
[----:B------:R-:W2:Y:S06]  /*65b0*/  LDSM.16.MT88.4 R12, [R183+0x1000] ;  /* 0x00100000b70c783b */ /* 0x000eac0000004200 */
[----:B------:R-:W-:-:S02]  /*65c0*/  F2FP.BF16.PACK_AB R8, R212, R198 ;  /* 0x000000c6d408723e */ /* 0x000fc400000010ff */
[----:B-----5:R-:W-:Y:S01]  /*65d0*/  F2FP.BF16.PACK_AB R10, R213, R214 ;  /* 0x000000d6d50a723e */ /* 0x020fe200000010ff */
[--C-:B-1----:R-:W-:Y:S01]  /*65e0*/  FFMA.FTZ R3, R131, c[0x0][0x2d0], -R0.reuse ;  /* 0x0000b40083037a23 */ /* 0x102fe20000010800 */
[----:B----4-:R-:W-:Y:S02]  /*65f0*/  F2FP.BF16.PACK_AB R9, R208, R207 ;  /* 0x000000cfd009723e */ /* 0x010fe400000010ff */
[----:B------:R-:W-:Y:S01]  /*6600*/  F2FP.BF16.PACK_AB R11, R209, R210 ;  /* 0x000000d2d10b723e */ /* 0x000fe200000010ff */
[----:B------:R1:W-:Y:S02]  /*6610*/  MUFU.EX2 R138, R3 ;  /* 0x00000003008a7308 */ /* 0x0003e40000000800 */
[----:B-1----:R-:W-:-:S04]  /*6620*/  FFMA.FTZ R3, R130, c[0x0][0x2d0], -R0 ;  /* 0x0000b40082037a23 */ /* 0x002fc80000010800 */
[C---:B--2---:R-:W-:Y:S02]  /*6630*/  HMMA.16816.F32.BF16 R56, R8.reuse, R12, R132 ;  /* 0x0000000c0838723c */ /* 0x044fe40000041884 */
[----:B------:R1:W2:Y:S06]  /*6640*/  MUFU.EX2 R135, R3 ;  /* 0x0000000300877308 */ /* 0x0002ac0000000800 */
[----:B------:R-:W-:Y:S01]  /*6650*/  HMMA.16816.F32.BF16 R36, R8, R14, R104 ;  /* 0x0000000e0824723c */ /* 0x000fe20000041868 */
[----:B------:R-:W4:Y:S01]  /*6660*/  LDSM.16.MT88.4 R12, [R185+0x1000] ;  /* 0x00100000b90c783b */ /* 0x000f220000004200 */
[----:B-1----:R-:W-:-:S04]  /*6670*/  FFMA.FTZ R3, R137, c[0x0][0x2d0], -R0 ;  /* 0x0000b40089037a23 */ /* 0x002fc80000010800 */
[----:B------:R1:W-:Y:S02]  /*6680*/  MUFU.EX2 R137, R3 ;  /* 0x0000000300897308 */ /* 0x0003e40000000800 */
[----:B-1----:R-:W-:-:S06]  /*6690*/  FFMA.FTZ R3, R136, c[0x0][0x2d0], -R0 ;  /* 0x0000b40088037a23 */ /* 0x002fcc0000010800 */
[----:B------:R1:W5:Y:S01]  /*66a0*/  MUFU.EX2 R136, R3 ;  /* 0x0000000300887308 */ /* 0x0003620000000800 */
[C---:B----4-:R-:W-:Y:S08]  /*66b0*/  HMMA.16816.F32.BF16 R52, R8.reuse, R12, R116 ;  /* 0x0000000c0834723c */ /* 0x050ff00000041874 */
[----:B------:R-:W-:Y:S01]  /*66c0*/  HMMA.16816.F32.BF16 R32, R8, R14, R96 ;  /* 0x0000000e0820723c */ /* 0x000fe20000041860 */
[----:B------:R-:W4:Y:S01]  /*66d0*/  LDSM.16.MT88.4 R12, [R184+0x1000] ;  /* 0x00100000b80c783b */ /* 0x000f220000004200 */
[----:B-1----:R-:W-:-:S04]  /*66e0*/  FFMA.FTZ R3, R177, c[0x0][0x2d0], -R2 ;  /* 0x0000b400b1037a23 */ /* 0x002fc80000010802 */
[----:B------:R1:W1:Y:S02]  /*66f0*/  MUFU.EX2 R132, R3 ;  /* 0x0000000300847308 */ /* 0x0002640000000800 */
[----:B-1----:R-:W-:-:S06]  /*6700*/  FFMA.FTZ R3, R176, c[0x0][0x2d0], -R2 ;  /* 0x0000b400b0037a23 */ /* 0x002fcc0000010802 */
[----:B------:R1:W1:Y:S01]  /*6710*/  MUFU.EX2 R70, R3 ;  /* 0x0000000300467308 */ /* 0x0002620000000800 */
[C---:B----4-:R-:W-:Y:S01]  /*6720*/  HMMA.16816.F32.BF16 R48, R8.reuse, R12, R112 ;  /* 0x0000000c0830723c */ /* 0x050fe20000041870 */
[--C-:B-1----:R-:W-:Y:S01]  /*6730*/  FFMA.FTZ R3, R151, c[0x0][0x2d0], -R2.reuse ;  /* 0x0000b40097037a23 */ /* 0x102fe20000010802 */
[----:B------:R-:W-:Y:S05]  /*6740*/  LDSM.16.MT88.4 R112, [R183+0x2800] ;  /* 0x00280000b770783b */ /* 0x000fea0000004200 */
[----:B------:R1:W-:Y:S01]  /*6750*/  MUFU.EX2 R134, R3 ;  /* 0x0000000300867308 */ /* 0x0003e20000000800 */
[----:B------:R-:W-:Y:S01]  /*6760*/  HMMA.16816.F32.BF16 R28, R8, R14, R44 ;  /* 0x0000000e081c723c */ /* 0x000fe2000004182c */
[----:B------:R-:W4:Y:S01]  /*6770*/  LDSM.16.MT88.4 R12, [R186+0x1000] ;  /* 0x00100000ba0c783b */ /* 0x000f220000004200 */
[----:B-1----:R-:W-:-:S05]  /*6780*/  FFMA.FTZ R3, R150, c[0x0][0x2d0], -R2 ;  /* 0x0000b40096037a23 */ /* 0x002fca0000010802 */
[----:B------:R1:W-:Y:S02]  /*6790*/  MUFU.EX2 R133, R3 ;  /* 0x0000000300857308 */ /* 0x0003e40000000800 */
[----:B-1----:R-:W-:Y:S01]  /*67a0*/  FFMA.FTZ R3, R147, c[0x0][0x2d0], -R0 ;  /* 0x0000b40093037a23 */ /* 0x002fe20000010800 */
[C---:B----4-:R-:W-:Y:S08]  /*67b0*/  HMMA.16816.F32.BF16 R44, R8.reuse, R12, R108 ;  /* 0x0000000c082c723c */ /* 0x050ff0000004186c */
        /* <DEDUP_REMOVED lines=15> */
[----:B------:R-:W-:Y:S02]  /*68b0*/  F2FP.BF16.PACK_AB R10, R139, R197 ;  /* 0x000000c58b0a723e */ /* 0x000fe400000010ff */
[----:B--2---:R-:W-:Y:S02]  /*68c0*/  F2FP.BF16.PACK_AB R9, R135, R138 ;  /* 0x0000008a8709723e */ /* 0x004fe400000010ff */
[----:B-----5:R-:W-:-:S07]  /*68d0*/  F2FP.BF16.PACK_AB R11, R136, R137 ;  /* 0x00000089880b723e */ /* 0x020fce00000010ff */
        /* <DEDUP_REMOVED lines=8> */
[----:B------:R-:W1:Y:S01]  /*6960*/  LDSM.16.MT88.4 R12, [R186+0x1800] ;  /* 0x00180000ba0c783b */ /* 0x000e620000004200 */
[----:B------:R2:W3:Y:S05]  /*6970*/  MUFU.EX2 R30, R3 ;  /* 0x00000003001e7308 */ /* 0x0004ea0000000800 */
[----:B------:R-:W-:-:S06]  /*6980*/  FFMA.FTZ R28, R142, c[0x0][0x2d0], -R0 ;  /* 0x0000b4008e1c7a23 */ /* 0x000fcc0000010800 */
[----:B------:R-:W-:Y:S01]  /*6990*/  MUFU.EX2 R28, R28 ;  /* 0x0000001c001c7308 */ /* 0x000fe20000000800 */
[----:B--2---:R-:W-:-:S07]  /*69a0*/  FFMA.FTZ R3, R146, c[0x0][0x2d0], -R0 ;  /* 0x0000b40092037a23 */ /* 0x004fce0000010800 */
[----:B------:R2:W4:Y:S02]  /*69b0*/  MUFU.EX2 R29, R3 ;  /* 0x00000003001d7308 */ /* 0x0005240000000800 */
[----:B--2---:R-:W-:Y:S01]  /*69c0*/  FFMA.FTZ R3, R145, c[0x0][0x2d0], -R0 ;  /* 0x0000b40091037a23 */ /* 0x004fe20000010800 */
[C---:B-1----:R-:W-:Y:S05]  /*69d0*/  HMMA.16816.F32.BF16 R96, R8.reuse, R12, R44 ;  /* 0x0000000c0860723c */ /* 0x042fea000004182c */
[----:B------:R1:W2:Y:S03]  /*69e0*/  MUFU.EX2 R69, R3 ;  /* 0x0000000300457308 */ /* 0x0002a60000000800 */
[----:B------:R-:W-:Y:S01]  /*69f0*/  HMMA.16816.F32.BF16 R88, R8, R14, R24 ;  /* 0x0000000e0858723c */ /* 0x000fe20000041818 */
[----:B------:R-:W5:Y:S06]  /*6a00*/  LDSM.16.MT88.4 R12, [R183+0x4800] ;  /* 0x00480000b70c783b */ /* 0x000f6c0000004200 */
[----:B------:R-:W-:-:S02]  /*6a10*/  FFMA.FTZ R26, R194, c[0x0][0x2d0], -R2 ;  /* 0x0000b400c21a7a23 */ /* 0x000fc40000010802 */
[----:B-1----:R-:W-:Y:S02]  /*6a20*/  FFMA.FTZ R3, R148, c[0x0][0x2d0], -R0 ;  /* 0x0000b40094037a23 */ /* 0x002fe40000010800 */
[--C-:B------:R-:W-:Y:S02]  /*6a30*/  FFMA.FTZ R25, R193, c[0x0][0x2d0], -R2.reuse ;  /* 0x0000b400c1197a23 */ /* 0x100fe40000010802 */
[----:B------:R1:W-:Y:S01]  /*6a40*/  MUFU.EX2 R31, R3 ;  /* 0x00000003001f7308 */ /* 0x0003e20000000800 */
[----:B------:R-:W-:Y:S02]  /*6a50*/  FFMA.FTZ R24, R179, c[0x0][0x2d0], -R2 ;  /* 0x0000b400b3187a23 */ /* 0x000fe40000010802 */
[----:B------:R-:W-:Y:S02]  /*6a60*/  FADD.FTZ R2, R205, R4 ;  /* 0x00000004cd027221 */ /* 0x000fe40000010000 */
[--C-:B------:R-:W-:Y:S02]  /*6a70*/  FFMA.FTZ R4, R144, c[0x0][0x2d0], -R0.reuse ;  /* 0x0000b40090047a23 */ /* 0x100fe40000010800 */
[----:B------:R-:W-:Y:S01]  /*6a80*/  FFMA.FTZ R27, R143, c[0x0][0x2d0], -R0 ;  /* 0x0000b4008f1b7a23 */ /* 0x000fe20000010800 */
[----:B------:R-:W2:Y:S01]  /*6a90*/  MUFU.EX2 R26, R26 ;  /* 0x0000001a001a7308 */ /* 0x000ea20000000800 */
[----:B-1----:R-:W-:-:S07]  /*6aa0*/  FADD.FTZ R3, R201, R6 ;  /* 0x00000006c9037221 */ /* 0x002fce0000010000 */
[----:B------:R-:W1:Y:S01]  /*6ab0*/  MUFU.EX2 R25, R25 ;  /* 0x0000001900197308 */ /* 0x000e620000000800 */
[----:B------:R-:W-:Y:S02]  /*6ac0*/  FFMA.FTZ R6, R149, c[0x0][0x2d0], -R0 ;  /* 0x0000b40095067a23 */ /* 0x000fe40000010800 */
[----:B------:R-:W-:Y:S02]  /*6ad0*/  FADD.FTZ R0, R206, R2 ;  /* 0x00000002ce007221 */ /* 0x000fe40000010000 */
[----:B------:R-:W-:Y:S02]  /*6ae0*/  FADD.FTZ R2, R203, R3 ;  /* 0x00000003cb027221 */ /* 0x000fe40000010000 */
[----:B------:R-:W-:Y:S01]  /*6af0*/  FADD.FTZ R0, R222, R0 ;  /* 0x00000000de007221 */ /* 0x000fe20000010000 */
[----:B------:R-:W-:Y:S01]  /*6b00*/  MUFU.EX2 R24, R24 ;  /* 0x0000001800187308 */ /* 0x000fe20000000800 */
[----:B------:R-:W-:Y:S01]  /*6b10*/  FADD.FTZ R2, R216, R2 ;  /* 0x00000002d8027221 */ /* 0x000fe20000010000 */
[----:B-----5:R-:W-:Y:S01]  /*6b20*/  HMMA.16816.F32.BF16 R80, R8, R12, R40 ;  /* 0x0000000c0850723c */ /* 0x020fe20000041828 */
[----:B------:R-:W-:-:S02]  /*6b30*/  FADD.FTZ R0, R223, R0 ;  /* 0x00000000df007221 */ /* 0x000fc40000010000 */
[----:B------:R-:W-:Y:S02]  /*6b40*/  FADD.FTZ R2, R218, R2 ;  /* 0x00000002da027221 */ /* 0x000fe40000010000 */
[----:B------:R-:W-:Y:S01]  /*6b50*/  FADD.FTZ R0, R220, R0 ;  /* 0x00000000dc007221 */ /* 0x000fe20000010000 */
[----:B------:R-:W5:Y:S01]  /*6b60*/  MUFU.EX2 R6, R6 ;  /* 0x0000000600067308 */ /* 0x000f620000000800 */
[----:B------:R-:W-:Y:S01]  /*6b70*/  FADD.FTZ R2, R217, R2 ;  /* 0x00000002d9027221 */ /* 0x000fe20000010000 */
[----:B------:R-:W-:Y:S01]  /*6b80*/  HMMA.16816.F32.BF16 R36, R8, R14, R20 ;  /* 0x0000000e0824723c */ /* 0x000fe20000041814 */
[----:B------:R-:W1:Y:S01]  /*6b90*/  LDSM.16.MT88.4 R12, [R185+0x4800] ;  /* 0x00480000b90c783b */ /* 0x000e620000004200 */
[----:B------:R-:W-:Y:S02]  /*6ba0*/  FADD.FTZ R3, R198, R0 ;  /* 0x00000000c6037221 */ /* 0x000fe40000010000 */
[----:B------:R-:W-:Y:S01]  /*6bb0*/  FADD.FTZ R0, R215, R2 ;  /* 0x00000002d7007221 */ /* 0x000fe20000010000 */
[----:B------:R-:W-:Y:S01]  /*6bc0*/  LDSM.16.MT88.4 R20, [R184+0x2000] ;  /* 0x00200000b814783b */ /* 0x000fe20000004200 */
[----:B------:R5:W1:Y:S01]  /*6bd0*/  MUFU.EX2 R7, R4 ;  /* 0x0000000400077308 */ /* 0x000a620000000800 */
[----:B------:R-:W-:-:S02]  /*6be0*/  FADD.FTZ R2, R212, R3 ;  /* 0x00000003d4027221 */ /* 0x000fc40000010000 */
[----:B------:R-:W-:Y:S02]  /*6bf0*/  FADD.FTZ R0, R207, R0 ;  /* 0x00000000cf007221 */ /* 0x000fe40000010000 */
[----:B------:R-:W-:Y:S02]  /*6c00*/  FADD.FTZ R2, R214, R2 ;  /* 0x00000002d6027221 */ /* 0x000fe40000010000 */
[----:B------:R-:W-:Y:S01]  /*6c10*/  FADD.FTZ R0, R208, R0 ;  /* 0x00000000d0007221 */ /* 0x000fe20000010000 */
[----:B------:R-:W1:Y:S01]  /*6c20*/  MUFU.EX2 R27, R27 ;  /* 0x0000001b001b7308 */ /* 0x000e620000000800 */
        /* <DEDUP_REMOVED lines=12> */
[----:B------:R-:W-:Y:S01]  /*6cf0*/  FADD.FTZ R2, R70, R2 ;  /* 0x0000000246027221 */ /* 0x000fe20000010000 */
[----:B-1----:R-:W-:Y:S01]  /*6d00*/  HMMA.16816.F32.BF16 R128, R8, R12, R84 ;  /* 0x0000000c0880723c */ /* 0x002fe20000041854 */
[----:B---3--:R-:W-:Y:S02]  /*6d10*/  FADD.FTZ R0, R30, R0 ;  /* 0x000000001e007221 */ /* 0x008fe40000010000 */
[----:B------:R-:W-:-:S02]  /*6d20*/  FADD.FTZ R2, R134, R2 ;  /* 0x0000000286027221 */ /* 0x000fc40000010000 */
[----:B----4-:R-:W-:Y:S02]  /*6d30*/  FADD.FTZ R0, R29, R0 ;  /* 0x000000001d007221 */ /* 0x010fe40000010000 */
[----:B------:R-:W-:Y:S01]  /*6d40*/  FADD.FTZ R2, R133, R2 ;  /* 0x0000000285027221 */ /* 0x000fe20000010000 */
[----:B------:R-:W-:Y:S01]  /*6d50*/  HMMA.16816.F32.BF16 R72, R8, R14, R72 ;  /* 0x0000000e0848723c */ /* 0x000fe20000041848 */
[----:B------:R-:W1:Y:S01]  /*6d60*/  LDSM.16.MT88.4 R12, [R184+0x4800] ;  /* 0x00480000b80c783b */ /* 0x000e620000004200 */
[----:B--2---:R-:W-:Y:S02]  /*6d70*/  FADD.FTZ R0, R69, R0 ;  /* 0x0000000045007221 */ /* 0x004fe40000010000 */
[----:B------:R-:W-:Y:S02]  /*6d80*/  FADD.FTZ R2, R26, R2 ;  /* 0x000000021a027221 */ /* 0x000fe40000010000 */
[----:B------:R-:W-:Y:S02]  /*6d90*/  FADD.FTZ R0, R31, R0 ;  /* 0x000000001f007221 */ /* 0x000fe40000010000 */
[----:B------:R-:W-:-:S02]  /*6da0*/  FADD.FTZ R3, R25, R2 ;  /* 0x0000000219037221 */ /* 0x000fc40000010000 */
[----:B-----5:R-:W-:Y:S01]  /*6db0*/  FADD.FTZ R4, R6, R0 ;  /* 0x0000000006047221 */ /* 0x020fe20000010000 */
[----:B------:R-:W-:Y:S01]  /*6dc0*/  MOV R0, R244 ;  /* 0x000000f400007202 */ /* 0x000fe20000000f00 */
[----:B------:R-:W-:Y:S02]  /*6dd0*/  FADD.FTZ R3, R24, R3 ;  /* 0x0000000318037221 */ /* 0x000fe40000010000 */
[----:B------:R-:W-:-:S04]  /*6de0*/  FADD.FTZ R2, R7, R4 ;  /* 0x0000000407027221 */ /* 0x000fc80000010000 */
[----:B------:R-:W-:-:S04]  /*6df0*/  FADD.FTZ R2, R27, R2 ;  /* 0x000000021b027221 */ /* 0x000fc80000010000 */
[----:B------:R-:W-:Y:S01]  /*6e00*/  FADD.FTZ R228, R28, R2 ;  /* 0x000000021ce47221 */ /* 0x000fe20000010000 */
[C---:B-1----:R-:W-:Y:S08]  /*6e10*/  HMMA.16816.F32.BF16 R48, R8.reuse, R12, R76 ;  /* 0x0000000c0830723c */ /* 0x042ff0000004184c */
[----:B------:R-:W-:Y:S01]  /*6e20*/  HMMA.16816.F32.BF16 R44, R8, R14, R64 ;  /* 0x0000000e082c723c */ /* 0x000fe20000041840 */
[----:B------:R-:W1:Y:S06]  /*6e30*/  LDSM.16.MT88.4 R12, [R186+0x4800] ;  /* 0x00480000ba0c783b */ /* 0x000e6c0000004200 */
[----:B------:R-:W-:-:S02]  /*6e40*/  F2FP.BF16.PACK_AB R64, R25, R26 ;  /* 0x0000001a1940723e */ /* 0x000fc400000010ff */
[C---:B------:R-:W-:Y:S01]  /*6e50*/  F2FP.BF16.PACK_AB R66, R227.reuse, R24 ;  /* 0x00000018e342723e */ /* 0x040fe200000010ff */
[----:B------:R-:W-:Y:S01]  /*6e60*/  FADD.FTZ R227, R227, R3 ;  /* 0x00000003e3e37221 */ /* 0x000fe20000010000 */
[----:B------:R-:W-:Y:S01]  /*6e70*/  F2FP.BF16.PACK_AB R65, R7, R6 ;  /* 0x000000060741723e */ /* 0x000fe200000010ff */
[----:B------:R-:W-:Y:S01]  /*6e80*/  @P1 IMAD.HI.U32 R6, R244, c[0x0][0x2c8], RZ ;  /* 0x0000b200f4061a27 */ /* 0x000fe200078e00ff */
[----:B------:R-:W-:-:S04]  /*6e90*/  F2FP.BF16.PACK_AB R67, R28, R27 ;  /* 0x0000001b1c43723e */ /* 0x000fc800000010ff */
[----:B------:R-:W-:Y:S02]  /*6ea0*/  @P1 SHF.R.U32.HI R0, RZ, c[0x0][0x2cc], R6 ;  /* 0x0000b300ff001a19 */ /* 0x000fe40000011606 */
[----:B------:R-:W-:Y:S02]  /*6eb0*/  ISETP.GE.AND P1, PT, R225, 0x1, PT ;  /* 0x00000001e100780c */ /* 0x000fe40003f26270 */
[----:B------:R-:W-:-:S04]  /*6ec0*/  IADD3 R0, R224, R0, RZ ;  /* 0x00000000e0007210 */ /* 0x000fc80007ffe0ff */
[----:B------:R-:W-:Y:S01]  /*6ed0*/  IADD3 R3, R0, c[0x0][0x328], RZ ;  /* 0x0000ca0000037a10 */ /* 0x000fe20007ffe0ff */
[C---:B-1----:R-:W-:Y:S08]  /*6ee0*/  HMMA.16816.F32.BF16 R40, R8.reuse, R12, R60 ;  /* 0x0000000c0828723c */ /* 0x042ff0000004183c */
[----:B------:R-:W-:Y:S01]  /*6ef0*/  HMMA.16816.F32.BF16 R32, R8, R14, R16 ;  /* 0x0000000e0820723c */ /* 0x000fe20000041810 */
[----:B------:R-:W1:Y:S04]  /*6f00*/  LDSM.16.MT88.4 R16, [R183+0x2000] ;  /* 0x00200000b710783b */ /* 0x000e680000004200 */
[----:B------:R-:W2:Y:S02]  /*6f10*/  LDSM.16.MT88.4 R12, [R185+0x2000] ;  /* 0x00200000b90c783b */ /* 0x000ea40000004200 */
[----:B------:R-:W-:-:S02]  /*6f20*/  F2FP.BF16.PACK_AB R8, R70, R132 ;  /* 0x000000844608723e */ /* 0x000fc400000010ff */
[----:B------:R-:W-:Y:S02]  /*6f30*/  F2FP.BF16.PACK_AB R10, R133, R134 ;  /* 0x00000086850a723e */ /* 0x000fe400000010ff */
[----:B------:R-:W-:Y:S02]  /*6f40*/  F2FP.BF16.PACK_AB R9, R29, R30 ;  /* 0x0000001e1d09723e */ /* 0x000fe400000010ff */
[----:B------:R-:W-:-:S07]  /*6f50*/  F2FP.BF16.PACK_AB R11, R31, R69 ;  /* 0x000000451f0b723e */ /* 0x000fce00000010ff */
[C---:B------:R-:W-:Y:S08]  /*6f60*/  HMMA.16816.F32.BF16 R100, R8.reuse, R20, R100 ;  /* 0x000000140864723c */ /* 0x040ff00000041864 */
[C---:B------:R-:W-:Y:S01]  /*6f70*/  HMMA.16816.F32.BF16 R60, R8.reuse, R22, R104 ;  /* 0x00000016083c723c */ /* 0x040fe20000041868 */
[----:B------:R-:W3:Y:S04]  /*6f80*/  LDSM.16.MT88.4 R20, [R185+0x5000] ;  /* 0x00500000b914783b */ /* 0x000ee80000004200 */
[----:B------:R-:W4:Y:S03]  /*6f90*/  LDSM.16.MT88.4 R104, [R185+0x2800] ;  /* 0x00280000b968783b */ /* 0x000f260000004200 */
[C---:B-1----:R-:W-:Y:S08]  /*6fa0*/  HMMA.16816.F32.BF16 R116, R8.reuse, R16, R116 ;  /* 0x000000100874723c */ /* 0x042ff00000041874 */
[C---:B------:R-:W-:Y:S01]  /*6fb0*/  HMMA.16816.F32.BF16 R52, R8.reuse, R18, R92 ;  /* 0x000000120834723c */ /* 0x040fe2000004185c */
[----:B------:R-:W1:Y:S07]  /*6fc0*/  LDSM.16.MT88.4 R16, [R186+0x2000] ;  /* 0x00200000ba10783b */ /* 0x000e6e0000004200 */
[C---:B--2---:R-:W-:Y:S08]  /*6fd0*/  HMMA.16816.F32.BF16 R108, R8.reuse, R12, R108 ;  /* 0x0000000c086c723c */ /* 0x044ff0000004186c */
[C---:B------:R-:W-:Y:S01]  /*6fe0*/  HMMA.16816.F32.BF16 R56, R8.reuse, R14, R56 ;  /* 0x0000000e0838723c */ /* 0x040fe20000041838 */
[----:B------:R-:W2:Y:S07]  /*6ff0*/  LDSM.16.MT88.4 R12, [R183+0x5000] ;  /* 0x00500000b70c783b */ /* 0x000eae0000004200 */
[----:B---3--:R-:W-:Y:S08]  /*7000*/  HMMA.16816.F32.BF16 R128, R8, R20, R128 ;  /* 0x000000140880723c */ /* 0x008ff00000041880 */
[----:B----4-:R-:W-:Y:S08]  /*7010*/  HMMA.16816.F32.BF16 R108, R64, R104, R108 ;  /* 0x00000068406c723c */ /* 0x010ff0000004186c */
[C---:B------:R-:W-:Y:S01]  /*7020*/  HMMA.16816.F32.BF16 R20, R8.reuse, R22, R72 ;  /* 0x000000160814723c */ /* 0x040fe20000041848 */
[----:B------:R-:W-:Y:S07]  /*7030*/  LDSM.16.MT88.4 R72, [R185+0x5800] ;  /* 0x00580000b948783b */ /* 0x000fee0000004200 */
[C---:B-1----:R-:W-:Y:S01]  /*7040*/  HMMA.16816.F32.BF16 R92, R8.reuse, R16, R96 ;  /* 0x00000010085c723c */ /* 0x042fe20000041860 */
[----:B------:R-:W-:Y:S07]  /*7050*/  LDSM.16.MT88.4 R96, [R184+0x2800] ;  /* 0x00280000b860783b */ /* 0x000fee0000004200 */
[C---:B------:R-:W-:Y:S01]  /*7060*/  HMMA.16816.F32.BF16 R76, R8.reuse, R18, R88 ;  /* 0x00000012084c723c */ /* 0x040fe20000041858 */
[----:B------:R-:W1:Y:S04]  /*7070*/  LDSM.16.MT88.4 R16, [R184+0x5000] ;  /* 0x00500000b810783b */ /* 0x000e680000004200 */
[----:B------:R-:W-:Y:S03]  /*7080*/  LDSM.16.MT88.4 R88, [R186+0x2800] ;  /* 0x00280000ba58783b */ /* 0x000fe60000004200 */
[C---:B--2---:R-:W-:Y:S01]  /*7090*/  HMMA.16816.F32.BF16 R84, R8.reuse, R12, R80 ;  /* 0x0000000c0854723c */ /* 0x044fe20000041850 */
[----:B------:R-:W-:Y:S07]  /*70a0*/  LDSM.16.MT88.4 R80, [R183+0x5800] ;  /* 0x00580000b750783b */ /* 0x000fee0000004200 */
[----:B------:R-:W-:Y:S01]  /*70b0*/  HMMA.16816.F32.BF16 R36, R8, R14, R36 ;  /* 0x0000000e0824723c */ /* 0x000fe20000041824 */
[----:B------:R-:W2:Y:S07]  /*70c0*/  LDSM.16.MT88.4 R12, [R186+0x5000] ;  /* 0x00500000ba0c783b */ /* 0x000eae0000004200 */
[C---:B------:R-:W-:Y:S01]  /*70d0*/  HMMA.16816.F32.BF16 R104, R64.reuse, R106, R56 ;  /* 0x0000006a4068723c */ /* 0x040fe20000041838 */
[----:B------:R-:W3:Y:S07]  /*70e0*/  LDSM.16.MT88.4 R56, [R184+0x5800] ;  /* 0x00580000b838783b */ /* 0x000eee0000004200 */
[C---:B------:R-:W-:Y:S08]  /*70f0*/  HMMA.16816.F32.BF16 R116, R64.reuse, R112, R116 ;  /* 0x000000704074723c */ /* 0x040ff00000041874 */
[----:B------:R-:W-:Y:S08]  /*7100*/  HMMA.16816.F32.BF16 R112, R64, R114, R52 ;  /* 0x000000724070723c */ /* 0x000ff00000041834 */
[C---:B-1----:R-:W-:Y:S08]  /*7110*/  HMMA.16816.F32.BF16 R48, R8.reuse, R16, R48 ;  /* 0x000000100830723c */ /* 0x042ff00000041830 */
[C---:B------:R-:W-:Y:S08]  /*7120*/  HMMA.16816.F32.BF16 R44, R8.reuse, R18, R44 ;  /* 0x00000012082c723c */ /* 0x040ff0000004182c */
[C---:B--2---:R-:W-:Y:S08]  /*7130*/  HMMA.16816.F32.BF16 R40, R8.reuse, R12, R40 ;  /* 0x0000000c0828723c */ /* 0x044ff00000041828 */
[----:B------:R-:W-:Y:S01]  /*7140*/  HMMA.16816.F32.BF16 R32, R8, R14, R32 ;  /* 0x0000000e0820723c */ /* 0x000fe20000041820 */
[----:B------:R-:W1:Y:S07]  /*7150*/  LDSM.16.MT88.4 R8, [R186+0x5800] ;  /* 0x00580000ba08783b */ /* 0x000e6e0000004200 */
[C---:B------:R-:W-:Y:S08]  /*7160*/  HMMA.16816.F32.BF16 R92, R64.reuse, R88, R92 ;  /* 0x00000058405c723c */ /* 0x040ff0000004185c */
[C---:B------:R-:W-:Y:S08]  /*7170*/  HMMA.16816.F32.BF16 R100, R64.reuse, R96, R100 ;  /* 0x000000604064723c */ /* 0x040ff00000041864 */
[C---:B------:R-:W-:Y:S08]  /*7180*/  HMMA.16816.F32.BF16 R88, R64.reuse, R90, R76 ;  /* 0x0000005a4058723c */ /* 0x040ff0000004184c */
[C---:B------:R-:W-:Y:S08]  /*7190*/  HMMA.16816.F32.BF16 R96, R64.reuse, R98, R60 ;  /* 0x000000624060723c */ /* 0x040ff0000004183c */
[C---:B------:R-:W-:Y:S08]  /*71a0*/  HMMA.16816.F32.BF16 R84, R64.reuse, R80, R84 ;  /* 0x000000504054723c */ /* 0x040ff00000041854 */
[C---:B------:R-:W-:Y:S08]  /*71b0*/  HMMA.16816.F32.BF16 R76, R64.reuse, R72, R128 ;  /* 0x00000048404c723c */ /* 0x040ff00000041880 */
[C---:B---3--:R-:W-:Y:S08]  /*71c0*/  HMMA.16816.F32.BF16 R52, R64.reuse, R56, R48 ;  /* 0x000000384034723c */ /* 0x048ff00000041830 */
[C---:B------:R-:W-:Y:S08]  /*71d0*/  HMMA.16816.F32.BF16 R80, R64.reuse, R82, R36 ;  /* 0x000000524050723c */ /* 0x040ff00000041824 */
[C---:B------:R-:W-:Y:S08]  /*71e0*/  HMMA.16816.F32.BF16 R72, R64.reuse, R74, R20 ;  /* 0x0000004a4048723c */ /* 0x040ff00000041814 */
[C---:B------:R-:W-:Y:S08]  /*71f0*/  HMMA.16816.F32.BF16 R56, R64.reuse, R58, R44 ;  /* 0x0000003a4038723c */ /* 0x040ff0000004182c */
[C---:B-1----:R-:W-:Y:S08]  /*7200*/  HMMA.16816.F32.BF16 R60, R64.reuse, R8, R40 ;  /* 0x00000008403c723c */ /* 0x042ff00000041828 */
[----:B------:R-:W-:Y:S01]  /*7210*/  HMMA.16816.F32.BF16 R64, R64, R10, R32 ;  /* 0x0000000a4040723c */ /* 0x000fe20000041820 */
[----:B------:R-:W-:Y:S07]  /*7220*/  @!P1 BRA `(.L_x_709) ;  /* 0x0000013000009947 */ /* 0x000fee0003800000 */
[C---:B------:R-:W-:Y:S01]  /*7230*/  ISETP.GT.AND P0, PT, R0.reuse, RZ, PT ;  /* 0x000000ff0000720c */ /* 0x040fe20003f04270 */
[----:B------:R-:W-:Y:S01]  /*7240*/  BSSY B0, `(.L_x_710) ;  /* 0x000000e000007945 */ /* 0x000fe20003800000 */
[----:B------:R-:W-:-:S11]  /*7250*/  IADD3 R2, R0, -0x1, RZ ;  /* 0xffffffff00027810 */ /* 0x000fd60007ffe0ff */
[----:B------:R-:W-:Y:S05]  /*7260*/  @P0 BRA `(.L_x_711) ;  /* 0x0000007000000947 */ /* 0x000fea0003800000 */
[----:B------:R-:W-:Y:S02]  /*7270*/  IMAD.MOV.U32 R2, RZ, RZ, 0x1 ;  /* 0x00000001ff027424 */ /* 0x000fe400078e00ff */
[----:B------:R-:W-:-:S03]  /*7280*/  IMAD.MOV R0, RZ, RZ, -R0 ;  /* 0x000000ffff007224 */ /* 0x000fc600078e0a00 */
[----:B------:R-:W-:-:S13]  /*7290*/  ISETP.NE.AND P0, PT, R2, c[0x0][0x32c], PT ;  /* 0x0000cb0002007a0c */ /* 0x000fda0003f05270 */
[----:B------:R-:W-:-:S05]  /*72a0*/  @P0 IMAD.HI.U32 R2, R0, c[0x0][0x330], RZ ;  /* 0x0000cc0000020a27 */ /* 0x000fca00078e00ff */
[----:B------:R-:W-:-:S04]  /*72b0*/  @P0 SHF.R.U32.HI R0, RZ, c[0x0][0x334], R2 ;  /* 0x0000cd00ff000a19 */ /* 0x000fc80000011602 */
[----:B------:R-:W-:Y:S01]  /*72c0*/  LOP3.LUT R2, RZ, R0, RZ, 0x33, !PT ;  /* 0x00000000ff027212 */ /* 0x000fe200078e33ff */
[----:B------:R-:W-:Y:S05]  /*72d0*/  BRA `(.L_x_712) ;  /* 0x0000004000007947 */ /* 0x000fea0003800000 */
.L_x_711:
[----:B------:R-:W-:-:S04]  /*72e0*/  MOV R0, 0x1 ;  /* 0x0000000100007802 */ /* 0x000fc80000000f00 */
[----:B------:R-:W-:-:S13]  /*72f0*/  ISETP.NE.AND P0, PT, R0, c[0x0][0x32c], PT ;  /* 0x0000cb0000007a0c */ /* 0x000fda0003f05270 */
[----:B------:R-:W-:-:S05]  /*7300*/  @P0 IMAD.HI.U32 R0, R2, c[0x0][0x330], RZ ;  /* 0x0000cc0002000a27 */ /* 0x000fca00078e00ff */
[----:B------:R-:W-:Y:S02]  /*7310*/  @P0 SHF.R.U32.HI R2, RZ, c[0x0][0x334], R0 ;  /* 0x0000cd00ff020a19 */ /* 0x000fe40000011600 */
.L_x_712:
[----:B------:R-:W-:Y:S05]  /*7320*/  BSYNC B0 ;  /* 0x0000000000007941 */ /* 0x000fea0003800000 */
.L_x_710:
[----:B------:R-:W-:-:S05]  /*7330*/  MOV R0, c[0x0][0x32c] ;  /* 0x0000cb0000007a02 */ /* 0x000fca0000000f00 */
[----:B------:R-:W-:-:S05]  /*7340*/  IMAD R2, R2, R0, c[0x0][0x32c] ;  /* 0x0000cb0002027624 */ /* 0x000fca00078e0200 */
[----:B------:R-:W-:-:S05]  /*7350*/  IMNMX R3, R3, R2, PT ;  /* 0x0000000203037217 */ /* 0x000fca0003800200 */
.L_x_709:
[----:B------:R-:W-:-:S05]  /*7360*/  IMAD.HI R3, R3, 0x2aaaaaab, RZ ;  /* 0x2aaaaaab03037827 */ /* 0x000fca00078e02ff */
[----:B------:R-:W-:-:S04]  /*7370*/  SHF.R.U32.HI R0, RZ, 0x1f, R3 ;  /* 0x0000001fff007819 */ /* 0x000fc80000011603 */
[----:B------:R-:W-:-:S04]  /*7380*/  LEA.HI.SX32 R3, R3, R0, 0x1c ;  /* 0x0000000003037211 */ /* 0x000fc800078fe2ff */
[----:B------:R-:W-:-:S04]  /*7390*/  IMNMX R226, R230, R3, !PT ;  /* 0x00000003e6e27217 */ /* 0x000fc80007800200 */
[----:B------:R-:W-:-:S13]  /*73a0*/  ISETP.GE.AND P0, PT, R199, R226, PT ;  /* 0x000000e2c700720c */ /* 0x000fda0003f06270 */
[----:B------:R-:W-:Y:S05]  /*73b0*/  @!P0 BRA `(.L_x_713) ;  /* 0x000047e000008947 */ /* 0x000fea0003800000 */
[----:B------:R-:W-:Y:S02]  /*73c0*/  MOV R70, R5 ;  /* 0x0000000500467202 */ /* 0x000fe40000000f00 */
[----:B------:R-:W-:Y:S02]  /*73d0*/  MOV R69, R68 ;  /* 0x0000004400457202 */ /* 0x000fe40000000f00 */
.L_x_734:
[----:B------:R-:W-:Y:S04]  /*73e0*/  DEPBAR.LE SB0, 0x0 ;  /* 0x000080000000791a */ /* 0x000fe80000000000 */
[----:B------:R-:W-:Y:S01]  /*73f0*/  WARPSYNC 0xffffffff ;  /* 0xffffffff00007948 */ /* 0x000fe20003800000 */
[----:B------:R-:W-:Y:S01]  /*7400*/  BAR.SYNC.DEFER_BLOCKING 0x0 ;  /* 0x0000000000007b1d */ /* 0x000fe20000010000 */
[----:B------:R-:W-:Y:S05]  /*7410*/  ISETP.GT.AND P0, PT, R230, R199, PT ;  /* 0x000000c7e600720c */ /* 0x000fea0003f04270 */
[----:B------:R1:W2:Y:S01]  /*7420*/  LDSM.16.M88.4 R8, [R180] ;  /* 0x00000000b408783b */ /* 0x0002a20000000200 */
[----:B------:R-:W-:Y:S03]  /*7430*/  BSSY B0, `(.L_x_714) ;  /* 0x000004a000007945 */ /* 0x000fe60003800000 */
[----:B------:R1:W3:Y:S04]  /*7440*/  LDSM.16.M88.4 R16, [R180+0x800] ;  /* 0x00080000b410783b */ /* 0x0002e80000000200 */
[----:B------:R1:W4:Y:S04]  /*7450*/  LDSM.16.M88.4 R24, [R180+0x1000] ;  /* 0x00100000b418783b */ /* 0x0003280000000200 */
        /* <DEDUP_REMOVED lines=8> */
[----:B------:R1:W1:Y:S01]  /*74e0*/  LDSM.16.M88.4 R148, [R71+0x2800] ;  /* 0x002800004794783b */ /* 0x0002620000000200 */
[----:B------:R-:W-:-:S05]  /*74f0*/  @P0 BRA `(.L_x_715) ;  /* 0x000003d000000947 */ /* 0x000fca0003800000 */
[----:B--23--:R-:W-:Y:S01]  /*7500*/  IMAD.WIDE.U32 R2, R211, c[0x0][0x208], RZ ;  /* 0x00008200d3027a25 */ /* 0x00cfe200078e00ff */
[----:B------:R-:W-:Y:S02]  /*7510*/  SHF.R.S32.HI R0, RZ, 0x1f, R211 ;  /* 0x0000001fff007819 */ /* 0x000fe400000114d3 */
[----:B------:R-:W-:Y:S01]  /*7520*/  SHF.R.S32.HI R4, RZ, 0x1f, R204 ;  /* 0x0000001fff047819 */ /* 0x000fe200000114cc */
[C---:B------:R-:W-:Y:S01]  /*7530*/  IMAD.SHL.U32 R15, R221.reuse, 0x2, RZ ;  /* 0x00000002dd0f7824 */ /* 0x040fe200078e00ff */
[----:B------:R-:W-:Y:S01]  /*7540*/  SHF.R.S32.HI R6, RZ, 0x1f, R221 ;  /* 0x0000001fff067819 */ /* 0x000fe200000114dd */
[----:B------:R-:W-:Y:S01]  /*7550*/  IMAD R0, R0, c[0x0][0x208], RZ ;  /* 0x0000820000007a24 */ /* 0x000fe200078e02ff */
[----:B------:R-:W-:Y:S01]  /*7560*/  SHF.R.S32.HI R5, RZ, 0x1f, R219 ;  /* 0x0000001fff057819 */ /* 0x000fe200000114db */
[----:B------:R-:W-:Y:S01]  /*7570*/  IMAD R4, R4, c[0x0][0x218], RZ ;  /* 0x0000860004047a24 */ /* 0x000fe200078e02ff */
[----:B------:R-:W-:Y:S01]  /*7580*/  SHF.L.U64.HI R6, R221, 0x1, R6 ;  /* 0x00000001dd067819 */ /* 0x000fe20000010206 */
[----:B------:R-:W-:Y:S01]  /*7590*/  IMAD R0, R211, c[0x0][0x20c], R0 ;  /* 0x00008300d3007a24 */ /* 0x000fe200078e0200 */
[----:B------:R-:W-:Y:S01]  /*75a0*/  SHF.L.U64.HI R5, R219, 0x1, R5 ;  /* 0x00000001db057819 */ /* 0x000fe20000010205 */
[C---:B------:R-:W-:Y:S02]  /*75b0*/  IMAD R4, R204.reuse, c[0x0][0x21c], R4 ;  /* 0x00008700cc047a24 */ /* 0x040fe400078e0204 */
[----:B------:R-:W-:Y:S02]  /*75c0*/  IMAD.IADD R3, R3, 0x1, R0 ;  /* 0x0000000103037824 */ /* 0x000fe400078e0200 */
[----:B------:R-:W-:Y:S02]  /*75d0*/  IMAD.SHL.U32 R14, R219, 0x2, RZ ;  /* 0x00000002db0e7824 */ /* 0x000fe400078e00ff */
[----:B------:R-:W-:Y:S05]  /*75e0*/  IMAD.WIDE.U32 R2, R204, c[0x0][0x218], R2 ;  /* 0x00008600cc027a25 */ /* 0x000fea00078e0002 */
[----:B------:R-:W-:Y:S04]  /*75f0*/  IADD3 R0, P0, R240, R2, RZ ;  /* 0x00000002f0007210 */ /* 0x000fe80007f1e0ff */
[----:B------:R-:W-:Y:S02]  /*7600*/  IADD3.X R2, R243, R3, R4, P0, !PT ;  /* 0x00000003f3027210 */ /* 0x000fe400007fe404 */
[C---:B------:R-:W-:Y:S04]  /*7610*/  LEA R4, P0, R0.reuse, c[0x0][0x1f8], 0x1 ;  /* 0x00007e0000047a11 */ /* 0x040fe800078008ff */
[----:B------:R-:W-:Y:S01]  /*7620*/  LEA.HI.X R0, R0, c[0x0][0x1fc], R2, 0x1, P0 ;  /* 0x00007f0000007a11 */ /* 0x000fe200000f0c02 */
[----:B------:R-:W-:-:S06]  /*7630*/  BRA.DIV ~URZ, `(.L_x_716) ;  /* 0x000112727f007947 */ /* 0x000fcc000b800000 */
[----:B------:R2:W3:Y:S02]  /*7640*/  SHFL.IDX PT, R7, R0, RZ, 0x181f ;  /* 0x00181fff00077589 */ /* 0x0004e400000e0000 */
.L_x_843:
[----:B------:R-:W-:-:S05]  /*7650*/  BRA.DIV ~URZ, `(.L_x_717) ;  /* 0x000112c27f007947 */ /* 0x000fca000b800000 */
[----:B------:R-:W5:Y:S01]  /*7660*/  SHFL.IDX PT, R2, R4, RZ, 0x181f ;  /* 0x00181fff04027589 */ /* 0x000f6200000e0000 */
[----:B------:R-:W-:Y:S02]  /*7670*/  ISETP.GE.AND P2, PT, R219, c[0x0][0x1d4], PT ;  /* 0x00007500db007a0c */ /* 0x000fe40003f46270 */
[----:B------:R-:W-:Y:S02]  /*7680*/  ISETP.GE.AND P1, PT, R221, c[0x0][0x1d4], PT ;  /* 0x00007500dd007a0c */ /* 0x000fe40003f26270 */
[CC--:B-----5:R-:W-:Y:S05]  /*7690*/  IADD3 R12, P0, R2.reuse, R14.reuse, RZ ;  /* 0x0000000e020c7210 */ /* 0x0e0fea0007f1e0ff */
[C-C-:B---3--:R-:W-:Y:S01]  /*76a0*/  IMAD.X R13, R7.reuse, 0x1, R5.reuse, P0 ;  /* 0x00000001070d7824 */ /* 0x148fe200000e0605 */
[-C--:B------:R-:W-:Y:S04]  /*76b0*/  IADD3 R2, P0, R2, R15.reuse, RZ ;  /* 0x0000000f02027210 */ /* 0x080fe80007f1e0ff */
[----:B------:R-:W-:Y:S01]  /*76c0*/  @!PT LDS RZ, [RZ] ;  /* 0x00000000fffff984 */ /* 0x000fe20000000800 */
[----:B------:R-:W-:Y:S01]  /*76d0*/  @!PT LDS RZ, [RZ] ;  /* 0x00000000fffff984 */ /* 0x000fe20000000800 */
[----:B------:R3:W-:Y:S01]  /*76e0*/  LDGSTS.E.BYPASS.LTC128B.128 [R195+0x100], [R12.64], !P2 ;  /* 0x001000000cc37fae */ /* 0x0007e2000d101d46 */
[--C-:B------:R-:W-:Y:S01]  /*76f0*/  IMAD.X R3, R7, 0x1, R6.reuse, P0 ;  /* 0x0000000107037824 */ /* 0x100fe200000e0606 */
[----:B------:R-:W-:Y:S04]  /*7700*/  SEL R7, RZ, 0x10, P2 ;  /* 0x00000010ff077807 */ /* 0x000fe80001000000 */
[----:B------:R5:W-:Y:S04]  /*7710*/  LDGSTS.E.BYPASS.LTC128B.128 [R195+0x3100], [R2.64], !P1 ;  /* 0x0310000002c37fae */ /* 0x000be8000c901d46 */
[----:B-----5:R-:W3:Y:S04]  /*7720*/  SHFL.IDX PT, R2, R4, 0x1, 0x181f ;  /* 0x00381f0004027f89 */ /* 0x020ee800000e0000 */
[----:B------:R-:W5:Y:S01]  /*7730*/  SHFL.IDX PT, R3, R0, 0x1, 0x181f ;  /* 0x00381f0000037f89 */ /* 0x000f6200000e0000 */
[C---:B---3--:R-:W-:Y:S05]  /*7740*/  IADD3 R12, P0, R2.reuse, R14, RZ ;  /* 0x0000000e020c7210 */ /* 0x048fea0007f1e0ff */
[C---:B-----5:R-:W-:Y:S01]  /*7750*/  IMAD.X R13, R3.reuse, 0x1, R5, P0 ;  /* 0x00000001030d7824 */ /* 0x060fe200000e0605 */
[----:B------:R-:W-:Y:S04]  /*7760*/  IADD3 R2, P0, R2, R15, RZ ;  /* 0x0000000f02027210 */ /* 0x000fe80007f1e0ff */
[----:B------:R3:W-:Y:S01]  /*7770*/  LDGSTS.E.BYPASS.LTC128B.128 [R195+0x1100], [R12.64], !P2 ;  /* 0x011000000cc37fae */ /* 0x0007e2000d101d46 */
[----:B------:R-:W-:Y:S05]  /*7780*/  IMAD.X R3, R3, 0x1, R6, P0 ;  /* 0x0000000103037824 */ /* 0x000fea00000e0606 */
[----:B------:R2:W-:Y:S04]  /*7790*/  LDGSTS.E.BYPASS.LTC128B.128 [R195+0x4100], [R2.64], !P1 ;  /* 0x0410000002c37fae */ /* 0x0005e8000c901d46 */
[----:B---3--:R2:W3:Y:S01]  /*77a0*/  SHFL.IDX PT, R13, R0, 0x2, 0x181f ;  /* 0x00581f00000d7f89 */ /* 0x0084e200000e0000 */
[----:B------:R-:W-:Y:S03]  /*77b0*/  SEL R12, RZ, 0x10, P1 ;  /* 0x00000010ff0c7807 */ /* 0x000fe60000800000 */
[----:B--2---:R2:W4:Y:S04]  /*77c0*/  SHFL.IDX PT, R0, R4, 0x2, 0x181f ;  /* 0x00581f0004007f89 */ /* 0x00452800000e0000 */
.L_x_844:
[C---:B------:R-:W-:Y:S02]  /*77d0*/  IADD3 R2, -R7.reuse, 0x10, RZ ;  /* 0x0000001007027810 */ /* 0x040fe40007ffe1ff */
[----:B------:R-:W-:Y:S02]  /*77e0*/  ISETP.NE.U32.AND P2, PT, R7, RZ, PT ;  /* 0x000000ff0700720c */ /* 0x000fe40003f45070 */
[----:B------:R-:W-:Y:S04]  /*77f0*/  LOP3.LUT R2, R2, 0xf, RZ, 0xc0, !PT ;  /* 0x0000000f02027812 */ /* 0x000fe800078ec0ff */
[-C--:B--2-4-:R-:W-:Y:S02]  /*7800*/  IADD3 R4, P1, P0, R2, R0.reuse, R14 ;  /* 0x0000000002047210 */ /* 0x094fe4000783e00e */
[----:B------:R-:W-:Y:S02]  /*7810*/  IADD3 R2, -R12, 0x10, RZ ;  /* 0x000000100c027810 */ /* 0x000fe40007ffe1ff */
[-C--:B---3--:R-:W-:Y:S02]  /*7820*/  IADD3.X R5, RZ, R13.reuse, R5, P1, P0 ;  /* 0x0000000dff057210 */ /* 0x088fe40000fe0405 */
[----:B------:R-:W-:Y:S03]  /*7830*/  LOP3.LUT R2, R2, 0xf, RZ, 0xc0, !PT ;  /* 0x0000000f02027812 */ /* 0x000fe600078ec0ff */
[----:B------:R-:W-:Y:S01]  /*7840*/  @!PT LDS RZ, [RZ] ;  /* 0x00000000fffff984 */ /* 0x000fe20000000800 */
[----:B------:R-:W-:Y:S01]  /*7850*/  @!PT LDS RZ, [RZ] ;  /* 0x00000000fffff984 */ /* 0x000fe20000000800 */
[----:B------:R-:W-:Y:S01]  /*7860*/  @!PT LDS RZ, [RZ] ;  /* 0x00000000fffff984 */ /* 0x000fe20000000800 */
[----:B------:R2:W-:Y:S01]  /*7870*/  LDGSTS.E.BYPASS.LTC128B.128.ZFILL [R195+0x2100], [R4.64], P2 ;  /* 0x0210000004c37fae */ /* 0x0005e20009141d46 */
[----:B------:R-:W-:Y:S04]  /*7880*/  IADD3 R2, P1, P0, R2, R0, R15 ;  /* 0x0000000002027210 */ /* 0x000fe8000783e00f */
[----:B------:R-:W-:Y:S02]  /*7890*/  IADD3.X R3, RZ, R13, R6, P1, P0 ;  /* 0x0000000dff037210 */ /* 0x000fe40000fe0406 */
[----:B------:R-:W-:Y:S11]  /*78a0*/  ISETP.NE.U32.AND P0, PT, R12, RZ, PT ;  /* 0x000000ff0c00720c */ /* 0x000ff60003f05070 */
[----:B------:R-:W-:Y:S02]  /*78b0*/  @!UPT UIADD3 URZ, URZ, URZ, URZ ;  /* 0x0000003f3f3ff290 */ /* 0x000fe4000fffe03f */
[----:B------:R2:W-:Y:S02]  /*78c0*/  LDGSTS.E.BYPASS.LTC128B.128.ZFILL [R195+0x5100], [R2.64], P0 ;  /* 0x0510000002c37fae */ /* 0x0005e40008141d46 */
.L_x_715:
[----:B--23--:R-:W-:Y:S05]  /*78d0*/  BSYNC B0 ;  /* 0x0000000000007941 */ /* 0x00cfea0003800000 */
.L_x_714:
[----:B------:R-:W0:Y:S01]  /*78e0*/  LDGDEPBAR ;  /* 0x00000000000079af */ /* 0x000e220000000000 */
[----:B------:R-:W-:Y:S01]  /*78f0*/  WARPSYNC 0xffffffff ;  /* 0xffffffff00007948 */ /* 0x000fe20003800000 */
[C---:B------:R-:W-:Y:S01]  /*7900*/  HMMA.16816.F32.BF16 R4, R120.reuse, R8, RZ ;  /* 0x000000087804723c */ /* 0x040fe200000418ff */
[----:B------:R-:W-:Y:S02]  /*7910*/  BSSY B0, `(.L_x_718) ;  /* 0x0000137000007945 */ /* 0x000fe40003800000 */
[----:B------:R-:W-:Y:S05]  /*7920*/  ISETP.GT.AND P0, PT, R199, R230, PT ;  /* 0x000000e6c700720c */ /* 0x000fea0003f04270 */
[C---:B------:R-:W-:Y:S08]  /*7930*/  HMMA.16816.F32.BF16 R8, R120.reuse, R10, RZ ;  /* 0x0000000a7808723c */ /* 0x040ff000000418ff */
[C---:B------:R-:W-:Y:S08]  /*7940*/  HMMA.16816.F32.BF16 R12, R120.reuse, R16, RZ ;  /* 0x00000010780c723c */ /* 0x040ff000000418ff */
[C---:B------:R-:W-:Y:S08]  /*7950*/  HMMA.16816.F32.BF16 R16, R120.reuse, R18, RZ ;  /* 0x000000127810723c */ /* 0x040ff000000418ff */
[C---:B----4-:R-:W-:Y:S08]  /*7960*/  HMMA.16816.F32.BF16 R20, R120.reuse, R24, RZ ;  /* 0x000000187814723c */ /* 0x050ff000000418ff */
[C---:B------:R-:W-:Y:S08]  /*7970*/  HMMA.16816.F32.BF16 R24, R120.reuse, R26, RZ ;  /* 0x0000001a7818723c */ /* 0x040ff000000418ff */
        /* <DEDUP_REMOVED lines=109> */
[----:B------:R-:W-:Y:S08]  /*8050*/  HMMA.16816.F32.BF16 R48, R168, R146, R48 ;  /* 0x00000092a830723c */ /* 0x000ff00000041830 */
[C---:B-1----:R-:W-:Y:S08]  /*8060*/  HMMA.16816.F32.BF16 R4, R172.reuse, R128, R4 ;  /* 0x00000080ac04723c */ /* 0x042ff00000041804 */
[C---:B------:R-:W-:Y:S08]  /*8070*/  HMMA.16816.F32.BF16 R8, R172.reuse, R130, R8 ;  /* 0x00000082ac08723c */ /* 0x040ff00000041808 */
[C---:B--2---:R-:W-:Y:S08]  /*8080*/  HMMA.16816.F32.BF16 R12, R172.reuse, R132, R12 ;  /* 0x00000084ac0c723c */ /* 0x044ff0000004180c */
        /* <DEDUP_REMOVED lines=22> */
[----:B------:R-:W-:Y:S04]  /*81f0*/  FMUL.FTZ R2, R27, c[0x0][0x320] ;  /* 0x0000c8001b027a20 */ /* 0x000fe80000410000 */
[----:B------:R-:W2:Y:S01]  /*8200*/  MUFU.TANH R135, R2 ;  /* 0x0000000200877308 */ /* 0x000ea20000002400 */
[----:B-1----:R-:W-:Y:S02]  /*8210*/  FMUL.FTZ R0, R10, c[0x0][0x320] ;  /* 0x0000c8000a007a20 */ /* 0x002fe40000410000 */
[----:B------:R-:W1:Y:S07]  /*8220*/  LDSM.16.M88.4 R8, [R181+0x1800] ;  /* 0x00180000b508783b */ /* 0x000e6e0000000200 */
[----:B------:R5:W1:Y:S02]  /*8230*/  MUFU.TANH R150, R0 ;  /* 0x0000000000967308 */ /* 0x000a640000002400 */
[----:B-----5:R-:W-:Y:S08]  /*8240*/  FMUL.FTZ R0, R12, c[0x0][0x320] ;  /* 0x0000c8000c007a20 */ /* 0x020ff00000410000 */
[----:B------:R5:W2:Y:S01]  /*8250*/  MUFU.TANH R137, R0 ;  /* 0x0000000000897308 */ /* 0x000aa20000002400 */
[C---:B-1----:R-:W-:Y:S08]  /*8260*/  HMMA.16816.F32.BF16 R28, R172.reuse, R8, R28 ;  /* 0x00000008ac1c723c */ /* 0x042ff0000004181c */
[C---:B------:R-:W-:Y:S01]  /*8270*/  HMMA.16816.F32.BF16 R32, R172.reuse, R10, R32 ;  /* 0x0000000aac20723c */ /* 0x040fe20000041820 */
[----:B------:R-:W1:Y:S01]  /*8280*/  LDSM.16.M88.4 R8, [R181+0x2800] ;  /* 0x00280000b508783b */ /* 0x000e620000000200 */
[----:B------:R-:W-:Y:S04]  /*8290*/  DEPBAR.LE SB0, 0x0 ;  /* 0x000080000000791a */ /* 0x000fe80000000000 */
[----:B-----5:R-:W-:Y:S02]  /*82a0*/  FMUL.FTZ R0, R13, c[0x0][0x320] ;  /* 0x0000c8000d007a20 */ /* 0x020fe40000410000 */
[C---:B------:R-:W-:Y:S02]  /*82b0*/  HMMA.16816.F32.BF16 R36, R172.reuse, R4, R36 ;  /* 0x00000004ac24723c */ /* 0x040fe40000041824 */
[----:B------:R5:W1:Y:S01]  /*82c0*/  MUFU.TANH R136, R0 ;  /* 0x0000000000887308 */ /* 0x000a620000002400 */
[----:B------:R-:W-:Y:S05]  /*82d0*/  BAR.SYNC.DEFER_BLOCKING 0x0 ;  /* 0x0000000000007b1d */ /* 0x000fea0000010000 */
[C---:B------:R-:W-:Y:S08]  /*82e0*/  HMMA.16816.F32.BF16 R40, R172.reuse, R6, R40 ;  /* 0x00000006ac28723c */ /* 0x040ff00000041828 */
[----:B------:R-:W-:Y:S04]  /*82f0*/  FMUL.FTZ R2, R35, c[0x0][0x320] ;  /* 0x0000c80023027a20 */ /* 0x000fe80000410000 */
[----:B------:R-:W2:Y:S01]  /*8300*/  MUFU.TANH R128, R2 ;  /* 0x0000000200807308 */ /* 0x000ea20000002400 */
[----:B-----5:R-:W-:Y:S09]  /*8310*/  FMUL.FTZ R0, R14, c[0x0][0x320] ;  /* 0x0000c8000e007a20 */ /* 0x020ff20000410000 */
[----:B------:R5:W2:Y:S01]  /*8320*/  MUFU.TANH R148, R0 ;  /* 0x0000000000947308 */ /* 0x000aa20000002400 */
[C---:B-1----:R-:W-:Y:S08]  /*8330*/  HMMA.16816.F32.BF16 R44, R172.reuse, R8, R44 ;  /* 0x00000008ac2c723c */ /* 0x042ff0000004182c */
[----:B------:R-:W-:Y:S04]  /*8340*/  HMMA.16816.F32.BF16 R48, R172, R10, R48 ;  /* 0x0000000aac30723c */ /* 0x000fe80000041830 */
[----:B-----5:R-:W-:Y:S04]  /*8350*/  FMUL.FTZ R0, R15, c[0x0][0x320] ;  /* 0x0000c8000f007a20 */ /* 0x020fe80000410000 */
        /* <DEDUP_REMOVED lines=68> */
[----:B--234-:R-:W-:Y:S01]  /*87a0*/  IMAD.MOV.U32 R177, RZ, RZ, c[0x0][0x2b8] ;  /* 0x0000ae00ffb17624 */ /* 0x01cfe200078e00ff */
[----:B------:R-:W-:Y:S01]  /*87b0*/  SHF.R.S32.HI R7, RZ, 0x1f, R219 ;  /* 0x0000001fff077819 */ /* 0x000fe200000114db */
[----:B------:R-:W-:Y:S02]  /*87c0*/  IMAD R3, R229, 0x20, R245 ;  /* 0x00000020e5037824 */ /* 0x000fe400078e02f5 */
[----:B------:R-:W-:Y:S01]  /*87d0*/  IMAD R2, R199, 0x60, R234 ;  /* 0x00000060c7027824 */ /* 0x000fe200078e02ea */
[----:B------:R-:W-:Y:S01]  /*87e0*/  ISETP.NE.AND P2, PT, R177, 0x1, PT ;  /* 0x00000001b100780c */ /* 0x000fe20003f45270 */
[----:B------:R-:W-:Y:S01]  /*87f0*/  IMAD.MOV.U32 R204, RZ, RZ, RZ ;  /* 0x000000ffffcc7224 */ /* 0x000fe200078e00ff */
[----:B------:R-:W-:Y:S01]  /*8800*/  ISETP.GT.AND P1, PT, R3, 0x5f, PT ;  /* 0x0000005f0300780c */ /* 0x000fe20003f24270 */
[----:B------:R-:W-:Y:S01]  /*8810*/  IMAD.SHL.U32 R13, R221, 0x2, RZ ;  /* 0x00000002dd0d7824 */ /* 0x000fe200078e00ff */
[----:B------:R-:W-:Y:S01]  /*8820*/  IADD3 R2, R2, -0x60, R3 ;  /* 0xffffffa002027810 */ /* 0x000fe20007ffe003 */
[----:B------:R-:W-:Y:S01]  /*8830*/  IMAD.SHL.U32 R12, R219, 0x2, RZ ;  /* 0x00000002db0c7824 */ /* 0x000fe200078e00ff */
[----:B------:R-:W-:Y:S03]  /*8840*/  SHF.R.S32.HI R177, RZ, 0x1f, R221 ;  /* 0x0000001fffb17819 */ /* 0x000fe600000114dd */
[----:B-1----:R-:W-:Y:S01]  /*8850*/  IMAD.MOV.U32 R0, RZ, RZ, R2 ;  /* 0x000000ffff007224 */ /* 0x002fe200078e0002 */
[----:B------:R-:W-:Y:S03]  /*8860*/  SHF.L.U64.HI R6, R221, 0x1, R177 ;  /* 0x00000001dd067819 */ /* 0x000fe600000102b1 */
[----:B------:R-:W-:Y:S05]  /*8870*/  @P2 IMAD.HI.U32 R3, R2, c[0x0][0x2bc], RZ ;  /* 0x0000af0002032a27 */ /* 0x000fea00078e00ff */
[----:B------:R-:W-:Y:S04]  /*8880*/  @P2 SHF.R.U32.HI R0, RZ, c[0x0][0x2c0], R3 ;  /* 0x0000b000ff002a19 */ /* 0x000fe80000011603 */
        /* <DEDUP_REMOVED lines=8> */
[----:B------:R1:W2:Y:S04]  /*8910*/  @!P1 LDG.E R204, [R4.64] ;  /* 0x0000000604cc9981 */ /* 0x0002a8000c1e1900 */
[----:B------:R-:W-:Y:S04]  /*8920*/  IMAD R0, R0, c[0x0][0x1e0], RZ ;  /* 0x0000780000007a24 */ /* 0x000fe800078e02ff */
[----:B------:R-:W-:Y:S04]  /*8930*/  IMAD R0, R211, c[0x0][0x1e4], R0 ;  /* 0x00007900d3007a24 */ /* 0x000fe800078e0200 */
[----:B------:R-:W-:Y:S01]  /*8940*/  IMAD.IADD R3, R3, 0x1, R0 ;  /* 0x0000000103037824 */ /* 0x000fe200078e0200 */
[----:B-1----:R-:W-:Y:S02]  /*8950*/  SHF.L.U64.HI R5, R219, 0x1, R7 ;  /* 0x00000001db057819 */ /* 0x002fe40000010207 */
[----:B--2---:R-:W-:Y:S01]  /*8960*/  SHF.R.S32.HI R0, RZ, 0x1f, R204 ;  /* 0x0000001fff007819 */ /* 0x004fe200000114cc */
[----:B------:R-:W-:Y:S04]  /*8970*/  IMAD.WIDE.U32 R2, R204, c[0x0][0x1f0], R2 ;  /* 0x00007c00cc027a25 */ /* 0x000fe800078e0002 */
        /* <DEDUP_REMOVED lines=8> */
.L_x_845:
[----:B------:R-:W-:-:S05]  /*8a00*/  BRA.DIV ~URZ, `(.L_x_721) ;  /* 0x000103127f007947 */ /* 0x000fca000b800000 */
[----:B------:R-:W3:Y:S01]  /*8a10*/  SHFL.IDX PT, R2, R4, RZ, 0x181f ;  /* 0x00181fff04027589 */ /* 0x000ee200000e0000 */
[----:B------:R-:W-:Y:S02]  /*8a20*/  ISETP.GE.AND P2, PT, R219, c[0x0][0x1d4], PT ;  /* 0x00007500db007a0c */ /* 0x000fe40003f46270 */
[----:B------:R-:W-:Y:S02]  /*8a30*/  ISETP.GE.AND P1, PT, R221, c[0x0][0x1d4], PT ;  /* 0x00007500dd007a0c */ /* 0x000fe40003f26270 */
[CC--:B---3--:R-:W-:Y:S05]  /*8a40*/  IADD3 R8, P0, R2.reuse, R12.reuse, RZ ;  /* 0x0000000c02087210 */ /* 0x0c8fea0007f1e0ff */
[C-C-:B--2---:R-:W-:Y:S01]  /*8a50*/  IMAD.X R9, R7.reuse, 0x1, R5.reuse, P0 ;  /* 0x0000000107097824 */ /* 0x144fe200000e0605 */
[-C--:B------:R-:W-:Y:S04]  /*8a60*/  IADD3 R2, P0, R2, R13.reuse, RZ ;  /* 0x0000000d02027210 */ /* 0x080fe80007f1e0ff */
[----:B------:R-:W-:Y:S01]  /*8a70*/  @!PT LDS RZ, [RZ] ;  /* 0x00000000fffff984 */ /* 0x000fe20000000800 */
[----:B------:R-:W-:Y:S01]  /*8a80*/  @!PT LDS RZ, [RZ] ;  /* 0x00000000fffff984 */ /* 0x000fe20000000800 */
[----:B------:R2:W-:Y:S01]  /*8a90*/  LDGSTS.E.BYPASS.LTC128B.128 [R195+0x8100], [R8.64], !P2 ;  /* 0x0810000008c37fae */ /* 0x0005e2000d101d46 */
[--C-:B------:R-:W-:Y:S01]  /*8aa0*/  IMAD.X R3, R7, 0x1, R6.reuse, P0 ;  /* 0x0000000107037824 */ /* 0x100fe200000e0606 */
[----:B------:R-:W-:Y:S04]  /*8ab0*/  SEL R7, RZ, 0x10, P2 ;  /* 0x00000010ff077807 */ /* 0x000fe80001000000 */
[----:B------:R3:W-:Y:S04]  /*8ac0*/  LDGSTS.E.BYPASS.LTC128B.128 [R195+0xb100], [R2.64], !P1 ;  /* 0x0b10000002c37fae */ /* 0x0007e8000c901d46 */
[----:B---3--:R-:W2:Y:S04]  /*8ad0*/  SHFL.IDX PT, R2, R4, 0x1, 0x181f ;  /* 0x00381f0004027f89 */ /* 0x008ea800000e0000 */
[----:B------:R-:W3:Y:S01]  /*8ae0*/  SHFL.IDX PT, R3, R0, 0x1, 0x181f ;  /* 0x00381f0000037f89 */ /* 0x000ee200000e0000 */
[C---:B--2---:R-:W-:Y:S05]  /*8af0*/  IADD3 R8, P0, R2.reuse, R12, RZ ;  /* 0x0000000c02087210 */ /* 0x044fea0007f1e0ff */
[C---:B---3--:R-:W-:Y:S01]  /*8b00*/  IMAD.X R9, R3.reuse, 0x1, R5, P0 ;  /* 0x0000000103097824 */ /* 0x048fe200000e0605 */
[----:B------:R-:W-:Y:S04]  /*8b10*/  IADD3 R2, P0, R2, R13, RZ ;  /* 0x0000000d02027210 */ /* 0x000fe80007f1e0ff */
[----:B------:R2:W-:Y:S01]  /*8b20*/  LDGSTS.E.BYPASS.LTC128B.128 [R195+0x9100], [R8.64], !P2 ;  /* 0x0910000008c37fae */ /* 0x0005e2000d101d46 */
[----:B------:R-:W-:Y:S05]  /*8b30*/  IMAD.X R3, R3, 0x1, R6, P0 ;  /* 0x0000000103037824 */ /* 0x000fea00000e0606 */
[----:B------:R3:W-:Y:S04]  /*8b40*/  LDGSTS.E.BYPASS.LTC128B.128 [R195+0xc100], [R2.64], !P1 ;  /* 0x0c10000002c37fae */ /* 0x0007e8000c901d46 */
[----:B--2---:R3:W2:Y:S01]  /*8b50*/  SHFL.IDX PT, R9, R0, 0x2, 0x181f ;  /* 0x00581f0000097f89 */ /* 0x0046a200000e0000 */
[----:B------:R-:W-:Y:S03]  /*8b60*/  SEL R8, RZ, 0x10, P1 ;  /* 0x00000010ff087807 */ /* 0x000fe60000800000 */
[----:B-1----:R3:W1:Y:S04]  /*8b70*/  SHFL.IDX PT, R0, R4, 0x2, 0x181f ;  /* 0x00581f0004007f89 */ /* 0x00266800000e0000 */
.L_x_846:
[C---:B---3--:R-:W-:Y:S02]  /*8b80*/  IADD3 R2, -R7.reuse, 0x10, RZ ;  /* 0x0000001007027810 */ /* 0x048fe40007ffe1ff */
[----:B------:R-:W-:Y:S02]  /*8b90*/  ISETP.NE.U32.AND P2, PT, R7, RZ, PT ;  /* 0x000000ff0700720c */ /* 0x000fe40003f45070 */
[----:B------:R-:W-:Y:S04]  /*8ba0*/  LOP3.LUT R2, R2, 0xf, RZ, 0xc0, !PT ;  /* 0x0000000f02027812 */ /* 0x000fe800078ec0ff */
[-C--:B-1----:R-:W-:Y:S02]  /*8bb0*/  IADD3 R4, P1, P0, R2, R0.reuse, R12 ;  /* 0x0000000002047210 */ /* 0x082fe4000783e00c */
[----:B------:R-:W-:Y:S02]  /*8bc0*/  IADD3 R2, -R8, 0x10, RZ ;  /* 0x0000001008027810 */ /* 0x000fe40007ffe1ff */
[-C--:B--2---:R-:W-:Y:S02]  /*8bd0*/  IADD3.X R5, RZ, R9.reuse, R5, P1, P0 ;  /* 0x00000009ff057210 */ /* 0x084fe40000fe0405 */
        /* <DEDUP_REMOVED lines=10> */
.L_x_719:
[----:B--234-:R-:W-:Y:S05]  /*8c80*/  BSYNC B0 ;  /* 0x0000000000007941 */ /* 0x01cfea0003800000 */
.L_x_718:
[----:B------:R-:W-:Y:S01]  /*8c90*/  LOP3.LUT R8, RZ, c[0x0][0x324], RZ, 0x33, !PT ;  /* 0x0000c900ff087a12 */ /* 0x000fe200078e33ff */
[----:B-1----:R-:W-:Y:S01]  /*8ca0*/  IMAD.MOV.U32 R0, RZ, RZ, c[0x0][0x2c4] ;  /* 0x0000b100ff007624 */ /* 0x002fe200078e00ff */
[----:B------:R-:W0:Y:S01]  /*8cb0*/  LDGDEPBAR ;  /* 0x00000000000079af */ /* 0x000e220000000000 */
[----:B------:R-:W-:Y:S03]  /*8cc0*/  IMAD.IADD R5, R246, 0x1, R244 ;  /* 0x00000001f6057824 */ /* 0x000fe600078e02f4 */
[----:B------:R-:W-:Y:S01]  /*8cd0*/  ISETP.NE.AND P0, PT, R0, 0x1, PT ;  /* 0x000000010000780c */ /* 0x000fe20003f05270 */
[----:B------:R-:W-:Y:S05]  /*8ce0*/  IMAD R0, R199, -0x60, RZ ;  /* 0xffffffa0c7007824 */ /* 0x000fea00078e02ff */
[----:B------:R-:W-:Y:S04]  /*8cf0*/  IADD3 R2, -R233, 0x1, R0 ;  /* 0x00000001e9027810 */ /* 0x000fe80007ffe100 */
[----:B------:R-:W-:Y:S03]  /*8d00*/  IADD3 R6, -R231, R2, R232 ;  /* 0x00000002e7067210 */ /* 0x000fe60007ffe1e8 */
[----:B------:R-:W-:Y:S01]  /*8d10*/  @P0 IMAD.HI.U32 R3, R5, c[0x0][0x2c8], RZ ;  /* 0x0000b20005030a27 */ /* 0x000fe200078e00ff */
[----:B------:R-:W-:Y:S04]  /*8d20*/  IADD3 R7, R6, c[0x0][0x328], RZ ;  /* 0x0000ca0006077a10 */ /* 0x000fe80007ffe0ff */
[----:B------:R-:W-:Y:S01]  /*8d30*/  @P0 SHF.R.U32.HI R5, RZ, c[0x0][0x2cc], R3 ;  /* 0x0000b300ff050a19 */ /* 0x000fe20000011603 */
[----:B------:R-:W-:-:S05]  /*8d40*/  BRA.DIV ~URZ, `(.L_x_722) ;  /* 0x000103627f007947 */ /* 0x000fca000b800000 */
[----:B------:R1:W2:Y:S02]  /*8d50*/  SHFL.IDX PT, R4, R5, RZ, 0x1c1f ;  /* 0x001c1fff05047589 */ /* 0x0002a400000e0000 */
.L_x_847:
[-C--:B--2---:R-:W-:Y:S01]  /*8d60*/  IADD3 R3, R7, R4.reuse, RZ ;  /* 0x0000000407037210 */ /* 0x084fe20007ffe0ff */
[----:B------:R-:W-:Y:S02]  /*8d70*/  IMAD.MOV.U32 R2, RZ, RZ, c[0x0][0x32c] ;  /* 0x0000cb00ff027624 */ /* 0x000fe400078e00ff */
[----:B------:R-:W-:Y:S03]  /*8d80*/  IMAD.IADD R6, R8, 0x1, R6 ;  /* 0x0000000108067824 */ /* 0x000fe600078e0206 */
[----:B------:R-:W-:Y:S02]  /*8d90*/  ISETP.GE.AND P0, PT, R2, 0x1, PT ;  /* 0x000000010200780c */ /* 0x000fe40003f06270 */
[----:B------:R-:W-:Y:S11]  /*8da0*/  IADD3 R2, R6, R4, RZ ;  /* 0x0000000406027210 */ /* 0x000ff60007ffe0ff */
[----:B------:R-:W-:-:S05]  /*8db0*/  @!P0 BRA `(.L_x_723) ;  /* 0x0000018000008947 */ /* 0x000fca0003800000 */
[----:B------:R-:W-:Y:S01]  /*8dc0*/  IADD3 R4, -R231, R232, R4 ;  /* 0x000000e8e7047210 */ /* 0x000fe20007ffe104 */
[----:B------:R-:W-:Y:S03]  /*8dd0*/  BSSY B0, `(.L_x_724) ;  /* 0x0000011000007945 */ /* 0x000fe60003800000 */
        /* <DEDUP_REMOVED lines=11> */
.L_x_725:
[----:B------:R-:W-:Y:S04]  /*8e90*/  MOV R8, c[0x0][0x32c] ;  /* 0x0000cb0000087a02 */ /* 0x000fe80000000f00 */
[----:B------:R-:W-:Y:S11]  /*8ea0*/  ISETP.NE.AND P0, PT, R8, 0x1, PT ;  /* 0x000000010800780c */ /* 0x000ff60003f05270 */
[----:B------:R-:W-:Y:S02]  /*8eb0*/  @!UPT UIADD3 URZ, URZ, URZ, URZ ;  /* 0x0000003f3f3ff290 */ /* 0x000fe4000fffe03f */
[----:B------:R-:W-:Y:S05]  /*8ec0*/  @P0 IMAD.HI.U32 R8, R4, c[0x0][0x330], RZ ;  /* 0x0000cc0004080a27 */ /* 0x000fea00078e00ff */
[----:B------:R-:W-:Y:S02]  /*8ed0*/  @P0 SHF.R.U32.HI R4, RZ, c[0x0][0x334], R8 ;  /* 0x0000cd00ff040a19 */ /* 0x000fe40000011608 */
.L_x_726:
[----:B------:R-:W-:Y:S05]  /*8ee0*/  BSYNC B0 ;  /* 0x0000000000007941 */ /* 0x000fea0003800000 */
.L_x_724:
[----:B------:R-:W-:Y:S04]  /*8ef0*/  IMAD.IADD R8, R0, 0x1, -R233 ;  /* 0x0000000100087824 */ /* 0x000fe800078e0ae9 */
[----:B------:R-:W-:Y:S05]  /*8f00*/  IMAD R4, R4, c[0x0][0x32c], R8 ;  /* 0x0000cb0004047a24 */ /* 0x000fea00078e0208 */
[----:B------:R-:W-:Y:S02]  /*8f10*/  IMNMX R2, R2, R4, !PT ;  /* 0x0000000402027217 */ /* 0x000fe40007800200 */
[----:B------:R-:W-:Y:S04]  /*8f20*/  IADD3 R4, R4, c[0x0][0x32c], RZ ;  /* 0x0000cb0004047a10 */ /* 0x000fe80007ffe0ff */
[----:B------:R-:W-:Y:S02]  /*8f30*/  IMNMX R3, R3, R4, PT ;  /* 0x0000000403037217 */ /* 0x000fe40003800200 */
.L_x_723:
[C---:B------:R-:W-:Y:S02]  /*8f40*/  ISETP.GE.AND P0, PT, R0.reuse, 0x1, PT ;  /* 0x000000010000780c */ /* 0x040fe40003f06270 */
[----:B------:R-:W-:Y:S02]  /*8f50*/  ISETP.GE.AND P1, PT, R0, 0x2, PT ;  /* 0x000000020000780c */ /* 0x000fe40003f26270 */
[----:B------:R-:W-:Y:S02]  /*8f60*/  LOP3.LUT R192, R192, 0xffff7fff, RZ, 0xc0, !PT ;  /* 0xffff7fffc0c07812 */ /* 0x000fe400078ec0ff */
[C---:B------:R-:W-:Y:S02]  /*8f70*/  ISETP.GE.AND P6, PT, R0.reuse, 0x42, PT ;  /* 0x000000420000780c */ /* 0x040fe40003fc6270 */
[C---:B------:R-:W-:Y:S02]  /*8f80*/  ISETP.GE.AND P5, PT, R0.reuse, 0x49, PT ;  /* 0x000000490000780c */ /* 0x040fe40003fa6270 */
[C---:B------:R-:W-:Y:S02]  /*8f90*/  ISETP.GE.AND P4, PT, R0.reuse, 0x4a, PT ;  /* 0x0000004a0000780c */ /* 0x040fe40003f86270 */
[----:B------:R-:W-:Y:S02]  /*8fa0*/  ISETP.GE.AND P3, PT, R0, 0x51, PT ;  /* 0x000000510000780c */ /* 0x000fe40003f66270 */
[----:B------:R-:W-:Y:S02]  /*8fb0*/  @P0 LOP3.LUT R192, R192, 0x8000, RZ, 0xfc, !PT ;  /* 0x00008000c0c00812 */ /* 0x000fe400078efcff */
[----:B------:R-:W-:Y:S02]  /*8fc0*/  ISETP.GT.AND P0, PT, R2, RZ, !P0 ;  /* 0x000000ff0200720c */ /* 0x000fe40004704270 */
[----:B------:R-:W-:Y:S02]  /*8fd0*/  LOP3.LUT R192, R192, 0xfffeffff, RZ, 0xc0, !PT ;  /* 0xfffeffffc0c07812 */ /* 0x000fe400078ec0ff */
[C---:B------:R-:W-:Y:S02]  /*8fe0*/  ISETP.LT.OR P0, PT, R3.reuse, 0x1, P0 ;  /* 0x000000010300780c */ /* 0x040fe40000701670 */
        /* <DEDUP_REMOVED lines=9> */
[C---:B------:R-:W-:Y:S02]  /*9080*/  ISETP.LT.OR P0, PT, R3.reuse, 0x9, P0 ;  /* 0x000000090300780c */ /* 0x040fe40000701670 */
        /* <DEDUP_REMOVED lines=77> */
[C---:B------:R-:W-:Y:S03]  /*9560*/  ISETP.LT.OR P0, PT, R3.reuse, 0x3a, P0 ;  /* 0x0000003a0300780c */ /* 0x040fe60000701670 */
        /* <DEDUP_REMOVED lines=9> */
[C---:B------:R-:W-:Y:S02]  /*9600*/  ISETP.LT.OR P0, PT, R3.reuse, 0x42, P0 ;  /* 0x000000420300780c */ /* 0x040fe40000701670 */
[----:B------:R-:W-:Y:S02]  /*9610*/  ISETP.GE.AND P1, PT, R0, 0x52, PT ;  /* 0x000000520000780c */ /* 0x000fe40003f26270 */
[----:B------:R-:W-:Y:S02]  /*9620*/  FSEL R32, R28, -INF , !P0 ;  /* 0xff8000001c207808 */ /* 0x000fe40004000000 */
[----:B------:R-:W-:Y:S02]  /*9630*/  ISETP.GT.AND P0, PT, R2, 0x48, !P5 ;  /* 0x000000480200780c */ /* 0x000fe40006f04270 */
[----:B------:R-:W-:Y:S02]  /*9640*/  LOP3.LUT R192, R192, 0xfffdffff, RZ, 0xc0, !PT ;  /* 0xfffdffffc0c07812 */ /* 0x000fe400078ec0ff */
[----:B------:R-:W-:Y:S04]  /*9650*/  ISETP.LT.OR P0, PT, R3, 0x49, P0 ;  /* 0x000000490300780c */ /* 0x000fe80000701670 */
[----:B------:R-:W-:Y:S02]  /*9660*/  FSEL R31, R31, -INF , !P0 ;  /* 0xff8000001f1f7808 */ /* 0x000fe40004000000 */
[----:B------:R-:W-:Y:S04]  /*9670*/  ISETP.GT.AND P0, PT, R2, 0x49, !P4 ;  /* 0x000000490200780c */ /* 0x000fe80006704270 */
[C---:B------:R-:W-:Y:S04]  /*9680*/  ISETP.LT.OR P0, PT, R3.reuse, 0x4a, P0 ;  /* 0x0000004a0300780c */ /* 0x040fe80000701670 */
[----:B------:R-:W-:Y:S02]  /*9690*/  FSEL R30, R30, -INF , !P0 ;  /* 0xff8000001e1e7808 */ /* 0x000fe40004000000 */
[C---:B------:R-:W-:Y:S04]  /*96a0*/  ISETP.GT.AND P0, PT, R2.reuse, 0x50, !P3 ;  /* 0x000000500200780c */ /* 0x040fe80005f04270 */
[----:B------:R-:W-:Y:S04]  /*96b0*/  ISETP.LT.OR P0, PT, R3, 0x51, P0 ;  /* 0x000000510300780c */ /* 0x000fe80000701670 */
[----:B------:R-:W-:Y:S02]  /*96c0*/  FSEL R29, R27, -INF , !P0 ;  /* 0xff8000001b1d7808 */ /* 0x000fe40004000000 */
[----:B------:R-:W-:Y:S04]  /*96d0*/  ISETP.GT.AND P0, PT, R2, 0x51, !P1 ;  /* 0x000000510200780c */ /* 0x000fe80004f04270 */
[C---:B------:R-:W-:Y:S04]  /*96e0*/  ISETP.LT.OR P0, PT, R3.reuse, 0x52, P0 ;  /* 0x000000520300780c */ /* 0x040fe80000701670 */
[----:B------:R-:W-:Y:S02]  /*96f0*/  FSEL R28, R18, -INF , !P0 ;  /* 0xff800000121c7808 */ /* 0x000fe40004000000 */
[----:B------:R-:W-:Y:S04]  /*9700*/  ISETP.GT.AND P0, PT, R2, 0x58, !P2 ;  /* 0x000000580200780c */ /* 0x000fe80005704270 */
[----:B------:R-:W-:Y:S04]  /*9710*/  ISETP.LT.OR P0, PT, R3, 0x59, P0 ;  /* 0x000000590300780c */ /* 0x000fe80000701670 */
[----:B------:R-:W-:Y:S02]  /*9720*/  FSEL R27, R11, -INF , !P0 ;  /* 0xff8000000b1b7808 */ /* 0x000fe40004000000 */
[----:B------:R-:W-:Y:S11]  /*9730*/  ISETP.GE.AND P0, PT, R0, 0x5a, PT ;  /* 0x0000005a0000780c */ /* 0x000ff60003f06270 */
[----:B------:R-:W-:Y:S02]  /*9740*/  @!UPT UIADD3 URZ, URZ, URZ, URZ ;  /* 0x0000003f3f3ff290 */ /* 0x000fe4000fffe03f */
[----:B------:R-:W-:Y:S02]  /*9750*/  @P0 LOP3.LUT R192, R192, 0x20000, RZ, 0xfc, !PT ;  /* 0x00020000c0c00812 */ /* 0x000fe400078efcff */
[----:B------:R-:W-:Y:S04]  /*9760*/  ISETP.GT.AND P0, PT, R2, 0x59, !P0 ;  /* 0x000000590200780c */ /* 0x000fe80004704270 */
[----:B------:R-:W-:Y:S04]  /*9770*/  ISETP.LT.OR P0, PT, R3, 0x5a, P0 ;  /* 0x0000005a0300780c */ /* 0x000fe80000701670 */
[----:B------:R-:W-:Y:S01]  /*9780*/  FSEL R18, R10, -INF , !P0 ;  /* 0xff8000000a127808 */ /* 0x000fe20004000000 */
[----:B------:R-:W-:-:S06]  /*9790*/  BRA.DIV ~URZ, `(.L_x_727) ;  /* 0x0000f9827f007947 */ /* 0x000fcc000b800000 */
[----:B------:R2:W3:Y:S02]  /*97a0*/  SHFL.IDX PT, R4, R5, 0x1, 0x1c1f ;  /* 0x003c1f0005047f89 */ /* 0x0004e400000e0000 */
.L_x_848:
[----:B---3--:R-:W-:Y:S01]  /*97b0*/  IADD3 R3, R7, R4, RZ ;  /* 0x0000000407037210 */ /* 0x008fe20007ffe0ff */
[----:B------:R-:W-:Y:S05]  /*97c0*/  IMAD.MOV.U32 R2, RZ, RZ, c[0x0][0x32c] ;  /* 0x0000cb00ff027624 */ /* 0x000fea00078e00ff */
[----:B------:R-:W-:Y:S01]  /*97d0*/  ISETP.GE.AND P0, PT, R2, 0x1, PT ;  /* 0x000000010200780c */ /* 0x000fe20003f06270 */
[----:B------:R-:W-:Y:S11]  /*97e0*/  IMAD.IADD R2, R6, 0x1, R4 ;  /* 0x0000000106027824 */ /* 0x000ff600078e0204 */
[----:B------:R-:W-:Y:S01]  /*97f0*/  @!UPT UIADD3 URZ, URZ, URZ, URZ ;  /* 0x0000003f3f3ff290 */ /* 0x000fe2000fffe03f */
[----:B------:R-:W-:-:S05]  /*9800*/  @!P0 BRA `(.L_x_728) ;  /* 0x0000018000008947 */ /* 0x000fca0003800000 */
[----:B------:R-:W-:Y:S01]  /*9810*/  IADD3 R4, -R231, R232, R4 ;  /* 0x000000e8e7047210 */ /* 0x000fe20007ffe104 */
[----:B------:R-:W-:Y:S03]  /*9820*/  BSSY B0, `(.L_x_729) ;  /* 0x0000011000007945 */ /* 0x000fe60003800000 */
[----:B------:R-:W-:Y:S11]  /*9830*/  ISETP.GT.AND P0, PT, R4, -0x1, PT ;  /* 0xffffffff0400780c */ /* 0x000ff60003f04270 */
[----:B------:R-:W-:Y:S02]  /*9840*/  @!UPT UIADD3 URZ, URZ, URZ, URZ ;  /* 0x0000003f3f3ff290 */ /* 0x000fe4000fffe03f */
[----:B------:R-:W-:-:S05]  /*9850*/  @P0 BRA `(.L_x_730) ;  /* 0x0000008000000947 */ /* 0x000fca0003800000 */
[----:B------:R-:W-:Y:S01]  /*9860*/  LOP3.LUT R4, RZ, R4, RZ, 0x33, !PT ;  /* 0x00000004ff047212 */ /* 0x000fe200078e33ff */
[----:B-12---:R-:W-:Y:S05]  /*9870*/  IMAD.MOV.U32 R5, RZ, RZ, c[0x0][0x32c] ;  /* 0x0000cb00ff057624 */ /* 0x006fea00078e00ff */
[----:B------:R-:W-:Y:S11]  /*9880*/  ISETP.NE.AND P0, PT, R5, 0x1, PT ;  /* 0x000000010500780c */ /* 0x000ff60003f05270 */
[----:B------:R-:W-:Y:S02]  /*9890*/  @!UPT UIADD3 URZ, URZ, URZ, URZ ;  /* 0x0000003f3f3ff290 */ /* 0x000fe4000fffe03f */
[----:B------:R-:W-:Y:S05]  /*98a0*/  @P0 IMAD.HI.U32 R5, R4, c[0x0][0x330], RZ ;  /* 0x0000cc0004050a27 */ /* 0x000fea00078e00ff */
[----:B------:R-:W-:Y:S04]  /*98b0*/  @P0 SHF.R.U32.HI R4, RZ, c[0x0][0x334], R5 ;  /* 0x0000cd00ff040a19 */ /* 0x000fe80000011605 */
[----:B------:R-:W-:Y:S01]  /*98c0*/  LOP3.LUT R4, RZ, R4, RZ, 0x33, !PT ;  /* 0x00000004ff047212 */ /* 0x000fe200078e33ff */
[----:B------:R-:W-:-:S05]  /*98d0*/  BRA `(.L_x_731) ;  /* 0x0000005000007947 */ /* 0x000fca0003800000 */
.L_x_730:
[----:B-12---:R-:W-:Y:S04]  /*98e0*/  MOV R5, c[0x0][0x32c] ;  /* 0x0000cb0000057a02 */ /* 0x006fe80000000f00 */
[----:B------:R-:W-:Y:S11]  /*98f0*/  ISETP.NE.AND P0, PT, R5, 0x1, PT ;  /* 0x000000010500780c */ /* 0x000ff60003f05270 */
[----:B------:R-:W-:Y:S02]  /*9900*/  @!UPT UIADD3 URZ, URZ, URZ, URZ ;  /* 0x0000003f3f3ff290 */ /* 0x000fe4000fffe03f */
[----:B------:R-:W-:Y:S05]  /*9910*/  @P0 IMAD.HI.U32 R5, R4, c[0x0][0x330], RZ ;  /* 0x0000cc0004050a27 */ /* 0x000fea00078e00ff */
[----:B------:R-:W-:Y:S02]  /*9920*/  @P0 SHF.R.U32.HI R4, RZ, c[0x0][0x334], R5 ;  /* 0x0000cd00ff040a19 */ /* 0x000fe40000011605 */
.L_x_731:
[----:B------:R-:W-:Y:S05]  /*9930*/  BSYNC B0 ;  /* 0x0000000000007941 */ /* 0x000fea0003800000 */
.L_x_729:
[----:B------:R-:W-:Y:S04]  /*9940*/  IMAD.IADD R0, R0, 0x1, -R233 ;  /* 0x0000000100007824 */ /* 0x000fe800078e0ae9 */
[----:B------:R-:W-:Y:S05]  /*9950*/  IMAD R0, R4, c[0x0][0x32c], R0 ;  /* 0x0000cb0004007a24 */ /* 0x000fea00078e0200 */
[----:B------:R-:W-:Y:S02]  /*9960*/  IADD3 R4, R0, c[0x0][0x32c], RZ ;  /* 0x0000cb0000047a10 */ /* 0x000fe40007ffe0ff */
[----:B------:R-:W-:Y:S02]  /*9970*/  IMNMX R2, R2, R0, !PT ;  /* 0x0000000002027217 */ /* 0x000fe40007800200 */
[----:B------:R-:W-:Y:S02]  /*9980*/  IMNMX R3, R3, R4, PT ;  /* 0x0000000403037217 */ /* 0x000fe40003800200 */
.L_x_728:
[----:B------:R-:W-:Y:S02]  /*9990*/  LOP3.LUT P0, RZ, R192, 0x8000, RZ, 0xc0, !PT ;  /* 0x00008000c0ff7812 */ /* 0x000fe4000780c0ff */
[----:B------:R-:W-:Y:S02]  /*99a0*/  FMNMX.FTZ R0, R9, R69, !PT ;  /* 0x0000004509007209 */ /* 0x000fe40007810000 */
[----:B------:R-:W-:Y:S02]  /*99b0*/  ISETP.GT.AND P0, PT, R2, RZ, !P0 ;  /* 0x000000ff0200720c */ /* 0x000fe40004704270 */
        /* <DEDUP_REMOVED lines=58> */
[----:B------:R-:W-:Y:S02]  /*9d60*/  ISETP.GT.AND P1, PT, R2, 0x51, !P1 ;  /* 0x000000510200780c */ /* 0x000fe40004f24270 */
        /* <DEDUP_REMOVED lines=46> */
[----:B------:R-:W-:Y:S02]  /*a050*/  ISETP.GT.AND P0, PT, R2, 0x41, !P6 ;  /* 0x000000410200780c */ /* 0x000fe40007704270 */
[----:B------:R-:W-:Y:S02]  /*a060*/  FMNMX.FTZ R4, R197, R4, !PT ;  /* 0x00000004c5047209 */ /* 0x000fe40007810000 */
[C---:B------:R-:W-:Y:S02]  /*a070*/  ISETP.LT.OR P0, PT, R3.reuse, 0x42, P0 ;  /* 0x000000420300780c */ /* 0x040fe40000701670 */
[----:B------:R-:W-:Y:S02]  /*a080*/  LOP3.LUT P6, RZ, R192, 0x20000, RZ, 0xc0, !PT ;  /* 0x00020000c0ff7812 */ /* 0x000fe400078cc0ff */
[----:B------:R-:W-:Y:S02]  /*a090*/  FSEL R198, R38, -INF , !P0 ;  /* 0xff80000026c67808 */ /* 0x000fe40004000000 */
[----:B------:R-:W-:Y:S02]  /*a0a0*/  ISETP.GT.AND P0, PT, R2, 0x48, !P5 ;  /* 0x000000480200780c */ /* 0x000fe40006f04270 */
[----:B------:R-:W-:Y:S02]  /*a0b0*/  FMNMX.FTZ R4, R198, R4, !PT ;  /* 0x00000004c6047209 */ /* 0x000fe40007810000 */
[----:B------:R-:W-:Y:S04]  /*a0c0*/  ISETP.LT.OR P0, PT, R3, 0x49, P0 ;  /* 0x000000490300780c */ /* 0x000fe80000701670 */
[----:B------:R-:W-:Y:S02]  /*a0d0*/  FSEL R200, R37, -INF , !P0 ;  /* 0xff80000025c87808 */ /* 0x000fe40004000000 */
[----:B------:R-:W-:Y:S02]  /*a0e0*/  ISETP.GT.AND P0, PT, R2, 0x49, !P4 ;  /* 0x000000490200780c */ /* 0x000fe40006704270 */
[----:B------:R-:W-:Y:S02]  /*a0f0*/  FMNMX.FTZ R4, R200, R4, !PT ;  /* 0x00000004c8047209 */ /* 0x000fe40007810000 */
[C---:B------:R-:W-:Y:S04]  /*a100*/  ISETP.LT.OR P0, PT, R3.reuse, 0x4a, P0 ;  /* 0x0000004a0300780c */ /* 0x040fe80000701670 */
[----:B------:R-:W-:Y:S02]  /*a110*/  FSEL R201, R36, -INF , !P0 ;  /* 0xff80000024c97808 */ /* 0x000fe40004000000 */
[C---:B------:R-:W-:Y:S02]  /*a120*/  ISETP.GT.AND P0, PT, R2.reuse, 0x50, !P3 ;  /* 0x000000500200780c */ /* 0x040fe40005f04270 */
[C---:B------:R-:W-:Y:S02]  /*a130*/  ISETP.GT.AND P3, PT, R2.reuse, 0x59, !P6 ;  /* 0x000000590200780c */ /* 0x040fe40007764270 */
[----:B------:R-:W-:Y:S04]  /*a140*/  ISETP.LT.OR P0, PT, R3, 0x51, P0 ;  /* 0x000000510300780c */ /* 0x000fe80000701670 */
[----:B------:R-:W-:Y:S02]  /*a150*/  FSEL R202, R35, -INF , !P0 ;  /* 0xff80000023ca7808 */ /* 0x000fe40004000000 */
[----:B------:R-:W-:Y:S02]  /*a160*/  ISETP.GT.AND P0, PT, R2, 0x58, !P2 ;  /* 0x000000580200780c */ /* 0x000fe40005704270 */
[----:B------:R-:W-:Y:S02]  /*a170*/  ISETP.LT.OR P2, PT, R3, 0x52, P1 ;  /* 0x000000520300780c */ /* 0x000fe40000f41670 */
[----:B------:R-:W-:Y:S02]  /*a180*/  FMNMX.FTZ R2, R201, R4, !PT ;  /* 0x00000004c9027209 */ /* 0x000fe40007810000 */
[----:B------:R-:W-:Y:S02]  /*a190*/  ISETP.LT.OR P1, PT, R3, 0x59, P0 ;  /* 0x000000590300780c */ /* 0x000fe40000721670 */
[----:B------:R-:W-:Y:S02]  /*a1a0*/  FSEL R196, R41, -INF , !P2 ;  /* 0xff80000029c47808 */ /* 0x000fe40005000000 */
[----:B------:R-:W-:Y:S02]  /*a1b0*/  FMNMX.FTZ R2, R202, R2, !PT ;  /* 0x00000002ca027209 */ /* 0x000fe40007810000 */
[----:B------:R-:W-:Y:S02]  /*a1c0*/  ISETP.LT.OR P0, PT, R3, 0x5a, P3 ;  /* 0x0000005a0300780c */ /* 0x000fe40001f01670 */
[----:B------:R-:W-:Y:S02]  /*a1d0*/  FSEL R194, R40, -INF , !P1 ;  /* 0xff80000028c27808 */ /* 0x000fe40004800000 */
[----:B------:R-:W-:Y:S02]  /*a1e0*/  FMNMX.FTZ R2, R196, R2, !PT ;  /* 0x00000002c4027209 */ /* 0x000fe40007810000 */
[----:B------:R-:W-:Y:S02]  /*a1f0*/  FSEL R193, R39, -INF , !P0 ;  /* 0xff80000027c17808 */ /* 0x000fe40004000000 */
[----:B------:R-:W-:Y:S02]  /*a200*/  FMNMX.FTZ R2, R194, R2, !PT ;  /* 0x00000002c2027209 */ /* 0x000fe40007810000 */
[----:B------:R-:W-:Y:S02]  /*a210*/  FMNMX.FTZ R4, R18, R0, !PT ;  /* 0x0000000012047209 */ /* 0x000fe40007810000 */
[----:B------:R-:W-:Y:S01]  /*a220*/  FMNMX.FTZ R6, R193, R2, !PT ;  /* 0x00000002c1067209 */ /* 0x000fe20007810000 */
[----:B------:R-:W-:-:S05]  /*a230*/  BRA.DIV ~URZ, `(.L_x_732) ;  /* 0x0000ef527f007947 */ /* 0x000fca000b800000 */
[----:B------:R3:W4:Y:S02]  /*a240*/  SHFL.BFLY PT, R0, R4, 0x2, 0x1f ;  /* 0x0c401f0004007f89 */ /* 0x00072400000e0000 */
.L_x_849:
[----:B-12-4-:R-:W-:Y:S01]  /*a250*/  FMNMX.FTZ R5, R4, R0, !PT ;  /* 0x0000000004057209 */ /* 0x016fe20007810000 */
[----:B------:R-:W-:-:S05]  /*a260*/  BRA.DIV ~URZ, `(.L_x_733) ;  /* 0x0000ef627f007947 */ /* 0x000fca000b800000 */
[----:B------:R-:W-:Y:S04]  /*a270*/  SHFL.BFLY PT, R0, R6, 0x2, 0x1f ;  /* 0x0c401f0006007f89 */ /* 0x000fe800000e0000 */
[----:B------:R-:W1:Y:S02]  /*a280*/  SHFL.BFLY PT, R2, R5, 0x1, 0x1f ;  /* 0x0c201f0005027f89 */ /* 0x000e6400000e0000 */
[----:B-1----:R-:W-:Y:S02]  /*a290*/  FMNMX.FTZ R68, R5, R2, !PT ;  /* 0x0000000205447209 */ /* 0x002fe40007810000 */
[----:B---3--:R-:W-:Y:S05]  /*a2a0*/  FMNMX.FTZ R4, R6, R0, !PT ;  /* 0x0000000006047209 */ /* 0x008fea0007810000 */
[----:B------:R1:W2:Y:S02]  /*a2b0*/  SHFL.BFLY PT, R0, R4, 0x1, 0x1f ;  /* 0x0c201f0004007f89 */ /* 0x0002a400000e0000 */
.L_x_850:
[C---:B------:R-:W-:Y:S01]  /*a2c0*/  FMUL.FTZ R2, R68.reuse, c[0x0][0x2d0] ;  /* 0x0000b40044027a20 */ /* 0x040fe20000410000 */
[----:B------:R-:W-:Y:S01]  /*a2d0*/  FSETP.NEU.FTZ.AND P0, PT, R68, -INF , PT ;  /* 0xff8000004400780b */ /* 0x000fe20003f1d000 */
[----:B------:R-:W-:Y:S01]  /*a2e0*/  WARPSYNC 0xffffffff ;  /* 0xffffffff00007948 */ /* 0x000fe20003800000 */
[----:B--2---:R-:W-:Y:S01]  /*a2f0*/  FMNMX.FTZ R3, R0, R4, !PT ;  /* 0x0000000400037209 */ /* 0x004fe20007810000 */
[----:B------:R-:W2:Y:S01]  /*a300*/  LDSM.16.MT88.4 R132, [R183] ;  /* 0x00000000b784783b */ /* 0x000ea20000004200 */
[----:B------:R-:W-:Y:S03]  /*a310*/  FSEL R5, R2, RZ, P0 ;  /* 0x000000ff02057208 */ /* 0x000fe60000000000 */
[----:B-1----:R-:W-:Y:S02]  /*a320*/  FMUL.FTZ R4, R3, c[0x0][0x2d0] ;  /* 0x0000b40003047a20 */ /* 0x002fe40000410000 */
[--C-:B------:R-:W-:Y:S02]  /*a330*/  FFMA.FTZ R2, R9, c[0x0][0x2d0], -R5.reuse ;  /* 0x0000b40009027a23 */ /* 0x100fe40000010805 */
[--C-:B------:R-:W-:Y:S02]  /*a340*/  FFMA.FTZ R6, R14, c[0x0][0x2d0], -R5.reuse ;  /* 0x0000b4000e067a23 */ /* 0x100fe40000010805 */
        /* <DEDUP_REMOVED lines=14> */
[--C-:B-1----:R-:W-:Y:S02]  /*a430*/  FFMA.FTZ R2, R12, c[0x0][0x2d0], -R5.reuse ;  /* 0x0000b4000c027a23 */ /* 0x102fe40000010805 */
[--C-:B------:R-:W-:Y:S02]  /*a440*/  FFMA.FTZ R151, R23, c[0x0][0x2d0], -R5.reuse ;  /* 0x0000b40017977a23 */ /* 0x100fe40000010805 */
[----:B------:R1:W3:Y:S01]  /*a450*/  MUFU.EX2 R210, R2 ;  /* 0x0000000200d27308 */ /* 0x0002e20000000800 */
        /* <DEDUP_REMOVED lines=8> */
[----:B-1----:R-:W-:Y:S07]  /*a4e0*/  FFMA.FTZ R2, R13, c[0x0][0x2d0], -R5 ;  /* 0x0000b4000d027a23 */ /* 0x002fee0000010805 */
[----:B------:R1:W4:Y:S02]  /*a4f0*/  MUFU.EX2 R224, R2 ;  /* 0x0000000200e07308 */ /* 0x0003240000000800 */
[----:B-1----:R-:W-:Y:S02]  /*a500*/  FSEL R2, R68, RZ, P0 ;  /* 0x000000ff44027208 */ /* 0x002fe40000000000 */
[----:B------:R-:W-:Y:S02]  /*a510*/  FSETP.NEU.FTZ.AND P0, PT, R3, -INF , PT ;  /* 0xff8000000300780b */ /* 0x000fe40003f1d000 */
[----:B---3--:R-:W-:Y:S01]  /*a520*/  F2FP.BF16.PACK_AB R128, R210, R35 ;  /* 0x00000023d280723e */ /* 0x008fe200000010ff */
[----:B------:R-:W-:Y:S01]  /*a530*/  FADD.FTZ R0, -R2, R69 ;  /* 0x0000004502007221 */ /* 0x000fe20000010100 */
[----:B------:R-:W-:Y:S02]  /*a540*/  FSEL R69, R4, RZ, P0 ;  /* 0x000000ff04457208 */ /* 0x000fe40000000000 */
[----:B----4-:R-:W-:Y:S01]  /*a550*/  F2FP.BF16.PACK_AB R130, R225, R224 ;  /* 0x000000e0e182723e */ /* 0x010fe200000010ff */
[----:B------:R-:W-:Y:S02]  /*a560*/  FMUL.FTZ R0, R0, c[0x0][0x2d0] ;  /* 0x0000b40000007a20 */ /* 0x000fe40000410000 */
[--C-:B------:R-:W-:Y:S02]  /*a570*/  FFMA.FTZ R4, R8, c[0x0][0x2d0], -R69.reuse ;  /* 0x0000b40008047a23 */ /* 0x100fe40000010845 */
[----:B------:R1:W3:Y:S10]  /*a580*/  MUFU.EX2 R2, R0 ;  /* 0x0000000000027308 */ /* 0x0002f40000000800 */
[----:B------:R4:W-:Y:S01]  /*a590*/  MUFU.EX2 R209, R4 ;  /* 0x0000000400d17308 */ /* 0x0009e20000000800 */
[--C-:B-1----:R-:W-:Y:S02]  /*a5a0*/  FFMA.FTZ R0, R7, c[0x0][0x2d0], -R69.reuse ;  /* 0x0000b40007007a23 */ /* 0x102fe40000010845 */
[C---:B---3--:R-:W-:Y:S07]  /*a5b0*/  FMUL.FTZ R8, R2.reuse, R112 ;  /* 0x0000007002087220 */ /* 0x048fee0000410000 */
[----:B------:R1:W3:Y:S01]  /*a5c0*/  MUFU.EX2 R208, R0 ;  /* 0x0000000000d07308 */ /* 0x0002e20000000800 */
[C---:B------:R-:W-:Y:S02]  /*a5d0*/  FMUL.FTZ R9, R2.reuse, R113 ;  /* 0x0000007102097220 */ /* 0x040fe40000410000 */
[C---:B------:R-:W-:Y:S02]  /*a5e0*/  FMUL.FTZ R16, R2.reuse, R104 ;  /* 0x0000006802107220 */ /* 0x040fe40000410000 */
[----:B------:R-:W-:Y:S02]  /*a5f0*/  FMUL.FTZ R17, R2, R105 ;  /* 0x0000006902117220 */ /* 0x000fe40000410000 */
[----:B----4-:R-:W-:Y:S02]  /*a600*/  FFMA.FTZ R4, R10, c[0x0][0x2d0], -R69 ;  /* 0x0000b4000a047a23 */ /* 0x010fe40000010845 */
[C---:B------:R-:W-:Y:S02]  /*a610*/  FMUL.FTZ R5, R2.reuse, R117 ;  /* 0x0000007502057220 */ /* 0x040fe40000410000 */
[----:B------:R4:W-:Y:S01]  /*a620*/  MUFU.EX2 R223, R4 ;  /* 0x0000000400df7308 */ /* 0x0009e20000000800 */
[C---:B------:R-:W-:Y:S02]  /*a630*/  FMUL.FTZ R24, R2.reuse, R96 ;  /* 0x0000006002187220 */ /* 0x040fe40000410000 */
[C---:B------:R-:W-:Y:S02]  /*a640*/  FMUL.FTZ R25, R2.reuse, R97 ;  /* 0x0000006102197220 */ /* 0x040fe40000410000 */
[C---:B------:R-:W-:Y:S02]  /*a650*/  FMUL.FTZ R12, R2.reuse, R108 ;  /* 0x0000006c020c7220 */ /* 0x040fe40000410000 */
[C---:B------:R-:W-:Y:S02]  /*a660*/  FMUL.FTZ R13, R2.reuse, R109 ;  /* 0x0000006d020d7220 */ /* 0x040fe40000410000 */
[C---:B------:R-:W-:Y:S02]  /*a670*/  FMUL.FTZ R32, R2.reuse, R88 ;  /* 0x0000005802207220 */ /* 0x040fe40000410000 */
[C---:B------:R-:W-:Y:S01]  /*a680*/  FMUL.FTZ R33, R2.reuse, R89 ;  /* 0x0000005902217220 */ /* 0x040fe20000410000 */
[----:B-1----:R-:W-:Y:S01]  /*a690*/  FSEL R0, R3, RZ, P0 ;  /* 0x000000ff03007208 */ /* 0x002fe20000000000 */
[C---:B------:R-:W-:Y:S01]  /*a6a0*/  FMUL.FTZ R20, R2.reuse, R100 ;  /* 0x0000006402147220 */ /* 0x040fe20000410000 */
[----:B---3--:R-:W-:Y:S01]  /*a6b0*/  F2FP.BF16.PACK_AB R129, R209, R208 ;  /* 0x000000d0d181723e */ /* 0x008fe200000010ff */
[----:B------:R-:W-:Y:S01]  /*a6c0*/  FMUL.FTZ R21, R2, R101 ;  /* 0x0000006502157220 */ /* 0x000fe20000410000 */
[----:B------:R-:W-:Y:S01]  /*a6d0*/  MUFU.EX2 R100, R177 ;  /* 0x000000b100647308 */ /* 0x000fe20000000800 */
[----:B------:R-:W-:Y:S01]  /*a6e0*/  FADD.FTZ R0, -R0, R70 ;  /* 0x0000004600007221 */ /* 0x000fe20000010100 */
[C---:B------:R-:W-:Y:S01]  /*a6f0*/  ISETP.GT.AND P0, PT, R199.reuse, R226, PT ;  /* 0x000000e2c700720c */ /* 0x040fe20003f04270 */
[----:B------:R-:W-:Y:S01]  /*a700*/  FFMA.FTZ R70, R2, R227, R35 ;  /* 0x000000e302467223 */ /* 0x000fe20000010023 */
[----:B------:R-:W-:Y:S01]  /*a710*/  IADD3 R199, R199, -0x1, RZ ;  /* 0xffffffffc7c77810 */ /* 0x000fe20007ffe0ff */
[----:B------:R-:W-:Y:S02]  /*a720*/  FMUL.FTZ R0, R0, c[0x0][0x2d0] ;  /* 0x0000b40000007a20 */ /* 0x000fe40000410000 */
[--C-:B----4-:R-:W-:Y:S02]  /*a730*/  FFMA.FTZ R4, R11, c[0x0][0x2d0], -R69.reuse ;  /* 0x0000b4000b047a23 */ /* 0x110fe40000010845 */
[C---:B------:R-:W-:Y:S01]  /*a740*/  FMUL.FTZ R28, R2.reuse, R92 ;  /* 0x0000005c021c7220 */ /* 0x040fe20000410000 */
[----:B------:R-:W-:Y:S01]  /*a750*/  MUFU.EX2 R177, R206 ;  /* 0x000000ce00b17308 */ /* 0x000fe20000000800 */
[C---:B------:R-:W-:Y:S02]  /*a760*/  FMUL.FTZ R29, R2.reuse, R93 ;  /* 0x0000005d021d7220 */ /* 0x040fe40000410000 */
[C---:B------:R-:W-:Y:S02]  /*a770*/  FMUL.FTZ R40, R2.reuse, R80 ;  /* 0x0000005002287220 */ /* 0x040fe40000410000 */
        /* <DEDUP_REMOVED lines=14> */
[C---:B------:R-:W-:Y:S02]  /*a860*/  FMUL.FTZ R61, R2.reuse, R61 ;  /* 0x0000003d023d7220 */ /* 0x040fe40000410000 */
[C---:B------:R-:W-:Y:S02]  /*a870*/  FMUL.FTZ R64, R2.reuse, R64 ;  /* 0x0000004002407220 */ /* 0x040fe40000410000 */
[----:B------:R-:W-:Y:S02]  /*a880*/  FMUL.FTZ R65, R2, R65 ;  /* 0x0000004102417220 */ /* 0x000fe40000410000 */
[C---:B-1----:R-:W-:Y:S02]  /*a890*/  FMUL.FTZ R10, R0.reuse, R114 ;  /* 0x00000072000a7220 */ /* 0x042fe40000410000 */
[C---:B------:R-:W-:Y:S02]  /*a8a0*/  FMUL.FTZ R11, R0.reuse, R115 ;  /* 0x00000073000b7220 */ /* 0x040fe40000410000 */
[----:B------:R-:W1:Y:S01]  /*a8b0*/  LDSM.16.MT88.4 R112, [R185] ;  /* 0x00000000b970783b */ /* 0x000e620000004200 */
[C---:B------:R-:W-:Y:S02]  /*a8c0*/  FMUL.FTZ R18, R0.reuse, R106 ;  /* 0x0000006a00127220 */ /* 0x040fe40000410000 */
[----:B------:R-:W-:Y:S01]  /*a8d0*/  FMUL.FTZ R19, R0, R107 ;  /* 0x0000006b00137220 */ /* 0x000fe20000410000 */
[----:B---3--:R-:W-:Y:S01]  /*a8e0*/  F2FP.BF16.PACK_AB R131, R216, R223 ;  /* 0x000000dfd883723e */ /* 0x008fe200000010ff */
[----:B------:R-:W-:Y:S03]  /*a8f0*/  FMUL.FTZ R4, R2, R116 ;  /* 0x0000007402047220 */ /* 0x000fe60000410000 */
[----:B------:R-:W3:Y:S01]  /*a900*/  LDSM.16.MT88.4 R104, [R184] ;  /* 0x00000000b868783b */ /* 0x000ee20000004200 */
[C---:B------:R-:W-:Y:S02]  /*a910*/  FMUL.FTZ R6, R0.reuse, R118 ;  /* 0x0000007600067220 */ /* 0x040fe40000410000 */
[C---:B------:R-:W-:Y:S02]  /*a920*/  FMUL.FTZ R7, R0.reuse, R119 ;  /* 0x0000007700077220 */ /* 0x040fe40000410000 */
[C---:B------:R-:W-:Y:S02]  /*a930*/  FMUL.FTZ R26, R0.reuse, R98 ;  /* 0x00000062001a7220 */ /* 0x040fe40000410000 */
[C---:B------:R-:W-:Y:S02]  /*a940*/  FMUL.FTZ R27, R0.reuse, R99 ;  /* 0x00000063001b7220 */ /* 0x040fe40000410000 */
[----:B------:R-:W4:Y:S01]  /*a950*/  LDSM.16.MT88.4 R96, [R187] ;  /* 0x00000000bb60783b */ /* 0x000f220000004200 */
[C---:B--2---:R-:W-:Y:S05]  /*a960*/  HMMA.16816.F32.BF16 R4, R128.reuse, R132, R4 ;  /* 0x000000848004723c */ /* 0x044fea0000041804 */
[C---:B------:R-:W-:Y:S02]  /*a970*/  FMUL.FTZ R34, R0.reuse, R90 ;  /* 0x0000005a00227220 */ /* 0x040fe40000410000 */
[C---:B------:R-:W-:Y:S01]  /*a980*/  FMUL.FTZ R35, R0.reuse, R91 ;  /* 0x0000005b00237220 */ /* 0x040fe20000410000 */
[C---:B------:R-:W-:Y:S01]  /*a990*/  HMMA.16816.F32.BF16 R8, R128.reuse, R134, R8 ;  /* 0x000000868008723c */ /* 0x040fe20000041808 */
[----:B------:R-:W2:Y:S01]  /*a9a0*/  LDSM.16.MT88.4 R88, [R183+0x3000] ;  /* 0x00300000b758783b */ /* 0x000ea20000004200 */
[----:B------:R-:W-:Y:S02]  /*a9b0*/  MUFU.EX2 R134, R222 ;  /* 0x000000de00867308 */ /* 0x000fe40000000800 */
[C---:B------:R-:W-:Y:S02]  /*a9c0*/  FMUL.FTZ R14, R0.reuse, R110 ;  /* 0x0000006e000e7220 */ /* 0x040fe40000410000 */
[C---:B------:R-:W-:Y:S02]  /*a9d0*/  FMUL.FTZ R15, R0.reuse, R111 ;  /* 0x0000006f000f7220 */ /* 0x040fe40000410000 */
[C---:B------:R-:W-:Y:S04]  /*a9e0*/  FMUL.FTZ R42, R0.reuse, R82 ;  /* 0x00000052002a7220 */ /* 0x040fe80000410000 */
[C---:B------:R-:W-:Y:S01]  /*a9f0*/  FMUL.FTZ R43, R0.reuse, R83 ;  /* 0x00000053002b7220 */ /* 0x040fe20000410000 */
[----:B------:R-:W-:Y:S01]  /*aa00*/  MUFU.EX2 R135, R220 ;  /* 0x000000dc00877308 */ /* 0x000fe20000000800 */
[C---:B-1----:R-:W-:Y:S01]  /*aa10*/  HMMA.16816.F32.BF16 R12, R128.reuse, R112, R12 ;  /* 0x00000070800c723c */ /* 0x042fe2000004180c */
[----:B------:R-:W1:Y:S02]  /*aa20*/  LDSM.16.MT88.4 R80, [R185+0x3000] ;  /* 0x00300000b950783b */ /* 0x000e640000004200 */
[C---:B------:R-:W-:Y:S02]  /*aa30*/  FMUL.FTZ R38, R0.reuse, R86 ;  /* 0x0000005600267220 */ /* 0x040fe40000410000 */
[C---:B------:R-:W-:Y:S02]  /*aa40*/  FMUL.FTZ R39, R0.reuse, R87 ;  /* 0x0000005700277220 */ /* 0x040fe40000410000 */
[C---:B------:R-:W-:Y:S01]  /*aa50*/  FMUL.FTZ R50, R0.reuse, R74 ;  /* 0x0000004a00327220 */ /* 0x040fe20000410000 */
[C---:B------:R-:W-:Y:S01]  /*aa60*/  HMMA.16816.F32.BF16 R16, R128.reuse, R114, R16 ;  /* 0x000000728010723c */ /* 0x040fe20000041810 */
[----:B------:R-:W-:Y:S03]  /*aa70*/  LDSM.16.MT88.4 R84, [R184+0x1000] ;  /* 0x00100000b854783b */ /* 0x000fe60000004200 */
[C---:B------:R-:W-:Y:S02]  /*aa80*/  FMUL.FTZ R22, R0.reuse, R102 ;  /* 0x0000006600167220 */ /* 0x040fe40000410000 */
[C---:B------:R-:W-:Y:S01]  /*aa90*/  FMUL.FTZ R23, R0.reuse, R103 ;  /* 0x0000006700177220 */ /* 0x040fe20000410000 */
[----:B------:R-:W-:Y:S01]  /*aaa0*/  MUFU.EX2 R102, R151 ;  /* 0x0000009700667308 */ /* 0x000fe20000000800 */
[C---:B------:R-:W-:Y:S01]  /*aab0*/  FMUL.FTZ R51, R0.reuse, R75 ;  /* 0x0000004b00337220 */ /* 0x040fe20000410000 */
[----:B------:R-:W-:Y:S03]  /*aac0*/  LDSM.16.MT88.4 R112, [R183+0x2800] ;  /* 0x00280000b770783b */ /* 0x000fe60000004200 */
[C---:B------:R-:W-:Y:S01]  /*aad0*/  FMUL.FTZ R46, R0.reuse, R78 ;  /* 0x0000004e002e7220 */ /* 0x040fe20000410000 */
[C---:B---3--:R-:W-:Y:S03]  /*aae0*/  HMMA.16816.F32.BF16 R20, R128.reuse, R104, R20 ;  /* 0x000000688014723c */ /* 0x048fe60000041814 */
[C---:B------:R-:W-:Y:S01]  /*aaf0*/  FMUL.FTZ R47, R0.reuse, R79 ;  /* 0x0000004f002f7220 */ /* 0x040fe20000410000 */
[----:B------:R-:W3:Y:S01]  /*ab00*/  LDSM.16.MT88.4 R72, [R184+0x3000] ;  /* 0x00300000b848783b */ /* 0x000ee20000004200 */
[C---:B------:R-:W-:Y:S01]  /*ab10*/  FMUL.FTZ R30, R0.reuse, R94 ;  /* 0x0000005e001e7220 */ /* 0x040fe20000410000 */
[----:B------:R-:W-:Y:S01]  /*ab20*/  MUFU.EX2 R151, R207 ;  /* 0x000000cf00977308 */ /* 0x000fe20000000800 */
[----:B------:R-:W-:Y:S01]  /*ab30*/  FMUL.FTZ R31, R0, R95 ;  /* 0x0000005f001f7220 */ /* 0x000fe20000410000 */
[C---:B------:R-:W-:Y:S04]  /*ab40*/  HMMA.16816.F32.BF16 R24, R128.reuse, R106, R24 ;  /* 0x0000006a8018723c */ /* 0x040fe80000041818 */
[----:B------:R-:W-:Y:S01]  /*ab50*/  LDSM.16.MT88.4 R76, [R183+0x800] ;  /* 0x00080000b74c783b */ /* 0x000fe20000004200 */
[--C-:B------:R-:W-:Y:S02]  /*ab60*/  FFMA.FTZ R2, R136, c[0x0][0x2d0], -R69.reuse ;  /* 0x0000b40088027a23 */ /* 0x100fe40000010845 */
[C---:B------:R-:W-:Y:S01]  /*ab70*/  FMUL.FTZ R54, R0.reuse, R54 ;  /* 0x0000003600367220 */ /* 0x040fe20000410000 */
[C---:B----4-:R-:W-:Y:S01]  /*ab80*/  HMMA.16816.F32.BF16 R28, R128.reuse, R96, R28 ;  /* 0x00000060801c723c */ /* 0x050fe2000004181c */
[----:B------:R-:W-:Y:S03]  /*ab90*/  MUFU.EX2 R94, R141 ;  /* 0x0000008d005e7308 */ /* 0x000fe60000000800 */
[----:B------:R-:W-:Y:S01]  /*aba0*/  LDSM.16.MT88.4 R104, [R185+0x2800] ;  /* 0x00280000b968783b */ /* 0x000fe20000004200 */
[----:B------:R-:W-:Y:S02]  /*abb0*/  FMUL.FTZ R55, R0, R55 ;  /* 0x0000003700377220 */ /* 0x000fe40000410000 */
[--C-:B------:R-:W-:Y:S01]  /*abc0*/  FFMA.FTZ R96, R194, c[0x0][0x2d0], -R69.reuse ;  /* 0x0000b400c2607a23 */ /* 0x100fe20000010845 */
[C---:B------:R-:W-:Y:S03]  /*abd0*/  HMMA.16816.F32.BF16 R32, R128.reuse, R98, R32 ;  /* 0x000000628020723c */ /* 0x040fe60000041820 */
[----:B------:R-:W-:Y:S01]  /*abe0*/  MUFU.EX2 R95, R140 ;  /* 0x0000008c005f7308 */ /* 0x000fe20000000800 */
[C---:B------:R-:W-:Y:S02]  /*abf0*/  FMUL.FTZ R58, R0.reuse, R58 ;  /* 0x0000003a003a7220 */ /* 0x040fe40000410000 */
[C---:B------:R-:W-:Y:S02]  /*ac00*/  FMUL.FTZ R59, R0.reuse, R59 ;  /* 0x0000003b003b7220 */ /* 0x040fe40000410000 */
[C---:B--2---:R-:W-:Y:S04]  /*ac10*/  HMMA.16816.F32.BF16 R36, R128.reuse, R88, R36 ;  /* 0x000000588024723c */ /* 0x044fe80000041824 */
[C---:B------:R-:W-:Y:S01]  /*ac20*/  FMUL.FTZ R62, R0.reuse, R62 ;  /* 0x0000003e003e7220 */ /* 0x040fe20000410000 */
[----:B------:R2:W-:Y:S01]  /*ac30*/  MUFU.EX2 R88, R2 ;  /* 0x0000000200587308 */ /* 0x0005e20000000800 */
[C---:B------:R-:W-:Y:S02]  /*ac40*/  FMUL.FTZ R63, R0.reuse, R63 ;  /* 0x0000003f003f7220 */ /* 0x040fe40000410000 */
[C---:B------:R-:W-:Y:S04]  /*ac50*/  HMMA.16816.F32.BF16 R40, R128.reuse, R90, R40 ;  /* 0x0000005a8028723c */ /* 0x040fe80000041828 */
[C---:B------:R-:W-:Y:S02]  /*ac60*/  FMUL.FTZ R66, R0.reuse, R66 ;  /* 0x0000004200427220 */ /* 0x040fe40000410000 */
[C---:B------:R-:W-:Y:S01]  /*ac70*/  FMUL.FTZ R67, R0.reuse, R67 ;  /* 0x0000004300437220 */ /* 0x040fe20000410000 */
[----:B------:R-:W-:Y:S01]  /*ac80*/  MUFU.EX2 R89, R143 ;  /* 0x0000008f00597308 */ /* 0x000fe20000000800 */
[C---:B-1----:R-:W-:Y:S04]  /*ac90*/  HMMA.16816.F32.BF16 R44, R128.reuse, R80, R44 ;  /* 0x00000050802c723c */ /* 0x042fe8000004182c */
[----:B------:R-:W-:Y:S04]  /*aca0*/  FFMA.FTZ R0, R0, R228, R208 ;  /* 0x000000e400007223 */ /* 0x000fe800000100d0 */
[C---:B------:R-:W-:Y:S01]  /*acb0*/  HMMA.16816.F32.BF16 R48, R128.reuse, R82, R48 ;  /* 0x000000528030723c */ /* 0x040fe20000041830 */
[----:B------:R-:W-:Y:S01]  /*acc0*/  LDSM.16.MT88.4 R80, [R185+0x800] ;  /* 0x00080000b950783b */ /* 0x000fe20000004200 */
[----:B------:R-:W1:Y:S02]  /*acd0*/  MUFU.EX2 R91, R142 ;  /* 0x0000008e005b7308 */ /* 0x000e640000000800 */
[--C-:B--2---:R-:W-:Y:S04]  /*ace0*/  FFMA.FTZ R2, R137, c[0x0][0x2d0], -R69.reuse ;  /* 0x0000b40089027a23 */ /* 0x104fe80000010845 */
[C---:B---3--:R-:W-:Y:S04]  /*acf0*/  HMMA.16816.F32.BF16 R52, R128.reuse, R72, R52 ;  /* 0x000000488034723c */ /* 0x048fe80000041834 */
[----:B------:R2:W3:Y:S04]  /*ad00*/  MUFU.EX2 R90, R2 ;  /* 0x00000002005a7308 */ /* 0x0004e80000000800 */
[C---:B------:R-:W-:Y:S01]  /*ad10*/  HMMA.16816.F32.BF16 R56, R128.reuse, R74, R56 ;  /* 0x0000004a8038723c */ /* 0x040fe20000041838 */
[----:B------:R-:W4:Y:S05]  /*ad20*/  LDSM.16.MT88.4 R72, [R186+0x3000] ;  /* 0x00300000ba48783b */ /* 0x000f2a0000004200 */
[----:B------:R-:W-:Y:S10]  /*ad30*/  MUFU.EX2 R98, R178 ;  /* 0x000000b200627308 */ /* 0x000ff40000000800 */
[----:B------:R-:W-:Y:S01]  /*ad40*/  MUFU.EX2 R142, R215 ;  /* 0x000000d7008e7308 */ /* 0x000fe20000000800 */
[--C-:B--2---:R-:W-:Y:S09]  /*ad50*/  FFMA.FTZ R2, R138, c[0x0][0x2d0], -R69.reuse ;  /* 0x0000b4008a027a23 */ /* 0x104ff20000010845 */
[----:B------:R2:W-:Y:S10]  /*ad60*/  MUFU.EX2 R93, R2 ;  /* 0x00000002005d7308 */ /* 0x0005f40000000800 */
[----:B------:R-:W-:Y:S01]  /*ad70*/  MUFU.EX2 R143, R214 ;  /* 0x000000d6008f7308 */ /* 0x000fe20000000800 */
[C---:B----4-:R-:W-:Y:S09]  /*ad80*/  HMMA.16816.F32.BF16 R60, R128.reuse, R72, R60 ;  /* 0x00000048803c723c */ /* 0x050ff2000004183c */
[----:B------:R-:W-:Y:S03]  /*ad90*/  MUFU.EX2 R178, R205 ;  /* 0x000000cd00b27308 */ /* 0x000fe60000000800 */
[----:B-1----:R-:W-:Y:S01]  /*ada0*/  F2FP.BF16.PACK_AB R72, R91, R89 ;  /* 0x000000595b48723e */ /* 0x002fe200000010ff */
[----:B------:R-:W-:Y:S03]  /*adb0*/  HMMA.16816.F32.BF16 R64, R128, R74, R64 ;  /* 0x0000004a8040723c */ /* 0x000fe60000041840 */
[--C-:B--2---:R-:W-:Y:S01]  /*adc0*/  FFMA.FTZ R2, R139, c[0x0][0x2d0], -R69.reuse ;  /* 0x0000b4008b027a23 */ /* 0x104fe20000010845 */
[----:B---3--:R-:W-:Y:S03]  /*add0*/  F2FP.BF16.PACK_AB R73, R90, R88 ;  /* 0x000000585a49723e */ /* 0x008fe600000010ff */
[----:B------:R-:W-:Y:S01]  /*ade0*/  F2FP.BF16.PACK_AB R74, R95, R94 ;  /* 0x0000005e5f4a723e */ /* 0x000fe200000010ff */
[----:B------:R-:W1:Y:S01]  /*adf0*/  MUFU.EX2 R103, R2 ;  /* 0x0000000200677308 */ /* 0x000e620000000800 */
[----:B------:R-:W-:Y:S09]  /*ae00*/  F2FP.BF16.PACK_AB R128, R135, R134 ;  /* 0x000000868780723e */ /* 0x000ff200000010ff */
[----:B------:R-:W-:Y:S10]  /*ae10*/  MUFU.EX2 R136, R218 ;  /* 0x000000da00887308 */ /* 0x000ff40000000800 */
[----:B------:R-:W2:Y:S01]  /*ae20*/  MUFU.EX2 R137, R217 ;  /* 0x000000d900897308 */ /* 0x000ea20000000800 */
[----:B-1----:R-:W-:Y:S01]  /*ae30*/  F2FP.BF16.PACK_AB R75, R103, R93 ;  /* 0x0000005d674b723e */ /* 0x002fe200000010ff */
[----:B------:R-:W-:Y:S02]  /*ae40*/  FADD.FTZ R2, R210, R70 ;  /* 0x00000046d2027221 */ /* 0x000fe40000010000 */
[----:B------:R-:W-:Y:S02]  /*ae50*/  FADD.FTZ R70, R209, R0 ;  /* 0x00000000d1467221 */ /* 0x000fe40000010000 */
[--C-:B------:R-:W-:Y:S04]  /*ae60*/  FFMA.FTZ R0, R144, c[0x0][0x2d0], -R69.reuse ;  /* 0x0000b40090007a23 */ /* 0x100fe80000010845 */
[----:B------:R-:W-:Y:S01]  /*ae70*/  MUFU.EX2 R210, R150 ;  /* 0x0000009600d27308 */ /* 0x000fe20000000800 */
[C---:B------:R-:W-:Y:S08]  /*ae80*/  HMMA.16816.F32.BF16 R4, R72.reuse, R76, R4 ;  /* 0x0000004c4804723c */ /* 0x040ff00000041804 */
[C---:B------:R-:W-:Y:S01]  /*ae90*/  HMMA.16816.F32.BF16 R8, R72.reuse, R78, R8 ;  /* 0x0000004e4808723c */ /* 0x040fe20000041808 */
[----:B------:R-:W1:Y:S01]  /*aea0*/  LDSM.16.MT88.4 R76, [R184+0x800] ;  /* 0x00080000b84c783b */ /* 0x000e620000004200 */
[----:B------:R3:W-:Y:S02]  /*aeb0*/  MUFU.EX2 R99, R0 ;  /* 0x0000000000637308 */ /* 0x0007e40000000800 */
[----:B--2---:R-:W-:Y:S04]  /*aec0*/  F2FP.BF16.PACK_AB R130, R137, R136 ;  /* 0x000000888982723e */ /* 0x004fe800000010ff */
[C---:B------:R-:W-:Y:S04]  /*aed0*/  HMMA.16816.F32.BF16 R12, R72.reuse, R80, R12 ;  /* 0x00000050480c723c */ /* 0x040fe8000004180c */
[----:B------:R-:W-:Y:S04]  /*aee0*/  MUFU.EX2 R144, R213 ;  /* 0x000000d500907308 */ /* 0x000fe80000000800 */
[C---:B------:R-:W-:Y:S01]  /*aef0*/  HMMA.16816.F32.BF16 R16, R72.reuse, R82, R16 ;  /* 0x000000524810723c */ /* 0x040fe20000041810 */
[----:B------:R-:W2:Y:S03]  /*af00*/  LDSM.16.MT88.4 R80, [R186+0x800] ;  /* 0x00080000ba50783b */ /* 0x000ea60000004200 */
[--C-:B---3--:R-:W-:Y:S02]  /*af10*/  FFMA.FTZ R0, R145, c[0x0][0x2d0], -R69.reuse ;  /* 0x0000b40091007a23 */ /* 0x108fe40000010845 */
[----:B------:R-:W-:Y:S10]  /*af20*/  MUFU.EX2 R145, R212 ;  /* 0x000000d400917308 */ /* 0x000ff40000000800 */
[----:B------:R3:W4:Y:S01]  /*af30*/  MUFU.EX2 R101, R0 ;  /* 0x0000000000657308 */ /* 0x0007220000000800 */
[C---:B-1----:R-:W-:Y:S08]  /*af40*/  HMMA.16816.F32.BF16 R20, R72.reuse, R76, R20 ;  /* 0x0000004c4814723c */ /* 0x042ff00000041814 */
[C---:B------:R-:W-:Y:S01]  /*af50*/  HMMA.16816.F32.BF16 R24, R72.reuse, R78, R24 ;  /* 0x0000004e4818723c */ /* 0x040fe20000041818 */
[----:B------:R-:W1:Y:S07]  /*af60*/  LDSM.16.MT88.4 R76, [R183+0x3800] ;  /* 0x00380000b74c783b */ /* 0x000e6e0000004200 */
[C---:B--2---:R-:W-:Y:S04]  /*af70*/  HMMA.16816.F32.BF16 R28, R72.reuse, R80, R28 ;  /* 0x00000050481c723c */ /* 0x044fe8000004181c */
[--C-:B---3--:R-:W-:Y:S04]  /*af80*/  FFMA.FTZ R0, R146, c[0x0][0x2d0], -R69.reuse ;  /* 0x0000b40092007a23 */ /* 0x108fe80000010845 */
[C---:B------:R-:W-:Y:S01]  /*af90*/  HMMA.16816.F32.BF16 R32, R72.reuse, R82, R32 ;  /* 0x000000524820723c */ /* 0x040fe20000041820 */
[----:B------:R-:W2:Y:S01]  /*afa0*/  LDSM.16.MT88.4 R80, [R185+0x3800] ;  /* 0x00380000b950783b */ /* 0x000ea20000004200 */
[----:B------:R3:W-:Y:S06]  /*afb0*/  MUFU.EX2 R209, R0 ;  /* 0x0000000000d17308 */ /* 0x0007ec0000000800 */
[C---:B-1----:R-:W-:Y:S04]  /*afc0*/  HMMA.16816.F32.BF16 R36, R72.reuse, R76, R36 ;  /* 0x0000004c4824723c */ /* 0x042fe80000041824 */
[--C-:B---3--:R-:W-:Y:S04]  /*afd0*/  FFMA.FTZ R0, R147, c[0x0][0x2d0], -R69.reuse ;  /* 0x0000b40093007a23 */ /* 0x108fe80000010845 */
[----:B------:R1:W3:Y:S01]  /*afe0*/  MUFU.EX2 R208, R0 ;  /* 0x0000000000d07308 */ /* 0x0002e20000000800 */
[C---:B------:R-:W-:Y:S01]  /*aff0*/  HMMA.16816.F32.BF16 R40, R72.reuse, R78, R40 ;  /* 0x0000004e4828723c */ /* 0x040fe20000041828 */
[----:B------:R-:W5:Y:S07]  /*b000*/  LDSM.16.MT88.4 R76, [R184+0x3800] ;  /* 0x00380000b84c783b */ /* 0x000f6e0000004200 */
[C---:B--2---:R-:W-:Y:S08]  /*b010*/  HMMA.16816.F32.BF16 R44, R72.reuse, R80, R44 ;  /* 0x00000050482c723c */ /* 0x044ff0000004182c */
[C---:B------:R-:W-:Y:S01]  /*b020*/  HMMA.16816.F32.BF16 R48, R72.reuse, R82, R48 ;  /* 0x000000524830723c */ /* 0x040fe20000041830 */
[----:B------:R-:W2:Y:S03]  /*b030*/  LDSM.16.MT88.4 R80, [R186+0x3800] ;  /* 0x00380000ba50783b */ /* 0x000ea60000004200 */
[----:B-1----:R-:W-:Y:S02]  /*b040*/  FADD.FTZ R0, R224, R2 ;  /* 0x00000002e0007221 */ /* 0x002fe40000010000 */
[----:B------:R-:W-:Y:S02]  /*b050*/  FADD.FTZ R2, R223, R70 ;  /* 0x00000046df027221 */ /* 0x000fe40000010000 */
[----:B------:R-:W-:Y:S04]  /*b060*/  FADD.FTZ R70, R225, R0 ;  /* 0x00000000e1467221 */ /* 0x000fe80000010000 */
[----:B------:R-:W-:Y:S02]  /*b070*/  FADD.FTZ R2, R216, R2 ;  /* 0x00000002d8027221 */ /* 0x000fe40000010000 */
[----:B------:R-:W-:Y:S02]  /*b080*/  FADD.FTZ R70, R89, R70 ;  /* 0x0000004659467221 */ /* 0x000fe40000010000 */
[----:B------:R-:W-:Y:S02]  /*b090*/  FADD.FTZ R2, R88, R2 ;  /* 0x0000000258027221 */ /* 0x000fe40000010000 */
[----:B------:R-:W-:Y:S02]  /*b0a0*/  FADD.FTZ R70, R91, R70 ;  /* 0x000000465b467221 */ /* 0x000fe40000010000 */
[----:B------:R-:W-:Y:S02]  /*b0b0*/  FADD.FTZ R92, R90, R2 ;  /* 0x000000025a5c7221 */ /* 0x000fe40000010000 */
[----:B------:R-:W-:Y:S01]  /*b0c0*/  LDSM.16.MT88.4 R88, [R184+0x1800] ;  /* 0x00180000b858783b */ /* 0x000fe20000004200 */
[C---:B-----5:R-:W-:Y:S03]  /*b0d0*/  HMMA.16816.F32.BF16 R52, R72.reuse, R76, R52 ;  /* 0x0000004c4834723c */ /* 0x060fe60000041834 */
[----:B------:R-:W-:Y:S02]  /*b0e0*/  FADD.FTZ R97, R93, R92 ;  /* 0x0000005c5d617221 */ /* 0x000fe40000010000 */
[--C-:B------:R-:W-:Y:S02]  /*b0f0*/  FFMA.FTZ R2, R202, c[0x0][0x2d0], -R69.reuse ;  /* 0x0000b400ca027a23 */ /* 0x100fe40000010845 */
[----:B------:R-:W-:Y:S01]  /*b100*/  FFMA.FTZ R0, R148, c[0x0][0x2d0], -R69 ;  /* 0x0000b40094007a23 */ /* 0x000fe20000010845 */
[C---:B------:R-:W-:Y:S01]  /*b110*/  HMMA.16816.F32.BF16 R56, R72.reuse, R78, R56 ;  /* 0x0000004e4838723c */ /* 0x040fe20000041838 */
[----:B------:R-:W1:Y:S01]  /*b120*/  LDSM.16.MT88.4 R76, [R183+0x1000] ;  /* 0x00100000b74c783b */ /* 0x000e620000004200 */
[----:B------:R5:W-:Y:S06]  /*b130*/  MUFU.EX2 R133, R2 ;  /* 0x0000000200857308 */ /* 0x000bec0000000800 */
[C---:B--2---:R-:W-:Y:S04]  /*b140*/  HMMA.16816.F32.BF16 R60, R72.reuse, R80, R60 ;  /* 0x00000050483c723c */ /* 0x044fe8000004183c */
[----:B------:R2:W1:Y:S04]  /*b150*/  MUFU.EX2 R150, R0 ;  /* 0x0000000000967308 */ /* 0x0004680000000800 */
[----:B------:R-:W-:Y:S01]  /*b160*/  HMMA.16816.F32.BF16 R64, R72, R82, R64 ;  /* 0x000000524840723c */ /* 0x000fe20000041840 */
[----:B------:R-:W1:Y:S06]  /*b170*/  LDSM.16.MT88.4 R80, [R185+0x1000] ;  /* 0x00100000b950783b */ /* 0x000e6c0000004200 */
[----:B------:R-:W-:Y:S02]  /*b180*/  F2FP.BF16.PACK_AB R72, R100, R98 ;  /* 0x000000626448723e */ /* 0x000fe400000010ff */
[----:B----4-:R-:W-:Y:S03]  /*b190*/  F2FP.BF16.PACK_AB R73, R101, R99 ;  /* 0x000000636549723e */ /* 0x010fe600000010ff */
[----:B------:R-:W-:Y:S01]  /*b1a0*/  F2FP.BF16.PACK_AB R74, R210, R102 ;  /* 0x00000066d24a723e */ /* 0x000fe200000010ff */
[----:B-----5:R-:W-:Y:S01]  /*b1b0*/  FADD.FTZ R2, R103, R97 ;  /* 0x0000006167027221 */ /* 0x020fe20000010000 */
[C---:B---3--:R-:W-:Y:S03]  /*b1c0*/  F2FP.BF16.PACK_AB R75, R208.reuse, R209 ;  /* 0x000000d1d04b723e */ /* 0x048fe600000010ff */
[----:B------:R-:W-:Y:S02]  /*b1d0*/  FADD.FTZ R2, R99, R2 ;  /* 0x0000000263027221 */ /* 0x000fe40000010000 */
[--C-:B--2---:R-:W-:Y:S02]  /*b1e0*/  FFMA.FTZ R0, R149, c[0x0][0x2d0], -R69.reuse ;  /* 0x0000b40095007a23 */ /* 0x104fe40000010845 */
[----:B------:R-:W-:Y:S02]  /*b1f0*/  FADD.FTZ R2, R101, R2 ;  /* 0x0000000265027221 */ /* 0x000fe40000010000 */
[----:B------:R2:W3:Y:S01]  /*b200*/  MUFU.EX2 R148, R0 ;  /* 0x0000000000947308 */ /* 0x0004e20000000800 */
[C---:B-1----:R-:W-:Y:S03]  /*b210*/  HMMA.16816.F32.BF16 R4, R72.reuse, R76, R4 ;  /* 0x0000004c4804723c */ /* 0x042fe60000041804 */
[----:B------:R-:W-:Y:S04]  /*b220*/  FADD.FTZ R2, R209, R2 ;  /* 0x00000002d1027221 */ /* 0x000fe80000010000 */
[----:B------:R-:W-:Y:S01]  /*b230*/  FADD.FTZ R2, R208, R2 ;  /* 0x00000002d0027221 */ /* 0x000fe20000010000 */
[C---:B------:R-:W-:Y:S01]  /*b240*/  HMMA.16816.F32.BF16 R8, R72.reuse, R78, R8 ;  /* 0x0000004e4808723c */ /* 0x040fe20000041808 */
[----:B------:R-:W1:Y:S03]  /*b250*/  LDSM.16.MT88.4 R76, [R186+0x1000] ;  /* 0x00100000ba4c783b */ /* 0x000e660000004200 */
[----:B------:R-:W-:Y:S04]  /*b260*/  FADD.FTZ R2, R150, R2 ;  /* 0x0000000296027221 */ /* 0x000fe80000010000 */
[C---:B------:R-:W-:Y:S04]  /*b270*/  HMMA.16816.F32.BF16 R12, R72.reuse, R80, R12 ;  /* 0x00000050480c723c */ /* 0x040fe8000004180c */
[--C-:B--2---:R-:W-:Y:S04]  /*b280*/  FFMA.FTZ R0, R176, c[0x0][0x2d0], -R69.reuse ;  /* 0x0000b400b0007a23 */ /* 0x104fe80000010845 */
[C---:B------:R-:W-:Y:S01]  /*b290*/  HMMA.16816.F32.BF16 R16, R72.reuse, R82, R16 ;  /* 0x000000524810723c */ /* 0x040fe20000041810 */
[----:B------:R-:W2:Y:S01]  /*b2a0*/  LDSM.16.MT88.4 R80, [R183+0x4000] ;  /* 0x00400000b750783b */ /* 0x000ea20000004200 */
[----:B------:R4:W5:Y:S02]  /*b2b0*/  MUFU.EX2 R147, R0 ;  /* 0x0000000000937308 */ /* 0x0009640000000800 */
[----:B---3--:R-:W-:Y:S04]  /*b2c0*/  FADD.FTZ R2, R148, R2 ;  /* 0x0000000294027221 */ /* 0x008fe80000010000 */
[C---:B------:R-:W-:Y:S08]  /*b2d0*/  HMMA.16816.F32.BF16 R20, R72.reuse, R84, R20 ;  /* 0x000000544814723c */ /* 0x040ff00000041814 */
[C---:B------:R-:W-:Y:S01]  /*b2e0*/  HMMA.16816.F32.BF16 R24, R72.reuse, R86, R24 ;  /* 0x000000564818723c */ /* 0x040fe20000041818 */
[----:B------:R-:W3:Y:S07]  /*b2f0*/  LDSM.16.MT88.4 R84, [R185+0x4000] ;  /* 0x00400000b954783b */ /* 0x000eee0000004200 */
[C---:B-1----:R-:W-:Y:S04]  /*b300*/  HMMA.16816.F32.BF16 R28, R72.reuse, R76, R28 ;  /* 0x0000004c481c723c */ /* 0x042fe8000004181c */
[--C-:B----4-:R-:W-:Y:S02]  /*b310*/  FFMA.FTZ R0, R179, c[0x0][0x2d0], -R69.reuse ;  /* 0x0000b400b3007a23 */ /* 0x110fe40000010845 */
[----:B-----5:R-:W-:Y:S02]  /*b320*/  FADD.FTZ R2, R147, R2 ;  /* 0x0000000293027221 */ /* 0x020fe40000010000 */
[----:B------:R1:W4:Y:S01]  /*b330*/  MUFU.EX2 R146, R0 ;  /* 0x0000000000927308 */ /* 0x0003220000000800 */
[C---:B------:R-:W-:Y:S01]  /*b340*/  HMMA.16816.F32.BF16 R32, R72.reuse, R78, R32 ;  /* 0x0000004e4820723c */ /* 0x040fe20000041820 */
[----:B------:R-:W5:Y:S07]  /*b350*/  LDSM.16.MT88.4 R76, [R184+0x4000] ;  /* 0x00400000b84c783b */ /* 0x000f6e0000004200 */
[C---:B--2---:R-:W-:Y:S08]  /*b360*/  HMMA.16816.F32.BF16 R36, R72.reuse, R80, R36 ;  /* 0x000000504824723c */ /* 0x044ff00000041824 */
[C---:B------:R-:W-:Y:S01]  /*b370*/  HMMA.16816.F32.BF16 R40, R72.reuse, R82, R40 ;  /* 0x000000524828723c */ /* 0x040fe20000041828 */
[----:B------:R-:W2:Y:S03]  /*b380*/  LDSM.16.MT88.4 R80, [R186+0x4000] ;  /* 0x00400000ba50783b */ /* 0x000ea60000004200 */
[--C-:B-1----:R-:W-:Y:S04]  /*b390*/  FFMA.FTZ R0, R197, c[0x0][0x2d0], -R69.reuse ;  /* 0x0000b400c5007a23 */ /* 0x102fe80000010845 */
[C---:B---3--:R-:W-:Y:S01]  /*b3a0*/  HMMA.16816.F32.BF16 R44, R72.reuse, R84, R44 ;  /* 0x00000054482c723c */ /* 0x048fe2000004182c */
[----:B------:R1:W3:Y:S03]  /*b3b0*/  MUFU.EX2 R141, R0 ;  /* 0x00000000008d7308 */ /* 0x0002e60000000800 */
[----:B----4-:R-:W-:Y:S04]  /*b3c0*/  FADD.FTZ R2, R146, R2 ;  /* 0x0000000292027221 */ /* 0x010fe80000010000 */
[C---:B------:R-:W-:Y:S01]  /*b3d0*/  HMMA.16816.F32.BF16 R48, R72.reuse, R86, R48 ;  /* 0x000000564830723c */ /* 0x040fe20000041830 */
[----:B------:R-:W4:Y:S07]  /*b3e0*/  LDSM.16.MT88.4 R84, [R183+0x1800] ;  /* 0x00180000b754783b */ /* 0x000f2e0000004200 */
[C---:B-----5:R-:W-:Y:S08]  /*b3f0*/  HMMA.16816.F32.BF16 R52, R72.reuse, R76, R52 ;  /* 0x0000004c4834723c */ /* 0x060ff00000041834 */
[C---:B------:R-:W-:Y:S01]  /*b400*/  HMMA.16816.F32.BF16 R56, R72.reuse, R78, R56 ;  /* 0x0000004e4838723c */ /* 0x040fe20000041838 */
[----:B------:R-:W5:Y:S03]  /*b410*/  LDSM.16.MT88.4 R76, [R185+0x1800] ;  /* 0x00180000b94c783b */ /* 0x000f660000004200 */
[--C-:B-1----:R-:W-:Y:S02]  /*b420*/  FFMA.FTZ R0, R198, c[0x0][0x2d0], -R69.reuse ;  /* 0x0000b400c6007a23 */ /* 0x102fe40000010845 */
[----:B---3--:R-:W-:Y:S02]  /*b430*/  FADD.FTZ R2, R141, R2 ;  /* 0x000000028d027221 */ /* 0x008fe40000010000 */
[C---:B--2---:R-:W-:Y:S01]  /*b440*/  HMMA.16816.F32.BF16 R60, R72.reuse, R80, R60 ;  /* 0x00000050483c723c */ /* 0x044fe2000004183c */
[----:B------:R1:W2:Y:S07]  /*b450*/  MUFU.EX2 R140, R0 ;  /* 0x00000000008c7308 */ /* 0x0002ae0000000800 */
[----:B------:R-:W-:Y:S01]  /*b460*/  HMMA.16816.F32.BF16 R64, R72, R82, R64 ;  /* 0x000000524840723c */ /* 0x000fe20000041840 */
[----:B------:R-:W3:Y:S06]  /*b470*/  LDSM.16.MT88.4 R80, [R186+0x1800] ;  /* 0x00180000ba50783b */ /* 0x000eec0000004200 */
[----:B------:R-:W-:Y:S02]  /*b480*/  F2FP.BF16.PACK_AB R72, R203, R178 ;  /* 0x000000b2cb48723e */ /* 0x000fe400000010ff */
[----:B------:R-:W-:Y:S03]  /*b490*/  F2FP.BF16.PACK_AB R74, R151, R177 ;  /* 0x000000b1974a723e */ /* 0x000fe600000010ff */
[----:B------:R-:W-:Y:S02]  /*b4a0*/  F2FP.BF16.PACK_AB R73, R148, R150 ;  /* 0x000000969449723e */ /* 0x000fe400000010ff */
[----:B------:R-:W-:Y:S01]  /*b4b0*/  F2FP.BF16.PACK_AB R75, R146, R147 ;  /* 0x00000093924b723e */ /* 0x000fe200000010ff */
[--C-:B-1----:R-:W-:Y:S02]  /*b4c0*/  FFMA.FTZ R0, R200, c[0x0][0x2d0], -R69.reuse ;  /* 0x0000b400c8007a23 */ /* 0x102fe40000010845 */
[----:B--2---:R-:W-:Y:S04]  /*b4d0*/  FADD.FTZ R2, R140, R2 ;  /* 0x000000028c027221 */ /* 0x004fe80000010000 */
[C---:B----4-:R-:W-:Y:S01]  /*b4e0*/  HMMA.16816.F32.BF16 R4, R72.reuse, R84, R4 ;  /* 0x000000544804723c */ /* 0x050fe20000041804 */
[----:B------:R1:W2:Y:S07]  /*b4f0*/  MUFU.EX2 R139, R0 ;  /* 0x00000000008b7308 */ /* 0x0002ae0000000800 */
[C---:B------:R-:W-:Y:S01]  /*b500*/  HMMA.16816.F32.BF16 R8, R72.reuse, R86, R8 ;  /* 0x000000564808723c */ /* 0x040fe20000041808 */
[----:B------:R-:W4:Y:S07]  /*b510*/  LDSM.16.MT88.4 R84, [R183+0x4800] ;  /* 0x00480000b754783b */ /* 0x000f2e0000004200 */
[C---:B-----5:R-:W-:Y:S08]  /*b520*/  HMMA.16816.F32.BF16 R12, R72.reuse, R76, R12 ;  /* 0x0000004c480c723c */ /* 0x060ff0000004180c */
[C---:B------:R-:W-:Y:S01]  /*b530*/  HMMA.16816.F32.BF16 R16, R72.reuse, R78, R16 ;  /* 0x0000004e4810723c */ /* 0x040fe20000041810 */
[----:B------:R-:W5:Y:S03]  /*b540*/  LDSM.16.MT88.4 R76, [R185+0x4800] ;  /* 0x00480000b94c783b */ /* 0x000f660000004200 */
[--C-:B-1----:R-:W-:Y:S02]  /*b550*/  FFMA.FTZ R0, R201, c[0x0][0x2d0], -R69.reuse ;  /* 0x0000b400c9007a23 */ /* 0x102fe40000010845 */
[----:B--2---:R-:W-:Y:S02]  /*b560*/  FADD.FTZ R2, R139, R2 ;  /* 0x000000028b027221 */ /* 0x004fe40000010000 */
[C---:B------:R-:W-:Y:S01]  /*b570*/  HMMA.16816.F32.BF16 R20, R72.reuse, R88, R20 ;  /* 0x000000584814723c */ /* 0x040fe20000041814 */
[----:B------:R1:W-:Y:S07]  /*b580*/  MUFU.EX2 R138, R0 ;  /* 0x00000000008a7308 */ /* 0x0003ee0000000800 */
[C---:B------:R-:W-:Y:S01]  /*b590*/  HMMA.16816.F32.BF16 R24, R72.reuse, R90, R24 ;  /* 0x0000005a4818723c */ /* 0x040fe20000041818 */
[----:B------:R-:W2:Y:S07]  /*b5a0*/  LDSM.16.MT88.4 R88, [R184+0x4800] ;  /* 0x00480000b858783b */ /* 0x000eae0000004200 */
[C---:B---3--:R-:W-:Y:S08]  /*b5b0*/  HMMA.16816.F32.BF16 R28, R72.reuse, R80, R28 ;  /* 0x00000050481c723c */ /* 0x048ff0000004181c */
[C---:B------:R-:W-:Y:S01]  /*b5c0*/  HMMA.16816.F32.BF16 R32, R72.reuse, R82, R32 ;  /* 0x000000524820723c */ /* 0x040fe20000041820 */
[----:B------:R-:W3:Y:S03]  /*b5d0*/  LDSM.16.MT88.4 R80, [R186+0x4800] ;  /* 0x00480000ba50783b */ /* 0x000ee60000004200 */
[----:B-1----:R-:W-:Y:S02]  /*b5e0*/  FADD.FTZ R0, R94, R70 ;  /* 0x000000465e007221 */ /* 0x002fe40000010000 */
[--C-:B------:R-:W-:Y:S02]  /*b5f0*/  FFMA.FTZ R70, R196, c[0x0][0x2d0], -R69.reuse ;  /* 0x0000b400c4467a23 */ /* 0x100fe40000010845 */
[C---:B----4-:R-:W-:Y:S02]  /*b600*/  HMMA.16816.F32.BF16 R36, R72.reuse, R84, R36 ;  /* 0x000000544824723c */ /* 0x050fe40000041824 */
[----:B------:R-:W1:Y:S02]  /*b610*/  MUFU.EX2 R132, R70 ;  /* 0x0000004600847308 */ /* 0x000e640000000800 */
[----:B------:R-:W-:Y:S02]  /*b620*/  FADD.FTZ R0, R95, R0 ;  /* 0x000000005f007221 */ /* 0x000fe40000010000 */
[----:B------:R-:W-:Y:S01]  /*b630*/  LDSM.16.MT88.4 R92, [R186+0x2000] ;  /* 0x00200000ba5c783b */ /* 0x000fe20000004200 */
[----:B------:R-:W-:Y:S01]  /*b640*/  FFMA.FTZ R69, R193, c[0x0][0x2d0], -R69 ;  /* 0x0000b400c1457a23 */ /* 0x000fe20000010845 */
[C---:B------:R-:W-:Y:S04]  /*b650*/  HMMA.16816.F32.BF16 R40, R72.reuse, R86, R40 ;  /* 0x000000564828723c */ /* 0x040fe80000041828 */
[----:B------:R4:W-:Y:S01]  /*b660*/  MUFU.EX2 R70, R96 ;  /* 0x0000006000467308 */ /* 0x0009e20000000800 */
[----:B------:R-:W-:Y:S01]  /*b670*/  FADD.FTZ R0, R98, R0 ;  /* 0x0000000062007221 */ /* 0x000fe20000010000 */
[----:B------:R-:W-:Y:S02]  /*b680*/  LDSM.16.MT88.4 R84, [R185+0x2000] ;  /* 0x00200000b954783b */ /* 0x000fe40000004200 */
[C---:B-----5:R-:W-:Y:S04]  /*b690*/  HMMA.16816.F32.BF16 R44, R72.reuse, R76, R44 ;  /* 0x0000004c482c723c */ /* 0x060fe8000004182c */
[----:B------:R-:W-:Y:S02]  /*b6a0*/  FADD.FTZ R0, R100, R0 ;  /* 0x0000000064007221 */ /* 0x000fe40000010000 */
[----:B------:R-:W5:Y:S02]  /*b6b0*/  MUFU.EX2 R69, R69 ;  /* 0x0000004500457308 */ /* 0x000f640000000800 */
[C---:B------:R-:W-:Y:S01]  /*b6c0*/  HMMA.16816.F32.BF16 R48, R72.reuse, R78, R48 ;  /* 0x0000004e4830723c */ /* 0x040fe20000041830 */
[----:B------:R-:W3:Y:S03]  /*b6d0*/  LDSM.16.MT88.4 R76, [R183+0x2000] ;  /* 0x00200000b74c783b */ /* 0x000ee60000004200 */
[----:B-1----:R-:W-:Y:S01]  /*b6e0*/  F2FP.BF16.PACK_AB R129, R132, R133 ;  /* 0x000000858481723e */ /* 0x002fe200000010ff */
[----:B------:R-:W-:Y:S03]  /*b6f0*/  FADD.FTZ R0, R102, R0 ;  /* 0x0000000066007221 */ /* 0x000fe60000010000 */
[C---:B--2---:R-:W-:Y:S01]  /*b700*/  HMMA.16816.F32.BF16 R52, R72.reuse, R88, R52 ;  /* 0x000000584834723c */ /* 0x044fe20000041834 */
[----:B----4-:R-:W-:Y:S03]  /*b710*/  LDSM.16.MT88.4 R96, [R184+0x2800] ;  /* 0x00280000b860783b */ /* 0x010fe60000004200 */
[----:B------:R-:W-:Y:S04]  /*b720*/  FADD.FTZ R0, R210, R0 ;  /* 0x00000000d2007221 */ /* 0x000fe80000010000 */
[C---:B------:R-:W-:Y:S01]  /*b730*/  HMMA.16816.F32.BF16 R56, R72.reuse, R90, R56 ;  /* 0x0000005a4838723c */ /* 0x040fe20000041838 */
[----:B------:R-:W1:Y:S03]  /*b740*/  LDSM.16.MT88.4 R88, [R184+0x2000] ;  /* 0x00200000b858783b */ /* 0x000e660000004200 */
[----:B------:R-:W-:Y:S01]  /*b750*/  FADD.FTZ R0, R178, R0 ;  /* 0x00000000b2007221 */ /* 0x000fe20000010000 */
[----:B-----5:R-:W-:Y:S03]  /*b760*/  F2FP.BF16.PACK_AB R131, R69, R70 ;  /* 0x000000464583723e */ /* 0x020fe600000010ff */
[C---:B---3--:R-:W-:Y:S04]  /*b770*/  HMMA.16816.F32.BF16 R60, R72.reuse, R80, R60 ;  /* 0x00000050483c723c */ /* 0x048fe8000004183c */
[----:B------:R-:W-:Y:S04]  /*b780*/  FADD.FTZ R0, R203, R0 ;  /* 0x00000000cb007221 */ /* 0x000fe80000010000 */
[----:B------:R-:W-:Y:S01]  /*b790*/  HMMA.16816.F32.BF16 R64, R72, R82, R64 ;  /* 0x000000524840723c */ /* 0x000fe20000041840 */
[----:B------:R-:W-:Y:S03]  /*b7a0*/  LDSM.16.MT88.4 R80, [R185+0x5000] ;  /* 0x00500000b950783b */ /* 0x000fe60000004200 */
[----:B------:R-:W-:Y:S03]  /*b7b0*/  FADD.FTZ R0, R177, R0 ;  /* 0x00000000b1007221 */ /* 0x000fe60000010000 */
[----:B------:R-:W-:Y:S01]  /*b7c0*/  F2FP.BF16.PACK_AB R72, R144, R142 ;  /* 0x0000008e9048723e */ /* 0x000fe200000010ff */
[----:B------:R-:W-:Y:S01]  /*b7d0*/  FADD.FTZ R0, R151, R0 ;  /* 0x0000000097007221 */ /* 0x000fe20000010000 */
[----:B------:R-:W-:Y:S03]  /*b7e0*/  F2FP.BF16.PACK_AB R74, R143, R145 ;  /* 0x000000918f4a723e */ /* 0x000fe600000010ff */
[----:B------:R-:W-:Y:S01]  /*b7f0*/  F2FP.BF16.PACK_AB R73, R140, R141 ;  /* 0x0000008d8c49723e */ /* 0x000fe200000010ff */
[----:B------:R-:W-:Y:S01]  /*b800*/  FADD.FTZ R0, R142, R0 ;  /* 0x000000008e007221 */ /* 0x000fe20000010000 */
[----:B------:R-:W-:Y:S03]  /*b810*/  F2FP.BF16.PACK_AB R75, R138, R139 ;  /* 0x0000008b8a4b723e */ /* 0x000fe600000010ff */
[----:B------:R-:W-:Y:S04]  /*b820*/  FADD.FTZ R0, R144, R0 ;  /* 0x0000000090007221 */ /* 0x000fe80000010000 */
[C---:B------:R-:W-:Y:S03]  /*b830*/  HMMA.16816.F32.BF16 R4, R72.reuse, R76, R4 ;  /* 0x0000004c4804723c */ /* 0x040fe60000041804 */
[----:B------:R-:W-:Y:S04]  /*b840*/  FADD.FTZ R0, R145, R0 ;  /* 0x0000000091007221 */ /* 0x000fe80000010000 */
[----:B------:R-:W-:Y:S01]  /*b850*/  FADD.FTZ R0, R143, R0 ;  /* 0x000000008f007221 */ /* 0x000fe20000010000 */
        /* <DEDUP_REMOVED lines=8> */
[C---:B------:R-:W-:Y:S08]  /*b8e0*/  HMMA.16816.F32.BF16 R28, R72.reuse, R92, R28 ;  /* 0x0000005c481c723c */ /* 0x040ff0000004181c */
[C---:B------:R-:W-:Y:S08]  /*b8f0*/  HMMA.16816.F32.BF16 R32, R72.reuse, R94, R32 ;  /* 0x0000005e4820723c */ /* 0x040ff00000041820 */
[C---:B--2---:R-:W-:Y:S08]  /*b900*/  HMMA.16816.F32.BF16 R36, R72.reuse, R76, R36 ;  /* 0x0000004c4824723c */ /* 0x044ff00000041824 */
[C---:B------:R-:W-:Y:S01]  /*b910*/  HMMA.16816.F32.BF16 R40, R72.reuse, R78, R40 ;  /* 0x0000004e4828723c */ /* 0x040fe20000041828 */
[----:B------:R-:W2:Y:S07]  /*b920*/  LDSM.16.MT88.4 R76, [R186+0x2800] ;  /* 0x00280000ba4c783b */ /* 0x000eae0000004200 */
[C---:B------:R-:W-:Y:S08]  /*b930*/  HMMA.16816.F32.BF16 R44, R72.reuse, R80, R44 ;  /* 0x00000050482c723c */ /* 0x040ff0000004182c */
[C---:B------:R-:W-:Y:S01]  /*b940*/  HMMA.16816.F32.BF16 R48, R72.reuse, R82, R48 ;  /* 0x000000524830723c */ /* 0x040fe20000041830 */
[----:B------:R-:W4:Y:S07]  /*b950*/  LDSM.16.MT88.4 R80, [R183+0x5800] ;  /* 0x00580000b750783b */ /* 0x000f2e0000004200 */
[C---:B---3--:R-:W-:Y:S08]  /*b960*/  HMMA.16816.F32.BF16 R52, R72.reuse, R84, R52 ;  /* 0x000000544834723c */ /* 0x048ff00000041834 */
[C---:B------:R-:W-:Y:S08]  /*b970*/  HMMA.16816.F32.BF16 R56, R72.reuse, R86, R56 ;  /* 0x000000564838723c */ /* 0x040ff00000041838 */
[C---:B-1----:R-:W-:Y:S08]  /*b980*/  HMMA.16816.F32.BF16 R60, R72.reuse, R88, R60 ;  /* 0x00000058483c723c */ /* 0x042ff0000004183c */
[----:B------:R-:W-:Y:S01]  /*b990*/  HMMA.16816.F32.BF16 R64, R72, R90, R64 ;  /* 0x0000005a4840723c */ /* 0x000fe20000041840 */
[----:B------:R-:W1:Y:S07]  /*b9a0*/  LDSM.16.MT88.4 R72, [R185+0x5800] ;  /* 0x00580000b948783b */ /* 0x000e6e0000004200 */
        /* <DEDUP_REMOVED lines=8> */
[C---:B--2---:R-:W-:Y:S08]  /*ba30*/  HMMA.16816.F32.BF16 R92, R128.reuse, R76, R28 ;  /* 0x0000004c805c723c */ /* 0x044ff0000004181c */
[C---:B------:R-:W-:Y:S08]  /*ba40*/  HMMA.16816.F32.BF16 R88, R128.reuse, R78, R32 ;  /* 0x0000004e8058723c */ /* 0x040ff00000041820 */
[C---:B----4-:R-:W-:Y:S08]  /*ba50*/  HMMA.16816.F32.BF16 R84, R128.reuse, R80, R36 ;  /* 0x000000508054723c */ /* 0x050ff00000041824 */
[C---:B------:R-:W-:Y:S08]  /*ba60*/  HMMA.16816.F32.BF16 R80, R128.reuse, R82, R40 ;  /* 0x000000528050723c */ /* 0x040ff00000041828 */
[C---:B-1----:R-:W-:Y:S08]  /*ba70*/  HMMA.16816.F32.BF16 R76, R128.reuse, R72, R44 ;  /* 0x00000048804c723c */ /* 0x042ff0000004182c */
[C---:B------:R-:W-:Y:S08]  /*ba80*/  HMMA.16816.F32.BF16 R72, R128.reuse, R74, R48 ;  /* 0x0000004a8048723c */ /* 0x040ff00000041830 */
[C---:B---3--:R-:W-:Y:S07]  /*ba90*/  HMMA.16816.F32.BF16 R52, R128.reuse, R4, R52 ;  /* 0x000000048034723c */ /* 0x048fee0000041834 */
[-C--:B------:R-:W-:Y:S01]  /*baa0*/  MOV R5, R3.reuse ;  /* 0x0000000300057202 */ /* 0x080fe20000000f00 */
[C---:B------:R-:W-:Y:S04]  /*bab0*/  HMMA.16816.F32.BF16 R56, R128.reuse, R6, R56 ;  /* 0x000000068038723c */ /* 0x040fe80000041838 */
[----:B------:R-:W-:Y:S02]  /*bac0*/  FADD.FTZ R4, R138, R2 ;  /* 0x000000028a047221 */ /* 0x000fe40000010000 */
[----:B------:R-:W-:Y:S02]  /*bad0*/  FADD.FTZ R2, R134, R0 ;  /* 0x0000000086027221 */ /* 0x000fe40000010000 */
[C---:B-----5:R-:W-:Y:S04]  /*bae0*/  HMMA.16816.F32.BF16 R60, R128.reuse, R8, R60 ;  /* 0x00000008803c723c */ /* 0x060fe8000004183c */
[----:B------:R-:W-:Y:S02]  /*baf0*/  FADD.FTZ R0, R133, R4 ;  /* 0x0000000485007221 */ /* 0x000fe40000010000 */
[----:B------:R-:W-:Y:S02]  /*bb00*/  FADD.FTZ R2, R135, R2 ;  /* 0x0000000287027221 */ /* 0x000fe40000010000 */
[----:B------:R-:W-:Y:S01]  /*bb10*/  FADD.FTZ R0, R132, R0 ;  /* 0x0000000084007221 */ /* 0x000fe20000010000 */
[----:B------:R-:W-:Y:S03]  /*bb20*/  HMMA.16816.F32.BF16 R64, R128, R10, R64 ;  /* 0x0000000a8040723c */ /* 0x000fe60000041840 */
[----:B------:R-:W-:Y:S02]  /*bb30*/  FADD.FTZ R2, R136, R2 ;  /* 0x0000000288027221 */ /* 0x000fe40000010000 */
[----:B------:R-:W-:Y:S01]  /*bb40*/  FADD.FTZ R0, R70, R0 ;  /* 0x0000000046007221 */ /* 0x000fe20000010000 */
[----:B------:R-:W-:Y:S01]  /*bb50*/  MOV R70, R3 ;  /* 0x0000000300467202 */ /* 0x000fe20000000f00 */
[----:B------:R-:W-:Y:S02]  /*bb60*/  FADD.FTZ R227, R137, R2 ;  /* 0x0000000289e37221 */ /* 0x000fe40000010000 */
[----:B------:R-:W-:Y:S03]  /*bb70*/  FADD.FTZ R228, R69, R0 ;  /* 0x0000000045e47221 */ /* 0x000fe60000010000 */
[----:B------:R-:W-:Y:S01]  /*bb80*/  MOV R69, R68 ;  /* 0x0000004400457202 */ /* 0x000fe20000000f00 */
[----:B------:R-:W-:-:S05]  /*bb90*/  @P0 BRA `(.L_x_734) ;  /* 0xffffb84000000947 */ /* 0x000fca000383ffff */
.L_x_713:
[----:B------:R-:W-:Y:S01]  /*bba0*/  IMAD.MOV.U32 R0, RZ, RZ, c[0x0][0x2c4] ;  /* 0x0000b100ff007624 */ /* 0x000fe200078e00ff */
[----:B------:R-:W-:Y:S01]  /*bbb0*/  IADD3 R2, R232, 0x1, -R231 ;  /* 0x00000001e8027810 */ /* 0x000fe20007ffe8e7 */
[----:B------:R-:W-:-:S03]  /*bbc0*/  IMAD.MOV.U32 R4, RZ, RZ, c[0x0][0x32c] ;  /* 0x0000cb00ff047624 */ /* 0x000fc600078e00ff */
[----:B------:R-:W-:Y:S02]  /*bbd0*/  ISETP.NE.AND P1, PT, R0, 0x1, PT ;  /* 0x000000010000780c */ /* 0x000fe40003f25270 */
[----:B------:R-:W-:Y:S02]  /*bbe0*/  IADD3 R0, R244, 0x7f, RZ ;  /* 0x0000007ff4007810 */ /* 0x000fe40007ffe0ff */
[----:B------:R-:W-:-:S09]  /*bbf0*/  ISETP.GE.AND P0, PT, R4, 0x1, PT ;  /* 0x000000010400780c */ /* 0x000fd20003f06270 */
[----:B------:R-:W-:-:S05]  /*bc00*/  @P1 IMAD.HI.U32 R3, R0, c[0x0][0x2c8], RZ ;  /* 0x0000b20000031a27 */ /* 0x000fca00078e00ff */
[----:B------:R-:W-:-:S05]  /*bc10*/  @P1 SHF.R.U32.HI R0, RZ, c[0x0][0x2cc], R3 ;  /* 0x0000b300ff001a19 */ /* 0x000fca0000011603 */
[----:B------:R-:W-:-:S05]  /*bc20*/  IMAD.IADD R0, R2, 0x1, R0 ;  /* 0x0000000102007824 */ /* 0x000fca00078e0200 */
[----:B------:R-:W-:Y:S01]  /*bc30*/  IADD3 R2, R0, -c[0x0][0x324], RZ ;  /* 0x8000c90000027a10 */ /* 0x000fe20007ffe0ff */
[----:B------:R-:W-:Y:S05]  /*bc40*/  @!P0 BRA `(.L_x_735) ;  /* 0x0000011000008947 */ /* 0x000fea0003800000 */
[----:B------:R-:W-:Y:S01]  /*bc50*/  ISETP.GT.AND P0, PT, R0, -0x1, PT ;  /* 0xffffffff0000780c */ /* 0x000fe20003f04270 */
[----:B------:R-:W-:-:S12]  /*bc60*/  BSSY B0, `(.L_x_736) ;  /* 0x000000d000007945 */ /* 0x000fd80003800000 */
[----:B------:R-:W-:Y:S05]  /*bc70*/  @P0 BRA `(.L_x_737) ;  /* 0x0000007000000947 */ /* 0x000fea0003800000 */
[----:B------:R-:W-:Y:S01]  /*bc80*/  IMAD.MOV.U32 R3, RZ, RZ, 0x1 ;  /* 0x00000001ff037424 */ /* 0x000fe200078e00ff */
[----:B------:R-:W-:-:S04]  /*bc90*/  LOP3.LUT R0, RZ, R0, RZ, 0x33, !PT ;  /* 0x00000000ff007212 */ /* 0x000fc800078e33ff */
[----:B------:R-:W-:-:S13]  /*bca0*/  ISETP.NE.AND P0, PT, R3, c[0x0][0x32c], PT ;  /* 0x0000cb0003007a0c */ /* 0x000fda0003f05270 */
[----:B------:R-:W-:-:S05]  /*bcb0*/  @P0 IMAD.HI.U32 R3, R0, c[0x0][0x330], RZ ;  /* 0x0000cc0000030a27 */ /* 0x000fca00078e00ff */
[----:B------:R-:W-:-:S04]  /*bcc0*/  @P0 SHF.R.U32.HI R0, RZ, c[0x0][0x334], R3 ;  /* 0x0000cd00ff000a19 */ /* 0x000fc80000011603 */
[----:B------:R-:W-:Y:S01]  /*bcd0*/  LOP3.LUT R0, RZ, R0, RZ, 0x33, !PT ;  /* 0x00000000ff007212 */ /* 0x000fe200078e33ff */
[----:B------:R-:W-:Y:S05]  /*bce0*/  BRA `(.L_x_738) ;  /* 0x0000004000007947 */ /* 0x000fea0003800000 */
.L_x_737:
[----:B------:R-:W-:-:S04]  /*bcf0*/  MOV R3, 0x1 ;  /* 0x0000000100037802 */ /* 0x000fc80000000f00 */
[----:B------:R-:W-:-:S13]  /*bd00*/  ISETP.NE.AND P0, PT, R3, c[0x0][0x32c], PT ;  /* 0x0000cb0003007a0c */ /* 0x000fda0003f05270 */
[----:B------:R-:W-:-:S05]  /*bd10*/  @P0 IMAD.HI.U32 R3, R0, c[0x0][0x330], RZ ;  /* 0x0000cc0000030a27 */ /* 0x000fca00078e00ff */
[----:B------:R-:W-:Y:S02]  /*bd20*/  @P0 SHF.R.U32.HI R0, RZ, c[0x0][0x334], R3 ;  /* 0x0000cd00ff000a19 */ /* 0x000fe40000011603 */
.L_x_738:
[----:B------:R-:W-:Y:S05]  /*bd30*/  BSYNC B0 ;  /* 0x0000000000007941 */ /* 0x000fea0003800000 */
.L_x_736:
[----:B------:R-:W-:-:S05]  /*bd40*/  IMAD R0, R0, c[0x0][0x32c], RZ ;  /* 0x0000cb0000007a24 */ /* 0x000fca00078e02ff */
[----:B------:R-:W-:-:S04]  /*bd50*/  IMNMX R2, R2, R0, !PT ;  /* 0x0000000002027217 */ /* 0x000fc80007800200 */
.L_x_735:
[----:B------:R-:W-:-:S05]  /*bd60*/  IADD3 R2, R2, 0x5f, RZ ;  /* 0x0000005f02027810 */ /* 0x000fca0007ffe0ff */
        /* <DEDUP_REMOVED lines=8> */
.L_x_750:
        /* <DEDUP_REMOVED lines=39> */
.L_x_851:
        /* <DEDUP_REMOVED lines=24> */
.L_x_852:
        /* <DEDUP_REMOVED lines=16> */
.L_x_741:
[----:B--23--:R-:W-:Y:S05]  /*c2e0*/  BSYNC B0 ;  /* 0x0000000000007941 */ /* 0x00cfea0003800000 */
.L_x_740:
        /* <DEDUP_REMOVED lines=126> */
[----:B------:R-:W-:Y:S02]  /*cad0*/  FMUL.FTZ R10, R10, c[0x0][0x320] ;  /* 0x0000c8000a0a7a20 */ /* 0x000fe40000410000 */
[----:B------:R-:W-:Y:S04]  /*cae0*/  FMUL.FTZ R3, R11, c[0x0][0x320] ;  /* 0x0000c8000b037a20 */ /* 0x000fe80000410000 */
[----:B------:R-:W3:Y:S02]  /*caf0*/  MUFU.TANH R139, R10 ;  /* 0x0000000a008b7308 */ /* 0x000ee40000002400 */
[----:B------:R-:W-:Y:S08]  /*cb00*/  FMUL.FTZ R2, R12, c[0x0][0x320] ;  /* 0x0000c8000c027a20 */ /* 0x000ff00000410000 */
[----:B------:R4:W2:Y:S01]  /*cb10*/  MUFU.TANH R133, R2 ;  /* 0x0000000200857308 */ /* 0x0008a20000002400 */
[----:B-1----:R-:W-:Y:S09]  /*cb20*/  FMUL.FTZ R0, R5, c[0x0][0x320] ;  /* 0x0000c80005007a20 */ /* 0x002ff20000410000 */
[----:B------:R1:W1:Y:S10]  /*cb30*/  MUFU.TANH R142, R0 ;  /* 0x00000000008e7308 */ /* 0x0002740000002400 */
[----:B------:R5:W2:Y:S01]  /*cb40*/  MUFU.TANH R138, R3 ;  /* 0x00000003008a7308 */ /* 0x000aa20000002400 */
[----:B----4-:R-:W-:Y:S09]  /*cb50*/  FMUL.FTZ R2, R19, c[0x0][0x320] ;  /* 0x0000c80013027a20 */ /* 0x010ff20000410000 */
[----:B------:R-:W4:Y:S01]  /*cb60*/  MUFU.TANH R147, R2 ;  /* 0x0000000200937308 */ /* 0x000f220000002400 */
[----:B-1----:R-:W-:Y:S09]  /*cb70*/  FMUL.FTZ R0, R6, c[0x0][0x320] ;  /* 0x0000c80006007a20 */ /* 0x002ff20000410000 */
[----:B------:R1:W1:Y:S01]  /*cb80*/  MUFU.TANH R141, R0 ;  /* 0x00000000008d7308 */ /* 0x0002620000002400 */
[----:B-----5:R-:W-:Y:S09]  /*cb90*/  FMUL.FTZ R3, R18, c[0x0][0x320] ;  /* 0x0000c80012037a20 */ /* 0x020ff20000410000 */
        /* <DEDUP_REMOVED lines=8> */
[----:B------:R-:W-:Y:S03]  /*cc20*/  LDSM.16.M88.4 R4, [R181+0x2000] ;  /* 0x00200000b504783b */ /* 0x000fe60000000200 */
[----:B-----5:R-:W-:Y:S05]  /*cc30*/  FMUL.FTZ R0, R9, c[0x0][0x320] ;  /* 0x0000c80009007a20 */ /* 0x020fea0000410000 */
[----:B------:R-:W1:Y:S01]  /*cc40*/  LDSM.16.M88.4 R8, [R181+0x1800] ;  /* 0x00180000b508783b */ /* 0x000e620000000200 */
[----:B------:R5:W1:Y:S11]  /*cc50*/  MUFU.TANH R137, R0 ;  /* 0x0000000000897308 */ /* 0x000a760000002400 */
[----:B------:R-:W-:Y:S03]  /*cc60*/  @!UPT UIADD3 URZ, URZ, URZ, URZ ;  /* 0x0000003f3f3ff290 */ /* 0x000fe6000fffe03f */
[----:B------:R-:W-:Y:S02]  /*cc70*/  FMUL.FTZ R3, R26, c[0x0][0x320] ;  /* 0x0000c8001a037a20 */ /* 0x000fe40000410000 */
[----:B------:R-:W-:Y:S02]  /*cc80*/  FMUL.FTZ R2, R27, c[0x0][0x320] ;  /* 0x0000c8001b027a20 */ /* 0x000fe40000410000 */
[----:B------:R-:W2:Y:S01]  /*cc90*/  MUFU.TANH R150, R3 ;  /* 0x0000000300967308 */ /* 0x000ea20000002400 */
[----:B-----5:R-:W-:Y:S09]  /*cca0*/  FMUL.FTZ R0, R13, c[0x0][0x320] ;  /* 0x0000c8000d007a20 */ /* 0x020ff20000410000 */
[----:B------:R5:W2:Y:S10]  /*ccb0*/  MUFU.TANH R132, R0 ;  /* 0x0000000000847308 */ /* 0x000ab40000002400 */
        /* <DEDUP_REMOVED lines=11> */
[----:B------:R-:W3:Y:S01]  /*cd70*/  MUFU.TANH R178, R3 ;  /* 0x0000000300b27308 */ /* 0x000ee20000002400 */
[----:B--2---:R-:W-:Y:S02]  /*cd80*/  FMUL.FTZ R2, R35, c[0x0][0x320] ;  /* 0x0000c80023027a20 */ /* 0x004fe40000410000 */
[----:B-----5:R-:W-:Y:S07]  /*cd90*/  FMUL.FTZ R0, R15, c[0x0][0x320] ;  /* 0x0000c8000f007a20 */ /* 0x020fee0000410000 */
[----:B------:R2:W2:Y:S01]  /*cda0*/  MUFU.TANH R146, R0 ;  /* 0x0000000000927308 */ /* 0x0004a20000002400 */
[C---:B-1----:R-:W-:Y:S09]  /*cdb0*/  HMMA.16816.F32.BF16 R44, R172.reuse, R8, R44 ;  /* 0x00000008ac2c723c */ /* 0x042ff2000004182c */
[----:B------:R-:W1:Y:S01]  /*cdc0*/  MUFU.TANH R194, R2 ;  /* 0x0000000200c27308 */ /* 0x000e620000002400 */
[----:B------:R-:W-:Y:S03]  /*cdd0*/  HMMA.16816.F32.BF16 R48, R172, R10, R48 ;  /* 0x0000000aac30723c */ /* 0x000fe60000041830 */
[----:B--2---:R-:W-:Y:S06]  /*cde0*/  FMUL.FTZ R0, R16, c[0x0][0x320] ;  /* 0x0000c80010007a20 */ /* 0x004fec0000410000 */
[----:B------:R2:W1:Y:S03]  /*cdf0*/  MUFU.TANH R131, R0 ;  /* 0x0000000000837308 */ /* 0x0004660000002400 */
[----:B--2---:R-:W-:Y:S07]  /*ce00*/  FMUL.FTZ R0, R17, c[0x0][0x320] ;  /* 0x0000c80011007a20 */ /* 0x004fee0000410000 */
[----:B------:R2:W1:Y:S02]  /*ce10*/  MUFU.TANH R130, R0 ;  /* 0x0000000000827308 */ /* 0x0004640000002400 */
[----:B--2---:R-:W-:Y:S08]  /*ce20*/  FMUL.FTZ R0, R20, c[0x0][0x320] ;  /* 0x0000c80014007a20 */ /* 0x004ff00000410000 */
        /* <DEDUP_REMOVED lines=54> */
[----:B------:R2:W1:Y:S01]  /*d190*/  MUFU.TANH R201, R0 ;  /* 0x0000000000c97308 */ /* 0x0004620000002400 */
[----:B------:R-:W-:-:S05]  /*d1a0*/  @!P0 BRA `(.L_x_745) ;  /* 0x000004e000008947 */ /* 0x000fca0003800000 */
[----:B---34-:R-:W-:Y:S01]  /*d1b0*/  IMAD.MOV.U32 R196, RZ, RZ, c[0x0][0x2b8] ;  /* 0x0000ae00ffc47624 */ /* 0x018fe200078e00ff */
        /* <DEDUP_REMOVED lines=10> */
[----:B--2---:R-:W-:Y:S01]  /*d260*/  IMAD.MOV.U32 R0, RZ, RZ, R2 ;  /* 0x000000ffff007224 */ /* 0x004fe200078e0002 */
        /* <DEDUP_REMOVED lines=25> */
[----:B------:R2:W3:Y:S02]  /*d400*/  SHFL.IDX PT, R7, R0, RZ, 0x181f ;  /* 0x00181fff00077589 */ /* 0x0004e400000e0000 */
.L_x_853:
[----:B------:R-:W-:-:S05]  /*d410*/  BRA.DIV ~URZ, `(.L_x_747) ;  /* 0x0000c3027f007947 */ /* 0x000fca000b800000 */
[----:B------:R-:W4:Y:S01]  /*d420*/  SHFL.IDX PT, R2, R4, RZ, 0x181f ;  /* 0x00181fff04027589 */ /* 0x000f2200000e0000 */
[----:B------:R-:W-:Y:S02]  /*d430*/  ISETP.GE.AND P2, PT, R219, c[0x0][0x1d4], PT ;  /* 0x00007500db007a0c */ /* 0x000fe40003f46270 */
[----:B------:R-:W-:Y:S02]  /*d440*/  ISETP.GE.AND P1, PT, R221, c[0x0][0x1d4], PT ;  /* 0x00007500dd007a0c */ /* 0x000fe40003f26270 */
[CC--:B----4-:R-:W-:Y:S05]  /*d450*/  IADD3 R8, P0, R2.reuse, R24.reuse, RZ ;  /* 0x0000001802087210 */ /* 0x0d0fea0007f1e0ff */
        /* <DEDUP_REMOVED lines=8> */
[----:B----4-:R-:W3:Y:S04]  /*d4e0*/  SHFL.IDX PT, R2, R4, 0x1, 0x181f ;  /* 0x00381f0004027f89 */ /* 0x010ee800000e0000 */
[----:B------:R-:W4:Y:S01]  /*d4f0*/  SHFL.IDX PT, R3, R0, 0x1, 0x181f ;  /* 0x00381f0000037f89 */ /* 0x000f2200000e0000 */
[C---:B---3--:R-:W-:Y:S05]  /*d500*/  IADD3 R8, P0, R2.reuse, R24, RZ ;  /* 0x0000001802087210 */ /* 0x048fea0007f1e0ff */
[C---:B----4-:R-:W-:Y:S01]  /*d510*/  IMAD.X R9, R3.reuse, 0x1, R5, P0 ;  /* 0x0000000103097824 */ /* 0x050fe200000e0605 */
[----:B------:R-:W-:Y:S04]  /*d520*/  IADD3 R2, P0, R2, R25, RZ ;  /* 0x0000001902027210 */ /* 0x000fe80007f1e0ff */
[----:B------:R3:W-:Y:S01]  /*d530*/  LDGSTS.E.BYPASS.LTC128B.128 [R195+0x9100], [R8.64], !P2 ;  /* 0x0910000008c37fae */ /* 0x0007e2000d101d46 */
[----:B------:R-:W-:Y:S05]  /*d540*/  IMAD.X R3, R3, 0x1, R6, P0 ;  /* 0x0000000103037824 */ /* 0x000fea00000e0606 */
[----:B------:R4:W-:Y:S04]  /*d550*/  LDGSTS.E.BYPASS.LTC128B.128 [R195+0xc100], [R2.64], !P1 ;  /* 0x0c10000002c37fae */ /* 0x0009e8000c901d46 */
[----:B---3--:R4:W3:Y:S01]  /*d560*/  SHFL.IDX PT, R9, R0, 0x2, 0x181f ;  /* 0x00581f0000097f89 */ /* 0x0088e200000e0000 */
[----:B------:R-:W-:Y:S03]  /*d570*/  SEL R8, RZ, 0x10, P1 ;  /* 0x00000010ff087807 */ /* 0x000fe60000800000 */
[----:B--2---:R4:W2:Y:S04]  /*d580*/  SHFL.IDX PT, R0, R4, 0x2, 0x181f ;  /* 0x00581f0004007f89 */ /* 0x0048a800000e0000 */
.L_x_854:
[C---:B----4-:R-:W-:Y:S02]  /*d590*/  IADD3 R2, -R7.reuse, 0x10, RZ ;  /* 0x0000001007027810 */ /* 0x050fe40007ffe1ff */
[----:B------:R-:W-:Y:S02]  /*d5a0*/  ISETP.NE.U32.AND P2, PT, R7, RZ, PT ;  /* 0x000000ff0700720c */ /* 0x000fe40003f45070 */
[----:B------:R-:W-:Y:S04]  /*d5b0*/  LOP3.LUT R2, R2, 0xf, RZ, 0xc0, !PT ;  /* 0x0000000f02027812 */ /* 0x000fe800078ec0ff */
[-C--:B--2---:R-:W-:Y:S02]  /*d5c0*/  IADD3 R4, P1, P0, R2, R0.reuse, R24 ;  /* 0x0000000002047210 */ /* 0x084fe4000783e018 */
        /* <DEDUP_REMOVED lines=12> */
.L_x_745:
[----:B---34-:R-:W-:Y:S05]  /*d690*/  BSYNC B0 ;  /* 0x0000000000007941 */ /* 0x018fea0003800000 */
.L_x_744:
[----:B--2---:R-:W-:Y:S01]  /*d6a0*/  FMNMX.FTZ R2, R136, R69, !PT ;  /* 0x0000004588027209 */ /* 0x004fe20007810000 */
        /* <DEDUP_REMOVED lines=50> */
.L_x_855:
[----:B--2---:R-:W-:Y:S01]  /*d9d0*/  FMNMX.FTZ R5, R4, R0, !PT ;  /* 0x0000000004057209 */ /* 0x004fe20007810000 */
[----:B------:R-:W-:-:S05]  /*d9e0*/  BRA.DIV ~URZ, `(.L_x_749) ;  /* 0x0000c1027f007947 */ /* 0x000fca000b800000 */
[----:B------:R-:W-:Y:S04]  /*d9f0*/  SHFL.BFLY PT, R0, R6, 0x2, 0x1f ;  /* 0x0c401f0006007f89 */ /* 0x000fe800000e0000 */
[----:B------:R-:W2:Y:S02]  /*da00*/  SHFL.BFLY PT, R2, R5, 0x1, 0x1f ;  /* 0x0c201f0005027f89 */ /* 0x000ea400000e0000 */
[----:B--2---:R-:W-:Y:S02]  /*da10*/  FMNMX.FTZ R68, R5, R2, !PT ;  /* 0x0000000205447209 */ /* 0x004fe40007810000 */
[----:B-1----:R-:W-:Y:S05]  /*da20*/  FMNMX.FTZ R4, R6, R0, !PT ;  /* 0x0000000006047209 */ /* 0x002fea0007810000 */
[----:B------:R1:W2:Y:S02]  /*da30*/  SHFL.BFLY PT, R0, R4, 0x1, 0x1f ;  /* 0x0c201f0004007f89 */ /* 0x0002a400000e0000 */
.L_x_856:
[C---:B------:R-:W-:Y:S01]  /*da40*/  FMUL.FTZ R5, R68.reuse, c[0x0][0x2d0] ;  /* 0x0000b40044057a20 */ /* 0x040fe20000410000 */
[----:B------:R-:W-:Y:S01]  /*da50*/  WARPSYNC 0xffffffff ;  /* 0xffffffff00007948 */ /* 0x000fe20003800000 */
[----:B------:R-:W-:Y:S01]  /*da60*/  FADD.FTZ R2, -R68, R69 ;  /* 0x0000004544027221 */ /* 0x000fe20000010100 */
[C---:B------:R-:W-:Y:S01]  /*da70*/  ISETP.GT.AND P0, PT, R199.reuse, R226, PT ;  /* 0x000000e2c700720c */ /* 0x040fe20003f04270 */
[--C-:B------:R-:W-:Y:S01]  /*da80*/  FFMA.FTZ R3, R136, c[0x0][0x2d0], -R5.reuse ;  /* 0x0000b40088037a23 */ /* 0x100fe20000010805 */
[----:B------:R-:W-:Y:S01]  /*da90*/  IADD3 R199, R199, -0x1, RZ ;  /* 0xffffffffc7c77810 */ /* 0x000fe20007ffe0ff */
[----:B------:R-:W-:Y:S02]  /*daa0*/  FMUL.FTZ R2, R2, c[0x0][0x2d0] ;  /* 0x0000b40002027a20 */ /* 0x000fe40000410000 */
        /* <DEDUP_REMOVED lines=14> */
[--C-:B---3--:R-:W-:Y:S01]  /*db90*/  FFMA.FTZ R3, R142, c[0x0][0x2d0], -R5.reuse ;  /* 0x0000b4008e037a23 */ /* 0x108fe20000010805 */
[----:B------:R-:W-:Y:S01]  /*dba0*/  MUFU.EX2 R196, R196 ;  /* 0x000000c400c47308 */ /* 0x000fe20000000800 */
[--C-:B------:R-:W-:Y:S02]  /*dbb0*/  FFMA.FTZ R223, R13, c[0x0][0x2d0], -R5.reuse ;  /* 0x0000b4000ddf7a23 */ /* 0x100fe40000010805 */
[--C-:B------:R-:W-:Y:S07]  /*dbc0*/  FFMA.FTZ R222, R12, c[0x0][0x2d0], -R5.reuse ;  /* 0x0000b4000cde7a23 */ /* 0x100fee0000010805 */
[----:B------:R3:W4:Y:S02]  /*dbd0*/  MUFU.EX2 R212, R3 ;  /* 0x0000000300d47308 */ /* 0x0007240000000800 */
[--C-:B---3--:R-:W-:Y:S01]  /*dbe0*/  FFMA.FTZ R3, R140, c[0x0][0x2d0], -R5.reuse ;  /* 0x0000b4008c037a23 */ /* 0x108fe20000010805 */
[----:B----4-:R-:W-:Y:S01]  /*dbf0*/  F2FP.BF16.PACK_AB R128, R212, R6 ;  /* 0x00000006d480723e */ /* 0x010fe200000010ff */
[--C-:B------:R-:W-:Y:S06]  /*dc00*/  FFMA.FTZ R140, R133, c[0x0][0x2d0], -R5.reuse ;  /* 0x0000b400858c7a23 */ /* 0x100fec0000010805 */
[----:B------:R3:W-:Y:S01]  /*dc10*/  MUFU.EX2 R224, R3 ;  /* 0x0000000300e07308 */ /* 0x0007e20000000800 */
[C---:B------:R-:W-:Y:S02]  /*dc20*/  FMUL.FTZ R8, R2.reuse, R112 ;  /* 0x0000007002087220 */ /* 0x040fe40000410000 */
[C---:B------:R-:W-:Y:S02]  /*dc30*/  FMUL.FTZ R9, R2.reuse, R113 ;  /* 0x0000007102097220 */ /* 0x040fe40000410000 */
[C---:B------:R-:W-:Y:S02]  /*dc40*/  FMUL.FTZ R16, R2.reuse, R104 ;  /* 0x0000006802107220 */ /* 0x040fe40000410000 */
[C---:B------:R-:W-:Y:S02]  /*dc50*/  FMUL.FTZ R17, R2.reuse, R105 ;  /* 0x0000006902117220 */ /* 0x040fe40000410000 */
[C---:B------:R-:W-:Y:S02]  /*dc60*/  FFMA.FTZ R69, R2.reuse, R227, R6 ;  /* 0x000000e302457223 */ /* 0x040fe40000010006 */
[C---:B------:R-:W-:Y:S02]  /*dc70*/  FMUL.FTZ R24, R2.reuse, R96 ;  /* 0x0000006002187220 */ /* 0x040fe40000410000 */
[C---:B------:R-:W-:Y:S02]  /*dc80*/  FMUL.FTZ R25, R2.reuse, R97 ;  /* 0x0000006102197220 */ /* 0x040fe40000410000 */
[C---:B------:R-:W-:Y:S02]  /*dc90*/  FMUL.FTZ R12, R2.reuse, R108 ;  /* 0x0000006c020c7220 */ /* 0x040fe40000410000 */
[C---:B------:R-:W-:Y:S02]  /*dca0*/  FMUL.FTZ R13, R2.reuse, R109 ;  /* 0x0000006d020d7220 */ /* 0x040fe40000410000 */
[C---:B------:R-:W-:Y:S02]  /*dcb0*/  FMUL.FTZ R32, R2.reuse, R88 ;  /* 0x0000005802207220 */ /* 0x040fe40000410000 */
[C---:B------:R-:W-:Y:S02]  /*dcc0*/  FMUL.FTZ R33, R2.reuse, R89 ;  /* 0x0000005902217220 */ /* 0x040fe40000410000 */
[----:B------:R-:W-:Y:S01]  /*dcd0*/  FMUL.FTZ R20, R2, R100 ;  /* 0x0000006402147220 */ /* 0x000fe20000410000 */
[----:B--23--:R-:W-:Y:S01]  /*dce0*/  FMNMX.FTZ R3, R0, R4, !PT ;  /* 0x0000000400037209 */ /* 0x00cfe20007810000 */
[--C-:B------:R-:W-:Y:S01]  /*dcf0*/  FFMA.FTZ R0, R137, c[0x0][0x2d0], -R5.reuse ;  /* 0x0000b40089007a23 */ /* 0x100fe20000010805 */
[----:B------:R-:W-:Y:S01]  /*dd00*/  MUFU.EX2 R100, R148 ;  /* 0x0000009400647308 */ /* 0x000fe20000000800 */
[--C-:B------:R-:W-:Y:S02]  /*dd10*/  FFMA.FTZ R137, R132, c[0x0][0x2d0], -R5.reuse ;  /* 0x0000b40084897a23 */ /* 0x100fe40000010805 */
[----:B------:R-:W-:Y:S01]  /*dd20*/  FMUL.FTZ R142, R3, c[0x0][0x2d0] ;  /* 0x0000b400038e7a20 */ /* 0x000fe20000410000 */
[----:B------:R-:W2:Y:S01]  /*dd30*/  LDSM.16.MT88.4 R132, [R183] ;  /* 0x00000000b784783b */ /* 0x000ea20000004200 */
[----:B------:R-:W-:Y:S02]  /*dd40*/  FMUL.FTZ R21, R2, R101 ;  /* 0x0000006502157220 */ /* 0x000fe40000410000 */
[----:B-1----:R-:W-:Y:S02]  /*dd50*/  FFMA.FTZ R4, R141, c[0x0][0x2d0], -R142 ;  /* 0x0000b4008d047a23 */ /* 0x002fe4000001088e */
[--C-:B------:R-:W-:Y:S01]  /*dd60*/  FFMA.FTZ R141, R22, c[0x0][0x2d0], -R5.reuse ;  /* 0x0000b400168d7a23 */ /* 0x100fe20000010805 */
[----:B------:R1:W3:Y:S01]  /*dd70*/  MUFU.EX2 R225, R0 ;  /* 0x0000000000e17308 */ /* 0x0002e20000000800 */
[C---:B------:R-:W-:Y:S02]  /*dd80*/  FMUL.FTZ R40, R2.reuse, R80 ;  /* 0x0000005002287220 */ /* 0x040fe40000410000 */
[C---:B------:R-:W-:Y:S02]  /*dd90*/  FMUL.FTZ R41, R2.reuse, R81 ;  /* 0x0000005102297220 */ /* 0x040fe40000410000 */
[C---:B------:R-:W-:Y:S02]  /*dda0*/  FMUL.FTZ R28, R2.reuse, R92 ;  /* 0x0000005c021c7220 */ /* 0x040fe40000410000 */
[C---:B------:R-:W-:Y:S02]  /*ddb0*/  FMUL.FTZ R29, R2.reuse, R93 ;  /* 0x0000005d021d7220 */ /* 0x040fe40000410000 */
[C---:B------:R-:W-:Y:S01]  /*ddc0*/  FMUL.FTZ R36, R2.reuse, R84 ;  /* 0x0000005402247220 */ /* 0x040fe20000410000 */
[----:B------:R4:W-:Y:S01]  /*ddd0*/  MUFU.EX2 R210, R4 ;  /* 0x0000000400d27308 */ /* 0x0009e20000000800 */
        /* <DEDUP_REMOVED lines=8> */
[--C-:B------:R-:W-:Y:S01]  /*de60*/  FFMA.FTZ R70, R130, c[0x0][0x2d0], -R5.reuse ;  /* 0x0000b40082467a23 */ /* 0x100fe20000010805 */
[----:B---3--:R-:W-:Y:S01]  /*de70*/  F2FP.BF16.PACK_AB R130, R225, R224 ;  /* 0x000000e0e182723e */ /* 0x008fe200000010ff */
[----:B------:R-:W-:Y:S02]  /*de80*/  FMUL.FTZ R0, R0, c[0x0][0x2d0] ;  /* 0x0000b40000007a20 */ /* 0x000fe40000410000 */
[C---:B------:R-:W-:Y:S02]  /*de90*/  FMUL.FTZ R56, R2.reuse, R56 ;  /* 0x0000003802387220 */ /* 0x040fe40000410000 */
[C---:B------:R-:W-:Y:S02]  /*dea0*/  FMUL.FTZ R57, R2.reuse, R57 ;  /* 0x0000003902397220 */ /* 0x040fe40000410000 */
[--C-:B----4-:R-:W-:Y:S01]  /*deb0*/  FFMA.FTZ R4, R143, c[0x0][0x2d0], -R142.reuse ;  /* 0x0000b4008f047a23 */ /* 0x110fe2000001088e */
[----:B------:R-:W1:Y:S01]  /*dec0*/  MUFU.EX2 R0, R0 ;  /* 0x0000000000007308 */ /* 0x000e620000000800 */
[--C-:B------:R-:W-:Y:S02]  /*ded0*/  FFMA.FTZ R143, R23, c[0x0][0x2d0], -R5.reuse ;  /* 0x0000b400178f7a23 */ /* 0x100fe40000010805 */
[C---:B------:R-:W-:Y:S02]  /*dee0*/  FMUL.FTZ R60, R2.reuse, R60 ;  /* 0x0000003c023c7220 */ /* 0x040fe40000410000 */
[C---:B------:R-:W-:Y:S02]  /*def0*/  FMUL.FTZ R61, R2.reuse, R61 ;  /* 0x0000003d023d7220 */ /* 0x040fe40000410000 */
[C---:B------:R-:W-:Y:S02]  /*df00*/  FMUL.FTZ R64, R2.reuse, R64 ;  /* 0x0000004002407220 */ /* 0x040fe40000410000 */
[----:B------:R-:W-:Y:S01]  /*df10*/  FMUL.FTZ R65, R2, R65 ;  /* 0x0000004102417220 */ /* 0x000fe20000410000 */
[----:B------:R-:W3:Y:S01]  /*df20*/  MUFU.EX2 R209, R4 ;  /* 0x0000000400d17308 */ /* 0x000ee20000000800 */
[C---:B-1----:R-:W-:Y:S02]  /*df30*/  FMUL.FTZ R10, R0.reuse, R114 ;  /* 0x00000072000a7220 */ /* 0x042fe40000410000 */
[C---:B------:R-:W-:Y:S02]  /*df40*/  FMUL.FTZ R11, R0.reuse, R115 ;  /* 0x00000073000b7220 */ /* 0x040fe40000410000 */
[----:B------:R-:W1:Y:S01]  /*df50*/  LDSM.16.MT88.4 R112, [R185] ;  /* 0x00000000b970783b */ /* 0x000e620000004200 */
[C---:B------:R-:W-:Y:S02]  /*df60*/  FMUL.FTZ R19, R0.reuse, R107 ;  /* 0x0000006b00137220 */ /* 0x040fe40000410000 */
[C---:B------:R-:W-:Y:S02]  /*df70*/  FMUL.FTZ R6, R0.reuse, R118 ;  /* 0x0000007600067220 */ /* 0x040fe40000410000 */
[----:B------:R-:W-:Y:S01]  /*df80*/  FMUL.FTZ R7, R0, R119 ;  /* 0x0000007700077220 */ /* 0x000fe20000410000 */
[----:B---3--:R-:W-:Y:S01]  /*df90*/  F2FP.BF16.PACK_AB R129, R209, R210 ;  /* 0x000000d2d181723e */ /* 0x008fe200000010ff */
[--C-:B------:R-:W-:Y:S02]  /*dfa0*/  FFMA.FTZ R4, R139, c[0x0][0x2d0], -R142.reuse ;  /* 0x0000b4008b047a23 */ /* 0x100fe4000001088e */
[----:B------:R-:W-:Y:S02]  /*dfb0*/  FFMA.FTZ R139, R18, c[0x0][0x2d0], -R5 ;  /* 0x0000b400128b7a23 */ /* 0x000fe40000010805 */
[----:B------:R3:W-:Y:S01]  /*dfc0*/  MUFU.EX2 R217, R4 ;  /* 0x0000000400d97308 */ /* 0x0007e20000000800 */
[----:B------:R-:W-:Y:S02]  /*dfd0*/  FMUL.FTZ R18, R0, R106 ;  /* 0x0000006a00127220 */ /* 0x000fe40000410000 */
[----:B------:R-:W4:Y:S01]  /*dfe0*/  LDSM.16.MT88.4 R104, [R184] ;  /* 0x00000000b868783b */ /* 0x000f220000004200 */
[----:B------:R-:W-:Y:S02]  /*dff0*/  FMUL.FTZ R5, R2, R117 ;  /* 0x0000007502057220 */ /* 0x000fe40000410000 */
[C---:B------:R-:W-:Y:S02]  /*e000*/  FMUL.FTZ R26, R0.reuse, R98 ;  /* 0x00000062001a7220 */ /* 0x040fe40000410000 */
[C---:B------:R-:W-:Y:S02]  /*e010*/  FMUL.FTZ R27, R0.reuse, R99 ;  /* 0x00000063001b7220 */ /* 0x040fe40000410000 */
[C---:B------:R-:W-:Y:S01]  /*e020*/  FMUL.FTZ R14, R0.reuse, R110 ;  /* 0x0000006e000e7220 */ /* 0x040fe20000410000 */
[----:B------:R-:W5:Y:S01]  /*e030*/  LDSM.16.MT88.4 R96, [R187] ;  /* 0x00000000bb60783b */ /* 0x000f620000004200 */
[C---:B------:R-:W-:Y:S02]  /*e040*/  FMUL.FTZ R15, R0.reuse, R111 ;  /* 0x0000006f000f7220 */ /* 0x040fe40000410000 */
[C---:B------:R-:W-:Y:S02]  /*e050*/  FMUL.FTZ R34, R0.reuse, R90 ;  /* 0x0000005a00227220 */ /* 0x040fe40000410000 */
[C---:B------:R-:W-:Y:S02]  /*e060*/  FMUL.FTZ R35, R0.reuse, R91 ;  /* 0x0000005b00237220 */ /* 0x040fe40000410000 */
[C---:B------:R-:W-:Y:S01]  /*e070*/  FMUL.FTZ R22, R0.reuse, R102 ;  /* 0x0000006600167220 */ /* 0x040fe20000410000 */
[----:B------:R-:W1:Y:S01]  /*e080*/  LDSM.16.MT88.4 R88, [R183+0x3000] ;  /* 0x00300000b758783b */ /* 0x000e620000004200 */
[C---:B------:R-:W-:Y:S01]  /*e090*/  FMUL.FTZ R23, R0.reuse, R103 ;  /* 0x0000006700177220 */ /* 0x040fe20000410000 */
[----:B------:R-:W-:Y:S01]  /*e0a0*/  MUFU.EX2 R102, R143 ;  /* 0x0000008f00667308 */ /* 0x000fe20000000800 */
[----:B------:R-:W-:Y:S02]  /*e0b0*/  FMUL.FTZ R42, R0, R82 ;  /* 0x00000052002a7220 */ /* 0x000fe40000410000 */
[--C-:B---3--:R-:W-:Y:S02]  /*e0c0*/  FFMA.FTZ R4, R138, c[0x0][0x2d0], -R142.reuse ;  /* 0x0000b4008a047a23 */ /* 0x108fe4000001088e */
[C---:B------:R-:W-:Y:S02]  /*e0d0*/  FMUL.FTZ R43, R0.reuse, R83 ;  /* 0x00000053002b7220 */ /* 0x040fe40000410000 */
[----:B------:R-:W3:Y:S01]  /*e0e0*/  LDSM.16.MT88.4 R80, [R185+0x3000] ;  /* 0x00300000b950783b */ /* 0x000ee20000004200 */
[C---:B------:R-:W-:Y:S02]  /*e0f0*/  FMUL.FTZ R30, R0.reuse, R94 ;  /* 0x0000005e001e7220 */ /* 0x040fe40000410000 */
[----:B------:R-:W2:Y:S01]  /*e100*/  MUFU.EX2 R138, R4 ;  /* 0x00000004008a7308 */ /* 0x000ea20000000800 */
[C---:B------:R-:W-:Y:S02]  /*e110*/  FMUL.FTZ R31, R0.reuse, R95 ;  /* 0x0000005f001f7220 */ /* 0x040fe40000410000 */
[C---:B------:R-:W-:Y:S02]  /*e120*/  FMUL.FTZ R50, R0.reuse, R74 ;  /* 0x0000004a00327220 */ /* 0x040fe40000410000 */
[C---:B------:R-:W-:Y:S02]  /*e130*/  FMUL.FTZ R51, R0.reuse, R75 ;  /* 0x0000004b00337220 */ /* 0x040fe40000410000 */
[----:B------:R-:W1:Y:S01]  /*e140*/  LDSM.16.MT88.4 R72, [R184+0x3000] ;  /* 0x00300000b848783b */ /* 0x000e620000004200 */
[C---:B------:R-:W-:Y:S02]  /*e150*/  FMUL.FTZ R38, R0.reuse, R86 ;  /* 0x0000005600267220 */ /* 0x040fe40000410000 */
        /* <DEDUP_REMOVED lines=8> */
[C---:B------:R-:W-:Y:S02]  /*e1e0*/  FMUL.FTZ R58, R0.reuse, R58 ;  /* 0x0000003a003a7220 */ /* 0x040fe40000410000 */
[----:B------:R-:W-:Y:S01]  /*e1f0*/  FMUL.FTZ R59, R0, R59 ;  /* 0x0000003b003b7220 */ /* 0x000fe20000410000 */
[----:B--2---:R-:W-:Y:S01]  /*e200*/  F2FP.BF16.PACK_AB R131, R138, R217 ;  /* 0x000000d98a83723e */ /* 0x004fe200000010ff */
[----:B------:R-:W-:Y:S01]  /*e210*/  FMUL.FTZ R4, R2, R116 ;  /* 0x0000007402047220 */ /* 0x000fe20000410000 */
[----:B------:R-:W-:Y:S01]  /*e220*/  LDSM.16.MT88.4 R76, [R183+0x800] ;  /* 0x00080000b74c783b */ /* 0x000fe20000004200 */
[----:B------:R-:W-:Y:S02]  /*e230*/  FFMA.FTZ R2, R145, c[0x0][0x2d0], -R142 ;  /* 0x0000b40091027a23 */ /* 0x000fe4000001088e */
[C---:B------:R-:W-:Y:S01]  /*e240*/  FMUL.FTZ R62, R0.reuse, R62 ;  /* 0x0000003e003e7220 */ /* 0x040fe20000410000 */
[----:B------:R-:W-:Y:S01]  /*e250*/  MUFU.EX2 R143, R216 ;  /* 0x000000d8008f7308 */ /* 0x000fe20000000800 */
[C---:B------:R-:W-:Y:S01]  /*e260*/  FMUL.FTZ R63, R0.reuse, R63 ;  /* 0x0000003f003f7220 */ /* 0x040fe20000410000 */
[C---:B------:R-:W-:Y:S05]  /*e270*/  HMMA.16816.F32.BF16 R4, R128.reuse, R132, R4 ;  /* 0x000000848004723c */ /* 0x040fea0000041804 */
[C---:B------:R-:W-:Y:S02]  /*e280*/  FMUL.FTZ R66, R0.reuse, R66 ;  /* 0x0000004200427220 */ /* 0x040fe40000410000 */
[C---:B------:R-:W-:Y:S01]  /*e290*/  FMUL.FTZ R67, R0.reuse, R67 ;  /* 0x0000004300437220 */ /* 0x040fe20000410000 */
[C---:B------:R-:W-:Y:S01]  /*e2a0*/  HMMA.16816.F32.BF16 R8, R128.reuse, R134, R8 ;  /* 0x000000868008723c */ /* 0x040fe20000041808 */
[----:B------:R2:W-:Y:S03]  /*e2b0*/  MUFU.EX2 R70, R2 ;  /* 0x0000000200467308 */ /* 0x0005e60000000800 */
[----:B------:R-:W-:Y:S04]  /*e2c0*/  FFMA.FTZ R0, R0, R228, R210 ;  /* 0x000000e400007223 */ /* 0x000fe800000100d2 */
[C---:B-1----:R-:W-:Y:S03]  /*e2d0*/  HMMA.16816.F32.BF16 R12, R128.reuse, R112, R12 ;  /* 0x00000070800c723c */ /* 0x042fe6000004180c */
[----:B------:R-:W-:Y:S05]  /*e2e0*/  MUFU.EX2 R145, R214 ;  /* 0x000000d600917308 */ /* 0x000fea0000000800 */
[C---:B------:R-:W-:Y:S01]  /*e2f0*/  HMMA.16816.F32.BF16 R16, R128.reuse, R114, R16 ;  /* 0x000000728010723c */ /* 0x040fe20000041810 */
[----:B------:R-:W-:Y:S04]  /*e300*/  LDSM.16.MT88.4 R112, [R183+0x2800] ;  /* 0x00280000b770783b */ /* 0x000fe80000004200 */
[----:B------:R-:W-:Y:S03]  /*e310*/  MUFU.EX2 R134, R223 ;  /* 0x000000df00867308 */ /* 0x000fe60000000800 */
[C---:B----4-:R-:W-:Y:S04]  /*e320*/  HMMA.16816.F32.BF16 R20, R128.reuse, R104, R20 ;  /* 0x000000688014723c */ /* 0x050fe80000041814 */
[--C-:B--2---:R-:W-:Y:S03]  /*e330*/  FFMA.FTZ R2, R146, c[0x0][0x2d0], -R142.reuse ;  /* 0x0000b40092027a23 */ /* 0x104fe6000001088e */
[----:B------:R-:W-:Y:S01]  /*e340*/  MUFU.EX2 R146, R213 ;  /* 0x000000d500927308 */ /* 0x000fe20000000800 */
[C---:B------:R-:W-:Y:S01]  /*e350*/  HMMA.16816.F32.BF16 R24, R128.reuse, R106, R24 ;  /* 0x0000006a8018723c */ /* 0x040fe20000041818 */
[----:B------:R-:W-:Y:S07]  /*e360*/  LDSM.16.MT88.4 R104, [R185+0x2800] ;  /* 0x00280000b968783b */ /* 0x000fee0000004200 */
[C---:B-----5:R-:W-:Y:S01]  /*e370*/  HMMA.16816.F32.BF16 R28, R128.reuse, R96, R28 ;  /* 0x00000060801c723c */ /* 0x060fe2000004181c */
[----:B------:R-:W-:Y:S06]  /*e380*/  MUFU.EX2 R135, R222 ;  /* 0x000000de00877308 */ /* 0x000fec0000000800 */
[--C-:B------:R-:W-:Y:S01]  /*e390*/  FFMA.FTZ R97, R201, c[0x0][0x2d0], -R142.reuse ;  /* 0x0000b400c9617a23 */ /* 0x100fe2000001088e */
[C---:B------:R-:W-:Y:S03]  /*e3a0*/  HMMA.16816.F32.BF16 R32, R128.reuse, R98, R32 ;  /* 0x000000628020723c */ /* 0x040fe60000041820 */
[----:B------:R-:W-:Y:S05]  /*e3b0*/  MUFU.EX2 R98, R149 ;  /* 0x0000009500627308 */ /* 0x000fea0000000800 */
[C---:B------:R-:W-:Y:S05]  /*e3c0*/  HMMA.16816.F32.BF16 R36, R128.reuse, R88, R36 ;  /* 0x000000588024723c */ /* 0x040fea0000041824 */
[----:B------:R1:W-:Y:S03]  /*e3d0*/  MUFU.EX2 R89, R2 ;  /* 0x0000000200597308 */ /* 0x0003e60000000800 */
[C---:B------:R-:W-:Y:S07]  /*e3e0*/  HMMA.16816.F32.BF16 R40, R128.reuse, R90, R40 ;  /* 0x0000005a8028723c */ /* 0x040fee0000041828 */
[----:B------:R-:W-:Y:S01]  /*e3f0*/  MUFU.EX2 R88, R140 ;  /* 0x0000008c00587308 */ /* 0x000fe20000000800 */
[C---:B---3--:R-:W-:Y:S08]  /*e400*/  HMMA.16816.F32.BF16 R44, R128.reuse, R80, R44 ;  /* 0x00000050802c723c */ /* 0x048ff0000004182c */
[C---:B------:R-:W-:Y:S01]  /*e410*/  HMMA.16816.F32.BF16 R48, R128.reuse, R82, R48 ;  /* 0x000000528030723c */ /* 0x040fe20000041830 */
[----:B------:R-:W-:Y:S01]  /*e420*/  LDSM.16.MT88.4 R80, [R185+0x800] ;  /* 0x00080000b950783b */ /* 0x000fe20000004200 */
[----:B------:R-:W2:Y:S02]  /*e430*/  MUFU.EX2 R90, R137 ;  /* 0x00000089005a7308 */ /* 0x000ea40000000800 */
[--C-:B-1----:R-:W-:Y:S04]  /*e440*/  FFMA.FTZ R2, R144, c[0x0][0x2d0], -R142.reuse ;  /* 0x0000b40090027a23 */ /* 0x102fe8000001088e */
[C---:B------:R-:W-:Y:S04]  /*e450*/  HMMA.16816.F32.BF16 R52, R128.reuse, R72, R52 ;  /* 0x000000488034723c */ /* 0x040fe80000041834 */
[----:B------:R1:W-:Y:S04]  /*e460*/  MUFU.EX2 R93, R2 ;  /* 0x00000002005d7308 */ /* 0x0003e80000000800 */
[C---:B------:R-:W-:Y:S01]  /*e470*/  HMMA.16816.F32.BF16 R56, R128.reuse, R74, R56 ;  /* 0x0000004a8038723c */ /* 0x040fe20000041838 */
[----:B------:R-:W3:Y:S05]  /*e480*/  LDSM.16.MT88.4 R72, [R186+0x3000] ;  /* 0x00300000ba48783b */ /* 0x000eea0000004200 */
[----:B------:R-:W-:Y:S10]  /*e490*/  MUFU.EX2 R144, R215 ;  /* 0x000000d700907308 */ /* 0x000ff40000000800 */
[----:B------:R-:W-:Y:S01]  /*e4a0*/  MUFU.EX2 R136, R220 ;  /* 0x000000dc00887308 */ /* 0x000fe20000000800 */
[----:B-1----:R-:W-:Y:S09]  /*e4b0*/  FFMA.FTZ R2, R147, c[0x0][0x2d0], -R142 ;  /* 0x0000b40093027a23 */ /* 0x002ff2000001088e */
[----:B------:R1:W4:Y:S10]  /*e4c0*/  MUFU.EX2 R103, R2 ;  /* 0x0000000200677308 */ /* 0x0003340000000800 */
[----:B------:R-:W5:Y:S01]  /*e4d0*/  MUFU.EX2 R137, R218 ;  /* 0x000000da00897308 */ /* 0x000f620000000800 */
[C---:B---3--:R-:W-:Y:S07]  /*e4e0*/  HMMA.16816.F32.BF16 R60, R128.reuse, R72, R60 ;  /* 0x00000048803c723c */ /* 0x048fee000004183c */
[----:B--2---:R-:W-:Y:S01]  /*e4f0*/  F2FP.BF16.PACK_AB R72, R90, R88 ;  /* 0x000000585a48723e */ /* 0x004fe200000010ff */
[----:B------:R-:W-:Y:S04]  /*e500*/  HMMA.16816.F32.BF16 R64, R128, R74, R64 ;  /* 0x0000004a8040723c */ /* 0x000fe80000041840 */
[----:B------:R-:W-:Y:S01]  /*e510*/  F2FP.BF16.PACK_AB R73, R89, R70 ;  /* 0x000000465949723e */ /* 0x000fe200000010ff */
[----:B-1----:R-:W-:Y:S02]  /*e520*/  FADD.FTZ R2, R212, R69 ;  /* 0x00000045d4027221 */ /* 0x002fe40000010000 */
[----:B------:R-:W-:Y:S01]  /*e530*/  F2FP.BF16.PACK_AB R74, R95, R94 ;  /* 0x0000005e5f4a723e */ /* 0x000fe200000010ff */
[----:B------:R-:W-:Y:S01]  /*e540*/  FADD.FTZ R69, R209, R0 ;  /* 0x00000000d1457221 */ /* 0x000fe20000010000 */
[----:B----4-:R-:W-:Y:S01]  /*e550*/  F2FP.BF16.PACK_AB R75, R103, R93 ;  /* 0x0000005d674b723e */ /* 0x010fe200000010ff */
[----:B------:R-:W-:Y:S02]  /*e560*/  MUFU.EX2 R212, R141 ;  /* 0x0000008d00d47308 */ /* 0x000fe40000000800 */
[----:B------:R-:W-:Y:S01]  /*e570*/  FFMA.FTZ R0, R151, c[0x0][0x2d0], -R142 ;  /* 0x0000b40097007a23 */ /* 0x000fe2000001088e */
[----:B------:R-:W-:Y:S01]  /*e580*/  F2FP.BF16.PACK_AB R128, R135, R134 ;  /* 0x000000868780723e */ /* 0x000fe200000010ff */
[----:B------:R-:W-:Y:S01]  /*e590*/  FADD.FTZ R2, R224, R2 ;  /* 0x00000002e0027221 */ /* 0x000fe20000010000 */
[----:B-----5:R-:W-:Y:S01]  /*e5a0*/  F2FP.BF16.PACK_AB R130, R137, R136 ;  /* 0x000000888982723e */ /* 0x020fe200000010ff */
[C---:B------:R-:W-:Y:S04]  /*e5b0*/  HMMA.16816.F32.BF16 R4, R72.reuse, R76, R4 ;  /* 0x0000004c4804723c */ /* 0x040fe80000041804 */
[----:B------:R1:W-:Y:S04]  /*e5c0*/  MUFU.EX2 R99, R0 ;  /* 0x0000000000637308 */ /* 0x0003e80000000800 */
[C---:B------:R-:W-:Y:S01]  /*e5d0*/  HMMA.16816.F32.BF16 R8, R72.reuse, R78, R8 ;  /* 0x0000004e4808723c */ /* 0x040fe20000041808 */
[----:B------:R-:W2:Y:S05]  /*e5e0*/  LDSM.16.MT88.4 R76, [R184+0x800] ;  /* 0x00080000b84c783b */ /* 0x000eaa0000004200 */
[----:B------:R-:W-:Y:S02]  /*e5f0*/  MUFU.EX2 R151, R139 ;  /* 0x0000008b00977308 */ /* 0x000fe40000000800 */
[C---:B------:R-:W-:Y:S08]  /*e600*/  HMMA.16816.F32.BF16 R12, R72.reuse, R80, R12 ;  /* 0x00000050480c723c */ /* 0x040ff0000004180c */
[C---:B------:R-:W-:Y:S01]  /*e610*/  HMMA.16816.F32.BF16 R16, R72.reuse, R82, R16 ;  /* 0x000000524810723c */ /* 0x040fe20000041810 */
[----:B------:R-:W3:Y:S03]  /*e620*/  LDSM.16.MT88.4 R80, [R186+0x800] ;  /* 0x00080000ba50783b */ /* 0x000ee60000004200 */
[--C-:B-1----:R-:W-:Y:S02]  /*e630*/  FFMA.FTZ R0, R176, c[0x0][0x2d0], -R142.reuse ;  /* 0x0000b400b0007a23 */ /* 0x102fe4000001088e */
[----:B------:R-:W-:Y:S10]  /*e640*/  MUFU.EX2 R176, R198 ;  /* 0x000000c600b07308 */ /* 0x000ff40000000800 */
[----:B------:R1:W4:Y:S01]  /*e650*/  MUFU.EX2 R101, R0 ;  /* 0x0000000000657308 */ /* 0x0003220000000800 */
[C---:B--2---:R-:W-:Y:S08]  /*e660*/  HMMA.16816.F32.BF16 R20, R72.reuse, R76, R20 ;  /* 0x0000004c4814723c */ /* 0x044ff00000041814 */
[C---:B------:R-:W-:Y:S01]  /*e670*/  HMMA.16816.F32.BF16 R24, R72.reuse, R78, R24 ;  /* 0x0000004e4818723c */ /* 0x040fe20000041818 */
[----:B------:R-:W2:Y:S03]  /*e680*/  LDSM.16.MT88.4 R76, [R183+0x3800] ;  /* 0x00380000b74c783b */ /* 0x000ea60000004200 */
[--C-:B-1----:R-:W-:Y:S04]  /*e690*/  FFMA.FTZ R0, R150, c[0x0][0x2d0], -R142.reuse ;  /* 0x0000b40096007a23 */ /* 0x102fe8000001088e */
[C---:B---3--:R-:W-:Y:S01]  /*e6a0*/  HMMA.16816.F32.BF16 R28, R72.reuse, R80, R28 ;  /* 0x00000050481c723c */ /* 0x048fe2000004181c */
[----:B------:R1:W-:Y:S07]  /*e6b0*/  MUFU.EX2 R210, R0 ;  /* 0x0000000000d27308 */ /* 0x0003ee0000000800 */
[C---:B------:R-:W-:Y:S01]  /*e6c0*/  HMMA.16816.F32.BF16 R32, R72.reuse, R82, R32 ;  /* 0x000000524820723c */ /* 0x040fe20000041820 */
[----:B------:R-:W3:Y:S03]  /*e6d0*/  LDSM.16.MT88.4 R80, [R185+0x3800] ;  /* 0x00380000b950783b */ /* 0x000ee60000004200 */
[----:B-1----:R-:W-:Y:S02]  /*e6e0*/  FFMA.FTZ R0, R177, c[0x0][0x2d0], -R142 ;  /* 0x0000b400b1007a23 */ /* 0x002fe4000001088e */
[----:B------:R-:W-:Y:S02]  /*e6f0*/  MUFU.EX2 R177, R197 ;  /* 0x000000c500b17308 */ /* 0x000fe40000000800 */
[C---:B--2---:R-:W-:Y:S08]  /*e700*/  HMMA.16816.F32.BF16 R36, R72.reuse, R76, R36 ;  /* 0x0000004c4824723c */ /* 0x044ff00000041824 */
[----:B------:R1:W2:Y:S01]  /*e710*/  MUFU.EX2 R209, R0 ;  /* 0x0000000000d17308 */ /* 0x0002a20000000800 */
[C---:B------:R-:W-:Y:S01]  /*e720*/  HMMA.16816.F32.BF16 R40, R72.reuse, R78, R40 ;  /* 0x0000004e4828723c */ /* 0x040fe20000041828 */
[----:B------:R-:W5:Y:S07]  /*e730*/  LDSM.16.MT88.4 R76, [R184+0x3800] ;  /* 0x00380000b84c783b */ /* 0x000f6e0000004200 */
[C---:B---3--:R-:W-:Y:S08]  /*e740*/  HMMA.16816.F32.BF16 R44, R72.reuse, R80, R44 ;  /* 0x00000050482c723c */ /* 0x048ff0000004182c */
[C---:B------:R-:W-:Y:S01]  /*e750*/  HMMA.16816.F32.BF16 R48, R72.reuse, R82, R48 ;  /* 0x000000524830723c */ /* 0x040fe20000041830 */
[----:B------:R-:W3:Y:S03]  /*e760*/  LDSM.16.MT88.4 R80, [R186+0x3800] ;  /* 0x00380000ba50783b */ /* 0x000ee60000004200 */
[----:B-1----:R-:W-:Y:S02]  /*e770*/  FADD.FTZ R0, R217, R69 ;  /* 0x00000045d9007221 */ /* 0x002fe40000010000 */
[----:B------:R-:W-:Y:S06]  /*e780*/  FADD.FTZ R69, R225, R2 ;  /* 0x00000002e1457221 */ /* 0x000fec0000010000 */
[----:B------:R-:W-:Y:S02]  /*e790*/  FADD.FTZ R69, R88, R69 ;  /* 0x0000004558457221 */ /* 0x000fe40000010000 */
[----:B------:R-:W-:Y:S02]  /*e7a0*/  FADD.FTZ R2, R138, R0 ;  /* 0x000000008a027221 */ /* 0x000fe40000010000 */
[----:B------:R-:W-:Y:S02]  /*e7b0*/  FADD.FTZ R69, R90, R69 ;  /* 0x000000455a457221 */ /* 0x000fe40000010000 */
[----:B------:R-:W-:Y:S02]  /*e7c0*/  FADD.FTZ R2, R70, R2 ;  /* 0x0000000246027221 */ /* 0x000fe40000010000 */
[----:B------:R-:W-:Y:S02]  /*e7d0*/  FFMA.FTZ R0, R179, c[0x0][0x2d0], -R142 ;  /* 0x0000b400b3007a23 */ /* 0x000fe4000001088e */
[----:B------:R-:W-:Y:S02]  /*e7e0*/  FADD.FTZ R92, R89, R2 ;  /* 0x00000002595c7221 */ /* 0x000fe40000010000 */
[----:B------:R-:W-:Y:S01]  /*e7f0*/  LDSM.16.MT88.4 R88, [R184+0x1800] ;  /* 0x00180000b858783b */ /* 0x000fe20000004200 */
[C---:B-----5:R-:W-:Y:S01]  /*e800*/  HMMA.16816.F32.BF16 R52, R72.reuse, R76, R52 ;  /* 0x0000004c4834723c */ /* 0x060fe20000041834 */
[----:B------:R1:W5:Y:S02]  /*e810*/  MUFU.EX2 R150, R0 ;  /* 0x0000000000967308 */ /* 0x0003640000000800 */
[----:B------:R-:W-:Y:S02]  /*e820*/  FADD.FTZ R96, R93, R92 ;  /* 0x0000005c5d607221 */ /* 0x000fe40000010000 */
[--C-:B------:R-:W-:Y:S02]  /*e830*/  FFMA.FTZ R2, R207, c[0x0][0x2d0], -R142.reuse ;  /* 0x0000b400cf027a23 */ /* 0x100fe4000001088e */
[--C-:B------:R-:W-:Y:S01]  /*e840*/  FFMA.FTZ R70, R202, c[0x0][0x2d0], -R142.reuse ;  /* 0x0000b400ca467a23 */ /* 0x100fe2000001088e */
[C---:B------:R-:W-:Y:S01]  /*e850*/  HMMA.16816.F32.BF16 R56, R72.reuse, R78, R56 ;  /* 0x0000004e4838723c */ /* 0x040fe20000041838 */
[----:B------:R-:W5:Y:S02]  /*e860*/  LDSM.16.MT88.4 R76, [R183+0x1000] ;  /* 0x00100000b74c783b */ /* 0x000f640000004200 */
[----:B------:R2:W-:Y:S05]  /*e870*/  MUFU.EX2 R133, R2 ;  /* 0x0000000200857308 */ /* 0x0005ea0000000800 */
[C---:B---3--:R-:W-:Y:S05]  /*e880*/  HMMA.16816.F32.BF16 R60, R72.reuse, R80, R60 ;  /* 0x00000050483c723c */ /* 0x048fea000004183c */
[----:B------:R-:W-:Y:S03]  /*e890*/  MUFU.EX2 R70, R70 ;  /* 0x0000004600467308 */ /* 0x000fe60000000800 */
[----:B------:R-:W-:Y:S01]  /*e8a0*/  HMMA.16816.F32.BF16 R64, R72, R82, R64 ;  /* 0x000000524840723c */ /* 0x000fe20000041840 */
[----:B------:R-:W3:Y:S03]  /*e8b0*/  LDSM.16.MT88.4 R80, [R185+0x1000] ;  /* 0x00100000b950783b */ /* 0x000ee60000004200 */
[----:B-1----:R-:W-:Y:S03]  /*e8c0*/  FFMA.FTZ R0, R193, c[0x0][0x2d0], -R142 ;  /* 0x0000b400c1007a23 */ /* 0x002fe6000001088e */
[----:B------:R-:W-:Y:S01]  /*e8d0*/  F2FP.BF16.PACK_AB R72, R100, R98 ;  /* 0x000000626448723e */ /* 0x000fe200000010ff */
[----:B------:R1:W1:Y:S01]  /*e8e0*/  MUFU.EX2 R149, R0 ;  /* 0x0000000000957308 */ /* 0x0002620000000800 */
[----:B----4-:R-:W-:Y:S03]  /*e8f0*/  F2FP.BF16.PACK_AB R73, R101, R99 ;  /* 0x000000636549723e */ /* 0x010fe600000010ff */
[----:B------:R-:W-:Y:S01]  /*e900*/  F2FP.BF16.PACK_AB R74, R212, R102 ;  /* 0x00000066d44a723e */ /* 0x000fe200000010ff */
[----:B--2---:R-:W-:Y:S01]  /*e910*/  FADD.FTZ R2, R103, R96 ;  /* 0x0000006067027221 */ /* 0x004fe20000010000 */
[----:B------:R-:W-:Y:S03]  /*e920*/  F2FP.BF16.PACK_AB R75, R209, R210 ;  /* 0x000000d2d14b723e */ /* 0x000fe600000010ff */
[----:B------:R-:W-:Y:S04]  /*e930*/  FADD.FTZ R2, R99, R2 ;  /* 0x0000000263027221 */ /* 0x000fe80000010000 */
[----:B------:R-:W-:Y:S01]  /*e940*/  FADD.FTZ R2, R101, R2 ;  /* 0x0000000265027221 */ /* 0x000fe20000010000 */
[C---:B-----5:R-:W-:Y:S03]  /*e950*/  HMMA.16816.F32.BF16 R4, R72.reuse, R76, R4 ;  /* 0x0000004c4804723c */ /* 0x060fe60000041804 */
[----:B------:R-:W-:Y:S02]  /*e960*/  FADD.FTZ R2, R210, R2 ;  /* 0x00000002d2027221 */ /* 0x000fe40000010000 */
[----:B-1----:R-:W-:Y:S03]  /*e970*/  FFMA.FTZ R0, R178, c[0x0][0x2d0], -R142 ;  /* 0x0000b400b2007a23 */ /* 0x002fe6000001088e */
[C---:B------:R-:W-:Y:S01]  /*e980*/  HMMA.16816.F32.BF16 R8, R72.reuse, R78, R8 ;  /* 0x0000004e4808723c */ /* 0x040fe20000041808 */
[----:B------:R-:W1:Y:S01]  /*e990*/  LDSM.16.MT88.4 R76, [R186+0x1000] ;  /* 0x00100000ba4c783b */ /* 0x000e620000004200 */
[----:B------:R2:W4:Y:S02]  /*e9a0*/  MUFU.EX2 R148, R0 ;  /* 0x0000000000947308 */ /* 0x0005240000000800 */
[----:B------:R-:W-:Y:S04]  /*e9b0*/  FADD.FTZ R2, R209, R2 ;  /* 0x00000002d1027221 */ /* 0x000fe80000010000 */
[C---:B---3--:R-:W-:Y:S04]  /*e9c0*/  HMMA.16816.F32.BF16 R12, R72.reuse, R80, R12 ;  /* 0x00000050480c723c */ /* 0x048fe8000004180c */
[----:B------:R-:W-:Y:S04]  /*e9d0*/  FADD.FTZ R2, R150, R2 ;  /* 0x0000000296027221 */ /* 0x000fe80000010000 */
[C---:B------:R-:W-:Y:S01]  /*e9e0*/  HMMA.16816.F32.BF16 R16, R72.reuse, R82, R16 ;  /* 0x000000524810723c */ /* 0x040fe20000041810 */
[----:B------:R-:W3:Y:S03]  /*e9f0*/  LDSM.16.MT88.4 R80, [R183+0x4000] ;  /* 0x00400000b750783b */ /* 0x000ee60000004200 */
[----:B------:R-:W-:Y:S04]  /*ea00*/  FADD.FTZ R2, R149, R2 ;  /* 0x0000000295027221 */ /* 0x000fe80000010000 */
[C---:B------:R-:W-:Y:S04]  /*ea10*/  HMMA.16816.F32.BF16 R20, R72.reuse, R84, R20 ;  /* 0x000000544814723c */ /* 0x040fe80000041814 */
[----:B--2---:R-:W-:Y:S02]  /*ea20*/  FFMA.FTZ R0, R194, c[0x0][0x2d0], -R142 ;  /* 0x0000b400c2007a23 */ /* 0x004fe4000001088e */
[----:B----4-:R-:W-:Y:S02]  /*ea30*/  FADD.FTZ R2, R148, R2 ;  /* 0x0000000294027221 */ /* 0x010fe40000010000 */
[C---:B------:R-:W-:Y:S01]  /*ea40*/  HMMA.16816.F32.BF16 R24, R72.reuse, R86, R24 ;  /* 0x000000564818723c */ /* 0x040fe20000041818 */
[----:B------:R-:W2:Y:S01]  /*ea50*/  LDSM.16.MT88.4 R84, [R185+0x4000] ;  /* 0x00400000b954783b */ /* 0x000ea20000004200 */
[----:B------:R4:W5:Y:S06]  /*ea60*/  MUFU.EX2 R147, R0 ;  /* 0x0000000000937308 */ /* 0x00096c0000000800 */
[C---:B-1----:R-:W-:Y:S08]  /*ea70*/  HMMA.16816.F32.BF16 R28, R72.reuse, R76, R28 ;  /* 0x0000004c481c723c */ /* 0x042ff0000004181c */
[C---:B------:R-:W-:Y:S01]  /*ea80*/  HMMA.16816.F32.BF16 R32, R72.reuse, R78, R32 ;  /* 0x0000004e4820723c */ /* 0x040fe20000041820 */
[----:B------:R-:W1:Y:S07]  /*ea90*/  LDSM.16.MT88.4 R76, [R184+0x4000] ;  /* 0x00400000b84c783b */ /* 0x000e6e0000004200 */
[C---:B---3--:R-:W-:Y:S04]  /*eaa0*/  HMMA.16816.F32.BF16 R36, R72.reuse, R80, R36 ;  /* 0x000000504824723c */ /* 0x048fe80000041824 */
[----:B----4-:R-:W-:Y:S02]  /*eab0*/  FFMA.FTZ R0, R203, c[0x0][0x2d0], -R142 ;  /* 0x0000b400cb007a23 */ /* 0x010fe4000001088e */
[----:B-----5:R-:W-:Y:S02]  /*eac0*/  FADD.FTZ R2, R147, R2 ;  /* 0x0000000293027221 */ /* 0x020fe40000010000 */
[C---:B------:R-:W-:Y:S01]  /*ead0*/  HMMA.16816.F32.BF16 R40, R72.reuse, R82, R40 ;  /* 0x000000524828723c */ /* 0x040fe20000041828 */
[----:B------:R-:W3:Y:S01]  /*eae0*/  LDSM.16.MT88.4 R80, [R186+0x4000] ;  /* 0x00400000ba50783b */ /* 0x000ee20000004200 */
[----:B------:R4:W5:Y:S06]  /*eaf0*/  MUFU.EX2 R141, R0 ;  /* 0x00000000008d7308 */ /* 0x00096c0000000800 */
[C---:B--2---:R-:W-:Y:S08]  /*eb00*/  HMMA.16816.F32.BF16 R44, R72.reuse, R84, R44 ;  /* 0x00000054482c723c */ /* 0x044ff0000004182c */
[C---:B------:R-:W-:Y:S01]  /*eb10*/  HMMA.16816.F32.BF16 R48, R72.reuse, R86, R48 ;  /* 0x000000564830723c */ /* 0x040fe20000041830 */
[----:B------:R-:W2:Y:S07]  /*eb20*/  LDSM.16.MT88.4 R84, [R183+0x1800] ;  /* 0x00180000b754783b */ /* 0x000eae0000004200 */
[C---:B-1----:R-:W-:Y:S04]  /*eb30*/  HMMA.16816.F32.BF16 R52, R72.reuse, R76, R52 ;  /* 0x0000004c4834723c */ /* 0x042fe80000041834 */
[----:B----4-:R-:W-:Y:S02]  /*eb40*/  FFMA.FTZ R0, R205, c[0x0][0x2d0], -R142 ;  /* 0x0000b400cd007a23 */ /* 0x010fe4000001088e */
[----:B-----5:R-:W-:Y:S02]  /*eb50*/  FADD.FTZ R2, R141, R2 ;  /* 0x000000028d027221 */ /* 0x020fe40000010000 */
[----:B------:R1:W4:Y:S01]  /*eb60*/  MUFU.EX2 R140, R0 ;  /* 0x00000000008c7308 */ /* 0x0003220000000800 */
[C---:B------:R-:W-:Y:S01]  /*eb70*/  HMMA.16816.F32.BF16 R56, R72.reuse, R78, R56 ;  /* 0x0000004e4838723c */ /* 0x040fe20000041838 */
[----:B------:R-:W5:Y:S07]  /*eb80*/  LDSM.16.MT88.4 R76, [R185+0x1800] ;  /* 0x00180000b94c783b */ /* 0x000f6e0000004200 */
[C---:B---3--:R-:W-:Y:S08]  /*eb90*/  HMMA.16816.F32.BF16 R60, R72.reuse, R80, R60 ;  /* 0x00000050483c723c */ /* 0x048ff0000004183c */
[----:B------:R-:W-:Y:S01]  /*eba0*/  HMMA.16816.F32.BF16 R64, R72, R82, R64 ;  /* 0x000000524840723c */ /* 0x000fe20000041840 */
[----:B------:R-:W3:Y:S06]  /*ebb0*/  LDSM.16.MT88.4 R80, [R186+0x1800] ;  /* 0x00180000ba50783b */ /* 0x000eec0000004200 */
[----:B------:R-:W-:Y:S01]  /*ebc0*/  F2FP.BF16.PACK_AB R72, R196, R177 ;  /* 0x000000b1c448723e */ /* 0x000fe200000010ff */
[----:B-1----:R-:W-:Y:S01]  /*ebd0*/  FFMA.FTZ R0, R200, c[0x0][0x2d0], -R142 ;  /* 0x0000b400c8007a23 */ /* 0x002fe2000001088e */
[----:B------:R-:W-:Y:S03]  /*ebe0*/  F2FP.BF16.PACK_AB R74, R151, R176 ;  /* 0x000000b0974a723e */ /* 0x000fe600000010ff */
[----:B------:R-:W-:Y:S01]  /*ebf0*/  F2FP.BF16.PACK_AB R73, R149, R150 ;  /* 0x000000969549723e */ /* 0x000fe200000010ff */
[----:B------:R1:W1:Y:S01]  /*ec00*/  MUFU.EX2 R139, R0 ;  /* 0x00000000008b7308 */ /* 0x0002620000000800 */
[----:B------:R-:W-:Y:S01]  /*ec10*/  F2FP.BF16.PACK_AB R75, R147, R148 ;  /* 0x00000094934b723e */ /* 0x000fe200000010ff */
[----:B----4-:R-:W-:Y:S06]  /*ec20*/  FADD.FTZ R2, R140, R2 ;  /* 0x000000028c027221 */ /* 0x010fec0000010000 */
[C---:B--2---:R-:W-:Y:S08]  /*ec30*/  HMMA.16816.F32.BF16 R4, R72.reuse, R84, R4 ;  /* 0x000000544804723c */ /* 0x044ff00000041804 */
[C---:B------:R-:W-:Y:S01]  /*ec40*/  HMMA.16816.F32.BF16 R8, R72.reuse, R86, R8 ;  /* 0x000000564808723c */ /* 0x040fe20000041808 */
[----:B------:R-:W2:Y:S07]  /*ec50*/  LDSM.16.MT88.4 R84, [R183+0x4800] ;  /* 0x00480000b754783b */ /* 0x000eae0000004200 */
[C---:B-----5:R-:W-:Y:S04]  /*ec60*/  HMMA.16816.F32.BF16 R12, R72.reuse, R76, R12 ;  /* 0x0000004c480c723c */ /* 0x060fe8000004180c */
[----:B-1----:R-:W-:Y:S02]  /*ec70*/  FFMA.FTZ R0, R208, c[0x0][0x2d0], -R142 ;  /* 0x0000b400d0007a23 */ /* 0x002fe4000001088e */
[----:B------:R-:W-:Y:S02]  /*ec80*/  FADD.FTZ R2, R139, R2 ;  /* 0x000000028b027221 */ /* 0x000fe40000010000 */
[C---:B------:R-:W-:Y:S01]  /*ec90*/  HMMA.16816.F32.BF16 R16, R72.reuse, R78, R16 ;  /* 0x0000004e4810723c */ /* 0x040fe20000041810 */
[----:B------:R-:W1:Y:S01]  /*eca0*/  LDSM.16.MT88.4 R76, [R185+0x4800] ;  /* 0x00480000b94c783b */ /* 0x000e620000004200 */
[----:B------:R4:W-:Y:S06]  /*ecb0*/  MUFU.EX2 R138, R0 ;  /* 0x00000000008a7308 */ /* 0x0009ec0000000800 */
[C---:B------:R-:W-:Y:S08]  /*ecc0*/  HMMA.16816.F32.BF16 R20, R72.reuse, R88, R20 ;  /* 0x000000584814723c */ /* 0x040ff00000041814 */
[C---:B------:R-:W-:Y:S01]  /*ecd0*/  HMMA.16816.F32.BF16 R24, R72.reuse, R90, R24 ;  /* 0x0000005a4818723c */ /* 0x040fe20000041818 */
[----:B------:R-:W5:Y:S07]  /*ece0*/  LDSM.16.MT88.4 R88, [R184+0x4800] ;  /* 0x00480000b858783b */ /* 0x000f6e0000004200 */
[C---:B---3--:R-:W-:Y:S04]  /*ecf0*/  HMMA.16816.F32.BF16 R28, R72.reuse, R80, R28 ;  /* 0x00000050481c723c */ /* 0x048fe8000004181c */
[----:B----4-:R-:W-:Y:S02]  /*ed00*/  FADD.FTZ R0, R94, R69 ;  /* 0x000000455e007221 */ /* 0x010fe40000010000 */
[----:B------:R-:W-:Y:S02]  /*ed10*/  FFMA.FTZ R69, R206, c[0x0][0x2d0], -R142 ;  /* 0x0000b400ce457a23 */ /* 0x000fe4000001088e */
[C---:B------:R-:W-:Y:S01]  /*ed20*/  HMMA.16816.F32.BF16 R32, R72.reuse, R82, R32 ;  /* 0x000000524820723c */ /* 0x040fe20000041820 */
[----:B------:R-:W3:Y:S01]  /*ed30*/  LDSM.16.MT88.4 R80, [R186+0x4800] ;  /* 0x00480000ba50783b */ /* 0x000ee20000004200 */
[----:B------:R-:W4:Y:S02]  /*ed40*/  MUFU.EX2 R132, R69 ;  /* 0x0000004500847308 */ /* 0x000f240000000800 */
[----:B------:R-:W-:Y:S04]  /*ed50*/  FADD.FTZ R0, R95, R0 ;  /* 0x000000005f007221 */ /* 0x000fe80000010000 */
[C---:B--2---:R-:W-:Y:S01]  /*ed60*/  HMMA.16816.F32.BF16 R36, R72.reuse, R84, R36 ;  /* 0x000000544824723c */ /* 0x044fe20000041824 */
[----:B------:R-:W-:Y:S03]  /*ed70*/  LDSM.16.MT88.4 R92, [R186+0x2000] ;  /* 0x00200000ba5c783b */ /* 0x000fe60000004200 */
[----:B------:R-:W2:Y:S01]  /*ed80*/  MUFU.EX2 R69, R97 ;  /* 0x0000006100457308 */ /* 0x000ea20000000800 */
[----:B------:R-:W-:Y:S03]  /*ed90*/  FADD.FTZ R0, R98, R0 ;  /* 0x0000000062007221 */ /* 0x000fe60000010000 */
[C---:B------:R-:W-:Y:S01]  /*eda0*/  HMMA.16816.F32.BF16 R40, R72.reuse, R86, R40 ;  /* 0x000000564828723c */ /* 0x040fe20000041828 */
[----:B------:R-:W-:Y:S03]  /*edb0*/  LDSM.16.MT88.4 R84, [R185+0x2000] ;  /* 0x00200000b954783b */ /* 0x000fe60000004200 */
[----:B------:R-:W-:Y:S04]  /*edc0*/  FADD.FTZ R0, R100, R0 ;  /* 0x0000000064007221 */ /* 0x000fe80000010000 */
[C---:B-1----:R-:W-:Y:S04]  /*edd0*/  HMMA.16816.F32.BF16 R44, R72.reuse, R76, R44 ;  /* 0x0000004c482c723c */ /* 0x042fe8000004182c */
[----:B----4-:R-:W-:Y:S01]  /*ede0*/  F2FP.BF16.PACK_AB R129, R132, R133 ;  /* 0x000000858481723e */ /* 0x010fe200000010ff */
[----:B------:R-:W-:Y:S03]  /*edf0*/  FADD.FTZ R0, R102, R0 ;  /* 0x0000000066007221 */ /* 0x000fe60000010000 */
[C---:B------:R-:W-:Y:S01]  /*ee00*/  HMMA.16816.F32.BF16 R48, R72.reuse, R78, R48 ;  /* 0x0000004e4830723c */ /* 0x040fe20000041830 */
[----:B------:R-:W1:Y:S03]  /*ee10*/  LDSM.16.MT88.4 R76, [R183+0x2000] ;  /* 0x00200000b74c783b */ /* 0x000e660000004200 */
[----:B--2---:R-:W-:Y:S01]  /*ee20*/  F2FP.BF16.PACK_AB R131, R69, R70 ;  /* 0x000000464583723e */ /* 0x004fe200000010ff */
[----:B------:R-:W-:Y:S03]  /*ee30*/  FADD.FTZ R0, R212, R0 ;  /* 0x00000000d4007221 */ /* 0x000fe60000010000 */
[C---:B-----5:R-:W-:Y:S01]  /*ee40*/  HMMA.16816.F32.BF16 R52, R72.reuse, R88, R52 ;  /* 0x000000584834723c */ /* 0x060fe20000041834 */
[----:B------:R-:W-:Y:S03]  /*ee50*/  LDSM.16.MT88.4 R96, [R184+0x2800] ;  /* 0x00280000b860783b */ /* 0x000fe60000004200 */
[----:B------:R-:W-:Y:S04]  /*ee60*/  FADD.FTZ R0, R177, R0 ;  /* 0x00000000b1007221 */ /* 0x000fe80000010000 */
[C---:B------:R-:W-:Y:S01]  /*ee70*/  HMMA.16816.F32.BF16 R56, R72.reuse, R90, R56 ;  /* 0x0000005a4838723c */ /* 0x040fe20000041838 */
[----:B------:R-:W2:Y:S03]  /*ee80*/  LDSM.16.MT88.4 R88, [R184+0x2000] ;  /* 0x00200000b858783b */ /* 0x000ea60000004200 */
[----:B------:R-:W-:Y:S04]  /*ee90*/  FADD.FTZ R0, R196, R0 ;  /* 0x00000000c4007221 */ /* 0x000fe80000010000 */
        /* <DEDUP_REMOVED lines=13> */
[----:B------:R-:W-:Y:S05]  /*ef70*/  FADD.FTZ R0, R144, R0 ;  /* 0x0000000090007221 */ /* 0x000fea0000010000 */
[C---:B------:R-:W-:Y:S01]  /*ef80*/  HMMA.16816.F32.BF16 R8, R72.reuse, R78, R8 ;  /* 0x0000004e4808723c */ /* 0x040fe20000041808 */
[----:B------:R-:W1:Y:S07]  /*ef90*/  LDSM.16.MT88.4 R76, [R183+0x5000] ;  /* 0x00500000b74c783b */ /* 0x000e6e0000004200 */
[C---:B------:R-:W-:Y:S08]  /*efa0*/  HMMA.16816.F32.BF16 R12, R72.reuse, R84, R12 ;  /* 0x00000054480c723c */ /* 0x040ff0000004180c */
[C---:B------:R-:W-:Y:S01]  /*efb0*/  HMMA.16816.F32.BF16 R16, R72.reuse, R86, R16 ;  /* 0x000000564810723c */ /* 0x040fe20000041810 */
[----:B------:R-:W3:Y:S07]  /*efc0*/  LDSM.16.MT88.4 R84, [R184+0x5000] ;  /* 0x00500000b854783b */ /* 0x000eee0000004200 */
[C---:B--2---:R-:W-:Y:S08]  /*efd0*/  HMMA.16816.F32.BF16 R20, R72.reuse, R88, R20 ;  /* 0x000000584814723c */ /* 0x044ff00000041814 */
[C---:B------:R-:W-:Y:S01]  /*efe0*/  HMMA.16816.F32.BF16 R24, R72.reuse, R90, R24 ;  /* 0x0000005a4818723c */ /* 0x040fe20000041818 */
[----:B------:R-:W2:Y:S07]  /*eff0*/  LDSM.16.MT88.4 R88, [R186+0x5000] ;  /* 0x00500000ba58783b */ /* 0x000eae0000004200 */
[C---:B------:R-:W-:Y:S08]  /*f000*/  HMMA.16816.F32.BF16 R28, R72.reuse, R92, R28 ;  /* 0x0000005c481c723c */ /* 0x040ff0000004181c */
[C---:B------:R-:W-:Y:S08]  /*f010*/  HMMA.16816.F32.BF16 R32, R72.reuse, R94, R32 ;  /* 0x0000005e4820723c */ /* 0x040ff00000041820 */
[C---:B-1----:R-:W-:Y:S08]  /*f020*/  HMMA.16816.F32.BF16 R36, R72.reuse, R76, R36 ;  /* 0x0000004c4824723c */ /* 0x042ff00000041824 */
[C---:B------:R-:W-:Y:S01]  /*f030*/  HMMA.16816.F32.BF16 R40, R72.reuse, R78, R40 ;  /* 0x0000004e4828723c */ /* 0x040fe20000041828 */
[----:B------:R-:W1:Y:S07]  /*f040*/  LDSM.16.MT88.4 R76, [R186+0x2800] ;  /* 0x00280000ba4c783b */ /* 0x000e6e0000004200 */
[C---:B------:R-:W-:Y:S08]  /*f050*/  HMMA.16816.F32.BF16 R44, R72.reuse, R80, R44 ;  /* 0x00000050482c723c */ /* 0x040ff0000004182c */
[C---:B------:R-:W-:Y:S01]  /*f060*/  HMMA.16816.F32.BF16 R48, R72.reuse, R82, R48 ;  /* 0x000000524830723c */ /* 0x040fe20000041830 */
[----:B------:R-:W4:Y:S07]  /*f070*/  LDSM.16.MT88.4 R80, [R183+0x5800] ;  /* 0x00580000b750783b */ /* 0x000f2e0000004200 */
[C---:B---3--:R-:W-:Y:S08]  /*f080*/  HMMA.16816.F32.BF16 R52, R72.reuse, R84, R52 ;  /* 0x000000544834723c */ /* 0x048ff00000041834 */
        /* <DEDUP_REMOVED lines=12> */
[C---:B-1----:R-:W-:Y:S08]  /*f150*/  HMMA.16816.F32.BF16 R92, R128.reuse, R76, R28 ;  /* 0x0000004c805c723c */ /* 0x042ff0000004181c */
[C---:B------:R-:W-:Y:S08]  /*f160*/  HMMA.16816.F32.BF16 R88, R128.reuse, R78, R32 ;  /* 0x0000004e8058723c */ /* 0x040ff00000041820 */
[C---:B----4-:R-:W-:Y:S08]  /*f170*/  HMMA.16816.F32.BF16 R84, R128.reuse, R80, R36 ;  /* 0x000000508054723c */ /* 0x050ff00000041824 */
[C---:B------:R-:W-:Y:S08]  /*f180*/  HMMA.16816.F32.BF16 R80, R128.reuse, R82, R40 ;  /* 0x000000528050723c */ /* 0x040ff00000041828 */
[C---:B--2---:R-:W-:Y:S08]  /*f190*/  HMMA.16816.F32.BF16 R76, R128.reuse, R72, R44 ;  /* 0x00000048804c723c */ /* 0x044ff0000004182c */
        /* <DEDUP_REMOVED lines=18> */
.L_x_739:
[----:B------:R-:W-:-:S13]  /*f2c0*/  ISETP.GE.AND P0, PT, R199, R230, PT ;  /* 0x000000e6c700720c */ /* 0x000fda0003f06270 */
[----:B------:R-:W-:Y:S05]  /*f2d0*/  @!P0 BRA `(.L_x_751) ;  /* 0x0000474000008947 */ /* 0x000fea0003800000 */
[----:B------:R-:W-:Y:S02]  /*f2e0*/  MOV R70, R5 ;  /* 0x0000000500467202 */ /* 0x000fe40000000f00 */
[----:B------:R-:W-:Y:S02]  /*f2f0*/  MOV R69, R68 ;  /* 0x0000004400457202 */ /* 0x000fe40000000f00 */
.L_x_769:
[----:B------:R-:W-:Y:S04]  /*f300*/  DEPBAR.LE SB0, 0x0 ;  /* 0x000080000000791a */ /* 0x000fe80000000000 */
[----:B------:R-:W-:Y:S01]  /*f310*/  WARPSYNC 0xffffffff ;  /* 0xffffffff00007948 */ /* 0x000fe20003800000 */
[----:B------:R-:W-:Y:S01]  /*f320*/  BAR.SYNC.DEFER_BLOCKING 0x0 ;  /* 0x0000000000007b1d */ /* 0x000fe20000010000 */
[----:B------:R-:W-:Y:S01]  /*f330*/  SHF.R.S32.HI R0, RZ, 0x1f, R211 ;  /* 0x0000001fff007819 */ /* 0x000fe200000114d3 */
[----:B------:R-:W-:Y:S01]  /*f340*/  IMAD.WIDE.U32 R2, R211, c[0x0][0x208], RZ ;  /* 0x00008200d3027a25 */ /* 0x000fe200078e00ff */
[----:B------:R-:W-:Y:S02]  /*f350*/  SHF.R.S32.HI R7, RZ, 0x1f, R221 ;  /* 0x0000001fff077819 */ /* 0x000fe400000114dd */
[----:B------:R-:W-:Y:S01]  /*f360*/  SHF.R.S32.HI R6, RZ, 0x1f, R219 ;  /* 0x0000001fff067819 */ /* 0x000fe200000114db */
[----:B------:R-:W-:Y:S01]  /*f370*/  IMAD R0, R0, c[0x0][0x208], RZ ;  /* 0x0000820000007a24 */ /* 0x000fe200078e02ff */
[----:B------:R-:W-:Y:S01]  /*f380*/  IADD3 R179, R71, 0x5800, RZ ;  /* 0x0000580047b37810 */ /* 0x000fe20007ffe0ff */
[----:B------:R-:W-:Y:S01]  /*f390*/  IMAD.SHL.U32 R46, R221, 0x2, RZ ;  /* 0x00000002dd2e7824 */ /* 0x000fe200078e00ff */
[----:B------:R-:W-:Y:S01]  /*f3a0*/  IADD3 R178, R71, 0x5000, RZ ;  /* 0x0000500047b27810 */ /* 0x000fe20007ffe0ff */
[----:B------:R-:W-:Y:S01]  /*f3b0*/  IMAD R0, R211, c[0x0][0x20c], R0 ;  /* 0x00008300d3007a24 */ /* 0x000fe200078e0200 */
[----:B------:R-:W-:Y:S01]  /*f3c0*/  IADD3 R177, R71, 0x4800, RZ ;  /* 0x0000480047b17810 */ /* 0x000fe20007ffe0ff */
[----:B------:R-:W-:Y:S01]  /*f3d0*/  IMAD.SHL.U32 R13, R219, 0x2, RZ ;  /* 0x00000002db0d7824 */ /* 0x000fe200078e00ff */
[----:B------:R-:W-:Y:S01]  /*f3e0*/  IADD3 R176, R71, 0x4000, RZ ;  /* 0x0000400047b07810 */ /* 0x000fe20007ffe0ff */
[----:B------:R-:W-:Y:S01]  /*f3f0*/  IMAD.IADD R3, R3, 0x1, R0 ;  /* 0x0000000103037824 */ /* 0x000fe200078e0200 */
[----:B------:R-:W-:Y:S02]  /*f400*/  SHF.R.S32.HI R0, RZ, 0x1f, R204 ;  /* 0x0000001fff007819 */ /* 0x000fe400000114cc */
[----:B------:R-:W-:Y:S01]  /*f410*/  IADD3 R68, R71, 0x3800, RZ ;  /* 0x0000380047447810 */ /* 0x000fe20007ffe0ff */
[----:B------:R-:W-:Y:S01]  /*f420*/  IMAD.WIDE.U32 R2, R204, c[0x0][0x218], R2 ;  /* 0x00008600cc027a25 */ /* 0x000fe200078e0002 */
[----:B------:R-:W-:Y:S02]  /*f430*/  SHF.L.U64.HI R21, R221, 0x1, R7 ;  /* 0x00000001dd157819 */ /* 0x000fe40000010207 */
[----:B------:R-:W-:Y:S01]  /*f440*/  SHF.L.U64.HI R20, R219, 0x1, R6 ;  /* 0x00000001db147819 */ /* 0x000fe20000010206 */
[----:B------:R-:W-:Y:S01]  /*f450*/  IMAD R4, R0, c[0x0][0x218], RZ ;  /* 0x0000860000047a24 */ /* 0x000fe200078e02ff */
[----:B------:R-:W-:Y:S01]  /*f460*/  IADD3 R0, P0, R240, R2, RZ ;  /* 0x00000002f0007210 */ /* 0x000fe20007f1e0ff */
[----:B------:R1:W2:Y:S02]  /*f470*/  LDSM.16.M88.4 R8, [R180] ;  /* 0x00000000b408783b */ /* 0x0002a40000000200 */
[----:B------:R-:W-:Y:S02]  /*f480*/  IMAD R4, R204, c[0x0][0x21c], R4 ;  /* 0x00008700cc047a24 */ /* 0x000fe400078e0204 */
[----:B------:R1:W3:Y:S03]  /*f490*/  LDSM.16.M88.4 R16, [R180+0x800] ;  /* 0x00080000b410783b */ /* 0x0002e60000000200 */
[----:B------:R-:W-:Y:S01]  /*f4a0*/  IADD3.X R2, R243, R3, R4, P0, !PT ;  /* 0x00000003f3027210 */ /* 0x000fe200007fe404 */
[----:B------:R1:W4:Y:S01]  /*f4b0*/  LDSM.16.M88.4 R24, [R180+0x1000] ;  /* 0x00100000b418783b */ /* 0x0003220000000200 */
[C---:B------:R-:W-:Y:S03]  /*f4c0*/  LEA R5, P0, R0.reuse, c[0x0][0x1f8], 0x1 ;  /* 0x00007e0000057a11 */ /* 0x040fe600078008ff */
[----:B------:R1:W1:Y:S01]  /*f4d0*/  LDSM.16.M88.4 R32, [R180+0x1800] ;  /* 0x00180000b420783b */ /* 0x0002620000000200 */
[----:B------:R-:W-:Y:S02]  /*f4e0*/  LEA.HI.X R4, R0, c[0x0][0x1fc], R2, 0x1, P0 ;  /* 0x00007f0000047a11 */ /* 0x000fe400000f0c02 */
[----:B------:R-:W-:Y:S01]  /*f4f0*/  IADD3 R0, R71, 0x3000, RZ ;  /* 0x0000300047007810 */ /* 0x000fe20007ffe0ff */
        /* <DEDUP_REMOVED lines=8> */
[----:B------:R-:W-:-:S05]  /*f580*/  BRA.DIV ~URZ, `(.L_x_752) ;  /* 0x0000a6427f007947 */ /* 0x000fca000b800000 */
[----:B--23--:R2:W3:Y:S02]  /*f590*/  SHFL.IDX PT, R12, R4, RZ, 0x181f ;  /* 0x00181fff040c7589 */ /* 0x00c4e400000e0000 */
.L_x_857:
[----:B------:R-:W5:Y:S01]  /*f5a0*/  SHFL.IDX PT, R2, R5, 0x2, 0x181f ;  /* 0x00581f0005027f89 */ /* 0x000f6200000e0000 */
[----:B------:R-:W-:Y:S01]  /*f5b0*/  ISETP.GE.AND P2, PT, R219, c[0x0][0x1d4], PT ;  /* 0x00007500db007a0c */ /* 0x000fe20003f46270 */
[----:B------:R-:W-:Y:S01]  /*f5c0*/  BSSY B0, `(.L_x_753) ;  /* 0x0000153000007945 */ /* 0x000fe20003800000 */
[----:B------:R-:W-:Y:S02]  /*f5d0*/  ISETP.GE.AND P3, PT, R221, c[0x0][0x1d4], PT ;  /* 0x00007500dd007a0c */ /* 0x000fe40003f66270 */
[----:B------:R-:W-:Y:S02]  /*f5e0*/  SEL R193, RZ, 0x10, P2 ;  /* 0x00000010ffc17807 */ /* 0x000fe40001000000 */
[----:B------:R-:W-:Y:S01]  /*f5f0*/  SEL R29, RZ, 0x10, P3 ;  /* 0x00000010ff1d7807 */ /* 0x000fe20001800000 */
[----:B------:R-:W2:Y:S01]  /*f600*/  SHFL.IDX PT, R3, R4, 0x2, 0x181f ;  /* 0x00581f0004037f89 */ /* 0x000ea200000e0000 */
[----:B------:R-:W-:Y:S04]  /*f610*/  IADD3 R6, -R193, 0x10, RZ ;  /* 0x00000010c1067810 */ /* 0x000fe80007ffe1ff */
[----:B------:R-:W-:Y:S03]  /*f620*/  LOP3.LUT R6, R6, 0xf, RZ, 0xc0, !PT ;  /* 0x0000000f06067812 */ /* 0x000fe600078ec0ff */
[----:B------:R-:W-:Y:S01]  /*f630*/  SHFL.IDX PT, R28, R5, 0x1, 0x181f ;  /* 0x00381f00051c7f89 */ /* 0x000fe200000e0000 */
[-C--:B-----5:R-:W-:Y:S02]  /*f640*/  IADD3 R38, P1, P0, R6, R2.reuse, R13 ;  /* 0x0000000206267210 */ /* 0x0a0fe4000783e00d */
[----:B------:R-:W-:Y:S04]  /*f650*/  IADD3 R6, -R29, 0x10, RZ ;  /* 0x000000101d067810 */ /* 0x000fe80007ffe1ff */
[----:B------:R-:W-:Y:S02]  /*f660*/  LOP3.LUT R6, R6, 0xf, RZ, 0xc0, !PT ;  /* 0x0000000f06067812 */ /* 0x000fe400078ec0ff */
[-C--:B--2---:R-:W-:Y:S02]  /*f670*/  IADD3.X R39, RZ, R3.reuse, R20, P1, P0 ;  /* 0x00000003ff277210 */ /* 0x084fe40000fe0414 */
[----:B------:R-:W-:Y:S02]  /*f680*/  IADD3 R44, P1, P0, R6, R2, R46 ;  /* 0x00000002062c7210 */ /* 0x000fe4000783e02e */
[----:B------:R-:W2:Y:S02]  /*f690*/  SHFL.IDX PT, R2, R5, RZ, 0x181f ;  /* 0x00181fff05027589 */ /* 0x000ea400000e0000 */
[----:B------:R-:W-:Y:S02]  /*f6a0*/  IADD3.X R45, RZ, R3, R21, P1, P0 ;  /* 0x00000003ff2d7210 */ /* 0x000fe40000fe0415 */
[----:B------:R-:W-:Y:S04]  /*f6b0*/  ISETP.NE.U32.AND P1, PT, R193, RZ, PT ;  /* 0x000000ffc100720c */ /* 0x000fe80003f25070 */
[----:B------:R5:W4:Y:S01]  /*f6c0*/  SHFL.IDX PT, R3, R4, 0x1, 0x181f ;  /* 0x00381f0004037f89 */ /* 0x000b2200000e0000 */
[----:B--2---:R-:W-:Y:S04]  /*f6d0*/  IADD3 R22, P0, R2, R13, RZ ;  /* 0x0000000d02167210 */ /* 0x004fe80007f1e0ff */
[----:B---3--:R-:W-:Y:S02]  /*f6e0*/  IADD3.X R23, R12, R20, RZ, P0, !PT ;  /* 0x000000140c177210 */ /* 0x008fe400007fe4ff */
[----:B------:R-:W-:Y:S01]  /*f6f0*/  IADD3 R30, P0, R2, R46, RZ ;  /* 0x0000002e021e7210 */ /* 0x000fe20007f1e0ff */
[C---:B-----5:R-:W-:Y:S02]  /*f700*/  HMMA.16816.F32.BF16 R4, R120.reuse, R8, RZ ;  /* 0x000000087804723c */ /* 0x060fe400000418ff */
[----:B------:R2:W-:Y:S01]  /*f710*/  LDGSTS.E.BYPASS.LTC128B.128 [R195+0x100], [R22.64], !P2 ;  /* 0x0010000016c37fae */ /* 0x0005e2000d101d46 */
[----:B------:R-:W-:Y:S02]  /*f720*/  IADD3.X R31, R12, R21, RZ, P0, !PT ;  /* 0x000000150c1f7210 */ /* 0x000fe400007fe4ff */
[C---:B------:R-:W-:Y:S03]  /*f730*/  IADD3 R36, P0, R28.reuse, R13, RZ ;  /* 0x0000000d1c247210 */ /* 0x040fe60007f1e0ff */
[C---:B------:R-:W-:Y:S01]  /*f740*/  HMMA.16816.F32.BF16 R8, R120.reuse, R10, RZ ;  /* 0x0000000a7808723c */ /* 0x040fe200000418ff */
[C---:B----4-:R-:W-:Y:S01]  /*f750*/  IADD3.X R37, R3.reuse, R20, RZ, P0, !PT ;  /* 0x0000001403257210 */ /* 0x050fe200007fe4ff */
[----:B------:R3:W-:Y:S02]  /*f760*/  LDGSTS.E.BYPASS.LTC128B.128 [R195+0x3100], [R30.64], !P3 ;  /* 0x031000001ec37fae */ /* 0x0007e4000d901d46 */
[----:B------:R-:W-:Y:S04]  /*f770*/  IADD3 R2, P0, R28, R46, RZ ;  /* 0x0000002e1c027210 */ /* 0x000fe80007f1e0ff */
[C---:B------:R-:W-:Y:S01]  /*f780*/  HMMA.16816.F32.BF16 R12, R120.reuse, R16, RZ ;  /* 0x00000010780c723c */ /* 0x040fe200000418ff */
[----:B------:R-:W-:Y:S01]  /*f790*/  IADD3.X R3, R3, R21, RZ, P0, !PT ;  /* 0x0000001503037210 */ /* 0x000fe200007fe4ff */
[----:B------:R4:W-:Y:S01]  /*f7a0*/  LDGSTS.E.BYPASS.LTC128B.128 [R195+0x1100], [R36.64], !P2 ;  /* 0x0110000024c37fae */ /* 0x0009e2000d101d46 */
[----:B------:R-:W-:Y:S05]  /*f7b0*/  ISETP.NE.U32.AND P0, PT, R29, RZ, PT ;  /* 0x000000ff1d00720c */ /* 0x000fea0003f05070 */
[C---:B------:R-:W-:Y:S02]  /*f7c0*/  HMMA.16816.F32.BF16 R16, R120.reuse, R18, RZ ;  /* 0x000000127810723c */ /* 0x040fe400000418ff */
[----:B------:R5:W-:Y:S06]  /*f7d0*/  LDGSTS.E.BYPASS.LTC128B.128 [R195+0x4100], [R2.64], !P3 ;  /* 0x0410000002c37fae */ /* 0x000bec000d901d46 */
[C---:B--2---:R-:W-:Y:S02]  /*f7e0*/  HMMA.16816.F32.BF16 R20, R120.reuse, R24, RZ ;  /* 0x000000187814723c */ /* 0x044fe400000418ff */
[----:B------:R4:W-:Y:S06]  /*f7f0*/  LDGSTS.E.BYPASS.LTC128B.128.ZFILL [R195+0x2100], [R38.64], P1 ;  /* 0x0210000026c37fae */ /* 0x0009ec0008941d46 */
[C---:B------:R-:W-:Y:S02]  /*f800*/  HMMA.16816.F32.BF16 R24, R120.reuse, R26, RZ ;  /* 0x0000001a7818723c */ /* 0x040fe400000418ff */
[----:B------:R2:W-:Y:S01]  /*f810*/  LDGSTS.E.BYPASS.LTC128B.128.ZFILL [R195+0x5100], [R44.64], P0 ;  /* 0x051000002cc37fae */ /* 0x0005e20008141d46 */
[----:B------:R-:W-:Y:S05]  /*f820*/  ISETP.GT.AND P0, PT, R199, R230, PT ;  /* 0x000000e6c700720c */ /* 0x000fea0003f04270 */
[C---:B-1-3--:R-:W-:Y:S02]  /*f830*/  HMMA.16816.F32.BF16 R28, R120.reuse, R32, RZ ;  /* 0x00000020781c723c */ /* 0x04afe400000418ff */
[----:B------:R-:W0:Y:S06]  /*f840*/  LDGDEPBAR ;  /* 0x00000000000079af */ /* 0x000e2c0000000000 */
[C---:B------:R-:W-:Y:S08]  /*f850*/  HMMA.16816.F32.BF16 R32, R120.reuse, R34, RZ ;  /* 0x000000227820723c */ /* 0x040ff000000418ff */
[C---:B----4-:R-:W-:Y:S08]  /*f860*/  HMMA.16816.F32.BF16 R36, R120.reuse, R40, RZ ;  /* 0x000000287824723c */ /* 0x050ff000000418ff */
[C---:B------:R-:W-:Y:S08]  /*f870*/  HMMA.16816.F32.BF16 R40, R120.reuse, R42, RZ ;  /* 0x0000002a7828723c */ /* 0x040ff000000418ff */
[C---:B--2---:R-:W-:Y:S08]  /*f880*/  HMMA.16816.F32.BF16 R44, R120.reuse, R48, RZ ;  /* 0x00000030782c723c */ /* 0x044ff000000418ff */
        /* <DEDUP_REMOVED lines=15> */
[----:B------:R-:W-:Y:S07]  /*f980*/  LDSM.16.M88.4 R144, [R181+-0x3000] ;  /* 0xffd00000b590783b */ /* 0x000fee0000000200 */
[C---:B------:R-:W-:Y:S08]  /*f990*/  HMMA.16816.F32.BF16 R44, R124.reuse, R148, R44 ;  /* 0x000000947c2c723c */ /* 0x040ff0000004182c */
[----:B------:R-:W-:Y:S01]  /*f9a0*/  HMMA.16816.F32.BF16 R48, R124, R150, R48 ;  /* 0x000000967c30723c */ /* 0x000fe20000041830 */
[----:B------:R-:W-:Y:S07]  /*f9b0*/  LDSM.16.M88.4 R148, [R0] ;  /* 0x000000000094783b */ /* 0x000fee0000000200 */
        /* <DEDUP_REMOVED lines=8> */
[----:B------:R-:W3:Y:S07]  /*fa40*/  LDSM.16.M88.4 R136, [R181+-0x2800] ;  /* 0xffd80000b588783b */ /* 0x000eee0000000200 */
[C---:B-1----:R-:W-:Y:S08]  /*fa50*/  HMMA.16816.F32.BF16 R28, R152.reuse, R128, R28 ;  /* 0x00000080981c723c */ /* 0x042ff0000004181c */
[C---:B------:R-:W-:Y:S01]  /*fa60*/  HMMA.16816.F32.BF16 R32, R152.reuse, R130, R32 ;  /* 0x000000829820723c */ /* 0x040fe20000041820 */
[----:B------:R-:W1:Y:S07]  /*fa70*/  LDSM.16.M88.4 R128, [R181+-0x2000] ;  /* 0xffe00000b580783b */ /* 0x000e6e0000000200 */
[C---:B--2---:R-:W-:Y:S08]  /*fa80*/  HMMA.16816.F32.BF16 R36, R152.reuse, R132, R36 ;  /* 0x000000849824723c */ /* 0x044ff00000041824 */
[C---:B------:R-:W-:Y:S01]  /*fa90*/  HMMA.16816.F32.BF16 R40, R152.reuse, R134, R40 ;  /* 0x000000869828723c */ /* 0x040fe20000041828 */
[----:B------:R-:W2:Y:S07]  /*faa0*/  LDSM.16.M88.4 R132, [R181+-0x1800] ;  /* 0xffe80000b584783b */ /* 0x000eae0000000200 */
[C---:B------:R-:W-:Y:S08]  /*fab0*/  HMMA.16816.F32.BF16 R44, R152.reuse, R140, R44 ;  /* 0x0000008c982c723c */ /* 0x040ff0000004182c */
[----:B------:R-:W-:Y:S01]  /*fac0*/  HMMA.16816.F32.BF16 R48, R152, R142, R48 ;  /* 0x0000008e9830723c */ /* 0x000fe20000041830 */
[----:B------:R-:W4:Y:S07]  /*fad0*/  LDSM.16.M88.4 R140, [R181+-0x1000] ;  /* 0xfff00000b58c783b */ /* 0x000f2e0000000200 */
[C---:B------:R-:W-:Y:S08]  /*fae0*/  HMMA.16816.F32.BF16 R4, R156.reuse, R144, R4 ;  /* 0x000000909c04723c */ /* 0x040ff00000041804 */
[C---:B------:R-:W-:Y:S01]  /*faf0*/  HMMA.16816.F32.BF16 R8, R156.reuse, R146, R8 ;  /* 0x000000929c08723c */ /* 0x040fe20000041808 */
[----:B------:R-:W4:Y:S07]  /*fb00*/  LDSM.16.M88.4 R144, [R181+-0x800] ;  /* 0xfff80000b590783b */ /* 0x000f2e0000000200 */
[C---:B---3--:R-:W-:Y:S08]  /*fb10*/  HMMA.16816.F32.BF16 R12, R156.reuse, R136, R12 ;  /* 0x000000889c0c723c */ /* 0x048ff0000004180c */
[C---:B------:R-:W-:Y:S01]  /*fb20*/  HMMA.16816.F32.BF16 R16, R156.reuse, R138, R16 ;  /* 0x0000008a9c10723c */ /* 0x040fe20000041810 */
[----:B------:R-:W3:Y:S07]  /*fb30*/  LDSM.16.M88.4 R136, [R180+0x3000] ;  /* 0x00300000b488783b */ /* 0x000eee0000000200 */
[C---:B-1----:R-:W-:Y:S08]  /*fb40*/  HMMA.16816.F32.BF16 R20, R156.reuse, R128, R20 ;  /* 0x000000809c14723c */ /* 0x042ff00000041814 */
[C---:B------:R-:W-:Y:S01]  /*fb50*/  HMMA.16816.F32.BF16 R24, R156.reuse, R130, R24 ;  /* 0x000000829c18723c */ /* 0x040fe20000041818 */
[----:B------:R-:W1:Y:S07]  /*fb60*/  LDSM.16.M88.4 R128, [R180+0x3800] ;  /* 0x00380000b480783b */ /* 0x000e6e0000000200 */
[C---:B--2---:R-:W-:Y:S08]  /*fb70*/  HMMA.16816.F32.BF16 R28, R156.reuse, R132, R28 ;  /* 0x000000849c1c723c */ /* 0x044ff0000004181c */
[C---:B------:R-:W-:Y:S01]  /*fb80*/  HMMA.16816.F32.BF16 R32, R156.reuse, R134, R32 ;  /* 0x000000869c20723c */ /* 0x040fe20000041820 */
[----:B------:R-:W2:Y:S07]  /*fb90*/  LDSM.16.M88.4 R132, [R180+0x4000] ;  /* 0x00400000b484783b */ /* 0x000eae0000000200 */
[C---:B----4-:R-:W-:Y:S08]  /*fba0*/  HMMA.16816.F32.BF16 R36, R156.reuse, R140, R36 ;  /* 0x0000008c9c24723c */ /* 0x050ff00000041824 */
[C---:B------:R-:W-:Y:S01]  /*fbb0*/  HMMA.16816.F32.BF16 R40, R156.reuse, R142, R40 ;  /* 0x0000008e9c28723c */ /* 0x040fe20000041828 */
[----:B------:R-:W4:Y:S07]  /*fbc0*/  LDSM.16.M88.4 R140, [R180+0x4800] ;  /* 0x00480000b48c783b */ /* 0x000f2e0000000200 */
[C---:B------:R-:W-:Y:S08]  /*fbd0*/  HMMA.16816.F32.BF16 R44, R156.reuse, R144, R44 ;  /* 0x000000909c2c723c */ /* 0x040ff0000004182c */
[----:B------:R-:W-:Y:S01]  /*fbe0*/  HMMA.16816.F32.BF16 R48, R156, R146, R48 ;  /* 0x000000929c30723c */ /* 0x000fe20000041830 */
[----:B------:R-:W4:Y:S07]  /*fbf0*/  LDSM.16.M88.4 R144, [R180+0x5000] ;  /* 0x00500000b490783b */ /* 0x000f2e0000000200 */
[C---:B---3--:R-:W-:Y:S08]  /*fc00*/  HMMA.16816.F32.BF16 R4, R160.reuse, R136, R4 ;  /* 0x00000088a004723c */ /* 0x048ff00000041804 */
[C---:B------:R-:W-:Y:S01]  /*fc10*/  HMMA.16816.F32.BF16 R8, R160.reuse, R138, R8 ;  /* 0x0000008aa008723c */ /* 0x040fe20000041808 */
[----:B------:R-:W3:Y:S07]  /*fc20*/  LDSM.16.M88.4 R136, [R180+0x5800] ;  /* 0x00580000b488783b */ /* 0x000eee0000000200 */
[C---:B-1----:R-:W-:Y:S08]  /*fc30*/  HMMA.16816.F32.BF16 R12, R160.reuse, R128, R12 ;  /* 0x00000080a00c723c */ /* 0x042ff0000004180c */
[C---:B------:R-:W-:Y:S01]  /*fc40*/  HMMA.16816.F32.BF16 R16, R160.reuse, R130, R16 ;  /* 0x00000082a010723c */ /* 0x040fe20000041810 */
[----:B------:R-:W1:Y:S07]  /*fc50*/  LDSM.16.M88.4 R128, [R68] ;  /* 0x000000004480783b */ /* 0x000e6e0000000200 */
[C---:B--2---:R-:W-:Y:S08]  /*fc60*/  HMMA.16816.F32.BF16 R20, R160.reuse, R132, R20 ;  /* 0x00000084a014723c */ /* 0x044ff00000041814 */
[C---:B------:R-:W-:Y:S01]  /*fc70*/  HMMA.16816.F32.BF16 R24, R160.reuse, R134, R24 ;  /* 0x00000086a018723c */ /* 0x040fe20000041818 */
[----:B------:R-:W2:Y:S07]  /*fc80*/  LDSM.16.M88.4 R132, [R176] ;  /* 0x00000000b084783b */ /* 0x000eae0000000200 */
[C---:B----4-:R-:W-:Y:S08]  /*fc90*/  HMMA.16816.F32.BF16 R28, R160.reuse, R140, R28 ;  /* 0x0000008ca01c723c */ /* 0x050ff0000004181c */
[C---:B------:R-:W-:Y:S01]  /*fca0*/  HMMA.16816.F32.BF16 R32, R160.reuse, R142, R32 ;  /* 0x0000008ea020723c */ /* 0x040fe20000041820 */
[----:B------:R-:W4:Y:S07]  /*fcb0*/  LDSM.16.M88.4 R140, [R177] ;  /* 0x00000000b18c783b */ /* 0x000f2e0000000200 */
[C---:B------:R-:W-:Y:S08]  /*fcc0*/  HMMA.16816.F32.BF16 R36, R160.reuse, R144, R36 ;  /* 0x00000090a024723c */ /* 0x040ff00000041824 */
[C---:B------:R-:W-:Y:S01]  /*fcd0*/  HMMA.16816.F32.BF16 R40, R160.reuse, R146, R40 ;  /* 0x00000092a028723c */ /* 0x040fe20000041828 */
[----:B------:R-:W2:Y:S07]  /*fce0*/  LDSM.16.M88.4 R144, [R178] ;  /* 0x00000000b290783b */ /* 0x000eae0000000200 */
[C---:B---3--:R-:W-:Y:S01]  /*fcf0*/  HMMA.16816.F32.BF16 R44, R160.reuse, R136, R44 ;  /* 0x00000088a02c723c */ /* 0x048fe2000004182c */
[----:B------:R-:W3:Y:S07]  /*fd00*/  LDSM.16.M88.4 R176, [R179] ;  /* 0x00000000b3b0783b */ /* 0x000eee0000000200 */
[----:B------:R-:W-:Y:S01]  /*fd10*/  HMMA.16816.F32.BF16 R48, R160, R138, R48 ;  /* 0x0000008aa030723c */ /* 0x000fe20000041830 */
[----:B------:R-:W3:Y:S07]  /*fd20*/  LDSM.16.M88.4 R136, [R182+0x3000] ;  /* 0x00300000b688783b */ /* 0x000eee0000000200 */
        /* <DEDUP_REMOVED lines=13> */
[C---:B------:R-:W-:Y:S01]  /*fe00*/  HMMA.16816.F32.BF16 R40, R164.reuse, R146, R40 ;  /* 0x00000092a428723c */ /* 0x040fe20000041828 */
[----:B------:R-:W2:Y:S07]  /*fe10*/  LDSM.16.M88.4 R144, [R182+0x5000] ;  /* 0x00500000b690783b */ /* 0x000eae0000000200 */
[C---:B---3--:R-:W-:Y:S08]  /*fe20*/  HMMA.16816.F32.BF16 R44, R164.reuse, R176, R44 ;  /* 0x000000b0a42c723c */ /* 0x048ff0000004182c */
[----:B------:R-:W-:Y:S01]  /*fe30*/  HMMA.16816.F32.BF16 R48, R164, R178, R48 ;  /* 0x000000b2a430723c */ /* 0x000fe20000041830 */
[----:B------:R-:W3:Y:S07]  /*fe40*/  LDSM.16.M88.4 R176, [R181] ;  /* 0x00000000b5b0783b */ /* 0x000eee0000000200 */
[C---:B------:R-:W-:Y:S08]  /*fe50*/  HMMA.16816.F32.BF16 R4, R168.reuse, R136, R4 ;  /* 0x00000088a804723c */ /* 0x040ff00000041804 */
[C---:B------:R-:W-:Y:S08]  /*fe60*/  HMMA.16816.F32.BF16 R8, R168.reuse, R138, R8 ;  /* 0x0000008aa808723c */ /* 0x040ff00000041808 */
[C---:B-1----:R-:W-:Y:S08]  /*fe70*/  HMMA.16816.F32.BF16 R12, R168.reuse, R128, R12 ;  /* 0x00000080a80c723c */ /* 0x042ff0000004180c */
[C---:B------:R-:W-:Y:S01]  /*fe80*/  HMMA.16816.F32.BF16 R16, R168.reuse, R130, R16 ;  /* 0x00000082a810723c */ /* 0x040fe20000041810 */
[----:B------:R-:W1:Y:S07]  /*fe90*/  LDSM.16.M88.4 R128, [R181+0x800] ;  /* 0x00080000b580783b */ /* 0x000e6e0000000200 */
[C---:B--2---:R-:W-:Y:S08]  /*fea0*/  HMMA.16816.F32.BF16 R20, R168.reuse, R132, R20 ;  /* 0x00000084a814723c */ /* 0x044ff00000041814 */
[C---:B------:R-:W-:Y:S08]  /*feb0*/  HMMA.16816.F32.BF16 R24, R168.reuse, R134, R24 ;  /* 0x00000086a818723c */ /* 0x040ff00000041818 */
[C---:B----4-:R-:W-:Y:S08]  /*fec0*/  HMMA.16816.F32.BF16 R28, R168.reuse, R140, R28 ;  /* 0x0000008ca81c723c */ /* 0x050ff0000004181c */
[C---:B------:R-:W-:Y:S08]  /*fed0*/  HMMA.16816.F32.BF16 R32, R168.reuse, R142, R32 ;  /* 0x0000008ea820723c */ /* 0x040ff00000041820 */
[C---:B------:R-:W-:Y:S08]  /*fee0*/  HMMA.16816.F32.BF16 R36, R168.reuse, R144, R36 ;  /* 0x00000090a824723c */ /* 0x040ff00000041824 */
[C---:B------:R-:W-:Y:S08]  /*fef0*/  HMMA.16816.F32.BF16 R40, R168.reuse, R146, R40 ;  /* 0x00000092a828723c */ /* 0x040ff00000041828 */
[C---:B------:R-:W-:Y:S08]  /*ff00*/  HMMA.16816.F32.BF16 R44, R168.reuse, R148, R44 ;  /* 0x00000094a82c723c */ /* 0x040ff0000004182c */
[----:B------:R-:W-:Y:S08]  /*ff10*/  HMMA.16816.F32.BF16 R48, R168, R150, R48 ;  /* 0x00000096a830723c */ /* 0x000ff00000041830 */
[C---:B---3--:R-:W-:Y:S08]  /*ff20*/  HMMA.16816.F32.BF16 R4, R172.reuse, R176, R4 ;  /* 0x000000b0ac04723c */ /* 0x048ff00000041804 */
[C---:B------:R-:W-:Y:S08]  /*ff30*/  HMMA.16816.F32.BF16 R8, R172.reuse, R178, R8 ;  /* 0x000000b2ac08723c */ /* 0x040ff00000041808 */
[C---:B-1----:R-:W-:Y:S08]  /*ff40*/  HMMA.16816.F32.BF16 R12, R172.reuse, R128, R12 ;  /* 0x00000080ac0c723c */ /* 0x042ff0000004180c */
[----:B------:R-:W-:Y:S01]  /*ff50*/  FMUL.FTZ R0, R4, c[0x0][0x320] ;  /* 0x0000c80004007a20 */ /* 0x000fe20000410000 */
[C---:B------:R-:W-:Y:S03]  /*ff60*/  HMMA.16816.F32.BF16 R16, R172.reuse, R130, R16 ;  /* 0x00000082ac10723c */ /* 0x040fe60000041810 */
[----:B------:R1:W2:Y:S04]  /*ff70*/  MUFU.TANH R144, R0 ;  /* 0x0000000000907308 */ /* 0x0002a80000002400 */
[----:B-----5:R-:W-:Y:S06]  /*ff80*/  FMUL.FTZ R2, R11, c[0x0][0x320] ;  /* 0x0000c8000b027a20 */ /* 0x020fec0000410000 */
        /* <DEDUP_REMOVED lines=35> */
[----:B-----5:R-:W-:Y:S04]  /*101c0*/  FMUL.FTZ R0, R14, c[0x0][0x320] ;  /* 0x0000c8000e007a20 */ /* 0x020fe80000410000 */
        /* <DEDUP_REMOVED lines=111> */
.L_x_858:
[----:B------:R-:W-:-:S05]  /*108c0*/  BRA.DIV ~URZ, `(.L_x_756) ;  /* 0x000093e27f007947 */ /* 0x000fca000b800000 */
[----:B------:R-:W3:Y:S01]  /*108d0*/  SHFL.IDX PT, R2, R4, RZ, 0x181f ;  /* 0x00181fff04027589 */ /* 0x000ee200000e0000 */
[C---:B------:R-:W-:Y:S02]  /*108e0*/  IADD3 R3, -R193.reuse, 0x10, RZ ;  /* 0x00000010c1037810 */ /* 0x040fe40007ffe1ff */
[----:B------:R-:W-:Y:S02]  /*108f0*/  ISETP.NE.U32.AND P2, PT, R193, RZ, PT ;  /* 0x000000ffc100720c */ /* 0x000fe40003f45070 */
[----:B------:R-:W-:Y:S04]  /*10900*/  LOP3.LUT R10, R3, 0xf, RZ, 0xc0, !PT ;  /* 0x0000000f030a7812 */ /* 0x000fe800078ec0ff */
[----:B---3--:R-:W-:Y:S04]  /*10910*/  IADD3 R8, P1, P0, R10, R2, R12 ;  /* 0x000000020a087210 */ /* 0x008fe8000783e00c */
[--C-:B--2---:R-:W-:Y:S02]  /*10920*/  IADD3.X R9, RZ, R7, R5.reuse, P1, P0 ;  /* 0x00000007ff097210 */ /* 0x104fe40000fe0405 */
[----:B------:R-:W-:Y:S03]  /*10930*/  IADD3 R2, P0, R2, R13, RZ ;  /* 0x0000000d02027210 */ /* 0x000fe60007f1e0ff */
[----:B------:R-:W-:Y:S01]  /*10940*/  @!PT LDS RZ, [RZ] ;  /* 0x00000000fffff984 */ /* 0x000fe20000000800 */
[----:B------:R-:W-:Y:S01]  /*10950*/  @!PT LDS RZ, [RZ] ;  /* 0x00000000fffff984 */ /* 0x000fe20000000800 */
[----:B------:R2:W-:Y:S02]  /*10960*/  LDGSTS.E.BYPASS.LTC128B.128.ZFILL [R195+0x8100], [R8.64], P2 ;  /* 0x0810000008c37fae */ /* 0x0005e40009141d46 */
[----:B------:R-:W-:Y:S02]  /*10970*/  IMAD.X R3, R7, 0x1, R6, P0 ;  /* 0x0000000107037824 */ /* 0x000fe400000e0606 */
[----:B------:R-:W3:Y:S04]  /*10980*/  SHFL.IDX PT, R7, R4, 0x1, 0x181f ;  /* 0x00381f0004077f89 */ /* 0x000ee800000e0000 */
[----:B------:R3:W-:Y:S04]  /*10990*/  LDGSTS.E.BYPASS.LTC128B.128 [R195+0xb100], [R2.64], !P3 ;  /* 0x0b10000002c37fae */ /* 0x0007e8000d901d46 */
[----:B--2---:R-:W2:Y:S04]  /*109a0*/  SHFL.IDX PT, R9, R0, 0x1, 0x181f ;  /* 0x00381f0000097f89 */ /* 0x004ea800000e0000 */
[----:B-1----:R-:W1:Y:S01]  /*109b0*/  SHFL.IDX PT, R0, R0, 0x2, 0x181f ;  /* 0x00581f0000007f89 */ /* 0x002e6200000e0000 */
[----:B---3--:R-:W-:Y:S04]  /*109c0*/  IADD3 R2, P1, P0, R10, R7, R12 ;  /* 0x000000070a027210 */ /* 0x008fe8000783e00c */
[----:B--2---:R-:W-:Y:S02]  /*109d0*/  IADD3.X R3, RZ, R9, R5, P1, P0 ;  /* 0x00000009ff037210 */ /* 0x004fe40000fe0405 */
[----:B------:R-:W-:Y:S03]  /*109e0*/  IADD3 R8, P0, R7, R13, RZ ;  /* 0x0000000d07087210 */ /* 0x000fe60007f1e0ff */
[----:B------:R2:W-:Y:S02]  /*109f0*/  LDGSTS.E.BYPASS.LTC128B.128.ZFILL [R195+0x9100], [R2.64], P2 ;  /* 0x0910000002c37fae */ /* 0x0005e40009141d46 */
[----:B------:R-:W-:Y:S05]  /*10a00*/  IMAD.X R9, R9, 0x1, R6, P0 ;  /* 0x0000000109097824 */ /* 0x000fea00000e0606 */
[----:B------:R3:W-:Y:S04]  /*10a10*/  LDGSTS.E.BYPASS.LTC128B.128 [R195+0xc100], [R8.64], !P3 ;  /* 0x0c10000008c37fae */ /* 0x0007e8000d901d46 */
[----:B--2---:R3:W2:Y:S02]  /*10a20*/  SHFL.IDX PT, R2, R4, 0x2, 0x181f ;  /* 0x00581f0004027f89 */ /* 0x0046a400000e0000 */
.L_x_859:
[----:B-1----:R-:W-:Y:S04]  /*10a30*/  IADD3 R3, -R193, 0x10, RZ ;  /* 0x00000010c1037810 */ /* 0x002fe80007ffe1ff */
[----:B------:R-:W-:Y:S04]  /*10a40*/  LOP3.LUT R3, R3, 0xf, RZ, 0xc0, !PT ;  /* 0x0000000f03037812 */ /* 0x000fe800078ec0ff */
[----:B--23--:R-:W-:Y:S04]  /*10a50*/  IADD3 R4, P1, P0, R3, R2, R12 ;  /* 0x0000000203047210 */ /* 0x00cfe8000783e00c */
[----:B------:R-:W-:Y:S02]  /*10a60*/  IADD3.X R5, RZ, R0, R5, P1, P0 ;  /* 0x00000000ff057210 */ /* 0x000fe40000fe0405 */
[----:B------:R-:W-:Y:S02]  /*10a70*/  ISETP.NE.U32.AND P0, PT, R193, RZ, PT ;  /* 0x000000ffc100720c */ /* 0x000fe40003f05070 */
[----:B------:R-:W-:Y:S05]  /*10a80*/  IADD3 R2, P1, R2, R13, RZ ;  /* 0x0000000d02027210 */ /* 0x000fea0007f3e0ff */
[----:B------:R-:W-:Y:S06]  /*10a90*/  IMAD.X R3, R0, 0x1, R6, P1 ;  /* 0x0000000100037824 */ /* 0x000fec00008e0606 */
[----:B------:R-:W-:Y:S01]  /*10aa0*/  @!PT LDS RZ, [RZ] ;  /* 0x00000000fffff984 */ /* 0x000fe20000000800 */
[----:B------:R-:W-:Y:S01]  /*10ab0*/  @!PT LDS RZ, [RZ] ;  /* 0x00000000fffff984 */ /* 0x000fe20000000800 */
[----:B------:R-:W-:Y:S01]  /*10ac0*/  @!PT LDS RZ, [RZ] ;  /* 0x00000000fffff984 */ /* 0x000fe20000000800 */
[----:B------:R1:W-:Y:S04]  /*10ad0*/  LDGSTS.E.BYPASS.LTC128B.128.ZFILL [R195+0xa100], [R4.64], P0 ;  /* 0x0a10000004c37fae */ /* 0x0003e80008141d46 */
[----:B------:R1:W-:Y:S02]  /*10ae0*/  LDGSTS.E.BYPASS.LTC128B.128 [R195+0xd100], [R2.64], !P3 ;  /* 0x0d10000002c37fae */ /* 0x0003e4000d901d46 */
.L_x_754:
[----:B--234-:R-:W-:Y:S05]  /*10af0*/  BSYNC B0 ;  /* 0x0000000000007941 */ /* 0x01cfea0003800000 */
.L_x_753:
        /* <DEDUP_REMOVED lines=13> */
.L_x_860:
        /* <DEDUP_REMOVED lines=19> */
.L_x_760:
[----:B------:R-:W-:Y:S04]  /*10d00*/  MOV R8, c[0x0][0x32c] ;  /* 0x0000cb0000087a02 */ /* 0x000fe80000000f00 */
[----:B------:R-:W-:Y:S11]  /*10d10*/  ISETP.NE.AND P0, PT, R8, 0x1, PT ;  /* 0x000000010800780c */ /* 0x000ff60003f05270 */
[----:B------:R-:W-:Y:S02]  /*10d20*/  @!UPT UIADD3 URZ, URZ, URZ, URZ ;  /* 0x0000003f3f3ff290 */ /* 0x000fe4000fffe03f */
[----:B------:R-:W-:Y:S05]  /*10d30*/  @P0 IMAD.HI.U32 R8, R4, c[0x0][0x330], RZ ;  /* 0x0000cc0004080a27 */ /* 0x000fea00078e00ff */
[----:B------:R-:W-:Y:S02]  /*10d40*/  @P0 SHF.R.U32.HI R4, RZ, c[0x0][0x334], R8 ;  /* 0x0000cd00ff040a19 */ /* 0x000fe40000011608 */
.L_x_761:
[----:B------:R-:W-:Y:S05]  /*10d50*/  BSYNC B0 ;  /* 0x0000000000007941 */ /* 0x000fea0003800000 */
.L_x_759:
[----:B------:R-:W-:Y:S04]  /*10d60*/  IMAD.IADD R8, R0, 0x1, -R233 ;  /* 0x0000000100087824 */ /* 0x000fe800078e0ae9 */
[----:B------:R-:W-:Y:S05]  /*10d70*/  IMAD R4, R4, c[0x0][0x32c], R8 ;  /* 0x0000cb0004047a24 */ /* 0x000fea00078e0208 */
[----:B------:R-:W-:Y:S02]  /*10d80*/  IADD3 R8, R4, c[0x0][0x32c], RZ ;  /* 0x0000cb0004087a10 */ /* 0x000fe40007ffe0ff */
[----:B------:R-:W-:Y:S02]  /*10d90*/  IMNMX R2, R2, R4, !PT ;  /* 0x0000000402027217 */ /* 0x000fe40007800200 */
[----:B------:R-:W-:Y:S02]  /*10da0*/  IMNMX R3, R3, R8, PT ;  /* 0x0000000803037217 */ /* 0x000fe40003800200 */
.L_x_758:
        /* <DEDUP_REMOVED lines=15> */
[C---:B------:R-:W-:Y:S02]  /*10ea0*/  ISETP.LT.OR P0, PT, R3.reuse, 0x2, P0 ;  /* 0x000000020300780c */ /* 0x040fe40000701670 */
        /* <DEDUP_REMOVED lines=88> */
[C---:B------:R-:W-:Y:S04]  /*11430*/  ISETP.LT.OR P0, PT, R3.reuse, 0x41, P0 ;  /* 0x000000410300780c */ /* 0x040fe80000701670 */
        /* <DEDUP_REMOVED lines=30> */
.L_x_861:
        /* <DEDUP_REMOVED lines=19> */
.L_x_765:
[----:B-12---:R-:W-:Y:S04]  /*11750*/  MOV R5, c[0x0][0x32c] ;  /* 0x0000cb0000057a02 */ /* 0x006fe80000000f00 */
[----:B------:R-:W-:Y:S11]  /*11760*/  ISETP.NE.AND P0, PT, R5, 0x1, PT ;  /* 0x000000010500780c */ /* 0x000ff60003f05270 */
[----:B------:R-:W-:Y:S02]  /*11770*/  @!UPT UIADD3 URZ, URZ, URZ, URZ ;  /* 0x0000003f3f3ff290 */ /* 0x000fe4000fffe03f */
[----:B------:R-:W-:Y:S05]  /*11780*/  @P0 IMAD.HI.U32 R5, R4, c[0x0][0x330], RZ ;  /* 0x0000cc0004050a27 */ /* 0x000fea00078e00ff */
[----:B------:R-:W-:Y:S02]  /*11790*/  @P0 SHF.R.U32.HI R4, RZ, c[0x0][0x334], R5 ;  /* 0x0000cd00ff040a19 */ /* 0x000fe40000011605 */
.L_x_766:
[----:B------:R-:W-:Y:S05]  /*117a0*/  BSYNC B0 ;  /* 0x0000000000007941 */ /* 0x000fea0003800000 */
.L_x_764:
[----:B------:R-:W-:Y:S04]  /*117b0*/  IMAD.IADD R0, R0, 0x1, -R233 ;  /* 0x0000000100007824 */ /* 0x000fe800078e0ae9 */
[----:B------:R-:W-:Y:S05]  /*117c0*/  IMAD R0, R4, c[0x0][0x32c], R0 ;  /* 0x0000cb0004007a24 */ /* 0x000fea00078e0200 */
[----:B------:R-:W-:Y:S02]  /*117d0*/  IADD3 R4, R0, c[0x0][0x32c], RZ ;  /* 0x0000cb0000047a10 */ /* 0x000fe40007ffe0ff */
[----:B------:R-:W-:Y:S02]  /*117e0*/  IMNMX R2, R2, R0, !PT ;  /* 0x0000000002027217 */ /* 0x000fe40007800200 */
[----:B------:R-:W-:Y:S02]  /*117f0*/  IMNMX R3, R3, R4, PT ;  /* 0x0000000403037217 */ /* 0x000fe40003800200 */
.L_x_763:
        /* <DEDUP_REMOVED lines=58> */
[C---:B------:R-:W-:Y:S02]  /*11ba0*/  ISETP.GT.AND P0, PT, R2.reuse, 0x20, !P0 ;  /* 0x000000200200780c */ /* 0x040fe40004704270 */
        /* <DEDUP_REMOVED lines=32> */
[C---:B------:R-:W-:Y:S04]  /*11db0*/  ISETP.LT.OR P0, PT, R3.reuse, 0x32, P0 ;  /* 0x000000320300780c */ /* 0x040fe80000701670 */
        /* <DEDUP_REMOVED lines=13> */
[C---:B------:R-:W-:Y:S04]  /*11e90*/  ISETP.GT.AND P0, PT, R2.reuse, 0x40, !P0 ;  /* 0x000000400200780c */ /* 0x040fe80004704270 */
[----:B------:R-:W-:Y:S04]  /*11ea0*/  ISETP.LT.OR P0, PT, R3, 0x41, P0 ;  /* 0x000000410300780c */ /* 0x000fe80000701670 */
[----:B------:R-:W-:Y:S02]  /*11eb0*/  FSEL R213, R27, -INF , !P0 ;  /* 0xff8000001bd57808 */ /* 0x000fe40004000000 */
[----:B------:R-:W-:Y:S02]  /*11ec0*/  ISETP.GT.AND P0, PT, R2, 0x41, !P6 ;  /* 0x000000410200780c */ /* 0x000fe40007704270 */
[----:B------:R-:W-:Y:S02]  /*11ed0*/  FMNMX.FTZ R4, R213, R4, !PT ;  /* 0x00000004d5047209 */ /* 0x000fe40007810000 */
[----:B------:R-:W-:Y:S02]  /*11ee0*/  ISETP.LT.OR P0, PT, R3, 0x42, P0 ;  /* 0x000000420300780c */ /* 0x000fe40000701670 */
[----:B------:R-:W-:Y:S02]  /*11ef0*/  LOP3.LUT P6, RZ, R192, 0x20000, RZ, 0xc0, !PT ;  /* 0x00020000c0ff7812 */ /* 0x000fe400078cc0ff */
[----:B------:R-:W-:Y:S02]  /*11f00*/  FSEL R214, R25, -INF , !P0 ;  /* 0xff80000019d67808 */ /* 0x000fe40004000000 */
[----:B------:R-:W-:Y:S02]  /*11f10*/  ISETP.GT.AND P0, PT, R2, 0x48, !P5 ;  /* 0x000000480200780c */ /* 0x000fe40006f04270 */
[----:B------:R-:W-:Y:S02]  /*11f20*/  FMNMX.FTZ R4, R214, R4, !PT ;  /* 0x00000004d6047209 */ /* 0x000fe40007810000 */
[----:B------:R-:W-:Y:S04]  /*11f30*/  ISETP.LT.OR P0, PT, R3, 0x49, P0 ;  /* 0x000000490300780c */ /* 0x000fe80000701670 */
[----:B------:R-:W-:Y:S02]  /*11f40*/  FSEL R215, R22, -INF , !P0 ;  /* 0xff80000016d77808 */ /* 0x000fe40004000000 */
[C---:B------:R-:W-:Y:S02]  /*11f50*/  ISETP.GT.AND P0, PT, R2.reuse, 0x49, !P4 ;  /* 0x000000490200780c */ /* 0x040fe40006704270 */
[----:B------:R-:W-:Y:S02]  /*11f60*/  FMNMX.FTZ R4, R215, R4, !PT ;  /* 0x00000004d7047209 */ /* 0x000fe40007810000 */
[----:B------:R-:W-:Y:S04]  /*11f70*/  ISETP.LT.OR P0, PT, R3, 0x4a, P0 ;  /* 0x0000004a0300780c */ /* 0x000fe80000701670 */
[----:B------:R-:W-:Y:S02]  /*11f80*/  FSEL R216, R21, -INF , !P0 ;  /* 0xff80000015d87808 */ /* 0x000fe40004000000 */
[C---:B------:R-:W-:Y:S02]  /*11f90*/  ISETP.GT.AND P0, PT, R2.reuse, 0x50, !P3 ;  /* 0x000000500200780c */ /* 0x040fe40005f04270 */
[----:B------:R-:W-:Y:S02]  /*11fa0*/  ISETP.GT.AND P3, PT, R2, 0x59, !P6 ;  /* 0x000000590200780c */ /* 0x000fe40007764270 */
[C---:B------:R-:W-:Y:S04]  /*11fb0*/  ISETP.LT.OR P0, PT, R3.reuse, 0x51, P0 ;  /* 0x000000510300780c */ /* 0x040fe80000701670 */
[----:B------:R-:W-:Y:S02]  /*11fc0*/  FSEL R217, R20, -INF , !P0 ;  /* 0xff80000014d97808 */ /* 0x000fe40004000000 */
[----:B------:R-:W-:Y:S02]  /*11fd0*/  ISETP.GT.AND P0, PT, R2, 0x58, !P2 ;  /* 0x000000580200780c */ /* 0x000fe40005704270 */
[C---:B------:R-:W-:Y:S02]  /*11fe0*/  ISETP.LT.OR P2, PT, R3.reuse, 0x52, P1 ;  /* 0x000000520300780c */ /* 0x040fe40000f41670 */
        /* <DEDUP_REMOVED lines=13> */
.L_x_862:
[----:B-12-4-:R-:W-:Y:S01]  /*120c0*/  FMNMX.FTZ R5, R4, R0, !PT ;  /* 0x0000000004057209 */ /* 0x016fe20007810000 */
[----:B------:R-:W-:-:S05]  /*120d0*/  BRA.DIV ~URZ, `(.L_x_768) ;  /* 0x000080427f007947 */ /* 0x000fca000b800000 */
[----:B------:R-:W-:Y:S04]  /*120e0*/  SHFL.BFLY PT, R0, R6, 0x2, 0x1f ;  /* 0x0c401f0006007f89 */ /* 0x000fe800000e0000 */
[----:B------:R-:W1:Y:S02]  /*120f0*/  SHFL.BFLY PT, R2, R5, 0x1, 0x1f ;  /* 0x0c201f0005027f89 */ /* 0x000e6400000e0000 */
[----:B-1----:R-:W-:Y:S02]  /*12100*/  FMNMX.FTZ R68, R5, R2, !PT ;  /* 0x0000000205447209 */ /* 0x002fe40007810000 */
[----:B---3--:R-:W-:Y:S05]  /*12110*/  FMNMX.FTZ R4, R6, R0, !PT ;  /* 0x0000000006047209 */ /* 0x008fea0007810000 */
[----:B------:R1:W2:Y:S02]  /*12120*/  SHFL.BFLY PT, R0, R4, 0x1, 0x1f ;  /* 0x0c201f0004007f89 */ /* 0x0002a400000e0000 */
.L_x_863:
        /* <DEDUP_REMOVED lines=9> */
[----:B------:R1:W-:Y:S10]  /*121c0*/  MUFU.EX2 R6, R2 ;  /* 0x0000000200067308 */ /* 0x0003f40000000800 */
[----:B------:R-:W-:Y:S01]  /*121d0*/  MUFU.EX2 R225, R5 ;  /* 0x0000000500e17308 */ /* 0x000fe20000000800 */
[--C-:B-1----:R-:W-:Y:S09]  /*121e0*/  FFMA.FTZ R2, R12, c[0x0][0x2d0], -R136.reuse ;  /* 0x0000b4000c027a23 */ /* 0x102ff20000010888 */
[----:B------:R1:W3:Y:S02]  /*121f0*/  MUFU.EX2 R220, R2 ;  /* 0x0000000200dc7308 */ /* 0x0002e40000000800 */
[----:B-1----:R-:W-:Y:S01]  /*12200*/  FFMA.FTZ R2, R13, c[0x0][0x2d0], -R136 ;  /* 0x0000b4000d027a23 */ /* 0x002fe20000010888 */
[----:B---3--:R-:W-:Y:S07]  /*12210*/  F2FP.BF16.PACK_AB R128, R220, R6 ;  /* 0x00000006dc80723e */ /* 0x008fee00000010ff */
[----:B------:R1:W3:Y:S02]  /*12220*/  MUFU.EX2 R224, R2 ;  /* 0x0000000200e07308 */ /* 0x0002e40000000800 */
[----:B-1----:R-:W-:Y:S02]  /*12230*/  FSEL R2, R68, RZ, P0 ;  /* 0x000000ff44027208 */ /* 0x002fe40000000000 */
[----:B------:R-:W-:Y:S02]  /*12240*/  FSETP.NEU.FTZ.AND P0, PT, R3, -INF , PT ;  /* 0xff8000000300780b */ /* 0x000fe40003f1d000 */
[----:B---3--:R-:W-:Y:S01]  /*12250*/  F2FP.BF16.PACK_AB R130, R225, R224 ;  /* 0x000000e0e182723e */ /* 0x008fe200000010ff */
[----:B------:R-:W-:Y:S01]  /*12260*/  FADD.FTZ R0, -R2, R69 ;  /* 0x0000004502007221 */ /* 0x000fe20000010100 */
[----:B------:R-:W-:Y:S03]  /*12270*/  FSEL R69, R4, RZ, P0 ;  /* 0x000000ff04457208 */ /* 0x000fe60000000000 */
        /* <DEDUP_REMOVED lines=9> */
[C---:B------:R-:W-:Y:S02]  /*12310*/  FMUL.FTZ R24, R2.reuse, R96 ;  /* 0x0000006002187220 */ /* 0x040fe40000410000 */
[--C-:B----4-:R-:W-:Y:S02]  /*12320*/  FFMA.FTZ R4, R11, c[0x0][0x2d0], -R69.reuse ;  /* 0x0000b4000b047a23 */ /* 0x110fe40000010845 */
[C---:B------:R-:W-:Y:S02]  /*12330*/  FMUL.FTZ R25, R2.reuse, R97 ;  /* 0x0000006102197220 */ /* 0x040fe40000410000 */
[----:B------:R4:W-:Y:S01]  /*12340*/  MUFU.EX2 R226, R4 ;  /* 0x0000000400e27308 */ /* 0x0009e20000000800 */
[C---:B------:R-:W-:Y:S02]  /*12350*/  FMUL.FTZ R32, R2.reuse, R88 ;  /* 0x0000005802207220 */ /* 0x040fe40000410000 */
[C---:B------:R-:W-:Y:S02]  /*12360*/  FMUL.FTZ R33, R2.reuse, R89 ;  /* 0x0000005902217220 */ /* 0x040fe40000410000 */
[C---:B------:R-:W-:Y:S02]  /*12370*/  FMUL.FTZ R40, R2.reuse, R80 ;  /* 0x0000005002287220 */ /* 0x040fe40000410000 */
[C---:B------:R-:W-:Y:S02]  /*12380*/  FMUL.FTZ R41, R2.reuse, R81 ;  /* 0x0000005102297220 */ /* 0x040fe40000410000 */
[C---:B------:R-:W-:Y:S02]  /*12390*/  FMUL.FTZ R44, R2.reuse, R76 ;  /* 0x0000004c022c7220 */ /* 0x040fe40000410000 */
[----:B------:R-:W-:Y:S02]  /*123a0*/  FMUL.FTZ R45, R2, R77 ;  /* 0x0000004d022d7220 */ /* 0x000fe40000410000 */
[----:B-1----:R-:W-:Y:S01]  /*123b0*/  FFMA.FTZ R0, R9, c[0x0][0x2d0], -R69 ;  /* 0x0000b40009007a23 */ /* 0x002fe20000010845 */
[----:B---3--:R-:W-:Y:S01]  /*123c0*/  F2FP.BF16.PACK_AB R129, R222, R218 ;  /* 0x000000dade81723e */ /* 0x008fe200000010ff */
[C---:B------:R-:W-:Y:S02]  /*123d0*/  FMUL.FTZ R9, R2.reuse, R113 ;  /* 0x0000007102097220 */ /* 0x040fe40000410000 */
[----:B------:R1:W3:Y:S01]  /*123e0*/  MUFU.EX2 R223, R0 ;  /* 0x0000000000df7308 */ /* 0x0002e20000000800 */
[C---:B------:R-:W-:Y:S02]  /*123f0*/  FMUL.FTZ R48, R2.reuse, R72 ;  /* 0x0000004802307220 */ /* 0x040fe40000410000 */
[C---:B------:R-:W-:Y:S02]  /*12400*/  FMUL.FTZ R49, R2.reuse, R73 ;  /* 0x0000004902317220 */ /* 0x040fe40000410000 */
[C---:B------:R-:W-:Y:S02]  /*12410*/  FMUL.FTZ R5, R2.reuse, R117 ;  /* 0x0000007502057220 */ /* 0x040fe40000410000 */
[C---:B----4-:R-:W-:Y:S02]  /*12420*/  FMUL.FTZ R4, R2.reuse, R116 ;  /* 0x0000007402047220 */ /* 0x050fe40000410000 */
[C---:B------:R-:W-:Y:S02]  /*12430*/  FMUL.FTZ R12, R2.reuse, R108 ;  /* 0x0000006c020c7220 */ /* 0x040fe40000410000 */
[C---:B------:R-:W-:Y:S02]  /*12440*/  FMUL.FTZ R13, R2.reuse, R109 ;  /* 0x0000006d020d7220 */ /* 0x040fe40000410000 */
[C---:B------:R-:W-:Y:S02]  /*12450*/  FMUL.FTZ R29, R2.reuse, R93 ;  /* 0x0000005d021d7220 */ /* 0x040fe40000410000 */
[C---:B------:R-:W-:Y:S02]  /*12460*/  FMUL.FTZ R36, R2.reuse, R84 ;  /* 0x0000005402247220 */ /* 0x040fe40000410000 */
[C---:B------:R-:W-:Y:S02]  /*12470*/  FMUL.FTZ R52, R2.reuse, R52 ;  /* 0x0000003402347220 */ /* 0x040fe40000410000 */
[C---:B------:R-:W-:Y:S02]  /*12480*/  FMUL.FTZ R53, R2.reuse, R53 ;  /* 0x0000003502357220 */ /* 0x040fe40000410000 */
[C---:B------:R-:W-:Y:S02]  /*12490*/  FMUL.FTZ R56, R2.reuse, R56 ;  /* 0x0000003802387220 */ /* 0x040fe40000410000 */
[C---:B------:R-:W-:Y:S01]  /*124a0*/  FMUL.FTZ R57, R2.reuse, R57 ;  /* 0x0000003902397220 */ /* 0x040fe20000410000 */
[----:B-1----:R-:W-:Y:S01]  /*124b0*/  FSEL R0, R3, RZ, P0 ;  /* 0x000000ff03007208 */ /* 0x002fe20000000000 */
[----:B------:R-:W-:Y:S01]  /*124c0*/  FMUL.FTZ R20, R2, R100 ;  /* 0x0000006402147220 */ /* 0x000fe20000410000 */
[----:B---3--:R-:W-:Y:S01]  /*124d0*/  F2FP.BF16.PACK_AB R131, R226, R223 ;  /* 0x000000dfe283723e */ /* 0x008fe200000010ff */
[----:B------:R-:W-:Y:S01]  /*124e0*/  FMUL.FTZ R21, R2, R101 ;  /* 0x0000006502157220 */ /* 0x000fe20000410000 */
[----:B------:R-:W-:Y:S01]  /*124f0*/  ISETP.GT.AND P0, PT, R199, R230, PT ;  /* 0x000000e6c700720c */ /* 0x000fe20003f04270 */
[----:B------:R-:W-:Y:S02]  /*12500*/  FADD.FTZ R0, -R0, R70 ;  /* 0x0000004600007221 */ /* 0x000fe40000010100 */
[----:B------:R-:W-:Y:S02]  /*12510*/  FMUL.FTZ R28, R2, R92 ;  /* 0x0000005c021c7220 */ /* 0x000fe40000410000 */
[----:B------:R-:W-:Y:S02]  /*12520*/  FMUL.FTZ R0, R0, c[0x0][0x2d0] ;  /* 0x0000b40000007a20 */ /* 0x000fe40000410000 */
[C---:B------:R-:W-:Y:S02]  /*12530*/  FMUL.FTZ R37, R2.reuse, R85 ;  /* 0x0000005502257220 */ /* 0x040fe40000410000 */
[C---:B------:R-:W-:Y:S02]  /*12540*/  FFMA.FTZ R85, R2.reuse, R227, R6 ;  /* 0x000000e302557223 */ /* 0x040fe40000010006 */
[----:B------:R-:W1:Y:S01]  /*12550*/  MUFU.EX2 R0, R0 ;  /* 0x0000000000007308 */ /* 0x000e620000000800 */
[C---:B------:R-:W-:Y:S02]  /*12560*/  FMUL.FTZ R60, R2.reuse, R60 ;  /* 0x0000003c023c7220 */ /* 0x040fe40000410000 */
[C---:B------:R-:W-:Y:S02]  /*12570*/  FMUL.FTZ R61, R2.reuse, R61 ;  /* 0x0000003d023d7220 */ /* 0x040fe40000410000 */
[C---:B------:R-:W-:Y:S02]  /*12580*/  FMUL.FTZ R64, R2.reuse, R64 ;  /* 0x0000004002407220 */ /* 0x040fe40000410000 */
[----:B------:R-:W-:Y:S02]  /*12590*/  FMUL.FTZ R65, R2, R65 ;  /* 0x0000004102417220 */ /* 0x000fe40000410000 */
[--C-:B------:R-:W-:Y:S02]  /*125a0*/  FFMA.FTZ R2, R140, c[0x0][0x2d0], -R136.reuse ;  /* 0x0000b4008c027a23 */ /* 0x100fe40000010888 */
[--C-:B------:R-:W-:Y:S02]  /*125b0*/  FFMA.FTZ R84, R178, c[0x0][0x2d0], -R136.reuse ;  /* 0x0000b400b2547a23 */ /* 0x100fe40000010888 */
[----:B------:R3:W-:Y:S01]  /*125c0*/  MUFU.EX2 R92, R2 ;  /* 0x00000002005c7308 */ /* 0x0007e20000000800 */
[----:B------:R-:W-:Y:S02]  /*125d0*/  FADD.FTZ R85, R220, R85 ;  /* 0x00000055dc557221 */ /* 0x000fe40000010000 */
[--C-:B------:R-:W-:Y:S02]  /*125e0*/  FFMA.FTZ R93, R150, c[0x0][0x2d0], -R136.reuse ;  /* 0x0000b400965d7a23 */ /* 0x100fe40000010888 */
[--C-:B------:R-:W-:Y:S02]  /*125f0*/  FFMA.FTZ R70, R193, c[0x0][0x2d0], -R136.reuse ;  /* 0x0000b400c1467a23 */ /* 0x100fe40000010888 */
[--C-:B------:R-:W-:Y:S03]  /*12600*/  FFMA.FTZ R100, R148, c[0x0][0x2d0], -R136.reuse ;  /* 0x0000b40094647a23 */ /* 0x100fe60000010888 */
[----:B------:R-:W-:Y:S01]  /*12610*/  MUFU.EX2 R108, R84 ;  /* 0x00000054006c7308 */ /* 0x000fe20000000800 */
[C---:B-1----:R-:W-:Y:S02]  /*12620*/  FMUL.FTZ R10, R0.reuse, R114 ;  /* 0x00000072000a7220 */ /* 0x042fe40000410000 */
[C---:B------:R-:W-:Y:S02]  /*12630*/  FMUL.FTZ R11, R0.reuse, R115 ;  /* 0x00000073000b7220 */ /* 0x040fe40000410000 */
[----:B------:R-:W1:Y:S01]  /*12640*/  LDSM.16.MT88.4 R112, [R185] ;  /* 0x00000000b970783b */ /* 0x000e620000004200 */
[C---:B------:R-:W-:Y:S02]  /*12650*/  FMUL.FTZ R18, R0.reuse, R106 ;  /* 0x0000006a00127220 */ /* 0x040fe40000410000 */
[C---:B------:R-:W-:Y:S02]  /*12660*/  FMUL.FTZ R19, R0.reuse, R107 ;  /* 0x0000006b00137220 */ /* 0x040fe40000410000 */
[C---:B------:R-:W-:Y:S02]  /*12670*/  FMUL.FTZ R6, R0.reuse, R118 ;  /* 0x0000007600067220 */ /* 0x040fe40000410000 */
[C---:B------:R-:W-:Y:S01]  /*12680*/  FMUL.FTZ R7, R0.reuse, R119 ;  /* 0x0000007700077220 */ /* 0x040fe20000410000 */
[----:B------:R-:W4:Y:S01]  /*12690*/  LDSM.16.MT88.4 R104, [R184] ;  /* 0x00000000b868783b */ /* 0x000f220000004200 */
[C---:B------:R-:W-:Y:S02]  /*126a0*/  FMUL.FTZ R26, R0.reuse, R98 ;  /* 0x00000062001a7220 */ /* 0x040fe40000410000 */
[C---:B------:R-:W-:Y:S02]  /*126b0*/  FMUL.FTZ R27, R0.reuse, R99 ;  /* 0x00000063001b7220 */ /* 0x040fe40000410000 */
[C---:B------:R-:W-:Y:S01]  /*126c0*/  FMUL.FTZ R34, R0.reuse, R90 ;  /* 0x0000005a00227220 */ /* 0x040fe20000410000 */
[C---:B--2---:R-:W-:Y:S02]  /*126d0*/  HMMA.16816.F32.BF16 R4, R128.reuse, R132, R4 ;  /* 0x000000848004723c */ /* 0x044fe40000041804 */
[----:B------:R-:W2:Y:S03]  /*126e0*/  LDSM.16.MT88.4 R96, [R187] ;  /* 0x00000000bb60783b */ /* 0x000ea60000004200 */
[--C-:B---3--:R-:W-:Y:S02]  /*126f0*/  FFMA.FTZ R2, R141, c[0x0][0x2d0], -R136.reuse ;  /* 0x0000b4008d027a23 */ /* 0x108fe40000010888 */
[C---:B------:R-:W-:Y:S01]  /*12700*/  FMUL.FTZ R35, R0.reuse, R91 ;  /* 0x0000005b00237220 */ /* 0x040fe20000410000 */
[C---:B------:R-:W-:Y:S01]  /*12710*/  HMMA.16816.F32.BF16 R8, R128.reuse, R134, R8 ;  /* 0x000000868008723c */ /* 0x040fe20000041808 */
[----:B------:R3:W5:Y:S01]  /*12720*/  MUFU.EX2 R101, R2 ;  /* 0x0000000200657308 */ /* 0x0007620000000800 */
[----:B------:R-:W2:Y:S02]  /*12730*/  LDSM.16.MT88.4 R88, [R183+0x3000] ;  /* 0x00300000b758783b */ /* 0x000ea40000004200 */
[C---:B------:R-:W-:Y:S02]  /*12740*/  FMUL.FTZ R14, R0.reuse, R110 ;  /* 0x0000006e000e7220 */ /* 0x040fe40000410000 */
[C---:B------:R-:W-:Y:S02]  /*12750*/  FMUL.FTZ R15, R0.reuse, R111 ;  /* 0x0000006f000f7220 */ /* 0x040fe40000410000 */
[C---:B------:R-:W-:Y:S03]  /*12760*/  FMUL.FTZ R42, R0.reuse, R82 ;  /* 0x00000052002a7220 */ /* 0x040fe60000410000 */
[----:B------:R-:W-:Y:S01]  /*12770*/  MUFU.EX2 R110, R70 ;  /* 0x00000046006e7308 */ /* 0x000fe20000000800 */
[C---:B------:R-:W-:Y:S02]  /*12780*/  FMUL.FTZ R43, R0.reuse, R83 ;  /* 0x00000053002b7220 */ /* 0x040fe40000410000 */
[----:B------:R-:W2:Y:S01]  /*12790*/  LDSM.16.MT88.4 R80, [R185+0x3000] ;  /* 0x00300000b950783b */ /* 0x000ea20000004200 */
[C---:B------:R-:W-:Y:S02]  /*127a0*/  FMUL.FTZ R50, R0.reuse, R74 ;  /* 0x0000004a00327220 */ /* 0x040fe40000410000 */
[C---:B------:R-:W-:Y:S01]  /*127b0*/  FMUL.FTZ R51, R0.reuse, R75 ;  /* 0x0000004b00337220 */ /* 0x040fe20000410000 */
[C---:B-1----:R-:W-:Y:S03]  /*127c0*/  HMMA.16816.F32.BF16 R12, R128.reuse, R112, R12 ;  /* 0x00000070800c723c */ /* 0x042fe6000004180c */
[C---:B------:R-:W-:Y:S01]  /*127d0*/  FMUL.FTZ R39, R0.reuse, R87 ;  /* 0x0000005700277220 */ /* 0x040fe20000410000 */
[----:B------:R-:W1:Y:S01]  /*127e0*/  LDSM.16.MT88.4 R72, [R184+0x3000] ;  /* 0x00300000b848783b */ /* 0x000e620000004200 */
[C---:B------:R-:W-:Y:S01]  /*127f0*/  FMUL.FTZ R46, R0.reuse, R78 ;  /* 0x0000004e002e7220 */ /* 0x040fe20000410000 */
[----:B------:R-:W-:Y:S01]  /*12800*/  MUFU.EX2 R135, R100 ;  /* 0x0000006400877308 */ /* 0x000fe20000000800 */
[C---:B------:R-:W-:Y:S01]  /*12810*/  FMUL.FTZ R47, R0.reuse, R79 ;  /* 0x0000004f002f7220 */ /* 0x040fe20000410000 */
[C---:B------:R-:W-:Y:S04]  /*12820*/  HMMA.16816.F32.BF16 R16, R128.reuse, R114, R16 ;  /* 0x000000728010723c */ /* 0x040fe80000041810 */
[C---:B------:R-:W-:Y:S01]  /*12830*/  FMUL.FTZ R22, R0.reuse, R102 ;  /* 0x0000006600167220 */ /* 0x040fe20000410000 */
[----:B------:R-:W-:Y:S01]  /*12840*/  LDSM.16.MT88.4 R76, [R183+0x800] ;  /* 0x00080000b74c783b */ /* 0x000fe20000004200 */
[----:B------:R-:W-:Y:S02]  /*12850*/  FMUL.FTZ R23, R0, R103 ;  /* 0x0000006700177220 */ /* 0x000fe40000410000 */
[--C-:B---3--:R-:W-:Y:S04]  /*12860*/  FFMA.FTZ R2, R142, c[0x0][0x2d0], -R136.reuse ;  /* 0x0000b4008e027a23 */ /* 0x108fe80000010888 */
[C---:B------:R-:W-:Y:S01]  /*12870*/  FMUL.FTZ R30, R0.reuse, R94 ;  /* 0x0000005e001e7220 */ /* 0x040fe20000410000 */
[C---:B----4-:R-:W-:Y:S01]  /*12880*/  HMMA.16816.F32.BF16 R20, R128.reuse, R104, R20 ;  /* 0x000000688014723c */ /* 0x050fe20000041814 */
[----:B------:R3:W-:Y:S01]  /*12890*/  MUFU.EX2 R105, R2 ;  /* 0x0000000200697308 */ /* 0x0007e20000000800 */
[----:B------:R-:W-:Y:S01]  /*128a0*/  LDSM.16.MT88.4 R112, [R183+0x2800] ;  /* 0x00280000b770783b */ /* 0x000fe20000004200 */
[--C-:B------:R-:W-:Y:S02]  /*128b0*/  FFMA.FTZ R94, R151, c[0x0][0x2d0], -R136.reuse ;  /* 0x0000b400975e7a23 */ /* 0x100fe40000010888 */
[----:B------:R-:W-:Y:S02]  /*128c0*/  FMUL.FTZ R31, R0, R95 ;  /* 0x0000005f001f7220 */ /* 0x000fe40000410000 */
[----:B------:R-:W-:Y:S01]  /*128d0*/  FFMA.FTZ R95, R176, c[0x0][0x2d0], -R136 ;  /* 0x0000b400b05f7a23 */ /* 0x000fe20000010888 */
[C---:B------:R-:W-:Y:S04]  /*128e0*/  HMMA.16816.F32.BF16 R24, R128.reuse, R106, R24 ;  /* 0x0000006a8018723c */ /* 0x040fe80000041818 */
[C---:B------:R-:W-:Y:S02]  /*128f0*/  FMUL.FTZ R38, R0.reuse, R86 ;  /* 0x0000005600267220 */ /* 0x040fe40000410000 */
[C---:B------:R-:W-:Y:S02]  /*12900*/  FFMA.FTZ R86, R0.reuse, R228, R218 ;  /* 0x000000e400567223 */ /* 0x040fe400000100da */
[C---:B--2---:R-:W-:Y:S04]  /*12910*/  HMMA.16816.F32.BF16 R28, R128.reuse, R96, R28 ;  /* 0x00000060801c723c */ /* 0x044fe8000004181c */
[C---:B------:R-:W-:Y:S02]  /*12920*/  FMUL.FTZ R54, R0.reuse, R54 ;  /* 0x0000003600367220 */ /* 0x040fe40000410000 */
[----:B------:R-:W-:Y:S02]  /*12930*/  FMUL.FTZ R55, R0, R55 ;  /* 0x0000003700377220 */ /* 0x000fe40000410000 */
[C---:B------:R-:W-:Y:S04]  /*12940*/  HMMA.16816.F32.BF16 R32, R128.reuse, R98, R32 ;  /* 0x000000628020723c */ /* 0x040fe80000041820 */
[--C-:B---3--:R-:W-:Y:S02]  /*12950*/  FFMA.FTZ R2, R144, c[0x0][0x2d0], -R136.reuse ;  /* 0x0000b40090027a23 */ /* 0x108fe40000010888 */
[----:B------:R-:W-:Y:S02]  /*12960*/  FMUL.FTZ R58, R0, R58 ;  /* 0x0000003a003a7220 */ /* 0x000fe40000410000 */
[C---:B------:R-:W-:Y:S01]  /*12970*/  HMMA.16816.F32.BF16 R36, R128.reuse, R88, R36 ;  /* 0x000000588024723c */ /* 0x040fe20000041824 */
[----:B------:R2:W-:Y:S03]  /*12980*/  MUFU.EX2 R107, R2 ;  /* 0x00000002006b7308 */ /* 0x0005e60000000800 */
[--C-:B------:R-:W-:Y:S02]  /*12990*/  FFMA.FTZ R99, R147, c[0x0][0x2d0], -R136.reuse ;  /* 0x0000b40093637a23 */ /* 0x100fe40000010888 */
[--C-:B------:R-:W-:Y:S02]  /*129a0*/  FFMA.FTZ R98, R146, c[0x0][0x2d0], -R136.reuse ;  /* 0x0000b40092627a23 */ /* 0x100fe40000010888 */
[C---:B------:R-:W-:Y:S03]  /*129b0*/  HMMA.16816.F32.BF16 R40, R128.reuse, R90, R40 ;  /* 0x0000005a8028723c */ /* 0x040fe60000041828 */
[----:B------:R-:W-:Y:S01]  /*129c0*/  MUFU.EX2 R146, R93 ;  /* 0x0000005d00927308 */ /* 0x000fe20000000800 */
[--C-:B------:R-:W-:Y:S02]  /*129d0*/  FFMA.FTZ R89, R196, c[0x0][0x2d0], -R136.reuse ;  /* 0x0000b400c4597a23 */ /* 0x100fe40000010888 */
[--C-:B------:R-:W-:Y:S02]  /*129e0*/  FFMA.FTZ R88, R194, c[0x0][0x2d0], -R136.reuse ;  /* 0x0000b400c2587a23 */ /* 0x100fe40000010888 */
[C---:B------:R-:W-:Y:S04]  /*129f0*/  HMMA.16816.F32.BF16 R44, R128.reuse, R80, R44 ;  /* 0x00000050802c723c */ /* 0x040fe8000004182c */
[--C-:B------:R-:W-:Y:S01]  /*12a00*/  FFMA.FTZ R90, R179, c[0x0][0x2d0], -R136.reuse ;  /* 0x0000b400b35a7a23 */ /* 0x100fe20000010888 */
[----:B------:R-:W-:Y:S01]  /*12a10*/  MUFU.EX2 R178, R88 ;  /* 0x0000005800b27308 */ /* 0x000fe20000000800 */
[--C-:B------:R-:W-:Y:S02]  /*12a20*/  FFMA.FTZ R91, R177, c[0x0][0x2d0], -R136.reuse ;  /* 0x0000b400b15b7a23 */ /* 0x100fe40000010888 */
[C---:B------:R-:W-:Y:S01]  /*12a30*/  HMMA.16816.F32.BF16 R48, R128.reuse, R82, R48 ;  /* 0x000000528030723c */ /* 0x040fe20000041830 */
[----:B------:R-:W-:Y:S03]  /*12a40*/  LDSM.16.MT88.4 R80, [R185+0x800] ;  /* 0x00080000b950783b */ /* 0x000fe60000004200 */
[--C-:B--2---:R-:W-:Y:S02]  /*12a50*/  FFMA.FTZ R2, R137, c[0x0][0x2d0], -R69.reuse ;  /* 0x0000b40089027a23 */ /* 0x104fe40000010845 */
[C---:B------:R-:W-:Y:S01]  /*12a60*/  FMUL.FTZ R59, R0.reuse, R59 ;  /* 0x0000003b003b7220 */ /* 0x040fe20000410000 */
[----:B------:R-:W-:Y:S01]  /*12a70*/  MUFU.EX2 R177, R89 ;  /* 0x0000005900b17308 */ /* 0x000fe20000000800 */
[C---:B-1----:R-:W-:Y:S04]  /*12a80*/  HMMA.16816.F32.BF16 R52, R128.reuse, R72, R52 ;  /* 0x000000488034723c */ /* 0x042fe80000041834 */
[--C-:B------:R-:W-:Y:S02]  /*12a90*/  FFMA.FTZ R96, R149, c[0x0][0x2d0], -R136.reuse ;  /* 0x0000b40095607a23 */ /* 0x100fe40000010888 */
[C---:B------:R-:W-:Y:S02]  /*12aa0*/  FMUL.FTZ R62, R0.reuse, R62 ;  /* 0x0000003e003e7220 */ /* 0x040fe40000410000 */
[C---:B------:R-:W-:Y:S01]  /*12ab0*/  HMMA.16816.F32.BF16 R56, R128.reuse, R74, R56 ;  /* 0x0000004a8038723c */ /* 0x040fe20000041838 */
[----:B------:R1:W-:Y:S01]  /*12ac0*/  MUFU.EX2 R97, R2 ;  /* 0x0000000200617308 */ /* 0x0003e20000000800 */
[----:B------:R-:W2:Y:S02]  /*12ad0*/  LDSM.16.MT88.4 R72, [R186+0x3000] ;  /* 0x00300000ba48783b */ /* 0x000ea40000004200 */
[C---:B------:R-:W-:Y:S02]  /*12ae0*/  FMUL.FTZ R63, R0.reuse, R63 ;  /* 0x0000003f003f7220 */ /* 0x040fe40000410000 */
[C---:B------:R-:W-:Y:S02]  /*12af0*/  FMUL.FTZ R66, R0.reuse, R66 ;  /* 0x0000004200427220 */ /* 0x040fe40000410000 */
[----:B------:R-:W-:Y:S03]  /*12b00*/  FMUL.FTZ R67, R0, R67 ;  /* 0x0000004300437220 */ /* 0x000fe60000410000 */
[----:B------:R-:W-:Y:S01]  /*12b10*/  MUFU.EX2 R176, R90 ;  /* 0x0000005a00b07308 */ /* 0x000fe20000000800 */
[--C-:B------:R-:W-:Y:S09]  /*12b20*/  FFMA.FTZ R0, R143, c[0x0][0x2d0], -R69.reuse ;  /* 0x0000b4008f007a23 */ /* 0x100ff20000010845 */
[----:B------:R3:W-:Y:S01]  /*12b30*/  MUFU.EX2 R106, R0 ;  /* 0x00000000006a7308 */ /* 0x0007e20000000800 */
[--C-:B-1----:R-:W-:Y:S09]  /*12b40*/  FFMA.FTZ R2, R138, c[0x0][0x2d0], -R69.reuse ;  /* 0x0000b4008a027a23 */ /* 0x102ff20000010845 */
[----:B------:R1:W4:Y:S10]  /*12b50*/  MUFU.EX2 R104, R2 ;  /* 0x0000000200687308 */ /* 0x0003340000000800 */
[----:B------:R4:W-:Y:S01]  /*12b60*/  MUFU.EX2 R151, R91 ;  /* 0x0000005b00977308 */ /* 0x0009e20000000800 */
[C---:B--2---:R-:W-:Y:S03]  /*12b70*/  HMMA.16816.F32.BF16 R60, R128.reuse, R72, R60 ;  /* 0x00000048803c723c */ /* 0x044fe6000004183c */
[--C-:B---3--:R-:W-:Y:S04]  /*12b80*/  FFMA.FTZ R0, R197, c[0x0][0x2d0], -R136.reuse ;  /* 0x0000b400c5007a23 */ /* 0x108fe80000010888 */
[----:B-----5:R-:W-:Y:S01]  /*12b90*/  F2FP.BF16.PACK_AB R72, R101, R92 ;  /* 0x0000005c6548723e */ /* 0x020fe200000010ff */
[----:B------:R-:W-:Y:S01]  /*12ba0*/  HMMA.16816.F32.BF16 R64, R128, R74, R64 ;  /* 0x0000004a8040723c */ /* 0x000fe20000041840 */
[----:B------:R2:W-:Y:S03]  /*12bb0*/  MUFU.EX2 R196, R0 ;  /* 0x0000000000c47308 */ /* 0x0005e60000000800 */
[--C-:B-1----:R-:W-:Y:S01]  /*12bc0*/  FFMA.FTZ R2, R139, c[0x0][0x2d0], -R69.reuse ;  /* 0x0000b4008b027a23 */ /* 0x102fe20000010845 */
[----:B----4-:R-:W-:Y:S02]  /*12bd0*/  F2FP.BF16.PACK_AB R73, R104, R97 ;  /* 0x000000616849723e */ /* 0x010fe400000010ff */
[----:B------:R-:W-:Y:S04]  /*12be0*/  F2FP.BF16.PACK_AB R74, R107, R105 ;  /* 0x000000696b4a723e */ /* 0x000fe800000010ff */
[----:B------:R-:W1:Y:S01]  /*12bf0*/  MUFU.EX2 R102, R2 ;  /* 0x0000000200667308 */ /* 0x000e620000000800 */
[----:B------:R-:W-:Y:S09]  /*12c00*/  LDSM.16.MT88.4 R88, [R184+0x1800] ;  /* 0x00180000b858783b */ /* 0x000ff20000004200 */
[----:B------:R-:W-:Y:S01]  /*12c10*/  MUFU.EX2 R143, R95 ;  /* 0x0000005f008f7308 */ /* 0x000fe20000000800 */
[--C-:B--2---:R-:W-:Y:S09]  /*12c20*/  FFMA.FTZ R0, R201, c[0x0][0x2d0], -R69.reuse ;  /* 0x0000b400c9007a23 */ /* 0x104ff20000010845 */
[----:B------:R2:W-:Y:S01]  /*12c30*/  MUFU.EX2 R103, R0 ;  /* 0x0000000000677308 */ /* 0x0005e20000000800 */
[----:B-1----:R-:W-:Y:S01]  /*12c40*/  F2FP.BF16.PACK_AB R75, R106, R102 ;  /* 0x000000666a4b723e */ /* 0x002fe200000010ff */
[--C-:B------:R-:W-:Y:S02]  /*12c50*/  FFMA.FTZ R2, R198, c[0x0][0x2d0], -R136.reuse ;  /* 0x0000b400c6027a23 */ /* 0x100fe40000010888 */
[----:B------:R-:W-:Y:S06]  /*12c60*/  FFMA.FTZ R136, R145, c[0x0][0x2d0], -R136 ;  /* 0x0000b40091887a23 */ /* 0x000fec0000010888 */
[----:B------:R-:W-:Y:S01]  /*12c70*/  MUFU.EX2 R145, R94 ;  /* 0x0000005e00917308 */ /* 0x000fe20000000800 */
[C---:B------:R-:W-:Y:S08]  /*12c80*/  HMMA.16816.F32.BF16 R4, R72.reuse, R76, R4 ;  /* 0x0000004c4804723c */ /* 0x040ff00000041804 */
[C---:B------:R-:W-:Y:S01]  /*12c90*/  HMMA.16816.F32.BF16 R8, R72.reuse, R78, R8 ;  /* 0x0000004e4808723c */ /* 0x040fe20000041808 */
[----:B------:R-:W1:Y:S01]  /*12ca0*/  LDSM.16.MT88.4 R76, [R184+0x800] ;  /* 0x00080000b84c783b */ /* 0x000e620000004200 */
[----:B------:R-:W3:Y:S02]  /*12cb0*/  MUFU.EX2 R137, R99 ;  /* 0x0000006300897308 */ /* 0x000ee40000000800 */
[--C-:B--2---:R-:W-:Y:S04]  /*12cc0*/  FFMA.FTZ R0, R202, c[0x0][0x2d0], -R69.reuse ;  /* 0x0000b400ca007a23 */ /* 0x104fe80000010845 */
[C---:B------:R-:W-:Y:S04]  /*12cd0*/  HMMA.16816.F32.BF16 R12, R72.reuse, R80, R12 ;  /* 0x00000050480c723c */ /* 0x040fe8000004180c */
[----:B------:R-:W-:Y:S04]  /*12ce0*/  MUFU.EX2 R138, R98 ;  /* 0x00000062008a7308 */ /* 0x000fe80000000800 */
[C---:B------:R-:W-:Y:S01]  /*12cf0*/  HMMA.16816.F32.BF16 R16, R72.reuse, R82, R16 ;  /* 0x000000524810723c */ /* 0x040fe20000041810 */
[----:B------:R-:W2:Y:S05]  /*12d00*/  LDSM.16.MT88.4 R80, [R186+0x800] ;  /* 0x00080000ba50783b */ /* 0x000eaa0000004200 */
[----:B------:R4:W-:Y:S01]  /*12d10*/  MUFU.EX2 R194, R2 ;  /* 0x0000000200c27308 */ /* 0x0009e20000000800 */
[----:B---3--:R-:W-:Y:S09]  /*12d20*/  F2FP.BF16.PACK_AB R128, R137, R135 ;  /* 0x000000878980723e */ /* 0x008ff200000010ff */
[----:B------:R3:W-:Y:S01]  /*12d30*/  MUFU.EX2 R144, R96 ;  /* 0x0000006000907308 */ /* 0x0007e20000000800 */
[C---:B-1----:R-:W-:Y:S09]  /*12d40*/  HMMA.16816.F32.BF16 R20, R72.reuse, R76, R20 ;  /* 0x0000004c4814723c */ /* 0x042ff20000041814 */
[----:B------:R1:W-:Y:S03]  /*12d50*/  MUFU.EX2 R109, R0 ;  /* 0x00000000006d7308 */ /* 0x0003e60000000800 */
[----:B----4-:R-:W-:Y:S01]  /*12d60*/  FADD.FTZ R2, R222, R86 ;  /* 0x00000056de027221 */ /* 0x010fe20000010000 */
[C---:B------:R-:W-:Y:S01]  /*12d70*/  HMMA.16816.F32.BF16 R24, R72.reuse, R78, R24 ;  /* 0x0000004e4818723c */ /* 0x040fe20000041818 */
[----:B------:R-:W4:Y:S05]  /*12d80*/  LDSM.16.MT88.4 R76, [R183+0x3800] ;  /* 0x00380000b74c783b */ /* 0x000f2a0000004200 */
[----:B------:R-:W5:Y:S01]  /*12d90*/  MUFU.EX2 R136, R136 ;  /* 0x0000008800887308 */ /* 0x000f620000000800 */
[----:B------:R-:W-:Y:S02]  /*12da0*/  FADD.FTZ R70, R223, R2 ;  /* 0x00000002df467221 */ /* 0x000fe40000010000 */
[--C-:B---3--:R-:W-:Y:S01]  /*12db0*/  FFMA.FTZ R96, R210, c[0x0][0x2d0], -R69.reuse ;  /* 0x0000b400d2607a23 */ /* 0x108fe20000010845 */
[C---:B--2---:R-:W-:Y:S03]  /*12dc0*/  HMMA.16816.F32.BF16 R28, R72.reuse, R80, R28 ;  /* 0x00000050481c723c */ /* 0x044fe6000004181c */
[----:B------:R-:W-:Y:S03]  /*12dd0*/  FADD.FTZ R70, R226, R70 ;  /* 0x00000046e2467221 */ /* 0x000fe60000010000 */
[----:B------:R-:W-:Y:S02]  /*12de0*/  MUFU.EX2 R132, R96 ;  /* 0x0000006000847308 */ /* 0x000fe40000000800 */
[C---:B------:R-:W-:Y:S01]  /*12df0*/  HMMA.16816.F32.BF16 R32, R72.reuse, R82, R32 ;  /* 0x000000524820723c */ /* 0x040fe20000041820 */
[----:B------:R-:W2:Y:S03]  /*12e00*/  LDSM.16.MT88.4 R80, [R185+0x3800] ;  /* 0x00380000b950783b */ /* 0x000ea60000004200 */
[----:B------:R-:W-:Y:S02]  /*12e10*/  FADD.FTZ R70, R97, R70 ;  /* 0x0000004661467221 */ /* 0x000fe40000010000 */
[--C-:B-1----:R-:W-:Y:S04]  /*12e20*/  FFMA.FTZ R0, R200, c[0x0][0x2d0], -R69.reuse ;  /* 0x0000b400c8007a23 */ /* 0x102fe80000010845 */
[----:B------:R1:W-:Y:S02]  /*12e30*/  MUFU.EX2 R193, R0 ;  /* 0x0000000000c17308 */ /* 0x0003e40000000800 */
[----:B-----5:R-:W-:Y:S01]  /*12e40*/  F2FP.BF16.PACK_AB R130, R136, R138 ;  /* 0x0000008a8882723e */ /* 0x020fe200000010ff */
[C---:B----4-:R-:W-:Y:S08]  /*12e50*/  HMMA.16816.F32.BF16 R36, R72.reuse, R76, R36 ;  /* 0x0000004c4824723c */ /* 0x050ff00000041824 */
[C---:B------:R-:W-:Y:S01]  /*12e60*/  HMMA.16816.F32.BF16 R40, R72.reuse, R78, R40 ;  /* 0x0000004e4828723c */ /* 0x040fe20000041828 */
[----:B------:R-:W3:Y:S03]  /*12e70*/  LDSM.16.MT88.4 R76, [R184+0x3800] ;  /* 0x00380000b84c783b */ /* 0x000ee60000004200 */
[----:B-1----:R-:W-:Y:S04]  /*12e80*/  FFMA.FTZ R0, R203, c[0x0][0x2d0], -R69 ;  /* 0x0000b400cb007a23 */ /* 0x002fe80000010845 */
[C---:B--2---:R-:W-:Y:S01]  /*12e90*/  HMMA.16816.F32.BF16 R44, R72.reuse, R80, R44 ;  /* 0x00000050482c723c */ /* 0x044fe2000004182c */
[----:B------:R1:W2:Y:S07]  /*12ea0*/  MUFU.EX2 R179, R0 ;  /* 0x0000000000b37308 */ /* 0x0002ae0000000800 */
[C---:B------:R-:W-:Y:S01]  /*12eb0*/  HMMA.16816.F32.BF16 R48, R72.reuse, R82, R48 ;  /* 0x000000524830723c */ /* 0x040fe20000041830 */
[----:B------:R-:W4:Y:S03]  /*12ec0*/  LDSM.16.MT88.4 R80, [R186+0x3800] ;  /* 0x00380000ba50783b */ /* 0x000f260000004200 */
[----:B-1----:R-:W-:Y:S05]  /*12ed0*/  FADD.FTZ R0, R224, R85 ;  /* 0x00000055e0007221 */ /* 0x002fea0000010000 */
[----:B------:R-:W-:Y:S03]  /*12ee0*/  LDSM.16.MT88.4 R84, [R184+0x1000] ;  /* 0x00100000b854783b */ /* 0x000fe60000004200 */
[----:B------:R-:W-:Y:S02]  /*12ef0*/  FADD.FTZ R2, R225, R0 ;  /* 0x00000000e1027221 */ /* 0x000fe40000010000 */
[--C-:B------:R-:W-:Y:S01]  /*12f00*/  FFMA.FTZ R0, R205, c[0x0][0x2d0], -R69.reuse ;  /* 0x0000b400cd007a23 */ /* 0x100fe20000010845 */
[C---:B---3--:R-:W-:Y:S03]  /*12f10*/  HMMA.16816.F32.BF16 R52, R72.reuse, R76, R52 ;  /* 0x0000004c4834723c */ /* 0x048fe60000041834 */
[----:B------:R1:W-:Y:S01]  /*12f20*/  MUFU.EX2 R150, R0 ;  /* 0x0000000000967308 */ /* 0x0003e20000000800 */
[----:B------:R-:W-:Y:S04]  /*12f30*/  FADD.FTZ R2, R92, R2 ;  /* 0x000000025c027221 */ /* 0x000fe80000010000 */
[----:B------:R-:W-:Y:S01]  /*12f40*/  FADD.FTZ R92, R101, R2 ;  /* 0x00000002655c7221 */ /* 0x000fe20000010000 */
[C---:B------:R-:W-:Y:S01]  /*12f50*/  HMMA.16816.F32.BF16 R56, R72.reuse, R78, R56 ;  /* 0x0000004e4838723c */ /* 0x040fe20000041838 */
[----:B------:R-:W3:Y:S02]  /*12f60*/  LDSM.16.MT88.4 R76, [R183+0x1000] ;  /* 0x00100000b74c783b */ /* 0x000ee40000004200 */
[----:B------:R-:W-:Y:S02]  /*12f70*/  FADD.FTZ R97, R105, R92 ;  /* 0x0000005c69617221 */ /* 0x000fe40000010000 */
[--C-:B------:R-:W-:Y:S03]  /*12f80*/  FFMA.FTZ R2, R217, c[0x0][0x2d0], -R69.reuse ;  /* 0x0000b400d9027a23 */ /* 0x100fe60000010845 */
[C---:B----4-:R-:W-:Y:S01]  /*12f90*/  HMMA.16816.F32.BF16 R60, R72.reuse, R80, R60 ;  /* 0x00000050483c723c */ /* 0x050fe2000004183c */
[----:B------:R-:W-:Y:S01]  /*12fa0*/  LDSM.16.MT88.4 R92, [R186+0x2000] ;  /* 0x00200000ba5c783b */ /* 0x000fe20000004200 */
[----:B------:R4:W-:Y:S06]  /*12fb0*/  MUFU.EX2 R134, R2 ;  /* 0x0000000200867308 */ /* 0x0009ec0000000800 */
[----:B------:R-:W-:Y:S01]  /*12fc0*/  HMMA.16816.F32.BF16 R64, R72, R82, R64 ;  /* 0x000000524840723c */ /* 0x000fe20000041840 */
[----:B------:R-:W5:Y:S03]  /*12fd0*/  LDSM.16.MT88.4 R80, [R185+0x1000] ;  /* 0x00100000b950783b */ /* 0x000f660000004200 */
[----:B-1----:R-:W-:Y:S03]  /*12fe0*/  FFMA.FTZ R0, R206, c[0x0][0x2d0], -R69 ;  /* 0x0000b400ce007a23 */ /* 0x002fe60000010845 */
[----:B------:R-:W-:Y:S01]  /*12ff0*/  F2FP.BF16.PACK_AB R72, R110, R108 ;  /* 0x0000006c6e48723e */ /* 0x000fe200000010ff */
[----:B------:R1:W1:Y:S01]  /*13000*/  MUFU.EX2 R149, R0 ;  /* 0x0000000000957308 */ /* 0x0002620000000800 */
[----:B------:R-:W-:Y:S03]  /*13010*/  F2FP.BF16.PACK_AB R74, R196, R194 ;  /* 0x000000c2c44a723e */ /* 0x000fe600000010ff */
[----:B------:R-:W-:Y:S02]  /*13020*/  F2FP.BF16.PACK_AB R73, R109, R103 ;  /* 0x000000676d49723e */ /* 0x000fe400000010ff */
[----:B--2---:R-:W-:Y:S01]  /*13030*/  F2FP.BF16.PACK_AB R75, R179, R193 ;  /* 0x000000c1b34b723e */ /* 0x004fe200000010ff */
[----:B----4-:R-:W-:Y:S02]  /*13040*/  FADD.FTZ R2, R107, R97 ;  /* 0x000000616b027221 */ /* 0x010fe40000010000 */
[----:B------:R-:W-:Y:S02]  /*13050*/  LDSM.16.MT88.4 R96, [R184+0x2800] ;  /* 0x00280000b860783b */ /* 0x000fe40000004200 */
[----:B------:R-:W-:Y:S02]  /*13060*/  FADD.FTZ R2, R108, R2 ;  /* 0x000000026c027221 */ /* 0x000fe40000010000 */
[C---:B---3--:R-:W-:Y:S03]  /*13070*/  HMMA.16816.F32.BF16 R4, R72.reuse, R76, R4 ;  /* 0x0000004c4804723c */ /* 0x048fe60000041804 */
[----:B------:R-:W-:Y:S02]  /*13080*/  FADD.FTZ R2, R110, R2 ;  /* 0x000000026e027221 */ /* 0x000fe40000010000 */
[--C-:B-1----:R-:W-:Y:S03]  /*13090*/  FFMA.FTZ R0, R207, c[0x0][0x2d0], -R69.reuse ;  /* 0x0000b400cf007a23 */ /* 0x102fe60000010845 */
[C---:B------:R-:W-:Y:S01]  /*130a0*/  HMMA.16816.F32.BF16 R8, R72.reuse, R78, R8 ;  /* 0x0000004e4808723c */ /* 0x040fe20000041808 */
[----:B------:R-:W1:Y:S01]  /*130b0*/  LDSM.16.MT88.4 R76, [R186+0x1000] ;  /* 0x00100000ba4c783b */ /* 0x000e620000004200 */
[----:B------:R2:W-:Y:S06]  /*130c0*/  MUFU.EX2 R148, R0 ;  /* 0x0000000000947308 */ /* 0x0005ec0000000800 */
[C---:B-----5:R-:W-:Y:S08]  /*130d0*/  HMMA.16816.F32.BF16 R12, R72.reuse, R80, R12 ;  /* 0x00000050480c723c */ /* 0x060ff0000004180c */
[C---:B------:R-:W-:Y:S01]  /*130e0*/  HMMA.16816.F32.BF16 R16, R72.reuse, R82, R16 ;  /* 0x000000524810723c */ /* 0x040fe20000041810 */
[----:B------:R-:W3:Y:S07]  /*130f0*/  LDSM.16.MT88.4 R80, [R183+0x4000] ;  /* 0x00400000b750783b */ /* 0x000eee0000004200 */
[C---:B------:R-:W-:Y:S04]  /*13100*/  HMMA.16816.F32.BF16 R20, R72.reuse, R84, R20 ;  /* 0x000000544814723c */ /* 0x040fe80000041814 */
[--C-:B--2---:R-:W-:Y:S04]  /*13110*/  FFMA.FTZ R0, R208, c[0x0][0x2d0], -R69.reuse ;  /* 0x0000b400d0007a23 */ /* 0x104fe80000010845 */
[C---:B------:R-:W-:Y:S01]  /*13120*/  HMMA.16816.F32.BF16 R24, R72.reuse, R86, R24 ;  /* 0x000000564818723c */ /* 0x040fe20000041818 */
[----:B------:R-:W2:Y:S01]  /*13130*/  LDSM.16.MT88.4 R84, [R185+0x4000] ;  /* 0x00400000b954783b */ /* 0x000ea20000004200 */
[----:B------:R4:W5:Y:S06]  /*13140*/  MUFU.EX2 R147, R0 ;  /* 0x0000000000937308 */ /* 0x00096c0000000800 */
[C---:B-1----:R-:W-:Y:S08]  /*13150*/  HMMA.16816.F32.BF16 R28, R72.reuse, R76, R28 ;  /* 0x0000004c481c723c */ /* 0x042ff0000004181c */
[C---:B------:R-:W-:Y:S01]  /*13160*/  HMMA.16816.F32.BF16 R32, R72.reuse, R78, R32 ;  /* 0x0000004e4820723c */ /* 0x040fe20000041820 */
[----:B------:R-:W1:Y:S07]  /*13170*/  LDSM.16.MT88.4 R76, [R184+0x4000] ;  /* 0x00400000b84c783b */ /* 0x000e6e0000004200 */
[C---:B---3--:R-:W-:Y:S04]  /*13180*/  HMMA.16816.F32.BF16 R36, R72.reuse, R80, R36 ;  /* 0x000000504824723c */ /* 0x048fe80000041824 */
[--C-:B----4-:R-:W-:Y:S04]  /*13190*/  FFMA.FTZ R0, R213, c[0x0][0x2d0], -R69.reuse ;  /* 0x0000b400d5007a23 */ /* 0x110fe80000010845 */
[C---:B------:R-:W-:Y:S01]  /*131a0*/  HMMA.16816.F32.BF16 R40, R72.reuse, R82, R40 ;  /* 0x000000524828723c */ /* 0x040fe20000041828 */
[----:B------:R-:W3:Y:S01]  /*131b0*/  LDSM.16.MT88.4 R80, [R186+0x4000] ;  /* 0x00400000ba50783b */ /* 0x000ee20000004200 */
[----:B------:R4:W-:Y:S06]  /*131c0*/  MUFU.EX2 R142, R0 ;  /* 0x00000000008e7308 */ /* 0x0009ec0000000800 */
[C---:B--2---:R-:W-:Y:S08]  /*131d0*/  HMMA.16816.F32.BF16 R44, R72.reuse, R84, R44 ;  /* 0x00000054482c723c */ /* 0x044ff0000004182c */
[C---:B------:R-:W-:Y:S01]  /*131e0*/  HMMA.16816.F32.BF16 R48, R72.reuse, R86, R48 ;  /* 0x000000564830723c */ /* 0x040fe20000041830 */
[----:B------:R-:W2:Y:S07]  /*131f0*/  LDSM.16.MT88.4 R84, [R183+0x1800] ;  /* 0x00180000b754783b */ /* 0x000eae0000004200 */
[C---:B-1----:R-:W-:Y:S04]  /*13200*/  HMMA.16816.F32.BF16 R52, R72.reuse, R76, R52 ;  /* 0x0000004c4834723c */ /* 0x042fe80000041834 */
[--C-:B----4-:R-:W-:Y:S04]  /*13210*/  FFMA.FTZ R0, R214, c[0x0][0x2d0], -R69.reuse ;  /* 0x0000b400d6007a23 */ /* 0x110fe80000010845 */
[----:B------:R1:W-:Y:S01]  /*13220*/  MUFU.EX2 R141, R0 ;  /* 0x00000000008d7308 */ /* 0x0003e20000000800 */
[C---:B------:R-:W-:Y:S01]  /*13230*/  HMMA.16816.F32.BF16 R56, R72.reuse, R78, R56 ;  /* 0x0000004e4838723c */ /* 0x040fe20000041838 */
[----:B------:R-:W4:Y:S07]  /*13240*/  LDSM.16.MT88.4 R76, [R185+0x1800] ;  /* 0x00180000b94c783b */ /* 0x000f2e0000004200 */
[C---:B---3--:R-:W-:Y:S08]  /*13250*/  HMMA.16816.F32.BF16 R60, R72.reuse, R80, R60 ;  /* 0x00000050483c723c */ /* 0x048ff0000004183c */
[----:B------:R-:W-:Y:S01]  /*13260*/  HMMA.16816.F32.BF16 R64, R72, R82, R64 ;  /* 0x000000524840723c */ /* 0x000fe20000041840 */
[----:B------:R-:W3:Y:S06]  /*13270*/  LDSM.16.MT88.4 R80, [R186+0x1800] ;  /* 0x00180000ba50783b */ /* 0x000eec0000004200 */
[----:B------:R-:W-:Y:S01]  /*13280*/  F2FP.BF16.PACK_AB R72, R178, R177 ;  /* 0x000000b1b248723e */ /* 0x000fe200000010ff */
[--C-:B-1----:R-:W-:Y:S01]  /*13290*/  FFMA.FTZ R0, R215, c[0x0][0x2d0], -R69.reuse ;  /* 0x0000b400d7007a23 */ /* 0x102fe20000010845 */
[----:B------:R-:W-:Y:S03]  /*132a0*/  F2FP.BF16.PACK_AB R74, R151, R176 ;  /* 0x000000b0974a723e */ /* 0x000fe600000010ff */
[----:B------:R-:W-:Y:S01]  /*132b0*/  F2FP.BF16.PACK_AB R73, R149, R150 ;  /* 0x000000969549723e */ /* 0x000fe200000010ff */
[----:B------:R1:W-:Y:S01]  /*132c0*/  MUFU.EX2 R140, R0 ;  /* 0x00000000008c7308 */ /* 0x0003e20000000800 */
[----:B-----5:R-:W-:Y:S07]  /*132d0*/  F2FP.BF16.PACK_AB R75, R147, R148 ;  /* 0x00000094934b723e */ /* 0x020fee00000010ff */
[C---:B--2---:R-:W-:Y:S08]  /*132e0*/  HMMA.16816.F32.BF16 R4, R72.reuse, R84, R4 ;  /* 0x000000544804723c */ /* 0x044ff00000041804 */
[C---:B------:R-:W-:Y:S01]  /*132f0*/  HMMA.16816.F32.BF16 R8, R72.reuse, R86, R8 ;  /* 0x000000564808723c */ /* 0x040fe20000041808 */
[----:B------:R-:W2:Y:S07]  /*13300*/  LDSM.16.MT88.4 R84, [R183+0x4800] ;  /* 0x00480000b754783b */ /* 0x000eae0000004200 */
[C---:B----4-:R-:W-:Y:S04]  /*13310*/  HMMA.16816.F32.BF16 R12, R72.reuse, R76, R12 ;  /* 0x0000004c480c723c */ /* 0x050fe8000004180c */
[--C-:B-1----:R-:W-:Y:S04]  /*13320*/  FFMA.FTZ R0, R216, c[0x0][0x2d0], -R69.reuse ;  /* 0x0000b400d8007a23 */ /* 0x102fe80000010845 */
        /* <DEDUP_REMOVED lines=8> */
[--C-:B------:R-:W-:Y:S02]  /*133b0*/  FFMA.FTZ R70, R212, c[0x0][0x2d0], -R69.reuse ;  /* 0x0000b400d4467a23 */ /* 0x100fe40000010845 */
[C---:B------:R-:W-:Y:S01]  /*133c0*/  HMMA.16816.F32.BF16 R32, R72.reuse, R82, R32 ;  /* 0x000000524820723c */ /* 0x040fe20000041820 */
[----:B------:R-:W3:Y:S01]  /*133d0*/  LDSM.16.MT88.4 R80, [R186+0x4800] ;  /* 0x00480000ba50783b */ /* 0x000ee20000004200 */
[----:B------:R-:W4:Y:S02]  /*133e0*/  MUFU.EX2 R133, R70 ;  /* 0x0000004600857308 */ /* 0x000f240000000800 */
[----:B------:R-:W-:Y:S02]  /*133f0*/  FADD.FTZ R0, R102, R0 ;  /* 0x0000000066007221 */ /* 0x000fe40000010000 */
[----:B------:R-:W-:Y:S02]  /*13400*/  FFMA.FTZ R69, R209, c[0x0][0x2d0], -R69 ;  /* 0x0000b400d1457a23 */ /* 0x000fe40000010845 */
[C---:B--2---:R-:W-:Y:S04]  /*13410*/  HMMA.16816.F32.BF16 R36, R72.reuse, R84, R36 ;  /* 0x000000544824723c */ /* 0x044fe80000041824 */
[----:B------:R-:W-:Y:S01]  /*13420*/  FADD.FTZ R0, R106, R0 ;  /* 0x000000006a007221 */ /* 0x000fe20000010000 */
[----:B------:R-:W2:Y:S01]  /*13430*/  MUFU.EX2 R70, R69 ;  /* 0x0000004500467308 */ /* 0x000ea20000000800 */
[----:B------:R-:W-:Y:S02]  /*13440*/  LDSM.16.MT88.4 R104, [R185+0x2800] ;  /* 0x00280000b968783b */ /* 0x000fe40000004200 */
[C---:B------:R-:W-:Y:S04]  /*13450*/  HMMA.16816.F32.BF16 R40, R72.reuse, R86, R40 ;  /* 0x000000564828723c */ /* 0x040fe80000041828 */
[----:B------:R-:W-:Y:S02]  /*13460*/  FADD.FTZ R0, R103, R0 ;  /* 0x0000000067007221 */ /* 0x000fe40000010000 */
[----:B------:R-:W-:Y:S02]  /*13470*/  LDSM.16.MT88.4 R84, [R185+0x2000] ;  /* 0x00200000b954783b */ /* 0x000fe40000004200 */
[C---:B-1----:R-:W-:Y:S04]  /*13480*/  HMMA.16816.F32.BF16 R44, R72.reuse, R76, R44 ;  /* 0x0000004c482c723c */ /* 0x042fe8000004182c */
[----:B----4-:R-:W-:Y:S04]  /*13490*/  F2FP.BF16.PACK_AB R129, R133, R134 ;  /* 0x000000868581723e */ /* 0x010fe800000010ff */
[C---:B------:R-:W-:Y:S01]  /*134a0*/  HMMA.16816.F32.BF16 R48, R72.reuse, R78, R48 ;  /* 0x0000004e4830723c */ /* 0x040fe20000041830 */
[----:B------:R-:W1:Y:S03]  /*134b0*/  LDSM.16.MT88.4 R76, [R183+0x2000] ;  /* 0x00200000b74c783b */ /* 0x000e660000004200 */
[----:B--2---:R-:W-:Y:S01]  /*134c0*/  F2FP.BF16.PACK_AB R131, R70, R132 ;  /* 0x000000844683723e */ /* 0x004fe200000010ff */
[----:B------:R-:W-:Y:S03]  /*134d0*/  FADD.FTZ R69, R109, R0 ;  /* 0x000000006d457221 */ /* 0x000fe60000010000 */
[C---:B-----5:R-:W-:Y:S04]  /*134e0*/  HMMA.16816.F32.BF16 R52, R72.reuse, R88, R52 ;  /* 0x000000584834723c */ /* 0x060fe80000041834 */
[----:B------:R-:W-:Y:S02]  /*134f0*/  FADD.FTZ R0, R194, R2 ;  /* 0x00000002c2007221 */ /* 0x000fe40000010000 */
[----:B------:R-:W-:Y:S01]  /*13500*/  FADD.FTZ R2, R193, R69 ;  /* 0x00000045c1027221 */ /* 0x000fe20000010000 */
[----:B------:R-:W-:Y:S01]  /*13510*/  MOV R69, R68 ;  /* 0x0000004400457202 */ /* 0x000fe20000000f00 */
[C---:B------:R-:W-:Y:S01]  /*13520*/  HMMA.16816.F32.BF16 R56, R72.reuse, R90, R56 ;  /* 0x0000005a4838723c */ /* 0x040fe20000041838 */
[----:B------:R-:W2:Y:S03]  /*13530*/  LDSM.16.MT88.4 R88, [R184+0x2000] ;  /* 0x00200000b858783b */ /* 0x000ea60000004200 */
[----:B------:R-:W-:Y:S02]  /*13540*/  FADD.FTZ R0, R196, R0 ;  /* 0x00000000c4007221 */ /* 0x000fe40000010000 */
[----:B------:R-:W-:Y:S02]  /*13550*/  FADD.FTZ R2, R179, R2 ;  /* 0x00000002b3027221 */ /* 0x000fe40000010000 */
[C---:B---3--:R-:W-:Y:S04]  /*13560*/  HMMA.16816.F32.BF16 R60, R72.reuse, R80, R60 ;  /* 0x00000050483c723c */ /* 0x048fe8000004183c */
[----:B------:R-:W-:Y:S02]  /*13570*/  FADD.FTZ R0, R177, R0 ;  /* 0x00000000b1007221 */ /* 0x000fe40000010000 */
[----:B------:R-:W-:Y:S02]  /*13580*/  FADD.FTZ R2, R150, R2 ;  /* 0x0000000296027221 */ /* 0x000fe40000010000 */
[----:B------:R-:W-:Y:S01]  /*13590*/  HMMA.16816.F32.BF16 R64, R72, R82, R64 ;  /* 0x000000524840723c */ /* 0x000fe20000041840 */
[----:B------:R-:W-:Y:S03]  /*135a0*/  LDSM.16.MT88.4 R80, [R185+0x5000] ;  /* 0x00500000b950783b */ /* 0x000fe60000004200 */
[----:B------:R-:W-:Y:S02]  /*135b0*/  FADD.FTZ R0, R178, R0 ;  /* 0x00000000b2007221 */ /* 0x000fe40000010000 */
[----:B------:R-:W-:Y:S01]  /*135c0*/  FADD.FTZ R2, R149, R2 ;  /* 0x0000000295027221 */ /* 0x000fe20000010000 */
        /* <DEDUP_REMOVED lines=11> */
[----:B------:R-:W-:Y:S02]  /*13680*/  FADD.FTZ R0, R145, R0 ;  /* 0x0000000091007221 */ /* 0x000fe40000010000 */
[----:B------:R-:W-:Y:S01]  /*13690*/  FADD.FTZ R2, R141, R2 ;  /* 0x000000028d027221 */ /* 0x000fe20000010000 */
[C---:B------:R-:W-:Y:S01]  /*136a0*/  HMMA.16816.F32.BF16 R8, R72.reuse, R78, R8 ;  /* 0x0000004e4808723c */ /* 0x040fe20000041808 */
[----:B------:R-:W1:Y:S03]  /*136b0*/  LDSM.16.MT88.4 R76, [R183+0x5000] ;  /* 0x00500000b74c783b */ /* 0x000e660000004200 */
[----:B------:R-:W-:Y:S02]  /*136c0*/  FADD.FTZ R0, R146, R0 ;  /* 0x0000000092007221 */ /* 0x000fe40000010000 */
[----:B------:R-:W-:Y:S02]  /*136d0*/  FADD.FTZ R2, R140, R2 ;  /* 0x000000028c027221 */ /* 0x000fe40000010000 */
[C---:B------:R-:W-:Y:S04]  /*136e0*/  HMMA.16816.F32.BF16 R12, R72.reuse, R84, R12 ;  /* 0x00000054480c723c */ /* 0x040fe8000004180c */
[----:B------:R-:W-:Y:S04]  /*136f0*/  FADD.FTZ R0, R144, R0 ;  /* 0x0000000090007221 */ /* 0x000fe80000010000 */
        /* <DEDUP_REMOVED lines=44> */
[----:B------:R-:W-:Y:S01]  /*139c0*/  IADD3 R0, R199, -0x1, RZ ;  /* 0xffffffffc7007810 */ /* 0x000fe20007ffe0ff */
[----:B------:R-:W-:Y:S02]  /*139d0*/  FADD.FTZ R227, R136, R4 ;  /* 0x0000000488e37221 */ /* 0x000fe40000010000 */
[----:B------:R-:W-:Y:S03]  /*139e0*/  FADD.FTZ R228, R70, R2 ;  /* 0x0000000246e47221 */ /* 0x000fe60000010000 */
[----:B------:R-:W-:Y:S02]  /*139f0*/  MOV R199, R0 ;  /* 0x0000000000c77202 */ /* 0x000fe40000000f00 */
[----:B------:R-:W-:Y:S01]  /*13a00*/  MOV R70, R3 ;  /* 0x0000000300467202 */ /* 0x000fe20000000f00 */
[----:B------:R-:W-:-:S05]  /*13a10*/  @P0 BRA `(.L_x_769) ;  /* 0xffffb8e000000947 */ /* 0x000fca000383ffff */
.L_x_751:
[----:B------:R-:W-:Y:S05]  /*13a20*/  BRA.DIV ~URZ, `(.L_x_770) ;  /* 0x000067d27f007947 */ /* 0x000fea000b800000 */
[----:B------:R1:W2:Y:S02]  /*13a30*/  SHFL.BFLY PT, R0, R227, 0x2, 0x1f ;  /* 0x0c401f00e3007f89 */ /* 0x0002a400000e0000 */
.L_x_864:
[----:B--2---:R-:W-:Y:S01]  /*13a40*/  FADD.FTZ R6, R0, R227 ;  /* 0x000000e300067221 */ /* 0x004fe20000010000 */
[----:B------:R-:W-:Y:S05]  /*13a50*/  BRA.DIV ~URZ, `(.L_x_771) ;  /* 0x000067f27f007947 */ /* 0x000fea000b800000 */
[----:B------:R-:W2:Y:S04]  /*13a60*/  SHFL.BFLY PT, R0, R228, 0x2, 0x1f ;  /* 0x0c401f00e4007f89 */ /* 0x000ea800000e0000 */
[----:B------:R-:W3:Y:S01]  /*13a70*/  SHFL.BFLY PT, R2, R6, 0x1, 0x1f ;  /* 0x0c201f0006027f89 */ /* 0x000ee200000e0000 */
[----:B--2---:R-:W-:-:S02]  /*13a80*/  FADD.FTZ R4, R0, R228 ;  /* 0x000000e400047221 */ /* 0x004fc40000010000 */
[----:B---3--:R-:W-:-:S03]  /*13a90*/  FADD.FTZ R6, R6, R2 ;  /* 0x0000000206067221 */ /* 0x008fc60000010000 */
[----:B------:R2:W3:Y:S04]  /*13aa0*/  SHFL.BFLY PT, R3, R4, 0x1, 0x1f ;  /* 0x0c201f0004037f89 */ /* 0x0004e800000e0000 */
.L_x_865:
[----:B------:R-:W-:Y:S01]  /*13ab0*/  FSETP.NE.FTZ.AND P1, PT, R6, RZ, PT ;  /* 0x000000ff0600720b */ /* 0x000fe20003f35000 */
[----:B---3--:R-:W-:Y:S01]  /*13ac0*/  FADD.FTZ R3, R3, R4 ;  /* 0x0000000403037221 */ /* 0x008fe20000010000 */
[----:B------:R-:W-:Y:S02]  /*13ad0*/  MOV R2, RZ ;  /* 0x000000ff00027202 */ /* 0x000fe40000000f00 */
[----:B------:R-:W-:Y:S02]  /*13ae0*/  MOV R0, RZ ;  /* 0x000000ff00007202 */ /* 0x000fe40000000f00 */
[----:B------:R-:W-:Y:S02]  /*13af0*/  FSETP.NE.FTZ.AND P0, PT, R3, RZ, PT ;  /* 0x000000ff0300720b */ /* 0x000fe40003f15000 */
[----:B------:R-:W-:Y:S02]  /*13b00*/  MOV R23, 0xff800000 ;  /* 0xff80000000177802 */ /* 0x000fe40000000f00 */
[----:B------:R-:W-:-:S03]  /*13b10*/  MOV R22, 0xff800000 ;  /* 0xff80000000167802 */ /* 0x000fc60000000f00 */
[----:B------:R-:W3:Y:S01]  /*13b20*/  @P1 MUFU.LG2 R7, R6 ;  /* 0x0000000600071308 */ /* 0x000ee20000000c00 */
[----:B--2---:R-:W-:-:S05]  /*13b30*/  @P1 MOV R4, 0x3f317218 ;  /* 0x3f31721800041802 */ /* 0x004fca0000000f00 */
[----:B------:R-:W-:Y:S02]  /*13b40*/  @P1 FMUL.FTZ R4, R4, c[0x0][0x2d0] ;  /* 0x0000b40004041a20 */ /* 0x000fe40000410000 */
[----:B------:R-:W2:Y:S01]  /*13b50*/  @P1 MUFU.RCP R2, R6 ;  /* 0x0000000600021308 */ /* 0x000ea20000001000 */
[----:B---3--:R-:W-:-:S07]  /*13b60*/  @P1 FMUL.FTZ R7, R7, 0.69314718246459960938 ;  /* 0x3f31721807071820 */ /* 0x008fce0000410000 */
[----:B------:R-:W3:Y:S01]  /*13b70*/  @P0 MUFU.RCP R0, R3 ;  /* 0x0000000300000308 */ /* 0x000ee20000001000 */
[----:B------:R-:W-:Y:S01]  /*13b80*/  @P1 FFMA.FTZ R23, R4, R68, R7 ;  /* 0x0000004404171223 */ /* 0x000fe20000010007 */
[----:B------:R-:W-:Y:S01]  /*13b90*/  MOV R4, 0x1 ;  /* 0x0000000100047802 */ /* 0x000fe20000000f00 */
        /* <DEDUP_REMOVED lines=31> */
[----:B------:R-:W-:Y:S02]  /*13d90*/  FMUL.FTZ R25, R2, R65 ;  /* 0x0000004102197220 */ /* 0x000fe40000410000 */
[----:B------:R2:W4:Y:S01]  /*13da0*/  @P0 MUFU.LG2 R2, R3 ;  /* 0x0000000300020308 */ /* 0x0005220000000c00 */
[C---:B---3--:R-:W-:Y:S02]  /*13db0*/  FMUL.FTZ R60, R0.reuse, R86 ;  /* 0x00000056003c7220 */ /* 0x048fe40000410000 */
[C---:B------:R-:W-:Y:S02]  /*13dc0*/  FMUL.FTZ R61, R0.reuse, R87 ;  /* 0x00000057003d7220 */ /* 0x040fe40000410000 */
[----:B------:R-:W-:-:S02]  /*13dd0*/  FMUL.FTZ R86, R0, R74 ;  /* 0x0000004a00567220 */ /* 0x000fc40000410000 */
[C---:B------:R-:W-:Y:S02]  /*13de0*/  FMUL.FTZ R87, R0.reuse, R75 ;  /* 0x0000004b00577220 */ /* 0x040fe40000410000 */
[C---:B------:R-:W-:Y:S02]  /*13df0*/  FMUL.FTZ R74, R0.reuse, R54 ;  /* 0x00000036004a7220 */ /* 0x040fe40000410000 */
[C---:B------:R-:W-:Y:S02]  /*13e00*/  FMUL.FTZ R75, R0.reuse, R55 ;  /* 0x00000037004b7220 */ /* 0x040fe40000410000 */
[C---:B------:R-:W-:Y:S02]  /*13e10*/  FMUL.FTZ R84, R0.reuse, R118 ;  /* 0x0000007600547220 */ /* 0x040fe40000410000 */
[----:B------:R-:W-:Y:S01]  /*13e20*/  FMUL.FTZ R85, R0, R119 ;  /* 0x0000007700557220 */ /* 0x000fe20000410000 */
[----:B--2---:R-:W-:Y:S01]  /*13e30*/  @P0 MOV R3, 0x3f317218 ;  /* 0x3f31721800030802 */ /* 0x004fe20000000f00 */
[----:B----4-:R-:W-:-:S02]  /*13e40*/  @P0 FMUL.FTZ R2, R2, 0.69314718246459960938 ;  /* 0x3f31721802020820 */ /* 0x010fc40000410000 */
[C---:B------:R-:W-:Y:S02]  /*13e50*/  FMUL.FTZ R64, R0.reuse, R114 ;  /* 0x0000007200407220 */ /* 0x040fe40000410000 */
[----:B------:R-:W-:Y:S02]  /*13e60*/  @P0 FMUL.FTZ R3, R3, c[0x0][0x2d0] ;  /* 0x0000b40003030a20 */ /* 0x000fe40000410000 */
        /* <DEDUP_REMOVED lines=25> */
.L_x_692:
[----:B------:R-:W2:Y:S01]  /*14000*/  S2R R2, SR_TID.X ;  /* 0x0000000000027919 */ /* 0x000ea20000002100 */
[----:B------:R-:W-:Y:S01]  /*14010*/  BSSY B0, `(.L_x_772) ;  /* 0x0000010000007945 */ /* 0x000fe20003800000 */
[----:B--2---:R-:W-:-:S13]  /*14020*/  LOP3.LUT P0, RZ, R2, 0xff, RZ, 0xc0, !PT ;  /* 0x000000ff02ff7812 */ /* 0x004fda000780c0ff */
[----:B------:R-:W-:Y:S05]  /*14030*/  @P0 BRA `(.L_x_773) ;  /* 0x000000d000000947 */ /* 0x000fea0003800000 */
[----:B------:R-:W2:Y:S01]  /*14040*/  S2R R4, SR_LANEID ;  /* 0x0000000000047919 */ /* 0x000ea20000000000 */
        /* <DEDUP_REMOVED lines=11> */
[----:B---3--:R-:W-:-:S06]  /*14100*/  IADD3 R248, R3, c[0x0][0xc], R2 ;  /* 0x0000030003f87a10 */ /* 0x008fcc0007ffe002 */
.L_x_773:
[----:B------:R-:W-:Y:S05]  /*14110*/  BSYNC B0 ;  /* 0x0000000000007941 */ /* 0x000fea0003800000 */
.L_x_772:
[----:B------:R-:W-:Y:S01]  /*14120*/  PRMT R0, R0, 0x9910, RZ ;  /* 0x0000991000007816 */ /* 0x000fe200000000ff */
[----:B------:R-:W-:Y:S01]  /*14130*/  BSSY B1, `(.L_x_774) ;  /* 0x00002d9000017945 */ /* 0x000fe20003800000 */
[----:B------:R-:W-:Y:S02]  /*14140*/  IMAD.MOV.U32 R62, RZ, RZ, R248 ;  /* 0x000000ffff3e7224 */ /* 0x000fe400078e00f8 */
[----:B------:R-:W-:-:S13]  /*14150*/  ISETP.NE.AND P0, PT, R0, RZ, PT ;  /* 0x000000ff0000720c */ /* 0x000fda0003f05270 */
[----:B------:R-:W-:Y:S05]  /*14160*/  @!P0 BRA `(.L_x_775) ;  /* 0x0000220000008947 */ /* 0x000fea0003800000 */
[----:B------:R-:W2:Y:S04]  /*14170*/  LDL R12, [R1] ;  /* 0x00000000010c7983 */ /* 0x000ea80000100800 */
        /* <DEDUP_REMOVED lines=8> */
[----:B------:R-:W-:Y:S01]  /*14200*/  F2FP.BF16.PACK_AB R0, R71, R70 ;  /* 0x000000464700723e */ /* 0x000fe200000010ff */
[----:B------:R-:W-:Y:S01]  /*14210*/  IMAD.MOV.U32 R15, RZ, RZ, c[0x0][0x388] ;  /* 0x0000e200ff0f7624 */ /* 0x000fe200078e00ff */
[----:B------:R-:W-:Y:S01]  /*14220*/  BAR.SYNC.DEFER_BLOCKING 0x1, 0x100 ;  /* 0x0044000000007b1d */ /* 0x000fe20000010000 */
[----:B------:R-:W-:-:S02]  /*14230*/  F2FP.BF16.PACK_AB R2, R85, R84 ;  /* 0x000000545502723e */ /* 0x000fc400000010ff */
[----:B------:R-:W-:Y:S02]  /*14240*/  F2FP.BF16.PACK_AB R3, R27, R26 ;  /* 0x0000001a1b03723e */ /* 0x000fe400000010ff */
[----:B------:R-:W-:Y:S02]  /*14250*/  F2FP.BF16.PACK_AB R4, R57, R56 ;  /* 0x000000383904723e */ /* 0x000fe400000010ff */
[----:B------:R-:W-:Y:S02]  /*14260*/  ISETP.NE.U32.AND P0, PT, RZ, c[0x0][0x508], PT ;  /* 0x00014200ff007a0c */ /* 0x000fe40003f05070 */
[----:B------:R-:W-:Y:S02]  /*14270*/  ISETP.NE.U32.AND P2, PT, RZ, c[0x0][0x500], PT ;  /* 0x00014000ff007a0c */ /* 0x000fe40003f45070 */
[----:B------:R-:W-:Y:S02]  /*14280*/  ISETP.NE.AND.EX P1, PT, RZ, c[0x0][0x50c], PT, P0 ;  /* 0x00014300ff007a0c */ /* 0x000fe40003f25300 */
[----:B------:R-:W-:Y:S01]  /*14290*/  ISETP.NE.AND.EX P2, PT, RZ, c[0x0][0x504], PT, P2 ;  /* 0x00014100ff007a0c */ /* 0x000fe20003f45320 */
[----:B--2---:R2:W-:Y:S04]  /*142a0*/  STS [R12], R0 ;  /* 0x000000000c007388 */ /* 0x0045e80000000800 */
[----:B------:R1:W-:Y:S04]  /*142b0*/  STS [R12+0x400], R2 ;  /* 0x000400020c007388 */ /* 0x0003e80000000800 */
[----:B---3--:R3:W-:Y:S01]  /*142c0*/  STS [R5], R3 ;  /* 0x0000000305007388 */ /* 0x0087e20000000800 */
[----:B--2---:R-:W-:-:S02]  /*142d0*/  F2FP.BF16.PACK_AB R0, R65, R64 ;  /* 0x000000404100723e */ /* 0x004fc400000010ff */
[----:B-1----:R-:W-:-:S03]  /*142e0*/  F2FP.BF16.PACK_AB R2, R29, R28 ;  /* 0x0000001c1d02723e */ /* 0x002fc600000010ff */
        /* <DEDUP_REMOVED lines=21> */
[----:B------:R3:W-:Y:S04]  /*14440*/  STS [R8], R4 ;  /* 0x0000000408007388 */ /* 0x0007e80000000800 */
[----:B------:R4:W-:Y:S01]  /*14450*/  STS [R8+0x400], R2 ;  /* 0x0004000208007388 */ /* 0x0009e20000000800 */
[----:B-1----:R-:W-:Y:S02]  /*14460*/  F2FP.BF16.PACK_AB R0, R69, R68 ;  /* 0x000000444500723e */ /* 0x002fe400000010ff */
[----:B--2---:R-:W-:-:S03]  /*14470*/  F2FP.BF16.PACK_AB R3, R41, R40 ;  /* 0x000000282903723e */ /* 0x004fc600000010ff */
[----:B------:R1:W-:Y:S01]  /*14480*/  STS [R12+0x4000], R0 ;  /* 0x004000000c007388 */ /* 0x0003e20000000800 */
[----:B---3--:R-:W-:Y:S02]  /*14490*/  F2FP.BF16.PACK_AB R4, R61, R60 ;  /* 0x0000003c3d04723e */ /* 0x008fe400000010ff */
[----:B----4-:R-:W-:-:S03]  /*144a0*/  F2FP.BF16.PACK_AB R2, R83, R82 ;  /* 0x000000525302723e */ /* 0x010fc600000010ff */
[----:B------:R2:W-:Y:S04]  /*144b0*/  STS [R12+0x4400], R4 ;  /* 0x004400040c007388 */ /* 0x0005e80000000800 */
[----:B------:R3:W-:Y:S04]  /*144c0*/  STS [R5+0x4000], R3 ;  /* 0x0040000305007388 */ /* 0x0007e80000000800 */
[----:B------:R4:W-:Y:S01]  /*144d0*/  STS [R5+0x4400], R2 ;  /* 0x0044000205007388 */ /* 0x0009e20000000800 */
[----:B-1----:R-:W-:-:S05]  /*144e0*/  F2FP.BF16.PACK_AB R0, R43, R42 ;  /* 0x0000002a2b00723e */ /* 0x002fca00000010ff */
[----:B------:R1:W-:Y:S01]  /*144f0*/  STS [R11+0x4000], R0 ;  /* 0x004000000b007388 */ /* 0x0003e20000000800 */
[----:B--2---:R-:W-:Y:S02]  /*14500*/  F2FP.BF16.PACK_AB R4, R79, R78 ;  /* 0x0000004e4f04723e */ /* 0x004fe400000010ff */
[----:B---3--:R-:W-:-:S03]  /*14510*/  F2FP.BF16.PACK_AB R3, R87, R86 ;  /* 0x000000565703723e */ /* 0x008fc600000010ff */
[----:B------:R2:W-:Y:S01]  /*14520*/  STS [R11+0x4400], R4 ;  /* 0x004400040b007388 */ /* 0x0005e20000000800 */
[----:B----4-:R-:W-:Y:S02]  /*14530*/  F2FP.BF16.PACK_AB R5, R47, R46 ;  /* 0x0000002e2f05723e */ /* 0x010fe400000010ff */
[----:B------:R-:W-:-:S03]  /*14540*/  F2FP.BF16.PACK_AB R2, R81, R80 ;  /* 0x000000505102723e */ /* 0x000fc600000010ff */
[----:B------:R-:W-:Y:S04]  /*14550*/  STS [R10+0x4000], R5 ;  /* 0x004000050a007388 */ /* 0x000fe80000000800 */
[----:B------:R3:W-:Y:S04]  /*14560*/  STS [R10+0x4400], R3 ;  /* 0x004400030a007388 */ /* 0x0007e80000000800 */
[----:B------:R4:W-:Y:S01]  /*14570*/  STS [R9+0x4000], R2 ;  /* 0x0040000209007388 */ /* 0x0009e20000000800 */
[----:B-1----:R-:W-:-:S05]  /*14580*/  F2FP.BF16.PACK_AB R0, R75, R74 ;  /* 0x0000004a4b00723e */ /* 0x002fca00000010ff */
[----:B------:R1:W-:Y:S01]  /*14590*/  STS [R9+0x4400], R0 ;  /* 0x0044000009007388 */ /* 0x0003e20000000800 */
[----:B--2---:R-:W-:-:S05]  /*145a0*/  F2FP.BF16.PACK_AB R4, R73, R72 ;  /* 0x000000484904723e */ /* 0x004fca00000010ff */
[----:B------:R2:W-:Y:S01]  /*145b0*/  STS [R7+0x4000], R4 ;  /* 0x0040000407007388 */ /* 0x0005e20000000800 */
[----:B---3--:R-:W-:Y:S02]  /*145c0*/  F2FP.BF16.PACK_AB R3, R59, R58 ;  /* 0x0000003a3b03723e */ /* 0x008fe400000010ff */
[----:B----4-:R-:W-:-:S03]  /*145d0*/  F2FP.BF16.PACK_AB R2, R49, R48 ;  /* 0x000000303102723e */ /* 0x010fc600000010ff */
[----:B------:R3:W-:Y:S04]  /*145e0*/  STS [R7+0x4400], R3 ;  /* 0x0044000307007388 */ /* 0x0007e80000000800 */
[----:B------:R4:W-:Y:S01]  /*145f0*/  STS [R6+0x4000], R2 ;  /* 0x0040000206007388 */ /* 0x0009e20000000800 */
[----:B-1----:R-:W-:-:S05]  /*14600*/  F2FP.BF16.PACK_AB R0, R55, R54 ;  /* 0x000000363700723e */ /* 0x002fca00000010ff */
[----:B------:R1:W-:Y:S01]  /*14610*/  STS [R6+0x4400], R0 ;  /* 0x0044000006007388 */ /* 0x0003e20000000800 */
[----:B--2---:R-:W-:Y:S01]  /*14620*/  IMAD.MOV.U32 R4, RZ, RZ, 0x4 ;  /* 0x00000004ff047424 */ /* 0x004fe200078e00ff */
[----:B---3--:R-:W-:Y:S01]  /*14630*/  F2FP.BF16.PACK_AB R3, R25, R24 ;  /* 0x000000181903723e */ /* 0x008fe200000010ff */
[----:B----4-:R-:W-:-:S04]  /*14640*/  IMAD.MOV.U32 R2, RZ, RZ, RZ ;  /* 0x000000ffff027224 */ /* 0x010fc800078e00ff */
[----:B------:R2:W-:Y:S01]  /*14650*/  STS [R8+0x4000], R3 ;  /* 0x0040000308007388 */ /* 0x0005e20000000800 */
[----:B-1----:R-:W-:Y:S01]  /*14660*/  F2FP.BF16.PACK_AB R0, R51, R50 ;  /* 0x000000323300723e */ /* 0x002fe200000010ff */
[----:B------:R-:W-:-:S04]  /*14670*/  @P1 IMAD.WIDE R6, R251, R4, c[0x0][0x508] ;  /* 0x00014200fb061625 */ /* 0x000fc800078e0204 */
[----:B------:R1:W-:Y:S01]  /*14680*/  STS [R8+0x4400], R0 ;  /* 0x0044000008007388 */ /* 0x0003e20000000800 */
[----:B------:R-:W-:-:S03]  /*14690*/  IMAD.WIDE R4, R251, R4, c[0x0][0x500] ;  /* 0x00014000fb047625 */ /* 0x000fc600078e0204 */
[----:B------:R-:W-:Y:S06]  /*146a0*/  BAR.SYNC.DEFER_BLOCKING 0x1, 0x100 ;  /* 0x0044000000007b1d */ /* 0x000fec0000010000 */
[----:B------:R1:W5:Y:S04]  /*146b0*/  @P1 LDG.E R15, [R6.64] ;  /* 0x00000006060f1981 */ /* 0x000368000c1e1900 */
[----:B------:R1:W5:Y:S01]  /*146c0*/  @P2 LDG.E R2, [R4.64] ;  /* 0x0000000604022981 */ /* 0x000362000c1e1900 */
[----:B------:R-:W-:-:S04]  /*146d0*/  ISETP.NE.AND P0, PT, R247, RZ, PT ;  /* 0x000000fff700720c */ /* 0x000fc80003f05270 */
[----:B--2---:R-:W-:Y:S01]  /*146e0*/  SEL R3, R247, c[0x0][0x3d4], P0 ;  /* 0x0000f500f7037a07 */ /* 0x004fe20000000000 */
[----:B------:R-:W-:Y:S05]  /*146f0*/  @P1 BRA `(.L_x_776) ;  /* 0x0000004000001947 */ /* 0x000fea0003800000 */
[----:B------:R-:W-:Y:S05]  /*14700*/  @!P2 BRA `(.L_x_776) ;  /* 0x000000300000a947 */ /* 0x000fea0003800000 */
[----:B-1----:R1:W2:Y:S04]  /*14710*/  LDG.E R0, [R4.64] ;  /* 0x0000000604007981 */ /* 0x0022a8000c1e1900 */
[----:B-1----:R-:W2:Y:S02]  /*14720*/  LDG.E R4, [R4.64+0x4] ;  /* 0x0000040604047981 */ /* 0x002ea4000c1e1900 */
[----:B--2--5:R-:W-:Y:S02]  /*14730*/  IADD3 R15, -R0, R4, RZ ;  /* 0x00000004000f7210 */ /* 0x024fe40007ffe1ff */
.L_x_776:
[----:B------:R-:W2:Y:S01]  /*14740*/  LDL R45, [R1+0x24] ;  /* 0x00002400012d7983 */ /* 0x000ea20000100800 */
[----:B------:R-:W-:Y:S01]  /*14750*/  IMAD.MOV.U32 R9, RZ, RZ, 0x368 ;  /* 0x00000368ff097424 */ /* 0x000fe200078e00ff */
[----:B------:R-:W-:Y:S01]  /*14760*/  ISETP.GT.AND P2, PT, R3, 0x1, PT ;  /* 0x000000010300780c */ /* 0x000fe20003f44270 */
[----:B-1----:R-:W-:Y:S01]  /*14770*/  IMAD.MOV.U32 R0, RZ, RZ, c[0x0][0x4e8] ;  /* 0x00013a00ff007624 */ /* 0x002fe200078e00ff */
[----:B------:R-:W-:Y:S01]  /*14780*/  ISETP.NE.U32.AND P0, PT, RZ, c[0x0][0x500], PT ;  /* 0x00014000ff007a0c */ /* 0x000fe20003f05070 */
[----:B------:R-:W-:Y:S01]  /*14790*/  IMAD.IADD R11, R246, 0x1, R244 ;  /* 0x00000001f60b7824 */ /* 0x000fe200078e02f4 */
[----:B------:R-:W-:Y:S01]  /*147a0*/  SEL R9, R9, 0x328, P2 ;  /* 0x0000032809097807 */ /* 0x000fe20001000000 */
[----:B------:R-:W1:Y:S01]  /*147b0*/  S2R R63, SR_TID.X ;  /* 0x00000000003f7919 */ /* 0x000e620000002100 */
[----:B------:R-:W-:-:S02]  /*147c0*/  ISETP.NE.AND P3, PT, R0, 0x1, PT ;  /* 0x000000010000780c */ /* 0x000fc40003f65270 */
[----:B------:R-:W3:Y:S01]  /*147d0*/  LDC.64 R6, c[0x0][R9+0x170] ;  /* 0x00005c0009067b82 */ /* 0x000ee20000000a00 */
[----:B------:R-:W-:Y:S02]  /*147e0*/  ISETP.NE.AND.EX P0, PT, RZ, c[0x0][0x504], PT, P0 ;  /* 0x00014100ff007a0c */ /* 0x000fe40003f05300 */
[----:B------:R-:W-:Y:S02]  /*147f0*/  SHF.R.S32.HI R3, RZ, 0x1f, R251 ;  /* 0x0000001fff037819 */ /* 0x000fe400000114fb */
[----:B------:R-:W-:Y:S02]  /*14800*/  SEL R0, R251, RZ, !P0 ;  /* 0x000000fffb007207 */ /* 0x000fe40004000000 */
[----:B------:R-:W-:Y:S01]  /*14810*/  SEL R4, R3, RZ, !P0 ;  /* 0x000000ff03047207 */ /* 0x000fe20004000000 */
[----:B------:R-:W4:Y:S01]  /*14820*/  LDC.64 R16, c[0x0][R9+0x168] ;  /* 0x00005a0009107b82 */ /* 0x000f220000000a00 */
[----:B------:R-:W-:Y:S02]  /*14830*/  LOP3.LUT R10, R250, 0xffff, RZ, 0xc0, !PT ;  /* 0x0000fffffa0a7812 */ /* 0x000fe400078ec0ff */
[----:B------:R-:W-:-:S05]  /*14840*/  @P3 IMAD.HI.U32 R8, R11, c[0x0][0x4ec], RZ ;  /* 0x00013b000b083a27 */ /* 0x000fca00078e00ff */
[----:B------:R3:W4:Y:S01]  /*14850*/  LDC.64 R18, c[0x0][R9+0x178] ;  /* 0x00005e0009127b82 */ /* 0x0007220000000a00 */
[----:B-1----:R-:W-:-:S07]  /*14860*/  SHF.R.S32.HI R44, RZ, 0x1f, R63 ;  /* 0x0000001fff2c7819 */ /* 0x002fce000001143f */
[----:B------:R1:W1:Y:S01]  /*14870*/  LDC.64 R20, c[0x0][R9+0x160] ;  /* 0x0000580009147b82 */ /* 0x0002620000000a00 */
[----:B------:R-:W-:-:S04]  /*14880*/  LEA.HI R44, R44, R63, RZ, 0x5 ;  /* 0x0000003f2c2c7211 */ /* 0x000fc800078f28ff */
[----:B------:R-:W-:-:S05]  /*14890*/  LOP3.LUT R44, R44, 0xffffffe0, RZ, 0xc0, !PT ;  /* 0xffffffe02c2c7812 */ /* 0x000fca00078ec0ff */
[----:B------:R-:W-:Y:S02]  /*148a0*/  IMAD.IADD R44, R63, 0x1, -R44 ;  /* 0x000000013f2c7824 */ /* 0x000fe400078e0a2c */
[----:B---3--:R-:W-:-:S04]  /*148b0*/  IMAD R3, R7, R0, RZ ;  /* 0x0000000007037224 */ /* 0x008fc800078e02ff */
[C---:B------:R-:W-:Y:S02]  /*148c0*/  IMAD R12, R6.reuse, R4, R3 ;  /* 0x00000004060c7224 */ /* 0x040fe400078e0203 */
[----:B------:R-:W-:-:S04]  /*148d0*/  IMAD.WIDE.U32 R4, R6, R0, RZ ;  /* 0x0000000006047225 */ /* 0x000fc800078e00ff */
[----:B----4-:R-:W-:-:S04]  /*148e0*/  IMAD.WIDE.U32 R6, R16, R10, RZ ;  /* 0x0000000a10067225 */ /* 0x010fc800078e00ff */
[----:B------:R-:W-:Y:S01]  /*148f0*/  IMAD.MOV.U32 R3, RZ, RZ, R11 ;  /* 0x000000ffff037224 */ /* 0x000fe200078e000b */
[----:B------:R-:W-:Y:S01]  /*14900*/  @P3 SHF.R.U32.HI R3, RZ, c[0x0][0x4f0], R8 ;  /* 0x00013c00ff033a19 */ /* 0x000fe20000011608 */
[----:B-1----:R-:W-:Y:S01]  /*14910*/  IMAD R9, R17, R10, RZ ;  /* 0x0000000a11097224 */ /* 0x002fe200078e02ff */
[----:B------:R-:W-:Y:S01]  /*14920*/  SEL R8, R249, RZ, P2 ;  /* 0x000000fff9087207 */ /* 0x000fe20001000000 */
[----:B------:R-:W-:Y:S01]  /*14930*/  IMAD.IADD R13, R5, 0x1, R12 ;  /* 0x00000001050d7824 */ /* 0x000fe200078e020c */
[--C-:B-----5:R-:W-:Y:S01]  /*14940*/  IADD3 R14, P1, P0, R4, R6, R2.reuse ;  /* 0x00000006040e7210 */ /* 0x120fe2000783e002 */
[----:B------:R-:W-:Y:S01]  /*14950*/  IMAD.IADD R4, R7, 0x1, R9 ;  /* 0x0000000107047824 */ /* 0x000fe200078e0209 */
[----:B------:R-:W-:Y:S01]  /*14960*/  SHF.R.S32.HI R12, RZ, 0x1f, R2 ;  /* 0x0000001fff0c7819 */ /* 0x000fe20000011402 */
[----:B------:R-:W-:Y:S02]  /*14970*/  IMAD R9, R19, R8, RZ ;  /* 0x0000000813097224 */ /* 0x000fe400078e02ff */
[----:B------:R-:W-:Y:S01]  /*14980*/  IMAD.MOV R5, RZ, RZ, -R3 ;  /* 0x000000ffff057224 */ /* 0x000fe200078e0a03 */
[----:B------:R-:W-:Y:S01]  /*14990*/  IADD3.X R13, R13, R4, R12, P1, P0 ;  /* 0x000000040d0d7210 */ /* 0x000fe20000fe040c */
[----:B------:R-:W-:-:S04]  /*149a0*/  IMAD.WIDE.U32 R6, R18, R8, RZ ;  /* 0x0000000812067225 */ /* 0x000fc800078e00ff */
        /* <DEDUP_REMOVED lines=11> */
[----:B------:R-:W-:Y:S02]  /*14a60*/  IMAD.MOV.U32 R7, RZ, RZ, c[0x0][0x4ac] ;  /* 0x00012b00ff077624 */ /* 0x000fe400078e00ff */
[----:B------:R-:W-:Y:S01]  /*14a70*/  IMAD.IADD R5, R5, 0x1, R3 ;  /* 0x0000000105057824 */ /* 0x000fe200078e0203 */
[----:B------:R-:W-:Y:S01]  /*14a80*/  LEA R3, P0, R4, R6, 0x2 ;  /* 0x0000000604037211 */ /* 0x000fe200078010ff */
[----:B------:R-:W-:Y:S01]  /*14a90*/  IMAD R9, R15, c[0x0][0x4e8], RZ ;  /* 0x00013a000f097a24 */ /* 0x000fe200078e02ff */
[----:B------:R-:W-:-:S03]  /*14aa0*/  SEL R7, R7, c[0x0][0x454], P2 ;  /* 0x0001150007077a07 */ /* 0x000fc60001000000 */
[----:B------:R-:W-:Y:S01]  /*14ab0*/  SHFL.IDX PT, R6, R3, RZ, 0x1c1f ;  /* 0x001c1fff03067589 */ /* 0x000fe200000e0000 */
[----:B------:R-:W-:Y:S02]  /*14ac0*/  LEA.HI.X R5, R4, R7, R5, 0x2, P0 ;  /* 0x0000000704057211 */ /* 0x000fe400000f1405 */
[----:B------:R-:W-:Y:S01]  /*14ad0*/  LOP3.LUT P0, RZ, R44, 0x3, RZ, 0xc0, !PT ;  /* 0x000000032cff7812 */ /* 0x000fe2000780c0ff */
[----:B------:R2:W-:Y:S04]  /*14ae0*/  SHFL.IDX PT, R4, R3, 0x1, 0x1c1f ;  /* 0x003c1f0003047f89 */ /* 0x0005e800000e0000 */
[----:B------:R-:W1:Y:S04]  /*14af0*/  SHFL.IDX PT, R7, R5, RZ, 0x1c1f ;  /* 0x001c1fff05077589 */ /* 0x000e6800000e0000 */
[----:B------:R-:W3:Y:S01]  /*14b00*/  SHFL.IDX PT, R5, R5, 0x1, 0x1c1f ;  /* 0x003c1f0005057f89 */ /* 0x000ee200000e0000 */
[----:B--2---:R-:W-:-:S05]  /*14b10*/  IMAD.IADD R3, R45, 0x1, R244 ;  /* 0x000000012d037824 */ /* 0x004fca00078e02f4 */
        /* <DEDUP_REMOVED lines=11> */
[----:B-1----:R-:W-:Y:S01]  /*14bd0*/  IMAD.WIDE.U32 R4, R2, c[0x0][0x3a0], RZ ;  /* 0x0000e80002047a25 */ /* 0x002fe200078e00ff */
[----:B------:R-:W-:Y:S01]  /*14be0*/  SHF.R.S32.HI R7, RZ, 0x1f, R0 ;  /* 0x0000001fff077819 */ /* 0x000fe20000011400 */
[----:B------:R1:W2:Y:S01]  /*14bf0*/  LDS.128 R16, [R195+0x80] ;  /* 0x00008000c3107984 */ /* 0x0002a20000000c00 */
[----:B------:R-:W-:Y:S01]  /*14c00*/  IADD3 R6, R44, R244, RZ ;  /* 0x000000f42c067210 */ /* 0x000fe20007ffe0ff */
[----:B------:R-:W-:-:S02]  /*14c10*/  IMAD R2, R2, c[0x0][0x3a4], R12 ;  /* 0x0000e90002027a24 */ /* 0x000fc400078e020c */
[----:B------:R1:W3:Y:S03]  /*14c20*/  LDS.128 R24, [R195+0x1080] ;  /* 0x00108000c3187984 */ /* 0x0002e60000000c00 */
[----:B------:R-:W-:Y:S01]  /*14c30*/  IADD3 R3, R5, R2, RZ ;  /* 0x0000000205037210 */ /* 0x000fe20007ffe0ff */
[----:B------:R1:W4:Y:S01]  /*14c40*/  LDS.128 R32, [R195+0x2080] ;  /* 0x00208000c3207984 */ /* 0x0003220000000c00 */
[----:B------:R-:W-:-:S03]  /*14c50*/  MOV R2, R4 ;  /* 0x0000000400027202 */ /* 0x000fc60000000f00 */
[----:B------:R1:W1:Y:S02]  /*14c60*/  LDS.128 R36, [R195+0x3080] ;  /* 0x00308000c3247984 */ /* 0x0002640000000c00 */
[----:B------:R-:W-:Y:S01]  /*14c70*/  IMAD.WIDE.U32 R4, R10, c[0x0][0x3e8], R2 ;  /* 0x0000fa000a047a25 */ /* 0x000fe200078e0002 */
[----:B------:R-:W-:Y:S01]  /*14c80*/  MOV R2, R6 ;  /* 0x0000000600027202 */ /* 0x000fe20000000f00 */
[----:B------:R1:W1:Y:S02]  /*14c90*/  LDS.128 R12, [R195+0x4080] ;  /* 0x00408000c30c7984 */ /* 0x0002640000000c00 */
[----:B------:R-:W-:Y:S02]  /*14ca0*/  IMAD R3, R7, c[0x0][0x3f0], RZ ;  /* 0x0000fc0007037a24 */ /* 0x000fe400078e02ff */
[----:B------:R-:W-:Y:S01]  /*14cb0*/  @P3 IMAD.HI.U32 R7, R6, c[0x0][0x4ec], RZ ;  /* 0x00013b0006073a27 */ /* 0x000fe200078e00ff */
[----:B------:R1:W1:Y:S03]  /*14cc0*/  LDS.128 R20, [R195+0x5080] ;  /* 0x00508000c3147984 */ /* 0x0002660000000c00 */
[----:B------:R-:W-:Y:S01]  /*14cd0*/  IMAD R5, R10, c[0x0][0x3ec], R5 ;  /* 0x0000fb000a057a24 */ /* 0x000fe200078e0205 */
[----:B------:R1:W1:Y:S01]  /*14ce0*/  LDS.128 R28, [R195+0x6080] ;  /* 0x00608000c31c7984 */ /* 0x0002620000000c00 */
[----:B------:R-:W-:Y:S01]  /*14cf0*/  @P3 SHF.R.U32.HI R2, RZ, c[0x0][0x4f0], R7 ;  /* 0x00013c00ff023a19 */ /* 0x000fe20000011607 */
[----:B------:R-:W-:-:S02]  /*14d00*/  IMAD R7, R0, c[0x0][0x3f4], R3 ;  /* 0x0000fd0000077a24 */ /* 0x000fc400078e0203 */
[----:B------:R1:W1:Y:S01]  /*14d10*/  LDS.128 R40, [R195+0x7080] ;  /* 0x00708000c3287984 */ /* 0x0002620000000c00 */
[----:B------:R-:W-:Y:S01]  /*14d20*/  IMAD.WIDE.U32 R4, R0, c[0x0][0x3f0], R4 ;  /* 0x0000fc0000047a25 */ /* 0x000fe200078e0004 */
[----:B------:R-:W-:Y:S02]  /*14d30*/  SHF.R.S32.HI R3, RZ, 0x1f, R2 ;  /* 0x0000001fff037819 */ /* 0x000fe40000011402 */
[----:B------:R-:W-:Y:S02]  /*14d40*/  IADD3 R0, -R2, RZ, RZ ;  /* 0x000000ff02007210 */ /* 0x000fe40007ffe1ff */
[----:B------:R-:W-:Y:S01]  /*14d50*/  IADD3 R5, R5, R7, RZ ;  /* 0x0000000705057210 */ /* 0x000fe20007ffe0ff */
[----:B------:R-:W-:Y:S02]  /*14d60*/  IMAD R3, R3, c[0x0][0x3e0], RZ ;  /* 0x0000f80003037a24 */ /* 0x000fe400078e02ff */
[----:B------:R-:W-:Y:S02]  /*14d70*/  IMAD R0, R0, c[0x0][0x4e8], R6 ;  /* 0x00013a0000007a24 */ /* 0x000fe400078e0206 */
[----:B------:R-:W-:-:S02]  /*14d80*/  IMAD R6, R2, c[0x0][0x3e4], R3 ;  /* 0x0000f90002067a24 */ /* 0x000fc400078e0203 */
        /* <DEDUP_REMOVED lines=11> */
.L_x_866:
[----:B------:R-:W-:Y:S05]  /*14e40*/  BRA.DIV ~URZ, `(.L_x_779) ;  /* 0x000055627f007947 */ /* 0x000fea000b800000 */
[----:B------:R4:W2:Y:S02]  /*14e50*/  SHFL.IDX PT, R0, R8, RZ, 0x181f ;  /* 0x00181fff08007589 */ /* 0x0008a400000e0000 */
.L_x_867:
[----:B------:R-:W-:Y:S01]  /*14e60*/  IADD3 R6, R245, R244, RZ ;  /* 0x000000f4f5067210 */ /* 0x000fe20007ffe0ff */
        /* <DEDUP_REMOVED lines=13> */
.L_x_781:
[----:B------:R-:W-:Y:S05]  /*14f40*/  BSYNC B0 ;  /* 0x0000000000007941 */ /* 0x000fea0003800000 */
.L_x_780:
[----:B------:R-:W-:Y:S05]  /*14f50*/  BRA.DIV ~URZ, `(.L_x_782) ;  /* 0x000054c27f007947 */ /* 0x000fea000b800000 */
[----:B---3--:R3:W4:Y:S04]  /*14f60*/  SHFL.IDX PT, R10, R7, 0x1, 0x181f ;  /* 0x00381f00070a7f89 */ /* 0x00872800000e0000 */
[----:B--2---:R3:W2:Y:S02]  /*14f70*/  SHFL.IDX PT, R0, R8, 0x1, 0x181f ;  /* 0x00381f0008007f89 */ /* 0x0046a400000e0000 */
.L_x_868:
        /* <DEDUP_REMOVED lines=14> */
.L_x_784:
[----:B------:R-:W-:Y:S05]  /*15060*/  BSYNC B0 ;  /* 0x0000000000007941 */ /* 0x000fea0003800000 */
.L_x_783:
[----:B------:R-:W-:Y:S05]  /*15070*/  BRA.DIV ~URZ, `(.L_x_785) ;  /* 0x000054727f007947 */ /* 0x000fea000b800000 */
[----:B----4-:R4:W3:Y:S02]  /*15080*/  SHFL.IDX PT, R10, R7, 0x2, 0x181f ;  /* 0x00581f00070a7f89 */ /* 0x0108e400000e0000 */
.L_x_869:
[----:B------:R-:W-:Y:S05]  /*15090*/  BRA.DIV ~URZ, `(.L_x_786) ;  /* 0x000054c27f007947 */ /* 0x000fea000b800000 */
[----:B--2---:R2:W4:Y:S02]  /*150a0*/  SHFL.IDX PT, R0, R8, 0x2, 0x181f ;  /* 0x00581f0008007f89 */ /* 0x00452400000e0000 */
.L_x_870:
        /* <DEDUP_REMOVED lines=14> */
.L_x_788:
[----:B------:R-:W-:Y:S05]  /*15190*/  BSYNC B0 ;  /* 0x0000000000007941 */ /* 0x000fea0003800000 */
.L_x_787:
[----:B------:R-:W-:Y:S05]  /*151a0*/  BRA.DIV ~URZ, `(.L_x_789) ;  /* 0x000054227f007947 */ /* 0x000fea000b800000 */
[----:B---34-:R-:W3:Y:S04]  /*151b0*/  SHFL.IDX PT, R7, R7, 0x3, 0x181f ;  /* 0x00781f0007077f89 */ /* 0x018ee800000e0000 */
[----:B------:R4:W1:Y:S02]  /*151c0*/  SHFL.IDX PT, R0, R8, 0x3, 0x181f ;  /* 0x00781f0008007f89 */ /* 0x00086400000e0000 */
.L_x_871:
        /* <DEDUP_REMOVED lines=15> */
.L_x_777:
[----:B------:R-:W-:Y:S02]  /*152c0*/  IMAD R12, R12, c[0x0][0x408], RZ ;  /* 0x000102000c0c7a24 */ /* 0x000fe400078e02ff */
[----:B-1----:R-:W-:-:S04]  /*152d0*/  IMAD.WIDE.U32 R4, R2, c[0x0][0x408], RZ ;  /* 0x0001020002047a25 */ /* 0x002fc800078e00ff */
[----:B------:R-:W-:-:S05]  /*152e0*/  IMAD R2, R2, c[0x0][0x40c], R12 ;  /* 0x0001030002027a24 */ /* 0x000fca00078e020c */
[----:B------:R-:W-:Y:S02]  /*152f0*/  IADD3 R3, R5, R2, RZ ;  /* 0x0000000205037210 */ /* 0x000fe40007ffe0ff */
[----:B------:R-:W-:Y:S02]  /*15300*/  MOV R2, R4 ;  /* 0x0000000400027202 */ /* 0x000fe40000000f00 */
[----:B------:R-:W-:-:S03]  /*15310*/  SHF.R.S32.HI R5, RZ, 0x1f, R0 ;  /* 0x0000001fff057819 */ /* 0x000fc60000011400 */
[----:B------:R-:W-:-:S04]  /*15320*/  IMAD.WIDE.U32 R2, R10, c[0x0][0x438], R2 ;  /* 0x00010e000a027a25 */ /* 0x000fc800078e0002 */
[----:B------:R-:W-:Y:S02]  /*15330*/  IMAD R4, R5, c[0x0][0x440], RZ ;  /* 0x0001100005047a24 */ /* 0x000fe400078e02ff */
        /* <DEDUP_REMOVED lines=8> */
[----:B------:R-:W-:Y:S01]  /*153c0*/  IADD3 R4, -R0, RZ, RZ ;  /* 0x000000ff00047210 */ /* 0x000fe20007ffe1ff */
[----:B------:R-:W-:-:S04]  /*153d0*/  IMAD.WIDE.U32 R2, R249, c[0x0][0x448], R2 ;  /* 0x00011200f9027a25 */ /* 0x000fc800078e0002 */
[----:B------:R-:W-:Y:S02]  /*153e0*/  IMAD R5, R5, c[0x0][0x430], RZ ;  /* 0x00010c0005057a24 */ /* 0x000fe400078e02ff */
[----:B------:R-:W-:Y:S02]  /*153f0*/  IMAD R3, R249, c[0x0][0x44c], R3 ;  /* 0x00011300f9037a24 */ /* 0x000fe400078e0203 */
        /* <DEDUP_REMOVED lines=13> */
.L_x_872:
[----:B------:R-:W-:Y:S05]  /*154d0*/  BRA.DIV ~URZ, `(.L_x_792) ;  /* 0x000052327f007947 */ /* 0x000fea000b800000 */
[----:B------:R3:W4:Y:S02]  /*154e0*/  SHFL.IDX PT, R0, R12, RZ, 0x1c1f ;  /* 0x001c1fff0c007589 */ /* 0x00072400000e0000 */
.L_x_873:
[----:B------:R-:W-:Y:S01]  /*154f0*/  BSSY B0, `(.L_x_793) ;  /* 0x000006e000007945 */ /* 0x000fe20003800000 */
[----:B------:R-:W-:Y:S05]  /*15500*/  @P0 BRA `(.L_x_794) ;  /* 0x000006c000000947 */ /* 0x000fea0003800000 */
[C---:B------:R-:W-:Y:S02]  /*15510*/  IADD3 R9, R233.reuse, 0x8, RZ ;  /* 0x00000008e9097810 */ /* 0x040fe40007ffe0ff */
[----:B------:R-:W-:Y:S02]  /*15520*/  ISETP.GE.AND P1, PT, R233, c[0x0][0x3c8], PT ;  /* 0x0000f200e9007a0c */ /* 0x000fe40003f26270 */
[----:B------:R-:W-:Y:S02]  /*15530*/  ISETP.GE.AND P0, PT, R9, c[0x0][0x3c8], PT ;  /* 0x0000f20009007a0c */ /* 0x000fe40003f06270 */
[C---:B------:R-:W-:Y:S02]  /*15540*/  IADD3 R10, R233.reuse, 0x10, RZ ;  /* 0x00000010e90a7810 */ /* 0x040fe40007ffe0ff */
[----:B------:R-:W-:-:S02]  /*15550*/  IADD3 R8, R233, 0x18, RZ ;  /* 0x00000018e9087810 */ /* 0x000fc40007ffe0ff */
[----:B------:R-:W-:Y:S02]  /*15560*/  IADD3 R11, R233, 0x8, RZ ;  /* 0x00000008e90b7810 */ /* 0x000fe40007ffe0ff */
[----:B------:R-:W-:Y:S02]  /*15570*/  ISETP.GE.AND P3, PT, R10, c[0x0][0x3c8], PT ;  /* 0x0000f2000a007a0c */ /* 0x000fe40003f66270 */
[----:B------:R-:W-:Y:S01]  /*15580*/  ISETP.GE.AND P4, PT, R8, c[0x0][0x3c8], PT ;  /* 0x0000f20008007a0c */ /* 0x000fe20003f86270 */
[----:B----4-:R-:W-:Y:S01]  /*15590*/  @!P1 IMAD.MOV.U32 R6, RZ, RZ, R0 ;  /* 0x000000ffff069224 */ /* 0x010fe200078e0000 */
[----:B------:R-:W-:Y:S01]  /*155a0*/  SHF.R.S32.HI R11, RZ, 0x1f, R11 ;  /* 0x0000001fff0b7819 */ /* 0x000fe2000001140b */
[----:B--2---:R-:W-:Y:S01]  /*155b0*/  @!P1 IMAD.MOV.U32 R7, RZ, RZ, R4 ;  /* 0x000000ffff079224 */ /* 0x004fe200078e0004 */
[----:B------:R-:W-:Y:S02]  /*155c0*/  @!P0 LEA R2, P2, R9, R0, 0x2 ;  /* 0x0000000009028211 */ /* 0x000fe400078410ff */
[C---:B------:R-:W-:Y:S01]  /*155d0*/  IADD3 R15, R233.reuse, 0x20, RZ ;  /* 0x00000020e90f7810 */ /* 0x040fe20007ffe0ff */
[----:B------:R-:W-:Y:S01]  /*155e0*/  @!P1 IMAD.WIDE R6, R233, 0x4, R6 ;  /* 0x00000004e9069825 */ /* 0x000fe200078e0206 */
[----:B------:R-:W-:-:S02]  /*155f0*/  @!P0 LEA.HI.X R3, R9, R4, R11, 0x2, P2 ;  /* 0x0000000409038211 */ /* 0x000fc400010f140b */
[C---:B------:R-:W-:Y:S02]  /*15600*/  IADD3 R9, R233.reuse, 0x28, RZ ;  /* 0x00000028e9097810 */ /* 0x040fe40007ffe0ff */
[----:B------:R-:W-:Y:S01]  /*15610*/  IADD3 R14, R233, 0x10, RZ ;  /* 0x00000010e90e7810 */ /* 0x000fe20007ffe0ff */
[----:B------:R2:W-:Y:S01]  /*15620*/  @!P1 ST.E.64 [R6.64], R70 ;  /* 0x0000004606009985 */ /* 0x0005e2000c101b06 */
[----:B------:R-:W-:Y:S02]  /*15630*/  ISETP.GE.AND P2, PT, R15, c[0x0][0x3c8], PT ;  /* 0x0000f2000f007a0c */ /* 0x000fe40003f46270 */
[----:B------:R-:W-:Y:S01]  /*15640*/  IADD3 R11, R233, 0x18, RZ ;  /* 0x00000018e90b7810 */ /* 0x000fe20007ffe0ff */
[----:B------:R4:W-:Y:S01]  /*15650*/  @!P0 ST.E.64 [R2.64], R26 ;  /* 0x0000001a02008985 */ /* 0x0009e2000c101b06 */
[----:B------:R-:W-:Y:S02]  /*15660*/  ISETP.GE.AND P1, PT, R9, c[0x0][0x3c8], PT ;  /* 0x0000f20009007a0c */ /* 0x000fe40003f26270 */
[----:B------:R-:W-:-:S02]  /*15670*/  SHF.R.S32.HI R14, RZ, 0x1f, R14 ;  /* 0x0000001fff0e7819 */ /* 0x000fc4000001140e */
[----:B------:R-:W-:Y:S02]  /*15680*/  SHF.R.S32.HI R11, RZ, 0x1f, R11 ;  /* 0x0000001fff0b7819 */ /* 0x000fe4000001140b */
[C---:B------:R-:W-:Y:S02]  /*15690*/  IADD3 R16, R233.reuse, 0x20, RZ ;  /* 0x00000020e9107810 */ /* 0x040fe40007ffe0ff */
[C---:B------:R-:W-:Y:S02]  /*156a0*/  IADD3 R17, R233.reuse, 0x40, RZ ;  /* 0x00000040e9117810 */ /* 0x040fe40007ffe0ff */
[----:B------:R-:W-:Y:S02]  /*156b0*/  SHF.R.S32.HI R16, RZ, 0x1f, R16 ;  /* 0x0000001fff107819 */ /* 0x000fe40000011410 */
[----:B------:R-:W-:Y:S02]  /*156c0*/  SHF.R.S32.HI R17, RZ, 0x1f, R17 ;  /* 0x0000001fff117819 */ /* 0x000fe40000011411 */
[----:B------:R-:W-:-:S04]  /*156d0*/  IADD3 R18, R233, 0x68, RZ ;  /* 0x00000068e9127810 */ /* 0x000fc80007ffe0ff */
[----:B------:R-:W-:Y:S02]  /*156e0*/  SHF.R.S32.HI R18, RZ, 0x1f, R18 ;  /* 0x0000001fff127819 */ /* 0x000fe40000011412 */
[-C--:B--2---:R-:W-:Y:S02]  /*156f0*/  @!P3 LEA R6, P5, R10, R0.reuse, 0x2 ;  /* 0x000000000a06b211 */ /* 0x084fe400078a10ff */
[----:B----4-:R-:W-:Y:S02]  /*15700*/  @!P4 LEA R2, P0, R8, R0, 0x2 ;  /* 0x000000000802c211 */ /* 0x010fe400078010ff */
[-C--:B------:R-:W-:Y:S02]  /*15710*/  @!P3 LEA.HI.X R7, R10, R4.reuse, R14, 0x2, P5 ;  /* 0x000000040a07b211 */ /* 0x080fe400028f140e */
[----:B------:R-:W-:Y:S02]  /*15720*/  @!P4 LEA.HI.X R3, R8, R4, R11, 0x2, P0 ;  /* 0x000000040803c211 */ /* 0x000fe400000f140b */
[C---:B------:R-:W-:Y:S01]  /*15730*/  IADD3 R10, R233.reuse, 0x30, RZ ;  /* 0x00000030e90a7810 */ /* 0x040fe20007ffe0ff */
[----:B------:R2:W-:Y:S01]  /*15740*/  @!P3 ST.E.64 [R6.64], R28 ;  /* 0x0000001c0600b985 */ /* 0x0005e2000c101b06 */
[----:B------:R-:W-:-:S02]  /*15750*/  IADD3 R8, R233, 0x38, RZ ;  /* 0x00000038e9087810 */ /* 0x000fc40007ffe0ff */
[C---:B------:R-:W-:Y:S01]  /*15760*/  IADD3 R11, R233.reuse, 0x28, RZ ;  /* 0x00000028e90b7810 */ /* 0x040fe20007ffe0ff */
[----:B------:R4:W-:Y:S01]  /*15770*/  @!P4 ST.E.64 [R2.64], R30 ;  /* 0x0000001e0200c985 */ /* 0x0009e2000c101b06 */
[----:B------:R-:W-:Y:S02]  /*15780*/  ISETP.GE.AND P3, PT, R10, c[0x0][0x3c8], PT ;  /* 0x0000f2000a007a0c */ /* 0x000fe40003f66270 */
[----:B------:R-:W-:Y:S02]  /*15790*/  ISETP.GE.AND P4, PT, R8, c[0x0][0x3c8], PT ;  /* 0x0000f20008007a0c */ /* 0x000fe40003f86270 */
[----:B------:R-:W-:Y:S02]  /*157a0*/  SHF.R.S32.HI R11, RZ, 0x1f, R11 ;  /* 0x0000001fff0b7819 */ /* 0x000fe4000001140b */
[----:B------:R-:W-:Y:S02]  /*157b0*/  IADD3 R14, R233, 0x40, RZ ;  /* 0x00000040e90e7810 */ /* 0x000fe40007ffe0ff */
[----:B--2---:R-:W-:-:S02]  /*157c0*/  @!P2 LEA R6, P5, R15, R0, 0x2 ;  /* 0x000000000f06a211 */ /* 0x004fc400078a10ff */
[----:B----4-:R-:W-:Y:S02]  /*157d0*/  @!P1 LEA R2, P0, R9, R0, 0x2 ;  /* 0x0000000009029211 */ /* 0x010fe400078010ff */
[-C--:B------:R-:W-:Y:S02]  /*157e0*/  @!P2 LEA.HI.X R7, R15, R4.reuse, R16, 0x2, P5 ;  /* 0x000000040f07a211 */ /* 0x080fe400028f1410 */
[----:B------:R-:W-:Y:S02]  /*157f0*/  @!P1 LEA.HI.X R3, R9, R4, R11, 0x2, P0 ;  /* 0x0000000409039211 */ /* 0x000fe400000f140b */
[C---:B------:R-:W-:Y:S01]  /*15800*/  IADD3 R15, R233.reuse, 0x48, RZ ;  /* 0x00000048e90f7810 */ /* 0x040fe20007ffe0ff */
[----:B------:R2:W-:Y:S01]  /*15810*/  @!P2 ST.E.64 [R6.64], R32 ;  /* 0x000000200600a985 */ /* 0x0005e2000c101b06 */
[C---:B------:R-:W-:Y:S02]  /*15820*/  IADD3 R16, R233.reuse, 0x30, RZ ;  /* 0x00000030e9107810 */ /* 0x040fe40007ffe0ff */
[----:B------:R-:W-:Y:S01]  /*15830*/  IADD3 R9, R233, 0x38, RZ ;  /* 0x00000038e9097810 */ /* 0x000fe20007ffe0ff */
[----:B------:R4:W-:Y:S01]  /*15840*/  @!P1 ST.E.64 [R2.64], R34 ;  /* 0x0000002202009985 */ /* 0x0009e2000c101b06 */
[----:B------:R-:W-:-:S02]  /*15850*/  ISETP.GE.AND P1, PT, R15, c[0x0][0x3c8], PT ;  /* 0x0000f2000f007a0c */ /* 0x000fc40003f26270 */
[----:B------:R-:W-:Y:S02]  /*15860*/  ISETP.GE.AND P2, PT, R14, c[0x0][0x3c8], PT ;  /* 0x0000f2000e007a0c */ /* 0x000fe40003f46270 */
[----:B------:R-:W-:Y:S02]  /*15870*/  SHF.R.S32.HI R16, RZ, 0x1f, R16 ;  /* 0x0000001fff107819 */ /* 0x000fe40000011410 */
[----:B------:R-:W-:Y:S02]  /*15880*/  SHF.R.S32.HI R9, RZ, 0x1f, R9 ;  /* 0x0000001fff097819 */ /* 0x000fe40000011409 */
[----:B------:R-:W-:-:S04]  /*15890*/  IADD3 R11, R233, 0x50, RZ ;  /* 0x00000050e90b7810 */ /* 0x000fc80007ffe0ff */
[----:B------:R-:W-:Y:S02]  /*158a0*/  ISETP.GE.AND P6, PT, R11, c[0x0][0x3c8], PT ;  /* 0x0000f2000b007a0c */ /* 0x000fe40003fc6270 */
[-C--:B--2---:R-:W-:Y:S02]  /*158b0*/  @!P3 LEA R6, P5, R10, R0.reuse, 0x2 ;  /* 0x000000000a06b211 */ /* 0x084fe400078a10ff */
[----:B----4-:R-:W-:Y:S02]  /*158c0*/  @!P4 LEA R2, P0, R8, R0, 0x2 ;  /* 0x000000000802c211 */ /* 0x010fe400078010ff */
[-C--:B------:R-:W-:Y:S02]  /*158d0*/  @!P3 LEA.HI.X R7, R10, R4.reuse, R16, 0x2, P5 ;  /* 0x000000040a07b211 */ /* 0x080fe400028f1410 */
[----:B------:R-:W-:Y:S02]  /*158e0*/  @!P4 LEA.HI.X R3, R8, R4, R9, 0x2, P0 ;  /* 0x000000040803c211 */ /* 0x000fe400000f1409 */
[C---:B------:R-:W-:Y:S01]  /*158f0*/  IADD3 R16, R233.reuse, 0x48, RZ ;  /* 0x00000048e9107810 */ /* 0x040fe20007ffe0ff */
[----:B------:R2:W-:Y:S01]  /*15900*/  @!P3 ST.E.64 [R6.64], R36 ;  /* 0x000000240600b985 */ /* 0x0005e2000c101b06 */
[----:B------:R-:W-:-:S02]  /*15910*/  IADD3 R10, R233, 0x58, RZ ;  /* 0x00000058e90a7810 */ /* 0x000fc40007ffe0ff */
[----:B------:R-:W-:Y:S01]  /*15920*/  SHF.R.S32.HI R16, RZ, 0x1f, R16 ;  /* 0x0000001fff107819 */ /* 0x000fe20000011410 */
[----:B------:R4:W-:Y:S01]  /*15930*/  @!P4 ST.E.64 [R2.64], R38 ;  /* 0x000000260200c985 */ /* 0x0009e2000c101b06 */
[----:B------:R-:W-:Y:S02]  /*15940*/  @!P2 LEA R8, P0, R14, R0, 0x2 ;  /* 0x000000000e08a211 */ /* 0x000fe400078010ff */
[----:B------:R-:W-:Y:S02]  /*15950*/  ISETP.GE.AND P5, PT, R10, c[0x0][0x3c8], PT ;  /* 0x0000f2000a007a0c */ /* 0x000fe40003fa6270 */
[----:B------:R-:W-:Y:S02]  /*15960*/  @!P2 LEA.HI.X R9, R14, R4, R17, 0x2, P0 ;  /* 0x000000040e09a211 */ /* 0x000fe400000f1411 */
[C---:B------:R-:W-:Y:S02]  /*15970*/  IADD3 R14, R233.reuse, 0x60, RZ ;  /* 0x00000060e90e7810 */ /* 0x040fe40007ffe0ff */
[----:B------:R-:W-:Y:S01]  /*15980*/  IADD3 R17, R233, 0x68, RZ ;  /* 0x00000068e9117810 */ /* 0x000fe20007ffe0ff */
[----:B------:R-:W-:Y:S01]  /*15990*/  @!P2 ST.E.64 [R8.64], R68 ;  /* 0x000000440800a985 */ /* 0x000fe2000c101b06 */
[----:B------:R-:W-:-:S02]  /*159a0*/  ISETP.GE.AND P4, PT, R14, c[0x0][0x3c8], PT ;  /* 0x0000f2000e007a0c */ /* 0x000fc40003f86270 */
[----:B------:R-:W-:Y:S02]  /*159b0*/  ISETP.GE.AND P2, PT, R17, c[0x0][0x3c8], PT ;  /* 0x0000f20011007a0c */ /* 0x000fe40003f46270 */
[-C--:B--2---:R-:W-:Y:S02]  /*159c0*/  @!P6 LEA R6, P0, R11, R0.reuse, 0x2 ;  /* 0x000000000b06e211 */ /* 0x084fe400078010ff */
[----:B----4-:R-:W-:-:S04]  /*159d0*/  @!P1 LEA R2, P3, R15, R0, 0x2 ;  /* 0x000000000f029211 */ /* 0x010fc800078610ff */
[-C--:B------:R-:W-:Y:S02]  /*159e0*/  @!P1 LEA.HI.X R3, R15, R4.reuse, R16, 0x2, P3 ;  /* 0x000000040f039211 */ /* 0x080fe400018f1410 */
[C---:B------:R-:W-:Y:S02]  /*159f0*/  IADD3 R16, R233.reuse, 0x50, RZ ;  /* 0x00000050e9107810 */ /* 0x040fe40007ffe0ff */
[----:B------:R-:W-:Y:S01]  /*15a00*/  IADD3 R15, R233, 0x70, RZ ;  /* 0x00000070e90f7810 */ /* 0x000fe20007ffe0ff */
[----:B------:R2:W-:Y:S01]  /*15a10*/  @!P1 ST.E.64 [R2.64], R40 ;  /* 0x0000002802009985 */ /* 0x0005e2000c101b06 */
[----:B------:R-:W-:Y:S02]  /*15a20*/  SHF.R.S32.HI R16, RZ, 0x1f, R16 ;  /* 0x0000001fff107819 */ /* 0x000fe40000011410 */
[----:B------:R-:W-:Y:S02]  /*15a30*/  ISETP.GE.AND P1, PT, R15, c[0x0][0x3c8], PT ;  /* 0x0000f2000f007a0c */ /* 0x000fe40003f26270 */
[----:B------:R-:W-:-:S02]  /*15a40*/  @!P6 LEA.HI.X R7, R11, R4, R16, 0x2, P0 ;  /* 0x000000040b07e211 */ /* 0x000fc400000f1410 */
[C---:B------:R-:W-:Y:S02]  /*15a50*/  IADD3 R11, R233.reuse, 0x58, RZ ;  /* 0x00000058e90b7810 */ /* 0x040fe40007ffe0ff */
[----:B------:R-:W-:Y:S01]  /*15a60*/  IADD3 R16, R233, 0x60, RZ ;  /* 0x00000060e9107810 */ /* 0x000fe20007ffe0ff */
[----:B------:R4:W-:Y:S01]  /*15a70*/  @!P6 ST.E.64 [R6.64], R42 ;  /* 0x0000002a0600e985 */ /* 0x0009e2000c101b06 */
[----:B------:R-:W-:Y:S02]  /*15a80*/  SHF.R.S32.HI R11, RZ, 0x1f, R11 ;  /* 0x0000001fff0b7819 */ /* 0x000fe4000001140b */
[----:B------:R-:W-:Y:S02]  /*15a90*/  ISETP.GE.AND P0, PT, R252, c[0x0][0x3c8], PT ;  /* 0x0000f200fc007a0c */ /* 0x000fe40003f06270 */
[----:B------:R-:W-:Y:S02]  /*15aa0*/  SHF.R.S32.HI R16, RZ, 0x1f, R16 ;  /* 0x0000001fff107819 */ /* 0x000fe40000011410 */
[----:B--2---:R-:W-:-:S04]  /*15ab0*/  @!P5 LEA R2, P3, R10, R0, 0x2 ;  /* 0x000000000a02d211 */ /* 0x004fc800078610ff */
[----:B------:R-:W-:Y:S02]  /*15ac0*/  @!P5 LEA.HI.X R3, R10, R4, R11, 0x2, P3 ;  /* 0x000000040a03d211 */ /* 0x000fe400018f140b */
[CC--:B------:R-:W-:Y:S02]  /*15ad0*/  @!P4 LEA R10, P6, R14.reuse, R0.reuse, 0x2 ;  /* 0x000000000e0ac211 */ /* 0x0c0fe400078c10ff */
[----:B------:R-:W-:Y:S01]  /*15ae0*/  @!P2 LEA R8, P3, R17, R0, 0x2 ;  /* 0x000000001108a211 */ /* 0x000fe200078610ff */
[----:B------:R2:W-:Y:S01]  /*15af0*/  @!P5 ST.E.64 [R2.64], R46 ;  /* 0x0000002e0200d985 */ /* 0x0005e2000c101b06 */
[----:B------:R-:W-:Y:S02]  /*15b00*/  @!P4 LEA.HI.X R11, R14, R4, R16, 0x2, P6 ;  /* 0x000000040e0bc211 */ /* 0x000fe400030f1410 */
[----:B------:R-:W-:Y:S02]  /*15b10*/  IADD3 R16, R233, 0x70, RZ ;  /* 0x00000070e9107810 */ /* 0x000fe40007ffe0ff */
[----:B----4-:R-:W-:Y:S01]  /*15b20*/  @!P1 LEA R6, P5, R15, R0, 0x2 ;  /* 0x000000000f069211 */ /* 0x010fe200078a10ff */
[----:B------:R4:W-:Y:S01]  /*15b30*/  @!P4 ST.E.64 [R10.64], R80 ;  /* 0x000000500a00c985 */ /* 0x0009e2000c101b06 */
[----:B------:R-:W-:-:S02]  /*15b40*/  SHF.R.S32.HI R16, RZ, 0x1f, R16 ;  /* 0x0000001fff107819 */ /* 0x000fc40000011410 */
[-C--:B------:R-:W-:Y:S02]  /*15b50*/  @!P2 LEA.HI.X R9, R17, R4.reuse, R18, 0x2, P3 ;  /* 0x000000041109a211 */ /* 0x080fe400018f1412 */
[----:B------:R-:W-:Y:S02]  /*15b60*/  SHF.R.S32.HI R14, RZ, 0x1f, R252 ;  /* 0x0000001fff0e7819 */ /* 0x000fe400000114fc */
[----:B------:R-:W-:Y:S01]  /*15b70*/  @!P1 LEA.HI.X R7, R15, R4, R16, 0x2, P5 ;  /* 0x000000040f079211 */ /* 0x000fe200028f1410 */
[----:B------:R4:W-:Y:S04]  /*15b80*/  @!P2 ST.E.64 [R8.64], R72 ;  /* 0x000000480800a985 */ /* 0x0009e8000c101b06 */
[----:B------:R4:W-:Y:S01]  /*15b90*/  @!P1 ST.E.64 [R6.64], R48 ;  /* 0x0000003006009985 */ /* 0x0009e2000c101b06 */
[----:B--2---:R-:W-:-:S04]  /*15ba0*/  @!P0 LEA R2, P3, R252, R0, 0x2 ;  /* 0x00000000fc028211 */ /* 0x004fc800078610ff */
[----:B------:R-:W-:-:S05]  /*15bb0*/  @!P0 LEA.HI.X R3, R252, R4, R14, 0x2, P3 ;  /* 0x00000004fc038211 */ /* 0x000fca00018f140e */
[----:B------:R4:W-:Y:S04]  /*15bc0*/  @!P0 ST.E.64 [R2.64], R24 ;  /* 0x0000001802008985 */ /* 0x0009e8000c101b06 */
.L_x_794:
[----:B------:R-:W-:Y:S05]  /*15bd0*/  BSYNC B0 ;  /* 0x0000000000007941 */ /* 0x000fea0003800000 */
.L_x_793:
[----:B------:R-:W-:Y:S05]  /*15be0*/  BRA.DIV ~URZ, `(.L_x_795) ;  /* 0x00004b927f007947 */ /* 0x000fea000b800000 */
[----:B--2---:R2:W1:Y:S04]  /*15bf0*/  SHFL.IDX PT, R4, R5, 0x1, 0x1c1f ;  /* 0x003c1f0005047f89 */ /* 0x00446800000e0000 */
[----:B----4-:R2:W4:Y:S02]  /*15c00*/  SHFL.IDX PT, R0, R12, 0x1, 0x1c1f ;  /* 0x003c1f000c007f89 */ /* 0x01052400000e0000 */
.L_x_874:
[----:B------:R-:W-:-:S13]  /*15c10*/  ISETP.NE.AND P0, PT, R13, RZ, PT ;  /* 0x000000ff0d00720c */ /* 0x000fda0003f05270 */
[----:B------:R-:W-:Y:S05]  /*15c20*/  @P0 BRA `(.L_x_790) ;  /* 0x0000129000000947 */ /* 0x000fea0003800000 */
[C---:B------:R-:W-:Y:S02]  /*15c30*/  IADD3 R14, R233.reuse, 0x8, RZ ;  /* 0x00000008e90e7810 */ /* 0x040fe40007ffe0ff */
[C---:B------:R-:W-:Y:S02]  /*15c40*/  ISETP.GE.AND P2, PT, R233.reuse, c[0x0][0x3c8], PT ;  /* 0x0000f200e9007a0c */ /* 0x040fe40003f46270 */
[----:B------:R-:W-:Y:S02]  /*15c50*/  ISETP.GE.AND P1, PT, R14, c[0x0][0x3c8], PT ;  /* 0x0000f2000e007a0c */ /* 0x000fe40003f26270 */
[C---:B------:R-:W-:Y:S02]  /*15c60*/  IADD3 R11, R233.reuse, 0x10, RZ ;  /* 0x00000010e90b7810 */ /* 0x040fe40007ffe0ff */
[----:B------:R-:W-:Y:S02]  /*15c70*/  IADD3 R15, R233, 0x20, RZ ;  /* 0x00000020e90f7810 */ /* 0x000fe40007ffe0ff */
[----:B------:R-:W-:-:S02]  /*15c80*/  ISETP.GE.AND P0, PT, R11, c[0x0][0x3c8], PT ;  /* 0x0000f2000b007a0c */ /* 0x000fc40003f06270 */
[----:B------:R-:W-:Y:S02]  /*15c90*/  IADD3 R16, R233, 0x8, RZ ;  /* 0x00000008e9107810 */ /* 0x000fe40007ffe0ff */
[----:B------:R-:W-:Y:S01]  /*15ca0*/  ISETP.GE.AND P4, PT, R15, c[0x0][0x3c8], PT ;  /* 0x0000f2000f007a0c */ /* 0x000fe20003f86270 */
[----:B----4-:R-:W-:Y:S01]  /*15cb0*/  @!P2 IMAD.MOV.U32 R8, RZ, RZ, R0 ;  /* 0x000000ffff08a224 */ /* 0x010fe200078e0000 */
[----:B------:R-:W-:Y:S01]  /*15cc0*/  SHF.R.S32.HI R16, RZ, 0x1f, R16 ;  /* 0x0000001fff107819 */ /* 0x000fe20000011410 */
[----:B-1----:R-:W-:Y:S01]  /*15cd0*/  @!P2 IMAD.MOV.U32 R9, RZ, RZ, R4 ;  /* 0x000000ffff09a224 */ /* 0x002fe200078e0004 */
[C---:B------:R-:W-:Y:S02]  /*15ce0*/  @!P1 LEA R6, P3, R14.reuse, R0, 0x2 ;  /* 0x000000000e069211 */ /* 0x040fe400078610ff */
[C---:B--23--:R-:W-:Y:S01]  /*15cf0*/  IADD3 R12, R233.reuse, 0x10, RZ ;  /* 0x00000010e90c7810 */ /* 0x04cfe20007ffe0ff */
[----:B------:R-:W-:Y:S01]  /*15d00*/  @!P2 IMAD.WIDE R8, R233, 0x4, R8 ;  /* 0x00000004e908a825 */ /* 0x000fe200078e0208 */
[----:B------:R-:W-:-:S02]  /*15d10*/  @!P1 LEA.HI.X R7, R14, R4, R16, 0x2, P3 ;  /* 0x000000040e079211 */ /* 0x000fc400018f1410 */
[----:B------:R-:W-:Y:S02]  /*15d20*/  IADD3 R5, R233, 0x18, RZ ;  /* 0x00000018e9057810 */ /* 0x000fe40007ffe0ff */
[----:B------:R-:W-:Y:S01]  /*15d30*/  @!P0 LEA R2, P6, R11, R0, 0x2 ;  /* 0x000000000b028211 */ /* 0x000fe200078c10ff */
[----:B------:R1:W-:Y:S01]  /*15d40*/  @!P2 ST.E.64 [R8.64], R84 ;  /* 0x000000540800a985 */ /* 0x0003e2000c101b06 */
[----:B------:R-:W-:Y:S02]  /*15d50*/  SHF.R.S32.HI R12, RZ, 0x1f, R12 ;  /* 0x0000001fff0c7819 */ /* 0x000fe4000001140c */
[----:B------:R-:W-:Y:S01]  /*15d60*/  ISETP.GE.AND P5, PT, R5, c[0x0][0x3c8], PT ;  /* 0x0000f20005007a0c */ /* 0x000fe20003fa6270 */
[----:B------:R2:W-:Y:S01]  /*15d70*/  @!P1 ST.E.64 [R6.64], R64 ;  /* 0x0000004006009985 */ /* 0x0005e2000c101b06 */
[----:B------:R-:W-:Y:S02]  /*15d80*/  @!P0 LEA.HI.X R3, R11, R4, R12, 0x2, P6 ;  /* 0x000000040b038211 */ /* 0x000fe400030f140c */
[----:B------:R-:W-:-:S02]  /*15d90*/  IADD3 R14, R233, 0x18, RZ ;  /* 0x00000018e90e7810 */ /* 0x000fc40007ffe0ff */
[C---:B------:R-:W-:Y:S01]  /*15da0*/  IADD3 R10, R233.reuse, 0x28, RZ ;  /* 0x00000028e90a7810 */ /* 0x040fe20007ffe0ff */
[----:B------:R3:W-:Y:S01]  /*15db0*/  @!P0 ST.E.64 [R2.64], R52 ;  /* 0x0000003402008985 */ /* 0x0007e2000c101b06 */
[C---:B------:R-:W-:Y:S02]  /*15dc0*/  IADD3 R12, R233.reuse, 0x38, RZ ;  /* 0x00000038e90c7810 */ /* 0x040fe40007ffe0ff */
[----:B------:R-:W-:Y:S02]  /*15dd0*/  SHF.R.S32.HI R14, RZ, 0x1f, R14 ;  /* 0x0000001fff0e7819 */ /* 0x000fe4000001140e */
[----:B------:R-:W-:Y:S02]  /*15de0*/  IADD3 R16, R233, 0x20, RZ ;  /* 0x00000020e9107810 */ /* 0x000fe40007ffe0ff */
[----:B------:R-:W-:Y:S02]  /*15df0*/  ISETP.GE.AND P3, PT, R10, c[0x0][0x3c8], PT ;  /* 0x0000f2000a007a0c */ /* 0x000fe40003f66270 */
[----:B------:R-:W-:-:S02]  /*15e00*/  ISETP.GE.AND P1, PT, R12, c[0x0][0x3c8], PT ;  /* 0x0000f2000c007a0c */ /* 0x000fc40003f26270 */
[----:B------:R-:W-:Y:S02]  /*15e10*/  SHF.R.S32.HI R16, RZ, 0x1f, R16 ;  /* 0x0000001fff107819 */ /* 0x000fe40000011410 */
[C---:B------:R-:W-:Y:S02]  /*15e20*/  IADD3 R11, R233.reuse, 0x30, RZ ;  /* 0x00000030e90b7810 */ /* 0x040fe40007ffe0ff */
[----:B------:R-:W-:Y:S02]  /*15e30*/  IADD3 R13, R233, 0x38, RZ ;  /* 0x00000038e90d7810 */ /* 0x000fe40007ffe0ff */
[----:B------:R-:W-:Y:S02]  /*15e40*/  ISETP.GE.AND P2, PT, R11, c[0x0][0x3c8], PT ;  /* 0x0000f2000b007a0c */ /* 0x000fe40003f46270 */
[----:B-1----:R-:W-:Y:S02]  /*15e50*/  @!P5 LEA R8, P0, R5, R0, 0x2 ;  /* 0x000000000508d211 */ /* 0x002fe400078010ff */
[----:B------:R-:W-:-:S02]  /*15e60*/  SHF.R.S32.HI R13, RZ, 0x1f, R13 ;  /* 0x0000001fff0d7819 */ /* 0x000fc4000001140d */
[----:B--2---:R-:W-:Y:S02]  /*15e70*/  @!P4 LEA R6, P6, R15, R0, 0x2 ;  /* 0x000000000f06c211 */ /* 0x004fe400078c10ff */
[----:B------:R-:W-:Y:S02]  /*15e80*/  @!P5 LEA.HI.X R9, R5, R4, R14, 0x2, P0 ;  /* 0x000000040509d211 */ /* 0x000fe400000f140e */
[C---:B------:R-:W-:Y:S02]  /*15e90*/  IADD3 R14, R233.reuse, 0x28, RZ ;  /* 0x00000028e90e7810 */ /* 0x040fe40007ffe0ff */
[----:B------:R-:W-:Y:S01]  /*15ea0*/  IADD3 R5, R233, 0x40, RZ ;  /* 0x00000040e9057810 */ /* 0x000fe20007ffe0ff */
[----:B------:R1:W-:Y:S01]  /*15eb0*/  @!P5 ST.E.64 [R8.64], R88 ;  /* 0x000000580800d985 */ /* 0x0003e2000c101b06 */
[----:B------:R-:W-:-:S05]  /*15ec0*/  SHF.R.S32.HI R14, RZ, 0x1f, R14 ;  /* 0x0000001fff0e7819 */ /* 0x000fca000001140e */
[----:B---3--:R-:W-:-:S04]  /*15ed0*/  P2R R2, PR, RZ, 0x40 ;  /* 0x00000040ff027803 */ /* 0x008fc80000000000 */
[----:B------:R-:W-:Y:S02]  /*15ee0*/  ISETP.NE.AND P0, PT, R2, RZ, PT ;  /* 0x000000ff0200720c */ /* 0x000fe40003f05270 */
[C---:B------:R-:W-:Y:S02]  /*15ef0*/  @!P3 LEA R2, P6, R10.reuse, R0, 0x2 ;  /* 0x000000000a02b211 */ /* 0x040fe400078c10ff */
[-C--:B------:R-:W-:Y:S02]  /*15f00*/  @!P4 LEA.HI.X R7, R15, R4.reuse, R16, 0x2, P0 ;  /* 0x000000040f07c211 */ /* 0x080fe400000f1410 */
[----:B------:R-:W-:Y:S02]  /*15f10*/  @!P3 LEA.HI.X R3, R10, R4, R14, 0x2, P6 ;  /* 0x000000040a03b211 */ /* 0x000fe400030f140e */
[----:B------:R-:W-:Y:S01]  /*15f20*/  ISETP.GE.AND P0, PT, R5, c[0x0][0x3c8], PT ;  /* 0x0000f20005007a0c */ /* 0x000fe20003f06270 */
[----:B------:R2:W-:Y:S01]  /*15f30*/  @!P4 ST.E.64 [R6.64], R76 ;  /* 0x0000004c0600c985 */ /* 0x0005e2000c101b06 */
[----:B------:R-:W-:-:S02]  /*15f40*/  IADD3 R15, R233, 0x30, RZ ;  /* 0x00000030e90f7810 */ /* 0x000fc40007ffe0ff */
[C---:B------:R-:W-:Y:S01]  /*15f50*/  IADD3 R14, R233.reuse, 0x48, RZ ;  /* 0x00000048e90e7810 */ /* 0x040fe20007ffe0ff */
[----:B------:R3:W-:Y:S01]  /*15f60*/  @!P3 ST.E.64 [R2.64], R56 ;  /* 0x000000380200b985 */ /* 0x0007e2000c101b06 */
[----:B------:R-:W-:Y:S02]  /*15f70*/  SHF.R.S32.HI R15, RZ, 0x1f, R15 ;  /* 0x0000001fff0f7819 */ /* 0x000fe4000001140f */
[----:B------:R-:W-:Y:S02]  /*15f80*/  ISETP.GE.AND P5, PT, R14, c[0x0][0x3c8], PT ;  /* 0x0000f2000e007a0c */ /* 0x000fe40003fa6270 */
[----:B------:R-:W-:Y:S02]  /*15f90*/  IADD3 R10, R233, 0x50, RZ ;  /* 0x00000050e90a7810 */ /* 0x000fe40007ffe0ff */
[----:B-1----:R-:W-:Y:S02]  /*15fa0*/  @!P2 LEA R8, P3, R11, R0, 0x2 ;  /* 0x000000000b08a211 */ /* 0x002fe400078610ff */
[----:B------:R-:W-:-:S02]  /*15fb0*/  IADD3 R16, R233, 0x48, RZ ;  /* 0x00000048e9107810 */ /* 0x000fc40007ffe0ff */
[----:B------:R-:W-:Y:S02]  /*15fc0*/  @!P2 LEA.HI.X R9, R11, R4, R15, 0x2, P3 ;  /* 0x000000040b09a211 */ /* 0x000fe400018f140f */
[C---:B------:R-:W-:Y:S02]  /*15fd0*/  IADD3 R11, R233.reuse, 0x40, RZ ;  /* 0x00000040e90b7810 */ /* 0x040fe40007ffe0ff */
[----:B------:R-:W-:Y:S01]  /*15fe0*/  SHF.R.S32.HI R16, RZ, 0x1f, R16 ;  /* 0x0000001fff107819 */ /* 0x000fe20000011410 */
[----:B------:R-:W-:Y:S01]  /*15ff0*/  @!P2 ST.E.64 [R8.64], R94 ;  /* 0x0000005e0800a985 */ /* 0x000fe2000c101b06 */
[----:B------:R-:W-:Y:S02]  /*16000*/  SHF.R.S32.HI R11, RZ, 0x1f, R11 ;  /* 0x0000001fff0b7819 */ /* 0x000fe4000001140b */
[----:B------:R-:W-:-:S04]  /*16010*/  IADD3 R15, R233, 0x60, RZ ;  /* 0x00000060e90f7810 */ /* 0x000fc80007ffe0ff */
[----:B------:R-:W-:Y:S02]  /*16020*/  ISETP.GE.AND P2, PT, R15, c[0x0][0x3c8], PT ;  /* 0x0000f2000f007a0c */ /* 0x000fe40003f46270 */
[-C--:B--2---:R-:W-:Y:S02]  /*16030*/  @!P1 LEA R6, P4, R12, R0.reuse, 0x2 ;  /* 0x000000000c069211 */ /* 0x084fe400078810ff */
[----:B---3--:R-:W-:-:S11]  /*16040*/  @!P0 LEA R2, P6, R5, R0, 0x2 ;  /* 0x0000000005028211 */ /* 0x008fd600078c10ff */
[----:B------:R-:W-:Y:S02]  /*16050*/  P2R R3, PR, RZ, 0x10 ;  /* 0x00000010ff037803 */ /* 0x000fe40000000000 */
[----:B------:R-:W-:Y:S02]  /*16060*/  ISETP.GE.AND P4, PT, R10, c[0x0][0x3c8], PT ;  /* 0x0000f2000a007a0c */ /* 0x000fe40003f86270 */
[----:B------:R-:W-:Y:S02]  /*16070*/  ISETP.NE.AND P3, PT, R3, RZ, PT ;  /* 0x000000ff0300720c */ /* 0x000fe40003f65270 */
[-C--:B------:R-:W-:Y:S02]  /*16080*/  @!P0 LEA.HI.X R3, R5, R4.reuse, R11, 0x2, P6 ;  /* 0x0000000405038211 */ /* 0x080fe400030f140b */
[----:B------:R-:W-:Y:S02]  /*16090*/  @!P1 LEA.HI.X R7, R12, R4, R13, 0x2, P3 ;  /* 0x000000040c079211 */ /* 0x000fe400018f140d */
[----:B------:R-:W-:-:S02]  /*160a0*/  IADD3 R12, R233, 0x58, RZ ;  /* 0x00000058e90c7810 */ /* 0x000fc40007ffe0ff */
[C---:B------:R-:W-:Y:S01]  /*160b0*/  IADD3 R11, R233.reuse, 0x50, RZ ;  /* 0x00000050e90b7810 */ /* 0x040fe20007ffe0ff */
[----:B------:R1:W-:Y:S01]  /*160c0*/  @!P1 ST.E.64 [R6.64], R90 ;  /* 0x0000005a06009985 */ /* 0x0003e2000c101b06 */
[----:B------:R-:W-:Y:S02]  /*160d0*/  ISETP.GE.AND P3, PT, R12, c[0x0][0x3c8], PT ;  /* 0x0000f2000c007a0c */ /* 0x000fe40003f66270 */
[----:B------:R-:W-:Y:S01]  /*160e0*/  SHF.R.S32.HI R11, RZ, 0x1f, R11 ;  /* 0x0000001fff0b7819 */ /* 0x000fe2000001140b */
[----:B------:R2:W-:Y:S01]  /*160f0*/  @!P0 ST.E.64 [R2.64], R60 ;  /* 0x0000003c02008985 */ /* 0x0005e2000c101b06 */
[C---:B------:R-:W-:Y:S02]  /*16100*/  IADD3 R13, R233.reuse, 0x68, RZ ;  /* 0x00000068e90d7810 */ /* 0x040fe40007ffe0ff */
[----:B------:R-:W-:Y:S02]  /*16110*/  IADD3 R5, R233, 0x70, RZ ;  /* 0x00000070e9057810 */ /* 0x000fe40007ffe0ff */
[----:B------:R-:W-:-:S02]  /*16120*/  ISETP.GE.AND P1, PT, R13, c[0x0][0x3c8], PT ;  /* 0x0000f2000d007a0c */ /* 0x000fc40003f26270 */
[----:B-1----:R-:W-:-:S04]  /*16130*/  @!P5 LEA R6, P0, R14, R0, 0x2 ;  /* 0x000000000e06d211 */ /* 0x002fc800078010ff */
[----:B------:R-:W-:Y:S02]  /*16140*/  @!P5 LEA.HI.X R7, R14, R4, R16, 0x2, P0 ;  /* 0x000000040e07d211 */ /* 0x000fe400000f1410 */
[C---:B--2---:R-:W-:Y:S02]  /*16150*/  @!P4 LEA R2, P6, R10.reuse, R0, 0x2 ;  /* 0x000000000a02c211 */ /* 0x044fe400078c10ff */
[----:B------:R-:W-:Y:S01]  /*16160*/  IADD3 R14, R233, 0x58, RZ ;  /* 0x00000058e90e7810 */ /* 0x000fe20007ffe0ff */
[----:B------:R-:W-:Y:S01]  /*16170*/  @!P5 ST.E.64 [R6.64], R82 ;  /* 0x000000520600d985 */ /* 0x000fe2000c101b06 */
[----:B------:R-:W-:Y:S02]  /*16180*/  @!P4 LEA.HI.X R3, R10, R4, R11, 0x2, P6 ;  /* 0x000000040a03c211 */ /* 0x000fe400030f140b */
[----:B------:R-:W-:Y:S02]  /*16190*/  @!P3 LEA R10, P5, R12, R0, 0x2 ;  /* 0x000000000c0ab211 */ /* 0x000fe400078a10ff */
[----:B------:R-:W-:Y:S01]  /*161a0*/  ISETP.GE.AND P0, PT, R5, c[0x0][0x3c8], PT ;  /* 0x0000f20005007a0c */ /* 0x000fe20003f06270 */
[----:B------:R1:W-:Y:S01]  /*161b0*/  @!P4 ST.E.64 [R2.64], R78 ;  /* 0x0000004e0200c985 */ /* 0x0003e2000c101b06 */
[----:B------:R-:W-:-:S02]  /*161c0*/  SHF.R.S32.HI R14, RZ, 0x1f, R14 ;  /* 0x0000001fff0e7819 */ /* 0x000fc4000001140e */
[----:B------:R-:W-:Y:S02]  /*161d0*/  IADD3 R16, R233, 0x60, RZ ;  /* 0x00000060e9107810 */ /* 0x000fe40007ffe0ff */
[----:B------:R-:W-:Y:S02]  /*161e0*/  @!P2 LEA R8, P6, R15, R0, 0x2 ;  /* 0x000000000f08a211 */ /* 0x000fe400078c10ff */
[----:B------:R-:W-:-:S04]  /*161f0*/  SHF.R.S32.HI R16, RZ, 0x1f, R16 ;  /* 0x0000001fff107819 */ /* 0x000fc80000011410 */
[----:B------:R-:W-:Y:S02]  /*16200*/  @!P2 LEA.HI.X R9, R15, R4, R16, 0x2, P6 ;  /* 0x000000040f09a211 */ /* 0x000fe400030f1410 */
[----:B-1----:R-:W-:Y:S02]  /*16210*/  P2R R2, PR, RZ, 0x20 ;  /* 0x00000020ff027803 */ /* 0x002fe40000000000 */
[----:B------:R-:W-:Y:S02]  /*16220*/  @!P1 LEA R6, P5, R13, R0, 0x2 ;  /* 0x000000000d069211 */ /* 0x000fe400078a10ff */
[----:B------:R-:W-:-:S04]  /*16230*/  ISETP.NE.AND P4, PT, R2, RZ, PT ;  /* 0x000000ff0200720c */ /* 0x000fc80003f85270 */
[----:B------:R-:W-:Y:S02]  /*16240*/  @!P3 LEA.HI.X R11, R12, R4, R14, 0x2, P4 ;  /* 0x000000040c0bb211 */ /* 0x000fe400020f140e */
[C---:B------:R-:W-:Y:S02]  /*16250*/  IADD3 R14, R233.reuse, 0x68, RZ ;  /* 0x00000068e90e7810 */ /* 0x040fe40007ffe0ff */
[----:B------:R-:W-:Y:S01]  /*16260*/  IADD3 R12, R233, 0x70, RZ ;  /* 0x00000070e90c7810 */ /* 0x000fe20007ffe0ff */
[----:B------:R1:W-:Y:S01]  /*16270*/  @!P3 ST.E.64 [R10.64], R86 ;  /* 0x000000560a00b985 */ /* 0x0003e2000c101b06 */
[----:B------:R-:W-:Y:S02]  /*16280*/  SHF.R.S32.HI R14, RZ, 0x1f, R14 ;  /* 0x0000001fff0e7819 */ /* 0x000fe4000001140e */
[----:B------:R-:W-:Y:S01]  /*16290*/  SHF.R.S32.HI R12, RZ, 0x1f, R12 ;  /* 0x0000001fff0c7819 */ /* 0x000fe2000001140c */
[----:B------:R1:W-:Y:S01]  /*162a0*/  @!P2 ST.E.64 [R8.64], R74 ;  /* 0x0000004a0800a985 */ /* 0x0003e2000c101b06 */
[----:B------:R-:W-:-:S02]  /*162b0*/  @!P0 LEA R2, P4, R5, R0, 0x2 ;  /* 0x0000000005028211 */ /* 0x000fc400078810ff */
[-C--:B------:R-:W-:Y:S02]  /*162c0*/  @!P1 LEA.HI.X R7, R13, R4.reuse, R14, 0x2, P5 ;  /* 0x000000040d079211 */ /* 0x080fe400028f140e */
[----:B------:R-:W-:-:S03]  /*162d0*/  @!P0 LEA.HI.X R3, R5, R4, R12, 0x2, P4 ;  /* 0x0000000405038211 */ /* 0x000fc600020f140c */
[----:B------:R1:W-:Y:S04]  /*162e0*/  @!P1 ST.E.64 [R6.64], R58 ;  /* 0x0000003a06009985 */ /* 0x0003e8000c101b06 */
[----:B------:R1:W-:Y:S01]  /*162f0*/  @!P0 ST.E.64 [R2.64], R54 ;  /* 0x0000003602008985 */ /* 0x0003e2000c101b06 */
[----:B------:R-:W-:-:S13]  /*16300*/  ISETP.GE.AND P0, PT, R252, c[0x0][0x3c8], PT ;  /* 0x0000f200fc007a0c */ /* 0x000fda0003f06270 */
[----:B------:R-:W-:Y:S05]  /*16310*/  @P0 BRA `(.L_x_790) ;  /* 0x00000ba000000947 */ /* 0x000fea0003800000 */
[----:B------:R-:W-:Y:S02]  /*16320*/  SHF.R.S32.HI R5, RZ, 0x1f, R252 ;  /* 0x0000001fff057819 */ /* 0x000fe400000114fc */
[----:B-1----:R-:W-:-:S04]  /*16330*/  LEA R2, P0, R252, R0, 0x2 ;  /* 0x00000000fc027211 */ /* 0x002fc800078010ff */
[----:B------:R-:W-:-:S05]  /*16340*/  LEA.HI.X R3, R252, R4, R5, 0x2, P0 ;  /* 0x00000004fc037211 */ /* 0x000fca00000f1405 */
[----:B------:R1:W-:Y:S01]  /*16350*/  ST.E.64 [R2.64], R50 ;  /* 0x0000003202007985 */ /* 0x0003e2000c101b06 */
[----:B------:R-:W-:Y:S05]  /*16360*/  BRA `(.L_x_790) ;  /* 0x00000b5000007947 */ /* 0x000fea0003800000 */
.L_x_775:
[----:B------:R-:W-:Y:S01]  /*16370*/  ISETP.NE.U32.AND P0, PT, RZ, c[0x0][0x508], PT ;  /* 0x00014200ff007a0c */ /* 0x000fe20003f05070 */
[----:B------:R-:W-:Y:S01]  /*16380*/  IMAD.MOV.U32 R4, RZ, RZ, 0x4 ;  /* 0x00000004ff047424 */ /* 0x000fe200078e00ff */
[----:B------:R-:W-:Y:S01]  /*16390*/  ISETP.NE.U32.AND P2, PT, RZ, c[0x0][0x500], PT ;  /* 0x00014000ff007a0c */ /* 0x000fe20003f45070 */
[----:B------:R-:W-:Y:S01]  /*163a0*/  IMAD.MOV.U32 R20, RZ, RZ, c[0x0][0x388] ;  /* 0x0000e200ff147624 */ /* 0x000fe200078e00ff */
[----:B------:R-:W-:Y:S01]  /*163b0*/  ISETP.NE.AND.EX P0, PT, RZ, c[0x0][0x50c], PT, P0 ;  /* 0x00014300ff007a0c */ /* 0x000fe20003f05300 */
[----:B------:R-:W-:Y:S01]  /*163c0*/  IMAD.MOV.U32 R6, RZ, RZ, RZ ;  /* 0x000000ffff067224 */ /* 0x000fe200078e00ff */
[----:B------:R-:W-:Y:S01]  /*163d0*/  ISETP.NE.AND.EX P2, PT, RZ, c[0x0][0x504], PT, P2 ;  /* 0x00014100ff007a0c */ /* 0x000fe20003f45320 */
[----:B------:R-:W-:-:S10]  /*163e0*/  IMAD.WIDE R2, R251, R4, c[0x0][0x500] ;  /* 0x00014000fb027625 */ /* 0x000fd400078e0204 */
[----:B------:R-:W-:Y:S02]  /*163f0*/  @P0 IMAD.WIDE R4, R251, R4, c[0x0][0x508] ;  /* 0x00014200fb040625 */ /* 0x000fe400078e0204 */
[----:B------:R2:W5:Y:S04]  /*16400*/  @P2 LDG.E R6, [R2.64] ;  /* 0x0000000602062981 */ /* 0x000568000c1e1900 */
[----:B------:R2:W5:Y:S01]  /*16410*/  @P0 LDG.E R20, [R4.64] ;  /* 0x0000000604140981 */ /* 0x000562000c1e1900 */
[----:B------:R-:W-:-:S04]  /*16420*/  ISETP.NE.AND P1, PT, R247, RZ, PT ;  /* 0x000000fff700720c */ /* 0x000fc80003f25270 */
[----:B------:R-:W-:Y:S01]  /*16430*/  SEL R19, R247, c[0x0][0x3d4], P1 ;  /* 0x0000f500f7137a07 */ /* 0x000fe20000800000 */
[----:B------:R-:W-:Y:S05]  /*16440*/  @P0 BRA `(.L_x_796) ;  /* 0x0000004000000947 */ /* 0x000fea0003800000 */
[----:B------:R-:W-:Y:S05]  /*16450*/  @!P2 BRA `(.L_x_796) ;  /* 0x000000300000a947 */ /* 0x000fea0003800000 */
[----:B------:R3:W4:Y:S04]  /*16460*/  LDG.E R0, [R2.64] ;  /* 0x0000000602007981 */ /* 0x000728000c1e1900 */
[----:B--23--:R-:W4:Y:S02]  /*16470*/  LDG.E R2, [R2.64+0x4] ;  /* 0x0000040602027981 */ /* 0x00cf24000c1e1900 */
[----:B----45:R-:W-:Y:S02]  /*16480*/  IADD3 R20, -R0, R2, RZ ;  /* 0x0000000200147210 */ /* 0x030fe40007ffe1ff */
.L_x_796:
[----:B--2---:R-:W2:Y:S01]  /*16490*/  S2R R2, SR_TID.X ;  /* 0x0000000000027919 */ /* 0x004ea20000002100 */
[----:B------:R-:W-:Y:S01]  /*164a0*/  SHF.R.S32.HI R0, RZ, 0x1f, R251 ;  /* 0x0000001fff007819 */ /* 0x000fe200000114fb */
[----:B------:R-:W-:Y:S01]  /*164b0*/  BSSY B0, `(.L_x_797) ;  /* 0x0000036000007945 */ /* 0x000fe20003800000 */
[----:B------:R-:W-:-:S02]  /*164c0*/  LOP3.LUT R15, R250, 0xffff, RZ, 0xc0, !PT ;  /* 0x0000fffffa0f7812 */ /* 0x000fc400078ec0ff */
[----:B-----5:R-:W-:Y:S02]  /*164d0*/  SHF.R.S32.HI R18, RZ, 0x1f, R6 ;  /* 0x0000001fff127819 */ /* 0x020fe40000011406 */
[----:B------:R-:W-:Y:S02]  /*164e0*/  SEL R16, R251, RZ, !P2 ;  /* 0x000000fffb107207 */ /* 0x000fe40005000000 */
[----:B------:R-:W-:Y:S02]  /*164f0*/  SEL R21, R0, RZ, !P2 ;  /* 0x000000ff00157207 */ /* 0x000fe40005000000 */
[----:B--2---:R-:W-:-:S13]  /*16500*/  ISETP.GT.AND P0, PT, R2, 0x7f, PT ;  /* 0x0000007f0200780c */ /* 0x004fda0003f04270 */
[----:B------:R-:W-:Y:S05]  /*16510*/  @P0 BRA `(.L_x_798) ;  /* 0x000002f000000947 */ /* 0x000fea0003800000 */
[----:B------:R-:W-:Y:S01]  /*16520*/  IMAD R0, R20, c[0x0][0x4e8], RZ ;  /* 0x00013a0014007a24 */ /* 0x000fe200078e02ff */
[----:B------:R-:W-:-:S04]  /*16530*/  IADD3 R14, R244, R2, RZ ;  /* 0x00000002f40e7210 */ /* 0x000fc80007ffe0ff */
[----:B------:R-:W-:-:S13]  /*16540*/  ISETP.GE.AND P0, PT, R14, R0, PT ;  /* 0x000000000e00720c */ /* 0x000fda0003f06270 */
[----:B------:R-:W-:Y:S05]  /*16550*/  @P0 BRA `(.L_x_798) ;  /* 0x000002b000000947 */ /* 0x000fea0003800000 */
[----:B------:R-:W-:Y:S01]  /*16560*/  IMAD.MOV.U32 R0, RZ, RZ, 0x368 ;  /* 0x00000368ff007424 */ /* 0x000fe200078e00ff */
[----:B------:R-:W-:-:S04]  /*16570*/  ISETP.GT.AND P2, PT, R19, 0x1, PT ;  /* 0x000000011300780c */ /* 0x000fc80003f44270 */
[----:B------:R-:W-:-:S04]  /*16580*/  SEL R0, R0, 0x328, P2 ;  /* 0x0000032800007807 */ /* 0x000fc80001000000 */
[----:B------:R2:W3:Y:S08]  /*16590*/  LDC.64 R8, c[0x0][R0+0x170] ;  /* 0x00005c0000087b82 */ /* 0x0004f00000000a00 */
[----:B------:R2:W4:Y:S08]  /*165a0*/  LDC.64 R4, c[0x0][R0+0x168] ;  /* 0x00005a0000047b82 */ /* 0x0005300000000a00 */
[----:B------:R2:W5:Y:S08]  /*165b0*/  LDC.64 R12, c[0x0][R0+0x178] ;  /* 0x00005e00000c7b82 */ /* 0x0005700000000a00 */
[----:B------:R2:W1:Y:S02]  /*165c0*/  LDC.64 R10, c[0x0][R0+0x160] ;  /* 0x00005800000a7b82 */ /* 0x0004640000000a00 */
[----:B--2---:R-:W-:-:S02]  /*165d0*/  IMAD.MOV.U32 R0, RZ, RZ, c[0x0][0x4e8] ;  /* 0x00013a00ff007624 */ /* 0x004fc400078e00ff */
[-C--:B---3--:R-:W-:Y:S02]  /*165e0*/  IMAD R7, R9, R16.reuse, RZ ;  /* 0x0000001009077224 */ /* 0x088fe400078e02ff */
[----:B------:R-:W-:Y:S01]  /*165f0*/  IMAD.WIDE.U32 R2, R8, R16, RZ ;  /* 0x0000001008027225 */ /* 0x000fe200078e00ff */
[----:B------:R-:W-:Y:S02]  /*16600*/  ISETP.NE.AND P0, PT, R0, 0x1, PT ;  /* 0x000000010000780c */ /* 0x000fe40003f05270 */
[----:B------:R-:W-:Y:S01]  /*16610*/  MOV R0, R14 ;  /* 0x0000000e00007202 */ /* 0x000fe20000000f00 */
[----:B------:R-:W-:Y:S01]  /*16620*/  IMAD R8, R8, R21, R7 ;  /* 0x0000001508087224 */ /* 0x000fe200078e0207 */
[----:B------:R-:W-:Y:S01]  /*16630*/  SEL R7, R249, RZ, P2 ;  /* 0x000000fff9077207 */ /* 0x000fe20001000000 */
[-C--:B----4-:R-:W-:Y:S02]  /*16640*/  IMAD R9, R5, R15.reuse, RZ ;  /* 0x0000000f05097224 */ /* 0x090fe400078e02ff */
[----:B------:R-:W-:Y:S01]  /*16650*/  IMAD.WIDE.U32 R4, R4, R15, RZ ;  /* 0x0000000f04047225 */ /* 0x000fe200078e00ff */
[----:B------:R-:W-:-:S03]  /*16660*/  IADD3 R3, R3, R8, RZ ;  /* 0x0000000803037210 */ /* 0x000fc60007ffe0ff */
[----:B------:R-:W-:Y:S02]  /*16670*/  IMAD.IADD R9, R5, 0x1, R9 ;  /* 0x0000000105097824 */ /* 0x000fe400078e0209 */
[----:B------:R-:W-:-:S04]  /*16680*/  @P0 IMAD.HI.U32 R17, R14, c[0x0][0x4ec], RZ ;  /* 0x00013b000e110a27 */ /* 0x000fc800078e00ff */
[-C--:B-----5:R-:W-:Y:S01]  /*16690*/  IMAD R8, R13, R7.reuse, RZ ;  /* 0x000000070d087224 */ /* 0x0a0fe200078e02ff */
[----:B------:R-:W-:Y:S02]  /*166a0*/  @P0 SHF.R.U32.HI R0, RZ, c[0x0][0x4f0], R17 ;  /* 0x00013c00ff000a19 */ /* 0x000fe40000011611 */
[----:B------:R-:W-:Y:S01]  /*166b0*/  IADD3 R17, P1, P0, R2, R4, R6 ;  /* 0x0000000402117210 */ /* 0x000fe2000783e006 */
[----:B------:R-:W-:-:S03]  /*166c0*/  IMAD.WIDE.U32 R4, R12, R7, RZ ;  /* 0x000000070c047225 */ /* 0x000fc600078e00ff */
[----:B------:R-:W-:Y:S01]  /*166d0*/  IADD3.X R9, R3, R9, R18, P1, P0 ;  /* 0x0000000903097210 */ /* 0x000fe20000fe0412 */
[----:B------:R-:W-:Y:S01]  /*166e0*/  IMAD.MOV R2, RZ, RZ, -R0 ;  /* 0x000000ffff027224 */ /* 0x000fe200078e0a00 */
[----:B------:R-:W-:Y:S01]  /*166f0*/  IADD3 R5, R5, R8, RZ ;  /* 0x0000000805057210 */ /* 0x000fe20007ffe0ff */
[----:B------:R-:W-:Y:S01]  /*16700*/  IMAD.MOV.U32 R8, RZ, RZ, c[0x0][0x4a8] ;  /* 0x00012a00ff087624 */ /* 0x000fe200078e00ff */
[----:B------:R-:W-:Y:S01]  /*16710*/  IADD3 R4, P1, P0, R0, R17, R4 ;  /* 0x0000001100047210 */ /* 0x000fe2000783e004 */
[----:B------:R-:W-:Y:S01]  /*16720*/  IMAD R2, R2, c[0x0][0x4e8], R14 ;  /* 0x00013a0002027a24 */ /* 0x000fe200078e020e */
[----:B------:R-:W-:-:S03]  /*16730*/  SHF.R.S32.HI R3, RZ, 0x1f, R0 ;  /* 0x0000001fff037819 */ /* 0x000fc60000011400 */
[----:B-1----:R-:W-:Y:S01]  /*16740*/  IMAD R0, R11, R2, RZ ;  /* 0x000000020b007224 */ /* 0x002fe200078e02ff */
[----:B------:R-:W-:Y:S02]  /*16750*/  SHF.R.S32.HI R7, RZ, 0x1f, R2 ;  /* 0x0000001fff077819 */ /* 0x000fe40000011402 */
        /* <DEDUP_REMOVED lines=11> */
.L_x_798:
[----:B------:R-:W-:Y:S05]  /*16810*/  BSYNC B0 ;  /* 0x0000000000007941 */ /* 0x000fea0003800000 */
.L_x_797:
        /* <DEDUP_REMOVED lines=8> */
[----:B------:R-:W-:-:S03]  /*168a0*/  IADD3 R4, R4, R244, RZ ;  /* 0x000000f404047210 */ /* 0x000fc60007ffe0ff */
        /* <DEDUP_REMOVED lines=26> */
.L_x_875:
[----:B------:R-:W-:Y:S05]  /*16a50*/  BRA.DIV ~URZ, `(.L_x_800) ;  /* 0x00003e627f007947 */ /* 0x000fea000b800000 */
[----:B------:R3:W4:Y:S02]  /*16a60*/  SHFL.IDX PT, R0, R10, RZ, 0x181f ;  /* 0x00181fff0a007589 */ /* 0x00072400000e0000 */
.L_x_876:
[----:B------:R-:W-:Y:S01]  /*16a70*/  IMAD R8, R20, c[0x0][0x4e8], RZ ;  /* 0x00013a0014087a24 */ /* 0x000fe200078e02ff */
        /* <DEDUP_REMOVED lines=14> */
.L_x_802:
[----:B------:R-:W-:Y:S05]  /*16b60*/  BSYNC B0 ;  /* 0x0000000000007941 */ /* 0x000fea0003800000 */
.L_x_801:
[----:B------:R-:W-:Y:S05]  /*16b70*/  BRA.DIV ~URZ, `(.L_x_803) ;  /* 0x00003db27f007947 */ /* 0x000fea000b800000 */
[----:B--2---:R2:W1:Y:S04]  /*16b80*/  SHFL.IDX PT, R9, R7, 0x1, 0x181f ;  /* 0x00381f0007097f89 */ /* 0x00446800000e0000 */
[----:B----4-:R2:W4:Y:S02]  /*16b90*/  SHFL.IDX PT, R0, R10, 0x1, 0x181f ;  /* 0x00381f000a007f89 */ /* 0x01052400000e0000 */
.L_x_877:
        /* <DEDUP_REMOVED lines=14> */
.L_x_805:
[----:B------:R-:W-:Y:S05]  /*16c80*/  BSYNC B0 ;  /* 0x0000000000007941 */ /* 0x000fea0003800000 */
.L_x_804:
[----:B------:R-:W-:Y:S05]  /*16c90*/  BRA.DIV ~URZ, `(.L_x_806) ;  /* 0x00003d627f007947 */ /* 0x000fea000b800000 */
[----:B-1----:R1:W2:Y:S02]  /*16ca0*/  SHFL.IDX PT, R9, R7, 0x2, 0x181f ;  /* 0x00581f0007097f89 */ /* 0x0022a400000e0000 */
.L_x_878:
[----:B------:R-:W-:Y:S05]  /*16cb0*/  BRA.DIV ~URZ, `(.L_x_807) ;  /* 0x00003db27f007947 */ /* 0x000fea000b800000 */
[----:B----4-:R4:W1:Y:S02]  /*16cc0*/  SHFL.IDX PT, R0, R10, 0x2, 0x181f ;  /* 0x00581f000a007f89 */ /* 0x01086400000e0000 */
.L_x_879:
        /* <DEDUP_REMOVED lines=14> */
.L_x_809:
[----:B------:R-:W-:Y:S05]  /*16db0*/  BSYNC B0 ;  /* 0x0000000000007941 */ /* 0x000fea0003800000 */
.L_x_808:
[----:B------:R-:W-:Y:S05]  /*16dc0*/  BRA.DIV ~URZ, `(.L_x_810) ;  /* 0x00003d127f007947 */ /* 0x000fea000b800000 */
[----:B-12---:R-:W1:Y:S04]  /*16dd0*/  SHFL.IDX PT, R7, R7, 0x3, 0x181f ;  /* 0x00781f0007077f89 */ /* 0x006e6800000e0000 */
[----:B------:R2:W3:Y:S02]  /*16de0*/  SHFL.IDX PT, R0, R10, 0x3, 0x181f ;  /* 0x00781f000a007f89 */ /* 0x0004e400000e0000 */
.L_x_880:
        /* <DEDUP_REMOVED lines=13> */
.L_x_790:
[----:B------:R-:W-:Y:S05]  /*16ec0*/  BSYNC B1 ;  /* 0x0000000000017941 */ /* 0x000fea0003800000 */
.L_x_774:
[----:B-1-34-:R-:W3:Y:S02]  /*16ed0*/  LDL R0, [R1+0x20] ;  /* 0x0000200001007983 */ /* 0x01aee40000100800 */
[----:B---3--:R-:W-:-:S13]  /*16ee0*/  ISETP.NE.AND P0, PT, R0, RZ, PT ;  /* 0x000000ff0000720c */ /* 0x008fda0003f05270 */
[----:B------:R-:W-:Y:S01]  /*16ef0*/  @P0 WARPSYNC 0xffffffff ;  /* 0xffffffff00000948 */ /* 0x000fe20003800000 */
[----:B------:R-:W-:Y:S06]  /*16f00*/  @P0 BAR.SYNC.DEFER_BLOCKING 0x5, 0x100 ;  /* 0x0144000000000b1d */ /* 0x000fec0000010000 */
[----:B------:R-:W1:Y:S04]  /*16f10*/  @P0 LDS.128 R248, [0xe100] ;  /* 0x00e10000fff80984 */ /* 0x000e680000000c00 */
[----:B------:R-:W-:Y:S06]  /*16f20*/  @P0 BAR.ARV 0x4, 0x100 ;  /* 0x0104000000000b1d */ /* 0x000fec0000002000 */
[----:B------:R-:W-:Y:S05]  /*16f30*/  @P0 BRA `(.L_x_811) ;  /* 0x00000f6000000947 */ /* 0x000fea0003800000 */
[----:B------:R-:W3:Y:S01]  /*16f40*/  S2R R0, SR_TID.X ;  /* 0x0000000000007919 */ /* 0x000ee20000002100 */
[----:B------:R-:W-:Y:S01]  /*16f50*/  IMAD.MOV.U32 R7, RZ, RZ, RZ ;  /* 0x000000ffff077224 */ /* 0x000fe200078e00ff */
[----:B--23--:R-:W-:-:S04]  /*16f60*/  LOP3.LUT R12, R0, 0x1f, RZ, 0xc0, !PT ;  /* 0x0000001f000c7812 */ /* 0x00cfc800078ec0ff */
[----:B------:R-:W-:Y:S01]  /*16f70*/  ISETP.NE.AND P6, PT, R12, 0x1f, PT ;  /* 0x0000001f0c00780c */ /* 0x000fe20003fc5270 */
[----:B------:R-:W-:Y:S10]  /*16f80*/  BRA.DIV ~URZ, `(.L_x_812) ;  /* 0x00003c227f007947 */ /* 0x000ff4000b800000 */
[----:B------:R2:W3:Y:S02]  /*16f90*/  SHFL.IDX PT, R9, R62, RZ, 0x1f ;  /* 0x00001fff3e097589 */ /* 0x0004e400000e0000 */
.L_x_881:
[----:B------:R-:W-:Y:S05]  /*16fa0*/  BRA.DIV ~URZ, `(.L_x_813) ;  /* 0x00003c727f007947 */ /* 0x000fea000b800000 */
[----:B------:R4:W2:Y:S02]  /*16fb0*/  SHFL.IDX PT, R8, R62, 0x1, 0x1f ;  /* 0x00201f003e087f89 */ /* 0x0008a400000e0000 */
.L_x_882:
[----:B-1----:R-:W-:Y:S02]  /*16fc0*/  IMAD.IADD R0, R251, 0x1, R12 ;  /* 0x00000001fb007824 */ /* 0x002fe400078e020c */
        /* <DEDUP_REMOVED lines=16> */
[----:B------:R1:W4:Y:S02]  /*170d0*/  SHFL.UP PT, R4, R0, 0x1, RZ ;  /* 0x0420000000047989 */ /* 0x00032400000e00ff */
.L_x_883:
[----:B----4-:R-:W-:-:S04]  /*170e0*/  SEL R4, R4, RZ, P5 ;  /* 0x000000ff04047207 */ /* 0x010fc80002800000 */
        /* <DEDUP_REMOVED lines=14> */
[----:B------:R1:W4:Y:S02]  /*171d0*/  SHFL.IDX PT, R0, R4, 0x1f, 0x1f ;  /* 0x03e01f0004007f89 */ /* 0x00032400000e0000 */
.L_x_884:
[----:B----4-:R-:W-:Y:S01]  /*171e0*/  IMAD R0, R0, c[0x0][0x538], RZ ;  /* 0x00014e0000007a24 */ /* 0x010fe200078e02ff */
[----:B------:R-:W-:Y:S04]  /*171f0*/  BSSY B1, `(.L_x_816) ;  /* 0x00000c5000017945 */ /* 0x000fe80003800000 */
[----:B--2---:R-:W-:-:S04]  /*17200*/  IADD3 R8, R0, R8, RZ ;  /* 0x0000000800087210 */ /* 0x004fc80007ffe0ff */
[----:B---3--:R-:W-:-:S13]  /*17210*/  ISETP.GT.AND P0, PT, R8, R9, PT ;  /* 0x000000090800720c */ /* 0x008fda0003f04270 */
[----:B------:R-:W-:Y:S05]  /*17220*/  @P0 BRA `(.L_x_817) ;  /* 0x0000024000000947 */ /* 0x000fea0003800000 */
.L_x_821:
        /* <DEDUP_REMOVED lines=16> */
.L_x_885:
        /* <DEDUP_REMOVED lines=16> */
.L_x_886:
[----:B--2---:R-:W-:-:S05]  /*17430*/  IMAD R0, R0, c[0x0][0x538], RZ ;  /* 0x00014e0000007a24 */ /* 0x004fca00078e02ff */
[----:B------:R-:W-:-:S04]  /*17440*/  IADD3 R8, R0, R8, RZ ;  /* 0x0000000800087210 */ /* 0x000fc80007ffe0ff */
[----:B------:R-:W-:-:S13]  /*17450*/  ISETP.GT.AND P0, PT, R8, R9, PT ;  /* 0x000000090800720c */ /* 0x000fda0003f04270 */
[----:B-1----:R-:W-:Y:S05]  /*17460*/  @!P0 BRA `(.L_x_821) ;  /* 0xfffffdc000008947 */ /* 0x002fea000383ffff */
.L_x_817:
[----:B------:R-:W-:-:S05]  /*17470*/  IADD3 R8, -R0, R8, RZ ;  /* 0x0000000800087210 */ /* 0x000fca0007ffe1ff */
[----:B------:R-:W-:-:S05]  /*17480*/  IMAD R0, R4, c[0x0][0x538], R8 ;  /* 0x00014e0004007a24 */ /* 0x000fca00078e0208 */
[----:B------:R-:W-:Y:S01]  /*17490*/  ISETP.GT.AND P0, PT, R0, R9, PT ;  /* 0x000000090000720c */ /* 0x000fe20003f04270 */
[----:B------:R-:W-:-:S12]  /*174a0*/  BRA.DIV ~URZ, `(.L_x_822) ;  /* 0x00003bd27f007947 */ /* 0x000fd8000b800000 */
[----:B------:R-:W-:-:S04]  /*174b0*/  VOTE.ANY R5, PT, !P0 ;  /* 0x0000000000057806 */ /* 0x000fc800040e0100 */
.L_x_887:
[----:B------:R-:W2:Y:S02]  /*174c0*/  POPC R0, R5 ;  /* 0x0000000500007309 */ /* 0x000ea40000000000 */
[----:B--2---:R-:W-:Y:S01]  /*174d0*/  IADD3 R251, R0, R251, RZ ;  /* 0x000000fb00fb7210 */ /* 0x004fe20007ffe0ff */
[----:B------:R-:W-:Y:S05]  /*174e0*/  BRA.DIV ~URZ, `(.L_x_823) ;  /* 0x00003be27f007947 */ /* 0x000fea000b800000 */
[----:B------:R2:W3:Y:S04]  /*174f0*/  SHFL.IDX PT, R10, R6, R0, 0x1f ;  /* 0x00001f00060a7589 */ /* 0x0004e800000e0000 */
[----:B------:R2:W4:Y:S02]  /*17500*/  SHFL.IDX PT, R7, R7, R0, 0x1f ;  /* 0x00001f0007077589 */ /* 0x00052400000e0000 */
.L_x_888:
[----:B------:R-:W-:Y:S01]  /*17510*/  ISETP.NE.AND P0, PT, R5, RZ, PT ;  /* 0x000000ff0500720c */ /* 0x000fe20003f05270 */
[----:B------:R-:W-:-:S12]  /*17520*/  BSSY B0, `(.L_x_824) ;  /* 0x0000005000007945 */ /* 0x000fd80003800000 */
[----:B------:R-:W-:Y:S05]  /*17530*/  @!P0 BRA `(.L_x_825) ;  /* 0x0000003000008947 */ /* 0x000fea0003800000 */
[----:B--2---:R-:W-:Y:S01]  /*17540*/  IADD3 R0, R0, -0x1, RZ ;  /* 0xffffffff00007810 */ /* 0x004fe20007ffe0ff */
[----:B------:R-:W-:Y:S05]  /*17550*/  BRA.DIV ~URZ, `(.L_x_826) ;  /* 0x00003c427f007947 */ /* 0x000fea000b800000 */
[----:B------:R2:W1:Y:S02]  /*17560*/  SHFL.IDX PT, R11, R4, R0, 0x1f ;  /* 0x00001f00040b7589 */ /* 0x00046400000e0000 */
.L_x_825:
[----:B------:R-:W-:Y:S05]  /*17570*/  BSYNC B0 ;  /* 0x0000000000007941 */ /* 0x000fea0003800000 */
.L_x_824:
[----:B----4-:R-:W-:Y:S01]  /*17580*/  ISETP.NE.AND P0, PT, R7, 0x1, PT ;  /* 0x000000010700780c */ /* 0x010fe20003f05270 */
[----:B-1----:R-:W-:Y:S01]  /*17590*/  IMAD R248, R11, c[0x0][0x538], R8 ;  /* 0x00014e000bf87a24 */ /* 0x002fe200078e0208 */
[----:B------:R-:W-:Y:S04]  /*175a0*/  BSSY B0, `(.L_x_827) ;  /* 0x0000082000007945 */ /* 0x000fe80003800000 */
[----:B------:R-:W-:-:S07]  /*175b0*/  IADD3 R8, -R248, R9, RZ ;  /* 0x00000009f8087210 */ /* 0x000fce0007ffe1ff */
[----:B------:R-:W-:Y:S05]  /*175c0*/  @!P0 BRA `(.L_x_828) ;  /* 0x000003d000008947 */ /* 0x000fea0003800000 */
[-C--:B---3--:R-:W-:Y:S02]  /*175d0*/  IABS R2, R10.reuse ;  /* 0x0000000a00027213 */ /* 0x088fe40000000000 */
[----:B------:R-:W-:Y:S02]  /*175e0*/  IABS R9, R10 ;  /* 0x0000000a00097213 */ /* 0x000fe40000000000 */
[----:B--2---:R-:W1:Y:S08]  /*175f0*/  I2F.RP R0, R2 ;  /* 0x0000000200007306 */ /* 0x004e700000209400 */
[----:B-1----:R-:W1:Y:S02]  /*17600*/  MUFU.RCP R0, R0 ;  /* 0x0000000000007308 */ /* 0x002e640000001000 */
[----:B-1----:R-:W-:-:S06]  /*17610*/  IADD3 R0, R0, 0xffffffe, RZ ;  /* 0x0ffffffe00007810 */ /* 0x002fcc0007ffe0ff */
[----:B------:R-:W1:Y:S02]  /*17620*/  F2I.FTZ.U32.TRUNC.NTZ R5, R0 ;  /* 0x0000000000057305 */ /* 0x000e64000021f000 */
[----:B-1----:R-:W-:Y:S01]  /*17630*/  IMAD.MOV R3, RZ, RZ, -R5 ;  /* 0x000000ffff037224 */ /* 0x002fe200078e0a05 */
[----:B------:R-:W-:-:S03]  /*17640*/  IABS R0, R7 ;  /* 0x0000000700007213 */ /* 0x000fc60000000000 */
[----:B------:R-:W-:Y:S01]  /*17650*/  IMAD.MOV.U32 R4, RZ, RZ, R3 ;  /* 0x000000ffff047224 */ /* 0x000fe200078e0003 */
[----:B------:R-:W-:Y:S01]  /*17660*/  IABS R3, R8 ;  /* 0x0000000800037213 */ /* 0x000fe20000000000 */
[----:B------:R-:W-:Y:S02]  /*17670*/  IMAD.MOV.U32 R6, RZ, RZ, R0 ;  /* 0x000000ffff067224 */ /* 0x000fe400078e0000 */
[----:B------:R-:W-:Y:S02]  /*17680*/  IMAD R0, R4, R2, RZ ;  /* 0x0000000204007224 */ /* 0x000fe400078e02ff */
[----:B------:R-:W-:Y:S01]  /*17690*/  IMAD.MOV.U32 R4, RZ, RZ, RZ ;  /* 0x000000ffff047224 */ /* 0x000fe200078e00ff */
[----:B------:R-:W1:Y:S03]  /*176a0*/  I2F.RP R11, R6 ;  /* 0x00000006000b7306 */ /* 0x000e660000209400 */
[----:B------:R-:W-:-:S04]  /*176b0*/  IMAD.HI.U32 R5, R5, R0, R4 ;  /* 0x0000000005057227 */ /* 0x000fc800078e0004 */
[----:B------:R-:W-:-:S05]  /*176c0*/  IMAD.MOV R0, RZ, RZ, -R9 ;  /* 0x000000ffff007224 */ /* 0x000fca00078e0a09 */
[----:B------:R-:W-:Y:S01]  /*176d0*/  MOV R4, R0 ;  /* 0x0000000000047202 */ /* 0x000fe20000000f00 */
[----:B------:R-:W-:-:S04]  /*176e0*/  IMAD.HI.U32 R0, R5, R3, RZ ;  /* 0x0000000305007227 */ /* 0x000fc800078e00ff */
[----:B------:R-:W-:Y:S02]  /*176f0*/  IMAD R3, R0, R4, R3 ;  /* 0x0000000400037224 */ /* 0x000fe400078e0203 */
[----:B-1----:R-:W1:Y:S03]  /*17700*/  MUFU.RCP R4, R11 ;  /* 0x0000000b00047308 */ /* 0x002e660000001000 */
[----:B------:R-:W-:-:S13]  /*17710*/  ISETP.GT.U32.AND P0, PT, R2, R3, PT ;  /* 0x000000030200720c */ /* 0x000fda0003f04070 */
[----:B------:R-:W-:Y:S01]  /*17720*/  @!P0 IMAD.IADD R3, R3, 0x1, -R2 ;  /* 0x0000000103038824 */ /* 0x000fe200078e0a02 */
[----:B-1----:R-:W-:Y:S02]  /*17730*/  IADD3 R4, R4, 0xffffffe, RZ ;  /* 0x0ffffffe04047810 */ /* 0x002fe40007ffe0ff */
[----:B------:R-:W-:Y:S02]  /*17740*/  @!P0 IADD3 R0, R0, 0x1, RZ ;  /* 0x0000000100008810 */ /* 0x000fe40007ffe0ff */
[----:B------:R-:W-:Y:S02]  /*17750*/  ISETP.GE.U32.AND P2, PT, R3, R2, PT ;  /* 0x000000020300720c */ /* 0x000fe40003f46070 */
[----:B------:R-:W1:Y:S01]  /*17760*/  F2I.FTZ.U32.TRUNC.NTZ R3, R4 ;  /* 0x0000000400037305 */ /* 0x000e62000021f000 */
[----:B------:R-:W-:Y:S02]  /*17770*/  LOP3.LUT R2, R8, R10, RZ, 0x3c, !PT ;  /* 0x0000000a08027212 */ /* 0x000fe400078e3cff */
[----:B------:R-:W-:-:S02]  /*17780*/  ISETP.NE.AND P0, PT, R10, RZ, PT ;  /* 0x000000ff0a00720c */ /* 0x000fc40003f05270 */
[----:B------:R-:W-:-:S06]  /*17790*/  ISETP.GE.AND P1, PT, R2, RZ, PT ;  /* 0x000000ff0200720c */ /* 0x000fcc0003f26270 */
[----:B------:R-:W-:Y:S01]  /*177a0*/  @P2 IADD3 R0, R0, 0x1, RZ ;  /* 0x0000000100002810 */ /* 0x000fe20007ffe0ff */
[----:B-1----:R-:W-:-:S06]  /*177b0*/  IMAD.MOV R2, RZ, RZ, -R3 ;  /* 0x000000ffff027224 */ /* 0x002fcc00078e0a03 */
[----:B------:R-:W-:Y:S01]  /*177c0*/  @!P1 IMAD.MOV R0, RZ, RZ, -R0 ;  /* 0x000000ffff009224 */ /* 0x000fe200078e0a00 */
[----:B------:R-:W-:Y:S02]  /*177d0*/  @!P0 LOP3.LUT R0, RZ, R10, RZ, 0x33, !PT ;  /* 0x0000000aff008212 */ /* 0x000fe400078e33ff */
[----:B------:R-:W-:Y:S02]  /*177e0*/  MOV R4, R2 ;  /* 0x0000000200047202 */ /* 0x000fe40000000f00 */
[----:B------:R-:W-:Y:S02]  /*177f0*/  IABS R2, R7 ;  /* 0x0000000700027213 */ /* 0x000fe40000000000 */
[----:B------:R-:W-:Y:S01]  /*17800*/  IABS R9, R0 ;  /* 0x0000000000097213 */ /* 0x000fe20000000000 */
[----:B------:R-:W-:Y:S02]  /*17810*/  IMAD R4, R4, R6, RZ ;  /* 0x0000000604047224 */ /* 0x000fe400078e02ff */
[----:B------:R-:W-:-:S02]  /*17820*/  IMAD.MOV R5, RZ, RZ, -R2 ;  /* 0x000000ffff057224 */ /* 0x000fc400078e0a02 */
[----:B------:R-:W-:-:S04]  /*17830*/  IMAD.MOV.U32 R2, RZ, RZ, RZ ;  /* 0x000000ffff027224 */ /* 0x000fc800078e00ff */
[----:B------:R-:W-:Y:S01]  /*17840*/  IMAD.HI.U32 R2, R3, R4, R2 ;  /* 0x0000000403027227 */ /* 0x000fe200078e0002 */
[----:B------:R-:W-:-:S03]  /*17850*/  MOV R4, R5 ;  /* 0x0000000500047202 */ /* 0x000fc60000000f00 */
[----:B------:R-:W-:-:S04]  /*17860*/  IMAD.MOV.U32 R3, RZ, RZ, R9 ;  /* 0x000000ffff037224 */ /* 0x000fc800078e0009 */
[----:B------:R-:W-:-:S04]  /*17870*/  IMAD.HI.U32 R2, R2, R3, RZ ;  /* 0x0000000302027227 */ /* 0x000fc800078e00ff */
[----:B------:R-:W-:Y:S01]  /*17880*/  IMAD R3, R2, R4, R3 ;  /* 0x0000000402037224 */ /* 0x000fe200078e0203 */
[----:B------:R-:W-:-:S04]  /*17890*/  IADD3 R4, -R0, RZ, RZ ;  /* 0x000000ff00047210 */ /* 0x000fc80007ffe1ff */
        /* <DEDUP_REMOVED lines=9> */
[----:B------:R-:W-:-:S05]  /*17930*/  @!P0 LOP3.LUT R2, RZ, R7, RZ, 0x33, !PT ;  /* 0x00000007ff028212 */ /* 0x000fca00078e33ff */
[----:B------:R-:W-:-:S04]  /*17940*/  IMAD.MOV R3, RZ, RZ, -R2 ;  /* 0x000000ffff037224 */ /* 0x000fc800078e0a02 */
[C---:B------:R-:W-:Y:S02]  /*17950*/  IMAD R3, R7.reuse, R3, R0 ;  /* 0x0000000307037224 */ /* 0x040fe400078e0200 */
[----:B------:R-:W-:Y:S02]  /*17960*/  IMAD R0, R7, 0x1000000, R2 ;  /* 0x0100000007007824 */ /* 0x000fe400078e0202 */
[----:B------:R-:W-:Y:S02]  /*17970*/  IMAD R2, R10, R4, R8 ;  /* 0x000000040a027224 */ /* 0x000fe400078e0208 */
[----:B------:R-:W-:Y:S01]  /*17980*/  IMAD R250, R3, 0x10000, R0 ;  /* 0x0001000003fa7824 */ /* 0x000fe200078e0200 */
[----:B------:R-:W-:Y:S05]  /*17990*/  BRA `(.L_x_829) ;  /* 0x0000042000007947 */ /* 0x000fea0003800000 */
.L_x_828:
[----:B------:R-:W-:-:S04]  /*179a0*/  IMAD.MOV.U32 R2, RZ, RZ, 0x4 ;  /* 0x00000004ff027424 */ /* 0x000fc800078e00ff */
[----:B------:R-:W-:-:S05]  /*179b0*/  IMAD.WIDE R2, R251, R2, c[0x0][0x590] ;  /* 0x00016400fb027625 */ /* 0x000fca00078e0202 */
[----:B--2---:R-:W2:Y:S02]  /*179c0*/  LDG.E R4, [R2.64] ;  /* 0x0000000602047981 */ /* 0x004ea4000c1e1900 */
[----:B--23--:R-:W-:-:S05]  /*179d0*/  IMAD R9, R4, R10, RZ ;  /* 0x0000000a04097224 */ /* 0x00cfca00078e02ff */
        /* <DEDUP_REMOVED lines=28> */
[----:B------:R-:W-:Y:S02]  /*17ba0*/  IMAD R11, R4, R2, RZ ;  /* 0x00000002040b7224 */ /* 0x000fe400078e02ff */
[----:B------:R-:W-:-:S03]  /*17bb0*/  IMAD.MOV R2, RZ, RZ, -R2 ;  /* 0x000000ffff027224 */ /* 0x000fc600078e0a02 */
[----:B------:R-:W-:Y:S01]  /*17bc0*/  IADD3 R0, -R11, c[0x0][0x538], RZ ;  /* 0x00014e000b007a10 */ /* 0x000fe20007ffe1ff */
[----:B------:R-:W-:-:S03]  /*17bd0*/  IMAD R6, R9, R2, R8 ;  /* 0x0000000209067224 */ /* 0x000fc600078e0208 */
[----:B------:R-:W-:Y:S02]  /*17be0*/  IMNMX R0, R4, R0, PT ;  /* 0x0000000004007217 */ /* 0x000fe40003800200 */
[----:B------:R-:W-:Y:S02]  /*17bf0*/  IABS R2, R6 ;  /* 0x0000000600027213 */ /* 0x000fe40000000000 */
[-C--:B------:R-:W-:Y:S02]  /*17c00*/  IABS R3, R0.reuse ;  /* 0x0000000000037213 */ /* 0x080fe40000000000 */
[----:B------:R-:W-:Y:S02]  /*17c10*/  IABS R9, R0 ;  /* 0x0000000000097213 */ /* 0x000fe40000000000 */
[----:B------:R-:W1:Y:S01]  /*17c20*/  I2F.RP R4, R3 ;  /* 0x0000000300047306 */ /* 0x000e620000209400 */
[----:B------:R-:W-:Y:S02]  /*17c30*/  MOV R7, R2 ;  /* 0x0000000200077202 */ /* 0x000fe40000000f00 */
[----:B------:R-:W-:-:S05]  /*17c40*/  IMAD.MOV R2, RZ, RZ, -R9 ;  /* 0x000000ffff027224 */ /* 0x000fca00078e0a09 */
[----:B-1----:R-:W1:Y:S02]  /*17c50*/  MUFU.RCP R4, R4 ;  /* 0x0000000400047308 */ /* 0x002e640000001000 */
[----:B-1----:R-:W-:-:S06]  /*17c60*/  IADD3 R4, R4, 0xffffffe, RZ ;  /* 0x0ffffffe04047810 */ /* 0x002fcc0007ffe0ff */
[----:B------:R-:W1:Y:S02]  /*17c70*/  F2I.FTZ.U32.TRUNC.NTZ R5, R4 ;  /* 0x0000000400057305 */ /* 0x000e64000021f000 */
[----:B-1----:R-:W-:-:S04]  /*17c80*/  IMAD.MOV R4, RZ, RZ, -R5 ;  /* 0x000000ffff047224 */ /* 0x002fc800078e0a05 */
[----:B------:R-:W-:Y:S02]  /*17c90*/  IMAD R8, R4, R3, RZ ;  /* 0x0000000304087224 */ /* 0x000fe400078e02ff */
[----:B------:R-:W-:-:S04]  /*17ca0*/  IMAD.MOV.U32 R4, RZ, RZ, RZ ;  /* 0x000000ffff047224 */ /* 0x000fc800078e00ff */
[----:B------:R-:W-:-:S04]  /*17cb0*/  IMAD.HI.U32 R5, R5, R8, R4 ;  /* 0x0000000805057227 */ /* 0x000fc800078e0004 */
[----:B------:R-:W-:Y:S02]  /*17cc0*/  IMAD.MOV.U32 R4, RZ, RZ, R2 ;  /* 0x000000ffff047224 */ /* 0x000fe400078e0002 */
[----:B------:R-:W-:-:S04]  /*17cd0*/  IMAD.HI.U32 R2, R5, R7, RZ ;  /* 0x0000000705027227 */ /* 0x000fc800078e00ff */
[----:B------:R-:W-:-:S05]  /*17ce0*/  IMAD R4, R2, R4, R7 ;  /* 0x0000000402047224 */ /* 0x000fca00078e0207 */
[----:B------:R-:W-:-:S13]  /*17cf0*/  ISETP.GT.U32.AND P0, PT, R3, R4, PT ;  /* 0x000000040300720c */ /* 0x000fda0003f04070 */
[-C--:B------:R-:W-:Y:S02]  /*17d00*/  @!P0 IADD3 R4, R4, -R3.reuse, RZ ;  /* 0x8000000304048210 */ /* 0x080fe40007ffe0ff */
[----:B------:R-:W-:Y:S02]  /*17d10*/  @!P0 IADD3 R2, R2, 0x1, RZ ;  /* 0x0000000102028810 */ /* 0x000fe40007ffe0ff */
[----:B------:R-:W-:Y:S02]  /*17d20*/  ISETP.GE.U32.AND P2, PT, R4, R3, PT ;  /* 0x000000030400720c */ /* 0x000fe40003f46070 */
[----:B------:R-:W-:Y:S02]  /*17d30*/  LOP3.LUT R3, R6, R0, RZ, 0x3c, !PT ;  /* 0x0000000006037212 */ /* 0x000fe400078e3cff */
[----:B------:R-:W-:Y:S02]  /*17d40*/  ISETP.NE.AND P0, PT, R0, RZ, PT ;  /* 0x000000ff0000720c */ /* 0x000fe40003f05270 */
[----:B------:R-:W-:Y:S01]  /*17d50*/  ISETP.GE.AND P1, PT, R3, RZ, PT ;  /* 0x000000ff0300720c */ /* 0x000fe20003f26270 */
[----:B------:R-:W-:Y:S01]  /*17d60*/  IMAD.MOV R3, RZ, RZ, -R0 ;  /* 0x000000ffff037224 */ /* 0x000fe200078e0a00 */
[----:B------:R-:W-:-:S05]  /*17d70*/  IADD3 R6, R11, 0x1000000, R6 ;  /* 0x010000000b067810 */ /* 0x000fca0007ffe006 */
[----:B------:R-:W-:-:S06]  /*17d80*/  @P2 IADD3 R2, R2, 0x1, RZ ;  /* 0x0000000102022810 */ /* 0x000fcc0007ffe0ff */
[----:B------:R-:W-:Y:S01]  /*17d90*/  @!P1 IMAD.MOV R2, RZ, RZ, -R2 ;  /* 0x000000ffff029224 */ /* 0x000fe200078e0a02 */
[----:B------:R-:W-:-:S05]  /*17da0*/  @!P0 LOP3.LUT R2, RZ, R0, RZ, 0x33, !PT ;  /* 0x00000000ff028212 */ /* 0x000fca00078e33ff */
[----:B------:R-:W-:Y:S02]  /*17db0*/  IMAD R250, R2, R3, R6 ;  /* 0x0000000302fa7224 */ /* 0x000fe400078e0206 */
.L_x_829:
[----:B------:R-:W-:Y:S05]  /*17dc0*/  BSYNC B0 ;  /* 0x0000000000007941 */ /* 0x000fea0003800000 */
.L_x_827:
[----:B------:R-:W-:-:S04]  /*17dd0*/  LOP3.LUT R2, RZ, R2, RZ, 0x33, !PT ;  /* 0x00000002ff027212 */ /* 0x000fc800078e33ff */
[----:B------:R-:W-:Y:S01]  /*17de0*/  IADD3 R249, R2, R10, RZ ;  /* 0x0000000a02f97210 */ /* 0x000fe20007ffe0ff */
[----:B------:R-:W-:Y:S05]  /*17df0*/  BRA `(.L_x_830) ;  /* 0x0000004000007947 */ /* 0x000fea0003800000 */
.L_x_818:
[----:B------:R-:W-:Y:S01]  /*17e00*/  IMAD.MOV.U32 R248, RZ, RZ, R9 ;  /* 0x000000fffff87224 */ /* 0x000fe200078e0009 */
[----:B------:R-:W-:Y:S01]  /*17e10*/  MOV R250, RZ ;  /* 0x000000ff00fa7202 */ /* 0x000fe20000000f00 */
[----:B------:R-:W-:Y:S01]  /*17e20*/  IMAD.MOV.U32 R249, RZ, RZ, RZ ;  /* 0x000000fffff97224 */ /* 0x000fe200078e00ff */
[----:B------:R-:W-:Y:S02]  /*17e30*/  MOV R251, c[0x0][0x53c] ;  /* 0x00014f0000fb7a02 */ /* 0x000fe40000000f00 */
.L_x_830:
[----:B------:R-:W-:Y:S05]  /*17e40*/  BSYNC B1 ;  /* 0x0000000000017941 */ /* 0x000fea0003800000 */
.L_x_816:
[----:B------:R-:W-:Y:S01]  /*17e50*/  WARPSYNC 0xffffffff ;  /* 0xffffffff00007948 */ /* 0x000fe20003800000 */
[----:B------:R-:W-:Y:S01]  /*17e60*/  BAR.SYNC.DEFER_BLOCKING 0x4, 0x100 ;  /* 0x0104000000007b1d */ /* 0x000fe20000010000 */
[----:B------:R-:W-:-:S13]  /*17e70*/  ISETP.NE.AND P0, PT, R12, RZ, PT ;  /* 0x000000ff0c00720c */ /* 0x000fda0003f05270 */
[----:B------:R2:W-:Y:S04]  /*17e80*/  @!P0 STS.128 [0xe100], R248 ;  /* 0x00e100f8ff008388 */ /* 0x0005e80000000c00 */
[----:B------:R-:W-:Y:S06]  /*17e90*/  BAR.ARV 0x5, 0x100 ;  /* 0x0144000000007b1d */ /* 0x000fec0000002000 */
.L_x_811:
[----:B-1----:R-:W-:-:S13]  /*17ea0*/  ISETP.GE.AND P0, PT, R251, c[0x0][0x53c], PT ;  /* 0x00014f00fb007a0c */ /* 0x002fda0003f06270 */
[----:B--2---:R-:W-:Y:S01]  /*17eb0*/  @P0 CALL.REL.NOINC `(.L_x_831) ;  /* 0x0000001000000944 */ /* 0x004fe20003c00000 */
[----:B------:R-:W-:Y:S05]  /*17ec0*/  BRA `(.L_x_832) ;  /* 0xfffe9ab000007947 */ /* 0x000fea000383ffff */
.L_x_831:
[----:B------:R-:W-:Y:S05]  /*17ed0*/  EXIT ;  /* 0x000000000000794d */ /* 0x000fea0003800000 */
.L_x_667:
[----:B------:R-:W-:Y:S01]  /*17ee0*/  IMAD.MOV.U32 R0, RZ, RZ, R5 ;  /* 0x000000ffff007224 */ /* 0x000fe200078e0005 */
[----:B------:R-:W-:Y:S02]  /*17ef0*/  MOV R2, 0x1 ;  /* 0x0000000100027802 */ /* 0x000fe40000000f00 */
[----:B------:R-:W-:Y:S02]  /*17f00*/  MOV R3, 0x17f20 ;  /* 0x00017f2000037802 */ /* 0x000fe40000000f00 */
[----:B--2---:R-:W-:Y:S05]  /*17f10*/  CALL.REL.NOINC `($__internal_12_$__cuda_sm70_shflsync_up_p) ;  /* 0x000033b000007944 */ /* 0x004fea0003c00000 */
[----:B------:R-:W-:Y:S01]  /*17f20*/  MOV R0, R4 ;  /* 0x0000000400007202 */ /* 0x000fe20000000f00 */
[----:B------:R-:W-:Y:S05]  /*17f30*/  BRA `(.L_x_833) ;  /* 0xfffe850000007947 */ /* 0x000fea000383ffff */
.L_x_668:
[----:B------:R-:W-:Y:S01]  /*17f40*/  IMAD.MOV.U32 R0, RZ, RZ, R5 ;  /* 0x000000ffff007224 */ /* 0x000fe200078e0005 */
[----:B------:R-:W-:Y:S02]  /*17f50*/  MOV R2, 0x2 ;  /* 0x0000000200027802 */ /* 0x000fe40000000f00 */
[----:B------:R-:W-:Y:S02]  /*17f60*/  MOV R3, 0x17f80 ;  /* 0x00017f8000037802 */ /* 0x000fe40000000f00 */
[----:B--2---:R-:W-:Y:S05]  /*17f70*/  CALL.REL.NOINC `($__internal_12_$__cuda_sm70_shflsync_up_p) ;  /* 0x0000335000007944 */ /* 0x004fea0003c00000 */
[----:B------:R-:W-:Y:S01]  /*17f80*/  SEL R0, R4, RZ, P4 ;  /* 0x000000ff04007207 */ /* 0x000fe20002000000 */
[----:B------:R-:W-:Y:S01]  /*17f90*/  IMAD.MOV.U32 R2, RZ, RZ, 0x4 ;  /* 0x00000004ff027424 */ /* 0x000fe200078e00ff */
[----:B------:R-:W-:-:S03]  /*17fa0*/  MOV R3, 0x17fd0 ;  /* 0x00017fd000037802 */ /* 0x000fc60000000f00 */
[----:B------:R-:W-:Y:S02]  /*17fb0*/  IMAD.IADD R0, R5, 0x1, R0 ;  /* 0x0000000105007824 */ /* 0x000fe400078e0200 */
[----:B------:R-:W-:Y:S05]  /*17fc0*/  CALL.REL.NOINC `($__internal_12_$__cuda_sm70_shflsync_up_p) ;  /* 0x0000330000007944 */ /* 0x000fea0003c00000 */
        /* <DEDUP_REMOVED lines=12> */
[----:B------:R-:W-:Y:S02]  /*18090*/  MOV R45, 0x1f ;  /* 0x0000001f002d7802 */ /* 0x000fe40000000f00 */
[----:B------:R-:W-:Y:S01]  /*180a0*/  MOV R3, 0x180e0 ;  /* 0x000180e000037802 */ /* 0x000fe20000000f00 */
[----:B------:R-:W-:-:S04]  /*180b0*/  IMAD.IADD R4, R0, 0x1, R4 ;  /* 0x0000000100047824 */ /* 0x000fc800078e0204 */
[----:B------:R-:W-:Y:S02]  /*180c0*/  IMAD.MOV.U32 R44, RZ, RZ, R4 ;  /* 0x000000ffff2c7224 */ /* 0x000fe400078e0004 */
[----:B------:R-:W-:Y:S05]  /*180d0*/  CALL.REL.NOINC `($__internal_11_$__cuda_sm70_shflsync_idx_p) ;  /* 0x0000319000007944 */ /* 0x000fea0003c00000 */
[----:B------:R-:W-:Y:S01]  /*180e0*/  MOV R0, R45 ;  /* 0x0000002d00007202 */ /* 0x000fe20000000f00 */
[----:B------:R-:W-:Y:S05]  /*180f0*/  BRA `(.L_x_834) ;  /* 0xfffe844000007947 */ /* 0x000fea000383ffff */
.L_x_670:
[----:B------:R-:W-:Y:S02]  /*18100*/  SEL R0, RZ, 0x1, P0 ;  /* 0x00000001ff007807 */ /* 0x000fe40000000000 */
[----:B------:R-:W-:Y:S02]  /*18110*/  MOV R2, 0x18130 ;  /* 0x0001813000027802 */ /* 0x000fe40000000f00 */
[----:B--2---:R-:W-:Y:S05]  /*18120*/  CALL.REL.NOINC `($__internal_13_$__cuda_sm70_votesync_ballot) ;  /* 0x0000321000007944 */ /* 0x004fea0003c00000 */
[----:B------:R-:W-:Y:S01]  /*18130*/  MOV R6, R0 ;  /* 0x0000000000067202 */ /* 0x000fe20000000f00 */
[----:B------:R-:W-:Y:S05]  /*18140*/  BRA `(.L_x_835) ;  /* 0xfffe848000007947 */ /* 0x000fea000383ffff */
.L_x_671:
[----:B------:R-:W-:Y:S01]  /*18150*/  IMAD.MOV.U32 R44, RZ, RZ, R9 ;  /* 0x000000ffff2c7224 */ /* 0x000fe200078e0009 */
[----:B------:R-:W-:Y:S01]  /*18160*/  MOV R2, R0 ;  /* 0x0000000000027202 */ /* 0x000fe20000000f00 */
[----:B------:R-:W-:Y:S01]  /*18170*/  IMAD.MOV.U32 R45, RZ, RZ, 0x1f ;  /* 0x0000001fff2d7424 */ /* 0x000fe200078e00ff */
[----:B------:R-:W-:Y:S02]  /*18180*/  MOV R3, 0x181a0 ;  /* 0x000181a000037802 */ /* 0x000fe40000000f00 */
[----:B------:R-:W-:Y:S05]  /*18190*/  CALL.REL.NOINC `($__internal_11_$__cuda_sm70_shflsync_idx_p) ;  /* 0x000030d000007944 */ /* 0x000fea0003c00000 */
[----:B------:R-:W-:Y:S01]  /*181a0*/  IMAD.MOV.U32 R12, RZ, RZ, R45 ;  /* 0x000000ffff0c7224 */ /* 0x000fe200078e002d */
[----:B------:R-:W-:Y:S01]  /*181b0*/  MOV R44, R8 ;  /* 0x00000008002c7202 */ /* 0x000fe20000000f00 */
[----:B------:R-:W-:Y:S01]  /*181c0*/  IMAD.MOV.U32 R5, RZ, RZ, RZ ;  /* 0x000000ffff057224 */ /* 0x000fe200078e00ff */
[----:B------:R-:W-:Y:S01]  /*181d0*/  MOV R2, R0 ;  /* 0x0000000000027202 */ /* 0x000fe20000000f00 */
[----:B------:R-:W-:Y:S01]  /*181e0*/  IMAD.MOV.U32 R45, RZ, RZ, 0x1f ;  /* 0x0000001fff2d7424 */ /* 0x000fe200078e00ff */
[----:B------:R-:W-:-:S02]  /*181f0*/  MOV R3, 0x18210 ;  /* 0x0001821000037802 */ /* 0x000fc40000000f00 */
[----:B------:R-:W-:Y:S05]  /*18200*/  CALL.REL.NOINC `($__internal_11_$__cuda_sm70_shflsync_idx_p) ;  /* 0x0000306000007944 */ /* 0x000fea0003c00000 */
[----:B------:R-:W-:Y:S01]  /*18210*/  MOV R9, R45 ;  /* 0x0000002d00097202 */ /* 0x000fe20000000f00 */
[----:B------:R-:W-:Y:S05]  /*18220*/  BRA `(.L_x_836) ;  /* 0xfffe840000007947 */ /* 0x000fea000383ffff */
.L_x_674:
[----:B------:R-:W-:Y:S01]  /*18230*/  IMAD.MOV.U32 R44, RZ, RZ, R4 ;  /* 0x000000ffff2c7224 */ /* 0x000fe200078e0004 */
[----:B------:R-:W-:Y:S01]  /*18240*/  MOV R2, R0 ;  /* 0x0000000000027202 */ /* 0x000fe20000000f00 */
[----:B------:R-:W-:Y:S01]  /*18250*/  IMAD.MOV.U32 R45, RZ, RZ, 0x1f ;  /* 0x0000001fff2d7424 */ /* 0x000fe200078e00ff */
[----:B------:R-:W-:-:S02]  /*18260*/  MOV R3, 0x18280 ;  /* 0x0001828000037802 */ /* 0x000fc40000000f00 */
[----:B--23--:R-:W-:Y:S05]  /*18270*/  CALL.REL.NOINC `($__internal_11_$__cuda_sm70_shflsync_idx_p) ;  /* 0x00002ff000007944 */ /* 0x00cfea0003c00000 */
[----:B------:R-:W-:Y:S01]  /*18280*/  MOV R5, R45 ;  /* 0x0000002d00057202 */ /* 0x000fe20000000f00 */
[----:B------:R-:W-:Y:S05]  /*18290*/  BRA `(.L_x_673) ;  /* 0xfffe83f000007947 */ /* 0x000fea000383ffff */
.L_x_695:
[----:B------:R-:W-:Y:S01]  /*182a0*/  IMAD.MOV.U32 R44, RZ, RZ, R0 ;  /* 0x000000ffff2c7224 */ /* 0x000fe200078e0000 */
[----:B------:R-:W-:Y:S01]  /*182b0*/  MOV R2, RZ ;  /* 0x000000ff00027202 */ /* 0x000fe20000000f00 */
[----:B------:R-:W-:Y:S01]  /*182c0*/  IMAD.MOV.U32 R45, RZ, RZ, 0x181f ;  /* 0x0000181fff2d7424 */ /* 0x000fe200078e00ff */
[----:B------:R-:W-:-:S02]  /*182d0*/  MOV R3, 0x182f0 ;  /* 0x000182f000037802 */ /* 0x000fc40000000f00 */
[----:B------:R-:W-:Y:S05]  /*182e0*/  CALL.REL.NOINC `($__internal_11_$__cuda_sm70_shflsync_idx_p) ;  /* 0x00002f8000007944 */ /* 0x000fea0003c00000 */
[----:B------:R-:W-:Y:S01]  /*182f0*/  MOV R7, R45 ;  /* 0x0000002d00077202 */ /* 0x000fe20000000f00 */
[----:B------:R-:W-:Y:S05]  /*18300*/  BRA `(.L_x_837) ;  /* 0xfffec27000007947 */ /* 0x000fea000383ffff */
.L_x_696:
[----:B------:R-:W-:Y:S01]  /*18310*/  IMAD.MOV.U32 R44, RZ, RZ, R5 ;  /* 0x000000ffff2c7224 */ /* 0x000fe200078e0005 */
[----:B------:R-:W-:Y:S01]  /*18320*/  MOV R2, RZ ;  /* 0x000000ff00027202 */ /* 0x000fe20000000f00 */
[----:B------:R-:W-:Y:S01]  /*18330*/  IMAD.MOV.U32 R45, RZ, RZ, 0x181f ;  /* 0x0000181fff2d7424 */ /* 0x000fe200078e00ff */
[----:B------:R-:W-:-:S02]  /*18340*/  MOV R3, 0x18360 ;  /* 0x0001836000037802 */ /* 0x000fc40000000f00 */
[----:B-12---:R-:W-:Y:S05]  /*18350*/  CALL.REL.NOINC `($__internal_11_$__cuda_sm70_shflsync_idx_p) ;  /* 0x00002f1000007944 */ /* 0x006fea0003c00000 */
[----:B------:R-:W-:Y:S01]  /*18360*/  IADD3 R8, P2, R45, R143, RZ ;  /* 0x0000008f2d087210 */ /* 0x000fe20007f5e0ff */
[----:B------:R-:W-:Y:S01]  /*18370*/  IMAD.MOV.U32 R44, RZ, RZ, R0 ;  /* 0x000000ffff2c7224 */ /* 0x000fe200078e0000 */
[----:B------:R-:W-:-:S02]  /*18380*/  ISETP.GE.AND P1, PT, R219, c[0x0][0x1d4], PT ;  /* 0x00007500db007a0c */ /* 0x000fc40003f26270 */
[----:B------:R-:W-:Y:S01]  /*18390*/  ISETP.GE.AND P0, PT, R221, c[0x0][0x1d4], PT ;  /* 0x00007500dd007a0c */ /* 0x000fe20003f06270 */
[----:B------:R-:W-:Y:S01]  /*183a0*/  IMAD.X R9, R7, 0x1, R68, P2 ;  /* 0x0000000107097824 */ /* 0x000fe200010e0644 */
[----:B------:R-:W-:Y:S01]  /*183b0*/  IADD3 R2, P2, R45, R144, RZ ;  /* 0x000000902d027210 */ /* 0x000fe20007f5e0ff */
[----:B------:R-:W-:-:S04]  /*183c0*/  IMAD.MOV.U32 R45, RZ, RZ, 0x181f ;  /* 0x0000181fff2d7424 */ /* 0x000fc800078e00ff */
[----:B------:R-:W-:-:S04]  /*183d0*/  IMAD.X R3, R7, 0x1, R69, P2 ;  /* 0x0000000107037824 */ /* 0x000fc800010e0645 */
[----:B------:R-:W-:Y:S01]  /*183e0*/  @!PT LDS RZ, [RZ] ;  /* 0x00000000fffff984 */ /* 0x000fe20000000800 */
[----:B------:R-:W-:Y:S01]  /*183f0*/  @!PT LDS RZ, [RZ] ;  /* 0x00000000fffff984 */ /* 0x000fe20000000800 */
[----:B------:R-:W-:Y:S01]  /*18400*/  @!PT LDS RZ, [RZ] ;  /* 0x00000000fffff984 */ /* 0x000fe20000000800 */
[----:B------:R1:W-:Y:S04]  /*18410*/  LDGSTS.E.BYPASS.LTC128B.128 [R195+0x8100], [R8.64], !P1 ;  /* 0x0810000008c37fae */ /* 0x0003e8000c901d46 */
[----:B------:R2:W-:Y:S01]  /*18420*/  LDGSTS.E.BYPASS.LTC128B.128 [R195+0xb100], [R2.64], !P0 ;  /* 0x0b10000002c37fae */ /* 0x0005e2000c101d46 */
[----:B-1----:R-:W-:Y:S02]  /*18430*/  SEL R9, RZ, 0x10, P1 ;  /* 0x00000010ff097807 */ /* 0x002fe40000800000 */
[----:B------:R-:W-:Y:S01]  /*18440*/  SEL R8, RZ, 0x10, P0 ;  /* 0x00000010ff087807 */ /* 0x000fe20000000000 */
[----:B--2---:R-:W-:Y:S01]  /*18450*/  IMAD.MOV.U32 R2, RZ, RZ, 0x1 ;  /* 0x00000001ff027424 */ /* 0x004fe200078e00ff */
[----:B------:R-:W-:Y:S02]  /*18460*/  MOV R3, 0x18480 ;  /* 0x0001848000037802 */ /* 0x000fe40000000f00 */
[----:B------:R-:W-:Y:S05]  /*18470*/  CALL.REL.NOINC `($__internal_11_$__cuda_sm70_shflsync_idx_p) ;  /* 0x00002df000007944 */ /* 0x000fea0003c00000 */
[----:B------:R-:W-:Y:S01]  /*18480*/  IMAD.MOV.U32 R10, RZ, RZ, R45 ;  /* 0x000000ffff0a7224 */ /* 0x000fe200078e002d */
[----:B------:R-:W-:Y:S01]  /*18490*/  MOV R2, 0x1 ;  /* 0x0000000100027802 */ /* 0x000fe20000000f00 */
[----:B------:R-:W-:Y:S01]  /*184a0*/  IMAD.MOV.U32 R44, RZ, RZ, R5 ;  /* 0x000000ffff2c7224 */ /* 0x000fe200078e0005 */
[----:B------:R-:W-:-:S02]  /*184b0*/  MOV R45, 0x181f ;  /* 0x0000181f002d7802 */ /* 0x000fc40000000f00 */
[----:B------:R-:W-:Y:S02]  /*184c0*/  MOV R3, 0x184e0 ;  /* 0x000184e000037802 */ /* 0x000fe40000000f00 */
[----:B------:R-:W-:Y:S05]  /*184d0*/  CALL.REL.NOINC `($__internal_11_$__cuda_sm70_shflsync_idx_p) ;  /* 0x00002d9000007944 */ /* 0x000fea0003c00000 */
[C---:B------:R-:W-:Y:S01]  /*184e0*/  IADD3 R6, -R9.reuse, 0x10, RZ ;  /* 0x0000001009067810 */ /* 0x040fe20007ffe1ff */
[----:B------:R-:W-:Y:S01]  /*184f0*/  IMAD.MOV.U32 R44, RZ, RZ, R0 ;  /* 0x000000ffff2c7224 */ /* 0x000fe200078e0000 */
[----:B------:R-:W-:Y:S02]  /*18500*/  IADD3 R2, -R8, 0x10, RZ ;  /* 0x0000001008027810 */ /* 0x000fe40007ffe1ff */
[----:B------:R-:W-:Y:S02]  /*18510*/  LOP3.LUT R6, R6, 0xf, RZ, 0xc0, !PT ;  /* 0x0000000f06067812 */ /* 0x000fe400078ec0ff */
[----:B------:R-:W-:Y:S02]  /*18520*/  LOP3.LUT R2, R2, 0xf, RZ, 0xc0, !PT ;  /* 0x0000000f02027812 */ /* 0x000fe400078ec0ff */
[----:B------:R-:W-:Y:S02]  /*18530*/  IADD3 R6, P1, P0, R6, R45, R143 ;  /* 0x0000002d06067210 */ /* 0x000fe4000783e08f */
[----:B------:R-:W-:-:S02]  /*18540*/  ISETP.NE.U32.AND P2, PT, R9, RZ, PT ;  /* 0x000000ff0900720c */ /* 0x000fc40003f45070 */
[----:B------:R-:W-:Y:S02]  /*18550*/  IADD3.X R7, RZ, R10, R68, P1, P0 ;  /* 0x0000000aff077210 */ /* 0x000fe40000fe0444 */
[----:B------:R-:W-:Y:S01]  /*18560*/  IADD3 R2, P1, P0, R2, R45, R144 ;  /* 0x0000002d02027210 */ /* 0x000fe2000783e090 */
[----:B------:R-:W-:-:S03]  /*18570*/  IMAD.MOV.U32 R45, RZ, RZ, 0x181f ;  /* 0x0000181fff2d7424 */ /* 0x000fc600078e00ff */
[----:B------:R-:W-:Y:S02]  /*18580*/  IADD3.X R3, RZ, R10, R69, P1, P0 ;  /* 0x0000000aff037210 */ /* 0x000fe40000fe0445 */
[----:B------:R-:W-:-:S03]  /*18590*/  ISETP.NE.U32.AND P0, PT, R8, RZ, PT ;  /* 0x000000ff0800720c */ /* 0x000fc60003f05070 */
[----:B------:R-:W-:Y:S01]  /*185a0*/  @!PT LDS RZ, [RZ] ;  /* 0x00000000fffff984 */ /* 0x000fe20000000800 */
[----:B------:R-:W-:Y:S01]  /*185b0*/  @!PT LDS RZ, [RZ] ;  /* 0x00000000fffff984 */ /* 0x000fe20000000800 */
[----:B------:R-:W-:Y:S01]  /*185c0*/  @!PT LDS RZ, [RZ] ;  /* 0x00000000fffff984 */ /* 0x000fe20000000800 */
[----:B------:R1:W-:Y:S10]  /*185d0*/  LDGSTS.E.BYPASS.LTC128B.128.ZFILL [R195+0x9100], [R6.64], P2 ;  /* 0x0910000006c37fae */ /* 0x0003f40009141d46 */
[----:B------:R2:W-:Y:S02]  /*185e0*/  LDGSTS.E.BYPASS.LTC128B.128.ZFILL [R195+0xc100], [R2.64], P0 ;  /* 0x0c10000002c37fae */ /* 0x0005e40008141d46 */
[----:B--2---:R-:W-:Y:S01]  /*185f0*/  IMAD.MOV.U32 R2, RZ, RZ, 0x2 ;  /* 0x00000002ff027424 */ /* 0x004fe200078e00ff */
[----:B------:R-:W-:-:S02]  /*18600*/  MOV R3, 0x18620 ;  /* 0x0001862000037802 */ /* 0x000fc40000000f00 */
[----:B-1----:R-:W-:Y:S05]  /*18610*/  CALL.REL.NOINC `($__internal_11_$__cuda_sm70_shflsync_idx_p) ;  /* 0x00002c5000007944 */ /* 0x002fea0003c00000 */
[----:B------:R-:W-:Y:S01]  /*18620*/  IMAD.MOV.U32 R10, RZ, RZ, R45 ;  /* 0x000000ffff0a7224 */ /* 0x000fe200078e002d */
[----:B------:R-:W-:Y:S01]  /*18630*/  MOV R2, 0x2 ;  /* 0x0000000200027802 */ /* 0x000fe20000000f00 */
[----:B------:R-:W-:Y:S01]  /*18640*/  IMAD.MOV.U32 R44, RZ, RZ, R5 ;  /* 0x000000ffff2c7224 */ /* 0x000fe200078e0005 */
[----:B------:R-:W-:-:S02]  /*18650*/  MOV R45, 0x181f ;  /* 0x0000181f002d7802 */ /* 0x000fc40000000f00 */
[----:B------:R-:W-:Y:S02]  /*18660*/  MOV R3, 0x18680 ;  /* 0x0001868000037802 */ /* 0x000fe40000000f00 */
[----:B------:R-:W-:Y:S05]  /*18670*/  CALL.REL.NOINC `($__internal_11_$__cuda_sm70_shflsync_idx_p) ;  /* 0x00002bf000007944 */ /* 0x000fea0003c00000 */
[----:B------:R-:W-:Y:S01]  /*18680*/  MOV R0, R45 ;  /* 0x0000002d00007202 */ /* 0x000fe20000000f00 */
[----:B------:R-:W-:Y:S05]  /*18690*/  BRA `(.L_x_838) ;  /* 0xfffec04000007947 */ /* 0x000fea000383ffff */
.L_x_697:
[----:B------:R-:W-:Y:S01]  /*186a0*/  IMAD.MOV.U32 R44, RZ, RZ, R5 ;  /* 0x000000ffff2c7224 */ /* 0x000fe200078e0005 */
[----:B------:R-:W-:Y:S01]  /*186b0*/  MOV R2, RZ ;  /* 0x000000ff00027202 */ /* 0x000fe20000000f00 */
[----:B------:R-:W-:Y:S01]  /*186c0*/  IMAD.MOV.U32 R45, RZ, RZ, 0x1c1f ;  /* 0x00001c1fff2d7424 */ /* 0x000fe200078e00ff */
[----:B------:R-:W-:Y:S02]  /*186d0*/  MOV R3, 0x186f0 ;  /* 0x000186f000037802 */ /* 0x000fe40000000f00 */
[----:B------:R-:W-:Y:S05]  /*186e0*/  CALL.REL.NOINC `($__internal_11_$__cuda_sm70_shflsync_idx_p) ;  /* 0x00002b8000007944 */ /* 0x000fea0003c00000 */
[----:B------:R-:W-:Y:S01]  /*186f0*/  MOV R3, R45 ;  /* 0x0000002d00037202 */ /* 0x000fe20000000f00 */
[----:B------:R-:W-:Y:S05]  /*18700*/  BRA `(.L_x_839) ;  /* 0xfffec1e000007947 */ /* 0x000fea000383ffff */
.L_x_702:
[----:B------:R-:W-:Y:S01]  /*18710*/  IMAD.MOV.U32 R44, RZ, RZ, R5 ;  /* 0x000000ffff2c7224 */ /* 0x000fe200078e0005 */
[----:B------:R-:W-:Y:S01]  /*18720*/  MOV R2, 0x1 ;  /* 0x0000000100027802 */ /* 0x000fe20000000f00 */
[----:B------:R-:W-:Y:S01]  /*18730*/  IMAD.MOV.U32 R45, RZ, RZ, 0x1c1f ;  /* 0x00001c1fff2d7424 */ /* 0x000fe200078e00ff */
[----:B------:R-:W-:Y:S02]  /*18740*/  MOV R3, 0x18760 ;  /* 0x0001876000037802 */ /* 0x000fe40000000f00 */
[----:B-1----:R-:W-:Y:S05]  /*18750*/  CALL.REL.NOINC `($__internal_11_$__cuda_sm70_shflsync_idx_p) ;  /* 0x00002b1000007944 */ /* 0x002fea0003c00000 */
[----:B------:R-:W-:Y:S01]  /*18760*/  MOV R3, R45 ;  /* 0x0000002d00037202 */ /* 0x000fe20000000f00 */
[----:B------:R-:W-:Y:S05]  /*18770*/  BRA `(.L_x_840) ;  /* 0xfffecb7000007947 */ /* 0x000fea000383ffff */
.L_x_707:
[----:B------:R-:W-:Y:S02]  /*18780*/  MOV R0, 0x2 ;  /* 0x0000000200007802 */ /* 0x000fe40000000f00 */
[----:B------:R-:W-:-:S02]  /*18790*/  MOV R2, 0x187b0 ;  /* 0x000187b000027802 */ /* 0x000fc40000000f00 */
[----:B------:R-:W-:Y:S05]  /*187a0*/  CALL.REL.NOINC `($__internal_10_$__cuda_sm70_shflsync_bfly_p) ;  /* 0x00002a6000007944 */ /* 0x000fea0003c00000 */
[----:B------:R-:W-:Y:S05]  /*187b0*/  BRA `(.L_x_841) ;  /* 0xfffed57000007947 */ /* 0x000fea000383ffff */
.L_x_708:
[----:B------:R-:W-:Y:S02]  /*187c0*/  MOV R0, 0x1 ;  /* 0x0000000100007802 */ /* 0x000fe40000000f00 */
[----:B------:R-:W-:-:S02]  /*187d0*/  MOV R2, 0x187f0 ;  /* 0x000187f000027802 */ /* 0x000fc40000000f00 */
[----:B------:R-:W-:Y:S05]  /*187e0*/  CALL.REL.NOINC `($__internal_10_$__cuda_sm70_shflsync_bfly_p) ;  /* 0x00002a2000007944 */ /* 0x000fea0003c00000 */
[----:B------:R-:W-:Y:S01]  /*187f0*/  FMNMX.FTZ R68, R4, R0, !PT ;  /* 0x0000000004447209 */ /* 0x000fe20007810000 */
[----:B------:R-:W-:Y:S01]  /*18800*/  IMAD.MOV.U32 R4, RZ, RZ, R5 ;  /* 0x000000ffff047224 */ /* 0x000fe200078e0005 */
[----:B------:R-:W-:Y:S01]  /*18810*/  MOV R2, 0x18840 ;  /* 0x0001884000027802 */ /* 0x000fe20000000f00 */
[----:B------:R-:W-:-:S02]  /*18820*/  IMAD.MOV.U32 R0, RZ, RZ, 0x2 ;  /* 0x00000002ff007424 */ /* 0x000fc400078e00ff */
[----:B------:R-:W-:Y:S05]  /*18830*/  CALL.REL.NOINC `($__internal_10_$__cuda_sm70_shflsync_bfly_p) ;  /* 0x000029d000007944 */ /* 0x000fea0003c00000 */
[----:B------:R-:W-:Y:S01]  /*18840*/  FMNMX.FTZ R5, R5, R0, !PT ;  /* 0x0000000005057209 */ /* 0x000fe20007810000 */
[----:B------:R-:W-:Y:S01]  /*18850*/  IMAD.MOV.U32 R0, RZ, RZ, 0x1 ;  /* 0x00000001ff007424 */ /* 0x000fe200078e00ff */
[----:B------:R-:W-:-:S03]  /*18860*/  MOV R2, 0x18890 ;  /* 0x0001889000027802 */ /* 0x000fc60000000f00 */
[----:B------:R-:W-:Y:S02]  /*18870*/  IMAD.MOV.U32 R4, RZ, RZ, R5 ;  /* 0x000000ffff047224 */ /* 0x000fe400078e0005 */
[----:B------:R-:W-:Y:S05]  /*18880*/  CALL.REL.NOINC `($__internal_10_$__cuda_sm70_shflsync_bfly_p) ;  /* 0x0000298000007944 */ /* 0x000fea0003c00000 */
[----:B------:R-:W-:Y:S01]  /*18890*/  MOV R3, R0 ;  /* 0x0000000000037202 */ /* 0x000fe20000000f00 */
[----:B------:R-:W-:Y:S05]  /*188a0*/  BRA `(.L_x_842) ;  /* 0xfffed4f000007947 */ /* 0x000fea000383ffff */
.L_x_716:
[----:B------:R-:W-:Y:S01]  /*188b0*/  MOV R2, RZ ;  /* 0x000000ff00027202 */ /* 0x000fe20000000f00 */
[----:B------:R-:W-:Y:S01]  /*188c0*/  IMAD.MOV.U32 R44, RZ, RZ, R0 ;  /* 0x000000ffff2c7224 */ /* 0x000fe200078e0000 */
[----:B------:R-:W-:Y:S01]  /*188d0*/  MOV R3, 0x18900 ;  /* 0x0001890000037802 */ /* 0x000fe20000000f00 */
[----:B------:R-:W-:Y:S02]  /*188e0*/  IMAD.MOV.U32 R45, RZ, RZ, 0x181f ;  /* 0x0000181fff2d7424 */ /* 0x000fe400078e00ff */
[----:B-1--4-:R-:W-:Y:S05]  /*188f0*/  CALL.REL.NOINC `($__internal_11_$__cuda_sm70_shflsync_idx_p) ;  /* 0x0000297000007944 */ /* 0x012fea0003c00000 */
[----:B------:R-:W-:Y:S01]  /*18900*/  MOV R7, R45 ;  /* 0x0000002d00077202 */ /* 0x000fe20000000f00 */
[----:B------:R-:W-:-:S05]  /*18910*/  BRA `(.L_x_843) ;  /* 0xfffeed3000007947 */ /* 0x000fca000383ffff */
.L_x_717:
[----:B------:R-:W-:Y:S01]  /*18920*/  MOV R2, RZ ;  /* 0x000000ff00027202 */ /* 0x000fe20000000f00 */
[----:B------:R-:W-:Y:S01]  /*18930*/  IMAD.MOV.U32 R44, RZ, RZ, R4 ;  /* 0x000000ffff2c7224 */ /* 0x000fe200078e0004 */
[----:B------:R-:W-:Y:S01]  /*18940*/  MOV R3, 0x18970 ;  /* 0x0001897000037802 */ /* 0x000fe20000000f00 */
[----:B------:R-:W-:Y:S02]  /*18950*/  IMAD.MOV.U32 R45, RZ, RZ, 0x181f ;  /* 0x0000181fff2d7424 */ /* 0x000fe400078e00ff */
[----:B-1234-:R-:W-:Y:S05]  /*18960*/  CALL.REL.NOINC `($__internal_11_$__cuda_sm70_shflsync_idx_p) ;  /* 0x0000290000007944 */ /* 0x01efea0003c00000 */
[----:B------:R-:W-:Y:S01]  /*18970*/  ISETP.GE.AND P1, PT, R219, c[0x0][0x1d4], PT ;  /* 0x00007500db007a0c */ /* 0x000fe20003f26270 */
[----:B------:R-:W-:Y:S01]  /*18980*/  IMAD.MOV.U32 R44, RZ, RZ, R0 ;  /* 0x000000ffff2c7224 */ /* 0x000fe200078e0000 */
[----:B------:R-:W-:Y:S02]  /*18990*/  IADD3 R12, P2, R45, R14, RZ ;  /* 0x0000000e2d0c7210 */ /* 0x000fe40007f5e0ff */
[----:B------:R-:W-:Y:S03]  /*189a0*/  ISETP.GE.AND P0, PT, R221, c[0x0][0x1d4], PT ;  /* 0x00007500dd007a0c */ /* 0x000fe60003f06270 */
[----:B------:R-:W-:Y:S01]  /*189b0*/  IMAD.X R13, R7, 0x1, R5, P2 ;  /* 0x00000001070d7824 */ /* 0x000fe200010e0605 */
        /* <DEDUP_REMOVED lines=12> */
[----:B------:R-:W-:Y:S05]  /*18a80*/  CALL.REL.NOINC `($__internal_11_$__cuda_sm70_shflsync_idx_p) ;  /* 0x000027e000007944 */ /* 0x000fea0003c00000 */
[----:B------:R-:W-:Y:S01]  /*18a90*/  MOV R2, 0x1 ;  /* 0x0000000100027802 */ /* 0x000fe20000000f00 */
[----:B------:R-:W-:Y:S01]  /*18aa0*/  IMAD.MOV.U32 R13, RZ, RZ, R45 ;  /* 0x000000ffff0d7224 */ /* 0x000fe200078e002d */
[----:B------:R-:W-:Y:S01]  /*18ab0*/  MOV R45, 0x181f ;  /* 0x0000181f002d7802 */ /* 0x000fe20000000f00 */
[----:B------:R-:W-:Y:S01]  /*18ac0*/  IMAD.MOV.U32 R44, RZ, RZ, R4 ;  /* 0x000000ffff2c7224 */ /* 0x000fe200078e0004 */
[----:B------:R-:W-:Y:S02]  /*18ad0*/  MOV R3, 0x18af0 ;  /* 0x00018af000037802 */ /* 0x000fe40000000f00 */
[----:B------:R-:W-:Y:S05]  /*18ae0*/  CALL.REL.NOINC `($__internal_11_$__cuda_sm70_shflsync_idx_p) ;  /* 0x0000278000007944 */ /* 0x000fea0003c00000 */
[C---:B------:R-:W-:Y:S01]  /*18af0*/  IADD3 R2, -R7.reuse, 0x10, RZ ;  /* 0x0000001007027810 */ /* 0x040fe20007ffe1ff */
[----:B------:R-:W-:Y:S01]  /*18b00*/  IMAD.MOV.U32 R44, RZ, RZ, R0 ;  /* 0x000000ffff2c7224 */ /* 0x000fe200078e0000 */
[----:B------:R-:W-:Y:S02]  /*18b10*/  ISETP.NE.U32.AND P2, PT, R7, RZ, PT ;  /* 0x000000ff0700720c */ /* 0x000fe40003f45070 */
[----:B------:R-:W-:Y:S04]  /*18b20*/  LOP3.LUT R2, R2, 0xf, RZ, 0xc0, !PT ;  /* 0x0000000f02027812 */ /* 0x000fe800078ec0ff */
[----:B------:R-:W-:Y:S04]  /*18b30*/  IADD3 R2, P1, P0, R2, R45, R14 ;  /* 0x0000002d02027210 */ /* 0x000fe8000783e00e */
[----:B------:R-:W-:Y:S05]  /*18b40*/  IADD3.X R3, RZ, R13, R5, P1, P0 ;  /* 0x0000000dff037210 */ /* 0x000fea0000fe0405 */
        /* <DEDUP_REMOVED lines=13> */
[----:B------:R-:W-:Y:S05]  /*18c20*/  CALL.REL.NOINC `($__internal_11_$__cuda_sm70_shflsync_idx_p) ;  /* 0x0000264000007944 */ /* 0x000fea0003c00000 */
[----:B------:R-:W-:Y:S01]  /*18c30*/  MOV R2, 0x2 ;  /* 0x0000000200027802 */ /* 0x000fe20000000f00 */
[----:B------:R-:W-:Y:S01]  /*18c40*/  IMAD.MOV.U32 R13, RZ, RZ, R45 ;  /* 0x000000ffff0d7224 */ /* 0x000fe200078e002d */
[----:B------:R-:W-:Y:S01]  /*18c50*/  MOV R45, 0x181f ;  /* 0x0000181f002d7802 */ /* 0x000fe20000000f00 */
[----:B------:R-:W-:Y:S01]  /*18c60*/  IMAD.MOV.U32 R44, RZ, RZ, R4 ;  /* 0x000000ffff2c7224 */ /* 0x000fe200078e0004 */
[----:B------:R-:W-:Y:S02]  /*18c70*/  MOV R3, 0x18c90 ;  /* 0x00018c9000037802 */ /* 0x000fe40000000f00 */
[----:B------:R-:W-:Y:S05]  /*18c80*/  CALL.REL.NOINC `($__internal_11_$__cuda_sm70_shflsync_idx_p) ;  /* 0x000025e000007944 */ /* 0x000fea0003c00000 */
[----:B------:R-:W-:Y:S01]  /*18c90*/  MOV R0, R45 ;  /* 0x0000002d00007202 */ /* 0x000fe20000000f00 */
[----:B------:R-:W-:-:S05]  /*18ca0*/  BRA `(.L_x_844) ;  /* 0xfffeeb2000007947 */ /* 0x000fca000383ffff */
.L_x_720:
[----:B------:R-:W-:Y:S01]  /*18cb0*/  MOV R2, RZ ;  /* 0x000000ff00027202 */ /* 0x000fe20000000f00 */
[----:B------:R-:W-:Y:S01]  /*18cc0*/  IMAD.MOV.U32 R44, RZ, RZ, R0 ;  /* 0x000000ffff2c7224 */ /* 0x000fe200078e0000 */
[----:B------:R-:W-:Y:S01]  /*18cd0*/  MOV R3, 0x18d00 ;  /* 0x00018d0000037802 */ /* 0x000fe20000000f00 */
[----:B------:R-:W-:Y:S02]  /*18ce0*/  IMAD.MOV.U32 R45, RZ, RZ, 0x181f ;  /* 0x0000181fff2d7424 */ /* 0x000fe400078e00ff */
[----:B------:R-:W-:Y:S05]  /*18cf0*/  CALL.REL.NOINC `($__internal_11_$__cuda_sm70_shflsync_idx_p) ;  /* 0x0000257000007944 */ /* 0x000fea0003c00000 */
[----:B------:R-:W-:Y:S01]  /*18d00*/  MOV R7, R45 ;  /* 0x0000002d00077202 */ /* 0x000fe20000000f00 */
[----:B------:R-:W-:-:S05]  /*18d10*/  BRA `(.L_x_845) ;  /* 0xfffefce000007947 */ /* 0x000fca000383ffff */
.L_x_721:
[----:B------:R-:W-:Y:S01]  /*18d20*/  MOV R2, RZ ;  /* 0x000000ff00027202 */ /* 0x000fe20000000f00 */
[----:B------:R-:W-:Y:S01]  /*18d30*/  IMAD.MOV.U32 R44, RZ, RZ, R4 ;  /* 0x000000ffff2c7224 */ /* 0x000fe200078e0004 */
[----:B------:R-:W-:Y:S01]  /*18d40*/  MOV R3, 0x18d70 ;  /* 0x00018d7000037802 */ /* 0x000fe20000000f00 */
[----:B------:R-:W-:Y:S02]  /*18d50*/  IMAD.MOV.U32 R45, RZ, RZ, 0x181f ;  /* 0x0000181fff2d7424 */ /* 0x000fe400078e00ff */
[----:B-12---:R-:W-:Y:S05]  /*18d60*/  CALL.REL.NOINC `($__internal_11_$__cuda_sm70_shflsync_idx_p) ;  /* 0x0000250000007944 */ /* 0x006fea0003c00000 */
        /* <DEDUP_REMOVED lines=52> */
.L_x_722:
[----:B------:R-:W-:Y:S01]  /*190b0*/  MOV R2, RZ ;  /* 0x000000ff00027202 */ /* 0x000fe20000000f00 */
[----:B------:R-:W-:Y:S01]  /*190c0*/  IMAD.MOV.U32 R44, RZ, RZ, R5 ;  /* 0x000000ffff2c7224 */ /* 0x000fe200078e0005 */
[----:B------:R-:W-:Y:S01]  /*190d0*/  MOV R3, 0x19100 ;  /* 0x0001910000037802 */ /* 0x000fe20000000f00 */
[----:B------:R-:W-:Y:S02]  /*190e0*/  IMAD.MOV.U32 R45, RZ, RZ, 0x1c1f ;  /* 0x00001c1fff2d7424 */ /* 0x000fe400078e00ff */
[----:B------:R-:W-:Y:S05]  /*190f0*/  CALL.REL.NOINC `($__internal_11_$__cuda_sm70_shflsync_idx_p) ;  /* 0x0000217000007944 */ /* 0x000fea0003c00000 */
[----:B------:R-:W-:Y:S01]  /*19100*/  MOV R4, R45 ;  /* 0x0000002d00047202 */ /* 0x000fe20000000f00 */
[----:B------:R-:W-:-:S05]  /*19110*/  BRA `(.L_x_847) ;  /* 0xfffefc4000007947 */ /* 0x000fca000383ffff */
.L_x_727:
[----:B------:R-:W-:Y:S01]  /*19120*/  MOV R2, 0x1 ;  /* 0x0000000100027802 */ /* 0x000fe20000000f00 */
[----:B------:R-:W-:Y:S01]  /*19130*/  IMAD.MOV.U32 R44, RZ, RZ, R5 ;  /* 0x000000ffff2c7224 */ /* 0x000fe200078e0005 */
[----:B------:R-:W-:Y:S01]  /*19140*/  MOV R3, 0x19170 ;  /* 0x0001917000037802 */ /* 0x000fe20000000f00 */
[----:B------:R-:W-:Y:S02]  /*19150*/  IMAD.MOV.U32 R45, RZ, RZ, 0x1c1f ;  /* 0x00001c1fff2d7424 */ /* 0x000fe400078e00ff */
[----:B-1----:R-:W-:Y:S05]  /*19160*/  CALL.REL.NOINC `($__internal_11_$__cuda_sm70_shflsync_idx_p) ;  /* 0x0000210000007944 */ /* 0x002fea0003c00000 */
[----:B------:R-:W-:Y:S01]  /*19170*/  MOV R4, R45 ;  /* 0x0000002d00047202 */ /* 0x000fe20000000f00 */
[----:B------:R-:W-:-:S05]  /*19180*/  BRA `(.L_x_848) ;  /* 0xffff062000007947 */ /* 0x000fca000383ffff */
.L_x_732:
[----:B------:R-:W-:Y:S02]  /*19190*/  MOV R0, 0x2 ;  /* 0x0000000200007802 */ /* 0x000fe40000000f00 */
[----:B------:R-:W-:Y:S02]  /*191a0*/  MOV R2, 0x191c0 ;  /* 0x000191c000027802 */ /* 0x000fe40000000f00 */
[----:B-12---:R-:W-:Y:S05]  /*191b0*/  CALL.REL.NOINC `($__internal_10_$__cuda_sm70_shflsync_bfly_p) ;  /* 0x0000205000007944 */ /* 0x006fea0003c00000 */
[----:B------:R-:W-:-:S05]  /*191c0*/  BRA `(.L_x_849) ;  /* 0xffff108000007947 */ /* 0x000fca000383ffff */
.L_x_733:
[----:B------:R-:W-:Y:S01]  /*191d0*/  MOV R0, 0x1 ;  /* 0x0000000100007802 */ /* 0x000fe20000000f00 */
[----:B---3--:R-:W-:Y:S01]  /*191e0*/  IMAD.MOV.U32 R4, RZ, RZ, R5 ;  /* 0x000000ffff047224 */ /* 0x008fe200078e0005 */
[----:B------:R-:W-:Y:S02]  /*191f0*/  MOV R2, 0x19210 ;  /* 0x0001921000027802 */ /* 0x000fe40000000f00 */
[----:B------:R-:W-:Y:S05]  /*19200*/  CALL.REL.NOINC `($__internal_10_$__cuda_sm70_shflsync_bfly_p) ;  /* 0x0000200000007944 */ /* 0x000fea0003c00000 */
[----:B------:R-:W-:Y:S01]  /*19210*/  IMAD.MOV.U32 R4, RZ, RZ, R6 ;  /* 0x000000ffff047224 */ /* 0x000fe200078e0006 */
[----:B------:R-:W-:Y:S01]  /*19220*/  FMNMX.FTZ R68, R5, R0, !PT ;  /* 0x0000000005447209 */ /* 0x000fe20007810000 */
[----:B------:R-:W-:Y:S01]  /*19230*/  IMAD.MOV.U32 R0, RZ, RZ, 0x2 ;  /* 0x00000002ff007424 */ /* 0x000fe200078e00ff */
[----:B------:R-:W-:Y:S02]  /*19240*/  MOV R2, 0x19260 ;  /* 0x0001926000027802 */ /* 0x000fe40000000f00 */
[----:B------:R-:W-:Y:S05]  /*19250*/  CALL.REL.NOINC `($__internal_10_$__cuda_sm70_shflsync_bfly_p) ;  /* 0x00001fb000007944 */ /* 0x000fea0003c00000 */
[----:B------:R-:W-:Y:S01]  /*19260*/  FMNMX.FTZ R4, R6, R0, !PT ;  /* 0x0000000006047209 */ /* 0x000fe20007810000 */
[----:B------:R-:W-:Y:S01]  /*19270*/  IMAD.MOV.U32 R0, RZ, RZ, 0x1 ;  /* 0x00000001ff007424 */ /* 0x000fe200078e00ff */
[----:B------:R-:W-:Y:S02]  /*19280*/  MOV R2, 0x192a0 ;  /* 0x000192a000027802 */ /* 0x000fe40000000f00 */
[----:B------:R-:W-:Y:S05]  /*19290*/  CALL.REL.NOINC `($__internal_10_$__cuda_sm70_shflsync_bfly_p) ;  /* 0x00001f7000007944 */ /* 0x000fea0003c00000 */
[----:B------:R-:W-:-:S05]  /*192a0*/  BRA `(.L_x_850) ;  /* 0xffff101000007947 */ /* 0x000fca000383ffff */
.L_x_742:
[----:B------:R-:W-:Y:S01]  /*192b0*/  MOV R2, RZ ;  /* 0x000000ff00027202 */ /* 0x000fe20000000f00 */
[----:B------:R-:W-:Y:S01]  /*192c0*/  IMAD.MOV.U32 R44, RZ, RZ, R0 ;  /* 0x000000ffff2c7224 */ /* 0x000fe200078e0000 */
[----:B------:R-:W-:Y:S01]  /*192d0*/  MOV R3, 0x19300 ;  /* 0x0001930000037802 */ /* 0x000fe20000000f00 */
[----:B------:R-:W-:Y:S02]  /*192e0*/  IMAD.MOV.U32 R45, RZ, RZ, 0x181f ;  /* 0x0000181fff2d7424 */ /* 0x000fe400078e00ff */
[----:B-1--4-:R-:W-:Y:S05]  /*192f0*/  CALL.REL.NOINC `($__internal_11_$__cuda_sm70_shflsync_idx_p) ;  /* 0x00001f7000007944 */ /* 0x012fea0003c00000 */
[----:B------:R-:W-:Y:S01]  /*19300*/  MOV R7, R45 ;  /* 0x0000002d00077202 */ /* 0x000fe20000000f00 */
[----:B------:R-:W-:-:S05]  /*19310*/  BRA `(.L_x_851) ;  /* 0xffff2d4000007947 */ /* 0x000fca000383ffff */
.L_x_743:
        /* <DEDUP_REMOVED lines=57> */
.L_x_746:
[----:B------:R-:W-:Y:S01]  /*196b0*/  MOV R2, RZ ;  /* 0x000000ff00027202 */ /* 0x000fe20000000f00 */
[----:B------:R-:W-:Y:S01]  /*196c0*/  IMAD.MOV.U32 R44, RZ, RZ, R0 ;  /* 0x000000ffff2c7224 */ /* 0x000fe200078e0000 */
[----:B------:R-:W-:Y:S01]  /*196d0*/  MOV R3, 0x19700 ;  /* 0x0001970000037802 */ /* 0x000fe20000000f00 */
[----:B------:R-:W-:Y:S02]  /*196e0*/  IMAD.MOV.U32 R45, RZ, RZ, 0x181f ;  /* 0x0000181fff2d7424 */ /* 0x000fe400078e00ff */
[----:B-1----:R-:W-:Y:S05]  /*196f0*/  CALL.REL.NOINC `($__internal_11_$__cuda_sm70_shflsync_idx_p) ;  /* 0x00001b7000007944 */ /* 0x002fea0003c00000 */
[----:B------:R-:W-:Y:S01]  /*19700*/  MOV R7, R45 ;  /* 0x0000002d00077202 */ /* 0x000fe20000000f00 */
[----:B------:R-:W-:-:S05]  /*19710*/  BRA `(.L_x_853) ;  /* 0xffff3cf000007947 */ /* 0x000fca000383ffff */
.L_x_747:
[----:B------:R-:W-:Y:S01]  /*19720*/  MOV R2, RZ ;  /* 0x000000ff00027202 */ /* 0x000fe20000000f00 */
[----:B------:R-:W-:Y:S01]  /*19730*/  IMAD.MOV.U32 R44, RZ, RZ, R4 ;  /* 0x000000ffff2c7224 */ /* 0x000fe200078e0004 */
[----:B------:R-:W-:Y:S01]  /*19740*/  MOV R3, 0x19770 ;  /* 0x0001977000037802 */ /* 0x000fe20000000f00 */
[----:B------:R-:W-:Y:S02]  /*19750*/  IMAD.MOV.U32 R45, RZ, RZ, 0x181f ;  /* 0x0000181fff2d7424 */ /* 0x000fe400078e00ff */
[----:B-123--:R-:W-:Y:S05]  /*19760*/  CALL.REL.NOINC `($__internal_11_$__cuda_sm70_shflsync_idx_p) ;  /* 0x00001b0000007944 */ /* 0x00efea0003c00000 */
        /* <DEDUP_REMOVED lines=52> */
.L_x_748:
[----:B------:R-:W-:Y:S02]  /*19ab0*/  MOV R0, 0x2 ;  /* 0x0000000200007802 */ /* 0x000fe40000000f00 */
[----:B------:R-:W-:Y:S02]  /*19ac0*/  MOV R2, 0x19ae0 ;  /* 0x00019ae000027802 */ /* 0x000fe40000000f00 */
[----:B------:R-:W-:Y:S05]  /*19ad0*/  CALL.REL.NOINC `($__internal_10_$__cuda_sm70_shflsync_bfly_p) ;  /* 0x0000173000007944 */ /* 0x000fea0003c00000 */
[----:B------:R-:W-:-:S05]  /*19ae0*/  BRA `(.L_x_855) ;  /* 0xffff3ee000007947 */ /* 0x000fca000383ffff */
.L_x_749:
[----:B------:R-:W-:Y:S01]  /*19af0*/  MOV R0, 0x1 ;  /* 0x0000000100007802 */ /* 0x000fe20000000f00 */
[----:B-1----:R-:W-:Y:S01]  /*19b00*/  IMAD.MOV.U32 R4, RZ, RZ, R5 ;  /* 0x000000ffff047224 */ /* 0x002fe200078e0005 */
        /* <DEDUP_REMOVED lines=12> */
.L_x_752:
[----:B--23--:R-:W-:Y:S01]  /*19bd0*/  MOV R2, RZ ;  /* 0x000000ff00027202 */ /* 0x00cfe20000000f00 */
[----:B------:R-:W-:Y:S01]  /*19be0*/  IMAD.MOV.U32 R44, RZ, RZ, R4 ;  /* 0x000000ffff2c7224 */ /* 0x000fe200078e0004 */
[----:B------:R-:W-:Y:S01]  /*19bf0*/  MOV R3, 0x19c20 ;  /* 0x00019c2000037802 */ /* 0x000fe20000000f00 */
[----:B------:R-:W-:Y:S02]  /*19c00*/  IMAD.MOV.U32 R45, RZ, RZ, 0x181f ;  /* 0x0000181fff2d7424 */ /* 0x000fe400078e00ff */
[----:B-1--4-:R-:W-:Y:S05]  /*19c10*/  CALL.REL.NOINC `($__internal_11_$__cuda_sm70_shflsync_idx_p) ;  /* 0x0000165000007944 */ /* 0x012fea0003c00000 */
[----:B------:R-:W-:Y:S01]  /*19c20*/  MOV R12, R45 ;  /* 0x0000002d000c7202 */ /* 0x000fe20000000f00 */
[----:B------:R-:W-:-:S05]  /*19c30*/  BRA `(.L_x_857) ;  /* 0xffff596000007947 */ /* 0x000fca000383ffff */
.L_x_755:
[----:B------:R-:W-:Y:S01]  /*19c40*/  MOV R2, RZ ;  /* 0x000000ff00027202 */ /* 0x000fe20000000f00 */
[----:B------:R-:W-:Y:S01]  /*19c50*/  IMAD.MOV.U32 R44, RZ, RZ, R0 ;  /* 0x000000ffff2c7224 */ /* 0x000fe200078e0000 */
[----:B------:R-:W-:Y:S01]  /*19c60*/  MOV R3, 0x19c90 ;  /* 0x00019c9000037802 */ /* 0x000fe20000000f00 */
[----:B------:R-:W-:Y:S02]  /*19c70*/  IMAD.MOV.U32 R45, RZ, RZ, 0x181f ;  /* 0x0000181fff2d7424 */ /* 0x000fe400078e00ff */
[----:B------:R-:W-:Y:S05]  /*19c80*/  CALL.REL.NOINC `($__internal_11_$__cuda_sm70_shflsync_idx_p) ;  /* 0x000015e000007944 */ /* 0x000fea0003c00000 */
[----:B------:R-:W-:Y:S01]  /*19c90*/  MOV R7, R45 ;  /* 0x0000002d00077202 */ /* 0x000fe20000000f00 */
[----:B------:R-:W-:-:S05]  /*19ca0*/  BRA `(.L_x_858) ;  /* 0xffff6c1000007947 */ /* 0x000fca000383ffff */
.L_x_756:
[----:B------:R-:W-:Y:S01]  /*19cb0*/  MOV R2, RZ ;  /* 0x000000ff00027202 */ /* 0x000fe20000000f00 */
[----:B------:R-:W-:Y:S01]  /*19cc0*/  IMAD.MOV.U32 R44, RZ, RZ, R4 ;  /* 0x000000ffff2c7224 */ /* 0x000fe200078e0004 */
[----:B------:R-:W-:Y:S01]  /*19cd0*/  MOV R3, 0x19d00 ;  /* 0x00019d0000037802 */ /* 0x000fe20000000f00 */
[----:B------:R-:W-:Y:S02]  /*19ce0*/  IMAD.MOV.U32 R45, RZ, RZ, 0x181f ;  /* 0x0000181fff2d7424 */ /* 0x000fe400078e00ff */
[----:B-12---:R-:W-:Y:S05]  /*19cf0*/  CALL.REL.NOINC `($__internal_11_$__cuda_sm70_shflsync_idx_p) ;  /* 0x0000157000007944 */ /* 0x006fea0003c00000 */
[C---:B------:R-:W-:Y:S01]  /*19d00*/  IADD3 R8, -R193.reuse, 0x10, RZ ;  /* 0x00000010c1087810 */ /* 0x040fe20007ffe1ff */
[----:B------:R-:W-:Y:S03]  /*19d10*/  IMAD.MOV.U32 R44, RZ, RZ, R0 ;  /* 0x000000ffff2c7224 */ /* 0x000fe600078e0000 */
[----:B------:R-:W-:Y:S04]  /*19d20*/  LOP3.LUT R8, R8, 0xf, RZ, 0xc0, !PT ;  /* 0x0000000f08087812 */ /* 0x000fe800078ec0ff */
[----:B------:R-:W-:Y:S04]  /*19d30*/  IADD3 R8, P1, P0, R8, R45, R12 ;  /* 0x0000002d08087210 */ /* 0x000fe8000783e00c */
[----:B------:R-:W-:Y:S02]  /*19d40*/  IADD3.X R9, RZ, R7, R5, P1, P0 ;  /* 0x00000007ff097210 */ /* 0x000fe40000fe0405 */
[----:B------:R-:W-:Y:S02]  /*19d50*/  ISETP.NE.U32.AND P1, PT, R193, RZ, PT ;  /* 0x000000ffc100720c */ /* 0x000fe40003f25070 */
[----:B------:R-:W-:Y:S01]  /*19d60*/  IADD3 R2, P0, R45, R13, RZ ;  /* 0x0000000d2d027210 */ /* 0x000fe20007f1e0ff */
[----:B------:R-:W-:Y:S04]  /*19d70*/  IMAD.MOV.U32 R45, RZ, RZ, 0x181f ;  /* 0x0000181fff2d7424 */ /* 0x000fe800078e00ff */
[----:B------:R-:W-:Y:S06]  /*19d80*/  IMAD.X R3, R7, 0x1, R6, P0 ;  /* 0x0000000107037824 */ /* 0x000fec00000e0606 */
[----:B------:R-:W-:Y:S01]  /*19d90*/  @!PT LDS RZ, [RZ] ;  /* 0x00000000fffff984 */ /* 0x000fe20000000800 */
[----:B------:R-:W-:Y:S01]  /*19da0*/  @!PT LDS RZ, [RZ] ;  /* 0x00000000fffff984 */ /* 0x000fe20000000800 */
[----:B------:R-:W-:Y:S01]  /*19db0*/  @!PT LDS RZ, [RZ] ;  /* 0x00000000fffff984 */ /* 0x000fe20000000800 */
[----:B------:R1:W-:Y:S04]  /*19dc0*/  LDGSTS.E.BYPASS.LTC128B.128.ZFILL [R195+0x8100], [R8.64], P1 ;  /* 0x0810000008c37fae */ /* 0x0003e80008941d46 */
[----:B------:R2:W-:Y:S02]  /*19dd0*/  LDGSTS.E.BYPASS.LTC128B.128 [R195+0xb100], [R2.64], !P3 ;  /* 0x0b10000002c37fae */ /* 0x0005e4000d901d46 */
[----:B--2---:R-:W-:Y:S01]  /*19de0*/  MOV R3, 0x19e10 ;  /* 0x00019e1000037802 */ /* 0x004fe20000000f00 */
[----:B------:R-:W-:Y:S02]  /*19df0*/  IMAD.MOV.U32 R2, RZ, RZ, 0x1 ;  /* 0x00000001ff027424 */ /* 0x000fe400078e00ff */
[----:B-1----:R-:W-:Y:S05]  /*19e00*/  CALL.REL.NOINC `($__internal_11_$__cuda_sm70_shflsync_idx_p) ;  /* 0x0000146000007944 */ /* 0x002fea0003c00000 */
[----:B------:R-:W-:Y:S01]  /*19e10*/  MOV R2, 0x1 ;  /* 0x0000000100027802 */ /* 0x000fe20000000f00 */
[----:B------:R-:W-:Y:S01]  /*19e20*/  IMAD.MOV.U32 R7, RZ, RZ, R45 ;  /* 0x000000ffff077224 */ /* 0x000fe200078e002d */
[----:B------:R-:W-:Y:S01]  /*19e30*/  MOV R45, 0x181f ;  /* 0x0000181f002d7802 */ /* 0x000fe20000000f00 */
[----:B------:R-:W-:Y:S01]  /*19e40*/  IMAD.MOV.U32 R44, RZ, RZ, R4 ;  /* 0x000000ffff2c7224 */ /* 0x000fe200078e0004 */
[----:B------:R-:W-:Y:S02]  /*19e50*/  MOV R3, 0x19e70 ;  /* 0x00019e7000037802 */ /* 0x000fe40000000f00 */
[----:B------:R-:W-:Y:S05]  /*19e60*/  CALL.REL.NOINC `($__internal_11_$__cuda_sm70_shflsync_idx_p) ;  /* 0x0000140000007944 */ /* 0x000fea0003c00000 */
        /* <DEDUP_REMOVED lines=25> */
.L_x_757:
[----:B------:R-:W-:Y:S01]  /*1a000*/  MOV R2, RZ ;  /* 0x000000ff00027202 */ /* 0x000fe20000000f00 */
[----:B------:R-:W-:Y:S01]  /*1a010*/  IMAD.MOV.U32 R44, RZ, RZ, R5 ;  /* 0x000000ffff2c7224 */ /* 0x000fe200078e0005 */
[----:B------:R-:W-:Y:S01]  /*1a020*/  MOV R3, 0x1a050 ;  /* 0x0001a05000037802 */ /* 0x000fe20000000f00 */
[----:B------:R-:W-:Y:S02]  /*1a030*/  IMAD.MOV.U32 R45, RZ, RZ, 0x1c1f ;  /* 0x00001c1fff2d7424 */ /* 0x000fe400078e00ff */
[----:B------:R-:W-:Y:S05]  /*1a040*/  CALL.REL.NOINC `($__internal_11_$__cuda_sm70_shflsync_idx_p) ;  /* 0x0000122000007944 */ /* 0x000fea0003c00000 */
[----:B------:R-:W-:Y:S01]  /*1a050*/  MOV R4, R45 ;  /* 0x0000002d00047202 */ /* 0x000fe20000000f00 */
[----:B------:R-:W-:-:S05]  /*1a060*/  BRA `(.L_x_860) ;  /* 0xffff6b6000007947 */ /* 0x000fca000383ffff */
.L_x_762:
[----:B------:R-:W-:Y:S01]  /*1a070*/  MOV R2, 0x1 ;  /* 0x0000000100027802 */ /* 0x000fe20000000f00 */
[----:B------:R-:W-:Y:S01]  /*1a080*/  IMAD.MOV.U32 R44, RZ, RZ, R5 ;  /* 0x000000ffff2c7224 */ /* 0x000fe200078e0005 */
[----:B------:R-:W-:Y:S01]  /*1a090*/  MOV R3, 0x1a0c0 ;  /* 0x0001a0c000037802 */ /* 0x000fe20000000f00 */
[----:B------:R-:W-:Y:S02]  /*1a0a0*/  IMAD.MOV.U32 R45, RZ, RZ, 0x1c1f ;  /* 0x00001c1fff2d7424 */ /* 0x000fe400078e00ff */
[----:B-1----:R-:W-:Y:S05]  /*1a0b0*/  CALL.REL.NOINC `($__internal_11_$__cuda_sm70_shflsync_idx_p) ;  /* 0x000011b000007944 */ /* 0x002fea0003c00000 */
[----:B------:R-:W-:Y:S01]  /*1a0c0*/  MOV R4, R45 ;  /* 0x0000002d00047202 */ /* 0x000fe20000000f00 */
[----:B------:R-:W-:-:S05]  /*1a0d0*/  BRA `(.L_x_861) ;  /* 0xffff754000007947 */ /* 0x000fca000383ffff */
.L_x_767:
[----:B------:R-:W-:Y:S02]  /*1a0e0*/  MOV R0, 0x2 ;  /* 0x0000000200007802 */ /* 0x000fe40000000f00 */
[----:B------:R-:W-:Y:S02]  /*1a0f0*/  MOV R2, 0x1a110 ;  /* 0x0001a11000027802 */ /* 0x000fe40000000f00 */
[----:B-12---:R-:W-:Y:S05]  /*1a100*/  CALL.REL.NOINC `($__internal_10_$__cuda_sm70_shflsync_bfly_p) ;  /* 0x0000110000007944 */ /* 0x006fea0003c00000 */
[----:B------:R-:W-:-:S05]  /*1a110*/  BRA `(.L_x_862) ;  /* 0xffff7fa000007947 */ /* 0x000fca000383ffff */
.L_x_768:
        /* <DEDUP_REMOVED lines=14> */
.L_x_770:
[----:B------:R-:W-:Y:S01]  /*1a200*/  IMAD.MOV.U32 R4, RZ, RZ, R227 ;  /* 0x000000ffff047224 */ /* 0x000fe200078e00e3 */
[----:B------:R-:W-:-:S02]  /*1a210*/  MOV R0, 0x2 ;  /* 0x0000000200007802 */ /* 0x000fc40000000f00 */
[----:B------:R-:W-:Y:S02]  /*1a220*/  MOV R2, 0x1a240 ;  /* 0x0001a24000027802 */ /* 0x000fe40000000f00 */
[----:B------:R-:W-:Y:S05]  /*1a230*/  CALL.REL.NOINC `($__internal_10_$__cuda_sm70_shflsync_bfly_p) ;  /* 0x00000fd000007944 */ /* 0x000fea0003c00000 */
[----:B------:R-:W-:Y:S05]  /*1a240*/  BRA `(.L_x_864) ;  /* 0xffff97f000007947 */ /* 0x000fea000383ffff */
.L_x_771:
[----:B------:R-:W-:Y:S01]  /*1a250*/  IMAD.MOV.U32 R4, RZ, RZ, R6 ;  /* 0x000000ffff047224 */ /* 0x000fe200078e0006 */
[----:B------:R-:W-:Y:S02]  /*1a260*/  MOV R0, 0x1 ;  /* 0x0000000100007802 */ /* 0x000fe40000000f00 */
[----:B------:R-:W-:Y:S02]  /*1a270*/  MOV R2, 0x1a290 ;  /* 0x0001a29000027802 */ /* 0x000fe40000000f00 */
[----:B-1----:R-:W-:Y:S05]  /*1a280*/  CALL.REL.NOINC `($__internal_10_$__cuda_sm70_shflsync_bfly_p) ;  /* 0x00000f8000007944 */ /* 0x002fea0003c00000 */
[----:B------:R-:W-:Y:S01]  /*1a290*/  FADD.FTZ R6, R6, R0 ;  /* 0x0000000006067221 */ /* 0x000fe20000010000 */
[----:B------:R-:W-:Y:S02]  /*1a2a0*/  MOV R4, R228 ;  /* 0x000000e400047202 */ /* 0x000fe40000000f00 */
[----:B------:R-:W-:Y:S02]  /*1a2b0*/  MOV R0, 0x2 ;  /* 0x0000000200007802 */ /* 0x000fe40000000f00 */
[----:B------:R-:W-:Y:S02]  /*1a2c0*/  MOV R2, 0x1a2e0 ;  /* 0x0001a2e000027802 */ /* 0x000fe40000000f00 */
[----:B------:R-:W-:Y:S05]  /*1a2d0*/  CALL.REL.NOINC `($__internal_10_$__cuda_sm70_shflsync_bfly_p) ;  /* 0x00000f3000007944 */ /* 0x000fea0003c00000 */
[----:B------:R-:W-:Y:S01]  /*1a2e0*/  FADD.FTZ R4, R228, R0 ;  /* 0x00000000e4047221 */ /* 0x000fe20000010000 */
[----:B------:R-:W-:Y:S02]  /*1a2f0*/  MOV R0, 0x1 ;  /* 0x0000000100007802 */ /* 0x000fe40000000f00 */
[----:B------:R-:W-:-:S02]  /*1a300*/  MOV R2, 0x1a320 ;  /* 0x0001a32000027802 */ /* 0x000fc40000000f00 */
[----:B------:R-:W-:Y:S05]  /*1a310*/  CALL.REL.NOINC `($__internal_10_$__cuda_sm70_shflsync_bfly_p) ;  /* 0x00000ef000007944 */ /* 0x000fea0003c00000 */
[----:B------:R-:W-:Y:S01]  /*1a320*/  MOV R3, R0 ;  /* 0x0000000000037202 */ /* 0x000fe20000000f00 */
[----:B------:R-:W-:Y:S05]  /*1a330*/  BRA `(.L_x_865) ;  /* 0xffff977000007947 */ /* 0x000fea000383ffff */
.L_x_778:
[----:B--234-:R-:W-:Y:S01]  /*1a340*/  IMAD.MOV.U32 R44, RZ, RZ, R7 ;  /* 0x000000ffff2c7224 */ /* 0x01cfe200078e0007 */
[----:B------:R-:W-:Y:S01]  /*1a350*/  MOV R2, RZ ;  /* 0x000000ff00027202 */ /* 0x000fe20000000f00 */
[----:B------:R-:W-:Y:S01]  /*1a360*/  IMAD.MOV.U32 R45, RZ, RZ, 0x181f ;  /* 0x0000181fff2d7424 */ /* 0x000fe200078e00ff */
[----:B------:R-:W-:-:S02]  /*1a370*/  MOV R3, 0x1a390 ;  /* 0x0001a39000037802 */ /* 0x000fc40000000f00 */
[----:B-1----:R-:W-:Y:S05]  /*1a380*/  CALL.REL.NOINC `($__internal_11_$__cuda_sm70_shflsync_idx_p) ;  /* 0x00000ee000007944 */ /* 0x002fea0003c00000 */
[----:B------:R-:W-:Y:S01]  /*1a390*/  MOV R10, R45 ;  /* 0x0000002d000a7202 */ /* 0x000fe20000000f00 */
[----:B------:R-:W-:Y:S05]  /*1a3a0*/  BRA `(.L_x_866) ;  /* 0xffffaa9000007947 */ /* 0x000fea000383ffff */
.L_x_779:
[----:B------:R-:W-:Y:S01]  /*1a3b0*/  IMAD.MOV.U32 R44, RZ, RZ, R8 ;  /* 0x000000ffff2c7224 */ /* 0x000fe200078e0008 */
[----:B------:R-:W-:Y:S01]  /*1a3c0*/  MOV R2, RZ ;  /* 0x000000ff00027202 */ /* 0x000fe20000000f00 */
[----:B------:R-:W-:Y:S01]  /*1a3d0*/  IMAD.MOV.U32 R45, RZ, RZ, 0x181f ;  /* 0x0000181fff2d7424 */ /* 0x000fe200078e00ff */
[----:B------:R-:W-:-:S02]  /*1a3e0*/  MOV R3, 0x1a400 ;  /* 0x0001a40000037802 */ /* 0x000fc40000000f00 */
[----:B-123--:R-:W-:Y:S05]  /*1a3f0*/  CALL.REL.NOINC `($__internal_11_$__cuda_sm70_shflsync_idx_p) ;  /* 0x00000e7000007944 */ /* 0x00efea0003c00000 */
[----:B------:R-:W-:Y:S01]  /*1a400*/  MOV R0, R45 ;  /* 0x0000002d00007202 */ /* 0x000fe20000000f00 */
[----:B------:R-:W-:Y:S05]  /*1a410*/  BRA `(.L_x_867) ;  /* 0xffffaa4000007947 */ /* 0x000fea000383ffff */
.L_x_782:
[----:B------:R-:W-:Y:S01]  /*1a420*/  IMAD.MOV.U32 R44, RZ, RZ, R7 ;  /* 0x000000ffff2c7224 */ /* 0x000fe200078e0007 */
[----:B--2---:R-:W-:Y:S01]  /*1a430*/  MOV R2, 0x1 ;  /* 0x0000000100027802 */ /* 0x004fe20000000f00 */
[----:B------:R-:W-:Y:S01]  /*1a440*/  IMAD.MOV.U32 R45, RZ, RZ, 0x181f ;  /* 0x0000181fff2d7424 */ /* 0x000fe200078e00ff */
[----:B------:R-:W-:-:S02]  /*1a450*/  MOV R3, 0x1a470 ;  /* 0x0001a47000037802 */ /* 0x000fc40000000f00 */
[----:B-1-34-:R-:W-:Y:S05]  /*1a460*/  CALL.REL.NOINC `($__internal_11_$__cuda_sm70_shflsync_idx_p) ;  /* 0x00000e0000007944 */ /* 0x01afea0003c00000 */
        /* <DEDUP_REMOVED lines=8> */
.L_x_785:
[----:B------:R-:W-:Y:S01]  /*1a4f0*/  IMAD.MOV.U32 R44, RZ, RZ, R7 ;  /* 0x000000ffff2c7224 */ /* 0x000fe200078e0007 */
[----:B-1----:R-:W-:Y:S01]  /*1a500*/  MOV R2, 0x2 ;  /* 0x0000000200027802 */ /* 0x002fe20000000f00 */
[----:B------:R-:W-:Y:S01]  /*1a510*/  IMAD.MOV.U32 R45, RZ, RZ, 0x181f ;  /* 0x0000181fff2d7424 */ /* 0x000fe200078e00ff */
[----:B------:R-:W-:Y:S02]  /*1a520*/  MOV R3, 0x1a540 ;  /* 0x0001a54000037802 */ /* 0x000fe40000000f00 */
[----:B--234-:R-:W-:Y:S05]  /*1a530*/  CALL.REL.NOINC `($__internal_11_$__cuda_sm70_shflsync_idx_p) ;  /* 0x00000d3000007944 */ /* 0x01cfea0003c00000 */
[----:B------:R-:W-:Y:S01]  /*1a540*/  MOV R10, R45 ;  /* 0x0000002d000a7202 */ /* 0x000fe20000000f00 */
[----:B------:R-:W-:Y:S05]  /*1a550*/  BRA `(.L_x_869) ;  /* 0xffffab3000007947 */ /* 0x000fea000383ffff */
.L_x_786:
[----:B------:R-:W-:Y:S01]  /*1a560*/  IMAD.MOV.U32 R44, RZ, RZ, R8 ;  /* 0x000000ffff2c7224 */ /* 0x000fe200078e0008 */
[----:B-1----:R-:W-:Y:S01]  /*1a570*/  MOV R2, 0x2 ;  /* 0x0000000200027802 */ /* 0x002fe20000000f00 */
[----:B------:R-:W-:Y:S01]  /*1a580*/  IMAD.MOV.U32 R45, RZ, RZ, 0x181f ;  /* 0x0000181fff2d7424 */ /* 0x000fe200078e00ff */
[----:B------:R-:W-:Y:S02]  /*1a590*/  MOV R3, 0x1a5b0 ;  /* 0x0001a5b000037802 */ /* 0x000fe40000000f00 */
[----:B--234-:R-:W-:Y:S05]  /*1a5a0*/  CALL.REL.NOINC `($__internal_11_$__cuda_sm70_shflsync_idx_p) ;  /* 0x00000cc000007944 */ /* 0x01cfea0003c00000 */
[----:B------:R-:W-:Y:S01]  /*1a5b0*/  MOV R0, R45 ;  /* 0x0000002d00007202 */ /* 0x000fe20000000f00 */
[----:B------:R-:W-:Y:S05]  /*1a5c0*/  BRA `(.L_x_870) ;  /* 0xffffaae000007947 */ /* 0x000fea000383ffff */
.L_x_789:
[----:B------:R-:W-:Y:S01]  /*1a5d0*/  IMAD.MOV.U32 R44, RZ, RZ, R7 ;  /* 0x000000ffff2c7224 */ /* 0x000fe200078e0007 */
[----:B-1----:R-:W-:Y:S01]  /*1a5e0*/  MOV R2, 0x3 ;  /* 0x0000000300027802 */ /* 0x002fe20000000f00 */
[----:B------:R-:W-:Y:S01]  /*1a5f0*/  IMAD.MOV.U32 R45, RZ, RZ, 0x181f ;  /* 0x0000181fff2d7424 */ /* 0x000fe200078e00ff */
[----:B------:R-:W-:-:S02]  /*1a600*/  MOV R3, 0x1a620 ;  /* 0x0001a62000037802 */ /* 0x000fc40000000f00 */
[----:B--234-:R-:W-:Y:S05]  /*1a610*/  CALL.REL.NOINC `($__internal_11_$__cuda_sm70_shflsync_idx_p) ;  /* 0x00000c5000007944 */ /* 0x01cfea0003c00000 */
        /* <DEDUP_REMOVED lines=8> */
.L_x_791:
[----:B------:R-:W-:Y:S01]  /*1a6a0*/  IMAD.MOV.U32 R44, RZ, RZ, R5 ;  /* 0x000000ffff2c7224 */ /* 0x000fe200078e0005 */
[----:B------:R-:W-:Y:S01]  /*1a6b0*/  MOV R2, RZ ;  /* 0x000000ff00027202 */ /* 0x000fe20000000f00 */
[----:B------:R-:W-:Y:S01]  /*1a6c0*/  IMAD.MOV.U32 R45, RZ, RZ, 0x1c1f ;  /* 0x00001c1fff2d7424 */ /* 0x000fe200078e00ff */
[----:B------:R-:W-:Y:S02]  /*1a6d0*/  MOV R3, 0x1a6f0 ;  /* 0x0001a6f000037802 */ /* 0x000fe40000000f00 */
[----:B------:R-:W-:Y:S05]  /*1a6e0*/  CALL.REL.NOINC `($__internal_11_$__cuda_sm70_shflsync_idx_p) ;  /* 0x00000b8000007944 */ /* 0x000fea0003c00000 */
[----:B------:R-:W-:Y:S01]  /*1a6f0*/  MOV R4, R45 ;  /* 0x0000002d00047202 */ /* 0x000fe20000000f00 */
[----:B------:R-:W-:Y:S05]  /*1a700*/  BRA `(.L_x_872) ;  /* 0xffffadc000007947 */ /* 0x000fea000383ffff */
.L_x_792:
[----:B------:R-:W-:Y:S01]  /*1a710*/  IMAD.MOV.U32 R44, RZ, RZ, R12 ;  /* 0x000000ffff2c7224 */ /* 0x000fe200078e000c */
[----:B------:R-:W-:Y:S01]  /*1a720*/  MOV R2, RZ ;  /* 0x000000ff00027202 */ /* 0x000fe20000000f00 */
[----:B------:R-:W-:Y:S01]  /*1a730*/  IMAD.MOV.U32 R45, RZ, RZ, 0x1c1f ;  /* 0x00001c1fff2d7424 */ /* 0x000fe200078e00ff */
[----:B------:R-:W-:Y:S02]  /*1a740*/  MOV R3, 0x1a760 ;  /* 0x0001a76000037802 */ /* 0x000fe40000000f00 */
[----:B-12---:R-:W-:Y:S05]  /*1a750*/  CALL.REL.NOINC `($__internal_11_$__cuda_sm70_shflsync_idx_p) ;  /* 0x00000b1000007944 */ /* 0x006fea0003c00000 */
[----:B------:R-:W-:Y:S01]  /*1a760*/  MOV R0, R45 ;  /* 0x0000002d00007202 */ /* 0x000fe20000000f00 */
[----:B------:R-:W-:Y:S05]  /*1a770*/  BRA `(.L_x_873) ;  /* 0xffffad7000007947 */ /* 0x000fea000383ffff */
.L_x_795:
[----:B------:R-:W-:Y:S01]  /*1a780*/  IMAD.MOV.U32 R44, RZ, RZ, R5 ;  /* 0x000000ffff2c7224 */ /* 0x000fe200078e0005 */
[----:B----4-:R-:W-:Y:S01]  /*1a790*/  MOV R2, 0x1 ;  /* 0x0000000100027802 */ /* 0x010fe20000000f00 */
[----:B------:R-:W-:Y:S01]  /*1a7a0*/  IMAD.MOV.U32 R45, RZ, RZ, 0x1c1f ;  /* 0x00001c1fff2d7424 */ /* 0x000fe200078e00ff */
[----:B------:R-:W-:-:S02]  /*1a7b0*/  MOV R3, 0x1a7d0 ;  /* 0x0001a7d000037802 */ /* 0x000fc40000000f00 */
[----:B-123--:R-:W-:Y:S05]  /*1a7c0*/  CALL.REL.NOINC `($__internal_11_$__cuda_sm70_shflsync_idx_p) ;  /* 0x00000aa000007944 */ /* 0x00efea0003c00000 */
        /* <DEDUP_REMOVED lines=8> */
.L_x_799:
[----:B------:R-:W-:Y:S01]  /*1a850*/  IMAD.MOV.U32 R44, RZ, RZ, R7 ;  /* 0x000000ffff2c7224 */ /* 0x000fe200078e0007 */
[----:B------:R-:W-:Y:S01]  /*1a860*/  MOV R2, RZ ;  /* 0x000000ff00027202 */ /* 0x000fe20000000f00 */
[----:B------:R-:W-:Y:S01]  /*1a870*/  IMAD.MOV.U32 R45, RZ, RZ, 0x181f ;  /* 0x0000181fff2d7424 */ /* 0x000fe200078e00ff */
[----:B------:R-:W-:Y:S02]  /*1a880*/  MOV R3, 0x1a8a0 ;  /* 0x0001a8a000037802 */ /* 0x000fe40000000f00 */
[----:B------:R-:W-:Y:S05]  /*1a890*/  CALL.REL.NOINC `($__internal_11_$__cuda_sm70_shflsync_idx_p) ;  /* 0x000009d000007944 */ /* 0x000fea0003c00000 */
[----:B------:R-:W-:Y:S01]  /*1a8a0*/  MOV R9, R45 ;  /* 0x0000002d00097202 */ /* 0x000fe20000000f00 */
[----:B------:R-:W-:Y:S05]  /*1a8b0*/  BRA `(.L_x_875) ;  /* 0xffffc19000007947 */ /* 0x000fea000383ffff */
.L_x_800:
[----:B------:R-:W-:Y:S01]  /*1a8c0*/  IMAD.MOV.U32 R44, RZ, RZ, R10 ;  /* 0x000000ffff2c7224 */ /* 0x000fe200078e000a */
[----:B------:R-:W-:Y:S01]  /*1a8d0*/  MOV R2, RZ ;  /* 0x000000ff00027202 */ /* 0x000fe20000000f00 */
[----:B------:R-:W-:Y:S01]  /*1a8e0*/  IMAD.MOV.U32 R45, RZ, RZ, 0x181f ;  /* 0x0000181fff2d7424 */ /* 0x000fe200078e00ff */
[----:B------:R-:W-:Y:S02]  /*1a8f0*/  MOV R3, 0x1a910 ;  /* 0x0001a91000037802 */ /* 0x000fe40000000f00 */
[----:B-12---:R-:W-:Y:S05]  /*1a900*/  CALL.REL.NOINC `($__internal_11_$__cuda_sm70_shflsync_idx_p) ;  /* 0x0000096000007944 */ /* 0x006fea0003c00000 */
[----:B------:R-:W-:Y:S01]  /*1a910*/  MOV R0, R45 ;  /* 0x0000002d00007202 */ /* 0x000fe20000000f00 */
[----:B------:R-:W-:Y:S05]  /*1a920*/  BRA `(.L_x_876) ;  /* 0xffffc14000007947 */ /* 0x000fea000383ffff */
.L_x_803:
        /* <DEDUP_REMOVED lines=13> */
.L_x_806:
[----:B------:R-:W-:Y:S01]  /*1aa00*/  IMAD.MOV.U32 R44, RZ, RZ, R7 ;  /* 0x000000ffff2c7224 */ /* 0x000fe200078e0007 */
[----:B-1----:R-:W-:Y:S01]  /*1aa10*/  MOV R2, 0x2 ;  /* 0x0000000200027802 */ /* 0x002fe20000000f00 */
[----:B------:R-:W-:Y:S01]  /*1aa20*/  IMAD.MOV.U32 R45, RZ, RZ, 0x181f ;  /* 0x0000181fff2d7424 */ /* 0x000fe200078e00ff */
[----:B------:R-:W-:Y:S02]  /*1aa30*/  MOV R3, 0x1aa50 ;  /* 0x0001aa5000037802 */ /* 0x000fe40000000f00 */
[----:B--234-:R-:W-:Y:S05]  /*1aa40*/  CALL.REL.NOINC `($__internal_11_$__cuda_sm70_shflsync_idx_p) ;  /* 0x0000082000007944 */ /* 0x01cfea0003c00000 */
[----:B------:R-:W-:Y:S01]  /*1aa50*/  MOV R9, R45 ;  /* 0x0000002d00097202 */ /* 0x000fe20000000f00 */
[----:B------:R-:W-:Y:S05]  /*1aa60*/  BRA `(.L_x_878) ;  /* 0xffffc24000007947 */ /* 0x000fea000383ffff */
.L_x_807:
[----:B------:R-:W-:Y:S01]  /*1aa70*/  IMAD.MOV.U32 R44, RZ, RZ, R10 ;  /* 0x000000ffff2c7224 */ /* 0x000fe200078e000a */
[----:B------:R-:W-:Y:S01]  /*1aa80*/  MOV R2, 0x2 ;  /* 0x0000000200027802 */ /* 0x000fe20000000f00 */
[----:B------:R-:W-:Y:S01]  /*1aa90*/  IMAD.MOV.U32 R45, RZ, RZ, 0x181f ;  /* 0x0000181fff2d7424 */ /* 0x000fe200078e00ff */
[----:B------:R-:W-:Y:S02]  /*1aaa0*/  MOV R3, 0x1aac0 ;  /* 0x0001aac000037802 */ /* 0x000fe40000000f00 */
[----:B-1234-:R-:W-:Y:S05]  /*1aab0*/  CALL.REL.NOINC `($__internal_11_$__cuda_sm70_shflsync_idx_p) ;  /* 0x000007b000007944 */ /* 0x01efea0003c00000 */
[----:B------:R-:W-:Y:S01]  /*1aac0*/  MOV R0, R45 ;  /* 0x0000002d00007202 */ /* 0x000fe20000000f00 */
[----:B------:R-:W-:Y:S05]  /*1aad0*/  BRA `(.L_x_879) ;  /* 0xffffc1f000007947 */ /* 0x000fea000383ffff */
.L_x_810:
        /* <DEDUP_REMOVED lines=13> */
.L_x_812:
[----:B------:R-:W-:Y:S01]  /*1abb0*/  IMAD.MOV.U32 R44, RZ, RZ, R62 ;  /* 0x000000ffff2c7224 */ /* 0x000fe200078e003e */
[----:B------:R-:W-:Y:S01]  /*1abc0*/  MOV R2, RZ ;  /* 0x000000ff00027202 */ /* 0x000fe20000000f00 */
[----:B------:R-:W-:Y:S01]  /*1abd0*/  IMAD.MOV.U32 R45, RZ, RZ, 0x1f ;  /* 0x0000001fff2d7424 */ /* 0x000fe200078e00ff */
[----:B------:R-:W-:Y:S02]  /*1abe0*/  MOV R3, 0x1ac00 ;  /* 0x0001ac0000037802 */ /* 0x000fe40000000f00 */
[----:B-1----:R-:W-:Y:S05]  /*1abf0*/  CALL.REL.NOINC `($__internal_11_$__cuda_sm70_shflsync_idx_p) ;  /* 0x0000067000007944 */ /* 0x002fea0003c00000 */
[----:B------:R-:W-:Y:S01]  /*1ac00*/  MOV R9, R45 ;  /* 0x0000002d00097202 */ /* 0x000fe20000000f00 */
[----:B------:R-:W-:Y:S05]  /*1ac10*/  BRA `(.L_x_881) ;  /* 0xffffc38000007947 */ /* 0x000fea000383ffff */
.L_x_813:
[----:B------:R-:W-:Y:S01]  /*1ac20*/  IMAD.MOV.U32 R44, RZ, RZ, R62 ;  /* 0x000000ffff2c7224 */ /* 0x000fe200078e003e */
[----:B------:R-:W-:Y:S01]  /*1ac30*/  MOV R2, 0x1 ;  /* 0x0000000100027802 */ /* 0x000fe20000000f00 */
[----:B------:R-:W-:Y:S01]  /*1ac40*/  IMAD.MOV.U32 R45, RZ, RZ, 0x1f ;  /* 0x0000001fff2d7424 */ /* 0x000fe200078e00ff */
[----:B------:R-:W-:Y:S02]  /*1ac50*/  MOV R3, 0x1ac70 ;  /* 0x0001ac7000037802 */ /* 0x000fe40000000f00 */
[----:B-123--:R-:W-:Y:S05]  /*1ac60*/  CALL.REL.NOINC `($__internal_11_$__cuda_sm70_shflsync_idx_p) ;  /* 0x0000060000007944 */ /* 0x00efea0003c00000 */
[----:B------:R-:W-:Y:S01]  /*1ac70*/  MOV R8, R45 ;  /* 0x0000002d00087202 */ /* 0x000fe20000000f00 */
[----:B------:R-:W-:Y:S05]  /*1ac80*/  BRA `(.L_x_882) ;  /* 0xffffc33000007947 */ /* 0x000fea000383ffff */
.L_x_814:
[----:B------:R-:W-:Y:S02]  /*1ac90*/  MOV R2, 0x1 ;  /* 0x0000000100027802 */ /* 0x000fe40000000f00 */
[----:B------:R-:W-:-:S02]  /*1aca0*/  MOV R3, 0x1acc0 ;  /* 0x0001acc000037802 */ /* 0x000fc40000000f00 */
[----:B--234-:R-:W-:Y:S05]  /*1acb0*/  CALL.REL.NOINC `($__internal_12_$__cuda_sm70_shflsync_up_p) ;  /* 0x0000061000007944 */ /* 0x01cfea0003c00000 */
[----:B------:R-:W-:Y:S05]  /*1acc0*/  BRA `(.L_x_883) ;  /* 0xffffc41000007947 */ /* 0x000fea000383ffff */
.L_x_815:
[----:B------:R-:W-:Y:S02]  /*1acd0*/  MOV R2, 0x2 ;  /* 0x0000000200027802 */ /* 0x000fe40000000f00 */
[----:B------:R-:W-:-:S02]  /*1ace0*/  MOV R3, 0x1ad00 ;  /* 0x0001ad0000037802 */ /* 0x000fc40000000f00 */
[----:B--23--:R-:W-:Y:S05]  /*1acf0*/  CALL.REL.NOINC `($__internal_12_$__cuda_sm70_shflsync_up_p) ;  /* 0x000005d000007944 */ /* 0x00cfea0003c00000 */
        /* <DEDUP_REMOVED lines=24> */
.L_x_819:
[----:B------:R-:W-:Y:S02]  /*1ae80*/  MOV R2, 0x1 ;  /* 0x0000000100027802 */ /* 0x000fe40000000f00 */
[----:B------:R-:W-:Y:S02]  /*1ae90*/  MOV R3, 0x1aeb0 ;  /* 0x0001aeb000037802 */ /* 0x000fe40000000f00 */
[----:B------:R-:W-:Y:S05]  /*1aea0*/  CALL.REL.NOINC `($__internal_12_$__cuda_sm70_shflsync_up_p) ;  /* 0x0000042000007944 */ /* 0x000fea0003c00000 */
[----:B------:R-:W-:Y:S01]  /*1aeb0*/  MOV R2, R4 ;  /* 0x0000000400027202 */ /* 0x000fe20000000f00 */
[----:B------:R-:W-:Y:S05]  /*1aec0*/  BRA `(.L_x_885) ;  /* 0xffffc46000007947 */ /* 0x000fea000383ffff */
.L_x_820:
[----:B------:R-:W-:Y:S02]  /*1aed0*/  MOV R2, 0x2 ;  /* 0x0000000200027802 */ /* 0x000fe40000000f00 */
[----:B------:R-:W-:Y:S02]  /*1aee0*/  MOV R3, 0x1af00 ;  /* 0x0001af0000037802 */ /* 0x000fe40000000f00 */
        /* <DEDUP_REMOVED lines=25> */
.L_x_822:
[----:B------:R-:W-:Y:S02]  /*1b080*/  SEL R0, RZ, 0x1, P0 ;  /* 0x00000001ff007807 */ /* 0x000fe40000000000 */
[----:B------:R-:W-:Y:S02]  /*1b090*/  MOV R2, 0x1b0b0 ;  /* 0x0001b0b000027802 */ /* 0x000fe40000000f00 */
[----:B-1----:R-:W-:Y:S05]  /*1b0a0*/  CALL.REL.NOINC `($__internal_13_$__cuda_sm70_votesync_ballot) ;  /* 0x0000029000007944 */ /* 0x002fea0003c00000 */
[----:B------:R-:W-:Y:S01]  /*1b0b0*/  MOV R5, R0 ;  /* 0x0000000000057202 */ /* 0x000fe20000000f00 */
[----:B------:R-:W-:Y:S05]  /*1b0c0*/  BRA `(.L_x_887) ;  /* 0xffffc3f000007947 */ /* 0x000fea000383ffff */
.L_x_823:
[----:B------:R-:W-:Y:S01]  /*1b0d0*/  IMAD.MOV.U32 R44, RZ, RZ, R6 ;  /* 0x000000ffff2c7224 */ /* 0x000fe200078e0006 */
[----:B------:R-:W-:Y:S01]  /*1b0e0*/  MOV R2, R0 ;  /* 0x0000000000027202 */ /* 0x000fe20000000f00 */
[----:B------:R-:W-:Y:S01]  /*1b0f0*/  IMAD.MOV.U32 R45, RZ, RZ, 0x1f ;  /* 0x0000001fff2d7424 */ /* 0x000fe200078e00ff */
[----:B------:R-:W-:Y:S02]  /*1b100*/  MOV R3, 0x1b120 ;  /* 0x0001b12000037802 */ /* 0x000fe40000000f00 */
[----:B-1----:R-:W-:Y:S05]  /*1b110*/  CALL.REL.NOINC `($__internal_11_$__cuda_sm70_shflsync_idx_p) ;  /* 0x0000015000007944 */ /* 0x002fea0003c00000 */
[----:B------:R-:W-:Y:S01]  /*1b120*/  IMAD.MOV.U32 R10, RZ, RZ, R45 ;  /* 0x000000ffff0a7224 */ /* 0x000fe200078e002d */
[----:B------:R-:W-:Y:S01]  /*1b130*/  MOV R2, R0 ;  /* 0x0000000000027202 */ /* 0x000fe20000000f00 */
[----:B------:R-:W-:Y:S01]  /*1b140*/  IMAD.MOV.U32 R44, RZ, RZ, R7 ;  /* 0x000000ffff2c7224 */ /* 0x000fe200078e0007 */
[----:B------:R-:W-:-:S02]  /*1b150*/  MOV R45, 0x1f ;  /* 0x0000001f002d7802 */ /* 0x000fc40000000f00 */
[----:B------:R-:W-:Y:S02]  /*1b160*/  MOV R3, 0x1b180 ;  /* 0x0001b18000037802 */ /* 0x000fe40000000f00 */
[----:B------:R-:W-:Y:S05]  /*1b170*/  CALL.REL.NOINC `($__internal_11_$__cuda_sm70_shflsync_idx_p) ;  /* 0x000000f000007944 */ /* 0x000fea0003c00000 */
[----:B------:R-:W-:Y:S01]  /*1b180*/  MOV R7, R45 ;  /* 0x0000002d00077202 */ /* 0x000fe20000000f00 */
[----:B------:R-:W-:Y:S05]  /*1b190*/  BRA `(.L_x_888) ;  /* 0xffffc37000007947 */ /* 0x000fea000383ffff */
.L_x_826:
[----:B------:R-:W-:Y:S01]  /*1b1a0*/  IMAD.MOV.U32 R44, RZ, RZ, R4 ;  /* 0x000000ffff2c7224 */ /* 0x000fe200078e0004 */
[----:B------:R-:W-:Y:S01]  /*1b1b0*/  MOV R2, R0 ;  /* 0x0000000000027202 */ /* 0x000fe20000000f00 */
[----:B------:R-:W-:Y:S01]  /*1b1c0*/  IMAD.MOV.U32 R45, RZ, RZ, 0x1f ;  /* 0x0000001fff2d7424 */ /* 0x000fe200078e00ff */
[----:B------:R-:W-:Y:S02]  /*1b1d0*/  MOV R3, 0x1b1f0 ;  /* 0x0001b1f000037802 */ /* 0x000fe40000000f00 */
[----:B-1-34-:R-:W-:Y:S05]  /*1b1e0*/  CALL.REL.NOINC `($__internal_11_$__cuda_sm70_shflsync_idx_p) ;  /* 0x0000008000007944 */ /* 0x01afea0003c00000 */
[----:B------:R-:W-:Y:S01]  /*1b1f0*/  MOV R11, R45 ;  /* 0x0000002d000b7202 */ /* 0x000fe20000000f00 */
[----:B------:R-:W-:Y:S05]  /*1b200*/  BRA `(.L_x_825) ;  /* 0xffffc36000007947 */ /* 0x000fea000383ffff */
        .weak           $__internal_10_$__cuda_sm70_shflsync_bfly_p
        .type           $__internal_10_$__cuda_sm70_shflsync_bfly_p,@function
        .size           $__internal_10_$__cuda_sm70_shflsync_bfly_p,($__internal_11_$__cuda_sm70_shflsync_idx_p - $__internal_10_$__cuda_sm70_shflsync_bfly_p)
$__internal_10_$__cuda_sm70_shflsync_bfly_p:
[----:B------:R-:W-:Y:S02]  /*1b210*/  MOV R35, 0xffffffff ;  /* 0xffffffff00237802 */ /* 0x000fe40000000f00 */
[----:B------:R-:W-:Y:S02]  /*1b220*/  MOV R3, 0x1f ;  /* 0x0000001f00037802 */ /* 0x000fe40000000f00 */
[----:B------:R-:W-:Y:S04]  /*1b230*/  WARPSYNC R35 ;  /* 0x0000002300007348 */ /* 0x000fe80003800000 */
[----:B------:R1:W2:Y:S02]  /*1b240*/  SHFL.BFLY PT, R0, R4, R0, R3 ;  /* 0x0c00000004007389 */ /* 0x0002a400000e0003 */
[----:B-1----:R-:W-:-:S04]  /*1b250*/  MOV R3, 0x0 ;  /* 0x0000000000037802 */ /* 0x002fc80000000f00 */
[----:B--2---:R-:W-:Y:S05]  /*1b260*/  RET.REL.NODEC R2 `(_ZN7cutlass13device_kernelIN5flash19enable_sm80_to_sm89INS1_16FlashAttnFwdSm80INS1_25CollectiveMainloopFwdSm80ILi8ELi1ELb1EN4cute5tupleIJNS5_1CILi128EEENS7_ILi96EEES8_EEELi128ENS_10bfloat16_tEfNS_4arch4Sm80ELb0ELb1ELb1ELb1ELb1ELb0ELb1ELb1EEENS1_21CollectiveEpilogueFwdINS6_IJS8_S8_S9_EEENS6_IJNS7_ILi1EEESH_SH_EEESB_SD_Li256ELb1ELb1ELb1ELb0EEENS1_36VarlenDynamicPersistentTileSchedulerILi128ELi96ELi256ELi256ELb1ELb1ELb0ELb1ELb0ELb1EEEEEEEEEvNT_6ParamsE) ;  /* 0xfffe4d9002007950 */ /* 0x004fea0003c3ffff */
        .weak           $__internal_11_$__cuda_sm70_shflsync_idx_p
        .type           $__internal_11_$__cuda_sm70_shflsync_idx_p,@function
        .size           $__internal_11_$__cuda_sm70_shflsync_idx_p,($__internal_12_$__cuda_sm70_shflsync_up_p - $__internal_11_$__cuda_sm70_shflsync_idx_p)
$__internal_11_$__cuda_sm70_shflsync_idx_p:
[----:B------:R-:W-:-:S04]  /*1b270*/  MOV R212, 0xffffffff ;  /* 0xffffffff00d47802 */ /* 0x000fc80000000f00 */
[----:B------:R-:W-:Y:S04]  /*1b280*/  WARPSYNC R212 ;  /* 0x000000d400007348 */ /* 0x000fe80003800000 */
[----:B------:R1:W2:Y:S02]  /*1b290*/  SHFL.IDX PT, R45, R44, R2, R45 ;  /* 0x000000022c2d7389 */ /* 0x0002a400000e002d */
[----:B-1----:R-:W-:Y:S02]  /*1b2a0*/  MOV R2, R3 ;  /* 0x0000000300027202 */ /* 0x002fe40000000f00 */
[----:B------:R-:W-:-:S04]  /*1b2b0*/  MOV R3, 0x0 ;  /* 0x0000000000037802 */ /* 0x000fc80000000f00 */
[----:B--2---:R-:W-:Y:S05]  /*1b2c0*/  RET.REL.NODEC R2 `(_ZN7cutlass13device_kernelIN5flash19enable_sm80_to_sm89INS1_16FlashAttnFwdSm80INS1_25CollectiveMainloopFwdSm80ILi8ELi1ELb1EN4cute5tupleIJNS5_1CILi128EEENS7_ILi96EEES8_EEELi128ENS_10bfloat16_tEfNS_4arch4Sm80ELb0ELb1ELb1ELb1ELb1ELb0ELb1ELb1EEENS1_21CollectiveEpilogueFwdINS6_IJS8_S8_S9_EEENS6_IJNS7_ILi1EEESH_SH_EEESB_SD_Li256ELb1ELb1ELb1ELb0EEENS1_36VarlenDynamicPersistentTileSchedulerILi128ELi96ELi256ELi256ELb1ELb1ELb0ELb1ELb0ELb1EEEEEEEEEvNT_6ParamsE) ;  /* 0xfffe4d3002007950 */ /* 0x004fea0003c3ffff */
        .weak           $__internal_12_$__cuda_sm70_shflsync_up_p
        .type           $__internal_12_$__cuda_sm70_shflsync_up_p,@function
        .size           $__internal_12_$__cuda_sm70_shflsync_up_p,($__internal_13_$__cuda_sm70_votesync_ballot - $__internal_12_$__cuda_sm70_shflsync_up_p)
$__internal_12_$__cuda_sm70_shflsync_up_p:
[----:B------:R-:W-:Y:S02]  /*1b2d0*/  IMAD.MOV.U32 R4, RZ, RZ, RZ ;  /* 0x000000ffff047224 */ /* 0x000fe400078e00ff */
[----:B------:R-:W-:-:S04]  /*1b2e0*/  IMAD.MOV.U32 R10, RZ, RZ, -0x1 ;  /* 0xffffffffff0a7424 */ /* 0x000fc800078e00ff */
[----:B------:R-:W-:Y:S04]  /*1b2f0*/  WARPSYNC R10 ;  /* 0x0000000a00007348 */ /* 0x000fe80003800000 */
[----:B------:R1:W2:Y:S02]  /*1b300*/  SHFL.UP PT, R4, R0, R2, R4 ;  /* 0x0400000200047389 */ /* 0x0002a400000e0004 */
[----:B-1----:R-:W-:Y:S02]  /*1b310*/  MOV R2, R3 ;  /* 0x0000000300027202 */ /* 0x002fe40000000f00 */
[----:B------:R-:W-:-:S04]  /*1b320*/  MOV R3, 0x0 ;  /* 0x0000000000037802 */ /* 0x000fc80000000f00 */
[----:B--2---:R-:W-:Y:S05]  /*1b330*/  RET.REL.NODEC R2 `(_ZN7cutlass13device_kernelIN5flash19enable_sm80_to_sm89INS1_16FlashAttnFwdSm80INS1_25CollectiveMainloopFwdSm80ILi8ELi1ELb1EN4cute5tupleIJNS5_1CILi128EEENS7_ILi96EEES8_EEELi128ENS_10bfloat16_tEfNS_4arch4Sm80ELb0ELb1ELb1ELb1ELb1ELb0ELb1ELb1EEENS1_21CollectiveEpilogueFwdINS6_IJS8_S8_S9_EEENS6_IJNS7_ILi1EEESH_SH_EEESB_SD_Li256ELb1ELb1ELb1ELb0EEENS1_36VarlenDynamicPersistentTileSchedulerILi128ELi96ELi256ELi256ELb1ELb1ELb0ELb1ELb0ELb1EEEEEEEEEvNT_6ParamsE) ;  /* 0xfffe4cc002007950 */ /* 0x004fea0003c3ffff */
        .weak           $__internal_13_$__cuda_sm70_votesync_ballot
        .type           $__internal_13_$__cuda_sm70_votesync_ballot,@function
        .size           $__internal_13_$__cuda_sm70_votesync_ballot,(.L_x_3585 - $__internal_13_$__cuda_sm70_votesync_ballot)
$__internal_13_$__cuda_sm70_votesync_ballot:
[----:B------:R-:W-:Y:S01]  /*1b340*/  ISETP.NE.U32.AND P0, PT, R0, 0x1, PT ;  /* 0x000000010000780c */ /* 0x000fe20003f05070 */
[----:B------:R-:W-:-:S04]  /*1b350*/  IMAD.MOV.U32 R3, RZ, RZ, -0x1 ;  /* 0xffffffffff037424 */ /* 0x000fc800078e00ff */
[----:B------:R-:W-:Y:S08]  /*1b360*/  WARPSYNC R3 ;  /* 0x0000000300007348 */ /* 0x000ff00003800000 */
[----:B------:R-:W-:-:S04]  /*1b370*/  VOTE.ANY R0, PT, !P0 ;  /* 0x0000000000007806 */ /* 0x000fc800040e0100 */
[----:B------:R-:W-:Y:S01]  /*1b380*/  LOP3.LUT R0, R0, R3, RZ, 0xc0, !PT ;  /* 0x0000000300007212 */ /* 0x000fe200078ec0ff */
[----:B------:R-:W-:-:S04]  /*1b390*/  IMAD.MOV.U32 R3, RZ, RZ, 0x0 ;  /* 0x00000000ff037424 */ /* 0x000fc800078e00ff */
[----:B------:R-:W-:Y:S05]  /*1b3a0*/  RET.REL.NODEC R2 `(_ZN7cutlass13device_kernelIN5flash19enable_sm80_to_sm89INS1_16FlashAttnFwdSm80INS1_25CollectiveMainloopFwdSm80ILi8ELi1ELb1EN4cute5tupleIJNS5_1CILi128EEENS7_ILi96EEES8_EEELi128ENS_10bfloat16_tEfNS_4arch4Sm80ELb0ELb1ELb1ELb1ELb1ELb0ELb1ELb1EEENS1_21CollectiveEpilogueFwdINS6_IJS8_S8_S9_EEENS6_IJNS7_ILi1EEESH_SH_EEESB_SD_Li256ELb1ELb1ELb1ELb0EEENS1_36VarlenDynamicPersistentTileSchedulerILi128ELi96ELi256ELi256ELb1ELb1ELb0ELb1ELb0ELb1EEEEEEEEEvNT_6ParamsE) ;  /* 0xfffe4c5002007950 */ /* 0x000fea0003c3ffff */
.L_x_889:
        /* <DEDUP_REMOVED lines=13> */
.L_x_3585:


//--------------------- .text._ZN7cutlass13device_kernelIN5flash19enable_sm80_to_sm89INS1_16FlashAttnFwdSm80INS1_25CollectiveMainloopFwdSm80ILi8ELi1ELb1EN4cute5tupleIJNS5_1CILi128EEENS7_ILi96EEES8_EEELi128ENS_10bfloat16_tEfNS_4arch4Sm80ELb0ELb1ELb1ELb1ELb1ELb1ELb1ELb1EEENS1_21CollectiveEpilogueFwdINS6_IJS8_S8_S9_EEENS6_IJNS7_ILi1EEESH_SH_EEESB_SD_Li256ELb1ELb1ELb1ELb0EEENS1_36VarlenDynamicPersistentTileSchedulerILi128ELi96ELi256ELi256ELb1ELb1ELb0ELb1ELb0ELb1EEEEEEEEEvNT_6ParamsE --------------------------
	.section	.text._ZN7cutlass13device_kernelIN5flash19enable_sm80_to_sm89INS1_16FlashAttnFwdSm80INS1_25CollectiveMainloopFwdSm80ILi8ELi1ELb1EN4cute5tupleIJNS5_1CILi128EEENS7_ILi96EEES8_EEELi128ENS_10bfloat16_tEfNS_4arch4Sm80ELb0ELb1ELb1ELb1ELb1ELb1ELb1ELb1EEENS1_21CollectiveEpilogueFwdINS6_IJS8_S8_S9_EEENS6_IJNS7_ILi1EEESH_SH_EEESB_SD_Li256ELb1ELb1ELb1ELb0EEENS1_36VarlenDynamicPersistentTileSchedulerILi128ELi96ELi256ELi256ELb1ELb1ELb0ELb1ELb0ELb1EEEEEEEEEvNT_6ParamsE,"ax",@progbits
	.sectioninfo	@"SHI_REGISTERS=255"
	.align	128
.text._ZN7cutlass13device_kernelIN5flash19enable_sm80_to_sm89INS1_16FlashAttnFwdSm80INS1_25CollectiveMainloopFwdSm80ILi8ELi1ELb1EN4cute5tupleIJNS5_1CILi128EEENS7_ILi96EEES8_EEELi128ENS_10bfloat16_tEfNS_4arch4Sm80ELb0ELb1ELb1ELb1ELb1ELb1ELb1ELb1EEENS1_21CollectiveEpilogueFwdINS6_IJS8_S8_S9_EEENS6_IJNS7_ILi1EEESH_SH_EEESB_SD_Li256ELb1ELb1ELb1ELb0EEENS1_36VarlenDynamicPersistentTileSchedulerILi128ELi96ELi256ELi256ELb1ELb1ELb0ELb1ELb0ELb1EEEEEEEEEvNT_6ParamsE:
        .type           _ZN7cutlass13device_kernelIN5flash19enable_sm80_to_sm89INS1_16FlashAttnFwdSm80INS1_25CollectiveMainloopFwdSm80ILi8ELi1ELb1EN4cute5tupleIJNS5_1CILi128EEENS7_ILi96EEES8_EEELi128ENS_10bfloat16_tEfNS_4arch4Sm80ELb0ELb1ELb1ELb1ELb1ELb1ELb1ELb1EEENS1_21CollectiveEpilogueFwdINS6_IJS8_S8_S9_EEENS6_IJNS7_ILi1EEESH_SH_EEESB_SD_Li256ELb1ELb1ELb1ELb0EEENS1_36VarlenDynamicPersistentTileSchedulerILi128ELi96ELi256ELi256ELb1ELb1ELb0ELb1ELb0ELb1EEEEEEEEEvNT_6ParamsE,@function
        .size           _ZN7cutlass13device_kernelIN5flash19enable_sm80_to_sm89INS1_16FlashAttnFwdSm80INS1_25CollectiveMainloopFwdSm80ILi8ELi1ELb1EN4cute5tupleIJNS5_1CILi128EEENS7_ILi96EEES8_EEELi128ENS_10bfloat16_tEfNS_4arch4Sm80ELb0ELb1ELb1ELb1ELb1ELb1ELb1ELb1EEENS1_21CollectiveEpilogueFwdINS6_IJS8_S8_S9_EEENS6_IJNS7_ILi1EEESH_SH_EEESB_SD_Li256ELb1ELb1ELb1ELb0EEENS1_36VarlenDynamicPersistentTileSchedulerILi128ELi96ELi256ELi256ELb1ELb1ELb0ELb1ELb0ELb1EEEEEEEEEvNT_6ParamsE,(.L_x_3590 - _ZN7cutlass13device_kernelIN5flash19enable_sm80_to_sm89INS1_16FlashAttnFwdSm80INS1_25CollectiveMainloopFwdSm80ILi8ELi1ELb1EN4cute5tupleIJNS5_1CILi128EEENS7_ILi96EEES8_EEELi128ENS_10bfloat16_tEfNS_4arch4Sm80ELb0ELb1ELb1ELb1ELb1ELb1ELb1ELb1EEENS1_21CollectiveEpilogueFwdINS6_IJS8_S8_S9_EEENS6_IJNS7_ILi1EEESH_SH_EEESB_SD_Li256ELb1ELb1ELb1ELb0EEENS1_36VarlenDynamicPersistentTileSchedulerILi128ELi96ELi256ELi256ELb1ELb1ELb0ELb1ELb0ELb1EEEEEEEEEvNT_6ParamsE)
        .other          _ZN7cutlass13device_kernelIN5flash19enable_sm80_to_sm89INS1_16FlashAttnFwdSm80INS1_25CollectiveMainloopFwdSm80ILi8ELi1ELb1EN4cute5tupleIJNS5_1CILi128EEENS7_ILi96EEES8_EEELi128ENS_10bfloat16_tEfNS_4arch4Sm80ELb0ELb1ELb1ELb1ELb1ELb1ELb1ELb1EEENS1_21CollectiveEpilogueFwdINS6_IJS8_S8_S9_EEENS6_IJNS7_ILi1EEESH_SH_EEESB_SD_Li256ELb1ELb1ELb1ELb0EEENS1_36VarlenDynamicPersistentTileSchedulerILi128ELi96ELi256ELi256ELb1ELb1ELb0ELb1ELb0ELb1EEEEEEEEEvNT_6ParamsE,@"STO_CUDA_ENTRY STV_DEFAULT"
_ZN7cutlass13device_kernelIN5flash19enable_sm80_to_sm89INS1_16FlashAttnFwdSm80INS1_25CollectiveMainloopFwdSm80ILi8ELi1ELb1EN4cute5tupleIJNS5_1CILi128EEENS7_ILi96EEES8_EEELi128ENS_10bfloat16_tEfNS_4arch4Sm80ELb0ELb1ELb1ELb1ELb1ELb1ELb1ELb1EEENS1_21CollectiveEpilogueFwdINS6_IJS8_S8_S9_EEENS6_IJNS7_ILi1EEESH_SH_EEESB_SD_Li256ELb1ELb1ELb1ELb0EEENS1_36VarlenDynamicPersistentTileSchedulerILi128ELi96ELi256ELi256ELb1ELb1ELb0ELb1ELb0ELb1EEEEEEEEEvNT_6ParamsE:
[----:B------:R-:W-:-:S03]  /*0000*/  MOV R1, c[0x0][0x28] ;  /* 0x00000a0000017a02 */ /* 0x000fc60000000f00 */
[----:B------:R-:W1:Y:S01]  /*0010*/  S2R R2, SR_TID.X ;  /* 0x0000000000027919 */ /* 0x000e620000002100 */
[----:B------:R-:W-:Y:S01]  /*0020*/  IADD3 R1, R1, -0x70, RZ ;  /* 0xffffff9001017810 */ /* 0x000fe20007ffe0ff */
[----:B------:R-:W-:Y:S01]  /*0030*/  ULDC.64 UR8, c[0x0][0x118] ;  /* 0x0000460000087ab9 */ /* 0x000fe20000000a00 */
[----:B-1----:R-:W-:-:S05]  /*0040*/  SHF.R.U32.HI R0, RZ, 0x5, R2 ;  /* 0x00000005ff007819 */ /* 0x002fca0000011602 */
[----:B------:R-:W1:Y:S02]  /*0050*/  SHFL.IDX PT, R3, R0, RZ, 0x1f ;  /* 0x00001fff00037589 */ /* 0x000e6400000e0000 */
[----:B-1----:R-:W-:Y:S02]  /*0060*/  ISETP.NE.AND P0, PT, R3, RZ, PT ;  /* 0x000000ff0300720c */ /* 0x002fe40003f05270 */
[----:B------:R-:W-:Y:S11]  /*0070*/  STL [R1+0x5c], R3 ;  /* 0x00005c0301007387 */ /* 0x000ff60000100800 */
[----:B------:R-:W-:Y:S06]  /*0080*/  @P0 BAR.SYNC.DEFER_BLOCKING 0x5, 0x100 ;  /* 0x0144000000000b1d */ /* 0x000fec0000010000 */
[----:B------:R-:W1:Y:S04]  /*0090*/  @P0 LDS.128 R4, [0xe100] ;  /* 0x00e10000ff040984 */ /* 0x000e680000000c00 */
[----:B-1----:R1:W-:Y:S04]  /*00a0*/  @P0 STL.64 [R1+0x18], R4 ;  /* 0x0000180401000387 */ /* 0x0023e80000100a00 */
[----:B------:R1:W-:Y:S04]  /*00b0*/  @P0 STL.64 [R1+0x20], R6 ;  /* 0x0000200601000387 */ /* 0x0003e80000100a00 */
[----:B------:R-:W-:Y:S06]  /*00c0*/  @P0 BAR.ARV 0x4, 0x100 ;  /* 0x0104000000000b1d */ /* 0x000fec0000002000 */
[----:B------:R-:W-:Y:S05]  /*00d0*/  @P0 BRA `(.L_x_890) ;  /* 0x00000fd000000947 */ /* 0x000fea0003800000 */
[----:B------:R-:W-:Y:S01]  /*00e0*/  LOP3.LUT R13, R2, 0x1f, RZ, 0xc0, !PT ;  /* 0x0000001f020d7812 */ /* 0x000fe200078ec0ff */
[----:B------:R-:W-:-:S03]  /*00f0*/  CS2R R8, SRZ ;  /* 0x0000000000087805 */ /* 0x000fc6000001ff00 */
[----:B------:R-:W-:-:S04]  /*0100*/  ISETP.NE.AND P6, PT, R13, 0x1f, PT ;  /* 0x0000001f0d00780c */ /* 0x000fc80003fc5270 */
[----:B------:R-:W-:-:S13]  /*0110*/  ISETP.GE.OR P0, PT, R13, c[0x0][0x53c], !P6 ;  /* 0x00014f000d007a0c */ /* 0x000fda0007706670 */
[----:B-1----:R-:W-:Y:S02]  /*0120*/  @!P0 IMAD.MOV.U32 R4, RZ, RZ, 0x4 ;  /* 0x00000004ff048424 */ /* 0x002fe400078e00ff */
[----:B------:R-:W-:Y:S02]  /*0130*/  @!P0 IMAD.MOV.U32 R2, RZ, RZ, 0x4 ;  /* 0x00000004ff028424 */ /* 0x000fe400078e00ff */
[----:B------:R-:W-:-:S04]  /*0140*/  @!P0 IMAD.WIDE.U32 R4, R13, R4, c[0x0][0x580] ;  /* 0x000160000d048625 */ /* 0x000fc800078e0004 */
[C---:B------:R-:W-:Y:S01]  /*0150*/  @!P0 IMAD.WIDE.U32 R2, R13.reuse, R2, c[0x0][0x578] ;  /* 0x00015e000d028625 */ /* 0x040fe200078e0002 */
[----:B------:R-:W2:Y:S04]  /*0160*/  @!P0 LDG.E R9, [R4.64] ;  /* 0x0000000804098981 */ /* 0x000ea8000c1e1900 */
[----:B------:R-:W2:Y:S01]  /*0170*/  @!P0 LDG.E R8, [R2.64] ;  /* 0x0000000802088981 */ /* 0x000ea2000c1e1900 */
[C---:B------:R-:W-:Y:S01]  /*0180*/  ISETP.NE.AND P5, PT, R13.reuse, RZ, PT ;  /* 0x000000ff0d00720c */ /* 0x040fe20003fa5270 */
[----:B------:R-:W1:Y:S01]  /*0190*/  S2UR UR4, SR_CTAID.X ;  /* 0x00000000000479c3 */ /* 0x000e620000002500 */
[C---:B------:R-:W-:Y:S01]  /*01a0*/  ISETP.GE.U32.AND P4, PT, R13.reuse, 0x2, PT ;  /* 0x000000020d00780c */ /* 0x040fe20003f86070 */
[----:B------:R-:W-:Y:S01]  /*01b0*/  IMAD.MOV.U32 R6, RZ, RZ, RZ ;  /* 0x000000ffff067224 */ /* 0x000fe200078e00ff */
        /* <DEDUP_REMOVED lines=26> */
.L_x_895:
        /* <DEDUP_REMOVED lines=16> */
.L_x_1141:
        /* <DEDUP_REMOVED lines=16> */
.L_x_1142:
[----:B--2---:R-:W-:-:S05]  /*0560*/  IMAD R0, R0, c[0x0][0x538], RZ ;  /* 0x00014e0000007a24 */ /* 0x004fca00078e02ff */
[----:B------:R-:W-:-:S04]  /*0570*/  IADD3 R7, R0, R7, RZ ;  /* 0x0000000700077210 */ /* 0x000fc80007ffe0ff */
[----:B------:R-:W-:-:S13]  /*0580*/  ISETP.GT.AND P0, PT, R7, UR4, PT ;  /* 0x0000000407007c0c */ /* 0x000fda000bf04270 */
[----:B-1----:R-:W-:Y:S05]  /*0590*/  @!P0 BRA `(.L_x_895) ;  /* 0xfffffdc000008947 */ /* 0x002fea000383ffff */
.L_x_891:
[----:B------:R-:W-:-:S05]  /*05a0*/  IADD3 R7, -R0, R7, RZ ;  /* 0x0000000700077210 */ /* 0x000fca0007ffe1ff */
[----:B------:R-:W-:-:S05]  /*05b0*/  IMAD R0, R4, c[0x0][0x538], R7 ;  /* 0x00014e0004007a24 */ /* 0x000fca00078e0207 */
[----:B------:R-:W-:Y:S01]  /*05c0*/  ISETP.GT.AND P0, PT, R0, UR4, PT ;  /* 0x0000000400007c0c */ /* 0x000fe2000bf04270 */
[----:B------:R-:W-:-:S12]  /*05d0*/  BRA.DIV ~URZ, `(.L_x_896) ;  /* 0x00022d127f007947 */ /* 0x000fd8000b800000 */
[----:B------:R-:W-:-:S04]  /*05e0*/  VOTE.ANY R14, PT, !P0 ;  /* 0x00000000000e7806 */ /* 0x000fc800040e0100 */
.L_x_1143:
[----:B------:R-:W1:Y:S02]  /*05f0*/  POPC R0, R14 ;  /* 0x0000000e00007309 */ /* 0x000e640000000000 */
[----:B-1----:R-:W-:-:S05]  /*0600*/  IADD3 R2, R0, R6, RZ ;  /* 0x0000000600027210 */ /* 0x002fca0007ffe0ff */
[----:B------:R1:W-:Y:S01]  /*0610*/  STL [R1+0x24], R2 ;  /* 0x0000240201007387 */ /* 0x0003e20000100800 */
[----:B------:R-:W-:Y:S05]  /*0620*/  BRA.DIV ~URZ, `(.L_x_897) ;  /* 0x00022d027f007947 */ /* 0x000fea000b800000 */
[----:B------:R2:W3:Y:S01]  /*0630*/  SHFL.IDX PT, R12, R9, R0, 0x1f ;  /* 0x00001f00090c7589 */ /* 0x0004e200000e0000 */
[----:B------:R-:W-:-:S03]  /*0640*/  MOV R5, RZ ;  /* 0x000000ff00057202 */ /* 0x000fc60000000f00 */
[----:B------:R2:W4:Y:S04]  /*0650*/  SHFL.IDX PT, R9, R8, R0, 0x1f ;  /* 0x00001f0008097589 */ /* 0x00052800000e0000 */
.L_x_1144:
[----:B------:R-:W-:Y:S01]  /*0660*/  ISETP.NE.AND P0, PT, R14, RZ, PT ;  /* 0x000000ff0e00720c */ /* 0x000fe20003f05270 */
[----:B------:R-:W-:-:S12]  /*0670*/  BSSY B0, `(.L_x_898) ;  /* 0x0000005000007945 */ /* 0x000fd80003800000 */
[----:B------:R-:W-:Y:S05]  /*0680*/  @!P0 BRA `(.L_x_899) ;  /* 0x0000003000008947 */ /* 0x000fea0003800000 */
[----:B--2---:R-:W-:Y:S01]  /*0690*/  IADD3 R0, R0, -0x1, RZ ;  /* 0xffffffff00007810 */ /* 0x004fe20007ffe0ff */
[----:B------:R-:W-:Y:S05]  /*06a0*/  BRA.DIV ~URZ, `(.L_x_900) ;  /* 0x00022d627f007947 */ /* 0x000fea000b800000 */
[----:B------:R2:W1:Y:S02]  /*06b0*/  SHFL.IDX PT, R5, R4, R0, 0x1f ;  /* 0x00001f0004057589 */ /* 0x00046400000e0000 */
.L_x_899:
[----:B------:R-:W-:Y:S05]  /*06c0*/  BSYNC B0 ;  /* 0x0000000000007941 */ /* 0x000fea0003800000 */
.L_x_898:
[----:B-12---:R-:W-:Y:S01]  /*06d0*/  IMAD R0, R5, c[0x0][0x538], R7 ;  /* 0x00014e0005007a24 */ /* 0x006fe200078e0207 */
[----:B----4-:R-:W-:Y:S01]  /*06e0*/  ISETP.NE.AND P0, PT, R9, 0x1, PT ;  /* 0x000000010900780c */ /* 0x010fe20003f05270 */
[----:B------:R-:W-:Y:S03]  /*06f0*/  BSSY B0, `(.L_x_901) ;  /* 0x0000089000007945 */ /* 0x000fe60003800000 */
[----:B------:R1:W-:Y:S01]  /*0700*/  STL [R1+0x18], R0 ;  /* 0x0000180001007387 */ /* 0x0003e20000100800 */
[----:B------:R-:W-:-:S08]  /*0710*/  IADD3 R11, -R0, UR4, RZ ;  /* 0x00000004000b7c10 */ /* 0x000fd0000fffe1ff */
[----:B------:R-:W-:Y:S05]  /*0720*/  @!P0 BRA `(.L_x_902) ;  /* 0x000003f000008947 */ /* 0x000fea0003800000 */
[-C--:B-1-3--:R-:W-:Y:S02]  /*0730*/  IABS R0, R12.reuse ;  /* 0x0000000c00007213 */ /* 0x08afe40000000000 */
        /* <DEDUP_REMOVED lines=59> */
[----:B------:R-:W-:-:S05]  /*0af0*/  IMAD R2, R3, 0x10000, R2 ;  /* 0x0001000003027824 */ /* 0x000fca00078e0202 */
[----:B------:R1:W-:Y:S01]  /*0b00*/  STL [R1+0x20], R2 ;  /* 0x0000200201007387 */ /* 0x0003e20000100800 */
[----:B------:R-:W-:Y:S05]  /*0b10*/  BRA `(.L_x_903) ;  /* 0x0000046000007947 */ /* 0x000fea0003800000 */
.L_x_902:
[----:B------:R-:W2:Y:S01]  /*0b20*/  LDL R3, [R1+0x24] ;  /* 0x0000240001037983 */ /* 0x000ea20000100800 */
[----:B------:R-:W-:-:S04]  /*0b30*/  IMAD.MOV.U32 R2, RZ, RZ, 0x4 ;  /* 0x00000004ff027424 */ /* 0x000fc800078e00ff */
[----:B--2---:R-:W-:-:S05]  /*0b40*/  IMAD.WIDE R2, R3, R2, c[0x0][0x590] ;  /* 0x0001640003027625 */ /* 0x004fca00078e0202 */
[----:B------:R-:W2:Y:S02]  /*0b50*/  LDG.E R7, [R2.64] ;  /* 0x0000000802077981 */ /* 0x000ea4000c1e1900 */
[----:B--23--:R-:W-:-:S05]  /*0b60*/  IMAD R9, R7, R12, RZ ;  /* 0x0000000c07097224 */ /* 0x00cfca00078e02ff */
[-C--:B-1----:R-:W-:Y:S02]  /*0b70*/  IABS R0, R9.reuse ;  /* 0x0000000900007213 */ /* 0x082fe40000000000 */
        /* <DEDUP_REMOVED lines=62> */
[----:B------:R-:W-:-:S05]  /*0f60*/  IMAD R2, R0, R2, R3 ;  /* 0x0000000200027224 */ /* 0x000fca00078e0203 */
[----:B------:R1:W-:Y:S02]  /*0f70*/  STL [R1+0x20], R2 ;  /* 0x0000200201007387 */ /* 0x0003e40000100800 */
.L_x_903:
[----:B------:R-:W-:Y:S05]  /*0f80*/  BSYNC B0 ;  /* 0x0000000000007941 */ /* 0x000fea0003800000 */
.L_x_901:
[----:B------:R-:W-:-:S04]  /*0f90*/  LOP3.LUT R0, RZ, R0, RZ, 0x33, !PT ;  /* 0x00000000ff007212 */ /* 0x000fc800078e33ff */
[----:B------:R-:W-:-:S05]  /*0fa0*/  IADD3 R0, R0, R12, RZ ;  /* 0x0000000c00007210 */ /* 0x000fca0007ffe0ff */
[----:B------:R2:W-:Y:S01]  /*0fb0*/  STL [R1+0x1c], R0 ;  /* 0x00001c0001007387 */ /* 0x0005e20000100800 */
[----:B------:R-:W-:Y:S05]  /*0fc0*/  BRA `(.L_x_904) ;  /* 0x0000006000007947 */ /* 0x000fea0003800000 */
.L_x_892:
[----:B------:R-:W-:Y:S01]  /*0fd0*/  MOV R0, UR4 ;  /* 0x0000000400007c02 */ /* 0x000fe20008000f00 */
[----:B------:R-:W-:Y:S04]  /*0fe0*/  STL [R1+0x1c], RZ ;  /* 0x00001cff01007387 */ /* 0x000fe80000100800 */
[----:B------:R-:W-:Y:S04]  /*0ff0*/  STL [R1+0x20], RZ ;  /* 0x000020ff01007387 */ /* 0x000fe80000100800 */
[----:B------:R1:W-:Y:S02]  /*1000*/  STL [R1+0x18], R0 ;  /* 0x0000180001007387 */ /* 0x0003e40000100800 */
[----:B-1----:R-:W-:-:S05]  /*1010*/  MOV R0, c[0x0][0x53c] ;  /* 0x00014f0000007a02 */ /* 0x002fca0000000f00 */
[----:B------:R1:W-:Y:S02]  /*1020*/  STL [R1+0x24], R0 ;  /* 0x0000240001007387 */ /* 0x0003e40000100800 */
.L_x_904:
[----:B------:R-:W3:Y:S04]  /*1030*/  LDL R4, [R1+0x18] ;  /* 0x0000180001047983 */ /* 0x000ee80000100800 */
[----:B------:R-:W3:Y:S04]  /*1040*/  LDL R5, [R1+0x1c] ;  /* 0x00001c0001057983 */ /* 0x000ee80000100800 */
[----:B------:R-:W3:Y:S04]  /*1050*/  LDL R6, [R1+0x20] ;  /* 0x0000200001067983 */ /* 0x000ee80000100800 */
[----:B------:R-:W3:Y:S01]  /*1060*/  LDL R7, [R1+0x24] ;  /* 0x0000240001077983 */ /* 0x000ee20000100800 */
[----:B------:R-:W-:Y:S01]  /*1070*/  ISETP.NE.AND P0, PT, R13, RZ, PT ;  /* 0x000000ff0d00720c */ /* 0x000fe20003f05270 */
[----:B------:R-:W-:-:S12]  /*1080*/  WARPSYNC 0xffffffff ;  /* 0xffffffff00007948 */ /* 0x000fd80003800000 */
[----:B---3--:R3:W-:Y:S04]  /*1090*/  @!P0 STS.128 [0xe100], R4 ;  /* 0x00e10004ff008388 */ /* 0x0087e80000000c00 */
[----:B------:R-:W-:Y:S06]  /*10a0*/  BAR.ARV 0x5, 0x100 ;  /* 0x0144000000007b1d */ /* 0x000fec0000002000 */
.L_x_890:
[----:B-12---:R-:W2:Y:S02]  /*10b0*/  LDL R0, [R1+0x24] ;  /* 0x0000240001007983 */ /* 0x006ea40000100800 */
[----:B--2---:R-:W-:-:S13]  /*10c0*/  ISETP.GE.AND P0, PT, R0, c[0x0][0x53c], PT ;  /* 0x00014f0000007a0c */ /* 0x004fda0003f06270 */
[----:B------:R-:W-:Y:S05]  /*10d0*/  @P0 EXIT ;  /* 0x000000000000094d */ /* 0x000fea0003800000 */
[----:B------:R-:W1:Y:S01]  /*10e0*/  S2R R17, SR_TID.X ;  /* 0x0000000000117919 */ /* 0x000e620000002100 */
[----:B------:R-:W-:Y:S01]  /*10f0*/  IMAD.MOV.U32 R18, RZ, RZ, 0x20 ;  /* 0x00000020ff127424 */ /* 0x000fe200078e00ff */
[----:B------:R-:W-:Y:S02]  /*1100*/  ULDC UR4, c[0x0][0x2ac] ;  /* 0x0000ab0000047ab9 */ /* 0x000fe40000000800 */
[----:B------:R-:W-:Y:S02]  /*1110*/  ULDC UR6, c[0x0][0x1d0] ;  /* 0x0000740000067ab9 */ /* 0x000fe40000000800 */
[----:B------:R-:W-:Y:S01]  /*1120*/  UIMAD UR6, UR4, UR6, URZ ;  /* 0x00000006040672a4 */ /* 0x000fe2000f8e023f */
[----:B-1----:R-:W-:-:S04]  /*1130*/  SHF.R.S32.HI R14, RZ, 0x1f, R17 ;  /* 0x0000001fff0e7819 */ /* 0x002fc80000011411 */
[CC--:B------:R-:W-:Y:S02]  /*1140*/  LEA.HI R2, R14.reuse, R17.reuse, RZ, 0x4 ;  /* 0x000000110e027211 */ /* 0x0c0fe400078f20ff */
[----:B---3--:R-:W-:Y:S02]  /*1150*/  LEA.HI R7, R14, R17, RZ, 0x2 ;  /* 0x000000110e077211 */ /* 0x008fe400078f10ff */
        /* <DEDUP_REMOVED lines=46> */
[----:B------:R-:W-:Y:S02]  /*1440*/  LEA.HI R13, R4, R21, RZ, 0x2 ;  /* 0x00000015040d7211 */ /* 0x000fe400078f10ff */
[----:B------:R-:W-:Y:S01]  /*1450*/  LOP3.LUT R0, R3, 0x1c0, RZ, 0xc0, !PT ;  /* 0x000001c003007812 */ /* 0x000fe200078ec0ff */
[----:B------:R-:W-:Y:S01]  /*1460*/  IMAD.IADD R2, R7, 0x1, R2 ;  /* 0x0000000107027824 */ /* 0x000fe200078e0202 */
[----:B------:R-:W-:Y:S02]  /*1470*/  SHF.R.S32.HI R4, RZ, 0x2, R13 ;  /* 0x00000002ff047819 */ /* 0x000fe4000001140d */
[----:B------:R-:W-:Y:S01]  /*1480*/  LOP3.LUT R3, R0, 0x8, R5, 0xf8, !PT ;  /* 0x0000000800037812 */ /* 0x000fe200078ef805 */
[----:B------:R-:W-:Y:S01]  /*1490*/  IMAD.SHL.U32 R20, R2, 0x2, RZ ;  /* 0x0000000202147824 */ /* 0x000fe200078e00ff */
[----:B------:R-:W-:Y:S01]  /*14a0*/  SHF.R.U32.HI R0, RZ, 0x3, R0 ;  /* 0x00000003ff007819 */ /* 0x000fe20000011600 */
[----:B------:R-:W-:Y:S01]  /*14b0*/  IMAD.SHL.U32 R2, R12, 0x40, RZ ;  /* 0x000000400c027824 */ /* 0x000fe200078e00ff */
[----:B------:R-:W-:Y:S01]  /*14c0*/  R2P PR, R6, 0x6 ;  /* 0x0000000606007804 */ /* 0x000fe20000000000 */
[----:B------:R-:W-:Y:S01]  /*14d0*/  IMAD R25, R10, 0x10, R4 ;  /* 0x000000100a197824 */ /* 0x000fe200078e0204 */
[----:B------:R-:W-:Y:S01]  /*14e0*/  LOP3.LUT R0, R3, R0, RZ, 0x3c, !PT ;  /* 0x0000000003007212 */ /* 0x000fe200078e3cff */
[----:B------:R-:W-:Y:S01]  /*14f0*/  IMAD R5, R11, 0x200, R8 ;  /* 0x000002000b057824 */ /* 0x000fe200078e0208 */
[----:B------:R-:W-:-:S02]  /*1500*/  LOP3.LUT R6, R6, 0x1, RZ, 0xc0, !PT ;  /* 0x0000000106067812 */ /* 0x000fc400078ec0ff */
[----:B------:R-:W-:Y:S01]  /*1510*/  LOP3.LUT R4, R0, 0xfffffe00, R2, 0xf8, !PT ;  /* 0xfffffe0000047812 */ /* 0x000fe200078ef802 */
[----:B------:R-:W-:Y:S01]  /*1520*/  STL [R1+0x68], R25 ;  /* 0x0000681901007387 */ /* 0x000fe20000100800 */
[----:B------:R-:W-:Y:S01]  /*1530*/  LEA.HI R0, R14, R17, RZ, 0x6 ;  /* 0x000000110e007211 */ /* 0x000fe200078f30ff */
[----:B------:R-:W-:Y:S01]  /*1540*/  IMAD.MOV.U32 R17, RZ, RZ, 0x40 ;  /* 0x00000040ff117424 */ /* 0x000fe200078e00ff */
[----:B------:R-:W-:Y:S01]  /*1550*/  ISETP.NE.U32.AND P0, PT, R6, 0x1, PT ;  /* 0x000000010600780c */ /* 0x000fe20003f05070 */
[----:B------:R-:W-:Y:S01]  /*1560*/  STL [R1+0x30], R20 ;  /* 0x0000301401007387 */ /* 0x000fe20000100800 */
[----:B------:R-:W-:Y:S01]  /*1570*/  SHF.R.S32.HI R101, RZ, 0x3, R101 ;  /* 0x00000003ff657819 */ /* 0x000fe20000011465 */
[----:B------:R-:W-:Y:S01]  /*1580*/  IMAD.SHL.U32 R0, R0, 0x8, RZ ;  /* 0x0000000800007824 */ /* 0x000fe200078e00ff */
[----:B------:R-:W-:Y:S02]  /*1590*/  IADD3 R3, R20, 0x80, RZ ;  /* 0x0000008014037810 */ /* 0x000fe40007ffe0ff */
[----:B------:R-:W-:-:S02]  /*15a0*/  IADD3 R22, R101, 0x20, RZ ;  /* 0x0000002065167810 */ /* 0x000fc40007ffe0ff */
[----:B------:R-:W-:Y:S01]  /*15b0*/  LOP3.LUT R7, R0, 0xfffffe00, RZ, 0xc0, !PT ;  /* 0xfffffe0000077812 */ /* 0x000fe200078ec0ff */
[C---:B------:R-:W-:Y:S01]  /*15c0*/  IMAD.SHL.U32 R0, R101.reuse, 0x40, RZ ;  /* 0x0000004065007824 */ /* 0x040fe200078e00ff */
[C---:B------:R-:W-:Y:S01]  /*15d0*/  IADD3 R23, R101.reuse, 0x40, RZ ;  /* 0x0000004065177810 */ /* 0x040fe20007ffe0ff */
[----:B------:R-:W-:Y:S01]  /*15e0*/  IMAD.SHL.U32 R6, R22, 0x40, RZ ;  /* 0x0000004016067824 */ /* 0x000fe200078e00ff */
[----:B------:R-:W-:Y:S02]  /*15f0*/  IADD3 R12, R101, 0x60, RZ ;  /* 0x00000060650c7810 */ /* 0x000fe40007ffe0ff */
[C---:B------:R-:W-:Y:S02]  /*1600*/  LOP3.LUT P4, RZ, R9.reuse, 0x2, RZ, 0xc0, !PT ;  /* 0x0000000209ff7812 */ /* 0x040fe4000788c0ff */
[----:B------:R-:W-:Y:S02]  /*1610*/  LOP3.LUT P3, RZ, R9, 0x4, RZ, 0xc0, !PT ;  /* 0x0000000409ff7812 */ /* 0x000fe4000786c0ff */
[----:B------:R-:W-:-:S02]  /*1620*/  SHF.R.S32.HI R9, RZ, 0x1f, R22 ;  /* 0x0000001fff097819 */ /* 0x000fc40000011416 */
[----:B------:R-:W-:Y:S02]  /*1630*/  IADD3 R19, R20, 0x70, RZ ;  /* 0x0000007014137810 */ /* 0x000fe40007ffe0ff */
[----:B------:R-:W-:Y:S02]  /*1640*/  SHF.R.S32.HI R8, RZ, 0x1f, R23 ;  /* 0x0000001fff087819 */ /* 0x000fe40000011417 */
[----:B------:R-:W-:Y:S01]  /*1650*/  @P0 IADD3 R19, R3, 0x10, RZ ;  /* 0x0000001003130810 */ /* 0x000fe20007ffe0ff */
[----:B------:R-:W-:Y:S01]  /*1660*/  IMAD.SHL.U32 R3, R23, 0x40, RZ ;  /* 0x0000004017037824 */ /* 0x000fe200078e00ff */
[--C-:B------:R-:W-:Y:S01]  /*1670*/  SHF.R.S32.HI R2, RZ, 0x1f, R101.reuse ;  /* 0x0000001fff027819 */ /* 0x100fe20000011465 */
[----:B------:R-:W-:Y:S01]  /*1680*/  IMAD.SHL.U32 R2, R12, 0x40, RZ ;  /* 0x000000400c027824 */ /* 0x000fe200078e00ff */
[----:B------:R-:W-:Y:S01]  /*1690*/  SHF.R.S32.HI R10, RZ, 0x1f, R12 ;  /* 0x0000001fff0a7819 */ /* 0x000fe2000001140c */
[----:B------:R-:W-:Y:S01]  /*16a0*/  STL [R1+0x34], R19 ;  /* 0x0000341301007387 */ /* 0x000fe20000100800 */
[----:B------:R-:W-:Y:S01]  /*16b0*/  LOP3.LUT R11, R0, 0x1c0, RZ, 0xc0, !PT ;  /* 0x000001c0000b7812 */ /* 0x000fe200078ec0ff */
[----:B------:R-:W-:Y:S01]  /*16c0*/  IMAD R0, R102, 0x20, R101 ;  /* 0x0000002066007824 */ /* 0x000fe200078e0265 */
[----:B------:R-:W-:-:S02]  /*16d0*/  LEA.HI R9, R9, R22, RZ, 0x3 ;  /* 0x0000001609097211 */ /* 0x000fc400078f18ff */
[----:B------:R-:W-:Y:S02]  /*16e0*/  LOP3.LUT R22, R6, 0x1c0, RZ, 0xc0, !PT ;  /* 0x000001c006167812 */ /* 0x000fe400078ec0ff */
[----:B------:R-:W-:Y:S02]  /*16f0*/  LEA.HI R8, R8, R23, RZ, 0x3 ;  /* 0x0000001708087211 */ /* 0x000fe400078f18ff */
[----:B------:R-:W-:Y:S02]  /*1700*/  LEA.HI R6, R10, R12, RZ, 0x3 ;  /* 0x0000000c0a067211 */ /* 0x000fe400078f18ff */
[----:B------:R-:W-:Y:S02]  /*1710*/  LOP3.LUT R10, R11, 0x38, R76, 0xf8, !PT ;  /* 0x000000380b0a7812 */ /* 0x000fe400078ef84c */
[----:B------:R-:W-:Y:S01]  /*1720*/  SHF.R.U32.HI R23, RZ, 0x3, R11 ;  /* 0x00000003ff177819 */ /* 0x000fe2000001160b */
[----:B------:R-:W-:Y:S01]  /*1730*/  IMAD.SHL.U32 R6, R6, 0x40, RZ ;  /* 0x0000004006067824 */ /* 0x000fe200078e00ff */
[----:B------:R-:W-:Y:S01]  /*1740*/  LOP3.LUT R14, R3, 0x1c0, RZ, 0xc0, !PT ;  /* 0x000001c0030e7812 */ /* 0x000fe200078ec0ff */
[----:B------:R-:W-:Y:S01]  /*1750*/  IMAD.SHL.U32 R3, R8, 0x40, RZ ;  /* 0x0000004008037824 */ /* 0x000fe200078e00ff */
[----:B------:R-:W-:Y:S01]  /*1760*/  LOP3.LUT R12, R2, 0x1c0, RZ, 0xc0, !PT ;  /* 0x000001c0020c7812 */ /* 0x000fe200078ec0ff */
[----:B------:R-:W-:Y:S01]  /*1770*/  IMAD.SHL.U32 R2, R9, 0x40, RZ ;  /* 0x0000004009027824 */ /* 0x000fe200078e00ff */
[----:B------:R-:W-:-:S02]  /*1780*/  LOP3.LUT R11, R13, 0x7ffffffc, RZ, 0xc0, !PT ;  /* 0x7ffffffc0d0b7812 */ /* 0x000fc400078ec0ff */
[----:B------:R-:W-:Y:S02]  /*1790*/  LOP3.LUT R26, R10, R23, RZ, 0x3c, !PT ;  /* 0x000000170a1a7212 */ /* 0x000fe400078e3cff */
[----:B------:R-:W-:Y:S01]  /*17a0*/  LOP3.LUT R9, R22, 0x38, R76, 0xf8, !PT ;  /* 0x0000003816097812 */ /* 0x000fe200078ef84c */
[----:B------:R-:W-:Y:S01]  /*17b0*/  IMAD.IADD R11, R21, 0x1, -R11 ;  /* 0x00000001150b7824 */ /* 0x000fe200078e0a0b */
[----:B------:R-:W-:Y:S01]  /*17c0*/  SHF.R.U32.HI R24, RZ, 0x3, R22 ;  /* 0x00000003ff187819 */ /* 0x000fe20000011616 */
[----:B------:R1:W-:Y:S01]  /*17d0*/  STL [R1+0x60], R26 ;  /* 0x0000601a01007387 */ /* 0x0003e20000100800 */
[----:B------:R-:W-:Y:S01]  /*17e0*/  LOP3.LUT R10, R14, 0x38, R76, 0xf8, !PT ;  /* 0x000000380e0a7812 */ /* 0x000fe200078ef84c */
[----:B------:R-:W-:Y:S01]  /*17f0*/  IMAD.SHL.U32 R245, R11, 0x2, RZ ;  /* 0x000000020bf57824 */ /* 0x000fe200078e00ff */
[----:B------:R-:W-:Y:S02]  /*1800*/  SHF.R.U32.HI R23, RZ, 0x3, R14 ;  /* 0x00000003ff177819 */ /* 0x000fe4000001160e */
[----:B------:R-:W-:-:S02]  /*1810*/  LOP3.LUT R14, R12, 0x38, R76, 0xf8, !PT ;  /* 0x000000380c0e7812 */ /* 0x000fc400078ef84c */
[----:B------:R-:W-:Y:S02]  /*1820*/  SHF.R.U32.HI R22, RZ, 0x3, R12 ;  /* 0x00000003ff167819 */ /* 0x000fe4000001160c */
[----:B------:R-:W-:Y:S02]  /*1830*/  IADD3 R100, R78, 0x20, RZ ;  /* 0x000000204e647810 */ /* 0x000fe40007ffe0ff */
[----:B------:R-:W-:Y:S02]  /*1840*/  LOP3.LUT R12, R2, 0xfffffe00, RZ, 0xc0, !PT ;  /* 0xfffffe00020c7812 */ /* 0x000fe400078ec0ff */
[----:B------:R-:W-:Y:S01]  /*1850*/  LOP3.LUT R13, R3, 0xfffffe00, RZ, 0xc0, !PT ;  /* 0xfffffe00030d7812 */ /* 0x000fe200078ec0ff */
[----:B------:R-:W-:Y:S01]  /*1860*/  IMAD R3, R16, 0x8, R25 ;  /* 0x0000000810037824 */ /* 0x000fe200078e0219 */
[----:B------:R-:W-:Y:S02]  /*1870*/  LOP3.LUT R21, R6, 0xfffffe00, RZ, 0xc0, !PT ;  /* 0xfffffe0006157812 */ /* 0x000fe400078ec0ff */
[----:B------:R-:W-:-:S02]  /*1880*/  SHF.R.S32.HI R8, RZ, 0x1f, R100 ;  /* 0x0000001fff087819 */ /* 0x000fc40000011464 */
[----:B------:R-:W-:Y:S02]  /*1890*/  LOP3.LUT R11, R12, R9, R24, 0xf6, !PT ;  /* 0x000000090c0b7212 */ /* 0x000fe400078ef618 */
[----:B------:R-:W-:Y:S01]  /*18a0*/  LOP3.LUT R10, R13, R10, R23, 0xf6, !PT ;  /* 0x0000000a0d0a7212 */ /* 0x000fe200078ef617 */
[----:B------:R2:W-:Y:S01]  /*18b0*/  STL [R1+0x2c], R8 ;  /* 0x00002c0801007387 */ /* 0x0005e20000100800 */
[----:B------:R-:W-:Y:S02]  /*18c0*/  LOP3.LUT R9, R21, R14, R22, 0xf6, !PT ;  /* 0x0000000e15097212 */ /* 0x000fe400078ef616 */
[----:B------:R-:W-:Y:S01]  /*18d0*/  LEA R11, R11, 0x100, 0x1 ;  /* 0x000001000b0b7811 */ /* 0x000fe200078e08ff */
[----:B------:R-:W-:Y:S01]  /*18e0*/  STL [R1+0x64], R21 ;  /* 0x0000641501007387 */ /* 0x000fe20000100800 */
[----:B------:R-:W-:Y:S02]  /*18f0*/  LEA R188, R5, 0x8100, 0x1 ;  /* 0x0000810005bc7811 */ /* 0x000fe400078e08ff */
[----:B------:R-:W-:Y:S01]  /*1900*/  LEA R10, R10, 0x100, 0x1 ;  /* 0x000001000a0a7811 */ /* 0x000fe200078e08ff */
[----:B------:R3:W-:Y:S01]  /*1910*/  STL [R1+0x14], R3 ;  /* 0x0000140301007387 */ /* 0x0007e20000100800 */
[----:B------:R-:W-:-:S02]  /*1920*/  LOP3.LUT R2, R26, R7, RZ, 0xfc, !PT ;  /* 0x000000071a027212 */ /* 0x000fc400078efcff */
[----:B------:R-:W-:Y:S01]  /*1930*/  LEA R5, R9, 0x100, 0x1 ;  /* 0x0000010009057811 */ /* 0x000fe200078e08ff */
[----:B------:R4:W-:Y:S01]  /*1940*/  STL [R1+0x58], R11 ;  /* 0x0000580b01007387 */ /* 0x0009e20000100800 */
[C---:B------:R-:W-:Y:S01]  /*1950*/  IADD3 R28, R245.reuse, 0x8, RZ ;  /* 0x00000008f51c7810 */ /* 0x040fe20007ffe0ff */
[----:B------:R-:W-:Y:S01]  /*1960*/  IMAD.SHL.U32 R241, R2, 0x2, RZ ;  /* 0x0000000202f17824 */ /* 0x000fe200078e00ff */
[C---:B-1----:R-:W-:Y:S01]  /*1970*/  IADD3 R26, R245.reuse, 0x18, RZ ;  /* 0x00000018f51a7810 */ /* 0x042fe20007ffe0ff */
[----:B------:R1:W-:Y:S01]  /*1980*/  STL [R1+0x54], R10 ;  /* 0x0000540a01007387 */ /* 0x0003e20000100800 */
[----:B------:R-:W-:Y:S02]  /*1990*/  SEL R6, R18, 0xffffffe0, !P1 ;  /* 0xffffffe012067807 */ /* 0x000fe40004800000 */
[C---:B------:R-:W-:Y:S01]  /*19a0*/  IADD3 R23, R245.reuse, 0x30, RZ ;  /* 0x00000030f5177810 */ /* 0x040fe20007ffe0ff */
[----:B------:R5:W-:Y:S01]  /*19b0*/  STL [R1+0x50], R5 ;  /* 0x0000500501007387 */ /* 0x000be20000100800 */
[----:B------:R-:W-:-:S02]  /*19c0*/  IADD3 R14, R245, 0x60, RZ ;  /* 0x00000060f50e7810 */ /* 0x000fc40007ffe0ff */
[----:B------:R-:W-:Y:S02]  /*19d0*/  SHF.R.S32.HI R9, RZ, 0x1f, R28 ;  /* 0x0000001fff097819 */ /* 0x000fe4000001141c */
[----:B------:R-:W-:Y:S02]  /*19e0*/  SHF.R.S32.HI R9, RZ, 0x1f, R26 ;  /* 0x0000001fff097819 */ /* 0x000fe4000001141a */
[----:B------:R-:W-:Y:S02]  /*19f0*/  SHF.R.S32.HI R9, RZ, 0x1f, R23 ;  /* 0x0000001fff097819 */ /* 0x000fe40000011417 */
[----:B--2---:R-:W-:Y:S02]  /*1a00*/  SEL R8, R17, 0xffffffc0, !P2 ;  /* 0xffffffc011087807 */ /* 0x004fe40005000000 */
[----:B------:R-:W-:Y:S02]  /*1a10*/  LEA R189, R4, 0x100, 0x1 ;  /* 0x0000010004bd7811 */ /* 0x000fe400078e08ff */
[----:B---3--:R-:W-:-:S02]  /*1a20*/  SEL R3, R18, 0xffffffe0, !P4 ;  /* 0xffffffe012037807 */ /* 0x008fc40006000000 */
[C---:B------:R-:W-:Y:S02]  /*1a30*/  IADD3 R18, R245.reuse, 0x48, RZ ;  /* 0x00000048f5127810 */ /* 0x040fe40007ffe0ff */
[----:B----4-:R-:W-:Y:S01]  /*1a40*/  IADD3 R11, R245, 0x68, RZ ;  /* 0x00000068f50b7810 */ /* 0x010fe20007ffe0ff */
[----:B------:R-:W-:Y:S01]  /*1a50*/  IMAD.IADD R190, R3, 0x1, R189 ;  /* 0x0000000103be7824 */ /* 0x000fe200078e02bd */
[----:B------:R-:W-:Y:S02]  /*1a60*/  SHF.R.S32.HI R9, RZ, 0x1f, R18 ;  /* 0x0000001fff097819 */ /* 0x000fe40000011412 */
[----:B------:R-:W-:Y:S01]  /*1a70*/  SHF.R.S32.HI R9, RZ, 0x1f, R14 ;  /* 0x0000001fff097819 */ /* 0x000fe2000001140e */
[----:B------:R-:W-:Y:S01]  /*1a80*/  IMAD.IADD R9, R20, 0x1, R6 ;  /* 0x0000000114097824 */ /* 0x000fe200078e0206 */
[C---:B-1----:R-:W-:Y:S01]  /*1a90*/  IADD3 R10, R245.reuse, 0x70, RZ ;  /* 0x00000070f50a7810 */ /* 0x042fe20007ffe0ff */
[----:B------:R-:W-:Y:S01]  /*1aa0*/  IMAD.IADD R6, R6, 0x1, R19 ;  /* 0x0000000106067824 */ /* 0x000fe200078e0213 */
[----:B-----5:R-:W-:-:S02]  /*1ab0*/  IADD3 R5, R245, 0x78, RZ ;  /* 0x00000078f5057810 */ /* 0x020fc40007ffe0ff */
[----:B------:R-:W-:Y:S01]  /*1ac0*/  SHF.R.S32.HI R11, RZ, 0x1f, R11 ;  /* 0x0000001fff0b7819 */ /* 0x000fe2000001140b */
[----:B------:R1:W-:Y:S01]  /*1ad0*/  STL [R1+0x3c], R9 ;  /* 0x00003c0901007387 */ /* 0x0003e20000100800 */
[----:B------:R-:W-:Y:S01]  /*1ae0*/  SHF.R.S32.HI R11, RZ, 0x1f, R5 ;  /* 0x0000001fff0b7819 */ /* 0x000fe20000011405 */
[----:B------:R-:W-:Y:S01]  /*1af0*/  IMAD.IADD R5, R4, 0x1, R15 ;  /* 0x0000000104057824 */ /* 0x000fe200078e020f */
[----:B------:R-:W-:Y:S01]  /*1b00*/  SHF.R.S32.HI R10, RZ, 0x1f, R10 ;  /* 0x0000001fff0a7819 */ /* 0x000fe2000001140a */
[--C-:B------:R-:W-:Y:S01]  /*1b10*/  IMAD.IADD R10, R20, 0x1, R8.reuse ;  /* 0x00000001140a7824 */ /* 0x100fe200078e0208 */
[----:B------:R-:W-:Y:S01]  /*1b20*/  SEL R2, R17, 0xffffffc0, !P3 ;  /* 0xffffffc011027807 */ /* 0x000fe20005800000 */
[----:B------:R-:W-:Y:S01]  /*1b30*/  IMAD.IADD R4, R6, 0x1, R8 ;  /* 0x0000000106047824 */ /* 0x000fe200078e0208 */
[----:B------:R-:W-:Y:S01]  /*1b40*/  LEA R205, R5, 0x100, 0x1 ;  /* 0x0000010005cd7811 */ /* 0x000fe200078e08ff */
[----:B------:R-:W-:Y:S01]  /*1b50*/  IMAD.IADD R5, R8, 0x1, R19 ;  /* 0x0000000108057824 */ /* 0x000fe200078e0213 */
[----:B------:R2:W-:Y:S01]  /*1b60*/  STL [R1+0x4c], R10 ;  /* 0x00004c0a01007387 */ /* 0x0005e20000100800 */
[----:B------:R-:W-:Y:S01]  /*1b70*/  IADD3 R211, R76, 0x40, RZ ;  /* 0x000000404cd37810 */ /* 0x000fe20007ffe0ff */
[C---:B------:R-:W-:Y:S01]  /*1b80*/  IMAD.IADD R192, R2.reuse, 0x1, R189 ;  /* 0x0000000102c07824 */ /* 0x040fe200078e02bd */
[----:B------:R-:W-:Y:S01]  /*1b90*/  IADD3 R27, R245, 0x10, RZ ;  /* 0x00000010f51b7810 */ /* 0x000fe20007ffe0ff */
[----:B------:R-:W-:Y:S01]  /*1ba0*/  IMAD.IADD R206, R205, 0x1, R3 ;  /* 0x00000001cdce7824 */ /* 0x000fe200078e0203 */
[----:B------:R-:W-:Y:S01]  /*1bb0*/  IADD3 R25, R245, 0x20, RZ ;  /* 0x00000020f5197810 */ /* 0x000fe20007ffe0ff */
[----:B------:R-:W-:Y:S01]  /*1bc0*/  IMAD.IADD R208, R205, 0x1, R2 ;  /* 0x00000001cdd07824 */ /* 0x000fe200078e0202 */
[C---:B------:R-:W-:Y:S01]  /*1bd0*/  IADD3 R24, R245.reuse, 0x28, RZ ;  /* 0x00000028f5187810 */ /* 0x040fe20007ffe0ff */
[----:B------:R-:W-:Y:S01]  /*1be0*/  IMAD.IADD R191, R2, 0x1, R190 ;  /* 0x0000000102bf7824 */ /* 0x000fe200078e02be */
[C---:B------:R-:W-:Y:S01]  /*1bf0*/  IADD3 R22, R245.reuse, 0x38, RZ ;  /* 0x00000038f5167810 */ /* 0x040fe20007ffe0ff */
[----:B------:R-:W-:Y:S01]  /*1c00*/  IMAD.IADD R207, R206, 0x1, R2 ;  /* 0x00000001cecf7824 */ /* 0x000fe200078e0202 */
[----:B------:R-:W-:-:S02]  /*1c10*/  IADD3 R21, R245, 0x40, RZ ;  /* 0x00000040f5157810 */ /* 0x000fc40007ffe0ff */
[C---:B------:R-:W-:Y:S02]  /*1c20*/  IADD3 R17, R245.reuse, 0x50, RZ ;  /* 0x00000050f5117810 */ /* 0x040fe40007ffe0ff */
[----:B------:R-:W-:Y:S01]  /*1c30*/  IADD3 R16, R245, 0x58, RZ ;  /* 0x00000058f5107810 */ /* 0x000fe20007ffe0ff */
[----:B-1----:R-:W-:Y:S01]  /*1c40*/  IMAD.IADD R9, R8, 0x1, R9 ;  /* 0x0000000108097824 */ /* 0x002fe200078e0209 */
[----:B------:R-:W-:Y:S02]  /*1c50*/  SHF.R.S32.HI R77, RZ, 0x1f, R76 ;  /* 0x0000001fff4d7819 */ /* 0x000fe4000001144c */
[----:B------:R-:W-:Y:S02]  /*1c60*/  SHF.R.S32.HI R79, RZ, 0x1f, R78 ;  /* 0x0000001fff4f7819 */ /* 0x000fe4000001144e */
[----:B------:R2:W-:Y:S01]  /*1c70*/  STL [R1+0x48], R9 ;  /* 0x0000480901007387 */ /* 0x0005e20000100800 */
[----:B------:R-:W-:Y:S02]  /*1c80*/  SHF.R.S32.HI R238, RZ, 0x1f, R211 ;  /* 0x0000001fffee7819 */ /* 0x000fe400000114d3 */
[----:B------:R-:W-:Y:S01]  /*1c90*/  SHF.R.S32.HI R27, RZ, 0x1f, R27 ;  /* 0x0000001fff1b7819 */ /* 0x000fe2000001141b */
[----:B------:R2:W-:Y:S01]  /*1ca0*/  STL [R1+0x38], R6 ;  /* 0x0000380601007387 */ /* 0x0005e20000100800 */
[----:B------:R-:W-:-:S02]  /*1cb0*/  SHF.R.S32.HI R25, RZ, 0x1f, R25 ;  /* 0x0000001fff197819 */ /* 0x000fc40000011419 */
[----:B------:R-:W-:Y:S01]  /*1cc0*/  SHF.R.S32.HI R24, RZ, 0x1f, R24 ;  /* 0x0000001fff187819 */ /* 0x000fe20000011418 */
[----:B------:R2:W-:Y:S01]  /*1cd0*/  STL [R1+0x44], R5 ;  /* 0x0000440501007387 */ /* 0x0005e20000100800 */
[----:B------:R-:W-:Y:S02]  /*1ce0*/  SHF.R.S32.HI R22, RZ, 0x1f, R22 ;  /* 0x0000001fff167819 */ /* 0x000fe40000011416 */
[----:B------:R-:W-:Y:S01]  /*1cf0*/  SHF.R.S32.HI R21, RZ, 0x1f, R21 ;  /* 0x0000001fff157819 */ /* 0x000fe20000011415 */
[----:B------:R2:W-:Y:S01]  /*1d00*/  STL [R1+0x40], R4 ;  /* 0x0000400401007387 */ /* 0x0005e20000100800 */
[----:B------:R-:W-:Y:S02]  /*1d10*/  SHF.R.S32.HI R17, RZ, 0x1f, R17 ;  /* 0x0000001fff117819 */ /* 0x000fe40000011411 */
[----:B------:R-:W-:Y:S02]  /*1d20*/  SHF.R.S32.HI R16, RZ, 0x1f, R16 ;  /* 0x0000001fff107819 */ /* 0x000fe40000011410 */
.L_x_1140:
[----:B------:R-:W3:Y:S01]  /*1d30*/  LDL R27, [R1+0x24] ;  /* 0x00002400011b7983 */ /* 0x000ee20000100800 */
[----:B------:R-:W-:Y:S01]  /*1d40*/  ISETP.NE.U32.AND P0, PT, RZ, c[0x0][0x370], PT ;  /* 0x0000dc00ff007a0c */ /* 0x000fe20003f05070 */
[----:B------:R-:W-:Y:S01]  /*1d50*/  IMAD.MOV.U32 R20, RZ, RZ, 0x4 ;  /* 0x00000004ff147424 */ /* 0x000fe200078e00ff */
[----:B------:R-:W-:Y:S01]  /*1d60*/  ISETP.NE.U32.AND P1, PT, RZ, c[0x0][0x360], PT ;  /* 0x0000d800ff007a0c */ /* 0x000fe20003f25070 */
[----:B------:R-:W-:Y:S01]  /*1d70*/  IMAD.MOV.U32 R16, RZ, RZ, RZ ;  /* 0x000000ffff107224 */ /* 0x000fe200078e00ff */
[----:B------:R-:W-:Y:S01]  /*1d80*/  ISETP.NE.AND.EX P2, PT, RZ, c[0x0][0x374], PT, P0 ;  /* 0x0000dd00ff007a0c */ /* 0x000fe20003f45300 */
[----:B------:R-:W-:Y:S01]  /*1d90*/  IMAD.MOV.U32 R144, RZ, RZ, RZ ;  /* 0x000000ffff907224 */ /* 0x000fe200078e00ff */
[----:B------:R-:W-:Y:S01]  /*1da0*/  ISETP.NE.AND.EX P0, PT, RZ, c[0x0][0x364], PT, P1 ;  /* 0x0000d900ff007a0c */ /* 0x000fe20003f05310 */
[----:B------:R-:W-:Y:S01]  /*1db0*/  CS2R R18, SRZ ;  /* 0x0000000000127805 */ /* 0x000fe2000001ff00 */
[----:B------:R-:W-:-:S02]  /*1dc0*/  ISETP.NE.U32.AND P1, PT, RZ, c[0x0][0x348], PT ;  /* 0x0000d200ff007a0c */ /* 0x000fc40003f25070 */
[----:B------:R-:W-:Y:S02]  /*1dd0*/  ISETP.NE.U32.AND P3, PT, RZ, c[0x0][0x350], PT ;  /* 0x0000d400ff007a0c */ /* 0x000fe40003f65070 */
[----:B------:R-:W-:Y:S02]  /*1de0*/  ISETP.NE.U32.AND P4, PT, RZ, c[0x0][0x358], PT ;  /* 0x0000d600ff007a0c */ /* 0x000fe40003f85070 */
[----:B------:R-:W-:Y:S02]  /*1df0*/  ISETP.NE.AND.EX P1, PT, RZ, c[0x0][0x34c], PT, P1 ;  /* 0x0000d300ff007a0c */ /* 0x000fe40003f25310 */
[----:B------:R-:W-:Y:S02]  /*1e00*/  ISETP.NE.AND.EX P3, PT, RZ, c[0x0][0x354], PT, P3 ;  /* 0x0000d500ff007a0c */ /* 0x000fe40003f65330 */
[----:B------:R-:W-:Y:S01]  /*1e10*/  ISETP.NE.AND.EX P4, PT, RZ, c[0x0][0x35c], PT, P4 ;  /* 0x0000d700ff007a0c */ /* 0x000fe20003f85340 */
[----:B---3--:R-:W-:-:S04]  /*1e20*/  @P2 IMAD.WIDE R14, R27, R20, c[0x0][0x370] ;  /* 0x0000dc001b0e2625 */ /* 0x008fc800078e0214 */
[CC--:B--2---:R-:W-:Y:S01]  /*1e30*/  @P0 IMAD.WIDE R10, R27.reuse, R20.reuse, c[0x0][0x360] ;  /* 0x0000d8001b0a0625 */ /* 0x0c4fe200078e0214 */
[----:B------:R-:W2:Y:S03]  /*1e40*/  @P2 LDG.E R16, [R14.64] ;  /* 0x000000080e102981 */ /* 0x000ea6000c1e1900 */
[CC--:B------:R-:W-:Y:S01]  /*1e50*/  IMAD.WIDE R8, R27.reuse, R20.reuse, c[0x0][0x348] ;  /* 0x0000d2001b087625 */ /* 0x0c0fe200078e0214 */
[----:B------:R1:W5:Y:S03]  /*1e60*/  @P0 LDG.E R243, [R10.64] ;  /* 0x000000080af30981 */ /* 0x000366000c1e1900 */
[CC--:B------:R-:W-:Y:S01]  /*1e70*/  IMAD.WIDE R4, R27.reuse, R20.reuse, c[0x0][0x350] ;  /* 0x0000d4001b047625 */ /* 0x0c0fe200078e0214 */
[----:B------:R1:W5:Y:S03]  /*1e80*/  @P1 LDG.E R144, [R8.64] ;  /* 0x0000000808901981 */ /* 0x000366000c1e1900 */
[----:B------:R-:W-:Y:S01]  /*1e90*/  IMAD.WIDE R2, R27, R20, c[0x0][0x358] ;  /* 0x0000d6001b027625 */ /* 0x000fe200078e0214 */
[----:B------:R1:W5:Y:S04]  /*1ea0*/  @P3 LDG.E R19, [R4.64] ;  /* 0x0000000804133981 */ /* 0x000368000c1e1900 */
[----:B------:R1:W5:Y:S01]  /*1eb0*/  @P4 LDG.E R18, [R2.64] ;  /* 0x0000000802124981 */ /* 0x000362000c1e1900 */
[----:B------:R-:W-:Y:S03]  /*1ec0*/  YIELD ;  /* 0x0000000000007946 */ /* 0x000fe60003800000 */
[----:B--2---:R1:W-:Y:S01]  /*1ed0*/  STL [R1+0x10], R16 ;  /* 0x0000101001007387 */ /* 0x0043e20000100800 */
[----:B------:R-:W-:Y:S05]  /*1ee0*/  @P0 BRA `(.L_x_905) ;  /* 0x0000005000000947 */ /* 0x000fea0003800000 */
[----:B-----5:R-:W-:Y:S01]  /*1ef0*/  MOV R243, c[0x0][0x168] ;  /* 0x00005a0000f37a02 */ /* 0x020fe20000000f00 */
[----:B------:R-:W-:Y:S05]  /*1f00*/  @!P1 BRA `(.L_x_905) ;  /* 0x0000003000009947 */ /* 0x000fea0003800000 */
[----:B-1----:R-:W2:Y:S04]  /*1f10*/  LDG.E R10, [R8.64] ;  /* 0x00000008080a7981 */ /* 0x002ea8000c1e1900 */
[----:B------:R-:W2:Y:S02]  /*1f20*/  LDG.E R6, [R8.64+0x4] ;  /* 0x0000040808067981 */ /* 0x000ea4000c1e1900 */
[----:B--2---:R-:W-:-:S02]  /*1f30*/  IADD3 R243, -R10, R6, RZ ;  /* 0x000000060af37210 */ /* 0x004fc40007ffe1ff */
.L_x_905:
[----:B------:R-:W-:-:S04]  /*1f40*/  ISETP.NE.U32.AND P0, PT, RZ, c[0x0][0x368], PT ;  /* 0x0000da00ff007a0c */ /* 0x000fc80003f05070 */
[----:B------:R-:W-:-:S13]  /*1f50*/  ISETP.NE.AND.EX P0, PT, RZ, c[0x0][0x36c], PT, P0 ;  /* 0x0000db00ff007a0c */ /* 0x000fda0003f05300 */
[----:B------:R-:W-:Y:S05]  /*1f60*/  @!P0 BRA `(.L_x_906) ;  /* 0x0000003000008947 */ /* 0x000fea0003800000 */
[----:B-1----:R-:W-:-:S05]  /*1f70*/  IMAD.WIDE R4, R27, R20, c[0x0][0x368] ;  /* 0x0000da001b047625 */ /* 0x002fca00078e0214 */
[----:B------:R1:W5:Y:S01]  /*1f80*/  LDG.E R17, [R4.64] ;  /* 0x0000000804117981 */ /* 0x000362000c1e1900 */
[----:B------:R-:W-:Y:S05]  /*1f90*/  BRA `(.L_x_907) ;  /* 0x0000005000007947 */ /* 0x000fea0003800000 */
.L_x_906:
[----:B------:R-:W-:Y:S01]  /*1fa0*/  MOV R17, UR6 ;  /* 0x0000000600117c02 */ /* 0x000fe20008000f00 */
[----:B------:R-:W-:Y:S05]  /*1fb0*/  @!P3 BRA `(.L_x_907) ;  /* 0x000000300000b947 */ /* 0x000fea0003800000 */
[----:B------:R2:W3:Y:S04]  /*1fc0*/  LDG.E R6, [R4.64] ;  /* 0x0000000804067981 */ /* 0x0004e8000c1e1900 */
[----:B-12---:R-:W3:Y:S02]  /*1fd0*/  LDG.E R4, [R4.64+0x4] ;  /* 0x0000040804047981 */ /* 0x006ee4000c1e1900 */
[----:B---3--:R-:W-:Y:S02]  /*1fe0*/  IADD3 R17, -R6, R4, RZ ;  /* 0x0000000406117210 */ /* 0x008fe40007ffe1ff */
.L_x_907:
[----:B------:R-:W2:Y:S04]  /*1ff0*/  LDL.LU R6, [R1+0x1c] ;  /* 0x00001c0001067983 */ /* 0x000ea80000300800 */
[----:B-1----:R1:W3:Y:S04]  /*2000*/  @P4 LDG.E R5, [R2.64] ;  /* 0x0000000802054981 */ /* 0x0022e8000c1e1900 */
[----:B------:R1:W3:Y:S01]  /*2010*/  @P4 LDG.E R4, [R2.64+0x4] ;  /* 0x0000040802044981 */ /* 0x0002e2000c1e1900 */
[----:B------:R-:W-:Y:S01]  /*2020*/  ISETP.NE.U32.AND P0, PT, RZ, c[0x0][0x378], PT ;  /* 0x0000de00ff007a0c */ /* 0x000fe20003f05070 */
[----:B-----5:R-:W-:-:S03]  /*2030*/  IMAD.MOV.U32 R133, RZ, RZ, R17 ;  /* 0x000000ffff857224 */ /* 0x020fc600078e0011 */
[----:B------:R-:W-:Y:S01]  /*2040*/  ISETP.NE.AND.EX P0, PT, RZ, c[0x0][0x37c], PT, P0 ;  /* 0x0000df00ff007a0c */ /* 0x000fe20003f05300 */
[----:B------:R-:W-:-:S05]  /*2050*/  IMAD.MOV.U32 R8, RZ, RZ, c[0x0][0x2c4] ;  /* 0x0000b100ff087624 */ /* 0x000fca00078e00ff */
[----:B------:R-:W-:Y:S01]  /*2060*/  ISETP.NE.AND P2, PT, R8, 0x1, PT ;  /* 0x000000010800780c */ /* 0x000fe20003f45270 */
[----:B------:R-:W-:Y:S02]  /*2070*/  IMAD.IADD R16, R17, 0x1, -R16 ;  /* 0x0000000111107824 */ /* 0x000fe400078e0a10 */
[----:B------:R-:W-:-:S04]  /*2080*/  IMAD.MOV.U32 R8, RZ, RZ, c[0x0][0x32c] ;  /* 0x0000cb00ff087624 */ /* 0x000fc800078e00ff */
[----:B-1----:R-:W-:-:S05]  /*2090*/  @P0 IMAD.WIDE R2, R27, R20, c[0x0][0x378] ;  /* 0x0000de001b020625 */ /* 0x002fca00078e0214 */
[----:B------:R1:W5:Y:S01]  /*20a0*/  @P0 LDG.E R133, [R2.64] ;  /* 0x0000000802850981 */ /* 0x000362000c1e1900 */
[----:B------:R-:W-:Y:S02]  /*20b0*/  ISETP.GE.AND P1, PT, R8, 0x1, PT ;  /* 0x000000010800780c */ /* 0x000fe40003f26270 */
[----:B------:R-:W-:-:S04]  /*20c0*/  LOP3.LUT R209, R209, 0xffefffff, RZ, 0xc0, !PT ;  /* 0xffefffffd1d17812 */ /* 0x000fc800078ec0ff */
[----:B------:R-:W-:-:S04]  /*20d0*/  @P2 LOP3.LUT R209, R209, 0x100000, RZ, 0xfc, !PT ;  /* 0x00100000d1d12812 */ /* 0x000fc800078efcff */
[----:B------:R-:W-:-:S04]  /*20e0*/  LOP3.LUT R209, R209, 0xffdfffff, RZ, 0xc0, !PT ;  /* 0xffdfffffd1d17812 */ /* 0x000fc800078ec0ff */
[----:B------:R-:W-:Y:S01]  /*20f0*/  @P1 LOP3.LUT R209, R209, 0x200000, RZ, 0xfc, !PT ;  /* 0x00200000d1d11812 */ /* 0x000fe200078efcff */
[----:B-1----:R-:W-:Y:S02]  /*2100*/  IMAD.MOV.U32 R2, RZ, RZ, c[0x0][0x228] ;  /* 0x00008a00ff027624 */ /* 0x002fe400078e00ff */
[----:B--2---:R-:W-:-:S05]  /*2110*/  IMAD.SHL.U32 R9, R6, 0x80, RZ ;  /* 0x0000008006097824 */ /* 0x004fca00078e00ff */
[----:B------:R-:W-:Y:S01]  /*2120*/  IADD3 R3, R9, 0x7f, RZ ;  /* 0x0000007f09037810 */ /* 0x000fe20007ffe0ff */
[----:B------:R1:W-:Y:S01]  /*2130*/  STL [R1+0xc], R9 ;  /* 0x00000c0901007387 */ /* 0x0003e20000100800 */
[----:B---3--:R-:W-:-:S03]  /*2140*/  @P4 IMAD.IADD R2, R4, 0x1, -R5 ;  /* 0x0000000104024824 */ /* 0x008fc600078e0a05 */
[----:B------:R-:W-:-:S04]  /*2150*/  @P2 IMAD.HI.U32 R5, R3, c[0x0][0x2c8], RZ ;  /* 0x0000b20003052a27 */ /* 0x000fc800078e00ff */
[----:B------:R-:W-:Y:S01]  /*2160*/  IMAD.IADD R244, R16, 0x1, R2 ;  /* 0x0000000110f47824 */ /* 0x000fe200078e0202 */
[----:B------:R-:W-:-:S04]  /*2170*/  @P2 SHF.R.U32.HI R3, RZ, c[0x0][0x2cc], R5 ;  /* 0x0000b300ff032a19 */ /* 0x000fc80000011605 */
[C---:B------:R-:W-:Y:S02]  /*2180*/  IADD3 R4, R244.reuse, 0x5f, RZ ;  /* 0x0000005ff4047810 */ /* 0x040fe40007ffe0ff */
[----:B------:R-:W-:-:S03]  /*2190*/  IADD3 R5, R244, 0x1, -R243 ;  /* 0x00000001f4057810 */ /* 0x000fc60007ffe8f3 */
[----:B------:R-:W-:-:S04]  /*21a0*/  IMAD.HI R4, R4, 0x2aaaaaab, RZ ;  /* 0x2aaaaaab04047827 */ /* 0x000fc800078e02ff */
[----:B------:R-:W-:Y:S01]  /*21b0*/  IMAD.IADD R3, R5, 0x1, R3 ;  /* 0x0000000105037824 */ /* 0x000fe200078e0203 */
[----:B------:R-:W-:-:S04]  /*21c0*/  SHF.R.U32.HI R6, RZ, 0x1f, R4 ;  /* 0x0000001fff067819 */ /* 0x000fc80000011604 */
[----:B------:R-:W-:Y:S02]  /*21d0*/  LEA.HI.SX32 R145, R4, R6, 0x1c ;  /* 0x0000000604917211 */ /* 0x000fe400078fe2ff */
[----:B------:R-:W-:Y:S01]  /*21e0*/  IADD3 R5, R3, c[0x0][0x328], RZ ;  /* 0x0000ca0003057a10 */ /* 0x000fe20007ffe0ff */
[----:B------:R-:W-:Y:S05]  /*21f0*/  @!P1 BRA `(.L_x_908) ;  /* 0x0000010000009947 */ /* 0x000fea0003800000 */
[C---:B-1----:R-:W-:Y:S01]  /*2200*/  ISETP.GT.AND P0, PT, R3.reuse, RZ, PT ;  /* 0x000000ff0300720c */ /* 0x042fe20003f04270 */
        /* <DEDUP_REMOVED lines=9> */
.L_x_910:
[----:B------:R-:W-:-:S13]  /*22a0*/  ISETP.NE.AND P0, PT, R8, 0x1, PT ;  /* 0x000000010800780c */ /* 0x000fda0003f05270 */
[----:B------:R-:W-:-:S05]  /*22b0*/  @P0 IMAD.HI.U32 R3, R4, c[0x0][0x330], RZ ;  /* 0x0000cc0004030a27 */ /* 0x000fca00078e00ff */
[----:B------:R-:W-:Y:S02]  /*22c0*/  @P0 SHF.R.U32.HI R4, RZ, c[0x0][0x334], R3 ;  /* 0x0000cd00ff040a19 */ /* 0x000fe40000011603 */
.L_x_911:
[----:B------:R-:W-:Y:S05]  /*22d0*/  BSYNC B0 ;  /* 0x0000000000007941 */ /* 0x000fea0003800000 */
.L_x_909:
[----:B------:R-:W-:-:S05]  /*22e0*/  IMAD R3, R4, R8, c[0x0][0x32c] ;  /* 0x0000cb0004037624 */ /* 0x000fca00078e0208 */
[----:B------:R-:W-:-:S04]  /*22f0*/  IMNMX R5, R5, R3, PT ;  /* 0x0000000305057217 */ /* 0x000fc80003800200 */
.L_x_908:
[----:B-1----:R-:W-:Y:S01]  /*2300*/  IADD3 R5, R5, 0x5f, RZ ;  /* 0x0000005f05057810 */ /* 0x002fe20007ffe0ff */
[----:B------:R-:W-:-:S04]  /*2310*/  @P2 IMAD.HI.U32 R4, R9, c[0x0][0x2c8], RZ ;  /* 0x0000b20009042a27 */ /* 0x000fc800078e00ff */
[----:B------:R-:W-:-:S04]  /*2320*/  IMAD.HI R5, R5, 0x2aaaaaab, RZ ;  /* 0x2aaaaaab05057827 */ /* 0x000fc800078e02ff */
[----:B------:R-:W-:Y:S01]  /*2330*/  IMAD.MOV.U32 R3, RZ, RZ, R9 ;  /* 0x000000ffff037224 */ /* 0x000fe200078e0009 */
[----:B------:R-:W-:Y:S01]  /*2340*/  @P2 SHF.R.U32.HI R3, RZ, c[0x0][0x2cc], R4 ;  /* 0x0000b300ff032a19 */ /* 0x000fe20000011604 */
[----:B------:R-:W-:Y:S01]  /*2350*/  IMAD.IADD R155, R244, 0x1, -R243 ;  /* 0x00000001f49b7824 */ /* 0x000fe200078e0af3 */
[----:B------:R-:W-:-:S03]  /*2360*/  SHF.R.U32.HI R4, RZ, 0x1f, R5 ;  /* 0x0000001fff047819 */ /* 0x000fc60000011605 */
[----:B------:R-:W-:Y:S01]  /*2370*/  IMAD.IADD R3, R155, 0x1, R3 ;  /* 0x000000019b037824 */ /* 0x000fe200078e0203 */
[----:B------:R-:W-:-:S04]  /*2380*/  LEA.HI.SX32 R5, R5, R4, 0x1c ;  /* 0x0000000405057211 */ /* 0x000fc800078fe2ff */
[----:B------:R-:W-:Y:S02]  /*2390*/  IADD3 R4, R3, -c[0x0][0x324], RZ ;  /* 0x8000c90003047a10 */ /* 0x000fe40007ffe0ff */
        /* <DEDUP_REMOVED lines=11> */
.L_x_914:
[----:B------:R-:W-:-:S13]  /*2450*/  ISETP.NE.AND P0, PT, R8, 0x1, PT ;  /* 0x000000010800780c */ /* 0x000fda0003f05270 */
[----:B------:R-:W-:-:S05]  /*2460*/  @P0 IMAD.HI.U32 R5, R3, c[0x0][0x330], RZ ;  /* 0x0000cc0003050a27 */ /* 0x000fca00078e00ff */
[----:B------:R-:W-:Y:S02]  /*2470*/  @P0 SHF.R.U32.HI R3, RZ, c[0x0][0x334], R5 ;  /* 0x0000cd00ff030a19 */ /* 0x000fe40000011605 */
.L_x_915:
[----:B------:R-:W-:Y:S05]  /*2480*/  BSYNC B0 ;  /* 0x0000000000007941 */ /* 0x000fea0003800000 */
.L_x_913:
[----:B------:R-:W-:-:S05]  /*2490*/  IMAD R3, R3, c[0x0][0x32c], RZ ;  /* 0x0000cb0003037a24 */ /* 0x000fca00078e02ff */
[----:B------:R-:W-:-:S04]  /*24a0*/  IMNMX R4, R4, R3, !PT ;  /* 0x0000000304047217 */ /* 0x000fc80007800200 */
.L_x_912:
[----:B------:R-:W2:Y:S01]  /*24b0*/  LDL R21, [R1+0x20] ;  /* 0x0000200001157983 */ /* 0x000ea20000100800 */
[----:B------:R-:W-:Y:S01]  /*24c0*/  IMAD.HI R3, R4, 0x2aaaaaab, RZ ;  /* 0x2aaaaaab04037827 */ /* 0x000fe200078e02ff */
[----:B------:R-:W-:Y:S04]  /*24d0*/  BSSY B0, `(.L_x_916) ;  /* 0x000002f000007945 */ /* 0x000fe80003800000 */
[----:B------:R-:W-:-:S04]  /*24e0*/  SHF.R.U32.HI R4, RZ, 0x1f, R3 ;  /* 0x0000001fff047819 */ /* 0x000fc80000011603 */
[----:B------:R-:W-:Y:S02]  /*24f0*/  LEA.HI.SX32 R3, R3, R4, 0x1c ;  /* 0x0000000403037211 */ /* 0x000fe400078fe2ff */
[C---:B--2---:R-:W-:Y:S02]  /*2500*/  LOP3.LUT R5, R21.reuse, 0xff000000, RZ, 0xc0, !PT ;  /* 0xff00000015057812 */ /* 0x044fe400078ec0ff */
[----:B------:R-:W-:Y:S02]  /*2510*/  LOP3.LUT R6, R21, 0xff0000, RZ, 0xc0, !PT ;  /* 0x00ff000015067812 */ /* 0x000fe400078ec0ff */
[----:B------:R-:W-:-:S04]  /*2520*/  SHF.R.U32.HI R5, RZ, 0x8, R5 ;  /* 0x00000008ff057819 */ /* 0x000fc80000011605 */
[----:B------:R-:W-:Y:S02]  /*2530*/  LEA.HI R4, R6, R5, RZ, 0x10 ;  /* 0x0000000506047211 */ /* 0x000fe400078f80ff */
[----:B------:R-:W-:Y:S01]  /*2540*/  IMNMX R6, RZ, R3, !PT ;  /* 0x00000003ff067217 */ /* 0x000fe20007800200 */
[----:B------:R-:W-:Y:S01]  /*2550*/  IMAD.MOV.U32 R3, RZ, RZ, RZ ;  /* 0x000000ffff037224 */ /* 0x000fe200078e00ff */
[----:B------:R-:W-:Y:S02]  /*2560*/  SHF.R.U32.HI R9, RZ, 0x10, R4 ;  /* 0x00000010ff097819 */ /* 0x000fe40000011604 */
[----:B------:R-:W-:Y:S02]  /*2570*/  LOP3.LUT R22, R4, 0xff, RZ, 0xc0, !PT ;  /* 0x000000ff04167812 */ /* 0x000fe400078ec0ff */
[----:B------:R-:W-:Y:S01]  /*2580*/  ISETP.GT.AND P0, PT, R10, R6, PT ;  /* 0x000000060a00720c */ /* 0x000fe20003f04270 */
[----:B------:R1:W-:Y:S01]  /*2590*/  STL [R1+0x1c], R9 ;  /* 0x00001c0901007387 */ /* 0x0003e20000100800 */
[----:B------:R-:W-:-:S03]  /*25a0*/  ISETP.NE.AND P1, PT, R9, RZ, PT ;  /* 0x000000ff0900720c */ /* 0x000fc60003f25270 */
[----:B------:R1:W-:Y:S01]  /*25b0*/  STL [R1+0x28], R22 ;  /* 0x0000281601007387 */ /* 0x0003e20000100800 */
[----:B------:R-:W-:-:S07]  /*25c0*/  SEL R132, R9, c[0x0][0x338], P1 ;  /* 0x0000ce0009847a07 */ /* 0x000fce0000800000 */
[----:B------:R-:W-:Y:S05]  /*25d0*/  @!P0 BRA `(.L_x_917) ;  /* 0x000001e000008947 */ /* 0x000fea0003800000 */
[----:B------:R-:W-:Y:S02]  /*25e0*/  IABS R3, R132 ;  /* 0x0000008400037213 */ /* 0x000fe40000000000 */
[----:B------:R-:W-:-:S03]  /*25f0*/  IADD3 R5, R132, -0x1, R10 ;  /* 0xffffffff84057810 */ /* 0x000fc60007ffe00a */
[----:B------:R-:W-:Y:S02]  /*2600*/  IMAD.MOV.U32 R4, RZ, RZ, R3 ;  /* 0x000000ffff047224 */ /* 0x000fe400078e0003 */
[----:B------:R-:W-:Y:S02]  /*2610*/  IMAD.IADD R11, R5, 0x1, -R6 ;  /* 0x00000001050b7824 */ /* 0x000fe400078e0a06 */
[----:B------:R-:W2:Y:S03]  /*2620*/  I2F.RP R3, R4 ;  /* 0x0000000400037306 */ /* 0x000ea60000209400 */
[----:B------:R-:W-:-:S05]  /*2630*/  IABS R15, R11 ;  /* 0x0000000b000f7213 */ /* 0x000fca0000000000 */
[----:B--2---:R-:W2:Y:S02]  /*2640*/  MUFU.RCP R3, R3 ;  /* 0x0000000300037308 */ /* 0x004ea40000001000 */
[----:B--2---:R-:W-:-:S06]  /*2650*/  IADD3 R3, R3, 0xffffffe, RZ ;  /* 0x0ffffffe03037810 */ /* 0x004fcc0007ffe0ff */
[----:B-1----:R-:W1:Y:S02]  /*2660*/  F2I.FTZ.U32.TRUNC.NTZ R9, R3 ;  /* 0x0000000300097305 */ /* 0x002e64000021f000 */
[----:B-1----:R-:W-:-:S04]  /*2670*/  IMAD.MOV R3, RZ, RZ, -R9 ;  /* 0x000000ffff037224 */ /* 0x002fc800078e0a09 */
[----:B------:R-:W-:Y:S01]  /*2680*/  IMAD.MOV.U32 R8, RZ, RZ, R3 ;  /* 0x000000ffff087224 */ /* 0x000fe200078e0003 */
[----:B------:R-:W-:-:S03]  /*2690*/  IABS R3, R132 ;  /* 0x0000008400037213 */ /* 0x000fc60000000000 */
[----:B------:R-:W-:Y:S01]  /*26a0*/  IMAD R5, R8, R4, RZ ;  /* 0x0000000408057224 */ /* 0x000fe200078e02ff */
[----:B------:R-:W-:Y:S01]  /*26b0*/  MOV R8, RZ ;  /* 0x000000ff00087202 */ /* 0x000fe20000000f00 */
[----:B------:R-:W-:-:S04]  /*26c0*/  IMAD.MOV R14, RZ, RZ, -R3 ;  /* 0x000000ffff0e7224 */ /* 0x000fc800078e0a03 */
[----:B------:R-:W-:-:S04]  /*26d0*/  IMAD.HI.U32 R3, R9, R5, R8 ;  /* 0x0000000509037227 */ /* 0x000fc800078e0008 */
[----:B------:R-:W-:Y:S02]  /*26e0*/  IMAD.MOV.U32 R5, RZ, RZ, R15 ;  /* 0x000000ffff057224 */ /* 0x000fe400078e000f */
        /* <DEDUP_REMOVED lines=9> */
[----:B------:R-:W-:-:S07]  /*2780*/  ISETP.GE.AND P1, PT, R4, RZ, PT ;  /* 0x000000ff0400720c */ /* 0x000fce0003f26270 */
[----:B------:R-:W-:-:S06]  /*2790*/  @P2 IADD3 R3, R3, 0x1, RZ ;  /* 0x0000000103032810 */ /* 0x000fcc0007ffe0ff */
[----:B------:R-:W-:Y:S01]  /*27a0*/  @!P1 IMAD.MOV R3, RZ, RZ, -R3 ;  /* 0x000000ffff039224 */ /* 0x000fe200078e0a03 */
[----:B------:R-:W-:Y:S02]  /*27b0*/  @!P0 LOP3.LUT R3, RZ, R132, RZ, 0x33, !PT ;  /* 0x00000084ff038212 */ /* 0x000fe400078e33ff */
.L_x_917:
[----:B------:R-:W-:Y:S05]  /*27c0*/  BSYNC B0 ;  /* 0x0000000000007941 */ /* 0x000fea0003800000 */
.L_x_916:
[----:B------:R-:W2:Y:S01]  /*27d0*/  LDL R8, [R1+0x60] ;  /* 0x0000600001087983 */ /* 0x000ea20000100800 */
[----:B------:R-:W-:-:S04]  /*27e0*/  IMAD R6, R22, R3, R6 ;  /* 0x0000000316067224 */ /* 0x000fc800078e0206 */
[----:B------:R-:W-:-:S05]  /*27f0*/  IMAD.IADD R3, R6, 0x1, R3 ;  /* 0x0000000106037824 */ /* 0x000fca00078e0203 */
[----:B------:R-:W-:Y:S01]  /*2800*/  IMNMX R5, R10, R3, PT ;  /* 0x000000030a057217 */ /* 0x000fe20003800200 */
[----:B------:R-:W-:-:S04]  /*2810*/  IMAD R3, R6, 0x60, -R16 ;  /* 0x0000006006037824 */ /* 0x000fc800078e0a10 */
[----:B------:R-:W-:Y:S01]  /*2820*/  IMAD R5, R5, 0x60, -R16 ;  /* 0x0000006005057824 */ /* 0x000fe200078e0a10 */
[----:B------:R-:W-:-:S04]  /*2830*/  IMNMX R4, RZ, R3, !PT ;  /* 0x00000003ff047217 */ /* 0x000fc80007800200 */
[----:B------:R-:W-:-:S04]  /*2840*/  IMNMX R3, R5, R2, PT ;  /* 0x0000000205037217 */ /* 0x000fc80003800200 */
[----:B------:R-:W-:Y:S01]  /*2850*/  ISETP.GT.AND P0, PT, R3, R4, PT ;  /* 0x000000040300720c */ /* 0x000fe20003f04270 */
[----:B------:R-:W-:-:S05]  /*2860*/  IMAD.WIDE.U32 R4, R4, -0x55555555, RZ ;  /* 0xaaaaaaab04047825 */ /* 0x000fca00078e00ff */
[----:B------:R-:W-:-:S07]  /*2870*/  SHF.R.U32.HI R122, RZ, 0x6, R5 ;  /* 0x00000006ff7a7819 */ /* 0x000fce0000011605 */
[----:B------:R-:W-:-:S05]  /*2880*/  @P0 IADD3 R3, R3, 0x5f, RZ ;  /* 0x0000005f03030810 */ /* 0x000fca0007ffe0ff */
[----:B------:R-:W-:-:S04]  /*2890*/  @P0 IMAD.HI R4, R3, 0x2aaaaaab, RZ ;  /* 0x2aaaaaab03040827 */ /* 0x000fc800078e02ff */
[----:B------:R-:W-:Y:S01]  /*28a0*/  IMAD.MOV.U32 R3, RZ, RZ, R122 ;  /* 0x000000ffff037224 */ /* 0x000fe200078e007a */
[----:B------:R-:W-:-:S04]  /*28b0*/  @P0 SHF.R.U32.HI R5, RZ, 0x1f, R4 ;  /* 0x0000001fff050819 */ /* 0x000fc80000011604 */
[----:B------:R-:W-:-:S04]  /*28c0*/  @P0 LEA.HI.SX32 R3, R4, R5, 0x1c ;  /* 0x0000000504030211 */ /* 0x000fc800078fe2ff */
[----:B------:R-:W-:Y:S01]  /*28d0*/  ISETP.GT.AND P0, PT, R3, R122, PT ;  /* 0x0000007a0300720c */ /* 0x000fe20003f04270 */
[----:B--2---:R-:W-:-:S04]  /*28e0*/  IMAD.IADD R4, R7, 0x1, R8 ;  /* 0x0000000107047824 */ /* 0x004fc800078e0208 */
[----:B------:R-:W-:-:S08]  /*28f0*/  IMAD.SHL.U32 R210, R4, 0x2, RZ ;  /* 0x0000000204d27824 */ /* 0x000fd000078e00ff */
[----:B------:R-:W-:Y:S05]  /*2900*/  @!P0 BRA `(.L_x_918) ;  /* 0x000055f000008947 */ /* 0x000fea0003800000 */
[----:B------:R-:W-:Y:S02]  /*2910*/  ISETP.NE.U32.AND P0, PT, RZ, c[0x0][0x340], PT ;  /* 0x0000d000ff007a0c */ /* 0x000fe40003f05070 */
[----:B------:R-:W-:Y:S02]  /*2920*/  SHF.R.S32.HI R11, RZ, 0x1f, R101 ;  /* 0x0000001fff0b7819 */ /* 0x000fe40000011465 */
[----:B------:R-:W-:-:S13]  /*2930*/  ISETP.NE.AND.EX P2, PT, RZ, c[0x0][0x344], PT, P0 ;  /* 0x0000d100ff007a0c */ /* 0x000fda0003f45300 */
[----:B------:R-:W-:-:S05]  /*2940*/  @P2 IMAD.WIDE R4, R27, R20, c[0x0][0x340] ;  /* 0x0000d0001b042625 */ /* 0x000fca00078e0214 */
[----:B------:R2:W3:Y:S01]  /*2950*/  @P2 LDG.E R23, [R4.64] ;  /* 0x0000000804172981 */ /* 0x0004e2000c1e1900 */
[----:B------:R-:W-:Y:S01]  /*2960*/  IADD3 R110, P0, R101, R18, RZ ;  /* 0x00000012656e7210 */ /* 0x000fe20007f1e0ff */
[----:B------:R-:W-:Y:S01]  /*2970*/  IMAD.MOV.U32 R136, RZ, RZ, 0x60 ;  /* 0x00000060ff887424 */ /* 0x000fe200078e00ff */
[----:B------:R-:W-:Y:S01]  /*2980*/  LOP3.LUT R26, R21, 0xffff, RZ, 0xc0, !PT ;  /* 0x0000ffff151a7812 */ /* 0x000fe200078ec0ff */
[----:B------:R-:W-:Y:S01]  /*2990*/  IMAD.MOV.U32 R10, RZ, RZ, c[0x0][0x238] ;  /* 0x00008e00ff0a7624 */ /* 0x000fe200078e00ff */
[----:B------:R-:W-:Y:S01]  /*29a0*/  LEA.HI.X.SX32 R111, R18, R11, 0x1, P0 ;  /* 0x0000000b126f7211 */ /* 0x000fe200000f0eff */
[C---:B------:R-:W-:Y:S01]  /*29b0*/  IMAD R146, R136.reuse, c[0x0][0x23c], RZ ;  /* 0x00008f0088927a24 */ /* 0x040fe200078e02ff */
[----:B-1----:R-:W-:Y:S01]  /*29c0*/  SHF.R.S32.HI R22, RZ, 0x1f, R27 ;  /* 0x0000001fff167819 */ /* 0x002fe2000001141b */
[----:B------:R-:W-:Y:S01]  /*29d0*/  IMAD.WIDE.U32 R134, R136, c[0x0][0x238], RZ ;  /* 0x00008e0088867a25 */ /* 0x000fe200078e00ff */
[----:B------:R-:W-:Y:S02]  /*29e0*/  IADD3 R32, R3, -0x1, RZ ;  /* 0xffffffff03207810 */ /* 0x000fe40007ffe0ff */
[----:B------:R-:W-:Y:S01]  /*29f0*/  SEL R25, R22, RZ, !P4 ;  /* 0x000000ff16197207 */ /* 0x000fe20006000000 */
[----:B------:R-:W-:Y:S01]  /*2a00*/  IMAD R6, R111, c[0x0][0x238], RZ ;  /* 0x00008e006f067a24 */ /* 0x000fe200078e02ff */
[----:B------:R-:W-:Y:S01]  /*2a10*/  IADD3 R109, -R101, R2, RZ ;  /* 0x00000002656d7210 */ /* 0x000fe20007ffe1ff */
[----:B------:R-:W-:Y:S01]  /*2a20*/  IMAD.IADD R146, R135, 0x1, R146 ;  /* 0x0000000187927824 */ /* 0x000fe200078e0292 */
[----:B------:R-:W-:Y:S01]  /*2a30*/  SEL R24, R27, RZ, !P4 ;  /* 0x000000ff1b187207 */ /* 0x000fe20006000000 */
[----:B------:R-:W-:Y:S01]  /*2a40*/  IMAD R6, R110, c[0x0][0x23c], R6 ;  /* 0x00008f006e067a24 */ /* 0x000fe200078e0206 */
[----:B------:R-:W-:Y:S01]  /*2a50*/  ISETP.GE.AND P5, PT, R76, c[0x0][0x1d4], PT ;  /* 0x000075004c007a0c */ /* 0x000fe20003fa6270 */
[----:B------:R-:W-:Y:S01]  /*2a60*/  IMAD R3, R25, c[0x0][0x248], RZ ;  /* 0x0000920019037a24 */ /* 0x000fe200078e02ff */
[----:B------:R-:W-:Y:S01]  /*2a70*/  ISETP.GE.AND P3, PT, R211, c[0x0][0x1d4], PT ;  /* 0x00007500d3007a0c */ /* 0x000fe20003f66270 */
[----:B------:R-:W-:Y:S01]  /*2a80*/  IMAD.WIDE.U32 R14, R101, c[0x0][0x290], R78 ;  /* 0x0000a400650e7a25 */ /* 0x000fe200078e004e */
[----:B------:R-:W-:-:S02]  /*2a90*/  MOV R143, 0x5 ;  /* 0x00000005008f7802 */ /* 0x000fc40000000f00 */
[----:B------:R-:W-:Y:S01]  /*2aa0*/  SHF.L.U32 R152, R10, 0x5, RZ ;  /* 0x000000050a987819 */ /* 0x000fe200000006ff */
[----:B------:R-:W-:Y:S01]  /*2ab0*/  IMAD R8, R24, c[0x0][0x24c], R3 ;  /* 0x0000930018087a24 */ /* 0x000fe200078e0203 */
[----:B------:R-:W-:Y:S01]  /*2ac0*/  SHF.L.U64.HI R149, R10, R143, c[0x0][0x23c] ;  /* 0x00008f000a957619 */ /* 0x000fe2000001028f */
[----:B--2---:R-:W-:Y:S01]  /*2ad0*/  IMAD.WIDE.U32 R4, R110, c[0x0][0x238], R76 ;  /* 0x00008e006e047a25 */ /* 0x004fe200078e004c */
[----:B------:R-:W-:Y:S02]  /*2ae0*/  IADD3 R129, R17, R19, RZ ;  /* 0x0000001311817210 */ /* 0x000fe40007ffe0ff */
[----:B------:R-:W-:Y:S01]  /*2af0*/  MOV R151, c[0x0][0x290] ;  /* 0x0000a40000977a02 */ /* 0x000fe20000000f00 */
[----:B------:R-:W-:Y:S01]  /*2b00*/  IMAD R3, R146, R32, RZ ;  /* 0x0000002092037224 */ /* 0x000fe200078e02ff */
[----:B------:R-:W-:Y:S01]  /*2b10*/  IADD3 R5, R5, R6, RZ ;  /* 0x0000000605057210 */ /* 0x000fe20007ffe0ff */
[----:B------:R-:W-:Y:S01]  /*2b20*/  IMAD R6, R32, -0x60, R109 ;  /* 0xffffffa020067824 */ /* 0x000fe200078e026d */
[----:B------:R-:W-:Y:S01]  /*2b30*/  P2R R131, PR, RZ, 0x20 ;  /* 0x00000020ff837803 */ /* 0x000fe20000000000 */
[----:B------:R-:W-:Y:S01]  /*2b40*/  IMAD.WIDE.U32 R20, R101, c[0x0][0x290], R76 ;  /* 0x0000a40065147a25 */ /* 0x000fe200078e004c */
[----:B------:R-:W-:-:S02]  /*2b50*/  P2R R130, PR, RZ, 0x8 ;  /* 0x00000008ff827803 */ /* 0x000fc40000000000 */
[----:B------:R-:W-:Y:S01]  /*2b60*/  ISETP.GE.AND P0, PT, R6, 0x1, PT ;  /* 0x000000010600780c */ /* 0x000fe20003f06270 */
[----:B------:R-:W-:Y:S01]  /*2b70*/  IMAD.WIDE.U32 R4, R26, c[0x0][0x240], R4 ;  /* 0x000090001a047a25 */ /* 0x000fe200078e0004 */
[----:B------:R-:W-:-:S03]  /*2b80*/  SHF.L.U32 R154, R151, 0x5, RZ ;  /* 0x00000005979a7819 */ /* 0x000fc600000006ff */
[----:B------:R-:W-:Y:S02]  /*2b90*/  IMAD R5, R26, c[0x0][0x244], R5 ;  /* 0x000091001a057a24 */ /* 0x000fe400078e0205 */
[----:B------:R-:W-:Y:S02]  /*2ba0*/  IMAD.MOV.U32 R140, RZ, RZ, c[0x0][0x280] ;  /* 0x0000a000ff8c7624 */ /* 0x000fe400078e00ff */
[----:B------:R-:W-:Y:S01]  /*2bb0*/  IMAD.WIDE.U32 R114, R24, c[0x0][0x248], R4 ;  /* 0x0000920018727a25 */ /* 0x000fe200078e0004 */
[----:B------:R-:W-:Y:S02]  /*2bc0*/  SHF.R.S32.HI R4, RZ, 0x1f, R32 ;  /* 0x0000001fff047819 */ /* 0x000fe40000011420 */
[-C--:B------:R-:W-:Y:S01]  /*2bd0*/  SHF.L.U64.HI R142, R140, R143.reuse, c[0x0][0x284] ;  /* 0x0000a1008c8e7619 */ /* 0x080fe2000001028f */
[----:B------:R-:W-:Y:S01]  /*2be0*/  IMAD.MOV.U32 R112, RZ, RZ, R114 ;  /* 0x000000ffff707224 */ /* 0x000fe200078e0072 */
[----:B------:R-:W-:Y:S01]  /*2bf0*/  IADD3 R113, R115, R8, RZ ;  /* 0x0000000873717210 */ /* 0x000fe20007ffe0ff */
[----:B------:R-:W-:Y:S01]  /*2c00*/  IMAD R3, R4, R134, R3 ;  /* 0x0000008604037224 */ /* 0x000fe200078e0203 */
[----:B------:R-:W-:Y:S01]  /*2c10*/  SHF.L.U64.HI R143, R151, R143, c[0x0][0x294] ;  /* 0x0000a500978f7619 */ /* 0x000fe2000001028f */
[----:B------:R-:W-:-:S02]  /*2c20*/  IMAD R147, R136, c[0x0][0x284], RZ ;  /* 0x0000a10088937a24 */ /* 0x000fc400078e02ff */
[----:B------:R-:W-:-:S04]  /*2c30*/  IMAD.WIDE.U32 R8, R32, R134, R112 ;  /* 0x0000008620087225 */ /* 0x000fc800078e0070 */
[C---:B------:R-:W-:Y:S01]  /*2c40*/  IMAD R148, R136.reuse, c[0x0][0x294], RZ ;  /* 0x0000a50088947a24 */ /* 0x040fe200078e02ff */
[----:B------:R-:W-:Y:S01]  /*2c50*/  IADD3 R3, R9, R3, RZ ;  /* 0x0000000309037210 */ /* 0x000fe20007ffe0ff */
[----:B------:R-:W-:Y:S01]  /*2c60*/  IMAD.WIDE.U32 R138, R136, c[0x0][0x280], RZ ;  /* 0x0000a000888a7a25 */ /* 0x000fe200078e00ff */
[----:B------:R-:W-:-:S03]  /*2c70*/  @P0 LEA R4, P1, R8, c[0x0][0x220], 0x1 ;  /* 0x0000880008040a11 */ /* 0x000fc600078208ff */
[----:B------:R-:W-:Y:S01]  /*2c80*/  IMAD.WIDE.U32 R136, R136, c[0x0][0x290], RZ ;  /* 0x0000a40088887a25 */ /* 0x000fe200078e00ff */
[----:B------:R-:W-:Y:S02]  /*2c90*/  @P0 LEA.HI.X R5, R8, c[0x0][0x224], R3, 0x1, P1 ;  /* 0x0000890008050a11 */ /* 0x000fe400008f0c03 */
[----:B------:R-:W-:Y:S01]  /*2ca0*/  ISETP.GE.AND P1, PT, R6, 0x21, PT ;  /* 0x000000210600780c */ /* 0x000fe20003f26270 */
[C---:B------:R-:W-:Y:S01]  /*2cb0*/  IMAD.WIDE.U32 R120, R26.reuse, c[0x0][0x1e8], RZ ;  /* 0x00007a001a787a25 */ /* 0x040fe200078e00ff */
[----:B------:R-:W-:Y:S01]  /*2cc0*/  IADD3 R147, R139, R147, RZ ;  /* 0x000000938b937210 */ /* 0x000fe20007ffe0ff */
[----:B------:R-:W-:Y:S01]  /*2cd0*/  @!PT LDS RZ, [RZ] ;  /* 0x00000000fffff984 */ /* 0x000fe20000000800 */
[----:B------:R-:W-:Y:S01]  /*2ce0*/  @!PT LDS RZ, [RZ] ;  /* 0x00000000fffff984 */ /* 0x000fe20000000800 */
[----:B------:R-:W-:Y:S01]  /*2cf0*/  @!PT LDS RZ, [RZ] ;  /* 0x00000000fffff984 */ /* 0x000fe20000000800 */
[----:B------:R1:W-:Y:S02]  /*2d00*/  @P0 LDGSTS.E.BYPASS.LTC128B.128 [R210+0x8100], [R4.64], !P5 ;  /* 0x0810000004d20fae */ /* 0x0003e4000e901d48 */
[----:B------:R-:W-:Y:S02]  /*2d10*/  IMAD.WIDE.U32 R118, R26, c[0x0][0x210], RZ ;  /* 0x000084001a767a25 */ /* 0x000fe400078e00ff */
[----:B------:R1:W-:Y:S02]  /*2d20*/  @P0 LDGSTS.E.BYPASS.LTC128B.128 [R210+0xb100], [R4.64+0x80], !P3 ;  /* 0x0b10008004d20fae */ /* 0x0003e4000d901d48 */
[----:B------:R-:W-:-:S02]  /*2d30*/  IMAD.SHL.U32 R153, R140, 0x20, RZ ;  /* 0x000000208c997824 */ /* 0x000fc400078e00ff */
[----:B------:R-:W-:Y:S02]  /*2d40*/  IMAD.IADD R148, R137, 0x1, R148 ;  /* 0x0000000189947824 */ /* 0x000fe400078e0294 */
[C---:B------:R-:W-:Y:S02]  /*2d50*/  IMAD R128, R26.reuse, c[0x0][0x1ec], R121 ;  /* 0x00007b001a807a24 */ /* 0x040fe400078e0279 */
[----:B------:R-:W-:Y:S01]  /*2d60*/  IMAD R127, R26, c[0x0][0x214], R119 ;  /* 0x000085001a7f7a24 */ /* 0x000fe200078e0277 */
[----:B-1----:R-:W-:-:S05]  /*2d70*/  @P1 IADD3 R5, P0, R152, R8, RZ ;  /* 0x0000000898051210 */ /* 0x002fca0007f1e0ff */
[----:B------:R-:W-:Y:S01]  /*2d80*/  @P1 IMAD.X R9, R3, 0x1, R149, P0 ;  /* 0x0000000103091824 */ /* 0x000fe200000e0695 */
[----:B------:R-:W-:-:S04]  /*2d90*/  @P1 LEA R4, P0, R5, c[0x0][0x220], 0x1 ;  /* 0x0000880005041a11 */ /* 0x000fc800078008ff */
[----:B------:R-:W-:Y:S01]  /*2da0*/  @P1 LEA.HI.X R5, R5, c[0x0][0x224], R9, 0x1, P0 ;  /* 0x0000890005051a11 */ /* 0x000fe200000f0c09 */
[C---:B------:R-:W-:Y:S01]  /*2db0*/  IMAD R9, R11.reuse, c[0x0][0x290], RZ ;  /* 0x0000a4000b097a24 */ /* 0x040fe200078e02ff */
[----:B------:R-:W-:Y:S01]  /*2dc0*/  ISETP.GT.AND P0, PT, R6, 0x40, PT ;  /* 0x000000400600780c */ /* 0x000fe20003f04270 */
[----:B------:R-:W-:Y:S02]  /*2dd0*/  IMAD R6, R11, c[0x0][0x280], RZ ;  /* 0x0000a0000b067a24 */ /* 0x000fe400078e02ff */
[----:B------:R1:W-:Y:S01]  /*2de0*/  @P1 LDGSTS.E.BYPASS.LTC128B.128 [R241+0x9100], [R4.64], !P5 ;  /* 0x0910000004f11fae */ /* 0x0003e2000e901d48 */
[C---:B------:R-:W-:Y:S02]  /*2df0*/  IMAD R9, R101.reuse, c[0x0][0x294], R9 ;  /* 0x0000a50065097a24 */ /* 0x040fe400078e0209 */
[----:B------:R-:W-:Y:S01]  /*2e00*/  IMAD R6, R101, c[0x0][0x284], R6 ;  /* 0x0000a10065067a24 */ /* 0x000fe200078e0206 */
[----:B------:R1:W-:Y:S02]  /*2e10*/  @P1 LDGSTS.E.BYPASS.LTC128B.128 [R241+0xc100], [R4.64+0x80], !P3 ;  /* 0x0c10008004f11fae */ /* 0x0003e4000d901d48 */
[----:B------:R-:W-:-:S04]  /*2e20*/  IADD3 R17, R15, R9, RZ ;  /* 0x000000090f117210 */ /* 0x000fc80007ffe0ff */
[----:B------:R-:W-:Y:S02]  /*2e30*/  @P0 LEA R16, P1, R10, R8, 0x6 ;  /* 0x000000080a100211 */ /* 0x000fe400078230ff */
[----:B------:R-:W-:-:S04]  /*2e40*/  @P0 MOV R8, c[0x0][0x23c] ;  /* 0x00008f0000080a02 */ /* 0x000fc80000000f00 */
[----:B------:R-:W-:Y:S01]  /*2e50*/  @P0 LEA.HI.X R3, R10, R3, R8, 0x6, P1 ;  /* 0x000000030a030211 */ /* 0x000fe200008f3408 */
[----:B------:R-:W-:Y:S01]  /*2e60*/  IMAD.WIDE.U32 R10, R101, c[0x0][0x280], R76 ;  /* 0x0000a000650a7a25 */ /* 0x000fe200078e004c */
[----:B------:R-:W-:-:S04]  /*2e70*/  @P0 LEA R8, P1, R16, c[0x0][0x220], 0x1 ;  /* 0x0000880010080a11 */ /* 0x000fc800078208ff */
[----:B------:R-:W-:Y:S01]  /*2e80*/  IADD3 R15, R6, R11, RZ ;  /* 0x0000000b060f7210 */ /* 0x000fe20007ffe0ff */
[----:B------:R-:W-:Y:S01]  /*2e90*/  IMAD.IADD R11, R9, 0x1, R21 ;  /* 0x00000001090b7824 */ /* 0x000fe200078e0215 */
[----:B------:R-:W-:Y:S02]  /*2ea0*/  @P0 LEA.HI.X R9, R16, c[0x0][0x224], R3, 0x1, P1 ;  /* 0x0000890010090a11 */ /* 0x000fe400008f0c03 */
[----:B------:R-:W-:Y:S01]  /*2eb0*/  MOV R16, R14 ;  /* 0x0000000e00107202 */ /* 0x000fe20000000f00 */
[----:B------:R-:W-:Y:S01]  /*2ec0*/  IMAD.MOV.U32 R14, RZ, RZ, R10 ;  /* 0x000000ffff0e7224 */ /* 0x000fe200078e000a */
[----:B------:R-:W-:Y:S01]  /*2ed0*/  MOV R10, R20 ;  /* 0x00000014000a7202 */ /* 0x000fe20000000f00 */
[----:B------:R2:W-:Y:S01]  /*2ee0*/  @P0 LDGSTS.E.BYPASS.LTC128B.128 [R241+0xa100], [R8.64], !P5 ;  /* 0x0a10000008f10fae */ /* 0x0005e2000e901d48 */
[----:B------:R-:W-:Y:S01]  /*2ef0*/  MOV R3, c[0x0][0x27c] ;  /* 0x00009f0000037a02 */ /* 0x000fe20000000f00 */
[----:B-1----:R-:W-:Y:S02]  /*2f00*/  IMAD.WIDE.U32 R4, R101, c[0x0][0x280], R78 ;  /* 0x0000a00065047a25 */ /* 0x002fe400078e004e */
[----:B------:R2:W-:Y:S01]  /*2f10*/  @P0 LDGSTS.E.BYPASS.LTC128B.128 [R241+0xd100], [R8.64+0x80], !P3 ;  /* 0x0d10008008f10fae */ /* 0x0005e2000d901d48 */
[----:B------:R-:W-:Y:S01]  /*2f20*/  SHF.L.U32 R66, R3, 0x1, RZ ;  /* 0x0000000103427819 */ /* 0x000fe200000006ff */
[----:B------:R-:W-:Y:S01]  /*2f30*/  IMAD.IADD R19, R5, 0x1, R6 ;  /* 0x0000000105137824 */ /* 0x000fe200078e0206 */
[----:B-----5:R-:W-:Y:S01]  /*2f40*/  SHF.R.S32.HI R6, RZ, 0x1f, R133 ;  /* 0x0000001fff067819 */ /* 0x020fe20000011485 */
[C---:B------:R-:W-:Y:S01]  /*2f50*/  IMAD.WIDE.U32 R92, R133.reuse, c[0x0][0x280], R14 ;  /* 0x0000a000855c7a25 */ /* 0x040fe200078e000e */
[----:B------:R-:W-:Y:S01]  /*2f60*/  MOV R18, R4 ;  /* 0x0000000400127202 */ /* 0x000fe20000000f00 */
[----:B------:R-:W0:Y:S01]  /*2f70*/  LDGDEPBAR ;  /* 0x00000000000079af */ /* 0x000e220000000000 */
[----:B------:R-:W-:Y:S01]  /*2f80*/  WARPSYNC 0xffffffff ;  /* 0xffffffff00007948 */ /* 0x000fe20003800000 */
[----:B------:R-:W-:-:S04]  /*2f90*/  IMAD.WIDE.U32 R90, R133, c[0x0][0x290], R10 ;  /* 0x0000a400855a7a25 */ /* 0x000fc800078e000a */
[----:B------:R-:W-:-:S04]  /*2fa0*/  IMAD.WIDE.U32 R96, R133, c[0x0][0x280], R18 ;  /* 0x0000a00085607a25 */ /* 0x000fc800078e0012 */
[----:B------:R-:W-:-:S04]  /*2fb0*/  IMAD.WIDE.U32 R94, R133, c[0x0][0x290], R16 ;  /* 0x0000a400855e7a25 */ /* 0x000fc800078e0010 */
[C---:B--2---:R-:W-:Y:S02]  /*2fc0*/  IMAD R9, R6.reuse, c[0x0][0x280], RZ ;  /* 0x0000a00006097a24 */ /* 0x044fe400078e02ff */
[----:B------:R-:W-:Y:S02]  /*2fd0*/  IMAD R8, R6, c[0x0][0x290], RZ ;  /* 0x0000a40006087a24 */ /* 0x000fe400078e02ff */
[C---:B------:R-:W-:Y:S02]  /*2fe0*/  IMAD R6, R133.reuse, c[0x0][0x284], R9 ;  /* 0x0000a10085067a24 */ /* 0x040fe400078e0209 */
[----:B------:R-:W-:-:S03]  /*2ff0*/  IMAD R3, R133, c[0x0][0x294], R8 ;  /* 0x0000a50085037a24 */ /* 0x000fc600078e0208 */
[----:B------:R-:W-:Y:S01]  /*3000*/  IADD3 R108, R97, R6, RZ ;  /* 0x00000006616c7210 */ /* 0x000fe20007ffe0ff */
[----:B------:R-:W-:Y:S01]  /*3010*/  IMAD.IADD R107, R95, 0x1, R3 ;  /* 0x000000015f6b7824 */ /* 0x000fe200078e0203 */
[----:B------:R-:W-:Y:S02]  /*3020*/  IADD3 R106, R6, R93, RZ ;  /* 0x0000005d066a7210 */ /* 0x000fe40007ffe0ff */
[----:B------:R-:W-:Y:S02]  /*3030*/  IADD3 R105, R3, R91, RZ ;  /* 0x0000005b03697210 */ /* 0x000fe40007ffe0ff */
[----:B---3--:R-:W-:Y:S02]  /*3040*/  @P2 SHF.R.S32.HI R5, RZ, 0x1f, R23 ;  /* 0x0000001fff052819 */ /* 0x008fe40000011417 */
[----:B------:R-:W-:Y:S02]  /*3050*/  @!P2 MOV R5, R22 ;  /* 0x000000160005a202 */ /* 0x000fe40000000f00 */
[----:B------:R-:W-:Y:S01]  /*3060*/  @P2 MOV R4, R23 ;  /* 0x0000001700042202 */ /* 0x000fe20000000f00 */
[----:B------:R-:W-:-:S02]  /*3070*/  @!P2 IMAD.MOV.U32 R4, RZ, RZ, R27 ;  /* 0x000000ffff04a224 */ /* 0x000fc400078e001b */
[----:B------:R-:W-:Y:S02]  /*3080*/  IMAD R5, R5, c[0x0][0x2b0], RZ ;  /* 0x0000ac0005057a24 */ /* 0x000fe400078e02ff */
[----:B------:R-:W-:-:S04]  /*3090*/  IMAD.WIDE.U32 R116, R4, c[0x0][0x2b0], RZ ;  /* 0x0000ac0004747a25 */ /* 0x000fc800078e00ff */
[----:B------:R-:W-:-:S05]  /*30a0*/  IMAD R5, R4, c[0x0][0x2b4], R5 ;  /* 0x0000ad0004057a24 */ /* 0x000fca00078e0205 */
[----:B------:R-:W-:Y:S02]  /*30b0*/  IADD3 R126, R117, R5, RZ ;  /* 0x00000005757e7210 */ /* 0x000fe40007ffe0ff */
[----:B------:R-:W-:Y:S01]  /*30c0*/  ISETP.GE.AND P2, PT, R76, c[0x0][0x27c], PT ;  /* 0x00009f004c007a0c */ /* 0x000fe20003f46270 */
[C---:B------:R-:W-:Y:S01]  /*30d0*/  IMAD.SHL.U32 R20, R101.reuse, 0x40, RZ ;  /* 0x0000004065147824 */ /* 0x040fe200078e00ff */
[----:B------:R-:W-:Y:S01]  /*30e0*/  IADD3 R21, R101, 0x40, RZ ;  /* 0x0000004065157810 */ /* 0x000fe20007ffe0ff */
[----:B------:R-:W-:Y:S01]  /*30f0*/  IMAD R8, R25, c[0x0][0x268], RZ ;  /* 0x00009a0019087a24 */ /* 0x000fe200078e02ff */
[----:B------:R-:W-:Y:S01]  /*3100*/  SEL R3, RZ, c[0x0][0x27c], !P2 ;  /* 0x00009f00ff037a07 */ /* 0x000fe20005000000 */
[----:B------:R-:W-:Y:S01]  /*3110*/  IMAD.WIDE.U32 R4, R26, c[0x0][0x260], R76 ;  /* 0x000098001a047a25 */ /* 0x000fe200078e004c */
[----:B------:R-:W-:Y:S01]  /*3120*/  LOP3.LUT R20, R20, 0x1c0, RZ, 0xc0, !PT ;  /* 0x000001c014147812 */ /* 0x000fe200078ec0ff */
[----:B------:R-:W-:Y:S01]  /*3130*/  BAR.SYNC.DEFER_BLOCKING 0x0 ;  /* 0x0000000000007b1d */ /* 0x000fe20000010000 */
[----:B------:R-:W-:Y:S01]  /*3140*/  IADD3 R23, R101, 0x20, RZ ;  /* 0x0000002065177810 */ /* 0x000fe20007ffe0ff */
[C---:B------:R-:W-:Y:S01]  /*3150*/  IMAD.IADD R3, R76.reuse, 0x1, R3 ;  /* 0x000000014c037824 */ /* 0x040fe200078e0203 */
[----:B------:R-:W-:Y:S01]  /*3160*/  ISETP.GE.AND P5, PT, R76, c[0x0][0x1d4], PT ;  /* 0x000075004c007a0c */ /* 0x000fe20003fa6270 */
[----:B------:R-:W-:-:S02]  /*3170*/  IMAD.SHL.U32 R21, R21, 0x40, RZ ;  /* 0x0000004015157824 */ /* 0x000fc400078e00ff */
[----:B------:R-:W-:Y:S01]  /*3180*/  IMAD R14, R24, c[0x0][0x26c], R8 ;  /* 0x00009b00180e7a24 */ /* 0x000fe200078e0208 */
[----:B------:R-:W-:Y:S01]  /*3190*/  SHF.R.S32.HI R6, RZ, 0x1f, R3 ;  /* 0x0000001fff067819 */ /* 0x000fe20000011403 */
[----:B------:R-:W-:Y:S01]  /*31a0*/  IMAD.SHL.U32 R23, R23, 0x40, RZ ;  /* 0x0000004017177824 */ /* 0x000fe200078e00ff */
[----:B------:R-:W-:Y:S01]  /*31b0*/  LOP3.LUT R21, R21, 0x1c0, RZ, 0xc0, !PT ;  /* 0x000001c015157812 */ /* 0x000fe200078ec0ff */
[----:B------:R-:W-:Y:S01]  /*31c0*/  IMAD R5, R26, c[0x0][0x264], R5 ;  /* 0x000099001a057a24 */ /* 0x000fe200078e0205 */
[CC--:B------:R-:W-:Y:S01]  /*31d0*/  LEA.HI R9, R6.reuse, R3.reuse, RZ, 0x6 ;  /* 0x0000000306097211 */ /* 0x0c0fe200078f30ff */
[----:B------:R-:W-:Y:S01]  /*31e0*/  IMAD.MOV.U32 R141, RZ, RZ, 0x6 ;  /* 0x00000006ff8d7424 */ /* 0x000fe200078e00ff */
[----:B------:R-:W-:Y:S01]  /*31f0*/  LEA.HI R3, R6, R3, RZ, 0x3 ;  /* 0x0000000306037211 */ /* 0x000fe200078f18ff */
[----:B------:R-:W-:Y:S01]  /*3200*/  IMAD.WIDE.U32 R88, R24, c[0x0][0x268], R4 ;  /* 0x00009a0018587a25 */ /* 0x000fe200078e0004 */
[----:B------:R-:W-:Y:S01]  /*3210*/  LOP3.LUT R23, R23, 0x1c0, RZ, 0xc0, !PT ;  /* 0x000001c017177812 */ /* 0x000fe200078ec0ff */
[----:B------:R-:W-:Y:S01]  /*3220*/  ULDC.U8 UR5, c[0x0][0x298] ;  /* 0x0000a60000057ab9 */ /* 0x000fe20000000000 */
[--C-:B------:R-:W-:Y:S01]  /*3230*/  LOP3.LUT R6, R20, 0x38, R3.reuse, 0xf8, !PT ;  /* 0x0000003814067812 */ /* 0x100fe200078ef803 */
[----:B------:R-:W-:Y:S01]  /*3240*/  IMAD.SHL.U32 R20, R101, 0x40, RZ ;  /* 0x0000004065147824 */ /* 0x000fe200078e00ff */
[----:B------:R-:W-:Y:S01]  /*3250*/  LOP3.LUT R8, R21, 0x38, R3, 0xf8, !PT ;  /* 0x0000003815087812 */ /* 0x000fe200078ef803 */
[----:B------:R-:W-:Y:S01]  /*3260*/  IMAD.MOV.U32 R157, RZ, RZ, c[0x0][0x2b8] ;  /* 0x0000ae00ff9d7624 */ /* 0x000fe200078e00ff */
[----:B------:R-:W-:Y:S01]  /*3270*/  IADD3 R21, R101, 0x20, RZ ;  /* 0x0000002065157810 */ /* 0x000fe20007ffe0ff */
[----:B------:R-:W-:Y:S01]  /*3280*/  IMAD.MOV.U32 R156, RZ, RZ, c[0x0][0x27c] ;  /* 0x00009f00ff9c7624 */ /* 0x000fe200078e00ff */
[----:B------:R-:W-:Y:S01]  /*3290*/  LOP3.LUT R20, R20, 0x1c0, RZ, 0xc0, !PT ;  /* 0x000001c014147812 */ /* 0x000fe200078ec0ff */
[----:B------:R-:W-:Y:S01]  /*32a0*/  IMAD.SHL.U32 R150, R140, 0x40, RZ ;  /* 0x000000408c967824 */ /* 0x000fe200078e00ff */
[----:B------:R-:W-:Y:S01]  /*32b0*/  SHF.R.S32.HI R4, RZ, 0x6, R9 ;  /* 0x00000006ff047819 */ /* 0x000fe20000011409 */
[----:B------:R-:W-:Y:S01]  /*32c0*/  IMAD.SHL.U32 R21, R21, 0x40, RZ ;  /* 0x0000004015157824 */ /* 0x000fe200078e00ff */
[----:B------:R-:W-:Y:S01]  /*32d0*/  SHF.R.U32.HI R20, RZ, 0x3, R20 ;  /* 0x00000003ff147819 */ /* 0x000fe20000011614 */
[----:B------:R-:W-:Y:S01]  /*32e0*/  IMAD.IADD R103, R89, 0x1, R14 ;  /* 0x0000000159677824 */ /* 0x000fe200078e020e */
[----:B------:R-:W-:Y:S01]  /*32f0*/  LOP3.LUT R5, R23, 0x38, R3, 0xf8, !PT ;  /* 0x0000003817057812 */ /* 0x000fe200078ef803 */
[----:B------:R-:W-:Y:S01]  /*3300*/  IMAD R11, R4, 0x1800, R7 ;  /* 0x00001800040b7824 */ /* 0x000fe200078e0207 */
[----:B------:R-:W-:Y:S01]  /*3310*/  LOP3.LUT R10, R6, R20, RZ, 0x3c, !PT ;  /* 0x00000014060a7212 */ /* 0x000fe200078e3cff */
[----:B------:R-:W-:Y:S01]  /*3320*/  IMAD R9, R4, 0x1800, R12 ;  /* 0x0000180004097824 */ /* 0x000fe200078e020c */
[----:B------:R-:W-:-:S02]  /*3330*/  IADD3 R20, R101, 0x40, RZ ;  /* 0x0000004065147810 */ /* 0x000fc40007ffe0ff */
[----:B------:R-:W-:Y:S01]  /*3340*/  LOP3.LUT R21, R21, 0x1c0, RZ, 0xc0, !PT ;  /* 0x000001c015157812 */ /* 0x000fe200078ec0ff */
[----:B------:R-:W-:Y:S01]  /*3350*/  IMAD.IADD R10, R11, 0x1, R10 ;  /* 0x000000010b0a7824 */ /* 0x000fe200078e020a */
[----:B------:R-:W-:Y:S01]  /*3360*/  LOP3.LUT R87, R3, 0xfffffff8, RZ, 0xc0, !PT ;  /* 0xfffffff803577812 */ /* 0x000fe200078ec0ff */
[----:B------:R-:W-:Y:S01]  /*3370*/  IMAD.SHL.U32 R20, R20, 0x40, RZ ;  /* 0x0000004014147824 */ /* 0x000fe200078e00ff */
[----:B------:R-:W-:Y:S01]  /*3380*/  SHF.R.U32.HI R21, RZ, 0x3, R21 ;  /* 0x00000003ff157819 */ /* 0x000fe20000011615 */
[----:B------:R-:W-:Y:S01]  /*3390*/  IMAD.SHL.U32 R125, R10, 0x2, RZ ;  /* 0x000000020a7d7824 */ /* 0x000fe200078e00ff */
[----:B------:R-:W-:Y:S02]  /*33a0*/  SHF.L.U64.HI R140, R140, R141, c[0x0][0x284] ;  /* 0x0000a1008c8c7619 */ /* 0x000fe4000001028d */
[----:B------:R-:W-:Y:S02]  /*33b0*/  LOP3.LUT R20, R20, 0x1c0, RZ, 0xc0, !PT ;  /* 0x000001c014147812 */ /* 0x000fe400078ec0ff */
[----:B------:R-:W-:Y:S01]  /*33c0*/  LOP3.LUT R6, R5, R21, RZ, 0x3c, !PT ;  /* 0x0000001505067212 */ /* 0x000fe200078e3cff */
[----:B------:R-:W-:Y:S01]  /*33d0*/  IMAD R5, R4, 0x1800, R13 ;  /* 0x0000180004057824 */ /* 0x000fe200078e020d */
[----:B------:R-:W-:-:S02]  /*33e0*/  SHF.R.U32.HI R20, RZ, 0x3, R20 ;  /* 0x00000003ff147819 */ /* 0x000fc40000011614 */
[----:B------:R-:W-:Y:S01]  /*33f0*/  SHF.L.U64.HI R141, R151, R141, c[0x0][0x294] ;  /* 0x0000a500978d7619 */ /* 0x000fe2000001028d */
[----:B------:R-:W-:Y:S01]  /*3400*/  IMAD.IADD R6, R9, 0x1, R6 ;  /* 0x0000000109067824 */ /* 0x000fe200078e0206 */
[----:B------:R-:W-:Y:S01]  /*3410*/  LOP3.LUT R4, R8, R20, RZ, 0x3c, !PT ;  /* 0x0000001408047212 */ /* 0x000fe200078e3cff */
[----:B------:R-:W-:Y:S01]  /*3420*/  IMAD.SHL.U32 R151, R151, 0x40, RZ ;  /* 0x0000004097977824 */ /* 0x000fe200078e00ff */
[----:B------:R-:W-:Y:S01]  /*3430*/  SHF.R.S32.HI R64, RZ, 0x3, R3 ;  /* 0x00000003ff407819 */ /* 0x000fe20000011403 */
[----:B------:R-:W-:Y:S01]  /*3440*/  IMAD.SHL.U32 R124, R6, 0x2, RZ ;  /* 0x00000002067c7824 */ /* 0x000fe200078e00ff */
[----:B------:R-:W-:Y:S01]  /*3450*/  SHF.R.S32.HI R104, RZ, 0x1f, R87 ;  /* 0x0000001fff687819 */ /* 0x000fe20000011457 */
[----:B------:R-:W-:Y:S01]  /*3460*/  IMAD.IADD R4, R5, 0x1, R4 ;  /* 0x0000000105047824 */ /* 0x000fe200078e0204 */
[----:B------:R-:W-:Y:S02]  /*3470*/  ISETP.NE.AND P1, PT, R157, 0x1, PT ;  /* 0x000000019d00780c */ /* 0x000fe40003f25270 */
[----:B------:R-:W-:Y:S01]  /*3480*/  ISETP.GE.AND P0, PT, R156, 0x1, PT ;  /* 0x000000019c00780c */ /* 0x000fe20003f06270 */
[----:B------:R-:W-:-:S02]  /*3490*/  IMAD.SHL.U32 R123, R4, 0x2, RZ ;  /* 0x00000002047b7824 */ /* 0x000fc400078e00ff */
.L_x_953:
[----:B------:R-:W-:Y:S01]  /*34a0*/  IMAD R3, R32, 0x60, R0 ;  /* 0x0000006020037824 */ /* 0x000fe200078e0200 */
[----:B------:R-:W-:Y:S01]  /*34b0*/  ISETP.NE.AND P1, PT, R157, 0x1, PT ;  /* 0x000000019d00780c */ /* 0x000fe20003f25270 */
[----:B------:R-:W-:Y:S01]  /*34c0*/  IMAD.MOV.U32 R85, RZ, RZ, RZ ;  /* 0x000000ffff557224 */ /* 0x000fe200078e00ff */
[----:B------:R-:W-:Y:S04]  /*34d0*/  DEPBAR.LE SB0, 0x0 ;  /* 0x000080000000791a */ /* 0x000fe80000000000 */
[----:B-1----:R-:W-:Y:S01]  /*34e0*/  IMAD.IADD R4, R129, 0x1, R3 ;  /* 0x0000000181047824 */ /* 0x002fe200078e0203 */
[----:B------:R-:W-:Y:S01]  /*34f0*/  ISETP.GE.AND P0, PT, R3, R2, PT ;  /* 0x000000020300720c */ /* 0x000fe20003f06270 */
[----:B------:R-:W-:Y:S01]  /*3500*/  WARPSYNC 0xffffffff ;  /* 0xffffffff00007948 */ /* 0x000fe20003800000 */
[----:B------:R-:W-:Y:S01]  /*3510*/  ISETP.GE.AND P3, PT, R156, 0x1, PT ;  /* 0x000000019c00780c */ /* 0x000fe20003f66270 */
[--C-:B------:R-:W-:Y:S01]  /*3520*/  IMAD.MOV.U32 R3, RZ, RZ, R4.reuse ;  /* 0x000000ffff037224 */ /* 0x100fe200078e0004 */
[----:B------:R-:W-:Y:S01]  /*3530*/  ISETP.GT.OR P0, PT, R0, 0x5f, P0 ;  /* 0x0000005f0000780c */ /* 0x000fe20000704670 */
[----:B------:R-:W-:Y:S01]  /*3540*/  BSSY B2, `(.L_x_919) ;  /* 0x000040f000027945 */ /* 0x000fe20003800000 */
[----:B------:R-:W-:Y:S05]  /*3550*/  @P1 IMAD.HI.U32 R5, R4, c[0x0][0x2bc], RZ ;  /* 0x0000af0004051a27 */ /* 0x000fea00078e00ff */
[----:B------:R-:W-:Y:S06]  /*3560*/  @P1 SHF.R.U32.HI R3, RZ, c[0x0][0x2c0], R5 ;  /* 0x0000b000ff031a19 */ /* 0x000fec0000011605 */
[C---:B------:R-:W-:Y:S04]  /*3570*/  @!P0 IADD3 R5, P1, R3.reuse, R116, RZ ;  /* 0x0000007403058210 */ /* 0x040fe80007f3e0ff */
[----:B------:R-:W-:Y:S01]  /*3580*/  @!P0 LEA.HI.X.SX32 R6, R3, R126, 0x1, P1 ;  /* 0x0000007e03068211 */ /* 0x000fe200008f0eff */
[----:B------:R-:W-:Y:S01]  /*3590*/  IMAD.MOV R3, RZ, RZ, -R3 ;  /* 0x000000ffff037224 */ /* 0x000fe200078e0a03 */
[----:B------:R-:W-:Y:S03]  /*35a0*/  @!P0 LEA R8, P1, R5, c[0x0][0x2a0], 0x2 ;  /* 0x0000a80005088a11 */ /* 0x000fe600078210ff */
[----:B------:R-:W-:Y:S01]  /*35b0*/  IMAD R86, R3, c[0x0][0x2b8], R4 ;  /* 0x0000ae0003567a24 */ /* 0x000fe200078e0204 */
[----:B------:R-:W-:Y:S03]  /*35c0*/  @!P0 LEA.HI.X R9, R5, c[0x0][0x2a4], R6, 0x2, P1 ;  /* 0x0000a90005098a11 */ /* 0x000fe600008f1406 */
[----:B------:R-:W-:Y:S01]  /*35d0*/  IMAD.WIDE.U32 R4, R86, c[0x0][0x1e0], RZ ;  /* 0x0000780056047a25 */ /* 0x000fe200078e00ff */
[----:B------:R-:W-:Y:S01]  /*35e0*/  SHF.R.S32.HI R98, RZ, 0x1f, R86 ;  /* 0x0000001fff627819 */ /* 0x000fe20000011456 */
[----:B------:R-:W2:Y:S04]  /*35f0*/  @!P0 LDG.E R85, [R8.64] ;  /* 0x0000000808558981 */ /* 0x000ea8000c1e1900 */
[----:B------:R-:W-:Y:S01]  /*3600*/  IMAD R3, R98, c[0x0][0x1e0], RZ ;  /* 0x0000780062037a24 */ /* 0x000fe200078e02ff */
[----:B------:R-:W-:Y:S03]  /*3610*/  BAR.SYNC.DEFER_BLOCKING 0x0 ;  /* 0x0000000000007b1d */ /* 0x000fe60000010000 */
[----:B------:R-:W-:Y:S04]  /*3620*/  IMAD R3, R86, c[0x0][0x1e4], R3 ;  /* 0x0000790056037a24 */ /* 0x000fe800078e0203 */
[----:B------:R-:W-:Y:S01]  /*3630*/  IMAD.IADD R5, R5, 0x1, R3 ;  /* 0x0000000105057824 */ /* 0x000fe200078e0203 */
[----:B--2---:R-:W-:Y:S03]  /*3640*/  SHF.R.S32.HI R99, RZ, 0x1f, R85 ;  /* 0x0000001fff637819 */ /* 0x004fe60000011455 */
[----:B------:R-:W-:Y:S04]  /*3650*/  IMAD.WIDE.U32 R4, R85, c[0x0][0x1f0], R4 ;  /* 0x00007c0055047a25 */ /* 0x000fe800078e0004 */
[----:B------:R-:W-:Y:S01]  /*3660*/  IMAD R6, R99, c[0x0][0x1f0], RZ ;  /* 0x00007c0063067a24 */ /* 0x000fe200078e02ff */
[----:B------:R-:W-:Y:S03]  /*3670*/  IADD3 R3, P0, R120, R4, RZ ;  /* 0x0000000478037210 */ /* 0x000fe60007f1e0ff */
[----:B------:R-:W-:Y:S05]  /*3680*/  IMAD R6, R85, c[0x0][0x1f4], R6 ;  /* 0x00007d0055067a24 */ /* 0x000fea00078e0206 */
[----:B------:R-:W-:Y:S02]  /*3690*/  IADD3.X R4, R128, R5, R6, P0, !PT ;  /* 0x0000000580047210 */ /* 0x000fe400007fe406 */
[C---:B------:R-:W-:Y:S04]  /*36a0*/  LEA R84, P0, R3.reuse, c[0x0][0x1c8], 0x1 ;  /* 0x0000720003547a11 */ /* 0x040fe800078008ff */
[----:B------:R-:W-:Y:S01]  /*36b0*/  LEA.HI.X R81, R3, c[0x0][0x1cc], R4, 0x1, P0 ;  /* 0x0000730003517a11 */ /* 0x000fe200000f0c04 */
[----:B------:R-:W-:-:S05]  /*36c0*/  @!P3 BRA `(.L_x_920) ;  /* 0x00003c400000b947 */ /* 0x000fca0003800000 */
[-C--:B------:R-:W-:Y:S01]  /*36d0*/  IMAD R6, R147, R32.reuse, RZ ;  /* 0x0000002093067224 */ /* 0x080fe200078e02ff */
[----:B------:R-:W-:Y:S01]  /*36e0*/  ISETP.NE.AND P0, PT, RZ, UR5, PT ;  /* 0x00000005ff007c0c */ /* 0x000fe2000bf05270 */
[-C--:B------:R-:W-:Y:S01]  /*36f0*/  IMAD R5, R148, R32.reuse, RZ ;  /* 0x0000002094057224 */ /* 0x080fe200078e02ff */
[----:B------:R-:W-:Y:S01]  /*3700*/  SHF.R.S32.HI R4, RZ, 0x1f, R32 ;  /* 0x0000001fff047819 */ /* 0x000fe20000011420 */
[----:B------:R-:W-:Y:S02]  /*3710*/  IMAD R3, R32, -0x60, R2 ;  /* 0xffffffa020037824 */ /* 0x000fe400078e0202 */
[----:B------:R-:W-:Y:S03]  /*3720*/  IMAD.WIDE.U32 R60, R138, R32, RZ ;  /* 0x000000208a3c7225 */ /* 0x000fe600078e00ff */
[----:B------:R-:W-:Y:S01]  /*3730*/  IMNMX R67, R3, 0x60, PT ;  /* 0x0000006003437817 */ /* 0x000fe20003800200 */
[C---:B------:R-:W-:Y:S02]  /*3740*/  IMAD R6, R4.reuse, R138, R6 ;  /* 0x0000008a04067224 */ /* 0x040fe400078e0206 */
[----:B------:R-:W-:Y:S02]  /*3750*/  IMAD R5, R4, R136, R5 ;  /* 0x0000008804057224 */ /* 0x000fe400078e0205 */
[----:B------:R-:W-:Y:S01]  /*3760*/  IMAD.WIDE.U32 R36, R136, R32, RZ ;  /* 0x0000002088247225 */ /* 0x000fe200078e00ff */
[----:B------:R-:W-:Y:S04]  /*3770*/  IADD3 R19, R61, R6, RZ ;  /* 0x000000063d137210 */ /* 0x000fe80007ffe0ff */
        /* <DEDUP_REMOVED lines=30> */
.L_x_923:
[----:B------:R-:W-:Y:S05]  /*3960*/  BSYNC B0 ;  /* 0x0000000000007941 */ /* 0x000fea0003800000 */
.L_x_922:
        /* <DEDUP_REMOVED lines=39> */
.L_x_925:
[----:B------:R-:W-:Y:S05]  /*3be0*/  BSYNC B0 ;  /* 0x0000000000007941 */ /* 0x000fea0003800000 */
.L_x_924:
        /* <DEDUP_REMOVED lines=19> */
[----:B------:R-:W-:-:S05]  /*3d20*/  @P3 BRA `(.L_x_927) ;  /* 0x0000012000003947 */ /* 0x000fca0003800000 */
[----:B------:R-:W-:Y:S01]  /*3d30*/  IADD3 R6, P1, P0, R96, R150, R60 ;  /* 0x0000009660067210 */ /* 0x000fe2000783e03c */
[----:B------:R-:W-:Y:S01]  /*3d40*/  CS2R R24, SRZ ;  /* 0x0000000000187805 */ /* 0x000fe2000001ff00 */
[----:B------:R-:W-:Y:S02]  /*3d50*/  CS2R R46, SRZ ;  /* 0x00000000002e7805 */ /* 0x000fe4000001ff00 */
[----:B------:R-:W-:Y:S02]  /*3d60*/  IADD3.X R8, R108, R140, R19, P1, P0 ;  /* 0x0000008c6c087210 */ /* 0x000fe40000fe0413 */
        /* <DEDUP_REMOVED lines=14> */
.L_x_927:
[----:B------:R-:W-:Y:S05]  /*3e50*/  BSYNC B0 ;  /* 0x0000000000007941 */ /* 0x000fea0003800000 */
.L_x_926:
        /* <DEDUP_REMOVED lines=27> */
[----:B------:R-:W-:Y:S02]  /*4010*/  @!P0 SHF.R.U32.HI R19, RZ, 0x10, R35 ;  /* 0x00000010ff138819 */ /* 0x000fe40000011623 */
[C---:B------:R-:W-:Y:S02]  /*4020*/  @!P0 PRMT R3, R18.reuse, 0x5432, R3 ;  /* 0x0000543212038816 */ /* 0x040fe40000000003 */
        /* <DEDUP_REMOVED lines=15> */
[-C--:B------:R-:W-:Y:S01]  /*4120*/  @!P0 FMUL.FTZ R4, R5, R6.reuse ;  /* 0x0000000605048220 */ /* 0x080fe20000410000 */
        /* <DEDUP_REMOVED lines=27> */
.L_x_931:
[----:B------:R-:W-:Y:S05]  /*42e0*/  BSYNC B0 ;  /* 0x0000000000007941 */ /* 0x000fea0003800000 */
.L_x_930:
        /* <DEDUP_REMOVED lines=57> */
.L_x_929:
[----:B------:R-:W-:Y:S05]  /*4680*/  BSYNC B1 ;  /* 0x0000000000017941 */ /* 0x000fea0003800000 */
.L_x_928:
[----:B------:R4:W2:Y:S01]  /*4690*/  SHFL.IDX PT, R33, R81, 0x1, 0x181f ;  /* 0x00381f0051217f89 */ /* 0x0008a200000e0000 */
[----:B------:R-:W-:Y:S03]  /*46a0*/  BSSY B1, `(.L_x_932) ;  /* 0x0000075000017945 */ /* 0x000fe60003800000 */
[----:B------:R4:W3:Y:S01]  /*46b0*/  SHFL.IDX PT, R31, R84, 0x1, 0x181f ;  /* 0x00381f00541f7f89 */ /* 0x0008e200000e0000 */
[----:B------:R-:W-:-:S05]  /*46c0*/  @P6 BRA `(.L_x_933) ;  /* 0x0000072000006947 */ /* 0x000fca0003800000 */
[----:B------:R-:W-:Y:S01]  /*46d0*/  BSSY B0, `(.L_x_934) ;  /* 0x0000038000007945 */ /* 0x000fe20003800000 */
[----:B------:R-:W-:-:S05]  /*46e0*/  @P5 BRA `(.L_x_935) ;  /* 0x0000036000005947 */ /* 0x000fca0003800000 */
[C---:B---3--:R-:W-:Y:S01]  /*46f0*/  LEA R34, P0, R76.reuse, R31, 0x1 ;  /* 0x0000001f4c227211 */ /* 0x048fe200078008ff */
[----:B-1----:R-:W1:Y:S03]  /*4700*/  LDS.128 R8, [R210+0x9100] ;  /* 0x00910000d2087984 */ /* 0x002e660000000c00 */
[----:B--2---:R-:W-:Y:S02]  /*4710*/  LEA.HI.X R35, R76, R33, R77, 0x1, P0 ;  /* 0x000000214c237211 */ /* 0x004fe400000f0c4d */
        /* <DEDUP_REMOVED lines=51> */
.L_x_935:
[----:B------:R-:W-:Y:S05]  /*4a50*/  BSYNC B0 ;  /* 0x0000000000007941 */ /* 0x000fea0003800000 */
.L_x_934:
[----:B------:R-:W-:Y:S11]  /*4a60*/  ISETP.GE.AND P0, PT, R211, c[0x0][0x1d4], PT ;  /* 0x00007500d3007a0c */ /* 0x000ff60003f06270 */
[----:B------:R-:W-:Y:S02]  /*4a70*/  @!UPT UIADD3 URZ, URZ, URZ, URZ ;  /* 0x0000003f3f3ff290 */ /* 0x000fe4000fffe03f */
        /* <DEDUP_REMOVED lines=55> */
.L_x_933:
[----:B------:R-:W-:Y:S05]  /*4df0*/  BSYNC B1 ;  /* 0x0000000000017941 */ /* 0x000fea0003800000 */
.L_x_932:
[----:B---3--:R3:W4:Y:S04]  /*4e00*/  SHFL.IDX PT, R31, R81, 0x2, 0x181f ;  /* 0x00581f00511f7f89 */ /* 0x00872800000e0000 */
[----:B------:R3:W2:Y:S01]  /*4e10*/  SHFL.IDX PT, R28, R84, 0x2, 0x181f ;  /* 0x00581f00541c7f89 */ /* 0x0006a200000e0000 */
[----:B------:R-:W-:-:S05]  /*4e20*/  @P3 BRA `(.L_x_936) ;  /* 0x0000280000003947 */ /* 0x000fca0003800000 */
[----:B------:R-:W-:Y:S01]  /*4e30*/  BSSY B0, `(.L_x_937) ;  /* 0x0000038000007945 */ /* 0x000fe20003800000 */
[----:B------:R-:W-:-:S05]  /*4e40*/  @P5 BRA `(.L_x_938) ;  /* 0x0000036000005947 */ /* 0x000fca0003800000 */
[C---:B-12---:R-:W-:Y:S01]  /*4e50*/  LEA R26, P0, R76.reuse, R28, 0x1 ;  /* 0x0000001c4c1a7211 */ /* 0x046fe200078008ff */
[----:B------:R-:W1:Y:S03]  /*4e60*/  LDS.128 R8, [R210+0xa100] ;  /* 0x00a10000d2087984 */ /* 0x000e660000000c00 */
        /* <DEDUP_REMOVED lines=52> */
.L_x_938:
[----:B------:R-:W-:Y:S05]  /*51b0*/  BSYNC B0 ;  /* 0x0000000000007941 */ /* 0x000fea0003800000 */
.L_x_937:
[----:B------:R-:W-:Y:S11]  /*51c0*/  ISETP.GE.AND P0, PT, R211, c[0x0][0x1d4], PT ;  /* 0x00007500d3007a0c */ /* 0x000ff60003f06270 */
[----:B------:R-:W-:Y:S02]  /*51d0*/  @!UPT UIADD3 URZ, URZ, URZ, URZ ;  /* 0x0000003f3f3ff290 */ /* 0x000fe4000fffe03f */
        /* <DEDUP_REMOVED lines=56> */
.L_x_921:
[C---:B------:R-:W-:Y:S01]  /*5560*/  IADD3 R159, R101.reuse, 0x20, RZ ;  /* 0x00000020659f7810 */ /* 0x040fe20007ffe0ff */
[----:B------:R-:W-:Y:S01]  /*5570*/  CS2R R54, SRZ ;  /* 0x0000000000367805 */ /* 0x000fe2000001ff00 */
[----:B------:R-:W-:Y:S01]  /*5580*/  IADD3 R158, R101, 0x40, RZ ;  /* 0x00000040659e7810 */ /* 0x000fe20007ffe0ff */
[----:B------:R-:W-:Y:S01]  /*5590*/  CS2R R52, SRZ ;  /* 0x0000000000347805 */ /* 0x000fe2000001ff00 */
[----:B------:R-:W-:Y:S01]  /*55a0*/  ISETP.GE.AND P1, PT, R159, R67, PT ;  /* 0x000000439f00720c */ /* 0x000fe20003f26270 */
[----:B------:R-:W-:Y:S01]  /*55b0*/  CS2R R26, SRZ ;  /* 0x00000000001a7805 */ /* 0x000fe2000001ff00 */
[----:B------:R-:W-:Y:S01]  /*55c0*/  IADD3 R65, -R66, c[0x0][0x1d4], RZ ;  /* 0x0000750042417a10 */ /* 0x000fe20007ffe1ff */
[----:B------:R-:W-:Y:S01]  /*55d0*/  CS2R R24, SRZ ;  /* 0x0000000000187805 */ /* 0x000fe2000001ff00 */
[----:B------:R-:W-:Y:S01]  /*55e0*/  ISETP.GE.OR P1, PT, R76, c[0x0][0x27c], P1 ;  /* 0x00009f004c007a0c */ /* 0x000fe20000f26670 */
[----:B------:R-:W-:Y:S01]  /*55f0*/  CS2R R58, SRZ ;  /* 0x00000000003a7805 */ /* 0x000fe2000001ff00 */
[----:B------:R-:W-:Y:S01]  /*5600*/  CS2R R56, SRZ ;  /* 0x0000000000387805 */ /* 0x000fe2000001ff00 */
[----:B------:R-:W-:Y:S01]  /*5610*/  CS2R R22, SRZ ;  /* 0x0000000000167805 */ /* 0x000fe2000001ff00 */
[----:B------:R-:W-:Y:S01]  /*5620*/  CS2R R20, SRZ ;  /* 0x0000000000147805 */ /* 0x000fe2000001ff00 */
[----:B------:R-:W-:Y:S01]  /*5630*/  CS2R R38, SRZ ;  /* 0x0000000000267805 */ /* 0x000fe2000001ff00 */
[----:B------:R1:W2:Y:S01]  /*5640*/  SHFL.IDX PT, R47, R81, RZ, 0x181f ;  /* 0x00181fff512f7589 */ /* 0x0002a200000e0000 */
[----:B------:R-:W-:Y:S06]  /*5650*/  BSSY B0, `(.L_x_939) ;  /* 0x00000c6000007945 */ /* 0x000fec0003800000 */
[----:B------:R-:W-:Y:S01]  /*5660*/  @!P1 IADD3 R3, P3, P0, R92, R60, R153 ;  /* 0x0000003c5c039210 */ /* 0x000fe2000787e099 */
[----:B------:R1:W3:Y:S03]  /*5670*/  SHFL.IDX PT, R46, R84, RZ, 0x181f ;  /* 0x00181fff542e7589 */ /* 0x0002e600000e0000 */
[----:B------:R-:W-:Y:S02]  /*5680*/  @!P1 IADD3.X R4, R106, R19, R142, P3, P0 ;  /* 0x000000136a049210 */ /* 0x000fe40001fe048e */
        /* <DEDUP_REMOVED lines=9> */
[C---:B------:R-:W-:Y:S04]  /*5720*/  @!P1 LEA R8, P3, R3.reuse, c[0x0][0x270], 0x1 ;  /* 0x00009c0003089a11 */ /* 0x040fe800078608ff */
[----:B------:R-:W-:Y:S02]  /*5730*/  @!P1 LEA.HI.X R9, R3, c[0x0][0x274], R4, 0x1, P3 ;  /* 0x00009d0003099a11 */ /* 0x000fe400018f0c04 */
[C---:B------:R-:W-:Y:S03]  /*5740*/  @!P1 LEA R4, P3, R5.reuse, c[0x0][0x288], 0x1 ;  /* 0x0000a20005049a11 */ /* 0x040fe600078608ff */
[----:B------:R4:W2:Y:S01]  /*5750*/  @!P1 LDG.E.128 R20, [R8.64] ;  /* 0x0000000808149981 */ /* 0x0008a2000c1e1d00 */
[----:B------:R-:W-:Y:S02]  /*5760*/  @!P1 LEA.HI.X R5, R5, c[0x0][0x28c], R10, 0x1, P3 ;  /* 0x0000a30005059a11 */ /* 0x000fe400018f0c0a */
[C---:B------:R-:W-:Y:S04]  /*5770*/  @!P0 LEA R14, P3, R6.reuse, c[0x0][0x270], 0x1 ;  /* 0x00009c00060e8a11 */ /* 0x040fe800078608ff */
[----:B------:R-:W-:Y:S01]  /*5780*/  @!P0 LEA.HI.X R15, R6, c[0x0][0x274], R15, 0x1, P3 ;  /* 0x00009d00060f8a11 */ /* 0x000fe200018f0c0f */
[----:B------:R1:W3:Y:S01]  /*5790*/  @!P1 LDG.E.128 R52, [R4.64] ;  /* 0x0000000804349981 */ /* 0x0002e2000c1e1d00 */
[C---:B------:R-:W-:Y:S04]  /*57a0*/  @!P0 LEA R10, P3, R11.reuse, c[0x0][0x288], 0x1 ;  /* 0x0000a2000b0a8a11 */ /* 0x040fe800078608ff */
[----:B------:R-:W-:Y:S02]  /*57b0*/  @!P0 LEA.HI.X R11, R11, c[0x0][0x28c], R16, 0x1, P3 ;  /* 0x0000a3000b0b8a11 */ /* 0x000fe400018f0c10 */
[----:B------:R1:W3:Y:S07]  /*57c0*/  @!P0 LDG.E.128 R24, [R14.64] ;  /* 0x000000080e188981 */ /* 0x0002ee000c1e1d00 */
[----:B------:R1:W3:Y:S01]  /*57d0*/  @!P0 LDG.E.128 R56, [R10.64] ;  /* 0x000000080a388981 */ /* 0x0002e2000c1e1d00 */
[-C--:B------:R-:W-:Y:S01]  /*57e0*/  ISETP.GE.AND P0, PT, R101, R67.reuse, PT ;  /* 0x000000436500720c */ /* 0x080fe20003f06270 */
[----:B----4-:R-:W-:Y:S03]  /*57f0*/  CS2R R8, SRZ ;  /* 0x0000000000087805 */ /* 0x010fe6000001ff00 */
[----:B------:R-:W-:Y:S11]  /*5800*/  ISETP.GE.OR P0, PT, R76, c[0x0][0x27c], P0 ;  /* 0x00009f004c007a0c */ /* 0x000ff60000706670 */
[----:B------:R-:W-:Y:S02]  /*5810*/  @!UPT UIADD3 URZ, URZ, URZ, URZ ;  /* 0x0000003f3f3ff290 */ /* 0x000fe4000fffe03f */
[----:B------:R-:W-:Y:S05]  /*5820*/  @!P0 IADD3 R3, P1, R92, R60, RZ ;  /* 0x0000003c5c038210 */ /* 0x000fea0007f3e0ff */
[----:B-1----:R-:W-:Y:S01]  /*5830*/  @!P0 IMAD.X R4, R19, 0x1, R106, P1 ;  /* 0x0000000113048824 */ /* 0x002fe200008e066a */
[C---:B------:R-:W-:Y:S01]  /*5840*/  @!P0 LEA R14, P1, R3.reuse, c[0x0][0x270], 0x1 ;  /* 0x00009c00030e8a11 */ /* 0x040fe200078208ff */
[----:B------:R-:W-:Y:S03]  /*5850*/  CS2R R10, SRZ ;  /* 0x00000000000a7805 */ /* 0x000fe6000001ff00 */
[----:B------:R-:W-:Y:S02]  /*5860*/  @!P0 LEA.HI.X R15, R3, c[0x0][0x274], R4, 0x1, P1 ;  /* 0x00009d00030f8a11 */ /* 0x000fe400008f0c04 */
[----:B------:R-:W-:Y:S02]  /*5870*/  @!P0 IADD3 R3, P1, R90, R36, RZ ;  /* 0x000000245a038210 */ /* 0x000fe40007f3e0ff */
[----:B------:R-:W-:Y:S01]  /*5880*/  CS2R R36, SRZ ;  /* 0x0000000000247805 */ /* 0x000fe2000001ff00 */
[----:B------:R1:W5:Y:S02]  /*5890*/  @!P0 LDG.E.128 R8, [R14.64] ;  /* 0x000000080e088981 */ /* 0x000364000c1e1d00 */
[----:B------:R-:W-:Y:S01]  /*58a0*/  @!P0 IMAD.X R5, R29, 0x1, R105, P1 ;  /* 0x000000011d058824 */ /* 0x000fe200008e0669 */
[C---:B------:R-:W-:Y:S04]  /*58b0*/  @!P0 LEA R4, P1, R3.reuse, c[0x0][0x288], 0x1 ;  /* 0x0000a20003048a11 */ /* 0x040fe800078208ff */
[----:B------:R-:W-:Y:S02]  /*58c0*/  @!P0 LEA.HI.X R5, R3, c[0x0][0x28c], R5, 0x1, P1 ;  /* 0x0000a30003058a11 */ /* 0x000fe400008f0c05 */
[----:B------:R-:W-:Y:S03]  /*58d0*/  ISETP.GE.AND P1, PT, R76, c[0x0][0x27c], PT ;  /* 0x00009f004c007a0c */ /* 0x000fe60003f26270 */
[----:B------:R4:W5:Y:S01]  /*58e0*/  @!P0 LDG.E.128 R36, [R4.64] ;  /* 0x0000000804248981 */ /* 0x000962000c1e1d00 */
[----:B------:R-:W-:Y:S01]  /*58f0*/  ISETP.GE.OR P0, PT, R101, R67, P5 ;  /* 0x000000436500720c */ /* 0x000fe20002f06670 */
[----:B--2---:R-:W-:Y:S02]  /*5900*/  IMAD.MOV.U32 R6, RZ, RZ, R22 ;  /* 0x000000ffff067224 */ /* 0x004fe400078e0016 */
[----:B----4-:R-:W-:Y:S02]  /*5910*/  IMAD.MOV.U32 R5, RZ, RZ, R23 ;  /* 0x000000ffff057224 */ /* 0x010fe400078e0017 */
[----:B------:R-:W-:Y:S02]  /*5920*/  IMAD.MOV.U32 R4, RZ, RZ, R20 ;  /* 0x000000ffff047224 */ /* 0x000fe400078e0014 */
[----:B------:R-:W-:Y:S01]  /*5930*/  IMAD.MOV.U32 R3, RZ, RZ, R21 ;  /* 0x000000ffff037224 */ /* 0x000fe200078e0015 */
[----:B------:R-:W-:Y:S01]  /*5940*/  PRMT R29, R5, 0x5410, R6 ;  /* 0x00005410051d7816 */ /* 0x000fe20000000006 */
[----:B---3--:R-:W-:Y:S02]  /*5950*/  IMAD.MOV.U32 R6, RZ, RZ, R54 ;  /* 0x000000ffff067224 */ /* 0x008fe400078e0036 */
        /* <DEDUP_REMOVED lines=20> */
[----:B------:R-:W1:Y:S01]  /*5aa0*/  LDS.128 R48, [R125+0x8100] ;  /* 0x008100007d307984 */ /* 0x000e620000000c00 */
        /* <DEDUP_REMOVED lines=10> */
[----:B------:R-:W-:Y:S01]  /*5b50*/  LEA.HI.SX32 R3, R3, R64, 0x1c ;  /* 0x0000004003037211 */ /* 0x000fe200078fe2ff */
[----:B------:R-:W-:Y:S01]  /*5b60*/  IMAD.MOV.U32 R34, RZ, RZ, R38 ;  /* 0x000000ffff227224 */ /* 0x000fe200078e0026 */
[----:B------:R-:W-:Y:S01]  /*5b70*/  LOP3.LUT R17, R17, 0x1c0, RZ, 0xc0, !PT ;  /* 0x000001c011117812 */ /* 0x000fe200078ec0ff */
[----:B------:R-:W-:Y:S01]  /*5b80*/  IMAD.MOV.U32 R42, RZ, RZ, R39 ;  /* 0x000000ffff2a7224 */ /* 0x000fe200078e0027 */
[----:B------:R-:W-:Y:S01]  /*5b90*/  SHF.R.S32.HI R4, RZ, 0x1f, R3 ;  /* 0x0000001fff047819 */ /* 0x000fe20000011403 */
[----:B------:R-:W-:Y:S01]  /*5ba0*/  IMAD.SHL.U32 R43, R3, 0x8, RZ ;  /* 0x00000008032b7824 */ /* 0x000fe200078e00ff */
[----:B------:R-:W-:Y:S02]  /*5bb0*/  SHF.R.U32.HI R17, RZ, 0x3, R17 ;  /* 0x00000003ff117819 */ /* 0x000fe40000011611 */
[----:B------:R-:W-:Y:S02]  /*5bc0*/  LEA.HI R4, R4, R3, RZ, 0x3 ;  /* 0x0000000304047211 */ /* 0x000fe400078f18ff */
[C---:B------:R-:W-:Y:S02]  /*5bd0*/  LEA R72, P0, R87.reuse, R46, 0x1 ;  /* 0x0000002e57487211 */ /* 0x040fe400078008ff */
[----:B------:R-:W-:Y:S02]  /*5be0*/  SHF.R.S32.HI R3, RZ, 0x3, R4 ;  /* 0x00000003ff037819 */ /* 0x000fe40000011404 */
[----:B------:R-:W-:Y:S02]  /*5bf0*/  LOP3.LUT R4, R18, 0x38, R43, 0xf8, !PT ;  /* 0x0000003812047812 */ /* 0x000fe400078ef82b */
[----:B------:R-:W-:Y:S01]  /*5c00*/  LEA.HI.X R73, R87, R47, R104, 0x1, P0 ;  /* 0x0000002f57497211 */ /* 0x000fe200000f0c68 */
[----:B------:R-:W-:Y:S01]  /*5c10*/  IMAD R3, R3, 0x1800, R7 ;  /* 0x0000180003037824 */ /* 0x000fe200078e0207 */
[----:B------:R-:W-:Y:S02]  /*5c20*/  LOP3.LUT R4, R4, R17, RZ, 0x3c, !PT ;  /* 0x0000001104047212 */ /* 0x000fe400078e3cff */
[----:B------:R-:W-:Y:S02]  /*5c30*/  ISETP.GE.AND P0, PT, R43, c[0x0][0x1d4], PT ;  /* 0x000075002b007a0c */ /* 0x000fe40003f06270 */
[----:B------:R-:W-:Y:S01]  /*5c40*/  MOV R14, R9 ;  /* 0x00000009000e7202 */ /* 0x000fe20000000f00 */
[----:B------:R-:W-:Y:S01]  /*5c50*/  IMAD.IADD R3, R3, 0x1, R4 ;  /* 0x0000000103037824 */ /* 0x000fe200078e0204 */
[----:B------:R-:W-:Y:S02]  /*5c60*/  @!P1 SHF.R.U32.HI R4, RZ, 0x10, R11 ;  /* 0x00000010ff049819 */ /* 0x000fe4000001160b */
[----:B------:R-:W-:Y:S02]  /*5c70*/  @!P1 PRMT R33, R33, 0x5410, R35 ;  /* 0x0000541021219816 */ /* 0x000fe40000000023 */
[----:B------:R-:W-:Y:S01]  /*5c80*/  SHF.L.U32 R3, R3, 0x1, RZ ;  /* 0x0000000103037819 */ /* 0x000fe200000006ff */
[----:B-1----:R-:W-:Y:S01]  /*5c90*/  @!P1 IMAD.U32 R44, R51, 0x10000, RZ ;  /* 0x00010000332c9824 */ /* 0x002fe200078e00ff */
[----:B------:R-:W-:Y:S02]  /*5ca0*/  @!P1 PRMT R15, R15, 0x5410, R4 ;  /* 0x000054100f0f9816 */ /* 0x000fe40000000004 */
[----:B------:R-:W-:Y:S01]  /*5cb0*/  @!P1 SHF.R.U32.HI R37, RZ, 0x10, R37 ;  /* 0x00000010ff259819 */ /* 0x000fe20000011625 */
[----:B------:R-:W-:Y:S01]  /*5cc0*/  @!P0 IMAD.WIDE R82, R43, 0x2, R46 ;  /* 0x000000022b528825 */ /* 0x000fe200078e022e */
[----:B------:R1:W2:Y:S01]  /*5cd0*/  LDS.128 R16, [R3+0x8100] ;  /* 0x0081000003107984 */ /* 0x0002a20000000c00 */
[----:B------:R-:W-:Y:S02]  /*5ce0*/  @!P1 LOP3.LUT R46, R51, 0xffff0000, RZ, 0xc0, !PT ;  /* 0xffff0000332e9812 */ /* 0x000fe400078ec0ff */
[----:B------:R-:W-:Y:S01]  /*5cf0*/  @!P1 PRMT R37, R40, 0x5410, R37 ;  /* 0x0000541028259816 */ /* 0x000fe20000000025 */
[----:B------:R-:W-:Y:S01]  /*5d00*/  @!P1 IMAD.U32 R40, R50, 0x10000, RZ ;  /* 0x0001000032289824 */ /* 0x000fe200078e00ff */
[----:B------:R-:W-:Y:S02]  /*5d10*/  @!P1 SHF.R.U32.HI R5, RZ, 0x10, R9 ;  /* 0x00000010ff059819 */ /* 0x000fe40000011609 */
[--C-:B------:R-:W-:Y:S02]  /*5d20*/  @!P1 SHF.R.U64 R36, R38, 0x10, R39.reuse ;  /* 0x0000001026249819 */ /* 0x100fe40000001227 */
[----:B------:R-:W-:Y:S02]  /*5d30*/  @!P1 SHF.R.U32.HI R38, RZ, 0x10, R39 ;  /* 0x00000010ff269819 */ /* 0x000fe40000011627 */
[----:B------:R-:W-:Y:S02]  /*5d40*/  @!P1 PRMT R41, R34, 0x5410, R36 ;  /* 0x0000541022299816 */ /* 0x000fe40000000024 */
[----:B------:R-:W-:Y:S02]  /*5d50*/  @!P1 LOP3.LUT R34, R48, 0xffff0000, RZ, 0xc0, !PT ;  /* 0xffff000030229812 */ /* 0x000fe400078ec0ff */
[----:B------:R-:W-:Y:S01]  /*5d60*/  @!P1 PRMT R45, R42, 0x5410, R38 ;  /* 0x000054102a2d9816 */ /* 0x000fe20000000026 */
[----:B------:R-:W-:Y:S01]  /*5d70*/  @!P1 IMAD.U32 R39, R41, 0x10000, RZ ;  /* 0x0001000029279824 */ /* 0x000fe200078e00ff */
[----:B------:R-:W-:Y:S02]  /*5d80*/  @!P1 LOP3.LUT R38, R49, 0xffff0000, RZ, 0xc0, !PT ;  /* 0xffff000031269812 */ /* 0x000fe400078ec0ff */
[----:B------:R-:W-:Y:S02]  /*5d90*/  @!P1 LOP3.LUT R42, R50, 0xffff0000, RZ, 0xc0, !PT ;  /* 0xffff0000322a9812 */ /* 0x000fe400078ec0ff */
[----:B------:R-:W-:Y:S01]  /*5da0*/  @!P1 LOP3.LUT R41, R41, 0xffff0000, RZ, 0xc0, !PT ;  /* 0xffff000029299812 */ /* 0x000fe200078ec0ff */
[----:B-1----:R-:W-:Y:S01]  /*5db0*/  IMAD.MOV.U32 R3, RZ, RZ, R8 ;  /* 0x000000ffff037224 */ /* 0x002fe200078e0008 */
[----:B------:R-:W-:Y:S02]  /*5dc0*/  @!P1 SHF.R.U64 R8, R8, 0x10, R9 ;  /* 0x0000001008089819 */ /* 0x000fe40000001209 */
[----:B------:R-:W-:Y:S01]  /*5dd0*/  @!P1 PRMT R9, R14, 0x5410, R5 ;  /* 0x000054100e099816 */ /* 0x000fe20000000005 */
[----:B------:R-:W-:Y:S01]  /*5de0*/  @!P1 IMAD.U32 R14, R48, 0x10000, RZ ;  /* 0x00010000300e9824 */ /* 0x000fe200078e00ff */
[----:B------:R-:W-:Y:S02]  /*5df0*/  @!P1 PRMT R3, R3, 0x5410, R8 ;  /* 0x0000541003039816 */ /* 0x000fe40000000008 */
[----:B------:R-:W-:Y:S02]  /*5e00*/  @!P1 SHF.R.U64 R10, R10, 0x10, R11 ;  /* 0x000000100a0a9819 */ /* 0x000fe4000000120b */
[----:B------:R-:W-:Y:S02]  /*5e10*/  @!P1 LOP3.LUT R5, R3, 0xffff0000, RZ, 0xc0, !PT ;  /* 0xffff000003059812 */ /* 0x000fe400078ec0ff */
[----:B------:R-:W-:Y:S01]  /*5e20*/  @!P1 PRMT R11, R6, 0x5410, R10 ;  /* 0x00005410060b9816 */ /* 0x000fe2000000000a */
[C---:B------:R-:W-:Y:S01]  /*5e30*/  @!P1 IMAD.U32 R10, R33.reuse, 0x10000, RZ ;  /* 0x00010000210a9824 */ /* 0x040fe200078e00ff */
[----:B------:R-:W-:Y:S02]  /*5e40*/  @!P1 LOP3.LUT R33, R33, 0xffff0000, RZ, 0xc0, !PT ;  /* 0xffff000021219812 */ /* 0x000fe400078ec0ff */
[----:B------:R-:W-:Y:S01]  /*5e50*/  @!P1 SHF.L.U32 R6, R3, 0x10, RZ ;  /* 0x0000001003069819 */ /* 0x000fe200000006ff */
[C---:B--2---:R-:W-:Y:S01]  /*5e60*/  @!P1 IMAD.U32 R4, R16.reuse, 0x10000, RZ ;  /* 0x0001000010049824 */ /* 0x044fe200078e00ff */
[----:B------:R-:W-:Y:S03]  /*5e70*/  @!P1 LOP3.LUT R8, R16, 0xffff0000, RZ, 0xc0, !PT ;  /* 0xffff000010089812 */ /* 0x000fe600078ec0ff */
[----:B------:R-:W-:Y:S02]  /*5e80*/  @!P1 FMUL.FTZ R35, R4, R10 ;  /* 0x0000000a04239220 */ /* 0x000fe40000410000 */
        /* <DEDUP_REMOVED lines=10> */
[----:B------:R-:W-:Y:S02]  /*5f30*/  @!P1 IMAD.U32 R5, R17, 0x10000, RZ ;  /* 0x0001000011059824 */ /* 0x000fe400078e00ff */
[----:B------:R-:W-:Y:S02]  /*5f40*/  @!P1 FFMA.FTZ R3, R10, R14, R3 ;  /* 0x0000000e0a039223 */ /* 0x000fe40000010003 */
[----:B------:R-:W-:Y:S02]  /*5f50*/  @!P1 IMAD.U32 R36, R49, 0x10000, RZ ;  /* 0x0001000031249824 */ /* 0x000fe400078e00ff */
[C---:B------:R-:W-:Y:S02]  /*5f60*/  @!P1 FMUL.FTZ R10, R5.reuse, R35 ;  /* 0x00000023050a9220 */ /* 0x040fe40000410000 */
[----:B------:R-:W-:Y:S02]  /*5f70*/  @!P1 FMUL.FTZ R14, R8, R37 ;  /* 0x00000025080e9220 */ /* 0x000fe40000410000 */
[-C--:B------:R-:W-:Y:S01]  /*5f80*/  @!P1 FFMA.FTZ R74, R36, R6.reuse, -R10 ;  /* 0x00000006244a9223 */ /* 0x080fe2000001080a */
[----:B------:R-:W-:Y:S01]  /*5f90*/  @!P1 LOP3.LUT R10, R18, 0xffff0000, RZ, 0xc0, !PT ;  /* 0xffff0000120a9812 */ /* 0x000fe200078ec0ff */
[----:B------:R-:W-:Y:S02]  /*5fa0*/  @!P1 FMUL.FTZ R5, R5, R6 ;  /* 0x0000000605059220 */ /* 0x000fe40000410000 */
[-C--:B------:R-:W-:Y:S02]  /*5fb0*/  @!P1 FMUL.FTZ R6, R8, R9.reuse ;  /* 0x0000000908069220 */ /* 0x080fe40000410000 */
[----:B------:R-:W-:Y:S02]  /*5fc0*/  @!P1 IMAD.U32 R8, R18, 0x10000, RZ ;  /* 0x0001000012089824 */ /* 0x000fe400078e00ff */
[----:B------:R-:W-:Y:S01]  /*5fd0*/  @!P1 FFMA.FTZ R71, R38, R9, -R14 ;  /* 0x0000000926479223 */ /* 0x000fe2000001080e */
[C---:B------:R-:W-:Y:S01]  /*5fe0*/  @!P1 SHF.L.U32 R9, R11.reuse, 0x10, RZ ;  /* 0x000000100b099819 */ /* 0x040fe200000006ff */
[----:B------:R-:W-:Y:S01]  /*5ff0*/  @!P1 FMUL.FTZ R14, R8, R39 ;  /* 0x00000027080e9220 */ /* 0x000fe20000410000 */
[----:B------:R-:W-:Y:S01]  /*6000*/  @!P1 LOP3.LUT R11, R11, 0xffff0000, RZ, 0xc0, !PT ;  /* 0xffff00000b0b9812 */ /* 0x000fe200078ec0ff */
[----:B------:R-:W-:Y:S02]  /*6010*/  @!P1 FMUL.FTZ R43, R10, R41 ;  /* 0x000000290a2b9220 */ /* 0x000fe40000410000 */
[----:B------:R-:W-:Y:S01]  /*6020*/  @!P1 FFMA.FTZ R70, R40, R9, -R14 ;  /* 0x0000000928469223 */ /* 0x000fe2000001080e */
[----:B------:R-:W-:Y:S01]  /*6030*/  @!P1 LOP3.LUT R14, R19, 0xffff0000, RZ, 0xc0, !PT ;  /* 0xffff0000130e9812 */ /* 0x000fe200078ec0ff */
[----:B------:R-:W-:Y:S02]  /*6040*/  @!P1 FFMA.FTZ R69, R42, R11, -R43 ;  /* 0x0000000b2a459223 */ /* 0x000fe4000001082b */
[C---:B------:R-:W-:Y:S01]  /*6050*/  @!P1 IMAD.U32 R43, R45.reuse, 0x10000, RZ ;  /* 0x000100002d2b9824 */ /* 0x040fe200078e00ff */
[----:B------:R-:W-:Y:S01]  /*6060*/  @!P1 LOP3.LUT R45, R45, 0xffff0000, RZ, 0xc0, !PT ;  /* 0xffff00002d2d9812 */ /* 0x000fe200078ec0ff */
[----:B------:R-:W-:Y:S02]  /*6070*/  @!P1 FMUL.FTZ R8, R8, R9 ;  /* 0x0000000908089220 */ /* 0x000fe40000410000 */
[----:B------:R-:W-:Y:S01]  /*6080*/  @!P1 FMUL.FTZ R9, R10, R11 ;  /* 0x0000000b0a099220 */ /* 0x000fe20000410000 */
[----:B------:R-:W-:Y:S01]  /*6090*/  @!P1 SHF.L.U32 R11, R15, 0x10, RZ ;  /* 0x000000100f0b9819 */ /* 0x000fe200000006ff */
[----:B------:R-:W-:Y:S01]  /*60a0*/  @!P1 IMAD.U32 R10, R19, 0x10000, RZ ;  /* 0x00010000130a9824 */ /* 0x000fe200078e00ff */
[----:B------:R-:W-:Y:S01]  /*60b0*/  @!P1 LOP3.LUT R15, R15, 0xffff0000, RZ, 0xc0, !PT ;  /* 0xffff00000f0f9812 */ /* 0x000fe200078ec0ff */
[----:B------:R-:W-:Y:S01]  /*60c0*/  @!P1 FFMA.FTZ R4, R33, R34, R4 ;  /* 0x0000002221049223 */ /* 0x000fe20000010004 */
[----:B------:R-:W-:Y:S01]  /*60d0*/  @!P1 F2FP.BF16.PACK_AB R33, R69, R70 ;  /* 0x000000464521923e */ /* 0x000fe200000010ff */
[----:B------:R-:W-:Y:S02]  /*60e0*/  @!P1 FMUL.FTZ R47, R10, R43 ;  /* 0x0000002b0a2f9220 */ /* 0x000fe40000410000 */
[----:B------:R-:W-:Y:S02]  /*60f0*/  @!P1 FMUL.FTZ R68, R14, R45 ;  /* 0x0000002d0e449220 */ /* 0x000fe40000410000 */
[----:B------:R-:W-:Y:S02]  /*6100*/  @!P1 FFMA.FTZ R5, R35, R36, R5 ;  /* 0x0000002423059223 */ /* 0x000fe40000010005 */
[----:B------:R-:W-:Y:S02]  /*6110*/  @!P1 FFMA.FTZ R6, R37, R38, R6 ;  /* 0x0000002625069223 */ /* 0x000fe40000010006 */
[----:B------:R-:W-:Y:S02]  /*6120*/  @!P1 FFMA.FTZ R47, R44, R11, -R47 ;  /* 0x0000000b2c2f9223 */ /* 0x000fe4000001082f */
[----:B------:R-:W-:Y:S01]  /*6130*/  @!P1 FFMA.FTZ R68, R46, R15, -R68 ;  /* 0x0000000f2e449223 */ /* 0x000fe20000010844 */
[----:B------:R-:W-:Y:S01]  /*6140*/  @!P1 F2FP.BF16.PACK_AB R5, R6, R5 ;  /* 0x000000050605923e */ /* 0x000fe200000010ff */
[----:B------:R-:W-:Y:S02]  /*6150*/  @!P1 FMUL.FTZ R10, R10, R11 ;  /* 0x0000000b0a0a9220 */ /* 0x000fe40000410000 */
[----:B------:R-:W-:Y:S01]  /*6160*/  @!P1 FFMA.FTZ R8, R39, R40, R8 ;  /* 0x0000002827089223 */ /* 0x000fe20000010008 */
[----:B------:R-:W-:Y:S01]  /*6170*/  @!P1 F2FP.BF16.PACK_AB R34, R68, R47 ;  /* 0x0000002f4422923e */ /* 0x000fe200000010ff */
[----:B------:R-:W-:Y:S01]  /*6180*/  @!P1 FMUL.FTZ R11, R14, R15 ;  /* 0x0000000f0e0b9220 */ /* 0x000fe20000410000 */
[----:B------:R-:W-:Y:S01]  /*6190*/  @!P1 F2FP.BF16.PACK_AB R14, R75, R80 ;  /* 0x000000504b0e923e */ /* 0x000fe200000010ff */
[----:B------:R-:W-:Y:S01]  /*61a0*/  @!P1 FFMA.FTZ R9, R41, R42, R9 ;  /* 0x0000002a29099223 */ /* 0x000fe20000010009 */
[----:B------:R-:W-:Y:S01]  /*61b0*/  @!P1 F2FP.BF16.PACK_AB R15, R71, R74 ;  /* 0x0000004a470f923e */ /* 0x000fe200000010ff */
[----:B------:R-:W-:Y:S01]  /*61c0*/  @!P1 FFMA.FTZ R10, R43, R44, R10 ;  /* 0x0000002c2b0a9223 */ /* 0x000fe2000001000a */
[----:B------:R-:W-:Y:S01]  /*61d0*/  @!P1 MOV R51, R34 ;  /* 0x0000002200339202 */ /* 0x000fe20000000f00 */
[----:B------:R-:W-:Y:S02]  /*61e0*/  @!P1 FFMA.FTZ R11, R45, R46, R11 ;  /* 0x0000002e2d0b9223 */ /* 0x000fe4000001000b */
[----:B------:R-:W-:Y:S01]  /*61f0*/  @!P1 IMAD.MOV.U32 R48, RZ, RZ, R14 ;  /* 0x000000ffff309224 */ /* 0x000fe200078e000e */
[----:B------:R-:W-:Y:S01]  /*6200*/  @!P1 F2FP.BF16.PACK_AB R14, R4, R3 ;  /* 0x00000003040e923e */ /* 0x000fe200000010ff */
[----:B------:R-:W-:Y:S01]  /*6210*/  @!P1 IMAD.MOV.U32 R49, RZ, RZ, R15 ;  /* 0x000000ffff319224 */ /* 0x000fe200078e000f */
[----:B------:R-:W-:Y:S01]  /*6220*/  @!P1 F2FP.BF16.PACK_AB R3, R11, R10 ;  /* 0x0000000a0b03923e */ /* 0x000fe200000010ff */
[----:B------:R-:W-:Y:S01]  /*6230*/  @!P1 IMAD.MOV.U32 R50, RZ, RZ, R33 ;  /* 0x000000ffff329224 */ /* 0x000fe200078e0021 */
[----:B------:R-:W-:Y:S01]  /*6240*/  @!P1 F2FP.BF16.PACK_AB R4, R9, R8 ;  /* 0x000000080904923e */ /* 0x000fe200000010ff */
[----:B------:R-:W-:Y:S02]  /*6250*/  @!P1 IMAD.MOV.U32 R16, RZ, RZ, R14 ;  /* 0x000000ffff109224 */ /* 0x000fe400078e000e */
[----:B------:R-:W-:Y:S01]  /*6260*/  @!P1 IMAD.MOV.U32 R17, RZ, RZ, R5 ;  /* 0x000000ffff119224 */ /* 0x000fe200078e0005 */
[----:B------:R1:W-:Y:S01]  /*6270*/  ST.E.128 [R72.64], R48 ;  /* 0x0000003048007985 */ /* 0x0003e2000c101d08 */
[----:B------:R-:W-:Y:S01]  /*6280*/  @!P1 MOV R18, R4 ;  /* 0x0000000400129202 */ /* 0x000fe20000000f00 */
[----:B------:R-:W-:Y:S06]  /*6290*/  @!P1 IMAD.MOV.U32 R19, RZ, RZ, R3 ;  /* 0x000000ffff139224 */ /* 0x000fec00078e0003 */
[----:B------:R1:W-:Y:S02]  /*62a0*/  @!P0 ST.E.128 [R82.64], R16 ;  /* 0x0000001052008985 */ /* 0x0003e4000c101d08 */
.L_x_940:
[----:B-1----:R-:W-:Y:S05]  /*62b0*/  BSYNC B0 ;  /* 0x0000000000007941 */ /* 0x002fea0003800000 */
.L_x_939:
[----:B-----5:R1:W2:Y:S01]  /*62c0*/  SHFL.IDX PT, R37, R81, 0x1, 0x181f ;  /* 0x00381f0051257f89 */ /* 0x0202a200000e0000 */
        /* <DEDUP_REMOVED lines=26> */
[--C-:B------:R-:W-:Y:S02]  /*6470*/  @!P1 SHF.R.U64 R11, R54, 0x10, R55.reuse ;  /* 0x00000010360b9819 */ /* 0x100fe40000001237 */
[----:B------:R-:W-:Y:S01]  /*6480*/  @!P1 SHF.R.U32.HI R14, RZ, 0x10, R55 ;  /* 0x00000010ff0e9819 */ /* 0x000fe20000011637 */
[----:B------:R-:W-:Y:S01]  /*6490*/  IMAD.IADD R3, R3, 0x1, R4 ;  /* 0x0000000103037824 */ /* 0x000fe200078e0204 */
[----:B------:R-:W-:Y:S02]  /*64a0*/  @!P1 SHF.R.U64 R5, R20, 0x10, R21 ;  /* 0x0000001014059819 */ /* 0x000fe40000001215 */
[----:B------:R-:W-:Y:S01]  /*64b0*/  @!P1 SHF.R.U32.HI R6, RZ, 0x10, R23 ;  /* 0x00000010ff069819 */ /* 0x000fe20000011617 */
[----:B------:R-:W-:Y:S01]  /*64c0*/  IMAD.SHL.U32 R3, R3, 0x2, RZ ;  /* 0x0000000203037824 */ /* 0x000fe200078e00ff */
[C---:B----4-:R-:W-:Y:S01]  /*64d0*/  @!P1 SHF.L.U32 R38, R47.reuse, 0x10, RZ ;  /* 0x000000102f269819 */ /* 0x050fe200000006ff */
[----:B------:R-:W-:Y:S01]  /*64e0*/  @!P0 IMAD.WIDE R54, R34, 0x2, R36 ;  /* 0x0000000222368825 */ /* 0x000fe200078e0224 */
[----:B------:R-:W-:Y:S02]  /*64f0*/  @!P1 LOP3.LUT R40, R47, 0xffff0000, RZ, 0xc0, !PT ;  /* 0xffff00002f289812 */ /* 0x000fe400078ec0ff */
[----:B------:R2:W3:Y:S01]  /*6500*/  LDS.128 R16, [R3+0x8100] ;  /* 0x0081000003107984 */ /* 0x0004e20000000c00 */
[C---:B------:R-:W-:Y:S01]  /*6510*/  @!P1 IMAD.U32 R34, R46.reuse, 0x10000, RZ ;  /* 0x000100002e229824 */ /* 0x040fe200078e00ff */
[----:B------:R-:W-:Y:S02]  /*6520*/  @!P1 LOP3.LUT R36, R46, 0xffff0000, RZ, 0xc0, !PT ;  /* 0xffff00002e249812 */ /* 0x000fe400078ec0ff */
[----:B------:R-:W-:Y:S02]  /*6530*/  @!P1 PRMT R10, R28, 0x5432, R5 ;  /* 0x000054321c0a9816 */ /* 0x000fe40000000005 */
[C---:B------:R-:W-:Y:S01]  /*6540*/  @!P1 PRMT R35, R61.reuse, 0x5432, R11 ;  /* 0x000054323d239816 */ /* 0x040fe2000000000b */
[----:B------:R-:W-:Y:S01]  /*6550*/  @!P1 IMAD.U32 R11, R44, 0x10000, RZ ;  /* 0x000100002c0b9824 */ /* 0x000fe200078e00ff */
[----:B------:R-:W-:Y:S02]  /*6560*/  @!P1 SHF.R.U64 R8, R52, 0x10, R53 ;  /* 0x0000001034089819 */ /* 0x000fe40000001235 */
[----:B------:R-:W-:Y:S02]  /*6570*/  @!P1 SHF.R.U32.HI R4, RZ, 0x10, R21 ;  /* 0x00000010ff049819 */ /* 0x000fe40000011615 */
[C---:B------:R-:W-:Y:S02]  /*6580*/  @!P1 PRMT R21, R60.reuse, 0x5410, R8 ;  /* 0x000054103c159816 */ /* 0x040fe40000000008 */
[----:B------:R-:W-:Y:S02]  /*6590*/  @!P1 SHF.R.U32.HI R9, RZ, 0x10, R53 ;  /* 0x00000010ff099819 */ /* 0x000fe40000011635 */
[----:B------:R-:W-:Y:S01]  /*65a0*/  @!P1 PRMT R33, R61, 0x5410, R14 ;  /* 0x000054103d219816 */ /* 0x000fe2000000000e */
[----:B------:R-:W-:Y:S01]  /*65b0*/  @!P1 IMAD.U32 R8, R21, 0x10000, RZ ;  /* 0x0001000015089824 */ /* 0x000fe200078e00ff */
[----:B------:R-:W-:Y:S02]  /*65c0*/  @!P1 PRMT R20, R60, 0x5432, R9 ;  /* 0x000054323c149816 */ /* 0x000fe40000000009 */
[----:B------:R-:W-:Y:S01]  /*65d0*/  @!P1 PRMT R9, R28, 0x5410, R4 ;  /* 0x000054101c099816 */ /* 0x000fe20000000004 */
[----:B------:R-:W-:Y:S01]  /*65e0*/  @!P1 IMAD.U32 R4, R10, 0x10000, RZ ;  /* 0x000100000a049824 */ /* 0x000fe200078e00ff */
[----:B------:R-:W-:Y:S01]  /*65f0*/  @!P1 PRMT R14, R29, 0x5410, R6 ;  /* 0x000054101d0e9816 */ /* 0x000fe20000000006 */
[C---:B------:R-:W-:Y:S01]  /*6600*/  @!P1 IMAD.U32 R37, R33.reuse, 0x10000, RZ ;  /* 0x0001000021259824 */ /* 0x040fe200078e00ff */
[----:B--2---:R-:W-:Y:S01]  /*6610*/  @!P1 SHF.R.U64 R3, R22, 0x10, R23 ;  /* 0x0000001016039819 */ /* 0x004fe20000001217 */
[----:B------:R-:W-:Y:S01]  /*6620*/  @!P1 IMAD.U32 R22, R20, 0x10000, RZ ;  /* 0x0001000014169824 */ /* 0x000fe200078e00ff */
[----:B------:R-:W-:Y:S01]  /*6630*/  @!P1 LOP3.LUT R39, R33, 0xffff0000, RZ, 0xc0, !PT ;  /* 0xffff000021279812 */ /* 0x000fe200078ec0ff */
[----:B------:R-:W-:Y:S01]  /*6640*/  @!P1 IMAD.U32 R6, R9, 0x10000, RZ ;  /* 0x0001000009069824 */ /* 0x000fe200078e00ff */
[----:B------:R-:W-:Y:S01]  /*6650*/  @!P1 PRMT R15, R29, 0x5432, R3 ;  /* 0x000054321d0f9816 */ /* 0x000fe20000000003 */
        /* <DEDUP_REMOVED lines=22> */
[----:B------:R-:W-:Y:S01]  /*67c0*/  @!P1 LOP3.LUT R11, R19, 0xffff0000, RZ, 0xc0, !PT ;  /* 0xffff0000130b9812 */ /* 0x000fe200078ec0ff */
        /* <DEDUP_REMOVED lines=9> */
[----:B------:R-:W-:Y:S01]  /*6860*/  @!P1 SHF.L.U32 R8, R18, 0x10, RZ ;  /* 0x0000001012089819 */ /* 0x000fe200000006ff */
        /* <DEDUP_REMOVED lines=11> */
[----:B------:R-:W-:Y:S02]  /*6920*/  @!P1 FMUL.FTZ R8, R8, R9 ;  /* 0x0000000908089220 */ /* 0x000fe40000410000 */
        /* <DEDUP_REMOVED lines=26> */
.L_x_942:
[----:B------:R-:W-:Y:S05]  /*6ad0*/  BSYNC B0 ;  /* 0x0000000000007941 */ /* 0x000fea0003800000 */
.L_x_941:
[----:B------:R4:W1:Y:S01]  /*6ae0*/  SHFL.IDX PT, R41, R81, 0x2, 0x181f ;  /* 0x00581f0051297f89 */ /* 0x00086200000e0000 */
[----:B------:R-:W-:Y:S03]  /*6af0*/  ISETP.GE.OR P0, PT, R158, R67, P5 ;  /* 0x000000439e00720c */ /* 0x000fe60002f06670 */
        /* <DEDUP_REMOVED lines=22> */
[----:B------:R-:W-:Y:S02]  /*6c60*/  @!P1 SHF.R.U32.HI R11, RZ, 0x10, R59 ;  /* 0x00000010ff0b9819 */ /* 0x000fe4000001163b */
[----:B------:R-:W-:Y:S02]  /*6c70*/  LOP3.LUT R4, R4, R5, RZ, 0x3c, !PT ;  /* 0x0000000504047212 */ /* 0x000fe400078e3cff */
[--C-:B------:R-:W-:Y:S02]  /*6c80*/  @!P1 SHF.R.U64 R5, R26, 0x10, R27.reuse ;  /* 0x000000101a059819 */ /* 0x100fe4000000121b */
[----:B------:R-:W-:Y:S01]  /*6c90*/  @!P1 SHF.R.U32.HI R6, RZ, 0x10, R27 ;  /* 0x00000010ff069819 */ /* 0x000fe2000001161b */
[----:B------:R-:W-:Y:S01]  /*6ca0*/  IMAD.IADD R3, R3, 0x1, R4 ;  /* 0x0000000103037824 */ /* 0x000fe200078e0204 */
[----:B------:R-:W-:Y:S02]  /*6cb0*/  @!P1 PRMT R26, R63, 0x5410, R11 ;  /* 0x000054103f1a9816 */ /* 0x000fe4000000000b */
[----:B------:R-:W-:Y:S01]  /*6cc0*/  @!P1 PRMT R14, R31, 0x5410, R6 ;  /* 0x000054101f0e9816 */ /* 0x000fe20000000006 */
[----:B------:R-:W-:Y:S01]  /*6cd0*/  IMAD.SHL.U32 R3, R3, 0x2, RZ ;  /* 0x0000000203037824 */ /* 0x000fe200078e00ff */
[----:B--2---:R-:W-:Y:S01]  /*6ce0*/  @!P1 LOP3.LUT R34, R39, 0xffff0000, RZ, 0xc0, !PT ;  /* 0xffff000027229812 */ /* 0x004fe200078ec0ff */
[----:B------:R-:W-:Y:S01]  /*6cf0*/  @!P1 IMAD.U32 R11, R36, 0x10000, RZ ;  /* 0x00010000240b9824 */ /* 0x000fe200078e00ff */
[C---:B------:R-:W-:Y:S01]  /*6d00*/  @!P1 LOP3.LUT R29, R38.reuse, 0xffff0000, RZ, 0xc0, !PT ;  /* 0xffff0000261d9812 */ /* 0x040fe200078ec0ff */
[----:B------:R-:W-:Y:S01]  /*6d10*/  @!P1 IMAD.U32 R23, R37, 0x10000, RZ ;  /* 0x0001000025179824 */ /* 0x000fe200078e00ff */
[----:B------:R1:W2:Y:S01]  /*6d20*/  LDS.128 R16, [R3+0x8100] ;  /* 0x0081000003107984 */ /* 0x0002a20000000c00 */
[----:B------:R-:W-:Y:S01]  /*6d30*/  @!P1 IMAD.U32 R27, R38, 0x10000, RZ ;  /* 0x00010000261b9824 */ /* 0x000fe200078e00ff */
[----:B------:R-:W-:Y:S02]  /*6d40*/  @!P1 SHF.R.U64 R8, R56, 0x10, R57 ;  /* 0x0000001038089819 */ /* 0x000fe40000001239 */
[----:B------:R-:W-:Y:S02]  /*6d50*/  @!P1 SHF.R.U32.HI R4, RZ, 0x10, R25 ;  /* 0x00000010ff049819 */ /* 0x000fe40000011619 */
[----:B------:R-:W-:Y:S02]  /*6d60*/  @!P1 PRMT R21, R62, 0x5410, R8 ;  /* 0x000054103e159816 */ /* 0x000fe40000000008 */
[----:B------:R-:W-:Y:S02]  /*6d70*/  @!P1 SHF.R.U64 R15, R58, 0x10, R59 ;  /* 0x000000103a0f9819 */ /* 0x000fe4000000123b */
[----:B------:R-:W-:Y:S01]  /*6d80*/  @!P1 SHF.R.U32.HI R9, RZ, 0x10, R57 ;  /* 0x00000010ff099819 */ /* 0x000fe20000011639 */
[----:B------:R-:W-:Y:S01]  /*6d90*/  @!P1 IMAD.U32 R8, R21, 0x10000, RZ ;  /* 0x0001000015089824 */ /* 0x000fe200078e00ff */
[----:B------:R-:W-:Y:S02]  /*6da0*/  @!P1 PRMT R28, R63, 0x5432, R15 ;  /* 0x000054323f1c9816 */ /* 0x000fe4000000000f */
[----:B------:R-:W-:Y:S02]  /*6db0*/  @!P1 PRMT R15, R31, 0x5432, R5 ;  /* 0x000054321f0f9816 */ /* 0x000fe40000000005 */
[----:B------:R-:W-:Y:S02]  /*6dc0*/  @!P1 SHF.L.U32 R31, R39, 0x10, RZ ;  /* 0x00000010271f9819 */ /* 0x000fe400000006ff */
[----:B------:R-:W-:Y:S02]  /*6dd0*/  @!P1 PRMT R20, R62, 0x5432, R9 ;  /* 0x000054323e149816 */ /* 0x000fe40000000009 */
[----:B------:R-:W-:Y:S02]  /*6de0*/  @!P1 PRMT R9, R30, 0x5410, R4 ;  /* 0x000054101e099816 */ /* 0x000fe40000000004 */
[----:B------:R-:W-:Y:S01]  /*6df0*/  @!P1 LOP3.LUT R33, R26, 0xffff0000, RZ, 0xc0, !PT ;  /* 0xffff00001a219812 */ /* 0x000fe200078ec0ff */
[----:B------:R-:W-:Y:S01]  /*6e00*/  @!P1 IMAD.U32 R22, R20, 0x10000, RZ ;  /* 0x0001000014169824 */ /* 0x000fe200078e00ff */
[----:B-1----:R-:W-:Y:S01]  /*6e10*/  @!P1 SHF.R.U64 R3, R24, 0x10, R25 ;  /* 0x0000001018039819 */ /* 0x002fe20000001219 */
[----:B------:R-:W-:Y:S01]  /*6e20*/  @!P1 IMAD.U32 R6, R9, 0x10000, RZ ;  /* 0x0001000009069824 */ /* 0x000fe200078e00ff */
[----:B------:R-:W-:Y:S02]  /*6e30*/  ISETP.GE.AND P0, PT, R42, c[0x0][0x1d4], PT ;  /* 0x000075002a007a0c */ /* 0x000fe40003f06270 */
[----:B------:R-:W-:Y:S01]  /*6e40*/  @!P1 PRMT R10, R30, 0x5432, R3 ;  /* 0x000054321e0a9816 */ /* 0x000fe20000000003 */
[----:B------:R-:W-:Y:S04]  /*6e50*/  @!P1 IMAD.U32 R30, R26, 0x10000, RZ ;  /* 0x000100001a1e9824 */ /* 0x000fe800078e00ff */
        /* <DEDUP_REMOVED lines=14> */
[----:B------:R-:W-:Y:S02]  /*6f40*/  @!P1 LOP3.LUT R8, R16, 0xffff0000, RZ, 0xc0, !PT ;  /* 0xffff000010089812 */ /* 0x000fe400078ec0ff */
[----:B------:R-:W-:Y:S02]  /*6f50*/  @!P1 LOP3.LUT R4, R9, 0xffff0000, RZ, 0xc0, !PT ;  /* 0xffff000009049812 */ /* 0x000fe400078ec0ff */
[----:B------:R-:W-:Y:S01]  /*6f60*/  @!P1 LOP3.LUT R9, R10, 0xffff0000, RZ, 0xc0, !PT ;  /* 0xffff00000a099812 */ /* 0x000fe200078ec0ff */
[----:B------:R-:W-:Y:S01]  /*6f70*/  @!P1 FMUL.FTZ R11, R8, R20 ;  /* 0x00000014080b9220 */ /* 0x000fe20000410000 */
[----:B------:R-:W-:Y:S03]  /*6f80*/  @!P1 LOP3.LUT R6, R17, 0xffff0000, RZ, 0xc0, !PT ;  /* 0xffff000011069812 */ /* 0x000fe600078ec0ff */
[-C--:B------:R-:W-:Y:S01]  /*6f90*/  @!P1 FFMA.FTZ R47, R21, R9.reuse, -R11 ;  /* 0x00000009152f9223 */ /* 0x080fe2000001080b */
[----:B------:R-:W-:Y:S01]  /*6fa0*/  @!P1 LOP3.LUT R11, R19, 0xffff0000, RZ, 0xc0, !PT ;  /* 0xffff0000130b9812 */ /* 0x000fe200078ec0ff */
[C---:B------:R-:W-:Y:S02]  /*6fb0*/  @!P1 FMUL.FTZ R10, R6.reuse, R24 ;  /* 0x00000018060a9220 */ /* 0x040fe40000410000 */
[-C--:B------:R-:W-:Y:S02]  /*6fc0*/  @!P1 FMUL.FTZ R6, R6, R4.reuse ;  /* 0x0000000406069220 */ /* 0x080fe40000410000 */
        /* <DEDUP_REMOVED lines=19> */
[----:B------:R-:W-:Y:S01]  /*7100*/  @!P1 FFMA.FTZ R45, R27, R9, -R35 ;  /* 0x000000091b2d9223 */ /* 0x000fe20000010823 */
[----:B------:R-:W-:Y:S01]  /*7110*/  @!P1 F2FP.BF16.PACK_AB R35, R48, R49 ;  /* 0x000000313023923e */ /* 0x000fe200000010ff */
[----:B------:R-:W-:Y:S02]  /*7120*/  @!P1 FFMA.FTZ R43, R29, R15, -R43 ;  /* 0x0000000f1d2b9223 */ /* 0x000fe4000001082b */
[----:B------:R-:W-:Y:S02]  /*7130*/  @!P1 FMUL.FTZ R8, R8, R9 ;  /* 0x0000000908089220 */ /* 0x000fe40000410000 */
[----:B------:R-:W-:Y:S01]  /*7140*/  @!P1 FMUL.FTZ R9, R14, R15 ;  /* 0x0000000f0e099220 */ /* 0x000fe20000410000 */
[----:B------:R-:W-:Y:S01]  /*7150*/  @!P1 F2FP.BF16.PACK_AB R15, R43, R45 ;  /* 0x0000002d2b0f923e */ /* 0x000fe200000010ff */
[----:B------:R-:W-:Y:S01]  /*7160*/  @!P1 FFMA.FTZ R4, R20, R21, R4 ;  /* 0x0000001514049223 */ /* 0x000fe20000010004 */
[----:B------:R-:W-:Y:S01]  /*7170*/  @!P1 F2FP.BF16.PACK_AB R21, R47, R52 ;  /* 0x000000342f15923e */ /* 0x000fe200000010ff */
[----:B------:R-:W-:Y:S01]  /*7180*/  @!P1 IMAD.MOV.U32 R37, RZ, RZ, R35 ;  /* 0x000000ffff259224 */ /* 0x000fe200078e0023 */
[----:B------:R-:W-:Y:S01]  /*7190*/  @!P1 F2FP.BF16.PACK_AB R20, R44, R46 ;  /* 0x0000002e2c14923e */ /* 0x000fe200000010ff */
[----:B------:R-:W-:Y:S01]  /*71a0*/  @!P1 IMAD.MOV.U32 R38, RZ, RZ, R15 ;  /* 0x000000ffff269224 */ /* 0x000fe200078e000f */
[----:B------:R-:W-:Y:S01]  /*71b0*/  @!P1 F2FP.BF16.PACK_AB R14, R4, R3 ;  /* 0x00000003040e923e */ /* 0x000fe200000010ff */
[----:B------:R-:W-:Y:S02]  /*71c0*/  @!P1 IMAD.MOV.U32 R36, RZ, RZ, R21 ;  /* 0x000000ffff249224 */ /* 0x000fe400078e0015 */
[----:B------:R-:W-:Y:S01]  /*71d0*/  @!P1 IMAD.MOV.U32 R39, RZ, RZ, R20 ;  /* 0x000000ffff279224 */ /* 0x000fe200078e0014 */
[----:B------:R-:W-:Y:S01]  /*71e0*/  @!P1 MOV R16, R14 ;  /* 0x0000000e00109202 */ /* 0x000fe20000000f00 */
[----:B------:R-:W-:Y:S02]  /*71f0*/  @!P1 FFMA.FTZ R5, R22, R23, R5 ;  /* 0x0000001716059223 */ /* 0x000fe40000010005 */
[----:B------:R-:W-:Y:S01]  /*7200*/  @!P1 FFMA.FTZ R6, R24, R25, R6 ;  /* 0x0000001918069223 */ /* 0x000fe20000010006 */
[----:B------:R1:W-:Y:S01]  /*7210*/  ST.E.128 [R50.64], R36 ;  /* 0x0000002432007985 */ /* 0x0003e2000c101d08 */
[----:B------:R-:W-:Y:S02]  /*7220*/  @!P1 FFMA.FTZ R8, R26, R27, R8 ;  /* 0x0000001b1a089223 */ /* 0x000fe40000010008 */
[----:B------:R-:W-:Y:S01]  /*7230*/  @!P1 FFMA.FTZ R9, R28, R29, R9 ;  /* 0x0000001d1c099223 */ /* 0x000fe20000010009 */
[----:B------:R-:W-:Y:S01]  /*7240*/  @!P1 F2FP.BF16.PACK_AB R5, R6, R5 ;  /* 0x000000050605923e */ /* 0x000fe200000010ff */
        /* <DEDUP_REMOVED lines=12> */
.L_x_920:
        /* <DEDUP_REMOVED lines=19> */
.L_x_944:
[----:B-12---:R-:W-:Y:S05]  /*7440*/  BSYNC B0 ;  /* 0x0000000000007941 */ /* 0x006fea0003800000 */
.L_x_943:
        /* <DEDUP_REMOVED lines=15> */
.L_x_946:
[----:B------:R-:W-:Y:S05]  /*7540*/  BSYNC B0 ;  /* 0x0000000000007941 */ /* 0x000fea0003800000 */
.L_x_945:
[----:B--2---:R2:W4:Y:S01]  /*7550*/  SHFL.IDX PT, R5, R81, 0x2, 0x181f ;  /* 0x00581f0051057f89 */ /* 0x00452200000e0000 */
[----:B------:R-:W-:Y:S03]  /*7560*/  ISETP.GE.AND P0, PT, R3, 0x41, PT ;  /* 0x000000410300780c */ /* 0x000fe60003f06270 */
        /* <DEDUP_REMOVED lines=12> */
.L_x_936:
[----:B------:R-:W-:Y:S05]  /*7630*/  BSYNC B2 ;  /* 0x0000000000027941 */ /* 0x000fea0003800000 */
.L_x_919:
[----:B--2---:R-:W-:Y:S01]  /*7640*/  IMAD R17, R32, -0x60, RZ ;  /* 0xffffffa020117824 */ /* 0x004fe200078e02ff */
[----:B------:R-:W-:Y:S01]  /*7650*/  ISETP.NE.AND P6, PT, R130, RZ, PT ;  /* 0x000000ff8200720c */ /* 0x000fe20003fc5270 */
[----:B-1-3--:R-:W-:Y:S01]  /*7660*/  IMAD.WIDE R8, R32, 0x60, R110 ;  /* 0x0000006020087825 */ /* 0x00afe200078e026e */
[----:B------:R-:W-:Y:S03]  /*7670*/  BSSY B0, `(.L_x_947) ;  /* 0x000004a000007945 */ /* 0x000fe60003800000 */
[----:B------:R-:W-:Y:S02]  /*7680*/  IMAD.IADD R3, R109, 0x1, R17 ;  /* 0x000000016d037824 */ /* 0x000fe400078e0211 */
[----:B------:R-:W-:Y:S02]  /*7690*/  IMAD R4, R98, c[0x0][0x208], RZ ;  /* 0x0000820062047a24 */ /* 0x000fe400078e02ff */
[----:B------:R-:W-:Y:S01]  /*76a0*/  IMAD R10, R99, c[0x0][0x218], RZ ;  /* 0x00008600630a7a24 */ /* 0x000fe200078e02ff */
[----:B------:R-:W-:Y:S01]  /*76b0*/  ISETP.GE.AND P1, PT, R3, 0x21, PT ;  /* 0x000000210300780c */ /* 0x000fe20003f26270 */
[C---:B------:R-:W-:Y:S02]  /*76c0*/  IMAD R6, R86.reuse, c[0x0][0x20c], R4 ;  /* 0x0000830056067a24 */ /* 0x040fe400078e0204 */
[----:B----4-:R-:W-:Y:S04]  /*76d0*/  IMAD.WIDE.U32 R4, R86, c[0x0][0x208], RZ ;  /* 0x0000820056047a25 */ /* 0x010fe800078e00ff */
[----:B------:R-:W-:Y:S01]  /*76e0*/  IMAD R10, R85, c[0x0][0x21c], R10 ;  /* 0x00008700550a7a24 */ /* 0x000fe200078e020a */
[----:B------:R-:W-:Y:S05]  /*76f0*/  IADD3 R5, R5, R6, RZ ;  /* 0x0000000605057210 */ /* 0x000fea0007ffe0ff */
[C---:B------:R-:W-:Y:S01]  /*7700*/  @P1 IADD3 R11, P0, R8.reuse, 0x20, RZ ;  /* 0x00000020080b1810 */ /* 0x040fe20007f1e0ff */
[----:B------:R-:W-:Y:S03]  /*7710*/  IMAD.WIDE.U32 R4, R85, c[0x0][0x218], R4 ;  /* 0x0000860055047a25 */ /* 0x000fe600078e0004 */
[----:B------:R-:W-:Y:S02]  /*7720*/  @P1 IADD3.X R18, RZ, R9, RZ, P0, !PT ;  /* 0x00000009ff121210 */ /* 0x000fe400007fe4ff */
[----:B------:R-:W-:Y:S11]  /*7730*/  ISETP.GE.AND P0, PT, R3, 0x41, PT ;  /* 0x000000410300780c */ /* 0x000ff60003f06270 */
[----:B------:R-:W-:Y:S02]  /*7740*/  @!UPT UIADD3 URZ, URZ, URZ, URZ ;  /* 0x0000003f3f3ff290 */ /* 0x000fe4000fffe03f */
[----:B------:R-:W-:Y:S05]  /*7750*/  @P0 IADD3 R16, P3, R8, 0x40, RZ ;  /* 0x0000004008100810 */ /* 0x000fea0007f7e0ff */
[----:B------:R-:W-:Y:S01]  /*7760*/  @P0 IMAD.X R19, RZ, RZ, R9, P3 ;  /* 0x000000ffff130224 */ /* 0x000fe200018e0609 */
[----:B------:R-:W-:Y:S04]  /*7770*/  IADD3 R6, P3, R118, R4, RZ ;  /* 0x0000000476067210 */ /* 0x000fe80007f7e0ff */
[----:B------:R-:W-:Y:S02]  /*7780*/  IADD3.X R10, R127, R5, R10, P3, !PT ;  /* 0x000000057f0a7210 */ /* 0x000fe40001ffe40a */
[----:B------:R-:W-:Y:S11]  /*7790*/  ISETP.GE.AND P3, PT, R3, 0x1, PT ;  /* 0x000000010300780c */ /* 0x000ff60003f66270 */
[----:B------:R-:W-:Y:S02]  /*77a0*/  @!UPT UIADD3 URZ, URZ, URZ, URZ ;  /* 0x0000003f3f3ff290 */ /* 0x000fe4000fffe03f */
[----:B------:R-:W-:Y:S01]  /*77b0*/  @P3 MOV R5, R103 ;  /* 0x0000006700053202 */ /* 0x000fe20000000f00 */
        /* <DEDUP_REMOVED lines=9> */
[----:B------:R-:W-:Y:S02]  /*7850*/  @P1 MOV R4, R88 ;  /* 0x0000005800041202 */ /* 0x000fe40000000f00 */
[C---:B------:R-:W-:Y:S01]  /*7860*/  LEA R20, P4, R6.reuse, c[0x0][0x1f8], 0x1 ;  /* 0x00007e0006147a11 */ /* 0x040fe200078808ff */
[C---:B------:R-:W-:Y:S02]  /*7870*/  @P1 IMAD R3, R11.reuse, c[0x0][0x25c], R3 ;  /* 0x000097000b031a24 */ /* 0x040fe400078e0203 */
[----:B------:R-:W-:Y:S01]  /*7880*/  @P1 IMAD.WIDE.U32 R4, R11, c[0x0][0x258], R4 ;  /* 0x000096000b041a25 */ /* 0x000fe200078e0004 */
[----:B------:R-:W-:Y:S04]  /*7890*/  LEA.HI.X R6, R6, c[0x0][0x1fc], R10, 0x1, P4 ;  /* 0x00007f0006067a11 */ /* 0x000fe800020f0c0a */
[C---:B------:R-:W-:Y:S02]  /*78a0*/  @P1 LEA R10, P4, R4.reuse, c[0x0][0x250], 0x1 ;  /* 0x00009400040a1a11 */ /* 0x040fe400078808ff */
[----:B------:R-:W-:Y:S02]  /*78b0*/  @P1 IADD3 R3, R5, R3, RZ ;  /* 0x0000000305031210 */ /* 0x000fe40007ffe0ff */
[----:B------:R-:W-:Y:S02]  /*78c0*/  @P0 MOV R5, R103 ;  /* 0x0000006700050202 */ /* 0x000fe40000000f00 */
[----:B------:R-:W-:Y:S01]  /*78d0*/  @P1 LEA.HI.X R11, R4, c[0x0][0x254], R3, 0x1, P4 ;  /* 0x00009500040b1a11 */ /* 0x000fe200020f0c03 */
[----:B------:R-:W-:Y:S02]  /*78e0*/  @P0 IMAD.MOV.U32 R4, RZ, RZ, R88 ;  /* 0x000000ffff040224 */ /* 0x000fe400078e0058 */
[----:B------:R-:W-:Y:S02]  /*78f0*/  @P0 IMAD R3, R19, c[0x0][0x258], RZ ;  /* 0x0000960013030a24 */ /* 0x000fe400078e02ff */
[C---:B------:R-:W-:Y:S04]  /*7900*/  @P0 IMAD.WIDE.U32 R4, R16.reuse, c[0x0][0x258], R4 ;  /* 0x0000960010040a25 */ /* 0x040fe800078e0004 */
[----:B------:R-:W-:Y:S01]  /*7910*/  @P0 IMAD R3, R16, c[0x0][0x25c], R3 ;  /* 0x0000970010030a24 */ /* 0x000fe200078e0203 */
[C---:B------:R-:W-:Y:S03]  /*7920*/  @P0 LEA R8, P4, R4.reuse, c[0x0][0x250], 0x1 ;  /* 0x0000940004080a11 */ /* 0x040fe600078808ff */
[----:B------:R-:W-:Y:S02]  /*7930*/  @P0 IMAD.IADD R3, R5, 0x1, R3 ;  /* 0x0000000105030824 */ /* 0x000fe400078e0203 */
[----:B------:R1:W2:Y:S03]  /*7940*/  SHFL.IDX PT, R5, R6, RZ, 0x181f ;  /* 0x00181fff06057589 */ /* 0x0002a600000e0000 */
[----:B------:R-:W-:Y:S02]  /*7950*/  @P0 LEA.HI.X R9, R4, c[0x0][0x254], R3, 0x1, P4 ;  /* 0x0000950004090a11 */ /* 0x000fe400020f0c03 */
[----:B------:R1:W3:Y:S01]  /*7960*/  SHFL.IDX PT, R4, R20, RZ, 0x181f ;  /* 0x00181fff14047589 */ /* 0x0002e200000e0000 */
[----:B------:R-:W-:Y:S02]  /*7970*/  ISETP.NE.AND P4, PT, R131, RZ, PT ;  /* 0x000000ff8300720c */ /* 0x000fe40003f85270 */
[----:B------:R-:W-:Y:S04]  /*7980*/  IADD3 R3, R17, R2, RZ ;  /* 0x0000000211037210 */ /* 0x000fe80007ffe0ff */
[----:B------:R-:W-:Y:S05]  /*7990*/  IMNMX R3, R3, 0x60, PT ;  /* 0x0000006003037817 */ /* 0x000fea0003800200 */
[----:B------:R-:W-:Y:S02]  /*79a0*/  IMAD.IADD R3, R3, 0x1, -R101 ;  /* 0x0000000103037824 */ /* 0x000fe400078e0a65 */
[----:B------:R-:W-:Y:S01]  /*79b0*/  @!PT LDS RZ, [RZ] ;  /* 0x00000000fffff984 */ /* 0x000fe20000000800 */
[----:B------:R1:W-:Y:S05]  /*79c0*/  @P3 LDGSTS.E.BYPASS.LTC128B.128 [R210+0x100], [R14.64], !P4 ;  /* 0x001000000ed23fae */ /* 0x0003ea000e101d48 */
[----:B------:R1:W-:Y:S05]  /*79d0*/  @P3 LDGSTS.E.BYPASS.LTC128B.128 [R210+0x3100], [R14.64+0x80], !P6 ;  /* 0x031000800ed23fae */ /* 0x0003ea000f101d48 */
[----:B------:R1:W-:Y:S05]  /*79e0*/  @P1 LDGSTS.E.BYPASS.LTC128B.128 [R241+0x1100], [R10.64], !P4 ;  /* 0x011000000af11fae */ /* 0x0003ea000e101d48 */
[----:B------:R1:W-:Y:S05]  /*79f0*/  @P1 LDGSTS.E.BYPASS.LTC128B.128 [R241+0x4100], [R10.64+0x80], !P6 ;  /* 0x041000800af11fae */ /* 0x0003ea000f101d48 */
[----:B------:R1:W-:Y:S05]  /*7a00*/  @P0 LDGSTS.E.BYPASS.LTC128B.128 [R241+0x2100], [R8.64], !P4 ;  /* 0x0210000008f10fae */ /* 0x0003ea000e101d48 */
[----:B------:R1:W-:Y:S01]  /*7a10*/  @P0 LDGSTS.E.BYPASS.LTC128B.128 [R241+0x5100], [R8.64+0x80], !P6 ;  /* 0x0510008008f10fae */ /* 0x0003e2000f101d48 */
[----:B------:R-:W-:Y:S04]  /*7a20*/  ISETP.GE.AND P0, PT, R3, 0x1, PT ;  /* 0x000000010300780c */ /* 0x000fe80003f06270 */
[----:B------:R-:W0:Y:S01]  /*7a30*/  LDGDEPBAR ;  /* 0x00000000000079af */ /* 0x000e220000000000 */
[----:B------:R-:W-:Y:S04]  /*7a40*/  DEPBAR.LE SB0, 0x0 ;  /* 0x000080000000791a */ /* 0x000fe80000000000 */
[----:B------:R-:W-:Y:S06]  /*7a50*/  BAR.SYNC.DEFER_BLOCKING 0x0 ;  /* 0x0000000000007b1d */ /* 0x000fec0000010000 */
[----:B------:R-:W-:-:S05]  /*7a60*/  @!P0 BRA `(.L_x_948) ;  /* 0x000000a000008947 */ /* 0x000fca0003800000 */
[----:B-123--:R-:W1:Y:S01]  /*7a70*/  @!P5 LDS.128 R16, [R210+0x100] ;  /* 0x00010000d210d984 */ /* 0x00ee620000000c00 */
[CC--:B------:R-:W-:Y:S04]  /*7a80*/  @!P5 LEA R8, P0, R76.reuse, R4.reuse, 0x1 ;  /* 0x000000044c08d211 */ /* 0x0c0fe800078008ff */
        /* <DEDUP_REMOVED lines=8> */
.L_x_948:
[----:B-123--:R-:W-:Y:S05]  /*7b10*/  BSYNC B0 ;  /* 0x0000000000007941 */ /* 0x00efea0003800000 */
.L_x_947:
[----:B------:R1:W2:Y:S01]  /*7b20*/  SHFL.IDX PT, R5, R6, 0x1, 0x181f ;  /* 0x00381f0006057f89 */ /* 0x0002a200000e0000 */
[----:B------:R-:W-:Y:S01]  /*7b30*/  ISETP.GE.AND P0, PT, R3, 0x21, PT ;  /* 0x000000210300780c */ /* 0x000fe20003f06270 */
[----:B------:R-:W-:Y:S02]  /*7b40*/  BSSY B0, `(.L_x_949) ;  /* 0x000000d000007945 */ /* 0x000fe40003800000 */
[----:B------:R1:W3:Y:S10]  /*7b50*/  SHFL.IDX PT, R4, R20, 0x1, 0x181f ;  /* 0x00381f0014047f89 */ /* 0x0002f400000e0000 */
        /* <DEDUP_REMOVED lines=11> */
.L_x_950:
[----:B------:R-:W-:Y:S05]  /*7c10*/  BSYNC B0 ;  /* 0x0000000000007941 */ /* 0x000fea0003800000 */
.L_x_949:
        /* <DEDUP_REMOVED lines=15> */
.L_x_952:
[----:B------:R-:W-:Y:S05]  /*7d10*/  BSYNC B0 ;  /* 0x0000000000007941 */ /* 0x000fea0003800000 */
.L_x_951:
[C---:B------:R-:W-:Y:S02]  /*7d20*/  ISETP.GT.AND P0, PT, R32.reuse, R122, PT ;  /* 0x0000007a2000720c */ /* 0x040fe40003f04270 */
[----:B------:R-:W-:Y:S11]  /*7d30*/  IADD3 R32, R32, -0x1, RZ ;  /* 0xffffffff20207810 */ /* 0x000ff60007ffe0ff */
[----:B-12---:R-:W-:Y:S01]  /*7d40*/  @P0 SHF.R.S32.HI R6, RZ, 0x1f, R32 ;  /* 0x0000001fff060819 */ /* 0x006fe20000011420 */
[----:B---3--:R-:W-:Y:S02]  /*7d50*/  @P0 IMAD.MOV.U32 R4, RZ, RZ, R114 ;  /* 0x000000ffff040224 */ /* 0x008fe400078e0072 */
[----:B----4-:R-:W-:Y:S02]  /*7d60*/  @P0 IMAD.MOV.U32 R5, RZ, RZ, R113 ;  /* 0x000000ffff050224 */ /* 0x010fe400078e0071 */
[----:B------:R-:W-:Y:S02]  /*7d70*/  @P0 IMAD R3, R146, R32, RZ ;  /* 0x0000002092030224 */ /* 0x000fe400078e02ff */
[-C--:B------:R-:W-:Y:S04]  /*7d80*/  @P0 IMAD.WIDE.U32 R4, R32, R134.reuse, R4 ;  /* 0x0000008620040225 */ /* 0x080fe800078e0004 */
[----:B------:R-:W-:Y:S01]  /*7d90*/  @P0 IMAD R3, R6, R134, R3 ;  /* 0x0000008606030224 */ /* 0x000fe200078e0203 */
[----:B------:R-:W-:Y:S02]  /*7da0*/  @P0 LEA R8, P1, R4, c[0x0][0x220], 0x1 ;  /* 0x0000880004080a11 */ /* 0x000fe400078208ff */
[----:B------:R-:W-:Y:S01]  /*7db0*/  @P0 SHF.L.U64.HI R6, R152, 0x1, R149 ;  /* 0x0000000198060819 */ /* 0x000fe20000010295 */
[----:B------:R-:W-:Y:S05]  /*7dc0*/  @P0 IMAD.IADD R3, R5, 0x1, R3 ;  /* 0x0000000105030824 */ /* 0x000fea00078e0203 */
[----:B------:R-:W-:Y:S02]  /*7dd0*/  @P0 LEA.HI.X R9, R4, c[0x0][0x224], R3, 0x1, P1 ;  /* 0x0000890004090a11 */ /* 0x000fe400008f0c03 */
[----:B------:R-:W-:Y:S03]  /*7de0*/  @P0 SHF.L.U32 R3, R152, 0x1, RZ ;  /* 0x0000000198030819 */ /* 0x000fe600000006ff */
[----:B------:R-:W-:Y:S01]  /*7df0*/  @!PT LDS RZ, [RZ] ;  /* 0x00000000fffff984 */ /* 0x000fe20000000800 */
[----:B------:R-:W-:Y:S01]  /*7e00*/  @!PT LDS RZ, [RZ] ;  /* 0x00000000fffff984 */ /* 0x000fe20000000800 */
[----:B------:R-:W-:Y:S01]  /*7e10*/  @!PT LDS RZ, [RZ] ;  /* 0x00000000fffff984 */ /* 0x000fe20000000800 */
[----:B------:R1:W-:Y:S01]  /*7e20*/  @P0 LDGSTS.E.BYPASS.LTC128B.128 [R210+0x8100], [R8.64], !P4 ;  /* 0x0810000008d20fae */ /* 0x0003e2000e101d48 */
[----:B------:R-:W-:Y:S03]  /*7e30*/  @P0 IADD3 R4, P1, R3, R8, RZ ;  /* 0x0000000803040210 */ /* 0x000fe60007f3e0ff */
[----:B------:R1:W-:Y:S02]  /*7e40*/  @P0 LDGSTS.E.BYPASS.LTC128B.128 [R210+0xb100], [R8.64+0x80], !P6 ;  /* 0x0b10008008d20fae */ /* 0x0003e4000f101d48 */
[----:B------:R-:W-:Y:S01]  /*7e50*/  @P0 IMAD.X R5, R6, 0x1, R9, P1 ;  /* 0x0000000106050824 */ /* 0x000fe200008e0609 */
[----:B------:R-:W-:Y:S04]  /*7e60*/  @P0 IADD3 R10, P1, R4, R3, RZ ;  /* 0x00000003040a0210 */ /* 0x000fe80007f3e0ff */
[----:B------:R1:W-:Y:S01]  /*7e70*/  @P0 LDGSTS.E.BYPASS.LTC128B.128 [R210+0x9100], [R4.64], !P4 ;  /* 0x0910000004d20fae */ /* 0x0003e2000e101d48 */
[----:B------:R-:W-:Y:S03]  /*7e80*/  @P0 IADD3.X R11, R5, R6, RZ, P1, !PT ;  /* 0x00000006050b0210 */ /* 0x000fe60000ffe4ff */
[----:B------:R1:W-:Y:S04]  /*7e90*/  @P0 LDGSTS.E.BYPASS.LTC128B.128 [R210+0xc100], [R4.64+0x80], !P6 ;  /* 0x0c10008004d20fae */ /* 0x0003e8000f101d48 */
[----:B------:R1:W-:Y:S04]  /*7ea0*/  @P0 LDGSTS.E.BYPASS.LTC128B.128 [R210+0xa100], [R10.64], !P4 ;  /* 0x0a1000000ad20fae */ /* 0x0003e8000e101d48 */
[----:B------:R1:W-:Y:S04]  /*7eb0*/  @P0 LDGSTS.E.BYPASS.LTC128B.128 [R210+0xd100], [R10.64+0x80], !P6 ;  /* 0x0d1000800ad20fae */ /* 0x0003e8000f101d48 */
[----:B------:R-:W0:Y:S01]  /*7ec0*/  LDGDEPBAR ;  /* 0x00000000000079af */ /* 0x000e220000000000 */
[----:B------:R-:W-:-:S05]  /*7ed0*/  @P0 BRA `(.L_x_953) ;  /* 0xffffb5c000000947 */ /* 0x000fca000383ffff */
[----:B------:R-:W-:Y:S01]  /*7ee0*/  WARPSYNC 0xffffffff ;  /* 0xffffffff00007948 */ /* 0x000fe20003800000 */
[----:B------:R-:W-:Y:S06]  /*7ef0*/  BAR.SYNC.DEFER_BLOCKING 0x0 ;  /* 0x0000000000007b1d */ /* 0x000fec0000010000 */
.L_x_918:
[----:B------:R-:W2:Y:S01]  /*7f00*/  LDL R94, [R1+0xc] ;  /* 0x00000c00015e7983 */ /* 0x000ea20000100800 */
[----:B------:R-:W-:-:S05]  /*7f10*/  IMAD.MOV.U32 R70, RZ, RZ, c[0x0][0x2c4] ;  /* 0x0000b100ff467624 */ /* 0x000fca00078e00ff */
[----:B------:R-:W-:Y:S01]  /*7f20*/  ISETP.NE.AND P3, PT, R70, 0x1, PT ;  /* 0x000000014600780c */ /* 0x000fe20003f65270 */
[----:B-1----:R-:W-:-:S05]  /*7f30*/  IMAD.MOV.U32 R5, RZ, RZ, c[0x0][0x32c] ;  /* 0x0000cb00ff057624 */ /* 0x002fca00078e00ff */
[----:B------:R-:W-:Y:S02]  /*7f40*/  ISETP.GE.AND P1, PT, R5, 0x1, PT ;  /* 0x000000010500780c */ /* 0x000fe40003f26270 */
[----:B------:R-:W-:Y:S02]  /*7f50*/  IADD3 R3, R244, 0x1, -R243 ;  /* 0x00000001f4037810 */ /* 0x000fe40007ffe8f3 */
[----:B--2---:R-:W-:-:S05]  /*7f60*/  IADD3 R2, R94, 0x7f, RZ ;  /* 0x0000007f5e027810 */ /* 0x004fca0007ffe0ff */
[----:B------:R-:W-:-:S05]  /*7f70*/  @P3 IMAD.HI.U32 R4, R2, c[0x0][0x2c8], RZ ;  /* 0x0000b20002043a27 */ /* 0x000fca00078e00ff */
[----:B------:R-:W-:-:S05]  /*7f80*/  @P3 SHF.R.U32.HI R2, RZ, c[0x0][0x2cc], R4 ;  /* 0x0000b300ff023a19 */ /* 0x000fca0000011604 */
[----:B------:R-:W-:-:S05]  /*7f90*/  IMAD.IADD R2, R3, 0x1, R2 ;  /* 0x0000000103027824 */ /* 0x000fca00078e0202 */
[----:B------:R-:W-:Y:S01]  /*7fa0*/  IADD3 R4, R2, c[0x0][0x328], RZ ;  /* 0x0000ca0002047a10 */ /* 0x000fe20007ffe0ff */
[----:B------:R-:W-:Y:S05]  /*7fb0*/  @!P1 BRA `(.L_x_954) ;  /* 0x0000011000009947 */ /* 0x000fea0003800000 */
[C---:B------:R-:W-:Y:S01]  /*7fc0*/  ISETP.GT.AND P0, PT, R2.reuse, RZ, PT ;  /* 0x000000ff0200720c */ /* 0x040fe20003f04270 */
[----:B------:R-:W-:Y:S01]  /*7fd0*/  BSSY B0, `(.L_x_955) ;  /* 0x000000d000007945 */ /* 0x000fe20003800000 */
[----:B------:R-:W-:Y:S01]  /*7fe0*/  IADD3 R3, R2, -0x1, RZ ;  /* 0xffffffff02037810 */ /* 0x000fe20007ffe0ff */
[----:B------:R-:W-:-:S10]  /*7ff0*/  IMAD.MOV.U32 R5, RZ, RZ, c[0x0][0x32c] ;  /* 0x0000cb00ff057624 */ /* 0x000fd400078e00ff */
[----:B------:R-:W-:Y:S05]  /*8000*/  @P0 BRA `(.L_x_956) ;  /* 0x0000006000000947 */ /* 0x000fea0003800000 */
[----:B------:R-:W-:Y:S01]  /*8010*/  ISETP.NE.AND P0, PT, R5, 0x1, PT ;  /* 0x000000010500780c */ /* 0x000fe20003f05270 */
[----:B------:R-:W-:-:S12]  /*8020*/  IMAD.MOV R2, RZ, RZ, -R2 ;  /* 0x000000ffff027224 */ /* 0x000fd800078e0a02 */
[----:B------:R-:W-:-:S05]  /*8030*/  @P0 IMAD.HI.U32 R3, R2, c[0x0][0x330], RZ ;  /* 0x0000cc0002030a27 */ /* 0x000fca00078e00ff */
[----:B------:R-:W-:-:S04]  /*8040*/  @P0 SHF.R.U32.HI R2, RZ, c[0x0][0x334], R3 ;  /* 0x0000cd00ff020a19 */ /* 0x000fc80000011603 */
[----:B------:R-:W-:Y:S01]  /*8050*/  LOP3.LUT R3, RZ, R2, RZ, 0x33, !PT ;  /* 0x00000002ff037212 */ /* 0x000fe200078e33ff */
[----:B------:R-:W-:Y:S05]  /*8060*/  BRA `(.L_x_957) ;  /* 0x0000003000007947 */ /* 0x000fea0003800000 */
.L_x_956:
[----:B------:R-:W-:-:S13]  /*8070*/  ISETP.NE.AND P0, PT, R5, 0x1, PT ;  /* 0x000000010500780c */ /* 0x000fda0003f05270 */
[----:B------:R-:W-:-:S05]  /*8080*/  @P0 IMAD.HI.U32 R2, R3, c[0x0][0x330], RZ ;  /* 0x0000cc0003020a27 */ /* 0x000fca00078e00ff */
[----:B------:R-:W-:Y:S02]  /*8090*/  @P0 SHF.R.U32.HI R3, RZ, c[0x0][0x334], R2 ;  /* 0x0000cd00ff030a19 */ /* 0x000fe40000011602 */
.L_x_957:
[----:B------:R-:W-:Y:S05]  /*80a0*/  BSYNC B0 ;  /* 0x0000000000007941 */ /* 0x000fea0003800000 */
.L_x_955:
[----:B------:R-:W-:-:S05]  /*80b0*/  IMAD R3, R3, R5, c[0x0][0x32c] ;  /* 0x0000cb0003037624 */ /* 0x000fca00078e0205 */
[----:B------:R-:W-:-:S04]  /*80c0*/  IMNMX R4, R4, R3, PT ;  /* 0x0000000304047217 */ /* 0x000fc80003800200 */
.L_x_954:
[----:B------:R-:W-:Y:S01]  /*80d0*/  IADD3 R4, R4, 0x5f, RZ ;  /* 0x0000005f04047810 */ /* 0x000fe20007ffe0ff */
[----:B------:R-:W-:-:S04]  /*80e0*/  @P3 IMAD.HI.U32 R3, R94, c[0x0][0x2c8], RZ ;  /* 0x0000b2005e033a27 */ /* 0x000fc800078e00ff */
[----:B------:R-:W-:-:S04]  /*80f0*/  IMAD.HI R4, R4, 0x2aaaaaab, RZ ;  /* 0x2aaaaaab04047827 */ /* 0x000fc800078e02ff */
[----:B------:R-:W-:Y:S01]  /*8100*/  IMAD.MOV.U32 R2, RZ, RZ, R94 ;  /* 0x000000ffff027224 */ /* 0x000fe200078e005e */
[----:B------:R-:W-:Y:S02]  /*8110*/  @P3 SHF.R.U32.HI R2, RZ, c[0x0][0x2cc], R3 ;  /* 0x0000b300ff023a19 */ /* 0x000fe40000011603 */
        /* <DEDUP_REMOVED lines=16> */
.L_x_960:
[----:B------:R-:W-:-:S04]  /*8220*/  MOV R4, c[0x0][0x32c] ;  /* 0x0000cb0000047a02 */ /* 0x000fc80000000f00 */
[----:B------:R-:W-:-:S13]  /*8230*/  ISETP.NE.AND P0, PT, R4, 0x1, PT ;  /* 0x000000010400780c */ /* 0x000fda0003f05270 */
[----:B------:R-:W-:-:S05]  /*8240*/  @P0 IMAD.HI.U32 R4, R2, c[0x0][0x330], RZ ;  /* 0x0000cc0002040a27 */ /* 0x000fca00078e00ff */
[----:B------:R-:W-:Y:S02]  /*8250*/  @P0 SHF.R.U32.HI R2, RZ, c[0x0][0x334], R4 ;  /* 0x0000cd00ff020a19 */ /* 0x000fe40000011604 */
.L_x_961:
[----:B------:R-:W-:Y:S05]  /*8260*/  BSYNC B0 ;  /* 0x0000000000007941 */ /* 0x000fea0003800000 */
.L_x_959:
[----:B------:R-:W-:-:S05]  /*8270*/  IMAD R2, R2, c[0x0][0x32c], RZ ;  /* 0x0000cb0002027a24 */ /* 0x000fca00078e02ff */
[----:B------:R-:W-:-:S05]  /*8280*/  IMNMX R3, R3, R2, !PT ;  /* 0x0000000203037217 */ /* 0x000fca0007800200 */
.L_x_958:
[----:B------:R-:W-:Y:S01]  /*8290*/  IMAD.HI R3, R3, 0x2aaaaaab, RZ ;  /* 0x2aaaaaab03037827 */ /* 0x000fe200078e02ff */
[----:B------:R-:W-:Y:S04]  /*82a0*/  BSSY B0, `(.L_x_962) ;  /* 0x0000024000007945 */ /* 0x000fe80003800000 */
[----:B------:R-:W-:-:S04]  /*82b0*/  SHF.R.U32.HI R2, RZ, 0x1f, R3 ;  /* 0x0000001fff027819 */ /* 0x000fc80000011603 */
[----:B------:R-:W-:Y:S01]  /*82c0*/  LEA.HI.SX32 R3, R3, R2, 0x1c ;  /* 0x0000000203037211 */ /* 0x000fe200078fe2ff */
[----:B------:R-:W-:-:S03]  /*82d0*/  IMAD.MOV.U32 R2, RZ, RZ, RZ ;  /* 0x000000ffff027224 */ /* 0x000fc600078e00ff */
[----:B------:R-:W-:-:S04]  /*82e0*/  IMNMX R6, RZ, R3, !PT ;  /* 0x00000003ff067217 */ /* 0x000fc80007800200 */
[----:B------:R-:W-:-:S13]  /*82f0*/  ISETP.GT.AND P0, PT, R8, R6, PT ;  /* 0x000000060800720c */ /* 0x000fda0003f04270 */
[----:B------:R-:W-:Y:S05]  /*8300*/  @!P0 BRA `(.L_x_963) ;  /* 0x000001d000008947 */ /* 0x000fea0003800000 */
[----:B------:R-:W-:Y:S02]  /*8310*/  IABS R3, R132 ;  /* 0x0000008400037213 */ /* 0x000fe40000000000 */
[----:B------:R-:W-:Y:S02]  /*8320*/  IADD3 R4, R132, -0x1, R8 ;  /* 0xffffffff84047810 */ /* 0x000fe40007ffe008 */
[----:B------:R-:W1:Y:S03]  /*8330*/  I2F.RP R2, R3 ;  /* 0x0000000300027306 */ /* 0x000e660000209400 */
[----:B------:R-:W-:Y:S02]  /*8340*/  IMAD.IADD R9, R4, 0x1, -R6 ;  /* 0x0000000104097824 */ /* 0x000fe400078e0a06 */
[----:B------:R-:W-:-:S03]  /*8350*/  IMAD.MOV.U32 R4, RZ, RZ, RZ ;  /* 0x000000ffff047224 */ /* 0x000fc600078e00ff */
        /* <DEDUP_REMOVED lines=24> */
.L_x_963:
[----:B------:R-:W-:Y:S05]  /*84e0*/  BSYNC B0 ;  /* 0x0000000000007941 */ /* 0x000fea0003800000 */
.L_x_962:
[----:B------:R-:W2:Y:S01]  /*84f0*/  LDL R3, [R1+0x28] ;  /* 0x0000280001037983 */ /* 0x000ea20000100800 */
        /* <DEDUP_REMOVED lines=33> */
[----:B--2---:R-:W-:-:S04]  /*8710*/  IMAD R242, R3, R2, R6 ;  /* 0x0000000203f27224 */ /* 0x004fc800078e0206 */
[--C-:B------:R-:W-:Y:S01]  /*8720*/  IMAD.IADD R3, R242, 0x1, R2.reuse ;  /* 0x00000001f2037824 */ /* 0x100fe200078e0202 */
[----:B------:R-:W-:-:S04]  /*8730*/  PRMT R2, RZ, 0x7610, R2 ;  /* 0x00007610ff027816 */ /* 0x000fc80000000002 */
[----:B------:R-:W-:-:S04]  /*8740*/  IMNMX R212, R8, R3, PT ;  /* 0x0000000308d47217 */ /* 0x000fc80003800200 */
[----:B------:R-:W-:-:S13]  /*8750*/  ISETP.GT.AND P0, PT, R212, R242, PT ;  /* 0x000000f2d400720c */ /* 0x000fda0003f04270 */
[----:B------:R-:W-:Y:S05]  /*8760*/  @!P0 BRA `(.L_x_964) ;  /* 0x0001697000008947 */ /* 0x000fea0003800000 */
[----:B------:R-:W2:Y:S01]  /*8770*/  LDL R10, [R1+0x24] ;  /* 0x00002400010a7983 */ /* 0x000ea20000100800 */
[----:B------:R-:W-:-:S03]  /*8780*/  ISETP.NE.U32.AND P0, PT, RZ, c[0x0][0x340], PT ;  /* 0x0000d000ff007a0c */ /* 0x000fc60003f05070 */
[----:B------:R-:W3:Y:S01]  /*8790*/  LDL R9, [R1+0x20] ;  /* 0x0000200001097983 */ /* 0x000ee20000100800 */
[----:B------:R-:W-:-:S13]  /*87a0*/  ISETP.NE.AND.EX P0, PT, RZ, c[0x0][0x344], PT, P0 ;  /* 0x0000d100ff007a0c */ /* 0x000fda0003f05300 */
[----:B------:R-:W-:-:S04]  /*87b0*/  @P0 IMAD.MOV.U32 R2, RZ, RZ, 0x4 ;  /* 0x00000004ff020424 */ /* 0x000fc800078e00ff */
[----:B--2---:R-:W-:-:S06]  /*87c0*/  @P0 IMAD.WIDE R2, R10, R2, c[0x0][0x340] ;  /* 0x0000d0000a020625 */ /* 0x004fcc00078e0202 */
[----:B------:R1:W5:Y:S01]  /*87d0*/  @P0 LDG.E R2, [R2.64] ;  /* 0x0000000802020981 */ /* 0x000362000c1e1900 */
[----:B------:R-:W-:Y:S01]  /*87e0*/  ISETP.NE.U32.AND P1, PT, RZ, c[0x0][0x348], PT ;  /* 0x0000d200ff007a0c */ /* 0x000fe20003f25070 */
[----:B------:R-:W-:Y:S01]  /*87f0*/  IMAD.WIDE.U32 R4, R144, c[0x0][0x178], RZ ;  /* 0x00005e0090047a25 */ /* 0x000fe200078e00ff */
[----:B------:R-:W-:Y:S02]  /*8800*/  SHF.R.S32.HI R6, RZ, 0x1f, R10 ;  /* 0x0000001fff067819 */ /* 0x000fe4000001140a */
[----:B------:R-:W-:Y:S01]  /*8810*/  ISETP.NE.AND.EX P1, PT, RZ, c[0x0][0x34c], PT, P1 ;  /* 0x0000d300ff007a0c */ /* 0x000fe20003f25310 */
[----:B------:R-:W-:Y:S01]  /*8820*/  WARPSYNC 0xffffffff ;  /* 0xffffffff00007948 */ /* 0x000fe20003800000 */
[----:B---3--:R-:W-:Y:S02]  /*8830*/  LOP3.LUT R72, R9, 0xffff, RZ, 0xc0, !PT ;  /* 0x0000ffff09487812 */ /* 0x008fe400078ec0ff */
[----:B------:R-:W-:Y:S02]  /*8840*/  SEL R11, R6, RZ, !P1 ;  /* 0x000000ff060b7207 */ /* 0x000fe40004800000 */
[----:B------:R-:W-:-:S02]  /*8850*/  IADD3 R128, R212, -0x1, RZ ;  /* 0xffffffffd4807810 */ /* 0x000fc40007ffe0ff */
[----:B-1----:R-:W-:-:S05]  /*8860*/  SHF.R.S32.HI R3, RZ, 0x1f, R144 ;  /* 0x0000001fff037819 */ /* 0x002fca0000011490 */
[----:B------:R-:W-:-:S04]  /*8870*/  IMAD R3, R3, c[0x0][0x178], RZ ;  /* 0x00005e0003037a24 */ /* 0x000fc800078e02ff */
[----:B------:R-:W-:Y:S01]  /*8880*/  IMAD R3, R144, c[0x0][0x17c], R3 ;  /* 0x00005f0090037a24 */ /* 0x000fe200078e0203 */
[----:B------:R-:W-:-:S03]  /*8890*/  SEL R6, R10, RZ, !P1 ;  /* 0x000000ff0a067207 */ /* 0x000fc60004800000 */
[----:B------:R-:W-:Y:S02]  /*88a0*/  IMAD.IADD R9, R5, 0x1, R3 ;  /* 0x0000000105097824 */ /* 0x000fe400078e0203 */
[----:B------:R-:W-:-:S03]  /*88b0*/  @!P0 IMAD.MOV.U32 R2, RZ, RZ, R10 ;  /* 0x000000ffff028224 */ /* 0x000fc600078e000a */
[----:B------:R-:W2:Y:S01]  /*88c0*/  LDL R140, [R1+0x10] ;  /* 0x00001000018c7983 */ /* 0x000ea20000100800 */
[----:B------:R-:W-:Y:S01]  /*88d0*/  IMAD.MOV.U32 R61, RZ, RZ, 0x60 ;  /* 0x00000060ff3d7424 */ /* 0x000fe200078e00ff */
[----:B-----5:R-:W-:Y:S01]  /*88e0*/  SHF.R.S32.HI R5, RZ, 0x1f, R2 ;  /* 0x0000001fff057819 */ /* 0x020fe20000011402 */
[----:B------:R-:W-:Y:S01]  /*88f0*/  IMAD.MOV.U32 R141, RZ, RZ, c[0x0][0x2b8] ;  /* 0x0000ae00ff8d7624 */ /* 0x000fe200078e00ff */
[----:B------:R-:W-:Y:S01]  /*8900*/  LOP3.LUT R209, R209, 0xfff7ffff, RZ, 0xc0, !PT ;  /* 0xfff7ffffd1d17812 */ /* 0x000fe200078ec0ff */
[----:B------:R-:W-:Y:S02]  /*8910*/  IMAD R127, R212, R61, -0x60 ;  /* 0xffffffa0d47f7424 */ /* 0x000fe400078e023d */
[----:B------:R-:W-:Y:S01]  /*8920*/  IMAD.WIDE.U32 R130, R2, c[0x0][0x2b0], RZ ;  /* 0x0000ac0002827a25 */ /* 0x000fe200078e00ff */
[----:B------:R-:W-:Y:S01]  /*8930*/  BAR.SYNC.DEFER_BLOCKING 0x0 ;  /* 0x0000000000007b1d */ /* 0x000fe20000010000 */
[----:B------:R-:W-:-:S02]  /*8940*/  ISETP.NE.AND P1, PT, R141, 0x1, PT ;  /* 0x000000018d00780c */ /* 0x000fc40003f25270 */
[----:B------:R-:W-:Y:S02]  /*8950*/  IMAD.IADD R3, R0, 0x1, R127 ;  /* 0x0000000100037824 */ /* 0x000fe400078e027f */
[----:B------:R-:W-:Y:S01]  /*8960*/  IMAD.MOV.U32 R222, RZ, RZ, RZ ;  /* 0x000000ffffde7224 */ /* 0x000fe200078e00ff */
[----:B------:R-:W-:Y:S02]  /*8970*/  STL.64 [R1], R130 ;  /* 0x0000008201007387 */ /* 0x000fe40000100a00 */
[----:B------:R-:W-:-:S04]  /*8980*/  ISETP.GE.AND P0, PT, R3, R244, PT ;  /* 0x000000f40300720c */ /* 0x000fc80003f06270 */
[----:B------:R-:W-:Y:S02]  /*8990*/  ISETP.GT.OR P0, PT, R0, 0x5f, P0 ;  /* 0x0000005f0000780c */ /* 0x000fe40000704670 */
[----:B------:R-:W-:Y:S01]  /*89a0*/  @P1 LOP3.LUT R209, R209, 0x80000, RZ, 0xfc, !PT ;  /* 0x00080000d1d11812 */ /* 0x000fe200078efcff */
[----:B--2---:R-:W-:Y:S02]  /*89b0*/  IMAD.IADD R14, R3, 0x1, R140 ;  /* 0x00000001030e7824 */ /* 0x004fe400078e028c */
[----:B------:R-:W-:Y:S02]  /*89c0*/  IMAD R3, R5, c[0x0][0x2b0], RZ ;  /* 0x0000ac0005037a24 */ /* 0x000fe400078e02ff */
[----:B------:R-:W-:-:S04]  /*89d0*/  @P1 IMAD.HI.U32 R5, R14, c[0x0][0x2bc], RZ ;  /* 0x0000af000e051a27 */ /* 0x000fc800078e00ff */
[----:B------:R-:W-:Y:S01]  /*89e0*/  IMAD.MOV.U32 R8, RZ, RZ, R14 ;  /* 0x000000ffff087224 */ /* 0x000fe200078e000e */
[----:B------:R-:W-:Y:S01]  /*89f0*/  @P1 SHF.R.U32.HI R8, RZ, c[0x0][0x2c0], R5 ;  /* 0x0000b000ff081a19 */ /* 0x000fe20000011605 */
[----:B------:R-:W-:-:S04]  /*8a00*/  IMAD R3, R2, c[0x0][0x2b4], R3 ;  /* 0x0000ad0002037a24 */ /* 0x000fc800078e0203 */
[----:B------:R-:W-:Y:S01]  /*8a10*/  IMAD.IADD R129, R131, 0x1, R3 ;  /* 0x0000000183817824 */ /* 0x000fe200078e0203 */
[----:B------:R-:W-:-:S04]  /*8a20*/  @!P0 IADD3 R3, P1, R8, R130, RZ ;  /* 0x0000008208038210 */ /* 0x000fc80007f3e0ff */
[----:B------:R-:W-:Y:S01]  /*8a30*/  @!P0 LEA.HI.X.SX32 R5, R8, R129, 0x1, P1 ;  /* 0x0000008108058211 */ /* 0x000fe200008f0eff */
[----:B------:R-:W-:Y:S01]  /*8a40*/  IMAD R60, R243, c[0x0][0x2c4], RZ ;  /* 0x0000b100f33c7a24 */ /* 0x000fe200078e02ff */
[C---:B------:R-:W-:Y:S01]  /*8a50*/  @!P0 LEA R2, P1, R3.reuse, c[0x0][0x2a0], 0x2 ;  /* 0x0000a80003028a11 */ /* 0x040fe200078210ff */
[----:B------:R-:W-:Y:S01]  /*8a60*/  IMAD.WIDE.U32 R250, R72, c[0x0][0x1e8], RZ ;  /* 0x00007a0048fa7a25 */ /* 0x000fe200078e00ff */
[----:B------:R-:W-:Y:S02]  /*8a70*/  STL [R1+0x8], R129 ;  /* 0x0000088101007387 */ /* 0x000fe40000100800 */
[----:B------:R-:W-:-:S05]  /*8a80*/  @!P0 LEA.HI.X R3, R3, c[0x0][0x2a4], R5, 0x2, P1 ;  /* 0x0000a90003038a11 */ /* 0x000fca00008f1405 */
[----:B------:R1:W2:Y:S01]  /*8a90*/  @!P0 LDG.E R222, [R2.64] ;  /* 0x0000000802de8981 */ /* 0x0002a2000c1e1900 */
[----:B------:R-:W-:Y:S01]  /*8aa0*/  IMAD.MOV.U32 R5, RZ, RZ, R9 ;  /* 0x000000ffff057224 */ /* 0x000fe200078e0009 */
[----:B------:R-:W-:Y:S01]  /*8ab0*/  ISETP.GE.AND P1, PT, R76, c[0x0][0x198], PT ;  /* 0x000066004c007a0c */ /* 0x000fe20003f26270 */
[----:B------:R-:W-:Y:S01]  /*8ac0*/  IMAD R9, R11, c[0x0][0x1c0], RZ ;  /* 0x000070000b097a24 */ /* 0x000fe200078e02ff */
[----:B------:R-:W-:Y:S01]  /*8ad0*/  LOP3.LUT R209, R209, 0xfffbffff, RZ, 0xc0, !PT ;  /* 0xfffbffffd1d17812 */ /* 0x000fe200078ec0ff */
[----:B------:R-:W-:-:S04]  /*8ae0*/  IMAD.WIDE.U32 R4, R72, c[0x0][0x1b8], R4 ;  /* 0x00006e0048047a25 */ /* 0x000fc800078e0004 */
[----:B------:R-:W-:Y:S02]  /*8af0*/  IMAD R5, R72, c[0x0][0x1bc], R5 ;  /* 0x00006f0048057a24 */ /* 0x000fe400078e0205 */
[C---:B------:R-:W-:Y:S02]  /*8b00*/  IMAD R9, R6.reuse, c[0x0][0x1c4], R9 ;  /* 0x0000710006097a24 */ /* 0x040fe400078e0209 */
[----:B------:R-:W-:-:S04]  /*8b10*/  IMAD.WIDE.U32 R4, R6, c[0x0][0x1c0], R4 ;  /* 0x0000700006047a25 */ /* 0x000fc800078e0004 */
[----:B------:R-:W-:Y:S02]  /*8b20*/  IMAD.IADD R5, R5, 0x1, R9 ;  /* 0x0000000105057824 */ /* 0x000fe400078e0209 */
[----:B------:R-:W-:Y:S02]  /*8b30*/  IMAD R252, R72, c[0x0][0x1ec], R251 ;  /* 0x00007b0048fc7a24 */ /* 0x000fe400078e02fb */
[----:B------:R-:W-:Y:S02]  /*8b40*/  IMAD R61, R212, -0x60, R61 ;  /* 0xffffffa0d43d7824 */ /* 0x000fe400078e023d */
[----:B-1----:R-:W-:Y:S02]  /*8b50*/  IMAD.IADD R3, R0, 0x1, R94 ;  /* 0x0000000100037824 */ /* 0x002fe400078e025e */
[----:B------:R-:W-:Y:S02]  /*8b60*/  IMAD.IADD R126, R244, 0x1, R61 ;  /* 0x00000001f47e7824 */ /* 0x000fe400078e023d */
[----:B------:R-:W-:-:S04]  /*8b70*/  @P3 IMAD.HI.U32 R10, R3, c[0x0][0x2c8], RZ ;  /* 0x0000b200030a3a27 */ /* 0x000fc800078e00ff */
[----:B------:R-:W-:Y:S01]  /*8b80*/  IMAD.MOV.U32 R2, RZ, RZ, R3 ;  /* 0x000000ffff027224 */ /* 0x000fe200078e0003 */
[----:B------:R-:W-:Y:S01]  /*8b90*/  @P3 SHF.R.U32.HI R2, RZ, c[0x0][0x2cc], R10 ;  /* 0x0000b300ff023a19 */ /* 0x000fe2000001160a */
[----:B------:R-:W-:-:S03]  /*8ba0*/  IMAD.IADD R97, R126, 0x1, -R101 ;  /* 0x000000017e617824 */ /* 0x000fc600078e0a65 */
[--C-:B------:R-:W-:Y:S01]  /*8bb0*/  SHF.R.S32.HI R10, RZ, 0x1f, R2.reuse ;  /* 0x0000001fff0a7819 */ /* 0x100fe20000011402 */
[----:B------:R-:W-:Y:S01]  /*8bc0*/  IMAD.MOV R6, RZ, RZ, -R2 ;  /* 0x000000ffff067224 */ /* 0x000fe200078e0a02 */
[----:B------:R-:W-:-:S03]  /*8bd0*/  ISETP.GE.AND P2, PT, R97, 0x1, PT ;  /* 0x000000016100780c */ /* 0x000fc60003f46270 */
        /* <DEDUP_REMOVED lines=10> */
[----:B------:R-:W-:Y:S01]  /*8c80*/  LEA R3, P0, R2, c[0x0][0x160], 0x1 ;  /* 0x0000580002037a11 */ /* 0x000fe200078008ff */
[----:B------:R-:W-:-:S03]  /*8c90*/  IMAD.IADD R6, R101, 0x1, R94 ;  /* 0x0000000165067824 */ /* 0x000fc600078e025e */
[----:B------:R-:W-:Y:S01]  /*8ca0*/  LEA.HI.X R2, R2, c[0x0][0x164], R4, 0x1, P0 ;  /* 0x0000590002027a11 */ /* 0x000fe200000f0c04 */
[----:B------:R-:W-:Y:S01]  /*8cb0*/  SHFL.IDX PT, R9, R3, 0x1, 0x181f ;  /* 0x00381f0003097f89 */ /* 0x000fe200000e0000 */
[CC--:B------:R-:W-:Y:S02]  /*8cc0*/  ISETP.GE.AND P3, PT, R6.reuse, R60.reuse, PT ;  /* 0x0000003c0600720c */ /* 0x0c0fe40003f66270 */
[----:B------:R-:W-:Y:S01]  /*8cd0*/  IADD3 R11, R6, 0x20, RZ ;  /* 0x00000020060b7810 */ /* 0x000fe20007ffe0ff */
[----:B------:R-:W1:Y:S03]  /*8ce0*/  SHFL.IDX PT, R4, R3, RZ, 0x181f ;  /* 0x00181fff03047589 */ /* 0x000e6600000e0000 */
[----:B------:R-:W-:Y:S01]  /*8cf0*/  ISETP.GE.AND P4, PT, R11, R60, PT ;  /* 0x0000003c0b00720c */ /* 0x000fe20003f86270 */
[----:B------:R-:W3:Y:S01]  /*8d00*/  SHFL.IDX PT, R5, R2, RZ, 0x181f ;  /* 0x00181fff02057589 */ /* 0x000ee200000e0000 */
[----:B------:R-:W-:-:S03]  /*8d10*/  IMAD.MOV R11, RZ, RZ, -R8 ;  /* 0x000000ffff0b7224 */ /* 0x000fc600078e0a08 */
[----:B------:R-:W4:Y:S01]  /*8d20*/  SHFL.IDX PT, R10, R2, 0x1, 0x181f ;  /* 0x00381f00020a7f89 */ /* 0x000f2200000e0000 */
[----:B------:R-:W-:-:S03]  /*8d30*/  IMAD R225, R11, c[0x0][0x2b8], R14 ;  /* 0x0000ae000be17a24 */ /* 0x000fc600078e020e */
[----:B------:R-:W4:Y:S02]  /*8d40*/  SHFL.IDX PT, R8, R3, 0x2, 0x181f ;  /* 0x00581f0003087f89 */ /* 0x000f2400000e0000 */
[----:B------:R-:W-:Y:S02]  /*8d50*/  SHF.R.S32.HI R81, RZ, 0x1f, R225 ;  /* 0x0000001fff517819 */ /* 0x000fe400000114e1 */
[----:B------:R-:W4:Y:S03]  /*8d60*/  SHFL.IDX PT, R11, R2, 0x2, 0x181f ;  /* 0x00581f00020b7f89 */ /* 0x000f2600000e0000 */
[----:B------:R-:W-:-:S04]  /*8d70*/  IMAD R14, R81, c[0x0][0x1e0], RZ ;  /* 0x00007800510e7a24 */ /* 0x000fc800078e02ff */
[----:B------:R-:W-:Y:S01]  /*8d80*/  IMAD R14, R225, c[0x0][0x1e4], R14 ;  /* 0x00007900e10e7a24 */ /* 0x000fe200078e020e */
[----:B-1----:R-:W-:-:S04]  /*8d90*/  @!P3 LEA R26, P0, R76, R4, 0x1 ;  /* 0x000000044c1ab211 */ /* 0x002fc800078008ff */
[-C--:B---3--:R-:W-:Y:S02]  /*8da0*/  @!P3 LEA.HI.X R27, R76, R5.reuse, R77, 0x1, P0 ;  /* 0x000000054c1bb211 */ /* 0x088fe400000f0c4d */
[C---:B------:R-:W-:Y:S02]  /*8db0*/  @!P3 LEA R24, P0, R211.reuse, R4, 0x1 ;  /* 0x00000004d318b211 */ /* 0x040fe400078008ff */
[----:B------:R-:W-:Y:S01]  /*8dc0*/  IADD3 R4, R6, 0x40, RZ ;  /* 0x0000004006047810 */ /* 0x000fe20007ffe0ff */
[----:B------:R1:W-:Y:S01]  /*8dd0*/  @!P3 LDGSTS.E.BYPASS.LTC128B.128 [R210+0x100], [R26.64], !P1 ;  /* 0x001000001ad2bfae */ /* 0x0003e2000c901d48 */
[----:B------:R-:W-:Y:S02]  /*8de0*/  @!P3 LEA.HI.X R25, R211, R5, R238, 0x1, P0 ;  /* 0x00000005d319b211 */ /* 0x000fe400000f0cee */
[----:B------:R-:W-:Y:S01]  /*8df0*/  ISETP.GE.AND P5, PT, R4, R60, PT ;  /* 0x0000003c0400720c */ /* 0x000fe20003fa6270 */
[----:B------:R-:W-:Y:S01]  /*8e00*/  IMAD.WIDE.U32 R4, R225, c[0x0][0x1e0], RZ ;  /* 0x00007800e1047a25 */ /* 0x000fe200078e00ff */
[----:B------:R-:W-:-:S03]  /*8e10*/  @!P4 LEA R22, P0, R76, R9, 0x1 ;  /* 0x000000094c16c211 */ /* 0x000fc600078008ff */
[----:B------:R-:W-:Y:S01]  /*8e20*/  IMAD.IADD R5, R5, 0x1, R14 ;  /* 0x0000000105057824 */ /* 0x000fe200078e020e */
[----:B----4-:R-:W-:Y:S02]  /*8e30*/  @!P4 LEA.HI.X R23, R76, R10, R77, 0x1, P0 ;  /* 0x0000000a4c17c211 */ /* 0x010fe400000f0c4d */
[----:B------:R-:W-:-:S04]  /*8e40*/  @!P4 LEA R20, P0, R211, R9, 0x1 ;  /* 0x00000009d314c211 */ /* 0x000fc800078008ff */
[----:B------:R-:W-:Y:S02]  /*8e50*/  @!P4 LEA.HI.X R21, R211, R10, R238, 0x1, P0 ;  /* 0x0000000ad315c211 */ /* 0x000fe400000f0cee */
[----:B------:R-:W-:-:S04]  /*8e60*/  @!P5 LEA R18, P0, R76, R8, 0x1 ;  /* 0x000000084c12d211 */ /* 0x000fc800078008ff */
[-C--:B------:R-:W-:Y:S02]  /*8e70*/  @!P5 LEA.HI.X R19, R76, R11.reuse, R77, 0x1, P0 ;  /* 0x0000000b4c13d211 */ /* 0x080fe400000f0c4d */
[C---:B------:R-:W-:Y:S02]  /*8e80*/  @!P5 LEA R14, P0, R211.reuse, R8, 0x1 ;  /* 0x00000008d30ed211 */ /* 0x040fe400078008ff */
[----:B------:R3:W4:Y:S02]  /*8e90*/  SHFL.IDX PT, R8, R3, 0x3, 0x181f ;  /* 0x00781f0003087f89 */ /* 0x00072400000e0000 */
[----:B------:R-:W-:Y:S02]  /*8ea0*/  @!P5 LEA.HI.X R15, R211, R11, R238, 0x1, P0 ;  /* 0x0000000bd30fd211 */ /* 0x000fe400000f0cee */
[----:B--2---:R-:W-:Y:S01]  /*8eb0*/  SHF.R.S32.HI R82, RZ, 0x1f, R222 ;  /* 0x0000001fff527819 */ /* 0x004fe200000114de */
[----:B------:R-:W-:-:S04]  /*8ec0*/  IMAD.WIDE.U32 R4, R222, c[0x0][0x1f0], R4 ;  /* 0x00007c00de047a25 */ /* 0x000fc800078e0004 */
[----:B------:R-:W-:Y:S01]  /*8ed0*/  IMAD R9, R82, c[0x0][0x1f0], RZ ;  /* 0x00007c0052097a24 */ /* 0x000fe200078e02ff */
[----:B---3--:R-:W-:Y:S02]  /*8ee0*/  IADD3 R3, P0, R4, R250, RZ ;  /* 0x000000fa04037210 */ /* 0x008fe40007f1e0ff */
[----:B------:R2:W3:Y:S01]  /*8ef0*/  SHFL.IDX PT, R4, R2, 0x3, 0x181f ;  /* 0x00781f0002047f89 */ /* 0x0004e200000e0000 */
[----:B------:R-:W-:-:S05]  /*8f00*/  IMAD R9, R222, c[0x0][0x1f4], R9 ;  /* 0x00007d00de097a24 */ /* 0x000fca00078e0209 */
[----:B--2---:R-:W-:Y:S02]  /*8f10*/  IADD3.X R2, R252, R5, R9, P0, !PT ;  /* 0x00000005fc027210 */ /* 0x004fe400007fe409 */
[C---:B------:R-:W-:Y:S02]  /*8f20*/  LEA R10, P0, R3.reuse, c[0x0][0x1c8], 0x1 ;  /* 0x00007200030a7a11 */ /* 0x040fe400078008ff */
[----:B------:R-:W-:Y:S02]  /*8f30*/  IADD3 R5, R6, 0x60, RZ ;  /* 0x0000006006057810 */ /* 0x000fe40007ffe0ff */
[----:B------:R-:W-:Y:S01]  /*8f40*/  LEA.HI.X R17, R3, c[0x0][0x1cc], R2, 0x1, P0 ;  /* 0x0000730003117a11 */ /* 0x000fe200000f0c02 */
[----:B------:R-:W2:Y:S01]  /*8f50*/  SHFL.IDX PT, R11, R10, RZ, 0x181f ;  /* 0x00181fff0a0b7589 */ /* 0x000ea200000e0000 */
[----:B------:R-:W-:-:S03]  /*8f60*/  ISETP.GE.AND P6, PT, R5, R60, PT ;  /* 0x0000003c0500720c */ /* 0x000fc60003fc6270 */
[----:B------:R-:W1:Y:S10]  /*8f70*/  SHFL.IDX PT, R16, R17, RZ, 0x181f ;  /* 0x00181fff11107589 */ /* 0x000e7400000e0000 */
[----:B----4-:R-:W-:-:S04]  /*8f80*/  @!P6 LEA R2, P0, R76, R8, 0x1 ;  /* 0x000000084c02e211 */ /* 0x010fc800078008ff */
[----:B---3--:R-:W-:Y:S02]  /*8f90*/  @!P6 LEA.HI.X R3, R76, R4, R77, 0x1, P0 ;  /* 0x000000044c03e211 */ /* 0x008fe400000f0c4d */
[----:B------:R-:W-:-:S04]  /*8fa0*/  @!P6 LEA R8, P0, R211, R8, 0x1 ;  /* 0x00000008d308e211 */ /* 0x000fc800078008ff */
[----:B------:R-:W-:Y:S02]  /*8fb0*/  @!P6 LEA.HI.X R9, R211, R4, R238, 0x1, P0 ;  /* 0x00000004d309e211 */ /* 0x000fe400000f0cee */
[----:B--2---:R-:W-:-:S04]  /*8fc0*/  @P2 LEA R4, P0, R76, R11, 0x1 ;  /* 0x0000000b4c042211 */ /* 0x004fc800078008ff */
[----:B-1----:R-:W-:Y:S02]  /*8fd0*/  @P2 LEA.HI.X R5, R76, R16, R77, 0x1, P0 ;  /* 0x000000104c052211 */ /* 0x002fe400000f0c4d */
[----:B------:R-:W-:-:S13]  /*8fe0*/  ISETP.GE.AND P0, PT, R211, c[0x0][0x198], PT ;  /* 0x00006600d3007a0c */ /* 0x000fda0003f06270 */
[----:B------:R1:W-:Y:S04]  /*8ff0*/  @!P3 LDGSTS.E.BYPASS.LTC128B.128 [R210+0x4100], [R24.64], !P0 ;  /* 0x0410000018d2bfae */ /* 0x0003e8000c101d48 */
[----:B------:R1:W-:Y:S04]  /*9000*/  @!P4 LDGSTS.E.BYPASS.LTC128B.128 [R241+0x1100], [R22.64], !P1 ;  /* 0x0110000016f1cfae */ /* 0x0003e8000c901d48 */
[----:B------:R1:W-:Y:S04]  /*9010*/  @!P4 LDGSTS.E.BYPASS.LTC128B.128 [R241+0x5100], [R20.64], !P0 ;  /* 0x0510000014f1cfae */ /* 0x0003e8000c101d48 */
[----:B------:R1:W-:Y:S04]  /*9020*/  @!P5 LDGSTS.E.BYPASS.LTC128B.128 [R241+0x2100], [R18.64], !P1 ;  /* 0x0210000012f1dfae */ /* 0x0003e8000c901d48 */
[----:B------:R1:W-:Y:S04]  /*9030*/  @!P5 LDGSTS.E.BYPASS.LTC128B.128 [R241+0x6100], [R14.64], !P0 ;  /* 0x061000000ef1dfae */ /* 0x0003e8000c101d48 */
[----:B------:R2:W-:Y:S04]  /*9040*/  @!P6 LDGSTS.E.BYPASS.LTC128B.128 [R241+0x3100], [R2.64], !P1 ;  /* 0x0310000002f1efae */ /* 0x0005e8000c901d48 */
[----:B------:R1:W-:Y:S01]  /*9050*/  @!P6 LDGSTS.E.BYPASS.LTC128B.128 [R241+0x7100], [R8.64], !P0 ;  /* 0x0710000008f1efae */ /* 0x0003e2000c101d48 */
[----:B------:R-:W-:-:S03]  /*9060*/  @P2 ISETP.GE.AND P0, PT, R76, c[0x0][0x1d4], PT ;  /* 0x000075004c002a0c */ /* 0x000fc60003f06270 */
[----:B------:R-:W0:Y:S10]  /*9070*/  LDGDEPBAR ;  /* 0x00000000000079af */ /* 0x000e340000000000 */
[----:B------:R3:W-:Y:S01]  /*9080*/  @P2 LDGSTS.E.BYPASS.LTC128B.128 [R210+0x8100], [R4.64], !P0 ;  /* 0x0810000004d22fae */ /* 0x0007e2000c101d48 */
[----:B------:R-:W-:-:S02]  /*9090*/  @P2 ISETP.GE.AND P0, PT, R211, c[0x0][0x1d4], PT ;  /* 0x00007500d3002a0c */ /* 0x000fc40003f06270 */
[----:B--2---:R-:W-:-:S04]  /*90a0*/  @P2 LEA R2, P1, R211, R11, 0x1 ;  /* 0x0000000bd3022211 */ /* 0x004fc800078208ff */
[----:B------:R-:W-:Y:S02]  /*90b0*/  @P2 LEA.HI.X R3, R211, R16, R238, 0x1, P1 ;  /* 0x00000010d3032211 */ /* 0x000fe400008f0cee */
[----:B------:R-:W-:-:S05]  /*90c0*/  ISETP.GE.AND P1, PT, R97, 0x21, PT ;  /* 0x000000216100780c */ /* 0x000fca0003f26270 */
[----:B------:R2:W-:Y:S04]  /*90d0*/  @P2 LDGSTS.E.BYPASS.LTC128B.128 [R210+0xb100], [R2.64], !P0 ;  /* 0x0b10000002d22fae */ /* 0x0005e8000c101d48 */
[----:B--2---:R-:W3:Y:S04]  /*90e0*/  SHFL.IDX PT, R2, R10, 0x1, 0x181f ;  /* 0x00381f000a027f89 */ /* 0x004ee800000e0000 */
[----:B------:R-:W2:Y:S01]  /*90f0*/  SHFL.IDX PT, R3, R17, 0x1, 0x181f ;  /* 0x00381f0011037f89 */ /* 0x000ea200000e0000 */
[----:B---3--:R-:W-:-:S04]  /*9100*/  @P1 LEA R4, P0, R76, R2, 0x1 ;  /* 0x000000024c041211 */ /* 0x008fc800078008ff */
[----:B--2---:R-:W-:Y:S02]  /*9110*/  @P1 LEA.HI.X R5, R76, R3, R77, 0x1, P0 ;  /* 0x000000034c051211 */ /* 0x004fe400000f0c4d */
[----:B------:R-:W-:-:S04]  /*9120*/  @P1 LEA R2, P0, R211, R2, 0x1 ;  /* 0x00000002d3021211 */ /* 0x000fc800078008ff */
[----:B------:R-:W-:Y:S02]  /*9130*/  @P1 LEA.HI.X R3, R211, R3, R238, 0x1, P0 ;  /* 0x00000003d3031211 */ /* 0x000fe400000f0cee */
[----:B------:R-:W-:-:S13]  /*9140*/  @P1 ISETP.GE.AND P0, PT, R76, c[0x0][0x1d4], PT ;  /* 0x000075004c001a0c */ /* 0x000fda0003f06270 */
[----:B------:R2:W-:Y:S01]  /*9150*/  @P1 LDGSTS.E.BYPASS.LTC128B.128 [R241+0x9100], [R4.64], !P0 ;  /* 0x0910000004f11fae */ /* 0x0005e2000c101d48 */
[----:B------:R-:W-:-:S13]  /*9160*/  @P1 ISETP.GE.AND P0, PT, R211, c[0x0][0x1d4], PT ;  /* 0x00007500d3001a0c */ /* 0x000fda0003f06270 */
[----:B------:R3:W-:Y:S01]  /*9170*/  @P1 LDGSTS.E.BYPASS.LTC128B.128 [R241+0xc100], [R2.64], !P0 ;  /* 0x0c10000002f11fae */ /* 0x0007e2000c101d48 */
[----:B------:R-:W-:-:S03]  /*9180*/  ISETP.GE.AND P1, PT, R97, 0x41, PT ;  /* 0x000000416100780c */ /* 0x000fc60003f26270 */
[----:B---3--:R-:W2:Y:S04]  /*9190*/  SHFL.IDX PT, R2, R10, 0x2, 0x181f ;  /* 0x00581f000a027f89 */ /* 0x008ea800000e0000 */
[----:B------:R-:W3:Y:S06]  /*91a0*/  SHFL.IDX PT, R3, R17, 0x2, 0x181f ;  /* 0x00581f0011037f89 */ /* 0x000eec00000e0000 */
[----:B--2---:R-:W-:-:S04]  /*91b0*/  @P1 LEA R4, P0, R76, R2, 0x1 ;  /* 0x000000024c041211 */ /* 0x004fc800078008ff */
[----:B---3--:R-:W-:Y:S02]  /*91c0*/  @P1 LEA.HI.X R5, R76, R3, R77, 0x1, P0 ;  /* 0x000000034c051211 */ /* 0x008fe400000f0c4d */
[----:B------:R-:W-:-:S04]  /*91d0*/  @P1 LEA R2, P0, R211, R2, 0x1 ;  /* 0x00000002d3021211 */ /* 0x000fc800078008ff */
[----:B------:R-:W-:Y:S02]  /*91e0*/  @P1 LEA.HI.X R3, R211, R3, R238, 0x1, P0 ;  /* 0x00000003d3031211 */ /* 0x000fe400000f0cee */
[----:B------:R-:W-:-:S13]  /*91f0*/  @P1 ISETP.GE.AND P0, PT, R76, c[0x0][0x1d4], PT ;  /* 0x000075004c001a0c */ /* 0x000fda0003f06270 */
[----:B------:R1:W-:Y:S01]  /*9200*/  @P1 LDGSTS.E.BYPASS.LTC128B.128 [R241+0xa100], [R4.64], !P0 ;  /* 0x0a10000004f11fae */ /* 0x0003e2000c101d48 */
[----:B------:R-:W-:-:S13]  /*9210*/  @P1 ISETP.GE.AND P0, PT, R211, c[0x0][0x1d4], PT ;  /* 0x00007500d3001a0c */ /* 0x000fda0003f06270 */
[----:B------:R1:W-:Y:S01]  /*9220*/  @P1 LDGSTS.E.BYPASS.LTC128B.128 [R241+0xd100], [R2.64], !P0 ;  /* 0x0d10000002f11fae */ /* 0x0003e2000c101d48 */
[----:B------:R-:W-:Y:S02]  /*9230*/  ISETP.LT.AND P0, PT, RZ, c[0x0][0x27c], PT ;  /* 0x00009f00ff007a0c */ /* 0x000fe40003f01270 */
[----:B------:R-:W-:Y:S01]  /*9240*/  ISETP.GT.AND P1, PT, R0, 0x5f, PT ;  /* 0x0000005f0000780c */ /* 0x000fe20003f24270 */
[----:B------:R-:W0:-:S12]  /*9250*/  LDGDEPBAR ;  /* 0x00000000000079af */ /* 0x000e180000000000 */
[----:B------:R-:W-:Y:S01]  /*9260*/  @P1 LOP3.LUT R209, R209, 0x40000, RZ, 0xfc, !PT ;  /* 0x00040000d1d11812 */ /* 0x000fe200078efcff */
[----:B------:R-:W-:Y:S05]  /*9270*/  @P0 BRA `(.L_x_965) ;  /* 0x0000002000000947 */ /* 0x000fea0003800000 */
[----:B------:R-:W-:-:S04]  /*9280*/  DEPBAR.LE SB0, 0x1 ;  /* 0x000080400000791a */ /* 0x000fc80000000000 */
[----:B------:R-:W-:Y:S05]  /*9290*/  BRA `(.L_x_966) ;  /* 0x00004d8000007947 */ /* 0x000fea0003800000 */
.L_x_965:
[----:B------:R-:W-:Y:S01]  /*92a0*/  ULDC.U8 UR4, c[0x0][0x298] ;  /* 0x0000a60000047ab9 */ /* 0x000fe20000000000 */
[----:B-1----:R-:W-:Y:S01]  /*92b0*/  SHF.R.S32.HI R2, RZ, 0x1f, R133 ;  /* 0x0000001fff027819 */ /* 0x002fe20000011485 */
[C---:B------:R-:W-:Y:S01]  /*92c0*/  IMAD.WIDE.U32 R8, R133.reuse, c[0x0][0x280], RZ ;  /* 0x0000a00085087a25 */ /* 0x040fe200078e00ff */
[----:B------:R-:W-:Y:S01]  /*92d0*/  ISETP.NE.AND P0, PT, RZ, UR4, PT ;  /* 0x00000004ff007c0c */ /* 0x000fe2000bf05270 */
[----:B------:R-:W-:Y:S02]  /*92e0*/  BSSY B2, `(.L_x_966) ;  /* 0x00004d3000027945 */ /* 0x000fe40003800000 */
[C---:B------:R-:W-:Y:S02]  /*92f0*/  IMAD R3, R2.reuse, c[0x0][0x280], RZ ;  /* 0x0000a00002037a24 */ /* 0x040fe400078e02ff */
[----:B------:R-:W-:Y:S02]  /*9300*/  IMAD R2, R2, c[0x0][0x290], RZ ;  /* 0x0000a40002027a24 */ /* 0x000fe400078e02ff */
[----:B------:R-:W-:-:S02]  /*9310*/  IMAD R3, R133, c[0x0][0x284], R3 ;  /* 0x0000a10085037a24 */ /* 0x000fc400078e0203 */
[C---:B------:R-:W-:Y:S01]  /*9320*/  IMAD R10, R133.reuse, c[0x0][0x294], R2 ;  /* 0x0000a500850a7a24 */ /* 0x040fe200078e0202 */
[----:B------:R-:W-:Y:S01]  /*9330*/  LEA R2, R102, R6, 0x5 ;  /* 0x0000000666027211 */ /* 0x000fe200078e28ff */
[----:B------:R-:W-:Y:S01]  /*9340*/  IMAD.WIDE.U32 R4, R133, c[0x0][0x290], RZ ;  /* 0x0000a40085047a25 */ /* 0x000fe200078e00ff */
[----:B------:R-:W-:-:S04]  /*9350*/  IADD3 R3, R3, R9, RZ ;  /* 0x0000000903037210 */ /* 0x000fc80007ffe0ff */
[----:B------:R-:W-:Y:S01]  /*9360*/  IADD3 R6, R10, R5, RZ ;  /* 0x000000050a067210 */ /* 0x000fe20007ffe0ff */
[----:B------:R-:W-:Y:S05]  /*9370*/  @!P0 BRA `(.L_x_967) ;  /* 0x0000265000008947 */ /* 0x000fea0003800000 */
[----:B------:R1:W5:Y:S01]  /*9380*/  LDL R50, [R1+0x2c] ;  /* 0x00002c0001327983 */ /* 0x0003620000100800 */
[----:B------:R-:W-:Y:S01]  /*9390*/  ISETP.NE.AND P1, PT, R70, 0x1, PT ;  /* 0x000000014600780c */ /* 0x000fe20003f25270 */
[----:B------:R-:W-:Y:S01]  /*93a0*/  IMAD.MOV.U32 R9, RZ, RZ, R3 ;  /* 0x000000ffff097224 */ /* 0x000fe200078e0003 */
[----:B------:R-:W-:Y:S01]  /*93b0*/  BSSY B0, `(.L_x_968) ;  /* 0x0000031000007945 */ /* 0x000fe20003800000 */
[----:B------:R-:W-:Y:S01]  /*93c0*/  CS2R R38, SRZ ;  /* 0x0000000000267805 */ /* 0x000fe2000001ff00 */
[----:B------:R-:W-:Y:S01]  /*93d0*/  CS2R R16, SRZ ;  /* 0x0000000000107805 */ /* 0x000fe2000001ff00 */
[----:B------:R-:W-:-:S08]  /*93e0*/  CS2R R14, SRZ ;  /* 0x00000000000e7805 */ /* 0x000fd0000001ff00 */
[----:B------:R-:W-:-:S05]  /*93f0*/  @P1 IMAD.HI.U32 R5, R2, c[0x0][0x2c8], RZ ;  /* 0x0000b20002051a27 */ /* 0x000fca00078e00ff */
[----:B------:R-:W-:-:S04]  /*9400*/  @P1 SHF.R.U32.HI R2, RZ, c[0x0][0x2cc], R5 ;  /* 0x0000b300ff021a19 */ /* 0x000fc80000011605 */
[----:B------:R-:W-:Y:S01]  /*9410*/  SHF.R.S32.HI R5, RZ, 0x1f, R2 ;  /* 0x0000001fff057819 */ /* 0x000fe20000011402 */
[----:B------:R-:W-:-:S04]  /*9420*/  IMAD.WIDE.U32 R8, R2, c[0x0][0x280], R8 ;  /* 0x0000a00002087a25 */ /* 0x000fc800078e0008 */
[----:B------:R-:W-:Y:S01]  /*9430*/  IMAD R10, R5, c[0x0][0x280], RZ ;  /* 0x0000a000050a7a24 */ /* 0x000fe200078e02ff */
[----:B------:R-:W-:-:S03]  /*9440*/  LEA R32, P0, R8, c[0x0][0x270], 0x1 ;  /* 0x00009c0008207a11 */ /* 0x000fc600078008ff */
[----:B------:R-:W-:Y:S02]  /*9450*/  IMAD R3, R2, c[0x0][0x284], R10 ;  /* 0x0000a10002037a24 */ /* 0x000fe400078e020a */
[----:B------:R1:W2:Y:S01]  /*9460*/  SHFL.IDX PT, R18, R32, RZ, 0x181f ;  /* 0x00181fff20127589 */ /* 0x0002a200000e0000 */
[----:B------:R-:W-:Y:S01]  /*9470*/  CS2R R10, SRZ ;  /* 0x00000000000a7805 */ /* 0x000fe2000001ff00 */
[----:B------:R-:W-:-:S05]  /*9480*/  IMAD.IADD R3, R9, 0x1, R3 ;  /* 0x0000000109037824 */ /* 0x000fca00078e0203 */
[----:B------:R-:W-:Y:S01]  /*9490*/  LEA.HI.X R31, R8, c[0x0][0x274], R3, 0x1, P0 ;  /* 0x00009d00081f7a11 */ /* 0x000fe200000f0c03 */
[----:B------:R-:W-:Y:S01]  /*94a0*/  IMAD R3, R5, c[0x0][0x290], RZ ;  /* 0x0000a40005037a24 */ /* 0x000fe200078e02ff */
[----:B------:R-:W-:Y:S01]  /*94b0*/  MOV R5, R6 ;  /* 0x0000000600057202 */ /* 0x000fe20000000f00 */
[----:B------:R-:W-:Y:S02]  /*94c0*/  CS2R R8, SRZ ;  /* 0x0000000000087805 */ /* 0x000fe4000001ff00 */
[----:B------:R1:W3:Y:S02]  /*94d0*/  SHFL.IDX PT, R21, R31, RZ, 0x181f ;  /* 0x00181fff1f157589 */ /* 0x0002e400000e0000 */
[----:B------:R-:W-:-:S04]  /*94e0*/  IMAD.WIDE.U32 R4, R2, c[0x0][0x290], R4 ;  /* 0x0000a40002047a25 */ /* 0x000fc800078e0004 */
[----:B------:R-:W-:Y:S01]  /*94f0*/  IMAD R2, R2, c[0x0][0x294], R3 ;  /* 0x0000a50002027a24 */ /* 0x000fe200078e0203 */
[----:B------:R-:W-:-:S04]  /*9500*/  LEA R30, P0, R4, c[0x0][0x288], 0x1 ;  /* 0x0000a200041e7a11 */ /* 0x000fc800078008ff */
[----:B------:R-:W-:Y:S01]  /*9510*/  IADD3 R2, R5, R2, RZ ;  /* 0x0000000205027210 */ /* 0x000fe20007ffe0ff */
[----:B------:R1:W4:Y:S03]  /*9520*/  SHFL.IDX PT, R19, R30, RZ, 0x181f ;  /* 0x00181fff1e137589 */ /* 0x00032600000e0000 */
[----:B------:R-:W-:-:S05]  /*9530*/  LEA.HI.X R28, R4, c[0x0][0x28c], R2, 0x1, P0 ;  /* 0x0000a300041c7a11 */ /* 0x000fca00000f0c02 */
[----:B------:R1:W1:Y:S01]  /*9540*/  SHFL.IDX PT, R22, R28, RZ, 0x181f ;  /* 0x00181fff1c167589 */ /* 0x00026200000e0000 */
[----:B------:R-:W-:Y:S05]  /*9550*/  @P3 BRA `(.L_x_969) ;  /* 0x0000016000003947 */ /* 0x000fea0003800000 */
[----:B--2---:R-:W-:Y:S01]  /*9560*/  ISETP.GE.AND P1, PT, R78, c[0x0][0x27c], PT ;  /* 0x00009f004e007a0c */ /* 0x004fe20003f26270 */
[----:B------:R-:W-:-:S12]  /*9570*/  CS2R R14, SRZ ;  /* 0x00000000000e7805 */ /* 0x000fd8000001ff00 */
[C---:B------:R-:W-:Y:S01]  /*9580*/  @!P1 IMAD.SHL.U32 R2, R78.reuse, 0x2, RZ ;  /* 0x000000024e029824 */ /* 0x040fe200078e00ff */
[----:B------:R-:W-:-:S04]  /*9590*/  @!P1 SHF.L.U64.HI R3, R78, 0x1, R79 ;  /* 0x000000014e039819 */ /* 0x000fc8000001024f */
[----:B------:R-:W-:-:S05]  /*95a0*/  @!P1 IADD3 R4, P0, R18, R2, RZ ;  /* 0x0000000212049210 */ /* 0x000fca0007f1e0ff */
[--C-:B---3--:R-:W-:Y:S01]  /*95b0*/  @!P1 IMAD.X R5, R21, 0x1, R3.reuse, P0 ;  /* 0x0000000115059824 */ /* 0x108fe200000e0603 */
[----:B----4-:R-:W-:Y:S01]  /*95c0*/  @!P1 IADD3 R2, P0, R19, R2, RZ ;  /* 0x0000000213029210 */ /* 0x010fe20007f1e0ff */
[----:B------:R-:W-:Y:S01]  /*95d0*/  CS2R R16, SRZ ;  /* 0x0000000000107805 */ /* 0x000fe2000001ff00 */
[----:B------:R-:W-:Y:S02]  /*95e0*/  CS2R R10, SRZ ;  /* 0x00000000000a7805 */ /* 0x000fe4000001ff00 */
[----:B------:R2:W5:Y:S01]  /*95f0*/  @!P1 LD.E.64 R14, [R4.64] ;  /* 0x00000008040e9980 */ /* 0x000562000c101b00 */
[----:B-1----:R-:W-:Y:S01]  /*9600*/  @!P1 IMAD.X R3, R22, 0x1, R3, P0 ;  /* 0x0000000116039824 */ /* 0x002fe200000e0603 */
[----:B------:R-:W-:-:S13]  /*9610*/  ISETP.GE.AND P0, PT, R100, c[0x0][0x27c], PT ;  /* 0x00009f0064007a0c */ /* 0x000fda0003f06270 */
[C---:B------:R-:W-:Y:S01]  /*9620*/  @!P0 IMAD.SHL.U32 R6, R100.reuse, 0x2, RZ ;  /* 0x0000000264068824 */ /* 0x040fe200078e00ff */
[----:B-----5:R-:W-:-:S04]  /*9630*/  @!P0 SHF.L.U64.HI R8, R100, 0x1, R50 ;  /* 0x0000000164088819 */ /* 0x020fc80000010232 */
[----:B------:R-:W-:-:S05]  /*9640*/  @!P0 IADD3 R20, P2, R18, R6, RZ ;  /* 0x0000000612148210 */ /* 0x000fca0007f5e0ff */
[----:B------:R-:W-:Y:S01]  /*9650*/  @!P0 IMAD.X R21, R21, 0x1, R8, P2 ;  /* 0x0000000115158824 */ /* 0x000fe200010e0608 */
[----:B------:R-:W-:-:S04]  /*9660*/  @!P0 IADD3 R18, P2, R19, R6, RZ ;  /* 0x0000000613128210 */ /* 0x000fc80007f5e0ff */
[----:B------:R2:W5:Y:S01]  /*9670*/  @!P0 LD.E.64 R16, [R20.64] ;  /* 0x0000000814108980 */ /* 0x000562000c101b00 */
[----:B------:R-:W-:Y:S02]  /*9680*/  @!P0 IMAD.X R19, R22, 0x1, R8, P2 ;  /* 0x0000000116138824 */ /* 0x000fe400010e0608 */
[----:B------:R-:W-:-:S03]  /*9690*/  CS2R R8, SRZ ;  /* 0x0000000000087805 */ /* 0x000fc6000001ff00 */
[----:B------:R2:W5:Y:S04]  /*96a0*/  @!P0 LD.E.64 R10, [R18.64] ;  /* 0x00000008120a8980 */ /* 0x000568000c101b00 */
[----:B------:R2:W5:Y:S02]  /*96b0*/  @!P1 LD.E.64 R8, [R2.64] ;  /* 0x0000000802089980 */ /* 0x000564000c101b00 */
.L_x_969:
[----:B--2---:R-:W-:Y:S05]  /*96c0*/  BSYNC B0 ;  /* 0x0000000000007941 */ /* 0x004fea0003800000 */
.L_x_968:
[----:B-----5:R-:W-:Y:S01]  /*96d0*/  IMAD.MOV.U32 R5, RZ, RZ, R16 ;  /* 0x000000ffff057224 */ /* 0x020fe200078e0010 */
[----:B------:R-:W-:Y:S01]  /*96e0*/  MOV R3, R14 ;  /* 0x0000000e00037202 */ /* 0x000fe20000000f00 */
[----:B------:R-:W-:Y:S01]  /*96f0*/  IMAD.MOV.U32 R4, RZ, RZ, R17 ;  /* 0x000000ffff047224 */ /* 0x000fe200078e0011 */
[----:B----4-:R2:W4:Y:S01]  /*9700*/  SHFL.IDX PT, R19, R31, 0x1, 0x181f ;  /* 0x00381f001f137f89 */ /* 0x01052200000e0000 */
[----:B------:R-:W-:Y:S01]  /*9710*/  IMAD.MOV.U32 R2, RZ, RZ, R15 ;  /* 0x000000ffff027224 */ /* 0x000fe200078e000f */
[----:B------:R-:W-:Y:S01]  /*9720*/  BSSY B0, `(.L_x_970) ;  /* 0x0000026000007945 */ /* 0x000fe20003800000 */
[----:B------:R-:W-:Y:S01]  /*9730*/  CS2R R34, SRZ ;  /* 0x0000000000227805 */ /* 0x000fe2000001ff00 */
[----:B------:R-:W-:Y:S01]  /*9740*/  PRMT R54, R4, 0x5410, R5 ;  /* 0x0000541004367816 */ /* 0x000fe20000000005 */
[----:B------:R-:W-:Y:S01]  /*9750*/  IMAD.MOV.U32 R5, RZ, RZ, R10 ;  /* 0x000000ffff057224 */ /* 0x000fe200078e000a */
[----:B------:R-:W-:Y:S01]  /*9760*/  PRMT R52, R2, 0x5410, R3 ;  /* 0x0000541002347816 */ /* 0x000fe20000000003 */
[----:B------:R-:W-:Y:S01]  /*9770*/  IMAD.MOV.U32 R3, RZ, RZ, R8 ;  /* 0x000000ffff037224 */ /* 0x000fe200078e0008 */
[----:B------:R-:W-:Y:S01]  /*9780*/  MOV R4, R11 ;  /* 0x0000000b00047202 */ /* 0x000fe20000000f00 */
[----:B------:R2:W3:Y:S01]  /*9790*/  SHFL.IDX PT, R6, R32, 0x1, 0x181f ;  /* 0x00381f0020067f89 */ /* 0x0004e200000e0000 */
[----:B------:R-:W-:-:S02]  /*97a0*/  MOV R2, R9 ;  /* 0x0000000900027202 */ /* 0x000fc40000000f00 */
[----:B------:R-:W-:Y:S01]  /*97b0*/  PRMT R53, R4, 0x5410, R5 ;  /* 0x0000541004357816 */ /* 0x000fe20000000005 */
[----:B------:R2:W1:Y:S01]  /*97c0*/  SHFL.IDX PT, R26, R28, 0x1, 0x181f ;  /* 0x00381f001c1a7f89 */ /* 0x00046200000e0000 */
[----:B------:R-:W-:Y:S01]  /*97d0*/  PRMT R51, R2, 0x5410, R3 ;  /* 0x0000541002337816 */ /* 0x000fe20000000003 */
[----:B------:R-:W-:Y:S01]  /*97e0*/  CS2R R4, SRZ ;  /* 0x0000000000047805 */ /* 0x000fe2000001ff00 */
[----:B------:R-:W-:Y:S01]  /*97f0*/  CS2R R2, SRZ ;  /* 0x0000000000027805 */ /* 0x000fe2000001ff00 */
[----:B------:R2:W1:Y:S01]  /*9800*/  SHFL.IDX PT, R18, R30, 0x1, 0x181f ;  /* 0x00381f001e127f89 */ /* 0x00046200000e0000 */
[----:B------:R-:W-:Y:S05]  /*9810*/  @P4 BRA `(.L_x_971) ;  /* 0x0000016000004947 */ /* 0x000fea0003800000 */
[----:B------:R-:W-:Y:S01]  /*9820*/  ISETP.GE.AND P1, PT, R78, c[0x0][0x27c], PT ;  /* 0x00009f004e007a0c */ /* 0x000fe20003f26270 */
[----:B------:R-:W-:-:S12]  /*9830*/  CS2R R4, SRZ ;  /* 0x0000000000047805 */ /* 0x000fd8000001ff00 */
[C---:B------:R-:W-:Y:S01]  /*9840*/  @!P1 IMAD.SHL.U32 R2, R78.reuse, 0x2, RZ ;  /* 0x000000024e029824 */ /* 0x040fe200078e00ff */
[----:B------:R-:W-:-:S04]  /*9850*/  @!P1 SHF.L.U64.HI R3, R78, 0x1, R79 ;  /* 0x000000014e039819 */ /* 0x000fc8000001024f */
[----:B---3--:R-:W-:-:S05]  /*9860*/  @!P1 IADD3 R24, P0, R6, R2, RZ ;  /* 0x0000000206189210 */ /* 0x008fca0007f1e0ff */
[--C-:B----4-:R-:W-:Y:S01]  /*9870*/  @!P1 IMAD.X R25, R19, 0x1, R3.reuse, P0 ;  /* 0x0000000113199824 */ /* 0x110fe200000e0603 */
[----:B-1----:R-:W-:Y:S01]  /*9880*/  @!P1 IADD3 R22, P0, R18, R2, RZ ;  /* 0x0000000212169210 */ /* 0x002fe20007f1e0ff */
[----:B------:R-:W-:Y:S01]  /*9890*/  CS2R R38, SRZ ;  /* 0x0000000000267805 */ /* 0x000fe2000001ff00 */
[----:B------:R-:W-:Y:S02]  /*98a0*/  CS2R R34, SRZ ;  /* 0x0000000000227805 */ /* 0x000fe4000001ff00 */
[----:B------:R1:W5:Y:S01]  /*98b0*/  @!P1 LD.E.64 R4, [R24.64] ;  /* 0x0000000818049980 */ /* 0x000362000c101b00 */
[----:B------:R-:W-:Y:S01]  /*98c0*/  @!P1 IMAD.X R23, R26, 0x1, R3, P0 ;  /* 0x000000011a179824 */ /* 0x000fe200000e0603 */
[----:B------:R-:W-:-:S13]  /*98d0*/  ISETP.GE.AND P0, PT, R100, c[0x0][0x27c], PT ;  /* 0x00009f0064007a0c */ /* 0x000fda0003f06270 */
[C---:B------:R-:W-:Y:S01]  /*98e0*/  @!P0 IMAD.SHL.U32 R2, R100.reuse, 0x2, RZ ;  /* 0x0000000264028824 */ /* 0x040fe200078e00ff */
[----:B------:R-:W-:-:S04]  /*98f0*/  @!P0 SHF.L.U64.HI R3, R100, 0x1, R50 ;  /* 0x0000000164038819 */ /* 0x000fc80000010232 */
        /* <DEDUP_REMOVED lines=8> */
.L_x_971:
[----:B------:R-:W-:Y:S05]  /*9980*/  BSYNC B0 ;  /* 0x0000000000007941 */ /* 0x000fea0003800000 */
.L_x_970:
[----:B-1---5:R-:W-:Y:S01]  /*9990*/  IMAD.MOV.U32 R22, RZ, RZ, R38 ;  /* 0x000000ffff167224 */ /* 0x022fe200078e0026 */
[----:B------:R-:W-:Y:S01]  /*99a0*/  MOV R18, R4 ;  /* 0x0000000400127202 */ /* 0x000fe20000000f00 */
[----:B------:R-:W-:Y:S01]  /*99b0*/  IMAD.MOV.U32 R20, RZ, RZ, R39 ;  /* 0x000000ffff147224 */ /* 0x000fe200078e0027 */
[----:B---3--:R1:W3:Y:S01]  /*99c0*/  SHFL.IDX PT, R21, R31, 0x2, 0x181f ;  /* 0x00581f001f157f89 */ /* 0x0082e200000e0000 */
        /* <DEDUP_REMOVED lines=8> */
[----:B----4-:R1:W4:Y:S01]  /*9a50*/  SHFL.IDX PT, R19, R32, 0x2, 0x181f ;  /* 0x00581f0020137f89 */ /* 0x01032200000e0000 */
[----:B------:R-:W-:Y:S01]  /*9a60*/  MOV R6, R3 ;  /* 0x0000000300067202 */ /* 0x000fe20000000f00 */
[----:B------:R-:W-:Y:S01]  /*9a70*/  CS2R R42, SRZ ;  /* 0x00000000002a7805 */ /* 0x000fe2000001ff00 */
[----:B------:R-:W-:Y:S01]  /*9a80*/  PRMT R57, R20, 0x5410, R22 ;  /* 0x0000541014397816 */ /* 0x000fe20000000016 */
[----:B------:R1:W2:Y:S01]  /*9a90*/  SHFL.IDX PT, R29, R28, 0x2, 0x181f ;  /* 0x00581f001c1d7f89 */ /* 0x0002a200000e0000 */
[----:B------:R-:W-:Y:S01]  /*9aa0*/  PRMT R55, R6, 0x5410, R18 ;  /* 0x0000541006377816 */ /* 0x000fe20000000012 */
[----:B------:R-:W-:Y:S01]  /*9ab0*/  CS2R R36, SRZ ;  /* 0x0000000000247805 */ /* 0x000fe2000001ff00 */
[----:B------:R-:W-:Y:S01]  /*9ac0*/  CS2R R44, SRZ ;  /* 0x00000000002c7805 */ /* 0x000fe2000001ff00 */
[----:B------:R1:W1:Y:S01]  /*9ad0*/  SHFL.IDX PT, R27, R30, 0x2, 0x181f ;  /* 0x00581f001e1b7f89 */ /* 0x00026200000e0000 */
[----:B------:R-:W-:Y:S01]  /*9ae0*/  CS2R R40, SRZ ;  /* 0x0000000000287805 */ /* 0x000fe2000001ff00 */
[----:B------:R-:W-:Y:S05]  /*9af0*/  @P5 BRA `(.L_x_973) ;  /* 0x0000016000005947 */ /* 0x000fea0003800000 */
[----:B------:R-:W-:Y:S01]  /*9b00*/  ISETP.GE.AND P1, PT, R78, c[0x0][0x27c], PT ;  /* 0x00009f004e007a0c */ /* 0x000fe20003f26270 */
[----:B------:R-:W-:Y:S01]  /*9b10*/  CS2R R42, SRZ ;  /* 0x00000000002a7805 */ /* 0x000fe2000001ff00 */
[----:B------:R-:W-:-:S11]  /*9b20*/  CS2R R36, SRZ ;  /* 0x0000000000247805 */ /* 0x000fd6000001ff00 */
[C---:B------:R-:W-:Y:S01]  /*9b30*/  @!P1 IMAD.SHL.U32 R6, R78.reuse, 0x2, RZ ;  /* 0x000000024e069824 */ /* 0x040fe200078e00ff */
[----:B------:R-:W-:-:S04]  /*9b40*/  @!P1 SHF.L.U64.HI R18, R78, 0x1, R79 ;  /* 0x000000014e129819 */ /* 0x000fc8000001024f */
[----:B----4-:R-:W-:-:S05]  /*9b50*/  @!P1 IADD3 R24, P0, R19, R6, RZ ;  /* 0x0000000613189210 */ /* 0x010fca0007f1e0ff */
[--C-:B---3--:R-:W-:Y:S01]  /*9b60*/  @!P1 IMAD.X R25, R21, 0x1, R18.reuse, P0 ;  /* 0x0000000115199824 */ /* 0x108fe200000e0612 */
[----:B-1----:R-:W-:Y:S01]  /*9b70*/  @!P1 IADD3 R22, P0, R27, R6, RZ ;  /* 0x000000061b169210 */ /* 0x002fe20007f1e0ff */
[----:B------:R-:W-:Y:S01]  /*9b80*/  CS2R R40, SRZ ;  /* 0x0000000000287805 */ /* 0x000fe2000001ff00 */
[----:B------:R-:W-:Y:S02]  /*9b90*/  CS2R R44, SRZ ;  /* 0x00000000002c7805 */ /* 0x000fe4000001ff00 */
[----:B------:R1:W5:Y:S01]  /*9ba0*/  @!P1 LD.E.64 R36, [R24.64] ;  /* 0x0000000818249980 */ /* 0x000362000c101b00 */
[----:B--2---:R-:W-:Y:S01]  /*9bb0*/  @!P1 IMAD.X R23, R29, 0x1, R18, P0 ;  /* 0x000000011d179824 */ /* 0x004fe200000e0612 */
[----:B------:R-:W-:-:S04]  /*9bc0*/  ISETP.GE.AND P0, PT, R100, c[0x0][0x27c], PT ;  /* 0x00009f0064007a0c */ /* 0x000fc80003f06270 */
[----:B------:R1:W5:Y:S09]  /*9bd0*/  @!P1 LD.E.64 R40, [R22.64] ;  /* 0x0000000816289980 */ /* 0x000372000c101b00 */
[C---:B------:R-:W-:Y:S01]  /*9be0*/  @!P0 IMAD.SHL.U32 R6, R100.reuse, 0x2, RZ ;  /* 0x0000000264068824 */ /* 0x040fe200078e00ff */
[----:B------:R-:W-:-:S04]  /*9bf0*/  @!P0 SHF.L.U64.HI R26, R100, 0x1, R50 ;  /* 0x00000001641a8819 */ /* 0x000fc80000010232 */
[----:B------:R-:W-:-:S05]  /*9c00*/  @!P0 IADD3 R20, P2, R19, R6, RZ ;  /* 0x0000000613148210 */ /* 0x000fca0007f5e0ff */
[----:B------:R-:W-:Y:S01]  /*9c10*/  @!P0 IMAD.X R21, R21, 0x1, R26, P2 ;  /* 0x0000000115158824 */ /* 0x000fe200010e061a */
[----:B------:R-:W-:-:S04]  /*9c20*/  @!P0 IADD3 R18, P2, R27, R6, RZ ;  /* 0x000000061b128210 */ /* 0x000fc80007f5e0ff */
[----:B------:R1:W5:Y:S01]  /*9c30*/  @!P0 LD.E.64 R42, [R20.64] ;  /* 0x00000008142a8980 */ /* 0x000362000c101b00 */
[----:B------:R-:W-:-:S05]  /*9c40*/  @!P0 IMAD.X R19, R29, 0x1, R26, P2 ;  /* 0x000000011d138824 */ /* 0x000fca00010e061a */
[----:B------:R1:W5:Y:S03]  /*9c50*/  @!P0 LD.E.64 R44, [R18.64] ;  /* 0x00000008122c8980 */ /* 0x000366000c101b00 */
.L_x_973:
[----:B------:R-:W-:Y:S05]  /*9c60*/  BSYNC B0 ;  /* 0x0000000000007941 */ /* 0x000fea0003800000 */
.L_x_972:
[----:B-1---5:R-:W-:Y:S01]  /*9c70*/  IMAD.MOV.U32 R22, RZ, RZ, R42 ;  /* 0x000000ffff167224 */ /* 0x022fe200078e002a */
[----:B------:R-:W-:Y:S01]  /*9c80*/  MOV R18, R36 ;  /* 0x0000002400127202 */ /* 0x000fe20000000f00 */
[----:B------:R-:W-:Y:S01]  /*9c90*/  IMAD.MOV.U32 R20, RZ, RZ, R43 ;  /* 0x000000ffff147224 */ /* 0x000fe200078e002b */
[----:B---3--:R-:W1:Y:S01]  /*9ca0*/  SHFL.IDX PT, R21, R31, 0x3, 0x181f ;  /* 0x00781f001f157f89 */ /* 0x008e6200000e0000 */
        /* <DEDUP_REMOVED lines=9> */
[----:B------:R-:W-:-:S02]  /*9d40*/  MOV R6, R41 ;  /* 0x0000002900067202 */ /* 0x000fc40000000f00 */
[----:B------:R-:W-:Y:S01]  /*9d50*/  PRMT R63, R20, 0x5410, R22 ;  /* 0x00005410143f7816 */ /* 0x000fe20000000016 */
[----:B--2---:R-:W2:Y:S01]  /*9d60*/  SHFL.IDX PT, R28, R28, 0x3, 0x181f ;  /* 0x00781f001c1c7f89 */ /* 0x004ea200000e0000 */
[----:B------:R-:W-:-:S03]  /*9d70*/  PRMT R59, R6, 0x5410, R18 ;  /* 0x00005410063b7816 */ /* 0x000fc60000000012 */
[----:B------:R1:W2:Y:S01]  /*9d80*/  SHFL.IDX PT, R26, R30, 0x3, 0x181f ;  /* 0x00781f001e1a7f89 */ /* 0x0002a200000e0000 */
[----:B---3--:R-:W-:Y:S01]  /*9d90*/  CS2R R32, SRZ ;  /* 0x0000000000207805 */ /* 0x008fe2000001ff00 */
[----:B-1----:R-:W-:Y:S01]  /*9da0*/  CS2R R30, SRZ ;  /* 0x00000000001e7805 */ /* 0x002fe2000001ff00 */
[----:B------:R-:W-:Y:S05]  /*9db0*/  @P6 BRA `(.L_x_975) ;  /* 0x0000016000006947 */ /* 0x000fea0003800000 */
[----:B--2-4-:R-:W-:Y:S01]  /*9dc0*/  ISETP.GE.AND P1, PT, R78, c[0x0][0x27c], PT ;  /* 0x00009f004e007a0c */ /* 0x014fe20003f26270 */
[----:B------:R-:W-:Y:S01]  /*9dd0*/  CS2R R48, SRZ ;  /* 0x0000000000307805 */ /* 0x000fe2000001ff00 */
[----:B------:R-:W-:Y:S01]  /*9de0*/  ISETP.GE.AND P0, PT, R100, c[0x0][0x27c], PT ;  /* 0x00009f0064007a0c */ /* 0x000fe20003f06270 */
[----:B------:R-:W-:-:S10]  /*9df0*/  CS2R R30, SRZ ;  /* 0x00000000001e7805 */ /* 0x000fd4000001ff00 */
[C---:B------:R-:W-:Y:S01]  /*9e00*/  @!P1 IMAD.SHL.U32 R6, R78.reuse, 0x2, RZ ;  /* 0x000000024e069824 */ /* 0x040fe200078e00ff */
[----:B------:R-:W-:Y:S02]  /*9e10*/  @!P1 SHF.L.U64.HI R18, R78, 0x1, R79 ;  /* 0x000000014e129819 */ /* 0x000fe4000001024f */
[----:B------:R-:W-:Y:S02]  /*9e20*/  @!P0 SHF.L.U64.HI R27, R100, 0x1, R50 ;  /* 0x00000001641b8819 */ /* 0x000fe40000010232 */
[----:B------:R-:W-:-:S05]  /*9e30*/  @!P1 IADD3 R24, P2, R19, R6, RZ ;  /* 0x0000000613189210 */ /* 0x000fca0007f5e0ff */
[--C-:B------:R-:W-:Y:S01]  /*9e40*/  @!P1 IMAD.X R25, R21, 0x1, R18.reuse, P2 ;  /* 0x0000000115199824 */ /* 0x100fe200010e0612 */
[----:B------:R-:W-:Y:S01]  /*9e50*/  @!P1 IADD3 R22, P2, R26, R6, RZ ;  /* 0x000000061a169210 */ /* 0x000fe20007f5e0ff */
[----:B------:R-:W-:Y:S01]  /*9e60*/  @!P0 IMAD.SHL.U32 R6, R100, 0x2, RZ ;  /* 0x0000000264068824 */ /* 0x000fe200078e00ff */
[----:B------:R-:W-:Y:S01]  /*9e70*/  CS2R R32, SRZ ;  /* 0x0000000000207805 */ /* 0x000fe2000001ff00 */
[----:B------:R-:W-:Y:S01]  /*9e80*/  CS2R R46, SRZ ;  /* 0x00000000002e7805 */ /* 0x000fe2000001ff00 */
[----:B------:R1:W5:Y:S01]  /*9e90*/  @!P1 LD.E.64 R30, [R24.64] ;  /* 0x00000008181e9980 */ /* 0x000362000c101b00 */
[----:B------:R-:W-:Y:S01]  /*9ea0*/  @!P1 IMAD.X R23, R28, 0x1, R18, P2 ;  /* 0x000000011c179824 */ /* 0x000fe200010e0612 */
[----:B------:R-:W-:-:S04]  /*9eb0*/  @!P0 IADD3 R20, P2, R19, R6, RZ ;  /* 0x0000000613148210 */ /* 0x000fc80007f5e0ff */
[----:B------:R1:W5:Y:S01]  /*9ec0*/  @!P1 LD.E.64 R32, [R22.64] ;  /* 0x0000000816209980 */ /* 0x000362000c101b00 */
[----:B------:R-:W-:Y:S01]  /*9ed0*/  @!P0 IMAD.X R21, R21, 0x1, R27, P2 ;  /* 0x0000000115158824 */ /* 0x000fe200010e061b */
[----:B------:R-:W-:-:S04]  /*9ee0*/  @!P0 IADD3 R18, P2, R26, R6, RZ ;  /* 0x000000061a128210 */ /* 0x000fc80007f5e0ff */
[----:B------:R1:W5:Y:S01]  /*9ef0*/  @!P0 LD.E.64 R48, [R20.64] ;  /* 0x0000000814308980 */ /* 0x000362000c101b00 */
[----:B------:R-:W-:-:S05]  /*9f00*/  @!P0 IMAD.X R19, R28, 0x1, R27, P2 ;  /* 0x000000011c138824 */ /* 0x000fca00010e061b */
[----:B------:R1:W5:Y:S03]  /*9f10*/  @!P0 LD.E.64 R46, [R18.64] ;  /* 0x00000008122e8980 */ /* 0x000366000c101b00 */
.L_x_975:
[----:B--2-4-:R-:W-:Y:S05]  /*9f20*/  BSYNC B0 ;  /* 0x0000000000007941 */ /* 0x014fea0003800000 */
.L_x_974:
[----:B-1----:R-:W-:Y:S01]  /*9f30*/  IADD3 R19, -R94, R60, RZ ;  /* 0x0000003c5e137210 */ /* 0x002fe20007ffe1ff */
[----:B-----5:R-:W-:Y:S01]  /*9f40*/  IMAD.MOV.U32 R6, RZ, RZ, R48 ;  /* 0x000000ffff067224 */ /* 0x020fe200078e0030 */
[----:B------:R-:W-:-:S04]  /*9f50*/  DEPBAR.LE SB0, 0x1 ;  /* 0x000080400000791a */ /* 0x000fc80000000000 */
[----:B------:R-:W-:Y:S01]  /*9f60*/  IMNMX R50, R19, 0x80, PT ;  /* 0x0000008013327817 */ /* 0x000fe20003800200 */
[----:B------:R-:W-:Y:S01]  /*9f70*/  IMAD.MOV.U32 R20, RZ, RZ, R49 ;  /* 0x000000ffff147224 */ /* 0x000fe200078e0031 */
[----:B------:R-:W-:Y:S01]  /*9f80*/  MOV R19, R47 ;  /* 0x0000002f00137202 */ /* 0x000fe20000000f00 */
[----:B------:R-:W-:Y:S01]  /*9f90*/  IMAD.MOV.U32 R18, RZ, RZ, R30 ;  /* 0x000000ffff127224 */ /* 0x000fe200078e001e */
[----:B------:R-:W-:Y:S01]  /*9fa0*/  BAR.SYNC.DEFER_BLOCKING 0x0 ;  /* 0x0000000000007b1d */ /* 0x000fe20000010000 */
[----:B------:R-:W-:Y:S02]  /*9fb0*/  ISETP.GE.AND P0, PT, R101, R50, PT ;  /* 0x000000326500720c */ /* 0x000fe40003f06270 */
[----:B------:R-:W-:Y:S01]  /*9fc0*/  PRMT R67, R20, 0x5410, R6 ;  /* 0x0000541014437816 */ /* 0x000fe20000000006 */
[----:B------:R-:W-:Y:S02]  /*9fd0*/  IMAD.MOV.U32 R6, RZ, RZ, R31 ;  /* 0x000000ffff067224 */ /* 0x000fe400078e001f */
[----:B------:R-:W-:Y:S01]  /*9fe0*/  IMAD.MOV.U32 R20, RZ, RZ, R46 ;  /* 0x000000ffff147224 */ /* 0x000fe200078e002e */
[----:B------:R-:W-:Y:S02]  /*9ff0*/  BSSY B1, `(.L_x_976) ;  /* 0x0000069000017945 */ /* 0x000fe40003800000 */
[----:B------:R-:W-:Y:S01]  /*a000*/  PRMT R65, R6, 0x5410, R18 ;  /* 0x0000541006417816 */ /* 0x000fe20000000012 */
[----:B------:R-:W-:Y:S01]  /*a010*/  IMAD.MOV.U32 R18, RZ, RZ, R32 ;  /* 0x000000ffff127224 */ /* 0x000fe200078e0020 */
[----:B------:R-:W-:-:S02]  /*a020*/  MOV R6, R33 ;  /* 0x0000002100067202 */ /* 0x000fc40000000f00 */
[----:B------:R-:W-:Y:S02]  /*a030*/  PRMT R66, R19, 0x5410, R20 ;  /* 0x0000541013427816 */ /* 0x000fe40000000014 */
[----:B------:R-:W-:Y:S01]  /*a040*/  PRMT R60, R6, 0x5410, R18 ;  /* 0x00005410063c7816 */ /* 0x000fe20000000012 */
[----:B------:R-:W-:Y:S05]  /*a050*/  @P0 BRA `(.L_x_977) ;  /* 0x0000062000000947 */ /* 0x000fea0003800000 */
[----:B------:R-:W-:Y:S01]  /*a060*/  ISETP.GE.AND P0, PT, R78, c[0x0][0x27c], PT ;  /* 0x00009f004e007a0c */ /* 0x000fe20003f06270 */
[----:B------:R-:W-:-:S12]  /*a070*/  BSSY B0, `(.L_x_978) ;  /* 0x0000030000007945 */ /* 0x000fd80003800000 */
[----:B------:R-:W-:Y:S05]  /*a080*/  @P0 BRA `(.L_x_979) ;  /* 0x000002e000000947 */ /* 0x000fea0003800000 */
[----:B------:R-:W1:Y:S01]  /*a090*/  LDS.128 R20, [R210+0x100] ;  /* 0x00010000d2147984 */ /* 0x000e620000000c00 */
[--C-:B------:R-:W-:Y:S02]  /*a0a0*/  SHF.R.U64 R14, R14, 0x10, R15.reuse ;  /* 0x000000100e0e7819 */ /* 0x100fe4000000120f */
[----:B------:R-:W-:Y:S02]  /*a0b0*/  SHF.R.U32.HI R6, RZ, 0x10, R15 ;  /* 0x00000010ff067819 */ /* 0x000fe4000001160f */
[--C-:B------:R-:W-:Y:S02]  /*a0c0*/  SHF.R.U64 R15, R8, 0x10, R9.reuse ;  /* 0x00000010080f7819 */ /* 0x100fe40000001209 */
[----:B------:R-:W-:Y:S02]  /*a0d0*/  SHF.R.U32.HI R8, RZ, 0x10, R9 ;  /* 0x00000010ff087819 */ /* 0x000fe40000011609 */
[----:B------:R-:W-:Y:S02]  /*a0e0*/  PRMT R18, R52, 0x5410, R6 ;  /* 0x0000541034127816 */ /* 0x000fe40000000006 */
[----:B------:R-:W-:-:S02]  /*a0f0*/  PRMT R6, R51, 0x5410, R8 ;  /* 0x0000541033067816 */ /* 0x000fc40000000008 */
[----:B------:R-:W-:Y:S02]  /*a100*/  PRMT R25, R52, 0x5432, R14 ;  /* 0x0000543234197816 */ /* 0x000fe4000000000e */
[----:B------:R-:W-:Y:S01]  /*a110*/  PRMT R24, R51, 0x5432, R15 ;  /* 0x0000543233187816 */ /* 0x000fe2000000000f */
[C---:B------:R-:W-:Y:S01]  /*a120*/  IMAD.U32 R27, R6.reuse, 0x10000, RZ ;  /* 0x00010000061b7824 */ /* 0x040fe200078e00ff */
[----:B------:R-:W-:Y:S02]  /*a130*/  LOP3.LUT R29, R6, 0xffff0000, RZ, 0xc0, !PT ;  /* 0xffff0000061d7812 */ /* 0x000fe400078ec0ff */
[----:B------:R-:W-:Y:S01]  /*a140*/  LOP3.LUT R28, R18, 0xffff0000, RZ, 0xc0, !PT ;  /* 0xffff0000121c7812 */ /* 0x000fe200078ec0ff */
[C---:B-1----:R-:W-:Y:S01]  /*a150*/  IMAD.U32 R26, R22.reuse, 0x10000, RZ ;  /* 0x00010000161a7824 */ /* 0x042fe200078e00ff */
[----:B------:R-:W-:Y:S01]  /*a160*/  LOP3.LUT R19, R22, 0xffff0000, RZ, 0xc0, !PT ;  /* 0xffff000016137812 */ /* 0x000fe200078ec0ff */
[C---:B------:R-:W-:Y:S01]  /*a170*/  IMAD.U32 R22, R23.reuse, 0x10000, RZ ;  /* 0x0001000017167824 */ /* 0x040fe200078e00ff */
[----:B------:R-:W-:Y:S01]  /*a180*/  LOP3.LUT R8, R23, 0xffff0000, RZ, 0xc0, !PT ;  /* 0xffff000017087812 */ /* 0x000fe200078ec0ff */
[----:B------:R-:W-:Y:S01]  /*a190*/  IMAD.U32 R23, R18, 0x10000, RZ ;  /* 0x0001000012177824 */ /* 0x000fe200078e00ff */
[----:B------:R-:W-:-:S02]  /*a1a0*/  SHF.L.U32 R15, R20, 0x10, RZ ;  /* 0x00000010140f7819 */ /* 0x000fc400000006ff */
[----:B------:R-:W-:Y:S01]  /*a1b0*/  LOP3.LUT R14, R20, 0xffff0000, RZ, 0xc0, !PT ;  /* 0xffff0000140e7812 */ /* 0x000fe200078ec0ff */
[----:B------:R-:W-:Y:S01]  /*a1c0*/  FMUL.FTZ R20, R19, R27 ;  /* 0x0000001b13147220 */ /* 0x000fe20000410000 */
[----:B------:R-:W-:Y:S01]  /*a1d0*/  SHF.L.U32 R9, R21, 0x10, RZ ;  /* 0x0000001015097819 */ /* 0x000fe200000006ff */
[-C--:B------:R-:W-:Y:S01]  /*a1e0*/  FMUL.FTZ R19, R19, R23.reuse ;  /* 0x0000001713137220 */ /* 0x080fe20000410000 */
[----:B------:R-:W-:Y:S01]  /*a1f0*/  LOP3.LUT R6, R21, 0xffff0000, RZ, 0xc0, !PT ;  /* 0xffff000015067812 */ /* 0x000fe200078ec0ff */
[C---:B------:R-:W-:Y:S02]  /*a200*/  FFMA.FTZ R21, R26.reuse, R23, -R20 ;  /* 0x000000171a157223 */ /* 0x040fe40000010814 */
[----:B------:R-:W-:Y:S01]  /*a210*/  FFMA.FTZ R20, R26, R27, R19 ;  /* 0x0000001b1a147223 */ /* 0x000fe20000010013 */
[C---:B------:R-:W-:Y:S01]  /*a220*/  SHF.L.U32 R26, R25.reuse, 0x10, RZ ;  /* 0x00000010191a7819 */ /* 0x040fe200000006ff */
[----:B------:R-:W-:Y:S01]  /*a230*/  FMUL.FTZ R18, R8, R29 ;  /* 0x0000001d08127220 */ /* 0x000fe20000410000 */
[----:B------:R-:W-:Y:S01]  /*a240*/  LOP3.LUT R25, R25, 0xffff0000, RZ, 0xc0, !PT ;  /* 0xffff000019197812 */ /* 0x000fe200078ec0ff */
[C---:B------:R-:W-:Y:S01]  /*a250*/  IMAD.U32 R27, R24.reuse, 0x10000, RZ ;  /* 0x00010000181b7824 */ /* 0x040fe200078e00ff */
[----:B------:R-:W-:Y:S01]  /*a260*/  LOP3.LUT R24, R24, 0xffff0000, RZ, 0xc0, !PT ;  /* 0xffff000018187812 */ /* 0x000fe200078ec0ff */
[----:B------:R-:W-:-:S02]  /*a270*/  FMUL.FTZ R8, R8, R28 ;  /* 0x0000001c08087220 */ /* 0x000fc40000410000 */
[C---:B------:R-:W-:Y:S02]  /*a280*/  FFMA.FTZ R23, R22.reuse, R28, -R18 ;  /* 0x0000001c16177223 */ /* 0x040fe40000010812 */
[----:B------:R-:W-:Y:S01]  /*a290*/  FFMA.FTZ R19, R22, R29, R8 ;  /* 0x0000001d16137223 */ /* 0x000fe20000010008 */
[----:B------:R-:W-:Y:S01]  /*a2a0*/  F2FP.BF16.PACK_AB R22, R20, R21 ;  /* 0x000000151416723e */ /* 0x000fe200000010ff */
[----:B------:R-:W-:Y:S02]  /*a2b0*/  FMUL.FTZ R18, R14, R27 ;  /* 0x0000001b0e127220 */ /* 0x000fe40000410000 */
[----:B------:R-:W-:Y:S01]  /*a2c0*/  FMUL.FTZ R8, R6, R24 ;  /* 0x0000001806087220 */ /* 0x000fe20000410000 */
[----:B------:R-:W-:Y:S01]  /*a2d0*/  F2FP.BF16.PACK_AB R23, R19, R23 ;  /* 0x000000171317723e */ /* 0x000fe200000010ff */
[----:B------:R-:W-:Y:S02]  /*a2e0*/  FMUL.FTZ R14, R14, R26 ;  /* 0x0000001a0e0e7220 */ /* 0x000fe40000410000 */
[----:B------:R-:W-:-:S02]  /*a2f0*/  FMUL.FTZ R6, R6, R25 ;  /* 0x0000001906067220 */ /* 0x000fc40000410000 */
[C---:B------:R-:W-:Y:S02]  /*a300*/  FFMA.FTZ R18, R15.reuse, R26, -R18 ;  /* 0x0000001a0f127223 */ /* 0x040fe40000010812 */
[----:B------:R-:W-:Y:S02]  /*a310*/  FFMA.FTZ R14, R15, R27, R14 ;  /* 0x0000001b0f0e7223 */ /* 0x000fe4000001000e */
[C---:B------:R-:W-:Y:S02]  /*a320*/  FFMA.FTZ R8, R9.reuse, R25, -R8 ;  /* 0x0000001909087223 */ /* 0x040fe40000010808 */
[----:B------:R-:W-:Y:S01]  /*a330*/  FFMA.FTZ R6, R9, R24, R6 ;  /* 0x0000001809067223 */ /* 0x000fe20000010006 */
[----:B------:R-:W-:-:S04]  /*a340*/  F2FP.BF16.PACK_AB R20, R14, R18 ;  /* 0x000000120e14723e */ /* 0x000fc800000010ff */
[----:B------:R-:W-:-:S05]  /*a350*/  F2FP.BF16.PACK_AB R21, R6, R8 ;  /* 0x000000080615723e */ /* 0x000fca00000010ff */
[----:B------:R1:W-:Y:S02]  /*a360*/  STS.128 [R210+0x100], R20 ;  /* 0x00010014d2007388 */ /* 0x0003e40000000c00 */
.L_x_979:
[----:B------:R-:W-:Y:S05]  /*a370*/  BSYNC B0 ;  /* 0x0000000000007941 */ /* 0x000fea0003800000 */
.L_x_978:
[----:B------:R-:W-:-:S13]  /*a380*/  ISETP.GE.AND P0, PT, R100, c[0x0][0x27c], PT ;  /* 0x00009f0064007a0c */ /* 0x000fda0003f06270 */
[----:B------:R-:W-:Y:S05]  /*a390*/  @P0 BRA `(.L_x_977) ;  /* 0x000002e000000947 */ /* 0x000fea0003800000 */
[----:B-1----:R-:W1:Y:S01]  /*a3a0*/  LDS.128 R20, [R210+0x4100] ;  /* 0x00410000d2147984 */ /* 0x002e620000000c00 */
[----:B------:R-:W-:Y:S02]  /*a3b0*/  SHF.R.U32.HI R6, RZ, 0x10, R17 ;  /* 0x00000010ff067819 */ /* 0x000fe40000011611 */
[--C-:B------:R-:W-:Y:S02]  /*a3c0*/  SHF.R.U64 R9, R10, 0x10, R11.reuse ;  /* 0x000000100a097819 */ /* 0x100fe4000000120b */
[----:B------:R-:W-:Y:S02]  /*a3d0*/  SHF.R.U32.HI R10, RZ, 0x10, R11 ;  /* 0x00000010ff0a7819 */ /* 0x000fe4000001160b */
[----:B------:R-:W-:Y:S02]  /*a3e0*/  SHF.R.U64 R8, R16, 0x10, R17 ;  /* 0x0000001010087819 */ /* 0x000fe40000001211 */
[----:B------:R-:W-:Y:S02]  /*a3f0*/  PRMT R14, R54, 0x5410, R6 ;  /* 0x00005410360e7816 */ /* 0x000fe40000000006 */
[----:B------:R-:W-:-:S02]  /*a400*/  PRMT R6, R53, 0x5410, R10 ;  /* 0x0000541035067816 */ /* 0x000fc4000000000a */
[----:B------:R-:W-:Y:S02]  /*a410*/  PRMT R17, R54, 0x5432, R8 ;  /* 0x0000543236117816 */ /* 0x000fe40000000008 */
[----:B------:R-:W-:Y:S02]  /*a420*/  LOP3.LUT R25, R6, 0xffff0000, RZ, 0xc0, !PT ;  /* 0xffff000006197812 */ /* 0x000fe400078ec0ff */
[----:B------:R-:W-:Y:S02]  /*a430*/  LOP3.LUT R24, R14, 0xffff0000, RZ, 0xc0, !PT ;  /* 0xffff00000e187812 */ /* 0x000fe400078ec0ff */
[----:B------:R-:W-:Y:S02]  /*a440*/  PRMT R16, R53, 0x5432, R9 ;  /* 0x0000543235107816 */ /* 0x000fe40000000009 */
[C---:B-1----:R-:W-:Y:S01]  /*a450*/  LOP3.LUT R15, R22.reuse, 0xffff0000, RZ, 0xc0, !PT ;  /* 0xffff0000160f7812 */ /* 0x042fe200078ec0ff */
[C---:B------:R-:W-:Y:S01]  /*a460*/  IMAD.U32 R18, R23.reuse, 0x10000, RZ ;  /* 0x0001000017127824 */ /* 0x040fe200078e00ff */
[----:B------:R-:W-:Y:S01]  /*a470*/  LOP3.LUT R8, R23, 0xffff0000, RZ, 0xc0, !PT ;  /* 0xffff000017087812 */ /* 0x000fe200078ec0ff */
[----:B------:R-:W-:Y:S01]  /*a480*/  IMAD.U32 R19, R22, 0x10000, RZ ;  /* 0x0001000016137824 */ /* 0x000fe200078e00ff */
[----:B------:R-:W-:Y:S01]  /*a490*/  SHF.L.U32 R11, R20, 0x10, RZ ;  /* 0x00000010140b7819 */ /* 0x000fe200000006ff */
[----:B------:R-:W-:Y:S01]  /*a4a0*/  IMAD.U32 R23, R6, 0x10000, RZ ;  /* 0x0001000006177824 */ /* 0x000fe200078e00ff */
[----:B------:R-:W-:Y:S01]  /*a4b0*/  LOP3.LUT R10, R20, 0xffff0000, RZ, 0xc0, !PT ;  /* 0xffff0000140a7812 */ /* 0x000fe200078ec0ff */
[----:B------:R-:W-:Y:S01]  /*a4c0*/  IMAD.U32 R22, R14, 0x10000, RZ ;  /* 0x000100000e167824 */ /* 0x000fe200078e00ff */
[----:B------:R-:W-:Y:S01]  /*a4d0*/  SHF.L.U32 R9, R21, 0x10, RZ ;  /* 0x0000001015097819 */ /* 0x000fe200000006ff */
[----:B------:R-:W-:Y:S01]  /*a4e0*/  FMUL.FTZ R20, R15, R23 ;  /* 0x000000170f147220 */ /* 0x000fe20000410000 */
[----:B------:R-:W-:Y:S01]  /*a4f0*/  LOP3.LUT R6, R21, 0xffff0000, RZ, 0xc0, !PT ;  /* 0xffff000015067812 */ /* 0x000fe200078ec0ff */
[----:B------:R-:W-:-:S02]  /*a500*/  FMUL.FTZ R15, R15, R22 ;  /* 0x000000160f0f7220 */ /* 0x000fc40000410000 */
[C---:B------:R-:W-:Y:S02]  /*a510*/  FFMA.FTZ R21, R19.reuse, R22, -R20 ;  /* 0x0000001613157223 */ /* 0x040fe40000010814 */
[C---:B------:R-:W-:Y:S02]  /*a520*/  FMUL.FTZ R14, R8.reuse, R25 ;  /* 0x00000019080e7220 */ /* 0x040fe40000410000 */
[----:B------:R-:W-:Y:S01]  /*a530*/  FFMA.FTZ R20, R19, R23, R15 ;  /* 0x0000001713147223 */ /* 0x000fe2000001000f */
[C---:B------:R-:W-:Y:S01]  /*a540*/  SHF.L.U32 R15, R17.reuse, 0x10, RZ ;  /* 0x00000010110f7819 */ /* 0x040fe200000006ff */
[-C--:B------:R-:W-:Y:S01]  /*a550*/  FMUL.FTZ R8, R8, R24.reuse ;  /* 0x0000001808087220 */ /* 0x080fe20000410000 */
[C---:B------:R-:W-:Y:S01]  /*a560*/  LOP3.LUT R23, R16.reuse, 0xffff0000, RZ, 0xc0, !PT ;  /* 0xffff000010177812 */ /* 0x040fe200078ec0ff */
[----:B------:R-:W-:Y:S01]  /*a570*/  IMAD.U32 R22, R16, 0x10000, RZ ;  /* 0x0001000010167824 */ /* 0x000fe200078e00ff */
[----:B------:R-:W-:Y:S01]  /*a580*/  LOP3.LUT R17, R17, 0xffff0000, RZ, 0xc0, !PT ;  /* 0xffff000011117812 */ /* 0x000fe200078ec0ff */
[----:B------:R-:W-:-:S02]  /*a590*/  FFMA.FTZ R19, R18, R24, -R14 ;  /* 0x0000001812137223 */ /* 0x000fc4000001080e */
[----:B------:R-:W-:Y:S02]  /*a5a0*/  FFMA.FTZ R18, R18, R25, R8 ;  /* 0x0000001912127223 */ /* 0x000fe40000010008 */
[----:B------:R-:W-:Y:S02]  /*a5b0*/  FMUL.FTZ R14, R10, R22 ;  /* 0x000000160a0e7220 */ /* 0x000fe40000410000 */
[----:B------:R-:W-:Y:S02]  /*a5c0*/  FMUL.FTZ R8, R6, R23 ;  /* 0x0000001706087220 */ /* 0x000fe40000410000 */
[----:B------:R-:W-:Y:S02]  /*a5d0*/  FMUL.FTZ R10, R10, R15 ;  /* 0x0000000f0a0a7220 */ /* 0x000fe40000410000 */
[----:B------:R-:W-:Y:S02]  /*a5e0*/  FMUL.FTZ R6, R6, R17 ;  /* 0x0000001106067220 */ /* 0x000fe40000410000 */
[----:B------:R-:W-:-:S02]  /*a5f0*/  FFMA.FTZ R16, R11, R15, -R14 ;  /* 0x0000000f0b107223 */ /* 0x000fc4000001080e */
[----:B------:R-:W-:Y:S01]  /*a600*/  FFMA.FTZ R15, R11, R22, R10 ;  /* 0x000000160b0f7223 */ /* 0x000fe2000001000a */
[----:B------:R-:W-:Y:S01]  /*a610*/  F2FP.BF16.PACK_AB R10, R20, R21 ;  /* 0x00000015140a723e */ /* 0x000fe200000010ff */
[C---:B------:R-:W-:Y:S01]  /*a620*/  FFMA.FTZ R14, R9.reuse, R17, -R8 ;  /* 0x00000011090e7223 */ /* 0x040fe20000010808 */
[----:B------:R-:W-:Y:S01]  /*a630*/  F2FP.BF16.PACK_AB R11, R18, R19 ;  /* 0x00000013120b723e */ /* 0x000fe200000010ff */
[----:B------:R-:W-:Y:S01]  /*a640*/  FFMA.FTZ R6, R9, R23, R6 ;  /* 0x0000001709067223 */ /* 0x000fe20000010006 */
[----:B------:R-:W-:-:S04]  /*a650*/  F2FP.BF16.PACK_AB R8, R15, R16 ;  /* 0x000000100f08723e */ /* 0x000fc800000010ff */
[----:B------:R-:W-:-:S05]  /*a660*/  F2FP.BF16.PACK_AB R9, R6, R14 ;  /* 0x0000000e0609723e */ /* 0x000fca00000010ff */
[----:B------:R1:W-:Y:S02]  /*a670*/  STS.128 [R210+0x4100], R8 ;  /* 0x00410008d2007388 */ /* 0x0003e40000000c00 */
.L_x_977:
[----:B------:R-:W-:Y:S05]  /*a680*/  BSYNC B1 ;  /* 0x0000000000017941 */ /* 0x000fea0003800000 */
.L_x_976:
        /* <DEDUP_REMOVED lines=8> */
[--C-:B------:R-:W-:Y:S02]  /*a710*/  SHF.R.U64 R6, R4, 0x10, R5.reuse ;  /* 0x0000001004067819 */ /* 0x100fe40000001205 */
[----:B------:R-:W-:Y:S02]  /*a720*/  SHF.R.U32.HI R4, RZ, 0x10, R5 ;  /* 0x00000010ff047819 */ /* 0x000fe40000011605 */
[--C-:B------:R-:W-:Y:S02]  /*a730*/  SHF.R.U64 R5, R2, 0x10, R3.reuse ;  /* 0x0000001002057819 */ /* 0x100fe40000001203 */
[----:B------:R-:W-:Y:S02]  /*a740*/  SHF.R.U32.HI R2, RZ, 0x10, R3 ;  /* 0x00000010ff027819 */ /* 0x000fe40000011603 */
[----:B------:R-:W-:Y:S02]  /*a750*/  PRMT R14, R56, 0x5410, R4 ;  /* 0x00005410380e7816 */ /* 0x000fe40000000004 */
[----:B------:R-:W-:-:S02]  /*a760*/  PRMT R2, R55, 0x5410, R2 ;  /* 0x0000541037027816 */ /* 0x000fc40000000002 */
[----:B------:R-:W-:Y:S01]  /*a770*/  PRMT R15, R55, 0x5432, R5 ;  /* 0x00005432370f7816 */ /* 0x000fe20000000005 */
[----:B------:R-:W-:Y:S01]  /*a780*/  IMAD.U32 R19, R14, 0x10000, RZ ;  /* 0x000100000e137824 */ /* 0x000fe200078e00ff */
[C---:B------:R-:W-:Y:S01]  /*a790*/  LOP3.LUT R22, R2.reuse, 0xffff0000, RZ, 0xc0, !PT ;  /* 0xffff000002167812 */ /* 0x040fe200078ec0ff */
[----:B------:R-:W-:Y:S01]  /*a7a0*/  IMAD.U32 R20, R2, 0x10000, RZ ;  /* 0x0001000002147824 */ /* 0x000fe200078e00ff */
[----:B------:R-:W-:Y:S02]  /*a7b0*/  LOP3.LUT R21, R14, 0xffff0000, RZ, 0xc0, !PT ;  /* 0xffff00000e157812 */ /* 0x000fe400078ec0ff */
[----:B------:R-:W-:Y:S01]  /*a7c0*/  PRMT R16, R56, 0x5432, R6 ;  /* 0x0000543238107816 */ /* 0x000fe20000000006 */
[C---:B-1----:R-:W-:Y:S01]  /*a7d0*/  IMAD.U32 R18, R10.reuse, 0x10000, RZ ;  /* 0x000100000a127824 */ /* 0x042fe200078e00ff */
[----:B------:R-:W-:Y:S01]  /*a7e0*/  LOP3.LUT R10, R10, 0xffff0000, RZ, 0xc0, !PT ;  /* 0xffff00000a0a7812 */ /* 0x000fe200078ec0ff */
[C---:B------:R-:W-:Y:S01]  /*a7f0*/  IMAD.U32 R17, R11.reuse, 0x10000, RZ ;  /* 0x000100000b117824 */ /* 0x040fe200078e00ff */
[----:B------:R-:W-:-:S02]  /*a800*/  LOP3.LUT R3, R11, 0xffff0000, RZ, 0xc0, !PT ;  /* 0xffff00000b037812 */ /* 0x000fc400078ec0ff */
[----:B------:R-:W-:Y:S01]  /*a810*/  SHF.L.U32 R6, R8, 0x10, RZ ;  /* 0x0000001008067819 */ /* 0x000fe200000006ff */
[----:B------:R-:W-:Y:S01]  /*a820*/  FMUL.FTZ R11, R10, R20 ;  /* 0x000000140a0b7220 */ /* 0x000fe20000410000 */
[----:B------:R-:W-:Y:S01]  /*a830*/  LOP3.LUT R5, R8, 0xffff0000, RZ, 0xc0, !PT ;  /* 0xffff000008057812 */ /* 0x000fe200078ec0ff */
[-C--:B------:R-:W-:Y:S01]  /*a840*/  FMUL.FTZ R10, R10, R19.reuse ;  /* 0x000000130a0a7220 */ /* 0x080fe20000410000 */
[----:B------:R-:W-:Y:S01]  /*a850*/  LOP3.LUT R2, R9, 0xffff0000, RZ, 0xc0, !PT ;  /* 0xffff000009027812 */ /* 0x000fe200078ec0ff */
[----:B------:R-:W-:Y:S01]  /*a860*/  FMUL.FTZ R8, R3, R22 ;  /* 0x0000001603087220 */ /* 0x000fe20000410000 */
[----:B------:R-:W-:Y:S01]  /*a870*/  SHF.L.U32 R4, R9, 0x10, RZ ;  /* 0x0000001009047819 */ /* 0x000fe200000006ff */
[C---:B------:R-:W-:Y:S02]  /*a880*/  FFMA.FTZ R14, R18.reuse, R19, -R11 ;  /* 0x00000013120e7223 */ /* 0x040fe4000001080b */
[----:B------:R-:W-:Y:S01]  /*a890*/  FFMA.FTZ R10, R18, R20, R10 ;  /* 0x00000014120a7223 */ /* 0x000fe2000001000a */
[----:B------:R-:W-:Y:S01]  /*a8a0*/  LOP3.LUT R20, R15, 0xffff0000, RZ, 0xc0, !PT ;  /* 0xffff00000f147812 */ /* 0x000fe200078ec0ff */
[-C--:B------:R-:W-:Y:S01]  /*a8b0*/  FMUL.FTZ R3, R3, R21.reuse ;  /* 0x0000001503037220 */ /* 0x080fe20000410000 */
[C---:B------:R-:W-:Y:S01]  /*a8c0*/  SHF.L.U32 R18, R16.reuse, 0x10, RZ ;  /* 0x0000001010127819 */ /* 0x040fe200000006ff */
[----:B------:R-:W-:Y:S01]  /*a8d0*/  IMAD.U32 R19, R15, 0x10000, RZ ;  /* 0x000100000f137824 */ /* 0x000fe200078e00ff */
[----:B------:R-:W-:Y:S01]  /*a8e0*/  LOP3.LUT R15, R16, 0xffff0000, RZ, 0xc0, !PT ;  /* 0xffff0000100f7812 */ /* 0x000fe200078ec0ff */
[C---:B------:R-:W-:Y:S01]  /*a8f0*/  FFMA.FTZ R9, R17.reuse, R21, -R8 ;  /* 0x0000001511097223 */ /* 0x040fe20000010808 */
[----:B------:R-:W-:Y:S01]  /*a900*/  F2FP.BF16.PACK_AB R10, R10, R14 ;  /* 0x0000000e0a0a723e */ /* 0x000fe200000010ff */
[----:B------:R-:W-:-:S02]  /*a910*/  FFMA.FTZ R11, R17, R22, R3 ;  /* 0x00000016110b7223 */ /* 0x000fc40000010003 */
[----:B------:R-:W-:Y:S02]  /*a920*/  FMUL.FTZ R8, R5, R19 ;  /* 0x0000001305087220 */ /* 0x000fe40000410000 */
[C---:B------:R-:W-:Y:S01]  /*a930*/  FMUL.FTZ R3, R2.reuse, R20 ;  /* 0x0000001402037220 */ /* 0x040fe20000410000 */
[----:B------:R-:W-:Y:S01]  /*a940*/  F2FP.BF16.PACK_AB R11, R11, R9 ;  /* 0x000000090b0b723e */ /* 0x000fe200000010ff */
[-C--:B------:R-:W-:Y:S02]  /*a950*/  FMUL.FTZ R5, R5, R18.reuse ;  /* 0x0000001205057220 */ /* 0x080fe40000410000 */
[----:B------:R-:W-:Y:S02]  /*a960*/  FMUL.FTZ R2, R2, R15 ;  /* 0x0000000f02027220 */ /* 0x000fe40000410000 */
[C---:B------:R-:W-:Y:S02]  /*a970*/  FFMA.FTZ R8, R6.reuse, R18, -R8 ;  /* 0x0000001206087223 */ /* 0x040fe40000010808 */
[----:B------:R-:W-:-:S02]  /*a980*/  FFMA.FTZ R5, R6, R19, R5 ;  /* 0x0000001306057223 */ /* 0x000fc40000010005 */
[C---:B------:R-:W-:Y:S02]  /*a990*/  FFMA.FTZ R3, R4.reuse, R15, -R3 ;  /* 0x0000000f04037223 */ /* 0x040fe40000010803 */
[----:B------:R-:W-:Y:S01]  /*a9a0*/  FFMA.FTZ R2, R4, R20, R2 ;  /* 0x0000001404027223 */ /* 0x000fe20000010002 */
[----:B------:R-:W-:-:S04]  /*a9b0*/  F2FP.BF16.PACK_AB R8, R5, R8 ;  /* 0x000000080508723e */ /* 0x000fc800000010ff */
[----:B------:R-:W-:-:S05]  /*a9c0*/  F2FP.BF16.PACK_AB R9, R2, R3 ;  /* 0x000000030209723e */ /* 0x000fca00000010ff */
[----:B------:R1:W-:Y:S02]  /*a9d0*/  STS.128 [R210+0x1100], R8 ;  /* 0x00110008d2007388 */ /* 0x0003e40000000c00 */
.L_x_983:
[----:B------:R-:W-:Y:S05]  /*a9e0*/  BSYNC B0 ;  /* 0x0000000000007941 */ /* 0x000fea0003800000 */
.L_x_982:
[----:B------:R-:W-:-:S13]  /*a9f0*/  ISETP.GE.AND P0, PT, R100, c[0x0][0x27c], PT ;  /* 0x00009f0064007a0c */ /* 0x000fda0003f06270 */
[----:B------:R-:W-:Y:S05]  /*aa00*/  @P0 BRA `(.L_x_981) ;  /* 0x000002e000000947 */ /* 0x000fea0003800000 */
[----:B-1----:R-:W1:Y:S01]  /*aa10*/  LDS.128 R8, [R210+0x5100] ;  /* 0x00510000d2087984 */ /* 0x002e620000000c00 */
[----:B------:R-:W-:Y:S02]  /*aa20*/  SHF.R.U64 R2, R38, 0x10, R39 ;  /* 0x0000001026027819 */ /* 0x000fe40000001227 */
[----:B------:R-:W-:Y:S02]  /*aa30*/  SHF.R.U32.HI R5, RZ, 0x10, R35 ;  /* 0x00000010ff057819 */ /* 0x000fe40000011623 */
[----:B------:R-:W-:Y:S02]  /*aa40*/  SHF.R.U32.HI R3, RZ, 0x10, R39 ;  /* 0x00000010ff037819 */ /* 0x000fe40000011627 */
[C---:B------:R-:W-:Y:S02]  /*aa50*/  PRMT R16, R58.reuse, 0x5432, R2 ;  /* 0x000054323a107816 */ /* 0x040fe40000000002 */
[----:B------:R-:W-:Y:S02]  /*aa60*/  PRMT R2, R57, 0x5410, R5 ;  /* 0x0000541039027816 */ /* 0x000fe40000000005 */
[----:B------:R-:W-:-:S02]  /*aa70*/  PRMT R14, R58, 0x5410, R3 ;  /* 0x000054103a0e7816 */ /* 0x000fc40000000003 */
[----:B------:R-:W-:Y:S01]  /*aa80*/  SHF.R.U64 R4, R34, 0x10, R35 ;  /* 0x0000001022047819 */ /* 0x000fe20000001223 */
[C---:B------:R-:W-:Y:S01]  /*aa90*/  IMAD.U32 R20, R2.reuse, 0x10000, RZ ;  /* 0x0001000002147824 */ /* 0x040fe200078e00ff */
[----:B------:R-:W-:Y:S01]  /*aaa0*/  LOP3.LUT R22, R2, 0xffff0000, RZ, 0xc0, !PT ;  /* 0xffff000002167812 */ /* 0x000fe200078ec0ff */
[C---:B------:R-:W-:Y:S01]  /*aab0*/  IMAD.U32 R19, R14.reuse, 0x10000, RZ ;  /* 0x000100000e137824 */ /* 0x040fe200078e00ff */
[----:B------:R-:W-:Y:S02]  /*aac0*/  PRMT R15, R57, 0x5432, R4 ;  /* 0x00005432390f7816 */ /* 0x000fe40000000004 */
[----:B------:R-:W-:Y:S01]  /*aad0*/  LOP3.LUT R21, R14, 0xffff0000, RZ, 0xc0, !PT ;  /* 0xffff00000e157812 */ /* 0x000fe200078ec0ff */
        /* <DEDUP_REMOVED lines=33> */
.L_x_981:
[----:B------:R-:W-:Y:S05]  /*acf0*/  BSYNC B1 ;  /* 0x0000000000017941 */ /* 0x000fea0003800000 */
.L_x_980:
        /* <DEDUP_REMOVED lines=53> */
.L_x_987:
[----:B------:R-:W-:Y:S05]  /*b050*/  BSYNC B0 ;  /* 0x0000000000007941 */ /* 0x000fea0003800000 */
.L_x_986:
        /* <DEDUP_REMOVED lines=48> */
.L_x_985:
[----:B------:R-:W-:Y:S05]  /*b360*/  BSYNC B1 ;  /* 0x0000000000017941 */ /* 0x000fea0003800000 */
.L_x_984:
[----:B------:R-:W-:-:S04]  /*b370*/  IADD3 R2, R101, 0x60, RZ ;  /* 0x0000006065027810 */ /* 0x000fc80007ffe0ff */
        /* <DEDUP_REMOVED lines=15> */
[----:B------:R-:W-:Y:S01]  /*b470*/  IMAD.U32 R19, R14, 0x10000, RZ ;  /* 0x000100000e137824 */ /* 0x000fe200078e00ff */
        /* <DEDUP_REMOVED lines=35> */
.L_x_990:
[----:B------:R-:W-:Y:S05]  /*b6b0*/  BSYNC B0 ;  /* 0x0000000000007941 */ /* 0x000fea0003800000 */
.L_x_989:
        /* <DEDUP_REMOVED lines=47> */
[----:B------:R1:W-:Y:S01]  /*b9b0*/  STS.128 [R210+0x7100], R8 ;  /* 0x00710008d2007388 */ /* 0x0003e20000000c00 */
[----:B------:R-:W-:Y:S05]  /*b9c0*/  BRA `(.L_x_988) ;  /* 0x0000264000007947 */ /* 0x000fea0003800000 */
.L_x_967:
[----:B------:R-:W-:Y:S01]  /*b9d0*/  ISETP.NE.AND P0, PT, R70, 0x1, PT ;  /* 0x000000014600780c */ /* 0x000fe20003f05270 */
[----:B------:R-:W-:Y:S01]  /*b9e0*/  IMAD.MOV.U32 R9, RZ, RZ, R3 ;  /* 0x000000ffff097224 */ /* 0x000fe200078e0003 */
[----:B------:R-:W-:Y:S01]  /*b9f0*/  CS2R R26, SRZ ;  /* 0x00000000001a7805 */ /* 0x000fe2000001ff00 */
[----:B------:R-:W-:-:S10]  /*ba00*/  CS2R R24, SRZ ;  /* 0x0000000000187805 */ /* 0x000fd4000001ff00 */
[----:B------:R-:W-:-:S05]  /*ba10*/  @P0 IMAD.HI.U32 R5, R2, c[0x0][0x2c8], RZ ;  /* 0x0000b20002050a27 */ /* 0x000fca00078e00ff */
[----:B------:R-:W-:-:S04]  /*ba20*/  @P0 SHF.R.U32.HI R2, RZ, c[0x0][0x2cc], R5 ;  /* 0x0000b300ff020a19 */ /* 0x000fc80000011605 */
[----:B------:R-:W-:Y:S01]  /*ba30*/  SHF.R.S32.HI R5, RZ, 0x1f, R2 ;  /* 0x0000001fff057819 */ /* 0x000fe20000011402 */
[----:B------:R-:W-:-:S04]  /*ba40*/  IMAD.WIDE.U32 R8, R2, c[0x0][0x280], R8 ;  /* 0x0000a00002087a25 */ /* 0x000fc800078e0008 */
[----:B------:R-:W-:Y:S01]  /*ba50*/  IMAD R10, R5, c[0x0][0x280], RZ ;  /* 0x0000a000050a7a24 */ /* 0x000fe200078e02ff */
[----:B------:R-:W-:-:S03]  /*ba60*/  LEA R28, P0, R8, c[0x0][0x270], 0x1 ;  /* 0x00009c00081c7a11 */ /* 0x000fc600078008ff */
[----:B------:R-:W-:-:S04]  /*ba70*/  IMAD R3, R2, c[0x0][0x284], R10 ;  /* 0x0000a10002037a24 */ /* 0x000fc800078e020a */
[----:B------:R-:W-:-:S05]  /*ba80*/  IMAD.IADD R3, R9, 0x1, R3 ;  /* 0x0000000109037824 */ /* 0x000fca00078e0203 */
[----:B------:R-:W-:Y:S01]  /*ba90*/  LEA.HI.X R15, R8, c[0x0][0x274], R3, 0x1, P0 ;  /* 0x00009d00080f7a11 */ /* 0x000fe200000f0c03 */
[----:B------:R-:W-:Y:S02]  /*baa0*/  IMAD R3, R5, c[0x0][0x290], RZ ;  /* 0x0000a40005037a24 */ /* 0x000fe400078e02ff */
[----:B------:R-:W-:-:S04]  /*bab0*/  IMAD.MOV.U32 R5, RZ, RZ, R6 ;  /* 0x000000ffff057224 */ /* 0x000fc800078e0006 */
[----:B------:R-:W-:-:S04]  /*bac0*/  IMAD.WIDE.U32 R4, R2, c[0x0][0x290], R4 ;  /* 0x0000a40002047a25 */ /* 0x000fc800078e0004 */
[----:B------:R-:W-:Y:S01]  /*bad0*/  IMAD R2, R2, c[0x0][0x294], R3 ;  /* 0x0000a50002027a24 */ /* 0x000fe200078e0203 */
[C---:B------:R-:W-:Y:S01]  /*bae0*/  LEA R14, P0, R4.reuse, c[0x0][0x288], 0x1 ;  /* 0x0000a200040e7a11 */ /* 0x040fe200078008ff */
[----:B------:R-:W-:Y:S02]  /*baf0*/  SHFL.IDX PT, R3, R15, RZ, 0x181f ;  /* 0x00181fff0f037589 */ /* 0x000fe400000e0000 */
[----:B------:R-:W-:Y:S02]  /*bb00*/  IMAD.IADD R2, R5, 0x1, R2 ;  /* 0x0000000105027824 */ /* 0x000fe400078e0202 */
[----:B------:R-:W-:Y:S03]  /*bb10*/  SHFL.IDX PT, R8, R14, RZ, 0x181f ;  /* 0x00181fff0e087589 */ /* 0x000fe600000e0000 */
[----:B------:R-:W-:Y:S02]  /*bb20*/  LEA.HI.X R6, R4, c[0x0][0x28c], R2, 0x1, P0 ;  /* 0x0000a30004067a11 */ /* 0x000fe400000f0c02 */
[----:B------:R-:W1:Y:S01]  /*bb30*/  SHFL.IDX PT, R2, R28, RZ, 0x181f ;  /* 0x00181fff1c027589 */ /* 0x000e6200000e0000 */
[----:B------:R-:W-:-:S03]  /*bb40*/  ISETP.GE.OR P0, PT, R76, c[0x0][0x27c], P3 ;  /* 0x00009f004c007a0c */ /* 0x000fc60001f06670 */
[----:B------:R-:W2:Y:S10]  /*bb50*/  SHFL.IDX PT, R9, R6, RZ, 0x181f ;  /* 0x00181fff06097589 */ /* 0x000eb400000e0000 */
[C---:B------:R-:W-:Y:S01]  /*bb60*/  @!P0 IMAD.SHL.U32 R4, R76.reuse, 0x2, RZ ;  /* 0x000000024c048824 */ /* 0x040fe200078e00ff */
[----:B------:R-:W-:-:S04]  /*bb70*/  @!P0 SHF.L.U64.HI R5, R76, 0x1, R77 ;  /* 0x000000014c058819 */ /* 0x000fc8000001024d */
[----:B-1----:R-:W-:-:S04]  /*bb80*/  @!P0 IADD3 R2, P1, R2, R4, RZ ;  /* 0x0000000402028210 */ /* 0x002fc80007f3e0ff */
[----:B------:R-:W-:Y:S02]  /*bb90*/  @!P0 IADD3.X R3, R3, R5, RZ, P1, !PT ;  /* 0x0000000503038210 */ /* 0x000fe40000ffe4ff */
[----:B------:R-:W-:Y:S01]  /*bba0*/  @!P0 IADD3 R4, P1, R8, R4, RZ ;  /* 0x0000000408048210 */ /* 0x000fe20007f3e0ff */
[----:B------:R-:W-:Y:S01]  /*bbb0*/  CS2R R22, SRZ ;  /* 0x0000000000167805 */ /* 0x000fe2000001ff00 */
[----:B------:R-:W-:Y:S01]  /*bbc0*/  CS2R R20, SRZ ;  /* 0x0000000000147805 */ /* 0x000fe2000001ff00 */
[----:B------:R-:W3:Y:S02]  /*bbd0*/  @!P0 LD.E.128 R24, [R2.64] ;  /* 0x0000000802188980 */ /* 0x000ee4000c101d00 */
[----:B--2---:R-:W-:-:S05]  /*bbe0*/  @!P0 IMAD.X R5, R9, 0x1, R5, P1 ;  /* 0x0000000109058824 */ /* 0x004fca00008e0605 */
[----:B------:R-:W2:Y:S01]  /*bbf0*/  @!P0 LD.E.128 R20, [R4.64] ;  /* 0x0000000804148980 */ /* 0x000ea2000c101d00 */
[----:B------:R-:W-:Y:S03]  /*bc00*/  BSSY B0, `(.L_x_991) ;  /* 0x0000025000007945 */ /* 0x000fe60003800000 */
[----:B------:R1:W4:Y:S01]  /*bc10*/  SHFL.IDX PT, R29, R28, 0x1, 0x181f ;  /* 0x00381f001c1d7f89 */ /* 0x00032200000e0000 */
[----:B------:R-:W-:-:S03]  /*bc20*/  CS2R R18, SRZ ;  /* 0x0000000000127805 */ /* 0x000fc6000001ff00 */
[----:B------:R1:W1:Y:S01]  /*bc30*/  SHFL.IDX PT, R30, R14, 0x1, 0x181f ;  /* 0x00381f000e1e7f89 */ /* 0x00026200000e0000 */
[----:B------:R-:W-:-:S03]  /*bc40*/  CS2R R16, SRZ ;  /* 0x0000000000107805 */ /* 0x000fc6000001ff00 */
[----:B------:R1:W1:Y:S01]  /*bc50*/  SHFL.IDX PT, R31, R15, 0x1, 0x181f ;  /* 0x00381f000f1f7f89 */ /* 0x00026200000e0000 */
[----:B------:R-:W-:-:S03]  /*bc60*/  ISETP.GE.AND P2, PT, R76, c[0x0][0x27c], PT ;  /* 0x00009f004c007a0c */ /* 0x000fc60003f46270 */
[----:B------:R1:W1:Y:S01]  /*bc70*/  SHFL.IDX PT, R32, R6, 0x1, 0x181f ;  /* 0x00381f0006207f89 */ /* 0x00026200000e0000 */
[----:B---3--:R-:W-:Y:S02]  /*bc80*/  IMAD.MOV.U32 R11, RZ, RZ, R26 ;  /* 0x000000ffff0b7224 */ /* 0x008fe400078e001a */
[----:B------:R-:W-:Y:S01]  /*bc90*/  IMAD.MOV.U32 R10, RZ, RZ, R27 ;  /* 0x000000ffff0a7224 */ /* 0x000fe200078e001b */
[----:B------:R-:W-:Y:S01]  /*bca0*/  MOV R9, R24 ;  /* 0x0000001800097202 */ /* 0x000fe20000000f00 */
[----:B------:R-:W-:Y:S01]  /*bcb0*/  IMAD.MOV.U32 R8, RZ, RZ, R25 ;  /* 0x000000ffff087224 */ /* 0x000fe200078e0019 */
[----:B------:R-:W-:Y:S01]  /*bcc0*/  PRMT R39, R39, 0x5410, R11 ;  /* 0x0000541027277816 */ /* 0x000fe2000000000b */
[----:B--2---:R-:W-:Y:S01]  /*bcd0*/  IMAD.MOV.U32 R5, RZ, RZ, R22 ;  /* 0x000000ffff057224 */ /* 0x004fe200078e0016 */
[----:B------:R-:W-:Y:S01]  /*bce0*/  PRMT R38, R38, 0x5410, R10 ;  /* 0x0000541026267816 */ /* 0x000fe2000000000a */
[----:B------:R-:W-:Y:S01]  /*bcf0*/  IMAD.MOV.U32 R4, RZ, RZ, R23 ;  /* 0x000000ffff047224 */ /* 0x000fe200078e0017 */
[----:B------:R-:W-:Y:S01]  /*bd00*/  MOV R3, R20 ;  /* 0x0000001400037202 */ /* 0x000fe20000000f00 */
[----:B------:R-:W-:Y:S01]  /*bd10*/  IMAD.MOV.U32 R2, RZ, RZ, R21 ;  /* 0x000000ffff027224 */ /* 0x000fe200078e0015 */
[----:B------:R-:W-:Y:S01]  /*bd20*/  PRMT R37, R8, 0x5410, R9 ;  /* 0x0000541008257816 */ /* 0x000fe20000000009 */
[----:B------:R-:W-:Y:S01]  /*bd30*/  CS2R R10, SRZ ;  /* 0x00000000000a7805 */ /* 0x000fe2000001ff00 */
[----:B------:R-:W-:Y:S01]  /*bd40*/  PRMT R39, R5, 0x7610, R39 ;  /* 0x0000761005277816 */ /* 0x000fe20000000027 */
[----:B------:R-:W-:Y:S01]  /*bd50*/  CS2R R8, SRZ ;  /* 0x0000000000087805 */ /* 0x000fe2000001ff00 */
[----:B------:R-:W-:-:S02]  /*bd60*/  PRMT R38, R4, 0x7610, R38 ;  /* 0x0000761004267816 */ /* 0x000fc40000000026 */
[----:B------:R-:W-:Y:S01]  /*bd70*/  PRMT R36, R2, 0x5410, R3 ;  /* 0x0000541002247816 */ /* 0x000fe20000000003 */
[----:B------:R-:W-:Y:S05]  /*bd80*/  @P4 BRA `(.L_x_992) ;  /* 0x000000c000004947 */ /* 0x000fea0003800000 */
[----:B-1--4-:R-:W-:Y:S01]  /*bd90*/  CS2R R16, SRZ ;  /* 0x0000000000107805 */ /* 0x012fe2000001ff00 */
[----:B------:R-:W-:Y:S01]  /*bda0*/  CS2R R10, SRZ ;  /* 0x00000000000a7805 */ /* 0x000fe2000001ff00 */
[----:B------:R-:W-:Y:S01]  /*bdb0*/  CS2R R8, SRZ ;  /* 0x0000000000087805 */ /* 0x000fe2000001ff00 */
[----:B------:R-:W-:Y:S05]  /*bdc0*/  @P2 BRA `(.L_x_992) ;  /* 0x0000008000002947 */ /* 0x000fea0003800000 */
[C---:B------:R-:W-:Y:S01]  /*bdd0*/  IMAD.SHL.U32 R4, R76.reuse, 0x2, RZ ;  /* 0x000000024c047824 */ /* 0x040fe200078e00ff */
[----:B------:R-:W-:-:S04]  /*bde0*/  SHF.L.U64.HI R5, R76, 0x1, R77 ;  /* 0x000000014c057819 */ /* 0x000fc8000001024d */
[----:B------:R-:W-:-:S05]  /*bdf0*/  IADD3 R2, P0, R29, R4, RZ ;  /* 0x000000041d027210 */ /* 0x000fca0007f1e0ff */
[----:B------:R-:W-:Y:S01]  /*be00*/  IMAD.X R3, R31, 0x1, R5, P0 ;  /* 0x000000011f037824 */ /* 0x000fe200000e0605 */
[----:B------:R-:W-:-:S04]  /*be10*/  IADD3 R4, P0, R30, R4, RZ ;  /* 0x000000041e047210 */ /* 0x000fc80007f1e0ff */
[----:B------:R1:W5:Y:S01]  /*be20*/  LD.E.128 R16, [R2.64] ;  /* 0x0000000802107980 */ /* 0x000362000c101d00 */
[----:B------:R-:W-:-:S05]  /*be30*/  IMAD.X R5, R32, 0x1, R5, P0 ;  /* 0x0000000120057824 */ /* 0x000fca00000e0605 */
[----:B------:R1:W5:Y:S03]  /*be40*/  LD.E.128 R8, [R4.64] ;  /* 0x0000000804087980 */ /* 0x000366000c101d00 */
.L_x_992:
[----:B-1--4-:R-:W-:Y:S05]  /*be50*/  BSYNC B0 ;  /* 0x0000000000007941 */ /* 0x012fea0003800000 */
.L_x_991:
[----:B------:R-:W1:Y:S01]  /*be60*/  SHFL.IDX PT, R4, R28, 0x2, 0x181f ;  /* 0x00581f001c047f89 */ /* 0x000e6200000e0000 */
[C---:B------:R-:W-:Y:S01]  /*be70*/  ISETP.GE.OR P0, PT, R76.reuse, c[0x0][0x27c], P5 ;  /* 0x00009f004c007a0c */ /* 0x040fe20002f06670 */
[----:B------:R-:W-:Y:S01]  /*be80*/  CS2R R46, SRZ ;  /* 0x00000000002e7805 */ /* 0x000fe2000001ff00 */
[----:B------:R-:W-:Y:S01]  /*be90*/  CS2R R44, SRZ ;  /* 0x00000000002c7805 */ /* 0x000fe2000001ff00 */
[----:B------:R-:W2:Y:S04]  /*bea0*/  SHFL.IDX PT, R5, R15, 0x2, 0x181f ;  /* 0x00581f000f057f89 */ /* 0x000ea800000e0000 */
[----:B------:R-:W3:Y:S04]  /*beb0*/  SHFL.IDX PT, R29, R14, 0x2, 0x181f ;  /* 0x00581f000e1d7f89 */ /* 0x000ee800000e0000 */
[----:B------:R-:W4:Y:S02]  /*bec0*/  SHFL.IDX PT, R30, R6, 0x2, 0x181f ;  /* 0x00581f00061e7f89 */ /* 0x000f2400000e0000 */
[C---:B------:R-:W-:Y:S01]  /*bed0*/  @!P0 IMAD.SHL.U32 R2, R76.reuse, 0x2, RZ ;  /* 0x000000024c028824 */ /* 0x040fe200078e00ff */
[----:B------:R-:W-:-:S04]  /*bee0*/  @!P0 SHF.L.U64.HI R3, R76, 0x1, R77 ;  /* 0x000000014c038819 */ /* 0x000fc8000001024d */
[----:B-1----:R-:W-:-:S05]  /*bef0*/  @!P0 IADD3 R4, P1, R4, R2, RZ ;  /* 0x0000000204048210 */ /* 0x002fca0007f3e0ff */
[----:B--2---:R-:W-:Y:S01]  /*bf00*/  @!P0 IMAD.X R5, R5, 0x1, R3, P1 ;  /* 0x0000000105058824 */ /* 0x004fe200008e0603 */
[----:B---3--:R-:W-:Y:S01]  /*bf10*/  @!P0 IADD3 R2, P1, R29, R2, RZ ;  /* 0x000000021d028210 */ /* 0x008fe20007f3e0ff */
[----:B------:R-:W-:-:S03]  /*bf20*/  CS2R R50, SRZ ;  /* 0x0000000000327805 */ /* 0x000fc6000001ff00 */
[----:B------:R1:W2:Y:S01]  /*bf30*/  @!P0 LD.E.128 R44, [R4.64] ;  /* 0x00000008042c8980 */ /* 0x0002a2000c101d00 */
[----:B------:R-:W-:Y:S01]  /*bf40*/  CS2R R48, SRZ ;  /* 0x0000000000307805 */ /* 0x000fe2000001ff00 */
[----:B----4-:R-:W-:-:S05]  /*bf50*/  @!P0 IMAD.X R3, R30, 0x1, R3, P1 ;  /* 0x000000011e038824 */ /* 0x010fca00008e0603 */
[----:B------:R3:W4:Y:S01]  /*bf60*/  @!P0 LD.E.128 R48, [R2.64] ;  /* 0x0000000802308980 */ /* 0x000722000c101d00 */
[----:B-1---5:R-:W-:Y:S01]  /*bf70*/  IMAD.MOV.U32 R4, RZ, RZ, R19 ;  /* 0x000000ffff047224 */ /* 0x022fe200078e0013 */
[----:B------:R-:W-:Y:S01]  /*bf80*/  MOV R5, R18 ;  /* 0x0000001200057202 */ /* 0x000fe20000000f00 */
[----:B---3--:R-:W-:Y:S02]  /*bf90*/  IMAD.MOV.U32 R3, RZ, RZ, R16 ;  /* 0x000000ffff037224 */ /* 0x008fe400078e0010 */
[----:B------:R-:W-:Y:S01]  /*bfa0*/  IMAD.MOV.U32 R2, RZ, RZ, R17 ;  /* 0x000000ffff027224 */ /* 0x000fe200078e0011 */
[----:B------:R-:W-:Y:S01]  /*bfb0*/  PRMT R67, R4, 0x5410, R5 ;  /* 0x0000541004437816 */ /* 0x000fe20000000005 */
[----:B------:R-:W-:Y:S01]  /*bfc0*/  IMAD.MOV.U32 R4, RZ, RZ, R11 ;  /* 0x000000ffff047224 */ /* 0x000fe200078e000b */
[----:B------:R-:W-:Y:S02]  /*bfd0*/  MOV R5, R10 ;  /* 0x0000000a00057202 */ /* 0x000fe40000000f00 */
[----:B------:R-:W-:Y:S01]  /*bfe0*/  PRMT R65, R2, 0x5410, R3 ;  /* 0x0000541002417816 */ /* 0x000fe20000000003 */
[----:B------:R-:W-:-:S02]  /*bff0*/  IMAD.MOV.U32 R3, RZ, RZ, R8 ;  /* 0x000000ffff037224 */ /* 0x000fc400078e0008 */
[----:B------:R-:W-:Y:S01]  /*c000*/  IMAD.MOV.U32 R2, RZ, RZ, R9 ;  /* 0x000000ffff027224 */ /* 0x000fe200078e0009 */
[----:B------:R-:W-:-:S04]  /*c010*/  PRMT R66, R4, 0x5410, R5 ;  /* 0x0000541004427816 */ /* 0x000fc80000000005 */
[----:B------:R-:W-:Y:S01]  /*c020*/  PRMT R64, R2, 0x5410, R3 ;  /* 0x0000541002407816 */ /* 0x000fe20000000003 */
[----:B------:R1:W3:Y:S01]  /*c030*/  SHFL.IDX PT, R29, R15, 0x3, 0x181f ;  /* 0x00781f000f1d7f89 */ /* 0x0002e200000e0000 */
[----:B------:R-:W-:Y:S03]  /*c040*/  BSSY B0, `(.L_x_993) ;  /* 0x0000021000007945 */ /* 0x000fe60003800000 */
[----:B------:R1:W1:Y:S01]  /*c050*/  SHFL.IDX PT, R15, R28, 0x3, 0x181f ;  /* 0x00781f001c0f7f89 */ /* 0x00026200000e0000 */
[----:B------:R-:W-:-:S03]  /*c060*/  CS2R R58, SRZ ;  /* 0x00000000003a7805 */ /* 0x000fc6000001ff00 */
[----:B------:R-:W1:Y:S01]  /*c070*/  SHFL.IDX PT, R14, R14, 0x3, 0x181f ;  /* 0x00781f000e0e7f89 */ /* 0x000e6200000e0000 */
[----:B------:R-:W-:-:S03]  /*c080*/  CS2R R56, SRZ ;  /* 0x0000000000387805 */ /* 0x000fc6000001ff00 */
[----:B------:R-:W1:Y:S01]  /*c090*/  SHFL.IDX PT, R6, R6, 0x3, 0x181f ;  /* 0x00781f0006067f89 */ /* 0x000e6200000e0000 */
[----:B------:R-:W-:Y:S01]  /*c0a0*/  CS2R R54, SRZ ;  /* 0x0000000000367805 */ /* 0x000fe2000001ff00 */
[----:B------:R-:W-:Y:S01]  /*c0b0*/  CS2R R52, SRZ ;  /* 0x0000000000347805 */ /* 0x000fe2000001ff00 */
[----:B--2---:R-:W-:Y:S01]  /*c0c0*/  IMAD.MOV.U32 R4, RZ, RZ, R47 ;  /* 0x000000ffff047224 */ /* 0x004fe200078e002f */
[----:B------:R-:W-:Y:S01]  /*c0d0*/  MOV R5, R46 ;  /* 0x0000002e00057202 */ /* 0x000fe20000000f00 */
[----:B------:R-:W-:Y:S01]  /*c0e0*/  IMAD.MOV.U32 R3, RZ, RZ, R44 ;  /* 0x000000ffff037224 */ /* 0x000fe200078e002c */
[----:B------:R-:W-:Y:S02]  /*c0f0*/  MOV R2, R45 ;  /* 0x0000002d00027202 */ /* 0x000fe40000000f00 */
[----:B------:R-:W-:Y:S02]  /*c100*/  PRMT R71, R4, 0x5410, R5 ;  /* 0x0000541004477816 */ /* 0x000fe40000000005 */
[----:B------:R-:W-:Y:S01]  /*c110*/  PRMT R69, R2, 0x5410, R3 ;  /* 0x0000541002457816 */ /* 0x000fe20000000003 */
[----:B----4-:R-:W-:Y:S01]  /*c120*/  IMAD.MOV.U32 R5, RZ, RZ, R50 ;  /* 0x000000ffff057224 */ /* 0x010fe200078e0032 */
[----:B------:R-:W-:Y:S01]  /*c130*/  MOV R3, R48 ;  /* 0x0000003000037202 */ /* 0x000fe20000000f00 */
[----:B------:R-:W-:-:S02]  /*c140*/  IMAD.MOV.U32 R4, RZ, RZ, R51 ;  /* 0x000000ffff047224 */ /* 0x000fc400078e0033 */
[----:B------:R-:W-:-:S03]  /*c150*/  IMAD.MOV.U32 R2, RZ, RZ, R49 ;  /* 0x000000ffff027224 */ /* 0x000fc600078e0031 */
[----:B------:R-:W-:Y:S02]  /*c160*/  PRMT R70, R4, 0x5410, R5 ;  /* 0x0000541004467816 */ /* 0x000fe40000000005 */
[----:B------:R-:W-:Y:S01]  /*c170*/  PRMT R68, R2, 0x5410, R3 ;  /* 0x0000541002447816 */ /* 0x000fe20000000003 */
[----:B------:R-:W-:Y:S05]  /*c180*/  @P6 BRA `(.L_x_994) ;  /* 0x000000c000006947 */ /* 0x000fea0003800000 */
[----:B-1-3--:R-:W-:Y:S01]  /*c190*/  CS2R R56, SRZ ;  /* 0x0000000000387805 */ /* 0x00afe2000001ff00 */
[----:B------:R-:W-:Y:S01]  /*c1a0*/  CS2R R54, SRZ ;  /* 0x0000000000367805 */ /* 0x000fe2000001ff00 */
[----:B------:R-:W-:Y:S01]  /*c1b0*/  CS2R R52, SRZ ;  /* 0x0000000000347805 */ /* 0x000fe2000001ff00 */
[----:B------:R-:W-:Y:S05]  /*c1c0*/  @P2 BRA `(.L_x_994) ;  /* 0x0000008000002947 */ /* 0x000fea0003800000 */
[C---:B------:R-:W-:Y:S01]  /*c1d0*/  IMAD.SHL.U32 R2, R76.reuse, 0x2, RZ ;  /* 0x000000024c027824 */ /* 0x040fe200078e00ff */
[----:B------:R-:W-:-:S04]  /*c1e0*/  SHF.L.U64.HI R3, R76, 0x1, R77 ;  /* 0x000000014c037819 */ /* 0x000fc8000001024d */
[-C--:B------:R-:W-:Y:S02]  /*c1f0*/  IADD3 R4, P1, R15, R2.reuse, RZ ;  /* 0x000000020f047210 */ /* 0x080fe40007f3e0ff */
[----:B------:R-:W-:-:S03]  /*c200*/  IADD3 R2, P0, R14, R2, RZ ;  /* 0x000000020e027210 */ /* 0x000fc60007f1e0ff */
[--C-:B------:R-:W-:Y:S02]  /*c210*/  IMAD.X R5, R29, 0x1, R3.reuse, P1 ;  /* 0x000000011d057824 */ /* 0x100fe400008e0603 */
[----:B------:R-:W-:-:S03]  /*c220*/  IMAD.X R3, R6, 0x1, R3, P0 ;  /* 0x0000000106037824 */ /* 0x000fc600000e0603 */
[----:B------:R1:W5:Y:S04]  /*c230*/  LD.E.128 R56, [R4.64] ;  /* 0x0000000804387980 */ /* 0x000368000c101d00 */
[----:B------:R1:W5:Y:S02]  /*c240*/  LD.E.128 R52, [R2.64] ;  /* 0x0000000802347980 */ /* 0x000364000c101d00 */
.L_x_994:
[----:B-1-3--:R-:W-:Y:S05]  /*c250*/  BSYNC B0 ;  /* 0x0000000000007941 */ /* 0x00afea0003800000 */
.L_x_993:
[----:B------:R-:W-:Y:S01]  /*c260*/  IADD3 R4, -R94, R60, RZ ;  /* 0x0000003c5e047210 */ /* 0x000fe20007ffe1ff */
[----:B-----5:R-:W-:Y:S01]  /*c270*/  IMAD.MOV.U32 R2, RZ, RZ, R58 ;  /* 0x000000ffff027224 */ /* 0x020fe200078e003a */
[----:B------:R-:W-:-:S04]  /*c280*/  DEPBAR.LE SB0, 0x1 ;  /* 0x000080400000791a */ /* 0x000fc80000000000 */
[----:B------:R-:W-:Y:S01]  /*c290*/  IMNMX R62, R4, 0x80, PT ;  /* 0x00000080043e7817 */ /* 0x000fe20003800200 */
[----:B------:R-:W-:Y:S01]  /*c2a0*/  IMAD.MOV.U32 R5, RZ, RZ, R59 ;  /* 0x000000ffff057224 */ /* 0x000fe200078e003b */
[----:B------:R-:W-:Y:S01]  /*c2b0*/  MOV R4, R55 ;  /* 0x0000003700047202 */ /* 0x000fe20000000f00 */
[----:B------:R-:W-:Y:S01]  /*c2c0*/  IMAD.MOV.U32 R3, RZ, RZ, R56 ;  /* 0x000000ffff037224 */ /* 0x000fe200078e0038 */
[----:B------:R-:W-:Y:S01]  /*c2d0*/  BAR.SYNC.DEFER_BLOCKING 0x0 ;  /* 0x0000000000007b1d */ /* 0x000fe20000010000 */
[----:B------:R-:W-:Y:S02]  /*c2e0*/  ISETP.GE.OR P0, PT, R101, R62, P2 ;  /* 0x0000003e6500720c */ /* 0x000fe40001706670 */
        /* <DEDUP_REMOVED lines=10> */
[----:B------:R-:W-:Y:S01]  /*c390*/  IMAD.MOV.U32 R2, RZ, RZ, c[0x0][0x27c] ;  /* 0x00009f00ff027624 */ /* 0x000fe200078e00ff */
[----:B------:R-:W1:Y:S01]  /*c3a0*/  LDS.128 R32, [R210+0x100] ;  /* 0x00010000d2207984 */ /* 0x000e620000000c00 */
[C---:B------:R-:W-:Y:S01]  /*c3b0*/  IMAD.SHL.U32 R6, R101.reuse, 0x40, RZ ;  /* 0x0000004065067824 */ /* 0x040fe200078e00ff */
[----:B------:R-:W-:Y:S01]  /*c3c0*/  SHF.R.U64 R15, R20, 0x10, R21 ;  /* 0x00000010140f7819 */ /* 0x000fe20000001215 */
[----:B------:R-:W-:Y:S01]  /*c3d0*/  IMAD.SHL.U32 R14, R101, 0x40, RZ ;  /* 0x00000040650e7824 */ /* 0x000fe200078e00ff */
[----:B------:R-:W-:Y:S02]  /*c3e0*/  LEA.HI R2, R2, R102, RZ, 0x1d ;  /* 0x0000006602027211 */ /* 0x000fe400078fe8ff */
[----:B------:R-:W-:-:S02]  /*c3f0*/  LOP3.LUT R6, R6, 0x1c0, RZ, 0xc0, !PT ;  /* 0x000001c006067812 */ /* 0x000fc400078ec0ff */
[----:B------:R-:W-:Y:S01]  /*c400*/  SHF.R.S32.HI R4, RZ, 0x1f, R2 ;  /* 0x0000001fff047819 */ /* 0x000fe20000011402 */
[----:B------:R-:W-:Y:S01]  /*c410*/  IMAD.SHL.U32 R3, R2, 0x8, RZ ;  /* 0x0000000802037824 */ /* 0x000fe200078e00ff */
[----:B------:R-:W-:Y:S02]  /*c420*/  LOP3.LUT R14, R14, 0x1c0, RZ, 0xc0, !PT ;  /* 0x000001c00e0e7812 */ /* 0x000fe400078ec0ff */
[----:B------:R-:W-:Y:S02]  /*c430*/  LEA.HI R2, R4, R2, RZ, 0x3 ;  /* 0x0000000204027211 */ /* 0x000fe400078f18ff */
[----:B------:R-:W-:Y:S02]  /*c440*/  SHF.R.U32.HI R6, RZ, 0x3, R6 ;  /* 0x00000003ff067819 */ /* 0x000fe40000011606 */
[----:B------:R-:W-:Y:S01]  /*c450*/  LOP3.LUT R3, R14, 0x38, R3, 0xf8, !PT ;  /* 0x000000380e037812 */ /* 0x000fe200078ef803 */
[----:B------:R-:W-:Y:S01]  /*c460*/  IMAD.SHL.U32 R2, R2, 0x400, RZ ;  /* 0x0000040002027824 */ /* 0x000fe200078e00ff */
[----:B------:R-:W-:-:S02]  /*c470*/  SHF.R.U32.HI R4, RZ, 0x10, R21 ;  /* 0x00000010ff047819 */ /* 0x000fc40000011615 */
[----:B------:R-:W-:Y:S02]  /*c480*/  LOP3.LUT R3, R3, R6, RZ, 0x3c, !PT ;  /* 0x0000000603037212 */ /* 0x000fe400078e3cff */
[----:B------:R-:W-:Y:S02]  /*c490*/  LOP3.LUT R2, R2, 0x7fffe000, RZ, 0xc0, !PT ;  /* 0x7fffe00002027812 */ /* 0x000fe400078ec0ff */
[----:B------:R-:W-:Y:S02]  /*c4a0*/  SHF.R.U64 R6, R24, 0x10, R25 ;  /* 0x0000001018067819 */ /* 0x000fe40000001219 */
[----:B------:R-:W-:Y:S02]  /*c4b0*/  IADD3 R2, R3, R2, R7 ;  /* 0x0000000203027210 */ /* 0x000fe40007ffe007 */
[--C-:B------:R-:W-:Y:S02]  /*c4c0*/  SHF.R.U64 R14, R26, 0x10, R27.reuse ;  /* 0x000000101a0e7819 */ /* 0x100fe4000000121b */
[----:B------:R-:W-:Y:S01]  /*c4d0*/  SHF.R.U32.HI R3, RZ, 0x10, R27 ;  /* 0x00000010ff037819 */ /* 0x000fe2000001161b */
[----:B------:R-:W-:Y:S01]  /*c4e0*/  IMAD.SHL.U32 R42, R2, 0x2, RZ ;  /* 0x00000002022a7824 */ /* 0x000fe200078e00ff */
[----:B------:R-:W-:-:S02]  /*c4f0*/  SHF.R.U32.HI R2, RZ, 0x10, R25 ;  /* 0x00000010ff027819 */ /* 0x000fc40000011619 */
[----:B------:R-:W-:Y:S02]  /*c500*/  SHF.R.U64 R20, R22, 0x10, R23 ;  /* 0x0000001016147819 */ /* 0x000fe40000001217 */
[----:B------:R-:W2:Y:S01]  /*c510*/  LDS.128 R28, [R42+0x100] ;  /* 0x000100002a1c7984 */ /* 0x000ea20000000c00 */
[----:B------:R-:W-:Y:S02]  /*c520*/  PRMT R25, R36, 0x5432, R15 ;  /* 0x0000543224197816 */ /* 0x000fe4000000000f */
[----:B------:R-:W-:Y:S01]  /*c530*/  SHF.R.U32.HI R5, RZ, 0x10, R23 ;  /* 0x00000010ff057819 */ /* 0x000fe20000011617 */
[----:B-1----:R-:W-:Y:S01]  /*c540*/  IMAD.U32 R22, R34, 0x10000, RZ ;  /* 0x0001000022167824 */ /* 0x002fe200078e00ff */
[----:B------:R-:W-:Y:S01]  /*c550*/  PRMT R27, R37, 0x5432, R6 ;  /* 0x00005432251b7816 */ /* 0x000fe20000000006 */
[----:B------:R-:W-:Y:S01]  /*c560*/  IMAD.U32 R21, R35, 0x10000, RZ ;  /* 0x0001000023157824 */ /* 0x000fe200078e00ff */
[----:B------:R-:W-:Y:S02]  /*c570*/  PRMT R24, R36, 0x5410, R4 ;  /* 0x0000541024187816 */ /* 0x000fe40000000004 */
[----:B------:R-:W-:-:S02]  /*c580*/  SHF.L.U32 R36, R33, 0x10, RZ ;  /* 0x0000001021247819 */ /* 0x000fc400000006ff */
[----:B------:R-:W-:Y:S01]  /*c590*/  LOP3.LUT R23, R33, 0xffff0000, RZ, 0xc0, !PT ;  /* 0xffff000021177812 */ /* 0x000fe200078ec0ff */
[----:B------:R-:W-:Y:S01]  /*c5a0*/  IMAD.U32 R63, R24, 0x10000, RZ ;  /* 0x00010000183f7824 */ /* 0x000fe200078e00ff */
[C---:B------:R-:W-:Y:S02]  /*c5b0*/  PRMT R41, R39.reuse, 0x5432, R14 ;  /* 0x0000543227297816 */ /* 0x040fe4000000000e */
[----:B------:R-:W-:Y:S02]  /*c5c0*/  LOP3.LUT R33, R34, 0xffff0000, RZ, 0xc0, !PT ;  /* 0xffff000022217812 */ /* 0x000fe400078ec0ff */
[----:B------:R-:W-:Y:S02]  /*c5d0*/  PRMT R39, R39, 0x5410, R20 ;  /* 0x0000541027277816 */ /* 0x000fe40000000014 */
[----:B------:R-:W-:Y:S01]  /*c5e0*/  LOP3.LUT R34, R35, 0xffff0000, RZ, 0xc0, !PT ;  /* 0xffff000023227812 */ /* 0x000fe200078ec0ff */
[----:B------:R-:W-:Y:S01]  /*c5f0*/  IMAD.U32 R35, R25, 0x10000, RZ ;  /* 0x0001000019237824 */ /* 0x000fe200078e00ff */
[----:B------:R-:W-:Y:S01]  /*c600*/  PRMT R26, R37, 0x5410, R2 ;  /* 0x00005410251a7816 */ /* 0x000fe20000000002 */
[----:B------:R-:W-:Y:S01]  /*c610*/  IMAD.U32 R37, R32, 0x10000, RZ ;  /* 0x0001000020257824 */ /* 0x000fe200078e00ff */
[----:B------:R-:W-:-:S02]  /*c620*/  PRMT R40, R38, 0x5432, R3 ;  /* 0x0000543226287816 */ /* 0x000fc40000000003 */
[----:B------:R-:W-:Y:S02]  /*c630*/  PRMT R38, R38, 0x5410, R5 ;  /* 0x0000541026267816 */ /* 0x000fe40000000005 */
[----:B------:R-:W-:Y:S02]  /*c640*/  LOP3.LUT R32, R32, 0xffff0000, RZ, 0xc0, !PT ;  /* 0xffff000020207812 */ /* 0x000fe400078ec0ff */
[----:B------:R-:W-:Y:S01]  /*c650*/  SHF.L.U32 R60, R38, 0x10, RZ ;  /* 0x00000010263c7819 */ /* 0x000fe200000006ff */
[C---:B--2---:R-:W-:Y:S01]  /*c660*/  IMAD.U32 R14, R29.reuse, 0x10000, RZ ;  /* 0x000100001d0e7824 */ /* 0x044fe200078e00ff */
[----:B------:R-:W-:Y:S01]  /*c670*/  LOP3.LUT R6, R29, 0xffff0000, RZ, 0xc0, !PT ;  /* 0xffff00001d067812 */ /* 0x000fe200078ec0ff */
[C---:B------:R-:W-:Y:S01]  /*c680*/  IMAD.U32 R20, R28.reuse, 0x10000, RZ ;  /* 0x000100001c147824 */ /* 0x040fe200078e00ff */
[----:B------:R-:W-:Y:S01]  /*c690*/  SHF.L.U32 R29, R27, 0x10, RZ ;  /* 0x000000101b1d7819 */ /* 0x000fe200000006ff */
[C---:B------:R-:W-:Y:S01]  /*c6a0*/  IMAD.U32 R3, R31.reuse, 0x10000, RZ ;  /* 0x000100001f037824 */ /* 0x040fe200078e00ff */
[----:B------:R-:W-:Y:S01]  /*c6b0*/  LOP3.LUT R15, R28, 0xffff0000, RZ, 0xc0, !PT ;  /* 0xffff00001c0f7812 */ /* 0x000fe200078ec0ff */
[C---:B------:R-:W-:Y:S01]  /*c6c0*/  FMUL.FTZ R28, R20.reuse, R35 ;  /* 0x00000023141c7220 */ /* 0x040fe20000410000 */
[----:B------:R-:W-:Y:S01]  /*c6d0*/  LOP3.LUT R2, R31, 0xffff0000, RZ, 0xc0, !PT ;  /* 0xffff00001f027812 */ /* 0x000fe200078ec0ff */
[----:B------:R-:W-:Y:S01]  /*c6e0*/  FMUL.FTZ R20, R20, R29 ;  /* 0x0000001d14147220 */ /* 0x000fe20000410000 */
[----:B------:R-:W-:Y:S01]  /*c6f0*/  LOP3.LUT R4, R30, 0xffff0000, RZ, 0xc0, !PT ;  /* 0xffff00001e047812 */ /* 0x000fe200078ec0ff */
[----:B------:R-:W-:-:S02]  /*c700*/  IMAD.U32 R31, R26, 0x10000, RZ ;  /* 0x000100001a1f7824 */ /* 0x000fc400078e00ff */
[----:B------:R-:W-:Y:S02]  /*c710*/  IMAD.U32 R5, R30, 0x10000, RZ ;  /* 0x000100001e057824 */ /* 0x000fe400078e00ff */
[----:B------:R-:W-:Y:S02]  /*c720*/  IMAD.U32 R30, R40, 0x10000, RZ ;  /* 0x00010000281e7824 */ /* 0x000fe400078e00ff */
[C---:B------:R-:W-:Y:S02]  /*c730*/  FFMA.FTZ R43, R37.reuse, R29, -R28 ;  /* 0x0000001d252b7223 */ /* 0x040fe4000001081c */
[----:B------:R-:W-:Y:S01]  /*c740*/  FFMA.FTZ R35, R37, R35, R20 ;  /* 0x0000002325237223 */ /* 0x000fe20000010014 */
[----:B------:R-:W-:Y:S01]  /*c750*/  LOP3.LUT R37, R25, 0xffff0000, RZ, 0xc0, !PT ;  /* 0xffff000019257812 */ /* 0x000fe200078ec0ff */
[C---:B------:R-:W-:Y:S02]  /*c760*/  FMUL.FTZ R28, R14.reuse, R63 ;  /* 0x0000003f0e1c7220 */ /* 0x040fe40000410000 */
[----:B------:R-:W-:-:S02]  /*c770*/  FMUL.FTZ R20, R14, R31 ;  /* 0x0000001f0e147220 */ /* 0x000fc40000410000 */
[C---:B------:R-:W-:Y:S02]  /*c780*/  FMUL.FTZ R14, R3.reuse, R60 ;  /* 0x0000003c030e7220 */ /* 0x040fe40000410000 */
[-C--:B------:R-:W-:Y:S02]  /*c790*/  FMUL.FTZ R3, R3, R30.reuse ;  /* 0x0000001e03037220 */ /* 0x080fe40000410000 */
[----:B------:R-:W-:Y:S02]  /*c7a0*/  FFMA.FTZ R31, R36, R31, -R28 ;  /* 0x0000001f241f7223 */ /* 0x000fe4000001081c */
[----:B------:R-:W-:Y:S01]  /*c7b0*/  FFMA.FTZ R30, R21, R30, -R14 ;  /* 0x0000001e151e7223 */ /* 0x000fe2000001080e */
[----:B------:R-:W-:Y:S01]  /*c7c0*/  LOP3.LUT R14, R27, 0xffff0000, RZ, 0xc0, !PT ;  /* 0xffff00001b0e7812 */ /* 0x000fe200078ec0ff */
[----:B------:R-:W-:Y:S01]  /*c7d0*/  FFMA.FTZ R28, R21, R60, R3 ;  /* 0x0000003c151c7223 */ /* 0x000fe20000010003 */
[----:B------:R-:W-:Y:S01]  /*c7e0*/  LOP3.LUT R21, R26, 0xffff0000, RZ, 0xc0, !PT ;  /* 0xffff00001a157812 */ /* 0x000fe200078ec0ff */
[----:B------:R-:W-:Y:S01]  /*c7f0*/  FMUL.FTZ R3, R15, R37 ;  /* 0x000000250f037220 */ /* 0x000fe20000410000 */
[----:B------:R-:W-:Y:S01]  /*c800*/  LOP3.LUT R26, R24, 0xffff0000, RZ, 0xc0, !PT ;  /* 0xffff0000181a7812 */ /* 0x000fe200078ec0ff */
[----:B------:R-:W-:Y:S01]  /*c810*/  FFMA.FTZ R29, R36, R63, R20 ;  /* 0x0000003f241d7223 */ /* 0x000fe20000010014 */
[C---:B------:R-:W-:Y:S01]  /*c820*/  LOP3.LUT R27, R39.reuse, 0xffff0000, RZ, 0xc0, !PT ;  /* 0xffff0000271b7812 */ /* 0x040fe200078ec0ff */
[----:B------:R-:W-:-:S02]  /*c830*/  IMAD.U32 R36, R39, 0x10000, RZ ;  /* 0x0001000027247824 */ /* 0x000fc400078e00ff */
[-C--:B------:R-:W-:Y:S02]  /*c840*/  FMUL.FTZ R15, R15, R14.reuse ;  /* 0x0000000e0f0f7220 */ /* 0x080fe40000410000 */
[----:B------:R-:W-:Y:S02]  /*c850*/  FFMA.FTZ R24, R32, R14, -R3 ;  /* 0x0000000e20187223 */ /* 0x000fe40000010803 */
[C---:B------:R-:W-:Y:S02]  /*c860*/  FMUL.FTZ R14, R6.reuse, R26 ;  /* 0x0000001a060e7220 */ /* 0x040fe40000410000 */
[----:B------:R-:W-:Y:S01]  /*c870*/  FMUL.FTZ R3, R6, R21 ;  /* 0x0000001506037220 */ /* 0x000fe20000410000 */
[----:B------:R-:W-:Y:S01]  /*c880*/  F2FP.BF16.PACK_AB R24, R24, R43 ;  /* 0x0000002b1818723e */ /* 0x000fe200000010ff */
[----:B------:R-:W-:Y:S02]  /*c890*/  IMAD.U32 R25, R41, 0x10000, RZ ;  /* 0x0001000029197824 */ /* 0x000fe400078e00ff */
[----:B------:R-:W-:-:S02]  /*c8a0*/  FMUL.FTZ R6, R5, R36 ;  /* 0x0000002405067220 */ /* 0x000fc40000410000 */
[----:B------:R-:W-:Y:S02]  /*c8b0*/  FFMA.FTZ R20, R32, R37, R15 ;  /* 0x0000002520147223 */ /* 0x000fe4000001000f */
[C---:B------:R-:W-:Y:S02]  /*c8c0*/  FFMA.FTZ R21, R23.reuse, R21, -R14 ;  /* 0x0000001517157223 */ /* 0x040fe4000001080e */
[----:B------:R-:W-:Y:S01]  /*c8d0*/  FFMA.FTZ R15, R23, R26, R3 ;  /* 0x0000001a170f7223 */ /* 0x000fe20000010003 */
[----:B------:R-:W-:Y:S01]  /*c8e0*/  LOP3.LUT R26, R38, 0xffff0000, RZ, 0xc0, !PT ;  /* 0xffff0000261a7812 */ /* 0x000fe200078ec0ff */
[-C--:B------:R-:W-:Y:S01]  /*c8f0*/  FMUL.FTZ R3, R5, R25.reuse ;  /* 0x0000001905037220 */ /* 0x080fe20000410000 */
[----:B------:R-:W-:Y:S01]  /*c900*/  LOP3.LUT R23, R40, 0xffff0000, RZ, 0xc0, !PT ;  /* 0xffff000028177812 */ /* 0x000fe200078ec0ff */
[C---:B------:R-:W-:Y:S01]  /*c910*/  FFMA.FTZ R14, R22.reuse, R25, -R6 ;  /* 0x00000019160e7223 */ /* 0x040fe20000010806 */
[----:B------:R-:W-:Y:S01]  /*c920*/  LOP3.LUT R25, R41, 0xffff0000, RZ, 0xc0, !PT ;  /* 0xffff000029197812 */ /* 0x000fe200078ec0ff */
[----:B------:R-:W-:Y:S01]  /*c930*/  FFMA.FTZ R6, R22, R36, R3 ;  /* 0x0000002416067223 */ /* 0x000fe20000010003 */
[----:B------:R-:W-:Y:S01]  /*c940*/  F2FP.BF16.PACK_AB R20, R20, R35 ;  /* 0x000000231414723e */ /* 0x000fe200000010ff */
[----:B------:R-:W-:-:S02]  /*c950*/  FMUL.FTZ R5, R4, R27 ;  /* 0x0000001b04057220 */ /* 0x000fc40000410000 */
[----:B------:R-:W-:Y:S02]  /*c960*/  FMUL.FTZ R3, R2, R26 ;  /* 0x0000001a02037220 */ /* 0x000fe40000410000 */
[----:B------:R-:W-:Y:S02]  /*c970*/  FMUL.FTZ R4, R4, R25 ;  /* 0x0000001904047220 */ /* 0x000fe40000410000 */
[----:B------:R-:W-:Y:S02]  /*c980*/  FMUL.FTZ R2, R2, R23 ;  /* 0x0000001702027220 */ /* 0x000fe40000410000 */
[----:B------:R-:W-:Y:S01]  /*c990*/  FFMA.FTZ R5, R33, R25, -R5 ;  /* 0x0000001921057223 */ /* 0x000fe20000010805 */
[----:B------:R-:W-:Y:S01]  /*c9a0*/  F2FP.BF16.PACK_AB R25, R21, R31 ;  /* 0x0000001f1519723e */ /* 0x000fe200000010ff */
[----:B------:R-:W-:Y:S01]  /*c9b0*/  FFMA.FTZ R3, R34, R23, -R3 ;  /* 0x0000001722037223 */ /* 0x000fe20000010803 */
[----:B------:R-:W-:Y:S01]  /*c9c0*/  F2FP.BF16.PACK_AB R21, R15, R29 ;  /* 0x0000001d0f15723e */ /* 0x000fe200000010ff */
[----:B------:R-:W-:-:S02]  /*c9d0*/  FFMA.FTZ R4, R33, R27, R4 ;  /* 0x0000001b21047223 */ /* 0x000fc40000010004 */
[----:B------:R-:W-:Y:S01]  /*c9e0*/  FFMA.FTZ R2, R34, R26, R2 ;  /* 0x0000001a22027223 */ /* 0x000fe20000010002 */
[----:B------:R-:W-:Y:S02]  /*c9f0*/  F2FP.BF16.PACK_AB R26, R5, R14 ;  /* 0x0000000e051a723e */ /* 0x000fe400000010ff */
[----:B------:R-:W-:Y:S02]  /*ca00*/  F2FP.BF16.PACK_AB R27, R3, R30 ;  /* 0x0000001e031b723e */ /* 0x000fe400000010ff */
[----:B------:R-:W-:Y:S02]  /*ca10*/  F2FP.BF16.PACK_AB R22, R4, R6 ;  /* 0x000000060416723e */ /* 0x000fe400000010ff */
[----:B------:R-:W-:Y:S01]  /*ca20*/  F2FP.BF16.PACK_AB R23, R2, R28 ;  /* 0x0000001c0217723e */ /* 0x000fe200000010ff */
[----:B------:R1:W-:Y:S04]  /*ca30*/  STS.128 [R210+0x100], R24 ;  /* 0x00010018d2007388 */ /* 0x0003e80000000c00 */
[----:B------:R1:W-:Y:S02]  /*ca40*/  STS.128 [R42+0x100], R20 ;  /* 0x000100142a007388 */ /* 0x0003e40000000c00 */
.L_x_996:
[----:B------:R-:W-:Y:S05]  /*ca50*/  BSYNC B0 ;  /* 0x0000000000007941 */ /* 0x000fea0003800000 */
.L_x_995:
        /* <DEDUP_REMOVED lines=10> */
[----:B------:R-:W-:Y:S01]  /*cb00*/  SHF.R.U64 R8, R8, 0x10, R9 ;  /* 0x0000001008087819 */ /* 0x000fe20000001209 */
[----:B------:R-:W-:Y:S01]  /*cb10*/  IMAD.SHL.U32 R6, R6, 0x40, RZ ;  /* 0x0000004006067824 */ /* 0x000fe200078e00ff */
[----:B------:R-:W-:Y:S01]  /*cb20*/  SHF.R.S32.HI R4, RZ, 0x1f, R2 ;  /* 0x0000001fff047819 */ /* 0x000fe20000011402 */
[----:B------:R-:W-:Y:S01]  /*cb30*/  IMAD.SHL.U32 R3, R2, 0x8, RZ ;  /* 0x0000000802037824 */ /* 0x000fe200078e00ff */
[----:B------:R-:W-:-:S02]  /*cb40*/  LOP3.LUT R5, R5, 0x1c0, RZ, 0xc0, !PT ;  /* 0x000001c005057812 */ /* 0x000fc400078ec0ff */
[----:B------:R-:W-:Y:S02]  /*cb50*/  LEA.HI R2, R4, R2, RZ, 0x3 ;  /* 0x0000000204027211 */ /* 0x000fe400078f18ff */
[----:B------:R-:W-:Y:S02]  /*cb60*/  LOP3.LUT R6, R6, 0x1c0, RZ, 0xc0, !PT ;  /* 0x000001c006067812 */ /* 0x000fe400078ec0ff */
[----:B------:R-:W-:Y:S01]  /*cb70*/  SHF.R.U32.HI R5, RZ, 0x3, R5 ;  /* 0x00000003ff057819 */ /* 0x000fe20000011605 */
[----:B------:R-:W-:Y:S01]  /*cb80*/  IMAD.SHL.U32 R2, R2, 0x400, RZ ;  /* 0x0000040002027824 */ /* 0x000fe200078e00ff */
[----:B------:R-:W-:Y:S02]  /*cb90*/  LOP3.LUT R3, R6, 0x38, R3, 0xf8, !PT ;  /* 0x0000003806037812 */ /* 0x000fe400078ef803 */
[----:B------:R-:W-:Y:S02]  /*cba0*/  SHF.R.U64 R6, R16, 0x10, R17 ;  /* 0x0000001010067819 */ /* 0x000fe40000001211 */
[----:B------:R-:W-:-:S02]  /*cbb0*/  LOP3.LUT R3, R3, R5, RZ, 0x3c, !PT ;  /* 0x0000000503037212 */ /* 0x000fc400078e3cff */
[----:B------:R-:W-:Y:S02]  /*cbc0*/  LOP3.LUT R2, R2, 0x7fffe000, RZ, 0xc0, !PT ;  /* 0x7fffe00002027812 */ /* 0x000fe400078ec0ff */
[--C-:B------:R-:W-:Y:S02]  /*cbd0*/  SHF.R.U64 R14, R18, 0x10, R19.reuse ;  /* 0x00000010120e7819 */ /* 0x100fe40000001213 */
[----:B------:R-:W-:Y:S02]  /*cbe0*/  IADD3 R2, R3, R2, R12 ;  /* 0x0000000203027210 */ /* 0x000fe40007ffe00c */
[----:B------:R-:W-:Y:S02]  /*cbf0*/  SHF.R.U32.HI R3, RZ, 0x10, R19 ;  /* 0x00000010ff037819 */ /* 0x000fe40000011613 */
[----:B------:R-:W-:Y:S01]  /*cc00*/  PRMT R15, R64, 0x5432, R8 ;  /* 0x00005432400f7816 */ /* 0x000fe20000000008 */
[----:B------:R-:W-:Y:S01]  /*cc10*/  IMAD.SHL.U32 R34, R2, 0x2, RZ ;  /* 0x0000000202227824 */ /* 0x000fe200078e00ff */
[----:B------:R-:W-:-:S02]  /*cc20*/  SHF.R.U32.HI R2, RZ, 0x10, R17 ;  /* 0x00000010ff027819 */ /* 0x000fc40000011611 */
[----:B------:R-:W-:Y:S02]  /*cc30*/  SHF.R.U32.HI R4, RZ, 0x10, R9 ;  /* 0x00000010ff047819 */ /* 0x000fe40000011609 */
[----:B-1----:R-:W1:Y:S01]  /*cc40*/  LDS.128 R20, [R34+0x100] ;  /* 0x0001000022147984 */ /* 0x002e620000000c00 */
[--C-:B------:R-:W-:Y:S02]  /*cc50*/  SHF.R.U64 R9, R10, 0x10, R11.reuse ;  /* 0x000000100a097819 */ /* 0x100fe4000000120b */
[----:B------:R-:W-:Y:S02]  /*cc60*/  SHF.R.U32.HI R5, RZ, 0x10, R11 ;  /* 0x00000010ff057819 */ /* 0x000fe4000001160b */
[----:B------:R-:W-:Y:S02]  /*cc70*/  PRMT R17, R65, 0x5432, R6 ;  /* 0x0000543241117816 */ /* 0x000fe40000000006 */
[----:B------:R-:W-:Y:S02]  /*cc80*/  PRMT R30, R66, 0x5432, R9 ;  /* 0x00005432421e7816 */ /* 0x000fe40000000009 */
[----:B------:R-:W-:-:S02]  /*cc90*/  PRMT R32, R67, 0x5432, R14 ;  /* 0x0000543243207816 */ /* 0x000fc4000000000e */
[----:B------:R-:W-:Y:S02]  /*cca0*/  PRMT R16, R65, 0x5410, R2 ;  /* 0x0000541041107816 */ /* 0x000fe40000000002 */
[----:B------:R-:W-:Y:S02]  /*ccb0*/  PRMT R14, R64, 0x5410, R4 ;  /* 0x00005410400e7816 */ /* 0x000fe40000000004 */
[----:B------:R-:W-:Y:S02]  /*ccc0*/  PRMT R31, R67, 0x5410, R3 ;  /* 0x00005410431f7816 */ /* 0x000fe40000000003 */
[----:B------:R-:W-:Y:S01]  /*ccd0*/  PRMT R29, R66, 0x5410, R5 ;  /* 0x00005410421d7816 */ /* 0x000fe20000000005 */
[----:B------:R-:W-:Y:S01]  /*cce0*/  IMAD.U32 R36, R14, 0x10000, RZ ;  /* 0x000100000e247824 */ /* 0x000fe200078e00ff */
[----:B------:R-:W-:-:S03]  /*ccf0*/  LOP3.LUT R37, R15, 0xffff0000, RZ, 0xc0, !PT ;  /* 0xffff00000f257812 */ /* 0x000fc600078ec0ff */
[----:B------:R-:W-:Y:S02]  /*cd00*/  IMAD.U32 R35, R29, 0x10000, RZ ;  /* 0x000100001d237824 */ /* 0x000fe400078e00ff */
[C---:B-1----:R-:W-:Y:S01]  /*cd10*/  IMAD.U32 R10, R20.reuse, 0x10000, RZ ;  /* 0x00010000140a7824 */ /* 0x042fe200078e00ff */
[----:B------:R-:W-:Y:S01]  /*cd20*/  SHF.L.U32 R8, R21, 0x10, RZ ;  /* 0x0000001015087819 */ /* 0x000fe200000006ff */
[----:B------:R-:W-:Y:S01]  /*cd30*/  IMAD.U32 R3, R23, 0x10000, RZ ;  /* 0x0001000017037824 */ /* 0x000fe200078e00ff */
[----:B------:R-:W-:Y:S01]  /*cd40*/  LOP3.LUT R6, R21, 0xffff0000, RZ, 0xc0, !PT ;  /* 0xffff000015067812 */ /* 0x000fe200078ec0ff */
[----:B------:R-:W-:Y:S01]  /*cd50*/  IMAD.U32 R21, R17, 0x10000, RZ ;  /* 0x0001000011157824 */ /* 0x000fe200078e00ff */
[----:B------:R-:W-:Y:S01]  /*cd60*/  LOP3.LUT R9, R20, 0xffff0000, RZ, 0xc0, !PT ;  /* 0xffff000014097812 */ /* 0x000fe200078ec0ff */
[C---:B------:R-:W-:Y:S01]  /*cd70*/  IMAD.U32 R5, R22.reuse, 0x10000, RZ ;  /* 0x0001000016057824 */ /* 0x040fe200078e00ff */
[----:B------:R-:W-:Y:S02]  /*cd80*/  LOP3.LUT R2, R23, 0xffff0000, RZ, 0xc0, !PT ;  /* 0xffff000017027812 */ /* 0x000fe400078ec0ff */
[----:B------:R-:W-:Y:S01]  /*cd90*/  LOP3.LUT R4, R22, 0xffff0000, RZ, 0xc0, !PT ;  /* 0xffff000016047812 */ /* 0x000fe200078ec0ff */
[----:B--2---:R-:W1:Y:S02]  /*cda0*/  LDS.128 R24, [R38] ;  /* 0x0000000026187984 */ /* 0x004e640000000c00 */
[C---:B-1----:R-:W-:Y:S01]  /*cdb0*/  IMAD.U32 R19, R24.reuse, 0x10000, RZ ;  /* 0x0001000018137824 */ /* 0x042fe200078e00ff */
[----:B------:R-:W-:Y:S01]  /*cdc0*/  LOP3.LUT R28, R24, 0xffff0000, RZ, 0xc0, !PT ;  /* 0xffff0000181c7812 */ /* 0x000fe200078ec0ff */
[C---:B------:R-:W-:Y:S01]  /*cdd0*/  IMAD.U32 R18, R25.reuse, 0x10000, RZ ;  /* 0x0001000019127824 */ /* 0x040fe200078e00ff */
[----:B------:R-:W-:Y:S01]  /*cde0*/  LOP3.LUT R24, R25, 0xffff0000, RZ, 0xc0, !PT ;  /* 0xffff000019187812 */ /* 0x000fe200078ec0ff */
[C---:B------:R-:W-:Y:S01]  /*cdf0*/  IMAD.U32 R25, R26.reuse, 0x10000, RZ ;  /* 0x000100001a197824 */ /* 0x040fe200078e00ff */
[----:B------:R-:W-:Y:S01]  /*ce00*/  LOP3.LUT R33, R26, 0xffff0000, RZ, 0xc0, !PT ;  /* 0xffff00001a217812 */ /* 0x000fe200078ec0ff */
[C---:B------:R-:W-:Y:S01]  /*ce10*/  IMAD.U32 R11, R27.reuse, 0x10000, RZ ;  /* 0x000100001b0b7824 */ /* 0x040fe200078e00ff */
[----:B------:R-:W-:Y:S01]  /*ce20*/  LOP3.LUT R26, R27, 0xffff0000, RZ, 0xc0, !PT ;  /* 0xffff00001b1a7812 */ /* 0x000fe200078ec0ff */
[----:B------:R-:W-:-:S04]  /*ce30*/  IMAD.U32 R27, R15, 0x10000, RZ ;  /* 0x000100000f1b7824 */ /* 0x000fc800078e00ff */
[C---:B------:R-:W-:Y:S02]  /*ce40*/  FMUL.FTZ R20, R10.reuse, R27 ;  /* 0x0000001b0a147220 */ /* 0x040fe40000410000 */
[-C--:B------:R-:W-:Y:S02]  /*ce50*/  FMUL.FTZ R10, R10, R21.reuse ;  /* 0x000000150a0a7220 */ /* 0x080fe40000410000 */
[C---:B------:R-:W-:Y:S01]  /*ce60*/  FFMA.FTZ R23, R19.reuse, R21, -R20 ;  /* 0x0000001513177223 */ /* 0x040fe20000010814 */
[----:B------:R-:W-:Y:S01]  /*ce70*/  SHF.L.U32 R21, R16, 0x10, RZ ;  /* 0x0000001010157819 */ /* 0x000fe200000006ff */
[----:B------:R-:W-:Y:S02]  /*ce80*/  FFMA.FTZ R22, R19, R27, R10 ;  /* 0x0000001b13167223 */ /* 0x000fe4000001000a */
[----:B------:R-:W-:Y:S02]  /*ce90*/  IMAD.U32 R19, R31, 0x10000, RZ ;  /* 0x000100001f137824 */ /* 0x000fe400078e00ff */
[----:B------:R-:W-:-:S02]  /*cea0*/  FMUL.FTZ R20, R8, R36 ;  /* 0x0000002408147220 */ /* 0x000fc40000410000 */
[----:B------:R-:W-:Y:S02]  /*ceb0*/  FMUL.FTZ R10, R8, R21 ;  /* 0x00000015080a7220 */ /* 0x000fe40000410000 */
[C---:B------:R-:W-:Y:S02]  /*cec0*/  FMUL.FTZ R8, R3.reuse, R35 ;  /* 0x0000002303087220 */ /* 0x040fe40000410000 */
[----:B------:R-:W-:Y:S02]  /*ced0*/  FMUL.FTZ R3, R3, R19 ;  /* 0x0000001303037220 */ /* 0x000fe40000410000 */
[----:B------:R-:W-:Y:S02]  /*cee0*/  FFMA.FTZ R21, R18, R21, -R20 ;  /* 0x0000001512157223 */ /* 0x000fe40000010814 */
[----:B------:R-:W-:Y:S01]  /*cef0*/  FFMA.FTZ R19, R11, R19, -R8 ;  /* 0x000000130b137223 */ /* 0x000fe20000010808 */
[----:B------:R-:W-:Y:S01]  /*cf00*/  LOP3.LUT R8, R17, 0xffff0000, RZ, 0xc0, !PT ;  /* 0xffff000011087812 */ /* 0x000fe200078ec0ff */
[----:B------:R-:W-:Y:S01]  /*cf10*/  FFMA.FTZ R20, R11, R35, R3 ;  /* 0x000000230b147223 */ /* 0x000fe20000010003 */
[----:B------:R-:W-:Y:S01]  /*cf20*/  LOP3.LUT R11, R16, 0xffff0000, RZ, 0xc0, !PT ;  /* 0xffff0000100b7812 */ /* 0x000fe200078ec0ff */
[C---:B------:R-:W-:Y:S01]  /*cf30*/  FMUL.FTZ R3, R9.reuse, R37 ;  /* 0x0000002509037220 */ /* 0x040fe20000410000 */
[----:B------:R-:W-:Y:S01]  /*cf40*/  LOP3.LUT R16, R14, 0xffff0000, RZ, 0xc0, !PT ;  /* 0xffff00000e107812 */ /* 0x000fe200078ec0ff */
[-C--:B------:R-:W-:Y:S01]  /*cf50*/  FMUL.FTZ R9, R9, R8.reuse ;  /* 0x0000000809097220 */ /* 0x080fe20000410000 */
[----:B------:R-:W-:Y:S01]  /*cf60*/  LOP3.LUT R17, R29, 0xffff0000, RZ, 0xc0, !PT ;  /* 0xffff00001d117812 */ /* 0x000fe200078ec0ff */
[----:B------:R-:W-:-:S02]  /*cf70*/  FFMA.FTZ R15, R28, R8, -R3 ;  /* 0x000000081c0f7223 */ /* 0x000fc40000010803 */
[----:B------:R-:W-:Y:S02]  /*cf80*/  FFMA.FTZ R18, R18, R36, R10 ;  /* 0x0000002412127223 */ /* 0x000fe4000001000a */
[----:B------:R-:W-:Y:S02]  /*cf90*/  IMAD.U32 R27, R30, 0x10000, RZ ;  /* 0x000100001e1b7824 */ /* 0x000fe400078e00ff */
[C---:B------:R-:W-:Y:S02]  /*cfa0*/  FMUL.FTZ R8, R6.reuse, R16 ;  /* 0x0000001006087220 */ /* 0x040fe40000410000 */
[----:B------:R-:W-:Y:S02]  /*cfb0*/  FMUL.FTZ R3, R6, R11 ;  /* 0x0000000b06037220 */ /* 0x000fe40000410000 */
[----:B------:R-:W-:Y:S02]  /*cfc0*/  IMAD.U32 R10, R32, 0x10000, RZ ;  /* 0x00010000200a7824 */ /* 0x000fe400078e00ff */
[----:B------:R-:W-:-:S02]  /*cfd0*/  FFMA.FTZ R14, R28, R37, R9 ;  /* 0x000000251c0e7223 */ /* 0x000fc40000010009 */
[----:B------:R-:W-:Y:S02]  /*cfe0*/  FMUL.FTZ R6, R5, R27 ;  /* 0x0000001b05067220 */ /* 0x000fe40000410000 */
[C---:B------:R-:W-:Y:S01]  /*cff0*/  FFMA.FTZ R11, R24.reuse, R11, -R8 ;  /* 0x0000000b180b7223 */ /* 0x040fe20000010808 */
[----:B------:R-:W-:Y:S01]  /*d000*/  LOP3.LUT R8, R31, 0xffff0000, RZ, 0xc0, !PT ;  /* 0xffff00001f087812 */ /* 0x000fe200078ec0ff */
[----:B------:R-:W-:Y:S01]  /*d010*/  FFMA.FTZ R9, R24, R16, R3 ;  /* 0x0000001018097223 */ /* 0x000fe20000010003 */
[----:B------:R-:W-:Y:S01]  /*d020*/  LOP3.LUT R24, R30, 0xffff0000, RZ, 0xc0, !PT ;  /* 0xffff00001e187812 */ /* 0x000fe200078ec0ff */
[-C--:B------:R-:W-:Y:S01]  /*d030*/  FMUL.FTZ R3, R5, R10.reuse ;  /* 0x0000000a05037220 */ /* 0x080fe20000410000 */
[----:B------:R-:W-:Y:S01]  /*d040*/  LOP3.LUT R16, R32, 0xffff0000, RZ, 0xc0, !PT ;  /* 0xffff000020107812 */ /* 0x000fe200078ec0ff */
[----:B------:R-:W-:Y:S01]  /*d050*/  FFMA.FTZ R10, R25, R10, -R6 ;  /* 0x0000000a190a7223 */ /* 0x000fe20000010806 */
[----:B------:R-:W-:Y:S01]  /*d060*/  F2FP.BF16.PACK_AB R9, R9, R18 ;  /* 0x000000120909723e */ /* 0x000fe200000010ff */
[----:B------:R-:W-:-:S02]  /*d070*/  FFMA.FTZ R6, R25, R27, R3 ;  /* 0x0000001b19067223 */ /* 0x000fc40000010003 */
[----:B------:R-:W-:Y:S02]  /*d080*/  FMUL.FTZ R5, R4, R24 ;  /* 0x0000001804057220 */ /* 0x000fe40000410000 */
[----:B------:R-:W-:Y:S02]  /*d090*/  FMUL.FTZ R3, R2, R17 ;  /* 0x0000001102037220 */ /* 0x000fe40000410000 */
[----:B------:R-:W-:Y:S02]  /*d0a0*/  FMUL.FTZ R4, R4, R16 ;  /* 0x0000001004047220 */ /* 0x000fe40000410000 */
[----:B------:R-:W-:Y:S02]  /*d0b0*/  FMUL.FTZ R2, R2, R8 ;  /* 0x0000000802027220 */ /* 0x000fe40000410000 */
[----:B------:R-:W-:Y:S01]  /*d0c0*/  FFMA.FTZ R5, R33, R16, -R5 ;  /* 0x0000001021057223 */ /* 0x000fe20000010805 */
[----:B------:R-:W-:Y:S01]  /*d0d0*/  F2FP.BF16.PACK_AB R16, R15, R23 ;  /* 0x000000170f10723e */ /* 0x000fe200000010ff */
[----:B------:R-:W-:Y:S01]  /*d0e0*/  FFMA.FTZ R3, R26, R8, -R3 ;  /* 0x000000081a037223 */ /* 0x000fe20000010803 */
[----:B------:R-:W-:Y:S01]  /*d0f0*/  F2FP.BF16.PACK_AB R8, R14, R22 ;  /* 0x000000160e08723e */ /* 0x000fe200000010ff */
[----:B------:R-:W-:Y:S01]  /*d100*/  FFMA.FTZ R4, R33, R24, R4 ;  /* 0x0000001821047223 */ /* 0x000fe20000010004 */
[----:B------:R-:W-:Y:S01]  /*d110*/  F2FP.BF16.PACK_AB R18, R5, R10 ;  /* 0x0000000a0512723e */ /* 0x000fe200000010ff */
[----:B------:R-:W-:Y:S01]  /*d120*/  FFMA.FTZ R2, R26, R17, R2 ;  /* 0x000000111a027223 */ /* 0x000fe20000010002 */
[----:B------:R-:W-:-:S02]  /*d130*/  F2FP.BF16.PACK_AB R17, R11, R21 ;  /* 0x000000150b11723e */ /* 0x000fc400000010ff */
[----:B------:R-:W-:Y:S02]  /*d140*/  F2FP.BF16.PACK_AB R19, R3, R19 ;  /* 0x000000130313723e */ /* 0x000fe400000010ff */
[----:B------:R-:W-:Y:S02]  /*d150*/  F2FP.BF16.PACK_AB R10, R4, R6 ;  /* 0x00000006040a723e */ /* 0x000fe400000010ff */
[----:B------:R-:W-:Y:S01]  /*d160*/  F2FP.BF16.PACK_AB R11, R2, R20 ;  /* 0x00000014020b723e */ /* 0x000fe200000010ff */
[----:B------:R1:W-:Y:S04]  /*d170*/  STS.128 [R38], R16 ;  /* 0x0000001026007388 */ /* 0x0003e80000000c00 */
[----:B------:R1:W-:Y:S02]  /*d180*/  STS.128 [R34+0x100], R8 ;  /* 0x0001000822007388 */ /* 0x0003e40000000c00 */
.L_x_998:
[----:B------:R-:W-:Y:S05]  /*d190*/  BSYNC B0 ;  /* 0x0000000000007941 */ /* 0x000fea0003800000 */
.L_x_997:
        /* <DEDUP_REMOVED lines=23> */
[----:B------:R-:W-:Y:S02]  /*d310*/  SHF.R.U32.HI R14, RZ, 0x10, R49 ;  /* 0x00000010ff0e7819 */ /* 0x000fe40000011631 */
[----:B------:R-:W-:Y:S02]  /*d320*/  IADD3 R2, R3, R2, R13 ;  /* 0x0000000203027210 */ /* 0x000fe40007ffe00d */
[----:B-1----:R-:W-:Y:S02]  /*d330*/  SHF.R.U32.HI R24, RZ, 0x10, R51 ;  /* 0x00000010ff187819 */ /* 0x002fe40000011633 */
[----:B------:R-:W-:Y:S01]  /*d340*/  SHF.R.U32.HI R5, RZ, 0x10, R47 ;  /* 0x00000010ff057819 */ /* 0x000fe2000001162f */
[----:B------:R-:W-:Y:S01]  /*d350*/  IMAD.SHL.U32 R33, R2, 0x2, RZ ;  /* 0x0000000202217824 */ /* 0x000fe200078e00ff */
[----:B------:R-:W-:-:S02]  /*d360*/  SHF.R.U64 R2, R44, 0x10, R45 ;  /* 0x000000102c027819 */ /* 0x000fc4000000122d */
[----:B------:R-:W-:Y:S02]  /*d370*/  PRMT R21, R68, 0x5432, R6 ;  /* 0x0000543244157816 */ /* 0x000fe40000000006 */
[----:B------:R-:W1:Y:S01]  /*d380*/  LDS.128 R8, [R33+0x100] ;  /* 0x0001000021087984 */ /* 0x000e620000000c00 */
[----:B------:R-:W-:Y:S02]  /*d390*/  PRMT R23, R69, 0x5432, R2 ;  /* 0x0000543245177816 */ /* 0x000fe40000000002 */
[----:B------:R-:W-:Y:S01]  /*d3a0*/  PRMT R29, R70, 0x5432, R15 ;  /* 0x00005432461d7816 */ /* 0x000fe2000000000f */
[----:B------:R-:W-:Y:S01]  /*d3b0*/  IMAD.U32 R34, R21, 0x10000, RZ ;  /* 0x0001000015227824 */ /* 0x000fe200078e00ff */
[----:B------:R-:W-:Y:S02]  /*d3c0*/  SHF.R.U32.HI R3, RZ, 0x10, R45 ;  /* 0x00000010ff037819 */ /* 0x000fe4000001162d */
[----:B------:R-:W-:Y:S02]  /*d3d0*/  PRMT R20, R68, 0x5410, R14 ;  /* 0x0000541044147816 */ /* 0x000fe4000000000e */
[----:B------:R-:W-:-:S02]  /*d3e0*/  PRMT R28, R70, 0x5410, R24 ;  /* 0x00005410461c7816 */ /* 0x000fc40000000018 */
[----:B------:R-:W-:Y:S01]  /*d3f0*/  SHF.R.U64 R4, R46, 0x10, R47 ;  /* 0x000000102e047819 */ /* 0x000fe2000000122f */
[----:B------:R-:W-:Y:S01]  /*d400*/  IMAD.U32 R38, R20, 0x10000, RZ ;  /* 0x0001000014267824 */ /* 0x000fe200078e00ff */
[----:B------:R-:W-:Y:S01]  /*d410*/  PRMT R30, R71, 0x5410, R5 ;  /* 0x00005410471e7816 */ /* 0x000fe20000000005 */
[----:B------:R-:W-:Y:S01]  /*d420*/  IMAD.U32 R37, R28, 0x10000, RZ ;  /* 0x000100001c257824 */ /* 0x000fe200078e00ff */
[----:B------:R-:W-:Y:S02]  /*d430*/  PRMT R22, R69, 0x5410, R3 ;  /* 0x0000541045167816 */ /* 0x000fe40000000003 */
[----:B------:R-:W-:Y:S01]  /*d440*/  PRMT R31, R71, 0x5432, R4 ;  /* 0x00005432471f7816 */ /* 0x000fe20000000004 */
[----:B------:R-:W-:Y:S01]  /*d450*/  IMAD.U32 R36, R30, 0x10000, RZ ;  /* 0x000100001e247824 */ /* 0x000fe200078e00ff */
[----:B------:R-:W-:Y:S01]  /*d460*/  LOP3.LUT R39, R21, 0xffff0000, RZ, 0xc0, !PT ;  /* 0xffff000015277812 */ /* 0x000fe200078ec0ff */
[----:B-1----:R-:W-:Y:S01]  /*d470*/  IMAD.U32 R15, R8, 0x10000, RZ ;  /* 0x00010000080f7824 */ /* 0x002fe200078e00ff */
[----:B------:R-:W-:Y:S01]  /*d480*/  SHF.L.U32 R14, R9, 0x10, RZ ;  /* 0x00000010090e7819 */ /* 0x000fe200000006ff */
[----:B------:R-:W-:Y:S01]  /*d490*/  IMAD.U32 R3, R11, 0x10000, RZ ;  /* 0x000100000b037824 */ /* 0x000fe200078e00ff */
[----:B------:R-:W-:Y:S01]  /*d4a0*/  LOP3.LUT R6, R9, 0xffff0000, RZ, 0xc0, !PT ;  /* 0xffff000009067812 */ /* 0x000fe200078ec0ff */
[C---:B------:R-:W-:Y:S01]  /*d4b0*/  IMAD.U32 R5, R10.reuse, 0x10000, RZ ;  /* 0x000100000a057824 */ /* 0x040fe200078e00ff */
[----:B------:R-:W-:Y:S01]  /*d4c0*/  LOP3.LUT R4, R10, 0xffff0000, RZ, 0xc0, !PT ;  /* 0xffff00000a047812 */ /* 0x000fe200078ec0ff */
[----:B------:R-:W-:Y:S01]  /*d4d0*/  FMUL.FTZ R10, R15, R34 ;  /* 0x000000220f0a7220 */ /* 0x000fe20000410000 */
[----:B------:R-:W-:Y:S01]  /*d4e0*/  LOP3.LUT R2, R11, 0xffff0000, RZ, 0xc0, !PT ;  /* 0xffff00000b027812 */ /* 0x000fe200078ec0ff */
[----:B------:R-:W-:Y:S01]  /*d4f0*/  FMUL.FTZ R11, R14, R38 ;  /* 0x000000260e0b7220 */ /* 0x000fe20000410000 */
        /* <DEDUP_REMOVED lines=8> */
[----:B------:R-:W-:-:S02]  /*d580*/  IMAD.U32 R19, R23, 0x10000, RZ ;  /* 0x0001000017137824 */ /* 0x000fc400078e00ff */
[C---:B------:R-:W-:Y:S01]  /*d590*/  IMAD.U32 R24, R17.reuse, 0x10000, RZ ;  /* 0x0001000011187824 */ /* 0x040fe200078e00ff */
[----:B------:R-:W-:Y:S01]  /*d5a0*/  LOP3.LUT R17, R17, 0xffff0000, RZ, 0xc0, !PT ;  /* 0xffff000011117812 */ /* 0x000fe200078ec0ff */
[-C--:B------:R-:W-:Y:S01]  /*d5b0*/  FMUL.FTZ R9, R15, R19.reuse ;  /* 0x000000130f097220 */ /* 0x080fe20000410000 */
[----:B------:R-:W-:Y:S01]  /*d5c0*/  SHF.L.U32 R15, R22, 0x10, RZ ;  /* 0x00000010160f7819 */ /* 0x000fe200000006ff */
[C---:B------:R-:W-:Y:S02]  /*d5d0*/  FFMA.FTZ R35, R25.reuse, R19, -R10 ;  /* 0x0000001319237223 */ /* 0x040fe4000001080a */
[----:B------:R-:W-:Y:S02]  /*d5e0*/  FFMA.FTZ R34, R25, R34, R9 ;  /* 0x0000002219227223 */ /* 0x000fe40000010009 */
[C---:B------:R-:W-:Y:S02]  /*d5f0*/  FMUL.FTZ R9, R3.reuse, R37 ;  /* 0x0000002503097220 */ /* 0x040fe40000410000 */
[----:B------:R-:W-:-:S02]  /*d600*/  FMUL.FTZ R3, R3, R36 ;  /* 0x0000002403037220 */ /* 0x000fc40000410000 */
[-C--:B------:R-:W-:Y:S02]  /*d610*/  FMUL.FTZ R10, R14, R15.reuse ;  /* 0x0000000f0e0a7220 */ /* 0x080fe40000410000 */
[----:B------:R-:W-:Y:S01]  /*d620*/  FFMA.FTZ R25, R24, R15, -R11 ;  /* 0x0000000f18197223 */ /* 0x000fe2000001080b */
[----:B------:R-:W-:Y:S01]  /*d630*/  LOP3.LUT R11, R22, 0xffff0000, RZ, 0xc0, !PT ;  /* 0xffff0000160b7812 */ /* 0x000fe200078ec0ff */
[C---:B------:R-:W-:Y:S01]  /*d640*/  FFMA.FTZ R21, R16.reuse, R36, -R9 ;  /* 0x0000002410157223 */ /* 0x040fe20000010809 */
        /* <DEDUP_REMOVED lines=8> */
[----:B------:R-:W-:Y:S02]  /*d6d0*/  FMUL.FTZ R9, R6, R16 ;  /* 0x0000001006097220 */ /* 0x000fe40000410000 */
[----:B------:R-:W-:Y:S02]  /*d6e0*/  FFMA.FTZ R19, R24, R38, R10 ;  /* 0x0000002618137223 */ /* 0x000fe4000001000a */
[----:B------:R-:W-:Y:S02]  /*d6f0*/  IMAD.U32 R23, R29, 0x10000, RZ ;  /* 0x000100001d177824 */ /* 0x000fe400078e00ff */
[-C--:B------:R-:W-:Y:S02]  /*d700*/  FMUL.FTZ R3, R6, R11.reuse ;  /* 0x0000000b06037220 */ /* 0x080fe40000410000 */
[----:B------:R-:W-:Y:S02]  /*d710*/  IMAD.U32 R10, R31, 0x10000, RZ ;  /* 0x000100001f0a7824 */ /* 0x000fe400078e00ff */
[----:B------:R-:W-:-:S02]  /*d720*/  FFMA.FTZ R11, R17, R11, -R9 ;  /* 0x0000000b110b7223 */ /* 0x000fc40000010809 */
[----:B------:R-:W-:Y:S02]  /*d730*/  FMUL.FTZ R6, R5, R23 ;  /* 0x0000001705067220 */ /* 0x000fe40000410000 */
[----:B------:R-:W-:Y:S01]  /*d740*/  FFMA.FTZ R9, R17, R16, R3 ;  /* 0x0000001011097223 */ /* 0x000fe20000010003 */
[----:B------:R-:W-:Y:S01]  /*d750*/  LOP3.LUT R17, R31, 0xffff0000, RZ, 0xc0, !PT ;  /* 0xffff00001f117812 */ /* 0x000fe200078ec0ff */
[-C--:B------:R-:W-:Y:S01]  /*d760*/  FMUL.FTZ R3, R5, R10.reuse ;  /* 0x0000000a05037220 */ /* 0x080fe20000410000 */
[----:B------:R-:W-:Y:S01]  /*d770*/  LOP3.LUT R16, R30, 0xffff0000, RZ, 0xc0, !PT ;  /* 0xffff00001e107812 */ /* 0x000fe200078ec0ff */
[C---:B------:R-:W-:Y:S01]  /*d780*/  FFMA.FTZ R10, R26.reuse, R10, -R6 ;  /* 0x0000000a1a0a7223 */ /* 0x040fe20000010806 */
[----:B------:R-:W-:Y:S01]  /*d790*/  F2FP.BF16.PACK_AB R9, R9, R19 ;  /* 0x000000130909723e */ /* 0x000fe200000010ff */
[----:B------:R-:W-:Y:S02]  /*d7a0*/  FFMA.FTZ R6, R26, R23, R3 ;  /* 0x000000171a067223 */ /* 0x000fe40000010003 */
[----:B------:R-:W-:-:S02]  /*d7b0*/  FMUL.FTZ R5, R4, R22 ;  /* 0x0000001604057220 */ /* 0x000fc40000410000 */
[----:B------:R-:W-:Y:S02]  /*d7c0*/  FMUL.FTZ R3, R2, R20 ;  /* 0x0000001402037220 */ /* 0x000fe40000410000 */
[-C--:B------:R-:W-:Y:S02]  /*d7d0*/  FMUL.FTZ R4, R4, R17.reuse ;  /* 0x0000001104047220 */ /* 0x080fe40000410000 */
[-C--:B------:R-:W-:Y:S02]  /*d7e0*/  FMUL.FTZ R2, R2, R16.reuse ;  /* 0x0000001002027220 */ /* 0x080fe40000410000 */
[----:B------:R-:W-:Y:S01]  /*d7f0*/  FFMA.FTZ R5, R32, R17, -R5 ;  /* 0x0000001120057223 */ /* 0x000fe20000010805 */
[----:B------:R-:W-:Y:S01]  /*d800*/  F2FP.BF16.PACK_AB R17, R11, R25 ;  /* 0x000000190b11723e */ /* 0x000fe200000010ff */
[----:B------:R-:W-:Y:S01]  /*d810*/  FFMA.FTZ R3, R18, R16, -R3 ;  /* 0x0000001012037223 */ /* 0x000fe20000010803 */
[----:B------:R-:W-:Y:S01]  /*d820*/  F2FP.BF16.PACK_AB R16, R14, R35 ;  /* 0x000000230e10723e */ /* 0x000fe200000010ff */
[----:B------:R-:W-:-:S02]  /*d830*/  FFMA.FTZ R8, R27, R39, R8 ;  /* 0x000000271b087223 */ /* 0x000fc40000010008 */
[----:B------:R-:W-:Y:S01]  /*d840*/  FFMA.FTZ R4, R32, R22, R4 ;  /* 0x0000001620047223 */ /* 0x000fe20000010004 */
[----:B------:R-:W-:Y:S01]  /*d850*/  F2FP.BF16.PACK_AB R19, R3, R21 ;  /* 0x000000150313723e */ /* 0x000fe200000010ff */
[----:B------:R-:W-:Y:S01]  /*d860*/  FFMA.FTZ R2, R18, R20, R2 ;  /* 0x0000001412027223 */ /* 0x000fe20000010002 */
[----:B------:R-:W-:Y:S02]  /*d870*/  F2FP.BF16.PACK_AB R18, R5, R10 ;  /* 0x0000000a0512723e */ /* 0x000fe400000010ff */
[----:B------:R-:W-:Y:S02]  /*d880*/  F2FP.BF16.PACK_AB R8, R8, R34 ;  /* 0x000000220808723e */ /* 0x000fe400000010ff */
[----:B------:R-:W-:Y:S01]  /*d890*/  F2FP.BF16.PACK_AB R10, R4, R6 ;  /* 0x00000006040a723e */ /* 0x000fe200000010ff */
[----:B------:R1:W-:Y:S01]  /*d8a0*/  STS.128 [R40], R16 ;  /* 0x0000001028007388 */ /* 0x0003e20000000c00 */
[----:B------:R-:W-:-:S05]  /*d8b0*/  F2FP.BF16.PACK_AB R11, R2, R15 ;  /* 0x0000000f020b723e */ /* 0x000fca00000010ff */
[----:B------:R1:W-:Y:S02]  /*d8c0*/  STS.128 [R33+0x100], R8 ;  /* 0x0001000821007388 */ /* 0x0003e40000000c00 */
.L_x_1000:
[----:B------:R-:W-:Y:S05]  /*d8d0*/  BSYNC B0 ;  /* 0x0000000000007941 */ /* 0x000fea0003800000 */
.L_x_999:
[----:B------:R-:W-:-:S04]  /*d8e0*/  IADD3 R2, R101, 0x60, RZ ;  /* 0x0000006065027810 */ /* 0x000fc80007ffe0ff */
[----:B------:R-:W-:-:S13]  /*d8f0*/  ISETP.GE.OR P0, PT, R2, R62, P2 ;  /* 0x0000003e0200720c */ /* 0x000fda0001706670 */
[----:B------:R-:W-:Y:S05]  /*d900*/  @P0 BRA `(.L_x_988) ;  /* 0x0000070000000947 */ /* 0x000fea0003800000 */
[----:B------:R-:W2:Y:S04]  /*d910*/  LDL R5, [R1+0x64] ;  /* 0x0000640001057983 */ /* 0x000ea80000100800 */
[----:B-1----:R-:W3:Y:S01]  /*d920*/  LDL R40, [R1+0x50] ;  /* 0x0000500001287983 */ /* 0x002ee20000100800 */
        /* <DEDUP_REMOVED lines=15> */
[----:B------:R-:W-:Y:S02]  /*da20*/  SHF.R.U32.HI R14, RZ, 0x10, R53 ;  /* 0x00000010ff0e7819 */ /* 0x000fe40000011635 */
[----:B------:R-:W-:-:S02]  /*da30*/  LOP3.LUT R3, R3, R6, RZ, 0x3c, !PT ;  /* 0x0000000603037212 */ /* 0x000fc400078e3cff */
[----:B------:R-:W-:Y:S02]  /*da40*/  LOP3.LUT R2, R2, 0x7fffe000, RZ, 0xc0, !PT ;  /* 0x7fffe00002027812 */ /* 0x000fe400078ec0ff */
[----:B------:R-:W-:Y:S02]  /*da50*/  SHF.R.U64 R6, R52, 0x10, R53 ;  /* 0x0000001034067819 */ /* 0x000fe40000001235 */
[----:B------:R-:W-:Y:S02]  /*da60*/  SHF.R.U32.HI R24, RZ, 0x10, R55 ;  /* 0x00000010ff187819 */ /* 0x000fe40000011637 */
[----:B------:R-:W-:Y:S02]  /*da70*/  PRMT R21, R73, 0x5432, R6 ;  /* 0x0000543249157816 */ /* 0x000fe40000000006 */
[----:B------:R-:W-:Y:S02]  /*da80*/  PRMT R29, R75, 0x5432, R15 ;  /* 0x000054324b1d7816 */ /* 0x000fe4000000000f */
[----:B------:R-:W-:Y:S01]  /*da90*/  PRMT R20, R73, 0x5410, R14 ;  /* 0x0000541049147816 */ /* 0x000fe2000000000e */
[----:B------:R-:W-:Y:S01]  /*daa0*/  IMAD.U32 R34, R21, 0x10000, RZ ;  /* 0x0001000015227824 */ /* 0x000fe200078e00ff */
[----:B------:R-:W-:-:S02]  /*dab0*/  PRMT R28, R75, 0x5410, R24 ;  /* 0x000054104b1c7816 */ /* 0x000fc40000000018 */
[----:B------:R-:W-:Y:S01]  /*dac0*/  SHF.R.U64 R4, R58, 0x10, R59 ;  /* 0x000000103a047819 */ /* 0x000fe2000000123b */
[----:B------:R-:W-:Y:S01]  /*dad0*/  IMAD.U32 R38, R20, 0x10000, RZ ;  /* 0x0001000014267824 */ /* 0x000fe200078e00ff */
[----:B------:R-:W-:Y:S01]  /*dae0*/  LOP3.LUT R39, R21, 0xffff0000, RZ, 0xc0, !PT ;  /* 0xffff000015277812 */ /* 0x000fe200078ec0ff */
[----:B------:R-:W-:Y:S01]  /*daf0*/  IMAD.U32 R37, R28, 0x10000, RZ ;  /* 0x000100001c257824 */ /* 0x000fe200078e00ff */
[----:B------:R-:W-:Y:S02]  /*db00*/  PRMT R31, R80, 0x5432, R4 ;  /* 0x00005432501f7816 */ /* 0x000fe40000000004 */
[----:B--2---:R-:W-:Y:S02]  /*db10*/  IADD3 R2, R3, R2, R5 ;  /* 0x0000000203027210 */ /* 0x004fe40007ffe005 */
[----:B------:R-:W-:Y:S01]  /*db20*/  SHF.R.U32.HI R5, RZ, 0x10, R59 ;  /* 0x00000010ff057819 */ /* 0x000fe2000001163b */
[----:B---3--:R-:W1:Y:S02]  /*db30*/  LDS.128 R16, [R40] ;  /* 0x0000000028107984 */ /* 0x008e640000000c00 */
[----:B------:R-:W-:Y:S01]  /*db40*/  IMAD.SHL.U32 R33, R2, 0x2, RZ ;  /* 0x0000000202217824 */ /* 0x000fe200078e00ff */
[----:B------:R-:W-:-:S02]  /*db50*/  SHF.R.U64 R2, R56, 0x10, R57 ;  /* 0x0000001038027819 */ /* 0x000fc40000001239 */
[----:B------:R-:W-:Y:S02]  /*db60*/  SHF.R.U32.HI R3, RZ, 0x10, R57 ;  /* 0x00000010ff037819 */ /* 0x000fe40000011639 */
[----:B------:R-:W2:Y:S01]  /*db70*/  LDS.128 R8, [R33+0x100] ;  /* 0x0001000021087984 */ /* 0x000ea20000000c00 */
[----:B------:R-:W-:Y:S02]  /*db80*/  PRMT R23, R74, 0x5432, R2 ;  /* 0x000054324a177816 */ /* 0x000fe40000000002 */
[----:B------:R-:W-:Y:S02]  /*db90*/  PRMT R30, R80, 0x5410, R5 ;  /* 0x00005410501e7816 */ /* 0x000fe40000000005 */
[----:B------:R-:W-:-:S03]  /*dba0*/  PRMT R22, R74, 0x5410, R3 ;  /* 0x000054104a167816 */ /* 0x000fc60000000003 */
[----:B------:R-:W-:Y:S02]  /*dbb0*/  IMAD.U32 R36, R30, 0x10000, RZ ;  /* 0x000100001e247824 */ /* 0x000fe400078e00ff */
[C---:B-1----:R-:W-:Y:S01]  /*dbc0*/  IMAD.U32 R25, R16.reuse, 0x10000, RZ ;  /* 0x0001000010197824 */ /* 0x042fe200078e00ff */
[----:B------:R-:W-:Y:S01]  /*dbd0*/  LOP3.LUT R27, R16, 0xffff0000, RZ, 0xc0, !PT ;  /* 0xffff0000101b7812 */ /* 0x000fe200078ec0ff */
[C---:B------:R-:W-:Y:S01]  /*dbe0*/  IMAD.U32 R26, R18.reuse, 0x10000, RZ ;  /* 0x00010000121a7824 */ /* 0x040fe200078e00ff */
[----:B------:R-:W-:Y:S01]  /*dbf0*/  LOP3.LUT R32, R18, 0xffff0000, RZ, 0xc0, !PT ;  /* 0xffff000012207812 */ /* 0x000fe200078ec0ff */
[C---:B------:R-:W-:Y:S01]  /*dc00*/  IMAD.U32 R16, R19.reuse, 0x10000, RZ ;  /* 0x0001000013107824 */ /* 0x040fe200078e00ff */
[----:B------:R-:W-:Y:S01]  /*dc10*/  LOP3.LUT R18, R19, 0xffff0000, RZ, 0xc0, !PT ;  /* 0xffff000013127812 */ /* 0x000fe200078ec0ff */
[----:B--2---:R-:W-:Y:S01]  /*dc20*/  IMAD.U32 R15, R8, 0x10000, RZ ;  /* 0x00010000080f7824 */ /* 0x004fe200078e00ff */
[----:B------:R-:W-:Y:S01]  /*dc30*/  SHF.L.U32 R14, R9, 0x10, RZ ;  /* 0x00000010090e7819 */ /* 0x000fe200000006ff */
[----:B------:R-:W-:Y:S01]  /*dc40*/  IMAD.U32 R19, R23, 0x10000, RZ ;  /* 0x0001000017137824 */ /* 0x000fe200078e00ff */
[----:B------:R-:W-:Y:S01]  /*dc50*/  LOP3.LUT R6, R9, 0xffff0000, RZ, 0xc0, !PT ;  /* 0xffff000009067812 */ /* 0x000fe200078ec0ff */
[----:B------:R-:W-:Y:S01]  /*dc60*/  IMAD.U32 R3, R11, 0x10000, RZ ;  /* 0x000100000b037824 */ /* 0x000fe200078e00ff */
[C---:B------:R-:W-:Y:S01]  /*dc70*/  LOP3.LUT R4, R10.reuse, 0xffff0000, RZ, 0xc0, !PT ;  /* 0xffff00000a047812 */ /* 0x040fe200078ec0ff */
[----:B------:R-:W-:Y:S01]  /*dc80*/  FMUL.FTZ R9, R15, R19 ;  /* 0x000000130f097220 */ /* 0x000fe20000410000 */
[----:B------:R-:W-:Y:S01]  /*dc90*/  LOP3.LUT R2, R11, 0xffff0000, RZ, 0xc0, !PT ;  /* 0xffff00000b027812 */ /* 0x000fe200078ec0ff */
[----:B------:R-:W-:Y:S01]  /*dca0*/  IMAD.U32 R5, R10, 0x10000, RZ ;  /* 0x000100000a057824 */ /* 0x000fe200078e00ff */
[----:B------:R-:W-:Y:S01]  /*dcb0*/  LOP3.LUT R8, R8, 0xffff0000, RZ, 0xc0, !PT ;  /* 0xffff000008087812 */ /* 0x000fe200078ec0ff */
[-C--:B------:R-:W-:Y:S01]  /*dcc0*/  FMUL.FTZ R10, R15, R34.reuse ;  /* 0x000000220f0a7220 */ /* 0x080fe20000410000 */
[----:B------:R-:W-:Y:S01]  /*dcd0*/  SHF.L.U32 R15, R22, 0x10, RZ ;  /* 0x00000010160f7819 */ /* 0x000fe200000006ff */
[----:B------:R-:W-:-:S02]  /*dce0*/  FFMA.FTZ R34, R25, R34, R9 ;  /* 0x0000002219227223 */ /* 0x000fc40000010009 */
[C---:B------:R-:W-:Y:S01]  /*dcf0*/  IMAD.U32 R24, R17.reuse, 0x10000, RZ ;  /* 0x0001000011187824 */ /* 0x040fe200078e00ff */
[----:B------:R-:W-:Y:S01]  /*dd00*/  LOP3.LUT R17, R17, 0xffff0000, RZ, 0xc0, !PT ;  /* 0xffff000011117812 */ /* 0x000fe200078ec0ff */
[C---:B------:R-:W-:Y:S02]  /*dd10*/  FMUL.FTZ R11, R14.reuse, R38 ;  /* 0x000000260e0b7220 */ /* 0x040fe40000410000 */
[C---:B------:R-:W-:Y:S02]  /*dd20*/  FMUL.FTZ R9, R3.reuse, R37 ;  /* 0x0000002503097220 */ /* 0x040fe40000410000 */
[----:B------:R-:W-:Y:S02]  /*dd30*/  FMUL.FTZ R3, R3, R36 ;  /* 0x0000002403037220 */ /* 0x000fe40000410000 */
[----:B------:R-:W-:Y:S02]  /*dd40*/  FFMA.FTZ R35, R25, R19, -R10 ;  /* 0x0000001319237223 */ /* 0x000fe4000001080a */
[----:B------:R-:W-:-:S02]  /*dd50*/  FMUL.FTZ R10, R14, R15 ;  /* 0x0000000f0e0a7220 */ /* 0x000fc40000410000 */
        /* <DEDUP_REMOVED lines=43> */
.L_x_988:
[----:B------:R-:W-:Y:S05]  /*e010*/  BSYNC B2 ;  /* 0x0000000000027941 */ /* 0x000fea0003800000 */
.L_x_966:
[----:B-1----:R-:W-:Y:S01]  /*e020*/  IMAD R4, R81, c[0x0][0x208], RZ ;  /* 0x0000820051047a24 */ /* 0x002fe200078e02ff */
[----:B------:R-:W-:Y:S01]  /*e030*/  BAR.SYNC.DEFER_BLOCKING 0x0 ;  /* 0x0000000000007b1d */ /* 0x000fe20000010000 */
[----:B------:R-:W-:Y:S01]  /*e040*/  IMAD.WIDE.U32 R2, R225, c[0x0][0x208], RZ ;  /* 0x00008200e1027a25 */ /* 0x000fe200078e00ff */
[----:B------:R-:W-:Y:S02]  /*e050*/  SHF.L.U32 R60, R76, 0x1, RZ ;  /* 0x000000014c3c7819 */ /* 0x000fe400000006ff */
[----:B------:R-:W-:Y:S01]  /*e060*/  SHF.L.U32 R63, R211, 0x1, RZ ;  /* 0x00000001d33f7819 */ /* 0x000fe200000006ff */
[----:B------:R-:W-:Y:S01]  /*e070*/  IMAD R4, R225, c[0x0][0x20c], R4 ;  /* 0x00008300e1047a24 */ /* 0x000fe200078e0204 */
[----:B------:R-:W-:Y:S01]  /*e080*/  IADD3 R193, R188, 0x20, RZ ;  /* 0x00000020bcc17810 */ /* 0x000fe20007ffe0ff */
[----:B------:R-:W-:Y:S01]  /*e090*/  IMAD.WIDE.U32 R248, R72, c[0x0][0x210], RZ ;  /* 0x0000840048f87a25 */ /* 0x000fe200078e00ff */
[----:B------:R-:W-:Y:S01]  /*e0a0*/  SHF.L.U64.HI R62, R76, 0x1, R77 ;  /* 0x000000014c3e7819 */ /* 0x000fe2000001024d */
[----:B------:R-:W-:Y:S01]  /*e0b0*/  BSSY B0, `(.L_x_1001) ;  /* 0x0000189000007945 */ /* 0x000fe20003800000 */
[----:B------:R-:W-:Y:S01]  /*e0c0*/  IADD3 R3, R3, R4, RZ ;  /* 0x0000000403037210 */ /* 0x000fe20007ffe0ff */
[----:B------:R-:W-:Y:S01]  /*e0d0*/  IMAD R4, R82, c[0x0][0x218], RZ ;  /* 0x0000860052047a24 */ /* 0x000fe200078e02ff */
[----:B------:R-:W-:Y:S01]  /*e0e0*/  SHF.L.U64.HI R96, R211, 0x1, R238 ;  /* 0x00000001d3607819 */ /* 0x000fe200000102ee */
[----:B------:R-:W-:-:S02]  /*e0f0*/  IMAD R247, R72, c[0x0][0x214], R249 ;  /* 0x0000850048f77a24 */ /* 0x000fc400078e02f9 */
[----:B------:R-:W-:-:S04]  /*e100*/  IMAD.WIDE.U32 R2, R222, c[0x0][0x218], R2 ;  /* 0x00008600de027a25 */ /* 0x000fc800078e0002 */
[----:B------:R-:W-:Y:S01]  /*e110*/  IMAD R4, R222, c[0x0][0x21c], R4 ;  /* 0x00008700de047a24 */ /* 0x000fe200078e0204 */
[----:B------:R-:W-:-:S04]  /*e120*/  IADD3 R2, P0, R2, R248, RZ ;  /* 0x000000f802027210 */ /* 0x000fc80007f1e0ff */
[----:B------:R-:W-:Y:S01]  /*e130*/  IADD3.X R3, R247, R3, R4, P0, !PT ;  /* 0x00000003f7037210 */ /* 0x000fe200007fe404 */
[----:B------:R-:W-:Y:S01]  /*e140*/  LDSM.16.M88.4 R132, [R205] ;  /* 0x00000000cd84783b */ /* 0x000fe20000000200 */
[----:B------:R-:W-:-:S03]  /*e150*/  LEA R6, P0, R2, c[0x0][0x1f8], 0x1 ;  /* 0x00007e0002067a11 */ /* 0x000fc600078008ff */
[----:B------:R-:W-:Y:S01]  /*e160*/  LDSM.16.M88.4 R136, [R206] ;  /* 0x00000000ce88783b */ /* 0x000fe20000000200 */
[----:B------:R-:W-:Y:S02]  /*e170*/  LEA.HI.X R14, R2, c[0x0][0x1fc], R3, 0x1, P0 ;  /* 0x00007f00020e7a11 */ /* 0x000fe400000f0c03 */
[----:B------:R-:W-:Y:S01]  /*e180*/  R2P PR, R102, 0x6 ;  /* 0x0000000666007804 */ /* 0x000fe20000000000 */
[----:B------:R-:W-:Y:S04]  /*e190*/  LDSM.16.M88.4 R164, [R208] ;  /* 0x00000000d0a4783b */ /* 0x000fe80000000200 */
[----:B------:R-:W-:Y:S04]  /*e1a0*/  LDSM.16.M88.4 R168, [R207] ;  /* 0x00000000cfa8783b */ /* 0x000fe80000000200 */
[----:B------:R-:W-:Y:S04]  /*e1b0*/  LDSM.16.M88.4 R172, [R205+0x4000] ;  /* 0x00400000cdac783b */ /* 0x000fe80000000200 */
[----:B------:R-:W-:Y:S01]  /*e1c0*/  LDSM.16.M88.4 R176, [R206+0x4000] ;  /* 0x00400000ceb0783b */ /* 0x000fe20000000200 */
[----:B------:R-:W-:-:S03]  /*e1d0*/  @P1 IADD3 R193, R188, -0x20, RZ ;  /* 0xffffffe0bcc11810 */ /* 0x000fc60007ffe0ff */
[----:B------:R-:W-:Y:S01]  /*e1e0*/  LDSM.16.M88.4 R180, [R208+0x4000] ;  /* 0x00400000d0b4783b */ /* 0x000fe20000000200 */
[C---:B------:R-:W-:Y:S02]  /*e1f0*/  IADD3 R194, R193.reuse, 0x3000, RZ ;  /* 0x00003000c1c27810 */ /* 0x040fe40007ffe0ff */
[C---:B------:R-:W-:Y:S01]  /*e200*/  IADD3 R195, R193.reuse, 0x3800, RZ ;  /* 0x00003800c1c37810 */ /* 0x040fe20007ffe0ff */
[----:B------:R-:W-:Y:S01]  /*e210*/  LDSM.16.M88.4 R184, [R207+0x4000] ;  /* 0x00400000cfb8783b */ /* 0x000fe20000000200 */
[C---:B------:R-:W-:Y:S02]  /*e220*/  IADD3 R196, R193.reuse, 0x4000, RZ ;  /* 0x00004000c1c47810 */ /* 0x040fe40007ffe0ff */
[C---:B------:R-:W-:Y:S01]  /*e230*/  IADD3 R197, R193.reuse, 0x4800, RZ ;  /* 0x00004800c1c57810 */ /* 0x040fe20007ffe0ff */
[----:B------:R-:W-:Y:S01]  /*e240*/  BAR.SYNC.DEFER_BLOCKING 0x0 ;  /* 0x0000000000007b1d */ /* 0x000fe20000010000 */
[C---:B------:R-:W-:Y:S02]  /*e250*/  IADD3 R198, R193.reuse, 0x5000, RZ ;  /* 0x00005000c1c67810 */ /* 0x040fe40007ffe0ff */
[----:B------:R-:W-:-:S02]  /*e260*/  IADD3 R199, R193, 0x5800, RZ ;  /* 0x00005800c1c77810 */ /* 0x000fc40007ffe0ff */
[C---:B------:R-:W-:Y:S01]  /*e270*/  IADD3 R204, R193.reuse, 0x2800, RZ ;  /* 0x00002800c1cc7810 */ /* 0x040fe20007ffe0ff */
[----:B------:R-:W1:Y:S01]  /*e280*/  SHFL.IDX PT, R4, R6, RZ, 0x181f ;  /* 0x00181fff06047589 */ /* 0x000e6200000e0000 */
[C---:B------:R-:W-:Y:S02]  /*e290*/  IADD3 R203, R193.reuse, 0x2000, RZ ;  /* 0x00002000c1cb7810 */ /* 0x040fe40007ffe0ff */
[C---:B------:R-:W-:Y:S01]  /*e2a0*/  IADD3 R202, R193.reuse, 0x1800, RZ ;  /* 0x00001800c1ca7810 */ /* 0x040fe20007ffe0ff */
[----:B------:R-:W2:Y:S01]  /*e2b0*/  SHFL.IDX PT, R2, R6, 0x1, 0x181f ;  /* 0x00381f0006027f89 */ /* 0x000ea200000e0000 */
[C---:B------:R-:W-:Y:S02]  /*e2c0*/  IADD3 R201, R193.reuse, 0x1000, RZ ;  /* 0x00001000c1c97810 */ /* 0x040fe40007ffe0ff */
[----:B------:R-:W-:Y:S01]  /*e2d0*/  IADD3 R200, R193, 0x800, RZ ;  /* 0x00000800c1c87810 */ /* 0x000fe20007ffe0ff */
[----:B------:R-:W3:Y:S04]  /*e2e0*/  SHFL.IDX PT, R5, R14, RZ, 0x181f ;  /* 0x00181fff0e057589 */ /* 0x000ee800000e0000 */
[----:B------:R-:W4:Y:S01]  /*e2f0*/  SHFL.IDX PT, R3, R14, 0x1, 0x181f ;  /* 0x00381f000e037f89 */ /* 0x000f2200000e0000 */
[----:B------:R-:W-:-:S04]  /*e300*/  DEPBAR.LE SB0, 0x0 ;  /* 0x000080000000791a */ /* 0x000fc80000000000 */
[----:B------:R-:W-:Y:S01]  /*e310*/  BAR.SYNC.DEFER_BLOCKING 0x0 ;  /* 0x0000000000007b1d */ /* 0x000fe20000010000 */
[CC--:B-1----:R-:W-:Y:S02]  /*e320*/  IADD3 R8, P3, R4.reuse, R60.reuse, RZ ;  /* 0x0000003c04087210 */ /* 0x0c2fe40007f7e0ff */
[-C--:B------:R-:W-:Y:S02]  /*e330*/  IADD3 R4, P0, R4, R63.reuse, RZ ;  /* 0x0000003f04047210 */ /* 0x080fe40007f1e0ff */
[C---:B--2---:R-:W-:Y:S02]  /*e340*/  IADD3 R10, P1, R2.reuse, R60, RZ ;  /* 0x0000003c020a7210 */ /* 0x044fe40007f3e0ff */
[C---:B---3--:R-:W-:Y:S02]  /*e350*/  IADD3.X R9, R5.reuse, R62, RZ, P3, !PT ;  /* 0x0000003e05097210 */ /* 0x048fe40001ffe4ff */
[----:B------:R-:W-:Y:S02]  /*e360*/  IADD3.X R5, R5, R96, RZ, P0, !PT ;  /* 0x0000006005057210 */ /* 0x000fe400007fe4ff */
[----:B------:R-:W-:-:S02]  /*e370*/  IADD3 R2, P0, R2, R63, RZ ;  /* 0x0000003f02027210 */ /* 0x000fc40007f1e0ff */
[C---:B----4-:R-:W-:Y:S02]  /*e380*/  IADD3.X R11, R3.reuse, R62, RZ, P1, !PT ;  /* 0x0000003e030b7210 */ /* 0x050fe40000ffe4ff */
[----:B------:R-:W-:Y:S02]  /*e390*/  ISETP.GE.AND P1, PT, R76, c[0x0][0x1d4], PT ;  /* 0x000075004c007a0c */ /* 0x000fe40003f26270 */
[----:B------:R-:W-:Y:S02]  /*e3a0*/  IADD3.X R3, R3, R96, RZ, P0, !PT ;  /* 0x0000006003037210 */ /* 0x000fe400007fe4ff */
[----:B------:R-:W-:Y:S02]  /*e3b0*/  ISETP.LT.OR P0, PT, R97, 0x1, P1 ;  /* 0x000000016100780c */ /* 0x000fe40000f01670 */
[----:B------:R-:W-:Y:S01]  /*e3c0*/  ISETP.GE.AND P3, PT, R211, c[0x0][0x1d4], PT ;  /* 0x00007500d3007a0c */ /* 0x000fe20003f66270 */
[----:B------:R-:W1:Y:S04]  /*e3d0*/  LDSM.16.M88.4 R16, [R188] ;  /* 0x00000000bc10783b */ /* 0x000e680000000200 */
[----:B------:R-:W2:Y:S04]  /*e3e0*/  LDSM.16.M88.4 R28, [R188+0x800] ;  /* 0x00080000bc1c783b */ /* 0x000ea80000000200 */
[----:B------:R-:W-:Y:S04]  /*e3f0*/  LDSM.16.M88.4 R36, [R188+0x1000] ;  /* 0x00100000bc24783b */ /* 0x000fe80000000200 */
[----:B------:R-:W-:Y:S04]  /*e400*/  LDSM.16.M88.4 R40, [R188+0x1800] ;  /* 0x00180000bc28783b */ /* 0x000fe80000000200 */
[----:B------:R-:W-:Y:S04]  /*e410*/  LDSM.16.M88.4 R44, [R188+0x2000] ;  /* 0x00200000bc2c783b */ /* 0x000fe80000000200 */
[----:B------:R-:W-:Y:S04]  /*e420*/  LDSM.16.M88.4 R104, [R188+0x2800] ;  /* 0x00280000bc68783b */ /* 0x000fe80000000200 */
[----:B------:R-:W3:Y:S04]  /*e430*/  LDSM.16.M88.4 R24, [R193] ;  /* 0x00000000c118783b */ /* 0x000ee80000000200 */
[----:B------:R-:W-:Y:S04]  /*e440*/  LDSM.16.M88.4 R52, [R193+0x800] ;  /* 0x00080000c134783b */ /* 0x000fe80000000200 */
[----:B------:R-:W-:Y:S04]  /*e450*/  LDSM.16.M88.4 R48, [R193+0x1000] ;  /* 0x00100000c130783b */ /* 0x000fe80000000200 */
[----:B------:R-:W-:Y:S04]  /*e460*/  LDSM.16.M88.4 R68, [R193+0x1800] ;  /* 0x00180000c144783b */ /* 0x000fe80000000200 */
[----:B------:R-:W-:Y:S01]  /*e470*/  LDSM.16.M88.4 R64, [R193+0x2000] ;  /* 0x00200000c140783b */ /* 0x000fe20000000200 */
[C---:B-1----:R-:W-:Y:S03]  /*e480*/  HMMA.16816.F32.BF16 R20, R132.reuse, R16, RZ ;  /* 0x000000108414723c */ /* 0x042fe600000418ff */
[----:B------:R-:W-:Y:S04]  /*e490*/  LDSM.16.M88.4 R116, [R193+0x2800] ;  /* 0x00280000c174783b */ /* 0x000fe80000000200 */
[----:B------:R-:W-:Y:S01]  /*e4a0*/  @!PT LDS RZ, [RZ] ;  /* 0x00000000fffff984 */ /* 0x000fe20000000800 */
[----:B------:R-:W-:Y:S01]  /*e4b0*/  @!PT LDS RZ, [RZ] ;  /* 0x00000000fffff984 */ /* 0x000fe20000000800 */
[----:B------:R-:W-:Y:S01]  /*e4c0*/  @!PT LDS RZ, [RZ] ;  /* 0x00000000fffff984 */ /* 0x000fe20000000800 */
[----:B------:R1:W-:Y:S01]  /*e4d0*/  LDGSTS.E.BYPASS.LTC128B.128 [R210+0x100], [R8.64], !P0 ;  /* 0x0010000008d27fae */ /* 0x0003e2000c101d48 */
[----:B------:R-:W-:Y:S01]  /*e4e0*/  ISETP.LT.OR P0, PT, R97, 0x1, P3 ;  /* 0x000000016100780c */ /* 0x000fe20001f01670 */
[C---:B------:R-:W-:Y:S08]  /*e4f0*/  HMMA.16816.F32.BF16 R16, R132.reuse, R18, RZ ;  /* 0x000000128410723c */ /* 0x040ff000000418ff */
[----:B--2---:R-:W-:Y:S04]  /*e500*/  HMMA.16816.F32.BF16 R32, R132, R28, RZ ;  /* 0x0000001c8420723c */ /* 0x004fe800000418ff */
[----:B------:R2:W-:Y:S04]  /*e510*/  LDGSTS.E.BYPASS.LTC128B.128 [R210+0x3100], [R4.64], !P0 ;  /* 0x0310000004d27fae */ /* 0x0005e8000c101d48 */
[C---:B---3--:R-:W-:Y:S08]  /*e520*/  HMMA.16816.F32.BF16 R112, R136.reuse, R24, R20 ;  /* 0x000000188870723c */ /* 0x048ff00000041814 */
[----:B------:R-:W-:Y:S08]  /*e530*/  HMMA.16816.F32.BF16 R108, R136, R26, R16 ;  /* 0x0000001a886c723c */ /* 0x000ff00000041810 */
[C---:B------:R-:W-:Y:S01]  /*e540*/  HMMA.16816.F32.BF16 R16, R132.reuse, R40, RZ ;  /* 0x000000288410723c */ /* 0x040fe200000418ff */
[----:B--2---:R-:W1:Y:S07]  /*e550*/  SHFL.IDX PT, R4, R6, 0x2, 0x181f ;  /* 0x00581f0006047f89 */ /* 0x004e6e00000e0000 */
[C---:B------:R-:W-:Y:S01]  /*e560*/  HMMA.16816.F32.BF16 R20, R132.reuse, R38, RZ ;  /* 0x000000268414723c */ /* 0x040fe200000418ff */
[----:B------:R-:W2:Y:S07]  /*e570*/  SHFL.IDX PT, R5, R14, 0x2, 0x181f ;  /* 0x00581f000e057f89 */ /* 0x000eae00000e0000 */
[C---:B------:R-:W-:Y:S08]  /*e580*/  HMMA.16816.F32.BF16 R24, R132.reuse, R36, RZ ;  /* 0x000000248418723c */ /* 0x040ff000000418ff */
[----:B------:R-:W-:Y:S01]  /*e590*/  HMMA.16816.F32.BF16 R28, R132, R30, RZ ;  /* 0x0000001e841c723c */ /* 0x000fe200000418ff */
[----:B-1----:R-:W-:-:S07]  /*e5a0*/  IADD3 R8, P0, R4, R60, RZ ;  /* 0x0000003c04087210 */ /* 0x002fce0007f1e0ff */
[----:B------:R-:W-:Y:S01]  /*e5b0*/  HMMA.16816.F32.BF16 R36, R132, R42, RZ ;  /* 0x0000002a8424723c */ /* 0x000fe200000418ff */
[----:B--2---:R-:W-:Y:S02]  /*e5c0*/  IADD3.X R9, R5, R62, RZ, P0, !PT ;  /* 0x0000003e05097210 */ /* 0x004fe400007fe4ff */
[C---:B------:R-:W-:Y:S02]  /*e5d0*/  ISETP.LT.OR P0, PT, R97.reuse, 0x21, P1 ;  /* 0x000000216100780c */ /* 0x040fe40000f01670 */
[----:B------:R-:W-:-:S03]  /*e5e0*/  ISETP.LT.OR P1, PT, R97, 0x41, P1 ;  /* 0x000000416100780c */ /* 0x000fc60000f21670 */
[----:B------:R-:W-:Y:S08]  /*e5f0*/  HMMA.16816.F32.BF16 R72, R136, R68, R16 ;  /* 0x000000448848723c */ /* 0x000ff00000041810 */
[----:B------:R-:W-:Y:S01]  /*e600*/  HMMA.16816.F32.BF16 R40, R132, R44, RZ ;  /* 0x0000002c8428723c */ /* 0x000fe200000418ff */
[----:B------:R1:W-:Y:S01]  /*e610*/  LDGSTS.E.BYPASS.LTC128B.128 [R210+0x1100], [R10.64], !P0 ;  /* 0x011000000ad27fae */ /* 0x0003e2000c101d48 */
[----:B------:R-:W-:-:S04]  /*e620*/  IADD3 R4, P0, R4, R63, RZ ;  /* 0x0000003f04047210 */ /* 0x000fc80007f1e0ff */
[----:B------:R-:W-:Y:S02]  /*e630*/  IADD3.X R5, R5, R96, RZ, P0, !PT ;  /* 0x0000006005057210 */ /* 0x000fe400007fe4ff */
[----:B------:R-:W-:Y:S01]  /*e640*/  HMMA.16816.F32.BF16 R80, R136, R52, R32 ;  /* 0x000000348850723c */ /* 0x000fe20000041820 */
[----:B------:R-:W-:-:S07]  /*e650*/  ISETP.LT.OR P0, PT, R97, 0x21, P3 ;  /* 0x000000216100780c */ /* 0x000fce0001f01670 */
[----:B------:R-:W-:Y:S06]  /*e660*/  HMMA.16816.F32.BF16 R16, R132, R46, RZ ;  /* 0x0000002e8410723c */ /* 0x000fec00000418ff */
[----:B------:R2:W-:Y:S01]  /*e670*/  LDGSTS.E.BYPASS.LTC128B.128 [R210+0x4100], [R2.64], !P0 ;  /* 0x0410000002d27fae */ /* 0x0005e2000c101d48 */
[----:B------:R-:W-:Y:S01]  /*e680*/  ISETP.LT.OR P0, PT, R97, 0x41, P3 ;  /* 0x000000416100780c */ /* 0x000fe20001f01670 */
[----:B------:R-:W-:Y:S02]  /*e690*/  HMMA.16816.F32.BF16 R84, R136, R50, R20 ;  /* 0x000000328854723c */ /* 0x000fe40000041814 */
[----:B------:R1:W-:Y:S06]  /*e6a0*/  LDGSTS.E.BYPASS.LTC128B.128 [R210+0x2100], [R8.64], !P1 ;  /* 0x0210000008d27fae */ /* 0x0003ec000c901d48 */
[----:B------:R-:W-:Y:S04]  /*e6b0*/  HMMA.16816.F32.BF16 R20, R132, R104, RZ ;  /* 0x000000688414723c */ /* 0x000fe800000418ff */
[----:B------:R3:W-:Y:S01]  /*e6c0*/  LDGSTS.E.BYPASS.LTC128B.128 [R210+0x5100], [R4.64], !P0 ;  /* 0x0510000004d27fae */ /* 0x0007e2000c101d48 */
[----:B------:R-:W-:-:S03]  /*e6d0*/  ISETP.GT.AND P0, PT, R128, R242, PT ;  /* 0x000000f28000720c */ /* 0x000fc60003f04270 */
[C---:B------:R-:W-:Y:S01]  /*e6e0*/  HMMA.16816.F32.BF16 R92, R136.reuse, R54, R28 ;  /* 0x00000036885c723c */ /* 0x040fe2000004181c */
[----:B------:R-:W0:Y:S07]  /*e6f0*/  LDGDEPBAR ;  /* 0x00000000000079af */ /* 0x000e2e0000000000 */
[----:B------:R-:W-:Y:S01]  /*e700*/  HMMA.16816.F32.BF16 R88, R136, R48, R24 ;  /* 0x000000308858723c */ /* 0x000fe20000041818 */
[----:B--2---:R-:W-:-:S04]  /*e710*/  MOV R2, 0x40 ;  /* 0x0000004000027802 */ /* 0x004fc80000000f00 */
[----:B------:R-:W-:-:S03]  /*e720*/  SEL R2, R2, 0xffffffc0, !P2 ;  /* 0xffffffc002027807 */ /* 0x000fc60005000000 */
[----:B-1----:R-:W-:Y:S01]  /*e730*/  HMMA.16816.F32.BF16 R8, R132, R106, RZ ;  /* 0x0000006a8408723c */ /* 0x002fe200000418ff */
[-C--:B------:R-:W-:Y:S02]  /*e740*/  IADD3 R103, R188, R2.reuse, RZ ;  /* 0x00000002bc677210 */ /* 0x080fe40007ffe0ff */
[----:B------:R-:W-:-:S03]  /*e750*/  IADD3 R15, R194, R2, RZ ;  /* 0x00000002c20f7210 */ /* 0x000fc60007ffe0ff */
[----:B------:R-:W1:Y:S02]  /*e760*/  LDSM.16.M88.4 R32, [R103] ;  /* 0x000000006720783b */ /* 0x000e640000000200 */
[C---:B------:R-:W-:Y:S02]  /*e770*/  HMMA.16816.F32.BF16 R68, R136.reuse, R70, R36 ;  /* 0x000000468844723c */ /* 0x040fe40000041824 */
[----:B------:R-:W2:Y:S04]  /*e780*/  LDSM.16.M88.4 R44, [R103+0x1800] ;  /* 0x00180000672c783b */ /* 0x000ea80000000200 */
[----:B------:R-:W4:Y:S02]  /*e790*/  LDSM.16.M88.4 R48, [R103+0x1000] ;  /* 0x001000006730783b */ /* 0x000f240000000200 */
[C---:B------:R-:W-:Y:S02]  /*e7a0*/  HMMA.16816.F32.BF16 R56, R136.reuse, R64, R40 ;  /* 0x000000408838723c */ /* 0x040fe40000041828 */
[----:B------:R-:W5:Y:S04]  /*e7b0*/  LDSM.16.M88.4 R28, [R103+0x2800] ;  /* 0x00280000671c783b */ /* 0x000f680000000200 */
[----:B------:R-:W-:Y:S02]  /*e7c0*/  LDSM.16.M88.4 R52, [R103+0x800] ;  /* 0x000800006734783b */ /* 0x000fe40000000200 */
[C---:B------:R-:W-:Y:S02]  /*e7d0*/  HMMA.16816.F32.BF16 R36, R136.reuse, R66, R16 ;  /* 0x000000428824723c */ /* 0x040fe40000041810 */
[----:B------:R-:W3:Y:S04]  /*e7e0*/  LDSM.16.M88.4 R64, [R15+-0x3000] ;  /* 0xffd000000f40783b */ /* 0x000ee80000000200 */
[----:B------:R-:W3:Y:S02]  /*e7f0*/  LDSM.16.M88.4 R40, [R103+0x2000] ;  /* 0x002000006728783b */ /* 0x000ee40000000200 */
[C---:B------:R-:W-:Y:S08]  /*e800*/  HMMA.16816.F32.BF16 R16, R136.reuse, R116, R20 ;  /* 0x000000748810723c */ /* 0x040ff00000041814 */
[----:B------:R-:W-:Y:S08]  /*e810*/  HMMA.16816.F32.BF16 R24, R136, R118, R8 ;  /* 0x000000768818723c */ /* 0x000ff00000041808 */
[C---:B-1----:R-:W-:Y:S08]  /*e820*/  HMMA.16816.F32.BF16 R8, R164.reuse, R32, R112 ;  /* 0x00000020a408723c */ /* 0x042ff00000041870 */
[C---:B------:R-:W-:Y:S01]  /*e830*/  HMMA.16816.F32.BF16 R20, R164.reuse, R34, R108 ;  /* 0x00000022a414723c */ /* 0x040fe2000004186c */
[----:B------:R-:W-:Y:S07]  /*e840*/  LDSM.16.M88.4 R32, [R15+-0x2000] ;  /* 0xffe000000f20783b */ /* 0x000fee0000000200 */
[C---:B--2---:R-:W-:Y:S08]  /*e850*/  HMMA.16816.F32.BF16 R72, R164.reuse, R44, R72 ;  /* 0x0000002ca448723c */ /* 0x044ff00000041848 */
[C---:B------:R-:W-:Y:S01]  /*e860*/  HMMA.16816.F32.BF16 R108, R164.reuse, R46, R68 ;  /* 0x0000002ea46c723c */ /* 0x040fe20000041844 */
[----:B------:R-:W1:Y:S04]  /*e870*/  LDSM.16.M88.4 R44, [R188+0x3000] ;  /* 0x00300000bc2c783b */ /* 0x000e680000000200 */
[----:B------:R-:W-:Y:S03]  /*e880*/  LDSM.16.M88.4 R68, [R195] ;  /* 0x00000000c344783b */ /* 0x000fe60000000200 */
[C---:B----4-:R-:W-:Y:S08]  /*e890*/  HMMA.16816.F32.BF16 R88, R164.reuse, R48, R88 ;  /* 0x00000030a458723c */ /* 0x050ff00000041858 */
[C---:B------:R-:W-:Y:S01]  /*e8a0*/  HMMA.16816.F32.BF16 R84, R164.reuse, R50, R84 ;  /* 0x00000032a454723c */ /* 0x040fe20000041854 */
[----:B------:R-:W2:Y:S07]  /*e8b0*/  LDSM.16.M88.4 R48, [R15+-0x2800] ;  /* 0xffd800000f30783b */ /* 0x000eae0000000200 */
[----:B-----5:R-:W-:Y:S08]  /*e8c0*/  HMMA.16816.F32.BF16 R112, R164, R28, R16 ;  /* 0x0000001ca470723c */ /* 0x020ff00000041810 */
[----:B---3--:R-:W-:Y:S08]  /*e8d0*/  HMMA.16816.F32.BF16 R16, R168, R64, R8 ;  /* 0x00000040a810723c */ /* 0x008ff00000041808 */
[C---:B------:R-:W-:Y:S01]  /*e8e0*/  HMMA.16816.F32.BF16 R120, R164.reuse, R30, R24 ;  /* 0x0000001ea478723c */ /* 0x040fe20000041818 */
[----:B------:R-:W3:Y:S04]  /*e8f0*/  LDSM.16.M88.4 R28, [R194] ;  /* 0x00000000c21c783b */ /* 0x000ee80000000200 */
[----:B------:R-:W4:Y:S03]  /*e900*/  LDSM.16.M88.4 R24, [R15+-0x1800] ;  /* 0xffe800000f18783b */ /* 0x000f260000000200 */
[----:B------:R-:W-:Y:S08]  /*e910*/  HMMA.16816.F32.BF16 R80, R164, R52, R80 ;  /* 0x00000034a450723c */ /* 0x000ff00000041850 */
[----:B------:R-:W-:Y:S08]  /*e920*/  HMMA.16816.F32.BF16 R8, R168, R66, R20 ;  /* 0x00000042a808723c */ /* 0x000ff00000041814 */
[----:B------:R-:W-:Y:S01]  /*e930*/  HMMA.16816.F32.BF16 R116, R164, R42, R36 ;  /* 0x0000002aa474723c */ /* 0x000fe20000041824 */
[----:B------:R-:W5:Y:S07]  /*e940*/  LDSM.16.M88.4 R36, [R188+0x3800] ;  /* 0x00380000bc24783b */ /* 0x000f6e0000000200 */
[----:B-1----:R-:W-:Y:S08]  /*e950*/  HMMA.16816.F32.BF16 R16, R172, R44, R16 ;  /* 0x0000002cac10723c */ /* 0x002ff00000041810 */
[C---:B------:R-:W-:Y:S01]  /*e960*/  HMMA.16816.F32.BF16 R92, R164.reuse, R54, R92 ;  /* 0x00000036a45c723c */ /* 0x040fe2000004185c */
[----:B------:R-:W-:Y:S07]  /*e970*/  LDSM.16.M88.4 R52, [R103+0x3000] ;  /* 0x003000006734783b */ /* 0x000fee0000000200 */
[----:B------:R-:W-:Y:S01]  /*e980*/  HMMA.16816.F32.BF16 R104, R164, R40, R56 ;  /* 0x00000028a468723c */ /* 0x000fe20000041838 */
[----:B------:R-:W1:Y:S07]  /*e990*/  LDSM.16.M88.4 R40, [R15+-0x1000] ;  /* 0xfff000000f28783b */ /* 0x000e6e0000000200 */
[----:B--2---:R-:W-:Y:S08]  /*e9a0*/  HMMA.16816.F32.BF16 R20, R168, R48, R80 ;  /* 0x00000030a814723c */ /* 0x004ff00000041850 */
[----:B------:R-:W-:Y:S01]  /*e9b0*/  HMMA.16816.F32.BF16 R8, R172, R46, R8 ;  /* 0x0000002eac08723c */ /* 0x000fe20000041808 */
[----:B------:R-:W-:Y:S07]  /*e9c0*/  LDSM.16.M88.4 R44, [R188+0x4800] ;  /* 0x00480000bc2c783b */ /* 0x000fee0000000200 */
[----:B---3--:R-:W-:Y:S08]  /*e9d0*/  HMMA.16816.F32.BF16 R16, R176, R28, R16 ;  /* 0x0000001cb010723c */ /* 0x008ff00000041810 */
[C---:B------:R-:W-:Y:S01]  /*e9e0*/  HMMA.16816.F32.BF16 R56, R168.reuse, R50, R92 ;  /* 0x00000032a838723c */ /* 0x040fe2000004185c */
[----:B------:R-:W2:Y:S07]  /*e9f0*/  LDSM.16.M88.4 R48, [R15+-0x800] ;  /* 0xfff800000f30783b */ /* 0x000eae0000000200 */
[----:B----4-:R-:W-:Y:S01]  /*ea00*/  HMMA.16816.F32.BF16 R80, R168, R24, R72 ;  /* 0x00000018a850723c */ /* 0x010fe20000041848 */
[----:B------:R-:W3:Y:S07]  /*ea10*/  LDSM.16.M88.4 R72, [R15] ;  /* 0x000000000f48783b */ /* 0x000eee0000000200 */
[----:B-----5:R-:W-:Y:S08]  /*ea20*/  HMMA.16816.F32.BF16 R20, R172, R36, R20 ;  /* 0x00000024ac14723c */ /* 0x020ff00000041814 */
[C---:B------:R-:W-:Y:S08]  /*ea30*/  HMMA.16816.F32.BF16 R88, R168.reuse, R32, R88 ;  /* 0x00000020a858723c */ /* 0x040ff00000041858 */
[----:B------:R-:W-:Y:S01]  /*ea40*/  HMMA.16816.F32.BF16 R64, R168, R34, R84 ;  /* 0x00000022a840723c */ /* 0x000fe20000041854 */
[----:B------:R-:W4:Y:S07]  /*ea50*/  LDSM.16.M88.4 R32, [R188+0x4000] ;  /* 0x00400000bc20783b */ /* 0x000f2e0000000200 */
[----:B------:R-:W-:Y:S08]  /*ea60*/  HMMA.16816.F32.BF16 R8, R176, R30, R8 ;  /* 0x0000001eb008723c */ /* 0x000ff00000041808 */
[C---:B-1----:R-:W-:Y:S08]  /*ea70*/  HMMA.16816.F32.BF16 R104, R168.reuse, R40, R104 ;  /* 0x00000028a868723c */ /* 0x042ff00000041868 */
[----:B------:R-:W-:Y:S01]  /*ea80*/  HMMA.16816.F32.BF16 R116, R168, R42, R116 ;  /* 0x0000002aa874723c */ /* 0x000fe20000041874 */
[----:B------:R-:W1:Y:S07]  /*ea90*/  LDSM.16.M88.4 R40, [R103+0x3800] ;  /* 0x003800006728783b */ /* 0x000e6e0000000200 */
[----:B------:R-:W-:Y:S08]  /*eaa0*/  HMMA.16816.F32.BF16 R16, R180, R52, R16 ;  /* 0x00000034b410723c */ /* 0x000ff00000041810 */
[----:B------:R-:W-:Y:S08]  /*eab0*/  HMMA.16816.F32.BF16 R28, R176, R68, R20 ;  /* 0x00000044b01c723c */ /* 0x000ff00000041814 */
[----:B------:R-:W-:Y:S01]  /*eac0*/  HMMA.16816.F32.BF16 R36, R172, R38, R56 ;  /* 0x00000026ac24723c */ /* 0x000fe20000041838 */
[----:B------:R-:W-:Y:S07]  /*ead0*/  LDSM.16.M88.4 R56, [R103+0x4000] ;  /* 0x004000006738783b */ /* 0x000fee0000000200 */
[----:B------:R-:W-:Y:S08]  /*eae0*/  HMMA.16816.F32.BF16 R92, R168, R26, R108 ;  /* 0x0000001aa85c723c */ /* 0x000ff0000004186c */
[----:B------:R-:W-:Y:S01]  /*eaf0*/  HMMA.16816.F32.BF16 R24, R180, R54, R8 ;  /* 0x00000036b418723c */ /* 0x000fe20000041808 */
[----:B------:R-:W5:Y:S07]  /*eb00*/  LDSM.16.M88.4 R52, [R196] ;  /* 0x00000000c434783b */ /* 0x000f6e0000000200 */
[C---:B--2---:R-:W-:Y:S08]  /*eb10*/  HMMA.16816.F32.BF16 R112, R168.reuse, R48, R112 ;  /* 0x00000030a870723c */ /* 0x044ff00000041870 */
[----:B------:R-:W-:Y:S01]  /*eb20*/  HMMA.16816.F32.BF16 R120, R168, R50, R120 ;  /* 0x00000032a878723c */ /* 0x000fe20000041878 */
[----:B------:R-:W-:Y:S07]  /*eb30*/  LDSM.16.M88.4 R48, [R15+0x800] ;  /* 0x000800000f30783b */ /* 0x000fee0000000200 */
[----:B---3--:R-:W-:Y:S08]  /*eb40*/  HMMA.16816.F32.BF16 R8, R184, R72, R16 ;  /* 0x00000048b808723c */ /* 0x008ff00000041810 */
[----:B----4-:R-:W-:Y:S08]  /*eb50*/  HMMA.16816.F32.BF16 R20, R172, R32, R88 ;  /* 0x00000020ac14723c */ /* 0x010ff00000041858 */
[----:B-1----:R-:W-:Y:S01]  /*eb60*/  HMMA.16816.F32.BF16 R16, R180, R40, R28 ;  /* 0x00000028b410723c */ /* 0x002fe2000004181c */
[----:B------:R-:W-:Y:S07]  /*eb70*/  LDSM.16.M88.4 R28, [R197] ;  /* 0x00000000c51c783b */ /* 0x000fee0000000200 */
[----:B------:R-:W-:Y:S01]  /*eb80*/  HMMA.16816.F32.BF16 R64, R172, R34, R64 ;  /* 0x00000022ac40723c */ /* 0x000fe20000041840 */
[----:B------:R-:W1:Y:S01]  /*eb90*/  LDSM.16.M88.4 R32, [R188+0x5000] ;  /* 0x00500000bc20783b */ /* 0x000e620000000200 */
[----:B------:R-:W-:-:S04]  /*eba0*/  FMUL.FTZ R2, R8, c[0x0][0x320] ;  /* 0x0000c80008027a20 */ /* 0x000fc80000410000 */
[----:B------:R2:W3:Y:S02]  /*ebb0*/  MUFU.TANH R124, R2 ;  /* 0x00000002007c7308 */ /* 0x0004e40000002400 */
[----:B------:R-:W-:Y:S01]  /*ebc0*/  HMMA.16816.F32.BF16 R36, R176, R70, R36 ;  /* 0x00000046b024723c */ /* 0x000fe20000041824 */
[----:B------:R-:W4:Y:S07]  /*ebd0*/  LDSM.16.M88.4 R68, [R188+0x5800] ;  /* 0x00580000bc44783b */ /* 0x000f2e0000000200 */
[----:B------:R-:W-:Y:S01]  /*ebe0*/  HMMA.16816.F32.BF16 R24, R184, R74, R24 ;  /* 0x0000004ab818723c */ /* 0x000fe20000041818 */
[----:B--2---:R-:W-:-:S07]  /*ebf0*/  FMUL.FTZ R2, R9, c[0x0][0x320] ;  /* 0x0000c80009027a20 */ /* 0x004fce0000410000 */
[----:B-----5:R-:W-:Y:S01]  /*ec00*/  HMMA.16816.F32.BF16 R20, R176, R52, R20 ;  /* 0x00000034b014723c */ /* 0x020fe20000041814 */
[----:B------:R2:W1:Y:S07]  /*ec10*/  MUFU.TANH R110, R2 ;  /* 0x00000002006e7308 */ /* 0x00046e0000002400 */
[C---:B------:R-:W-:Y:S08]  /*ec20*/  HMMA.16816.F32.BF16 R84, R172.reuse, R44, R80 ;  /* 0x0000002cac54723c */ /* 0x040ff00000041850 */
[----:B------:R-:W-:Y:S01]  /*ec30*/  HMMA.16816.F32.BF16 R88, R172, R46, R92 ;  /* 0x0000002eac58723c */ /* 0x000fe2000004185c */
[----:B------:R-:W-:Y:S01]  /*ec40*/  LDSM.16.M88.4 R44, [R103+0x4800] ;  /* 0x00480000672c783b */ /* 0x000fe20000000200 */
[----:B--2---:R-:W-:-:S04]  /*ec50*/  FMUL.FTZ R2, R10, c[0x0][0x320] ;  /* 0x0000c8000a027a20 */ /* 0x004fc80000410000 */
[----:B------:R2:W2:Y:S02]  /*ec60*/  MUFU.TANH R125, R2 ;  /* 0x00000002007d7308 */ /* 0x0004a40000002400 */
[C---:B-1----:R-:W-:Y:S08]  /*ec70*/  HMMA.16816.F32.BF16 R80, R172.reuse, R32, R104 ;  /* 0x00000020ac50723c */ /* 0x042ff00000041868 */
[----:B----4-:R-:W-:Y:S01]  /*ec80*/  HMMA.16816.F32.BF16 R72, R172, R68, R112 ;  /* 0x00000044ac48723c */ /* 0x010fe20000041870 */
[----:B--2---:R-:W-:-:S07]  /*ec90*/  FMUL.FTZ R2, R11, c[0x0][0x320] ;  /* 0x0000c8000b027a20 */ /* 0x004fce0000410000 */
[----:B------:R-:W-:Y:S01]  /*eca0*/  HMMA.16816.F32.BF16 R8, R184, R48, R16 ;  /* 0x00000030b808723c */ /* 0x000fe20000041810 */
[----:B------:R1:W2:Y:S07]  /*ecb0*/  MUFU.TANH R111, R2 ;  /* 0x00000002006f7308 */ /* 0x0002ae0000002400 */
[----:B------:R-:W-:Y:S01]  /*ecc0*/  HMMA.16816.F32.BF16 R16, R180, R42, R36 ;  /* 0x0000002ab410723c */ /* 0x000fe20000041824 */
[----:B------:R-:W4:Y:S07]  /*ecd0*/  LDSM.16.M88.4 R40, [R15+0x1000] ;  /* 0x001000000f28783b */ /* 0x000f2e0000000200 */
[----:B------:R-:W-:Y:S01]  /*ece0*/  HMMA.16816.F32.BF16 R36, R176, R54, R64 ;  /* 0x00000036b024723c */ /* 0x000fe20000041840 */
[----:B------:R-:W5:Y:S01]  /*ecf0*/  LDSM.16.M88.4 R52, [R15+0x1800] ;  /* 0x001800000f34783b */ /* 0x000f620000000200 */
[----:B-1----:R-:W-:-:S04]  /*ed00*/  FMUL.FTZ R2, R24, c[0x0][0x320] ;  /* 0x0000c80018027a20 */ /* 0x002fc80000410000 */
[----:B------:R1:W1:Y:S02]  /*ed10*/  MUFU.TANH R109, R2 ;  /* 0x00000002006d7308 */ /* 0x0002640000002400 */
[----:B------:R-:W-:Y:S01]  /*ed20*/  HMMA.16816.F32.BF16 R64, R172, R34, R116 ;  /* 0x00000022ac40723c */ /* 0x000fe20000041874 */
[----:B-1----:R-:W-:-:S05]  /*ed30*/  FMUL.FTZ R2, R25, c[0x0][0x320] ;  /* 0x0000c80019027a20 */ /* 0x002fca0000410000 */
[----:B------:R1:W1:Y:S02]  /*ed40*/  MUFU.TANH R108, R2 ;  /* 0x00000002006c7308 */ /* 0x0002640000002400 */
[----:B-1----:R-:W-:-:S06]  /*ed50*/  FMUL.FTZ R2, R26, c[0x0][0x320] ;  /* 0x0000c8001a027a20 */ /* 0x002fcc0000410000 */
[----:B------:R1:W1:Y:S02]  /*ed60*/  MUFU.TANH R105, R2 ;  /* 0x0000000200697308 */ /* 0x0002640000002400 */
[----:B-1----:R-:W-:Y:S02]  /*ed70*/  FMUL.FTZ R2, R27, c[0x0][0x320] ;  /* 0x0000c8001b027a20 */ /* 0x002fe40000410000 */
[----:B------:R-:W-:Y:S04]  /*ed80*/  HMMA.16816.F32.BF16 R24, R180, R56, R20 ;  /* 0x00000038b418723c */ /* 0x000fe80000041814 */
[----:B------:R1:W1:Y:S04]  /*ed90*/  MUFU.TANH R104, R2 ;  /* 0x0000000200687308 */ /* 0x0002680000002400 */
[----:B------:R-:W-:Y:S01]  /*eda0*/  HMMA.16816.F32.BF16 R20, R184, R50, R16 ;  /* 0x00000032b814723c */ /* 0x000fe20000041810 */
[----:B------:R-:W2:Y:S07]  /*edb0*/  LDSM.16.M88.4 R48, [R198] ;  /* 0x00000000c630783b */ /* 0x000eae0000000200 */
[----:B------:R-:W-:Y:S01]  /*edc0*/  HMMA.16816.F32.BF16 R16, R176, R28, R84 ;  /* 0x0000001cb010723c */ /* 0x000fe20000041854 */
[----:B-1----:R-:W-:-:S04]  /*edd0*/  FMUL.FTZ R2, R8, c[0x0][0x320] ;  /* 0x0000c80008027a20 */ /* 0x002fc80000410000 */
[----:B------:R1:W1:Y:S03]  /*ede0*/  MUFU.TANH R97, R2 ;  /* 0x0000000200617308 */ /* 0x0002660000002400 */
[----:B----4-:R-:W-:Y:S08]  /*edf0*/  HMMA.16816.F32.BF16 R32, R184, R40, R24 ;  /* 0x00000028b820723c */ /* 0x010ff00000041818 */
[----:B------:R-:W-:Y:S01]  /*ee00*/  HMMA.16816.F32.BF16 R28, R176, R30, R88 ;  /* 0x0000001eb01c723c */ /* 0x000fe20000041858 */
[----:B-1----:R-:W-:-:S07]  /*ee10*/  FMUL.FTZ R2, R9, c[0x0][0x320] ;  /* 0x0000c80009027a20 */ /* 0x002fce0000410000 */
[C---:B------:R-:W-:Y:S01]  /*ee20*/  HMMA.16816.F32.BF16 R24, R180.reuse, R44, R16 ;  /* 0x0000002cb418723c */ /* 0x040fe20000041810 */
[----:B------:R1:W4:Y:S11]  /*ee30*/  MUFU.TANH R95, R2 ;  /* 0x00000002005f7308 */ /* 0x0003360000002400 */
[----:B------:R-:W-:Y:S04]  /*ee40*/  @!UPT UIADD3 URZ, URZ, URZ, URZ ;  /* 0x0000003f3f3ff290 */ /* 0x000fe8000fffe03f */
[----:B------:R-:W-:Y:S01]  /*ee50*/  HMMA.16816.F32.BF16 R16, R180, R46, R28 ;  /* 0x0000002eb410723c */ /* 0x000fe2000004181c */
[----:B------:R-:W-:Y:S01]  /*ee60*/  LDSM.16.M88.4 R44, [R15+0x2000] ;  /* 0x002000000f2c783b */ /* 0x000fe20000000200 */
[----:B-1----:R-:W-:-:S04]  /*ee70*/  FMUL.FTZ R2, R10, c[0x0][0x320] ;  /* 0x0000c8000a027a20 */ /* 0x002fc80000410000 */
[----:B------:R1:W1:Y:S02]  /*ee80*/  MUFU.TANH R99, R2 ;  /* 0x0000000200637308 */ /* 0x0002640000002400 */
[----:B-----5:R-:W-:Y:S01]  /*ee90*/  HMMA.16816.F32.BF16 R28, R184, R52, R24 ;  /* 0x00000034b81c723c */ /* 0x020fe20000041818 */
[----:B-1----:R-:W-:-:S07]  /*eea0*/  FMUL.FTZ R2, R11, c[0x0][0x320] ;  /* 0x0000c8000b027a20 */ /* 0x002fce0000410000 */
[----:B------:R-:W-:Y:S01]  /*eeb0*/  HMMA.16816.F32.BF16 R8, R180, R58, R36 ;  /* 0x0000003ab408723c */ /* 0x000fe20000041824 */
[----:B------:R-:W1:Y:S01]  /*eec0*/  LDSM.16.M88.4 R36, [R103+0x5000] ;  /* 0x005000006724783b */ /* 0x000e620000000200 */
[----:B------:R5:W1:Y:S03]  /*eed0*/  MUFU.TANH R98, R2 ;  /* 0x0000000200627308 */ /* 0x000a660000002400 */
[----:B------:R-:W1:Y:S03]  /*eee0*/  LDSM.16.M88.4 R56, [R199] ;  /* 0x00000000c738783b */ /* 0x000e660000000200 */
[----:B------:R-:W-:Y:S01]  /*eef0*/  HMMA.16816.F32.BF16 R16, R184, R54, R16 ;  /* 0x00000036b810723c */ /* 0x000fe20000041810 */
[----:B-----5:R-:W-:-:S04]  /*ef00*/  FMUL.FTZ R2, R20, c[0x0][0x320] ;  /* 0x0000c80014027a20 */ /* 0x020fc80000410000 */
[----:B------:R5:W1:Y:S11]  /*ef10*/  MUFU.TANH R93, R2 ;  /* 0x00000002005d7308 */ /* 0x000a760000002400 */
[----:B------:R-:W-:Y:S01]  /*ef20*/  HMMA.16816.F32.BF16 R8, R184, R42, R8 ;  /* 0x0000002ab808723c */ /* 0x000fe20000041808 */
[----:B------:R-:W1:Y:S01]  /*ef30*/  LDSM.16.M88.4 R40, [R103+0x5800] ;  /* 0x005800006728783b */ /* 0x000e620000000200 */
[----:B-----5:R-:W-:-:S04]  /*ef40*/  FMUL.FTZ R2, R21, c[0x0][0x320] ;  /* 0x0000c80015027a20 */ /* 0x020fc80000410000 */
[----:B------:R5:W1:Y:S02]  /*ef50*/  MUFU.TANH R92, R2 ;  /* 0x00000002005c7308 */ /* 0x000a640000002400 */
[----:B-----5:R-:W-:-:S06]  /*ef60*/  FMUL.FTZ R2, R22, c[0x0][0x320] ;  /* 0x0000c80016027a20 */ /* 0x020fcc0000410000 */
[----:B------:R5:W1:Y:S02]  /*ef70*/  MUFU.TANH R94, R2 ;  /* 0x00000002005e7308 */ /* 0x000a640000002400 */
[----:B-----5:R-:W-:Y:S02]  /*ef80*/  FMUL.FTZ R2, R23, c[0x0][0x320] ;  /* 0x0000c80017027a20 */ /* 0x020fe40000410000 */
[----:B--2---:R-:W-:Y:S04]  /*ef90*/  HMMA.16816.F32.BF16 R20, R176, R48, R80 ;  /* 0x00000030b014723c */ /* 0x004fe80000041850 */
[----:B------:R2:W1:Y:S02]  /*efa0*/  MUFU.TANH R88, R2 ;  /* 0x0000000200587308 */ /* 0x0004640000002400 */
[----:B--2---:R-:W-:-:S06]  /*efb0*/  FMUL.FTZ R2, R32, c[0x0][0x320] ;  /* 0x0000c80020027a20 */ /* 0x004fcc0000410000 */
[----:B------:R2:W2:Y:S11]  /*efc0*/  MUFU.TANH R85, R2 ;  /* 0x0000000200557308 */ /* 0x0004b60000002400 */
[----:B------:R-:W-:Y:S01]  /*efd0*/  @!UPT UIADD3 URZ, URZ, URZ, URZ ;  /* 0x0000003f3f3ff290 */ /* 0x000fe2000fffe03f */
[----:B-1----:R-:W-:Y:S08]  /*efe0*/  HMMA.16816.F32.BF16 R24, R180, R36, R20 ;  /* 0x00000024b418723c */ /* 0x002ff00000041814 */
[----:B------:R-:W-:Y:S01]  /*eff0*/  HMMA.16816.F32.BF16 R20, R176, R56, R72 ;  /* 0x00000038b014723c */ /* 0x000fe20000041848 */
[----:B--2---:R-:W-:-:S04]  /*f000*/  FMUL.FTZ R2, R33, c[0x0][0x320] ;  /* 0x0000c80021027a20 */ /* 0x004fc80000410000 */
[----:B------:R1:W2:Y:S11]  /*f010*/  MUFU.TANH R69, R2 ;  /* 0x0000000200457308 */ /* 0x0002b60000002400 */
[----:B------:R-:W-:Y:S08]  /*f020*/  @!UPT UIADD3 URZ, URZ, URZ, URZ ;  /* 0x0000003f3f3ff290 */ /* 0x000ff0000fffe03f */
[----:B------:R-:W-:Y:S01]  /*f030*/  HMMA.16816.F32.BF16 R20, R180, R40, R20 ;  /* 0x00000028b414723c */ /* 0x000fe20000041814 */
[----:B-1----:R-:W-:-:S04]  /*f040*/  FMUL.FTZ R2, R34, c[0x0][0x320] ;  /* 0x0000c80022027a20 */ /* 0x002fc80000410000 */
        /* <DEDUP_REMOVED lines=8> */
[----:B------:R-:W5:Y:S01]  /*f0d0*/  LDSM.16.M88.4 R36, [R15+0x2800] ;  /* 0x002800000f24783b */ /* 0x000f620000000200 */
[----:B------:R-:W-:-:S04]  /*f0e0*/  DEPBAR.LE SB0, 0x0 ;  /* 0x000080000000791a */ /* 0x000fc80000000000 */
[----:B-1----:R-:W-:-:S04]  /*f0f0*/  FMUL.FTZ R2, R9, c[0x0][0x320] ;  /* 0x0000c80009027a20 */ /* 0x002fc80000410000 */
        /* <DEDUP_REMOVED lines=17> */
[----:B-----5:R-:W-:Y:S01]  /*f210*/  HMMA.16816.F32.BF16 R8, R184, R38, R8 ;  /* 0x00000026b808723c */ /* 0x020fe20000041808 */
[----:B-1----:R-:W-:-:S07]  /*f220*/  FMUL.FTZ R2, R31, c[0x0][0x320] ;  /* 0x0000c8001f027a20 */ /* 0x002fce0000410000 */
[C---:B------:R-:W-:Y:S01]  /*f230*/  HMMA.16816.F32.BF16 R28, R184.reuse, R44, R24 ;  /* 0x0000002cb81c723c */ /* 0x040fe20000041818 */
[----:B------:R1:W1:Y:S07]  /*f240*/  MUFU.TANH R54, R2 ;  /* 0x0000000200367308 */ /* 0x00026e0000002400 */
        /* <DEDUP_REMOVED lines=44> */
[----:B--234-:R-:W-:Y:S01]  /*f510*/  ISETP.NE.AND P5, PT, R141, 0x1, PT ;  /* 0x000000018d00780c */ /* 0x01cfe20003fa5270 */
[----:B------:R-:W-:Y:S01]  /*f520*/  IMAD.MOV.U32 R222, RZ, RZ, RZ ;  /* 0x000000ffffde7224 */ /* 0x000fe200078e00ff */
[C---:B------:R-:W-:Y:S02]  /*f530*/  IADD3 R3, R0.reuse, R127, R140 ;  /* 0x0000007f00037210 */ /* 0x040fe40007ffe08c */
[----:B------:R-:W-:-:S02]  /*f540*/  ISETP.GT.AND P4, PT, R0, 0x5f, PT ;  /* 0x0000005f0000780c */ /* 0x000fc40003f84270 */
        /* <DEDUP_REMOVED lines=26> */
.L_x_1145:
[----:B------:R-:W-:Y:S05]  /*f6f0*/  BRA.DIV ~URZ, `(.L_x_1004) ;  /* 0x00013df27f007947 */ /* 0x000fea000b800000 */
[----:B------:R-:W3:Y:S01]  /*f700*/  SHFL.IDX PT, R2, R5, RZ, 0x181f ;  /* 0x00181fff05027589 */ /* 0x000ee200000e0000 */
[----:B------:R-:W-:Y:S02]  /*f710*/  ISETP.GE.AND P3, PT, R76, c[0x0][0x1d4], PT ;  /* 0x000075004c007a0c */ /* 0x000fe40003f66270 */
[----:B------:R-:W-:Y:S01]  /*f720*/  ISETP.GE.AND P1, PT, R211, c[0x0][0x1d4], PT ;  /* 0x00007500d3007a0c */ /* 0x000fe20003f26270 */
[----:B------:R-:W4:Y:S04]  /*f730*/  SHFL.IDX PT, R6, R5, 0x1, 0x181f ;  /* 0x00381f0005067f89 */ /* 0x000f2800000e0000 */
[----:B------:R-:W5:Y:S01]  /*f740*/  SHFL.IDX PT, R14, R4, 0x1, 0x181f ;  /* 0x00381f00040e7f89 */ /* 0x000f6200000e0000 */
[----:B---3--:R-:W-:-:S02]  /*f750*/  IADD3 R10, P0, R2, R60, RZ ;  /* 0x0000003c020a7210 */ /* 0x008fc40007f1e0ff */
[----:B------:R-:W-:-:S03]  /*f760*/  IADD3 R8, P2, R2, R63, RZ ;  /* 0x0000003f02087210 */ /* 0x000fc60007f5e0ff */
[C---:B--2---:R-:W-:Y:S01]  /*f770*/  IMAD.X R11, R9.reuse, 0x1, R62, P0 ;  /* 0x00000001090b7824 */ /* 0x044fe200000e063e */
[----:B----4-:R-:W-:Y:S01]  /*f780*/  IADD3 R2, P0, R6, R60, RZ ;  /* 0x0000003c06027210 */ /* 0x010fe20007f1e0ff */
[----:B------:R-:W-:-:S03]  /*f790*/  IMAD.X R9, R9, 0x1, R96, P2 ;  /* 0x0000000109097824 */ /* 0x000fc600010e0660 */
[----:B------:R2:W-:Y:S01]  /*f7a0*/  LDGSTS.E.BYPASS.LTC128B.128 [R210+0x8100], [R10.64], !P3 ;  /* 0x081000000ad27fae */ /* 0x0005e2000d901d48 */
[----:B-----5:R-:W-:Y:S01]  /*f7b0*/  IMAD.X R3, R14, 0x1, R62, P0 ;  /* 0x000000010e037824 */ /* 0x020fe200000e063e */
[----:B------:R-:W-:Y:S02]  /*f7c0*/  IADD3 R16, P0, R6, R63, RZ ;  /* 0x0000003f06107210 */ /* 0x000fe40007f1e0ff */
[----:B------:R3:W-:Y:S01]  /*f7d0*/  LDGSTS.E.BYPASS.LTC128B.128 [R210+0xb100], [R8.64], !P1 ;  /* 0x0b10000008d27fae */ /* 0x0007e2000c901d48 */
[----:B------:R-:W-:Y:S02]  /*f7e0*/  SEL R6, RZ, 0x10, P1 ;  /* 0x00000010ff067807 */ /* 0x000fe40000800000 */
[----:B------:R-:W-:Y:S01]  /*f7f0*/  IMAD.X R17, R14, 0x1, R96, P0 ;  /* 0x000000010e117824 */ /* 0x000fe200000e0660 */
[----:B------:R4:W-:Y:S04]  /*f800*/  LDGSTS.E.BYPASS.LTC128B.128 [R210+0x9100], [R2.64], !P3 ;  /* 0x0910000002d27fae */ /* 0x0009e8000d901d48 */
[----:B------:R2:W-:Y:S04]  /*f810*/  LDGSTS.E.BYPASS.LTC128B.128 [R210+0xc100], [R16.64], !P1 ;  /* 0x0c10000010d27fae */ /* 0x0005e8000c901d48 */
[----:B---3--:R2:W3:Y:S01]  /*f820*/  SHFL.IDX PT, R9, R4, 0x2, 0x181f ;  /* 0x00581f0004097f89 */ /* 0x0084e200000e0000 */
[----:B------:R-:W-:-:S03]  /*f830*/  SEL R8, RZ, 0x10, P3 ;  /* 0x00000010ff087807 */ /* 0x000fc60001800000 */
[----:B----4-:R2:W4:Y:S04]  /*f840*/  SHFL.IDX PT, R2, R5, 0x2, 0x181f ;  /* 0x00581f0005027f89 */ /* 0x01052800000e0000 */
.L_x_1146:
[----:B------:R-:W-:Y:S02]  /*f850*/  IADD3 R3, -R8, 0x10, RZ ;  /* 0x0000001008037810 */ /* 0x000fe40007ffe1ff */
[----:B--2---:R-:W-:Y:S02]  /*f860*/  IADD3 R5, -R6, 0x10, RZ ;  /* 0x0000001006057810 */ /* 0x004fe40007ffe1ff */
[----:B------:R-:W-:Y:S02]  /*f870*/  LOP3.LUT R3, R3, 0xf, RZ, 0xc0, !PT ;  /* 0x0000000f03037812 */ /* 0x000fe400078ec0ff */
[----:B------:R-:W-:Y:S02]  /*f880*/  ISETP.NE.U32.AND P2, PT, R8, RZ, PT ;  /* 0x000000ff0800720c */ /* 0x000fe40003f45070 */
[----:B-1--4-:R-:W-:Y:S02]  /*f890*/  IADD3 R4, P1, P0, R3, R2, R60 ;  /* 0x0000000203047210 */ /* 0x012fe4000783e03c */
[----:B------:R-:W-:-:S02]  /*f8a0*/  LOP3.LUT R3, R5, 0xf, RZ, 0xc0, !PT ;  /* 0x0000000f05037812 */ /* 0x000fc400078ec0ff */
[----:B---3--:R-:W-:Y:S02]  /*f8b0*/  IADD3.X R5, RZ, R9, R62, P1, P0 ;  /* 0x00000009ff057210 */ /* 0x008fe40000fe043e */
        /* <DEDUP_REMOVED lines=8> */
.L_x_1002:
[----:B--234-:R-:W-:Y:S05]  /*f940*/  BSYNC B0 ;  /* 0x0000000000007941 */ /* 0x01cfea0003800000 */
.L_x_1001:
[----:B-1----:R-:W2:Y:S01]  /*f950*/  LDL R3, [R1+0xc] ;  /* 0x00000c0001037983 */ /* 0x002ea20000100800 */
[----:B------:R-:W-:-:S03]  /*f960*/  IMAD.MOV.U32 R4, RZ, RZ, c[0x0][0x2c4] ;  /* 0x0000b100ff047624 */ /* 0x000fc600078e00ff */
[----:B------:R-:W2:Y:S02]  /*f970*/  LDL R2, [R1+0x14] ;  /* 0x0000140001027983 */ /* 0x000ea40000100800 */
[----:B------:R-:W-:Y:S01]  /*f980*/  ISETP.NE.AND P0, PT, R4, 0x1, PT ;  /* 0x000000010400780c */ /* 0x000fe20003f05270 */
[----:B------:R-:W-:Y:S01]  /*f990*/  ULDC UR4, c[0x0][0x324] ;  /* 0x0000c90000047ab9 */ /* 0x000fe20000000800 */
[----:B------:R-:W0:Y:S01]  /*f9a0*/  LDGDEPBAR ;  /* 0x00000000000079af */ /* 0x000e220000000000 */
[----:B------:R-:W-:Y:S01]  /*f9b0*/  ULOP3.LUT UR4, URZ, UR4, URZ, 0x33, !UPT ;  /* 0x000000043f047292 */ /* 0x000fe2000f8e333f */
[----:B------:R-:W-:Y:S01]  /*f9c0*/  IMAD.IADD R9, R126, 0x1, -R245 ;  /* 0x000000017e097824 */ /* 0x000fe200078e0af5 */
[C---:B------:R-:W-:Y:S01]  /*f9d0*/  IADD3 R10, -R245.reuse, R61, RZ ;  /* 0x0000003df50a7210 */ /* 0x040fe20007ffe1ff */
[----:B--2---:R-:W-:Y:S01]  /*f9e0*/  IMAD.IADD R2, R2, 0x1, R3 ;  /* 0x0000000102027824 */ /* 0x004fe200078e0203 */
[----:B------:R-:W-:-:S06]  /*f9f0*/  IADD3 R3, -R245, 0x1, R126 ;  /* 0x00000001f5037810 */ /* 0x000fcc0007ffe17e */
[----:B------:R-:W-:-:S04]  /*fa00*/  @P0 IMAD.HI.U32 R4, R2, c[0x0][0x2c8], RZ ;  /* 0x0000b20002040a27 */ /* 0x000fc800078e00ff */
[----:B------:R-:W-:Y:S01]  /*fa10*/  IMAD.MOV.U32 R5, RZ, RZ, R2 ;  /* 0x000000ffff057224 */ /* 0x000fe200078e0002 */
[----:B------:R-:W-:-:S04]  /*fa20*/  IADD3 R2, R3, -R243, RZ ;  /* 0x800000f303027210 */ /* 0x000fc80007ffe0ff */
[C---:B------:R-:W-:Y:S02]  /*fa30*/  IADD3 R8, R2.reuse, UR4, RZ ;  /* 0x0000000402087c10 */ /* 0x040fe4000fffe0ff */
[----:B------:R-:W-:Y:S02]  /*fa40*/  @P0 SHF.R.U32.HI R5, RZ, c[0x0][0x2cc], R4 ;  /* 0x0000b300ff050a19 */ /* 0x000fe40000011604 */
[----:B------:R-:W-:Y:S01]  /*fa50*/  IADD3 R6, R2, c[0x0][0x328], RZ ;  /* 0x0000ca0002067a10 */ /* 0x000fe20007ffe0ff */
[----:B------:R-:W-:Y:S05]  /*fa60*/  BRA.DIV ~URZ, `(.L_x_1005) ;  /* 0x00013e127f007947 */ /* 0x000fea000b800000 */
[----:B------:R1:W2:Y:S02]  /*fa70*/  SHFL.IDX PT, R4, R5, RZ, 0x1c1f ;  /* 0x001c1fff05047589 */ /* 0x0002a400000e0000 */
.L_x_1147:
        /* <DEDUP_REMOVED lines=17> */
.L_x_1008:
[----:B------:R-:W-:-:S04]  /*fb90*/  MOV R11, c[0x0][0x32c] ;  /* 0x0000cb00000b7a02 */ /* 0x000fc80000000f00 */
[----:B------:R-:W-:-:S13]  /*fba0*/  ISETP.NE.AND P0, PT, R11, 0x1, PT ;  /* 0x000000010b00780c */ /* 0x000fda0003f05270 */
[----:B------:R-:W-:-:S05]  /*fbb0*/  @P0 IMAD.HI.U32 R11, R4, c[0x0][0x330], RZ ;  /* 0x0000cc00040b0a27 */ /* 0x000fca00078e00ff */
[----:B------:R-:W-:Y:S02]  /*fbc0*/  @P0 SHF.R.U32.HI R4, RZ, c[0x0][0x334], R11 ;  /* 0x0000cd00ff040a19 */ /* 0x000fe4000001160b */
.L_x_1009:
[----:B------:R-:W-:Y:S05]  /*fbd0*/  BSYNC B0 ;  /* 0x0000000000007941 */ /* 0x000fea0003800000 */
.L_x_1007:
[----:B------:R-:W-:-:S05]  /*fbe0*/  IMAD R4, R4, c[0x0][0x32c], R10 ;  /* 0x0000cb0004047a24 */ /* 0x000fca00078e020a */
[----:B------:R-:W-:Y:S02]  /*fbf0*/  IADD3 R11, R4, c[0x0][0x32c], RZ ;  /* 0x0000cb00040b7a10 */ /* 0x000fe40007ffe0ff */
[----:B------:R-:W-:Y:S02]  /*fc00*/  IMNMX R2, R2, R4, !PT ;  /* 0x0000000402027217 */ /* 0x000fe40007800200 */
[----:B------:R-:W-:Y:S02]  /*fc10*/  IMNMX R3, R3, R11, PT ;  /* 0x0000000b03037217 */ /* 0x000fe40003800200 */
.L_x_1006:
        /* <DEDUP_REMOVED lines=134> */
.L_x_1148:
        /* <DEDUP_REMOVED lines=10> */
[----:B-12---:R-:W-:Y:S01]  /*10520*/  IMAD.MOV.U32 R5, RZ, RZ, c[0x0][0x32c] ;  /* 0x0000cb00ff057624 */ /* 0x006fe200078e00ff */
[----:B------:R-:W-:-:S04]  /*10530*/  LOP3.LUT R4, RZ, R4, RZ, 0x33, !PT ;  /* 0x00000004ff047212 */ /* 0x000fc800078e33ff */
[----:B------:R-:W-:-:S13]  /*10540*/  ISETP.NE.AND P0, PT, R5, 0x1, PT ;  /* 0x000000010500780c */ /* 0x000fda0003f05270 */
[----:B------:R-:W-:-:S05]  /*10550*/  @P0 IMAD.HI.U32 R5, R4, c[0x0][0x330], RZ ;  /* 0x0000cc0004050a27 */ /* 0x000fca00078e00ff */
[----:B------:R-:W-:-:S04]  /*10560*/  @P0 SHF.R.U32.HI R4, RZ, c[0x0][0x334], R5 ;  /* 0x0000cd00ff040a19 */ /* 0x000fc80000011605 */
[----:B------:R-:W-:Y:S01]  /*10570*/  LOP3.LUT R4, RZ, R4, RZ, 0x33, !PT ;  /* 0x00000004ff047212 */ /* 0x000fe200078e33ff */
[----:B------:R-:W-:Y:S05]  /*10580*/  BRA `(.L_x_1014) ;  /* 0x0000004000007947 */ /* 0x000fea0003800000 */
.L_x_1013:
[----:B-12---:R-:W-:-:S04]  /*10590*/  MOV R5, c[0x0][0x32c] ;  /* 0x0000cb0000057a02 */ /* 0x006fc80000000f00 */
[----:B------:R-:W-:-:S13]  /*105a0*/  ISETP.NE.AND P0, PT, R5, 0x1, PT ;  /* 0x000000010500780c */ /* 0x000fda0003f05270 */
[----:B------:R-:W-:-:S05]  /*105b0*/  @P0 IMAD.HI.U32 R5, R4, c[0x0][0x330], RZ ;  /* 0x0000cc0004050a27 */ /* 0x000fca00078e00ff */
[----:B------:R-:W-:Y:S02]  /*105c0*/  @P0 SHF.R.U32.HI R4, RZ, c[0x0][0x334], R5 ;  /* 0x0000cd00ff040a19 */ /* 0x000fe40000011605 */
.L_x_1014:
[----:B------:R-:W-:Y:S05]  /*105d0*/  BSYNC B0 ;  /* 0x0000000000007941 */ /* 0x000fea0003800000 */
.L_x_1012:
[----:B------:R-:W-:-:S05]  /*105e0*/  IMAD R4, R4, c[0x0][0x32c], R10 ;  /* 0x0000cb0004047a24 */ /* 0x000fca00078e020a */
[----:B------:R-:W-:Y:S02]  /*105f0*/  IADD3 R5, R4, c[0x0][0x32c], RZ ;  /* 0x0000cb0004057a10 */ /* 0x000fe40007ffe0ff */
[----:B------:R-:W-:Y:S02]  /*10600*/  IMNMX R2, R2, R4, !PT ;  /* 0x0000000402027217 */ /* 0x000fe40007800200 */
[----:B------:R-:W-:Y:S02]  /*10610*/  IMNMX R3, R3, R5, PT ;  /* 0x0000000503037217 */ /* 0x000fe40003800200 */
.L_x_1011:
        /* <DEDUP_REMOVED lines=92> */
[C---:B------:R-:W-:Y:S02]  /*10be0*/  ISETP.GT.AND P0, PT, R2.reuse, RZ, !P1 ;  /* 0x000000ff0200720c */ /* 0x040fe40004f04270 */
[----:B------:R-:W-:Y:S02]  /*10bf0*/  LOP3.LUT P1, RZ, R209, 0x8000, RZ, 0xc0, !PT ;  /* 0x00008000d1ff7812 */ /* 0x000fe4000782c0ff */
[----:B------:R-:W-:Y:S02]  /*10c00*/  ISETP.LT.OR P0, PT, R3, 0x1, P0 ;  /* 0x000000010300780c */ /* 0x000fe40000701670 */
[----:B------:R-:W-:Y:S02]  /*10c10*/  ISETP.GT.AND P1, PT, R2, 0x51, !P1 ;  /* 0x000000510200780c */ /* 0x000fe40004f24270 */
[----:B------:R-:W-:-:S02]  /*10c20*/  FSEL R9, R125, -INF , !P0 ;  /* 0xff8000007d097808 */ /* 0x000fc40004000000 */
[----:B------:R-:W-:Y:S02]  /*10c30*/  ISETP.GT.AND P0, PT, R2, 0x50, !P6 ;  /* 0x000000500200780c */ /* 0x000fe40007704270 */
[----:B-12---:R-:W-:Y:S02]  /*10c40*/  FMNMX.FTZ R5, R9, R10, !PT ;  /* 0x0000000a09057209 */ /* 0x006fe40007810000 */
        /* <DEDUP_REMOVED lines=10> */
[C---:B------:R-:W-:Y:S02]  /*10cf0*/  ISETP.LT.OR P2, PT, R3.reuse, 0x52, P1 ;  /* 0x000000520300780c */ /* 0x040fe40000f41670 */
        /* <DEDUP_REMOVED lines=25> */
[----:B------:R-:W-:Y:S01]  /*10e90*/  FMNMX.FTZ R6, R54, R3, !PT ;  /* 0x0000000336067209 */ /* 0x000fe20007810000 */
[----:B------:R-:W-:Y:S05]  /*10ea0*/  BRA.DIV ~URZ, `(.L_x_1015) ;  /* 0x00012ab27f007947 */ /* 0x000fea000b800000 */
[----:B------:R1:W2:Y:S02]  /*10eb0*/  SHFL.BFLY PT, R2, R5, 0x2, 0x1f ;  /* 0x0c401f0005027f89 */ /* 0x0002a400000e0000 */
.L_x_1149:
[----:B-12---:R-:W-:Y:S01]  /*10ec0*/  FMNMX.FTZ R5, R5, R2, !PT ;  /* 0x0000000205057209 */ /* 0x006fe20007810000 */
[----:B------:R-:W-:Y:S05]  /*10ed0*/  BRA.DIV ~URZ, `(.L_x_1016) ;  /* 0x00012ae27f007947 */ /* 0x000fea000b800000 */
[----:B------:R-:W1:Y:S04]  /*10ee0*/  SHFL.BFLY PT, R2, R6, 0x2, 0x1f ;  /* 0x0c401f0006027f89 */ /* 0x000e6800000e0000 */
[----:B------:R-:W2:Y:S01]  /*10ef0*/  SHFL.BFLY PT, R3, R5, 0x1, 0x1f ;  /* 0x0c201f0005037f89 */ /* 0x000ea200000e0000 */
[----:B-1----:R-:W-:Y:S02]  /*10f00*/  FMNMX.FTZ R4, R6, R2, !PT ;  /* 0x0000000206047209 */ /* 0x002fe40007810000 */
[----:B--2---:R-:W-:-:S03]  /*10f10*/  FMNMX.FTZ R5, R5, R3, !PT ;  /* 0x0000000305057209 */ /* 0x004fc60007810000 */
[----:B------:R1:W2:Y:S04]  /*10f20*/  SHFL.BFLY PT, R6, R4, 0x1, 0x1f ;  /* 0x0c201f0004067f89 */ /* 0x0002a800000e0000 */
.L_x_1150:
[C---:B------:R-:W-:Y:S01]  /*10f30*/  FMUL.FTZ R3, R5.reuse, c[0x0][0x2d0] ;  /* 0x0000b40005037a20 */ /* 0x040fe20000410000 */
[----:B------:R-:W-:Y:S01]  /*10f40*/  FSETP.NEU.FTZ.AND P0, PT, R5, -INF , PT ;  /* 0xff8000000500780b */ /* 0x000fe20003f1d000 */
[----:B------:R-:W3:Y:S01]  /*10f50*/  LDL R149, [R1+0xc] ;  /* 0x00000c0001957983 */ /* 0x000ee20000100800 */
[----:B--2---:R-:W-:Y:S01]  /*10f60*/  FMNMX.FTZ R8, R6, R4, !PT ;  /* 0x0000000406087209 */ /* 0x004fe20007810000 */
[----:B------:R-:W-:Y:S01]  /*10f70*/  WARPSYNC 0xffffffff ;  /* 0xffffffff00007948 */ /* 0x000fe20003800000 */
[----:B------:R-:W-:Y:S01]  /*10f80*/  FSEL R3, R3, RZ, P0 ;  /* 0x000000ff03037208 */ /* 0x000fe20000000000 */
[----:B------:R-:W-:Y:S01]  /*10f90*/  LDSM.16.MT88.4 R44, [R190] ;  /* 0x00000000be2c783b */ /* 0x000fe20000004200 */
[----:B------:R-:W-:Y:S02]  /*10fa0*/  FSETP.NEU.FTZ.AND P0, PT, R8, -INF , PT ;  /* 0xff8000000800780b */ /* 0x000fe40003f1d000 */
[----:B------:R-:W-:Y:S01]  /*10fb0*/  MOV R148, c[0x0][0x2c4] ;  /* 0x0000b10000947a02 */ /* 0x000fe20000000f00 */
[--C-:B------:R-:W-:Y:S01]  /*10fc0*/  FFMA.FTZ R2, R16, c[0x0][0x2d0], -R3.reuse ;  /* 0x0000b40010027a23 */ /* 0x100fe20000010803 */
[----:B------:R-:W-:Y:S01]  /*10fd0*/  LDSM.16.MT88.4 R36, [R189+0x800] ;  /* 0x00080000bd24783b */ /* 0x000fe20000004200 */
[----:B-1----:R-:W-:Y:S01]  /*10fe0*/  FFMA.FTZ R4, R24, c[0x0][0x2d0], -R3 ;  /* 0x0000b40018047a23 */ /* 0x002fe20000010803 */
[----:B------:R-:W-:Y:S01]  /*10ff0*/  ISETP.NE.AND P1, PT, R148, 0x1, PT ;  /* 0x000000019400780c */ /* 0x000fe20003f25270 */
[----:B------:R1:W-:Y:S01]  /*11000*/  MUFU.EX2 R89, R2 ;  /* 0x0000000200597308 */ /* 0x0003e20000000800 */
[----:B------:R-:W-:Y:S01]  /*11010*/  LDSM.16.MT88.4 R48, [R190+0x800] ;  /* 0x00080000be30783b */ /* 0x000fe20000004200 */
[----:B------:R-:W-:-:S02]  /*11020*/  MOV R148, c[0x0][0x32c] ;  /* 0x0000cb0000947a02 */ /* 0x000fc40000000f00 */
[----:B------:R-:W-:Y:S01]  /*11030*/  IADD3 R212, R212, -0x2, RZ ;  /* 0xfffffffed4d47810 */ /* 0x000fe20007ffe0ff */
[----:B------:R-:W-:Y:S03]  /*11040*/  LDSM.16.MT88.4 R40, [R192] ;  /* 0x00000000c028783b */ /* 0x000fe60000004200 */
[----:B------:R2:W-:Y:S01]  /*11050*/  MUFU.EX2 R95, R4 ;  /* 0x00000004005f7308 */ /* 0x0005e20000000800 */
[----:B-1----:R-:W-:-:S07]  /*11060*/  FFMA.FTZ R2, R17, c[0x0][0x2d0], -R3 ;  /* 0x0000b40011027a23 */ /* 0x002fce0000010803 */
[----:B------:R1:W4:Y:S01]  /*11070*/  MUFU.EX2 R88, R2 ;  /* 0x0000000200587308 */ /* 0x0003220000000800 */
[----:B--2---:R-:W-:-:S07]  /*11080*/  FFMA.FTZ R4, R26, c[0x0][0x2d0], -R3 ;  /* 0x0000b4001a047a23 */ /* 0x004fce0000010803 */
[----:B------:R-:W2:Y:S01]  /*11090*/  MUFU.EX2 R109, R4 ;  /* 0x00000004006d7308 */ /* 0x000ea20000000800 */
[----:B-1----:R-:W-:Y:S01]  /*110a0*/  FFMA.FTZ R2, R18, c[0x0][0x2d0], -R3 ;  /* 0x0000b40012027a23 */ /* 0x002fe20000010803 */
[----:B----4-:R-:W-:-:S06]  /*110b0*/  F2FP.BF16.PACK_AB R32, R88, R89 ;  /* 0x000000595820723e */ /* 0x010fcc00000010ff */
[----:B------:R1:W-:Y:S01]  /*110c0*/  MUFU.EX2 R90, R2 ;  /* 0x00000002005a7308 */ /* 0x0003e20000000800 */
[----:B--2---:R-:W-:Y:S01]  /*110d0*/  F2FP.BF16.PACK_AB R30, R109, R95 ;  /* 0x0000005f6d1e723e */ /* 0x004fe200000010ff */
[--C-:B-1----:R-:W-:Y:S02]  /*110e0*/  FFMA.FTZ R2, R19, c[0x0][0x2d0], -R3.reuse ;  /* 0x0000b40013027a23 */ /* 0x102fe40000010803 */
[----:B------:R-:W1:Y:S04]  /*110f0*/  LDSM.16.MT88.4 R16, [R189] ;  /* 0x00000000bd10783b */ /* 0x000e680000004200 */
[----:B------:R2:W4:Y:S02]  /*11100*/  MUFU.EX2 R91, R2 ;  /* 0x00000002005b7308 */ /* 0x0005240000000800 */
[----:B--2---:R-:W-:Y:S01]  /*11110*/  FFMA.FTZ R2, R22, c[0x0][0x2d0], -R3 ;  /* 0x0000b40016027a23 */ /* 0x004fe20000010803 */
[----:B----4-:R-:W-:-:S05]  /*11120*/  F2FP.BF16.PACK_AB R34, R91, R90 ;  /* 0x0000005a5b22723e */ /* 0x010fca00000010ff */
[----:B------:R2:W-:Y:S02]  /*11130*/  MUFU.EX2 R93, R2 ;  /* 0x00000002005d7308 */ /* 0x0005e40000000800 */
[----:B--2---:R-:W-:-:S06]  /*11140*/  FFMA.FTZ R2, R23, c[0x0][0x2d0], -R3 ;  /* 0x0000b40017027a23 */ /* 0x004fcc0000010803 */
[----:B------:R2:W-:Y:S02]  /*11150*/  MUFU.EX2 R92, R2 ;  /* 0x00000002005c7308 */ /* 0x0005e40000000800 */
[----:B--2---:R-:W-:-:S05]  /*11160*/  FMUL.FTZ R2, R8, c[0x0][0x2d0] ;  /* 0x0000b40008027a20 */ /* 0x004fca0000410000 */
[----:B------:R-:W-:-:S05]  /*11170*/  FSEL R2, R2, RZ, P0 ;  /* 0x000000ff02027208 */ /* 0x000fca0000000000 */
[--C-:B------:R-:W-:Y:S02]  /*11180*/  FFMA.FTZ R4, R9, c[0x0][0x2d0], -R2.reuse ;  /* 0x0000b40009047a23 */ /* 0x100fe40000010802 */
[--C-:B------:R-:W-:Y:S02]  /*11190*/  FFMA.FTZ R56, R56, c[0x0][0x2d0], -R2.reuse ;  /* 0x0000b40038387a23 */ /* 0x100fe40000010802 */
[----:B------:R2:W-:Y:S01]  /*111a0*/  MUFU.EX2 R9, R4 ;  /* 0x0000000400097308 */ /* 0x0005e20000000800 */
[--C-:B------:R-:W-:Y:S02]  /*111b0*/  FFMA.FTZ R55, R55, c[0x0][0x2d0], -R2.reuse ;  /* 0x0000b40037377a23 */ /* 0x100fe40000010802 */
[--C-:B------:R-:W-:Y:S02]  /*111c0*/  FFMA.FTZ R54, R54, c[0x0][0x2d0], -R2.reuse ;  /* 0x0000b40036367a23 */ /* 0x100fe40000010802 */
[----:B--2---:R-:W-:-:S04]  /*111d0*/  FFMA.FTZ R4, R10, c[0x0][0x2d0], -R2 ;  /* 0x0000b4000a047a23 */ /* 0x004fc80000010802 */
[----:B------:R2:W4:Y:S02]  /*111e0*/  MUFU.EX2 R6, R4 ;  /* 0x0000000400067308 */ /* 0x0005240000000800 */
[----:B--2---:R-:W-:Y:S01]  /*111f0*/  FFMA.FTZ R4, R11, c[0x0][0x2d0], -R2 ;  /* 0x0000b4000b047a23 */ /* 0x004fe20000010802 */
[----:B----4-:R-:W-:Y:S01]  /*11200*/  F2FP.BF16.PACK_AB R33, R6, R9 ;  /* 0x000000090621723e */ /* 0x010fe200000010ff */
[----:B------:R-:W-:-:S04]  /*11210*/  FADD.FTZ R6, R9, R6 ;  /* 0x0000000609067221 */ /* 0x000fc80000010000 */
[----:B------:R2:W4:Y:S01]  /*11220*/  MUFU.EX2 R10, R4 ;  /* 0x00000004000a7308 */ /* 0x0005220000000800 */
[----:B------:R-:W-:Y:S02]  /*11230*/  FFMA.FTZ R9, R58, c[0x0][0x2d0], -R3 ;  /* 0x0000b4003a097a23 */ /* 0x000fe40000010803 */
[--C-:B------:R-:W-:Y:S02]  /*11240*/  FFMA.FTZ R58, R84, c[0x0][0x2d0], -R2.reuse ;  /* 0x0000b400543a7a23 */ /* 0x100fe40000010802 */
[----:B--2---:R-:W-:Y:S02]  /*11250*/  FFMA.FTZ R4, R14, c[0x0][0x2d0], -R2 ;  /* 0x0000b4000e047a23 */ /* 0x004fe40000010802 */
[----:B----4-:R-:W-:Y:S02]  /*11260*/  FADD.FTZ R6, R10, R6 ;  /* 0x000000060a067221 */ /* 0x010fe40000010000 */
[----:B------:R2:W4:Y:S02]  /*11270*/  MUFU.EX2 R11, R4 ;  /* 0x00000004000b7308 */ /* 0x0005240000000800 */
[----:B--2---:R-:W-:Y:S01]  /*11280*/  FFMA.FTZ R4, R20, c[0x0][0x2d0], -R2 ;  /* 0x0000b40014047a23 */ /* 0x004fe20000010802 */
[C---:B----4-:R-:W-:Y:S01]  /*11290*/  F2FP.BF16.PACK_AB R35, R11.reuse, R10 ;  /* 0x0000000a0b23723e */ /* 0x050fe200000010ff */
[----:B------:R-:W-:-:S04]  /*112a0*/  FADD.FTZ R14, R11, R6 ;  /* 0x000000060b0e7221 */ /* 0x000fc80000010000 */
[----:B------:R2:W4:Y:S01]  /*112b0*/  MUFU.EX2 R94, R4 ;  /* 0x00000004005e7308 */ /* 0x0005220000000800 */
[--C-:B------:R-:W-:Y:S02]  /*112c0*/  FFMA.FTZ R11, R52, c[0x0][0x2d0], -R3.reuse ;  /* 0x0000b400340b7a23 */ /* 0x100fe40000010803 */
[--C-:B------:R-:W-:Y:S02]  /*112d0*/  FFMA.FTZ R10, R53, c[0x0][0x2d0], -R3.reuse ;  /* 0x0000b400350a7a23 */ /* 0x100fe40000010803 */
[--C-:B------:R-:W-:Y:S02]  /*112e0*/  FFMA.FTZ R6, R60, c[0x0][0x2d0], -R3.reuse ;  /* 0x0000b4003c067a23 */ /* 0x100fe40000010803 */
[--C-:B------:R-:W-:Y:S02]  /*112f0*/  FFMA.FTZ R53, R68, c[0x0][0x2d0], -R3.reuse ;  /* 0x0000b40044357a23 */ /* 0x100fe40000010803 */
[----:B------:R-:W-:Y:S02]  /*11300*/  FFMA.FTZ R52, R70, c[0x0][0x2d0], -R3 ;  /* 0x0000b40046347a23 */ /* 0x000fe40000010803 */
[----:B------:R-:W-:-:S02]  /*11310*/  FFMA.FTZ R60, R71, c[0x0][0x2d0], -R2 ;  /* 0x0000b400473c7a23 */ /* 0x000fc40000010802 */
[----:B--2---:R-:W-:Y:S02]  /*11320*/  FFMA.FTZ R4, R21, c[0x0][0x2d0], -R2 ;  /* 0x0000b40015047a23 */ /* 0x004fe40000010802 */
[----:B-1----:R-:W-:Y:S01]  /*11330*/  HMMA.16816.F32.BF16 R20, R32, R18, RZ ;  /* 0x000000122014723c */ /* 0x002fe200000418ff */
[----:B----4-:R-:W-:Y:S01]  /*11340*/  FADD.FTZ R14, R94, R14 ;  /* 0x0000000e5e0e7221 */ /* 0x010fe20000010000 */
[----:B------:R1:W2:Y:S02]  /*11350*/  MUFU.EX2 R108, R4 ;  /* 0x00000004006c7308 */ /* 0x0002a40000000800 */
[----:B-1----:R-:W-:Y:S01]  /*11360*/  FFMA.FTZ R4, R25, c[0x0][0x2d0], -R2 ;  /* 0x0000b40019047a23 */ /* 0x002fe20000010802 */
[----:B--2---:R-:W-:-:S03]  /*11370*/  F2FP.BF16.PACK_AB R29, R108, R94 ;  /* 0x0000005e6c1d723e */ /* 0x004fc600000010ff */
[C---:B------:R-:W-:Y:S02]  /*11380*/  HMMA.16816.F32.BF16 R24, R32.reuse, R16, RZ ;  /* 0x000000102018723c */ /* 0x040fe400000418ff */
[----:B------:R1:W-:Y:S06]  /*11390*/  MUFU.EX2 R110, R4 ;  /* 0x00000004006e7308 */ /* 0x0003ec0000000800 */
[----:B------:R-:W-:Y:S07]  /*113a0*/  HMMA.16816.F32.BF16 R16, R32, R44, RZ ;  /* 0x0000002c2010723c */ /* 0x000fee00000418ff */
[----:B------:R-:W-:-:S02]  /*113b0*/  FFMA.FTZ R45, R74, c[0x0][0x2d0], -R3 ;  /* 0x0000b4004a2d7a23 */ /* 0x000fc40000010803 */
[----:B------:R-:W-:Y:S02]  /*113c0*/  FFMA.FTZ R44, R67, c[0x0][0x2d0], -R3 ;  /* 0x0000b400432c7a23 */ /* 0x000fe40000010803 */
[----:B-1----:R-:W-:Y:S01]  /*113d0*/  FFMA.FTZ R4, R28, c[0x0][0x2d0], -R2 ;  /* 0x0000b4001c047a23 */ /* 0x002fe20000010802 */
[----:B------:R-:W-:-:S03]  /*113e0*/  F2FP.BF16.PACK_AB R28, R92, R93 ;  /* 0x0000005d5c1c723e */ /* 0x000fc600000010ff */
        /* <DEDUP_REMOVED lines=8> */
[----:B------:R-:W-:Y:S02]  /*11470*/  HMMA.16816.F32.BF16 R140, R28, R48, R16 ;  /* 0x000000301c8c723c */ /* 0x000fe40000041810 */
[----:B------:R-:W-:-:S05]  /*11480*/  FADD.FTZ R4, R92, R4 ;  /* 0x000000045c047221 */ /* 0x000fca0000010000 */
[--C-:B------:R-:W-:Y:S01]  /*11490*/  FFMA.FTZ R49, R82, c[0x0][0x2d0], -R3.reuse ;  /* 0x0000b40052317a23 */ /* 0x100fe20000010803 */
[----:B------:R-:W-:Y:S01]  /*114a0*/  HMMA.16816.F32.BF16 R16, R32, R40, RZ ;  /* 0x000000282010723c */ /* 0x000fe200000418ff */
[----:B------:R-:W-:-:S07]  /*114b0*/  FFMA.FTZ R48, R81, c[0x0][0x2d0], -R3 ;  /* 0x0000b40051307a23 */ /* 0x000fce0000010803 */
[----:B------:R-:W-:Y:S01]  /*114c0*/  HMMA.16816.F32.BF16 R128, R28, R38, R20 ;  /* 0x000000261c80723c */ /* 0x000fe20000041814 */
[----:B------:R-:W2:Y:S07]  /*114d0*/  LDSM.16.MT88.4 R36, [R191] ;  /* 0x00000000bf24783b */ /* 0x000eae0000004200 */
[----:B------:R-:W-:Y:S07]  /*114e0*/  HMMA.16816.F32.BF16 R20, R32, R46, RZ ;  /* 0x0000002e2014723c */ /* 0x000fee00000418ff */
[--C-:B------:R-:W-:Y:S01]  /*114f0*/  FFMA.FTZ R47, R80, c[0x0][0x2d0], -R3.reuse ;  /* 0x0000b400502f7a23 */ /* 0x100fe20000010803 */
[----:B-1----:R-:W-:Y:S01]  /*11500*/  HMMA.16816.F32.BF16 R124, R28, R24, R16 ;  /* 0x000000181c7c723c */ /* 0x002fe20000041810 */
[----:B------:R-:W-:-:S07]  /*11510*/  FFMA.FTZ R46, R75, c[0x0][0x2d0], -R3 ;  /* 0x0000b4004b2e7a23 */ /* 0x000fce0000010803 */
[----:B------:R-:W-:Y:S01]  /*11520*/  HMMA.16816.F32.BF16 R16, R32, R42, RZ ;  /* 0x0000002a2010723c */ /* 0x000fe200000418ff */
[----:B------:R-:W-:Y:S07]  /*11530*/  LDSM.16.MT88.4 R40, [R190+0x3000] ;  /* 0x00300000be28783b */ /* 0x000fee0000004200 */
[----:B------:R-:W-:Y:S01]  /*11540*/  HMMA.16816.F32.BF16 R120, R28, R50, R20 ;  /* 0x000000321c78723c */ /* 0x000fe20000041814 */
[----:B------:R-:W1:Y:S06]  /*11550*/  LDSM.16.MT88.4 R20, [R191+0x800] ;  /* 0x00080000bf14783b */ /* 0x000e6c0000004200 */
[----:B------:R-:W-:-:S02]  /*11560*/  FFMA.FTZ R51, R72, c[0x0][0x2d0], -R3 ;  /* 0x0000b40048337a23 */ /* 0x000fc40000010803 */
[----:B------:R-:W-:-:S07]  /*11570*/  FFMA.FTZ R50, R83, c[0x0][0x2d0], -R3 ;  /* 0x0000b40053327a23 */ /* 0x000fce0000010803 */
[----:B------:R-:W-:Y:S01]  /*11580*/  HMMA.16816.F32.BF16 R116, R28, R26, R16 ;  /* 0x0000001a1c74723c */ /* 0x000fe20000041810 */
[----:B------:R-:W-:Y:S07]  /*11590*/  LDSM.16.MT88.4 R24, [R189+0x3800] ;  /* 0x00380000bd18783b */ /* 0x000fee0000004200 */
[----:B--2---:R-:W-:Y:S07]  /*115a0*/  HMMA.16816.F32.BF16 R16, R32, R36, RZ ;  /* 0x000000242010723c */ /* 0x004fee00000418ff */
[----:B------:R-:W-:-:S02]  /*115b0*/  FFMA.FTZ R36, R63, c[0x0][0x2d0], -R3 ;  /* 0x0000b4003f247a23 */ /* 0x000fc40000010803 */
[----:B------:R-:W-:Y:S02]  /*115c0*/  FFMA.FTZ R37, R65, c[0x0][0x2d0], -R3 ;  /* 0x0000b40041257a23 */ /* 0x000fe40000010803 */
[----:B------:R-:W-:Y:S02]  /*115d0*/  FADD.FTZ R3, R95, R4 ;  /* 0x000000045f037221 */ /* 0x000fe40000010000 */
[----:B------:R-:W-:Y:S02]  /*115e0*/  FADD.FTZ R4, R108, R14 ;  /* 0x0000000e6c047221 */ /* 0x000fe40000010000 */
[----:B------:R-:W-:Y:S02]  /*115f0*/  FADD.FTZ R3, R109, R3 ;  /* 0x000000036d037221 */ /* 0x000fe40000010000 */
[----:B------:R-:W-:Y:S02]  /*11600*/  FFMA.FTZ R14, R64, c[0x0][0x2d0], -R2 ;  /* 0x0000b400400e7a23 */ /* 0x000fe40000010802 */
[----:B------:R-:W-:-:S05]  /*11610*/  FADD.FTZ R4, R110, R4 ;  /* 0x000000046e047221 */ /* 0x000fca0000010000 */
[----:B-1----:R-:W-:Y:S08]  /*11620*/  HMMA.16816.F32.BF16 R104, R28, R20, R16 ;  /* 0x000000141c68723c */ /* 0x002ff00000041810 */
[----:B------:R-:W-:Y:S11]  /*11630*/  HMMA.16816.F32.BF16 R16, R32, R38, RZ ;  /* 0x000000262010723c */ /* 0x000ff600000418ff */
[----:B------:R-:W-:Y:S11]  /*11640*/  @!UPT UIADD3 URZ, URZ, URZ, URZ ;  /* 0x0000003f3f3ff290 */ /* 0x000ff6000fffe03f */
[----:B------:R-:W-:Y:S02]  /*11650*/  @!UPT UIADD3 URZ, URZ, URZ, URZ ;  /* 0x0000003f3f3ff290 */ /* 0x000fe4000fffe03f */
[----:B------:R-:W-:Y:S01]  /*11660*/  HMMA.16816.F32.BF16 R96, R28, R22, R16 ;  /* 0x000000161c60723c */ /* 0x000fe20000041810 */
[----:B------:R-:W1:Y:S07]  /*11670*/  LDSM.16.MT88.4 R20, [R189+0x3000] ;  /* 0x00300000bd14783b */ /* 0x000e6e0000004200 */
[----:B-1----:R-:W-:Y:S01]  /*11680*/  HMMA.16816.F32.BF16 R16, R32, R20, RZ ;  /* 0x000000142010723c */ /* 0x002fe200000418ff */
[----:B------:R1:W-:Y:S06]  /*11690*/  MUFU.EX2 R20, R6 ;  /* 0x0000000600147308 */ /* 0x0003ec0000000800 */
[----:B------:R-:W-:-:S02]  /*116a0*/  FFMA.FTZ R21, R66, c[0x0][0x2d0], -R2 ;  /* 0x0000b40042157a23 */ /* 0x000fc40000010802 */
[--C-:B-1----:R-:W-:Y:S02]  /*116b0*/  FFMA.FTZ R6, R57, c[0x0][0x2d0], -R2.reuse ;  /* 0x0000b40039067a23 */ /* 0x102fe40000010802 */
[--C-:B------:R-:W-:Y:S11]  /*116c0*/  FFMA.FTZ R57, R85, c[0x0][0x2d0], -R2.reuse ;  /* 0x0000b40055397a23 */ /* 0x100ff60000010802 */
[----:B------:R-:W-:Y:S02]  /*116d0*/  @!UPT UIADD3 URZ, URZ, URZ, URZ ;  /* 0x0000003f3f3ff290 */ /* 0x000fe4000fffe03f */
[----:B------:R-:W-:Y:S01]  /*116e0*/  HMMA.16816.F32.BF16 R88, R28, R24, R16 ;  /* 0x000000181c58723c */ /* 0x000fe20000041810 */
[----:B------:R1:W2:Y:S07]  /*116f0*/  MUFU.EX2 R24, R11 ;  /* 0x0000000b00187308 */ /* 0x0002ae0000000800 */
[----:B------:R-:W-:Y:S01]  /*11700*/  HMMA.16816.F32.BF16 R16, R32, R22, RZ ;  /* 0x000000162010723c */ /* 0x000fe200000418ff */
[----:B------:R4:W5:Y:S06]  /*11710*/  MUFU.EX2 R22, R10 ;  /* 0x0000000a00167308 */ /* 0x00096c0000000800 */
[----:B------:R-:W-:-:S02]  /*11720*/  FFMA.FTZ R23, R86, c[0x0][0x2d0], -R2 ;  /* 0x0000b40056177a23 */ /* 0x000fc40000010802 */
[----:B------:R2:W2:Y:S01]  /*11730*/  MUFU.EX2 R25, R9 ;  /* 0x0000000900197308 */ /* 0x0004a20000000800 */
[--C-:B-1----:R-:W-:Y:S02]  /*11740*/  FFMA.FTZ R11, R62, c[0x0][0x2d0], -R2.reuse ;  /* 0x0000b4003e0b7a23 */ /* 0x102fe40000010802 */
[--C-:B------:R-:W-:Y:S02]  /*11750*/  FFMA.FTZ R62, R87, c[0x0][0x2d0], -R2.reuse ;  /* 0x0000b400573e7a23 */ /* 0x100fe40000010802 */
[----:B----4-:R-:W-:-:S03]  /*11760*/  FFMA.FTZ R10, R61, c[0x0][0x2d0], -R2 ;  /* 0x0000b4003d0a7a23 */ /* 0x010fc60000010802 */
[----:B------:R-:W-:Y:S01]  /*11770*/  MUFU.EX2 R11, R11 ;  /* 0x0000000b000b7308 */ /* 0x000fe20000000800 */
[----:B------:R-:W-:-:S06]  /*11780*/  FFMA.FTZ R61, R69, c[0x0][0x2d0], -R2 ;  /* 0x0000b400453d7a23 */ /* 0x000fcc0000010802 */
[----:B------:R-:W-:Y:S01]  /*11790*/  HMMA.16816.F32.BF16 R92, R28, R26, R16 ;  /* 0x0000001a1c5c723c */ /* 0x000fe20000041810 */
[--C-:B--2---:R-:W-:Y:S01]  /*117a0*/  FFMA.FTZ R9, R59, c[0x0][0x2d0], -R2.reuse ;  /* 0x0000b4003b097a23 */ /* 0x104fe20000010802 */
[----:B------:R-:W1:Y:S01]  /*117b0*/  MUFU.EX2 R17, R36 ;  /* 0x0000002400117308 */ /* 0x000e620000000800 */
[----:B------:R-:W-:Y:S02]  /*117c0*/  FFMA.FTZ R59, R73, c[0x0][0x2d0], -R2 ;  /* 0x0000b400493b7a23 */ /* 0x000fe40000010802 */
[----:B------:R-:W-:Y:S01]  /*117d0*/  FADD.FTZ R2, R24, R3 ;  /* 0x0000000318027221 */ /* 0x000fe20000010000 */
[----:B-----5:R-:W-:Y:S01]  /*117e0*/  F2FP.BF16.PACK_AB R24, R22, R24 ;  /* 0x000000181618723e */ /* 0x020fe200000010ff */
[----:B------:R-:W-:Y:S01]  /*117f0*/  FADD.FTZ R3, R111, R4 ;  /* 0x000000046f037221 */ /* 0x000fe20000010000 */
[----:B------:R-:W-:Y:S01]  /*11800*/  F2FP.BF16.PACK_AB R26, R20, R25 ;  /* 0x00000019141a723e */ /* 0x000fe200000010ff */
[----:B------:R-:W-:Y:S01]  /*11810*/  FADD.FTZ R2, R22, R2 ;  /* 0x0000000216027221 */ /* 0x000fe20000010000 */
[----:B------:R2:W4:Y:S03]  /*11820*/  MUFU.EX2 R16, R37 ;  /* 0x0000002500107308 */ /* 0x0005260000000800 */
[----:B------:R-:W-:-:S04]  /*11830*/  FADD.FTZ R2, R25, R2 ;  /* 0x0000000219027221 */ /* 0x000fc80000010000 */
[----:B------:R-:W-:Y:S01]  /*11840*/  FADD.FTZ R2, R20, R2 ;  /* 0x0000000214027221 */ /* 0x000fe20000010000 */
[----:B------:R-:W5:Y:S03]  /*11850*/  MUFU.EX2 R22, R53 ;  /* 0x0000003500167308 */ /* 0x000f660000000800 */
[----:B-1----:R-:W-:Y:S01]  /*11860*/  FADD.FTZ R2, R17, R2 ;  /* 0x0000000211027221 */ /* 0x002fe20000010000 */
[----:B--2---:R-:W1:Y:S03]  /*11870*/  LDSM.16.MT88.4 R36, [R190+0x3800] ;  /* 0x00380000be24783b */ /* 0x004e660000004200 */
[C---:B----4-:R-:W-:Y:S01]  /*11880*/  FADD.FTZ R2, R16.reuse, R2 ;  /* 0x0000000210027221 */ /* 0x050fe20000010000 */
[----:B------:R-:W-:Y:S01]  /*11890*/  F2FP.BF16.PACK_AB R20, R16, R17 ;  /* 0x000000111014723e */ /* 0x000fe200000010ff */
[----:B------:R-:W2:Y:S01]  /*118a0*/  MUFU.EX2 R4, R52 ;  /* 0x0000003400047308 */ /* 0x000ea20000000800 */
[----:B------:R-:W-:Y:S01]  /*118b0*/  HMMA.16816.F32.BF16 R16, R32, R40, RZ ;  /* 0x000000282010723c */ /* 0x000fe200000418ff */
[----:B-----5:R-:W-:-:S06]  /*118c0*/  FADD.FTZ R2, R22, R2 ;  /* 0x0000000216027221 */ /* 0x020fcc0000010000 */
[----:B------:R-:W4:Y:S08]  /*118d0*/  MUFU.EX2 R27, R51 ;  /* 0x00000033001b7308 */ /* 0x000f300000000800 */
[----:B------:R-:W5:Y:S01]  /*118e0*/  MUFU.EX2 R25, R50 ;  /* 0x0000003200197308 */ /* 0x000f620000000800 */
[C---:B--2---:R-:W-:Y:S01]  /*118f0*/  FADD.FTZ R2, R4.reuse, R2 ;  /* 0x0000000204027221 */ /* 0x044fe20000010000 */
[----:B------:R-:W-:-:S06]  /*11900*/  F2FP.BF16.PACK_AB R22, R4, R22 ;  /* 0x000000160416723e */ /* 0x000fcc00000010ff */
[----:B------:R-:W-:Y:S01]  /*11910*/  MUFU.EX2 R41, R47 ;  /* 0x0000002f00297308 */ /* 0x000fe20000000800 */
[----:B----4-:R-:W-:-:S07]  /*11920*/  FADD.FTZ R2, R27, R2 ;  /* 0x000000021b027221 */ /* 0x010fce0000010000 */
[----:B------:R-:W2:Y:S01]  /*11930*/  MUFU.EX2 R40, R46 ;  /* 0x0000002e00287308 */ /* 0x000ea20000000800 */
[----:B-----5:R-:W-:Y:S01]  /*11940*/  FADD.FTZ R2, R25, R2 ;  /* 0x0000000219027221 */ /* 0x020fe20000010000 */
[----:B-1----:R-:W-:Y:S06]  /*11950*/  HMMA.16816.F32.BF16 R108, R28, R36, R16 ;  /* 0x000000241c6c723c */ /* 0x002fec0000041810 */
[----:B------:R-:W1:Y:S02]  /*11960*/  MUFU.EX2 R37, R49 ;  /* 0x0000003100257308 */ /* 0x000e640000000800 */
[----:B------:R-:W-:Y:S06]  /*11970*/  HMMA.16816.F32.BF16 R16, R32, R42, RZ ;  /* 0x0000002a2010723c */ /* 0x000fec00000418ff */
[----:B------:R-:W4:Y:S01]  /*11980*/  MUFU.EX2 R36, R48 ;  /* 0x0000003000247308 */ /* 0x000f220000000800 */
[----:B--2---:R-:W-:-:S07]  /*11990*/  F2FP.BF16.PACK_AB R72, R40, R41 ;  /* 0x000000292848723e */ /* 0x004fce00000010ff */
[----:B------:R-:W2:Y:S01]  /*119a0*/  MUFU.EX2 R48, R45 ;  /* 0x0000002d00307308 */ /* 0x000ea20000000800 */
[----:B-1----:R-:W-:-:S07]  /*119b0*/  FADD.FTZ R2, R37, R2 ;  /* 0x0000000225027221 */ /* 0x002fce0000010000 */
[----:B------:R1:W5:Y:S01]  /*119c0*/  MUFU.EX2 R42, R44 ;  /* 0x0000002c002a7308 */ /* 0x0003620000000800 */
[----:B----4-:R-:W-:-:S04]  /*119d0*/  FADD.FTZ R2, R36, R2 ;  /* 0x0000000224027221 */ /* 0x010fc80000010000 */
[----:B------:R-:W-:Y:S01]  /*119e0*/  FADD.FTZ R2, R41, R2 ;  /* 0x0000000229027221 */ /* 0x000fe20000010000 */
[----:B------:R-:W-:Y:S02]  /*119f0*/  HMMA.16816.F32.BF16 R112, R28, R38, R16 ;  /* 0x000000261c70723c */ /* 0x000fe40000041810 */
[----:B------:R-:W4:Y:S01]  /*11a00*/  MUFU.EX2 R43, R6 ;  /* 0x00000006002b7308 */ /* 0x000f220000000800 */
[----:B------:R-:W-:-:S04]  /*11a10*/  FADD.FTZ R2, R40, R2 ;  /* 0x0000000228027221 */ /* 0x000fc80000010000 */
[----:B--2---:R-:W-:Y:S01]  /*11a20*/  FADD.FTZ R2, R48, R2 ;  /* 0x0000000230027221 */ /* 0x004fe20000010000 */
[----:B------:R-:W-:Y:S01]  /*11a30*/  F2FP.BF16.PACK_AB R16, R25, R27 ;  /* 0x0000001b1910723e */ /* 0x000fe200000010ff */
[----:B-1----:R-:W1:Y:S01]  /*11a40*/  LDSM.16.MT88.4 R44, [R192+0x3000] ;  /* 0x00300000c02c783b */ /* 0x002e620000004200 */
[----:B------:R-:W2:Y:S01]  /*11a50*/  MUFU.EX2 R9, R9 ;  /* 0x0000000900097308 */ /* 0x000ea20000000800 */
[C---:B-----5:R-:W-:Y:S01]  /*11a60*/  FADD.FTZ R228, R42.reuse, R2 ;  /* 0x000000022ae47221 */ /* 0x060fe20000010000 */
[----:B------:R-:W-:Y:S02]  /*11a70*/  F2FP.BF16.PACK_AB R74, R42, R48 ;  /* 0x000000302a4a723e */ /* 0x000fe400000010ff */
[----:B------:R-:W-:Y:S01]  /*11a80*/  F2FP.BF16.PACK_AB R18, R36, R37 ;  /* 0x000000252412723e */ /* 0x000fe200000010ff */
[----:B----4-:R-:W-:-:S03]  /*11a90*/  FADD.FTZ R3, R43, R3 ;  /* 0x000000032b037221 */ /* 0x010fc60000010000 */
[----:B------:R-:W4:Y:S01]  /*11aa0*/  MUFU.EX2 R10, R10 ;  /* 0x0000000a000a7308 */ /* 0x000f220000000800 */
[C---:B--2---:R-:W-:Y:S01]  /*11ab0*/  F2FP.BF16.PACK_AB R25, R9.reuse, R43 ;  /* 0x0000002b0919723e */ /* 0x044fe200000010ff */
[----:B------:R-:W-:Y:S01]  /*11ac0*/  FADD.FTZ R3, R9, R3 ;  /* 0x0000000309037221 */ /* 0x000fe20000010000 */
[----:B------:R-:W2:Y:S05]  /*11ad0*/  LDSM.16.MT88.4 R40, [R192+0x3800] ;  /* 0x00380000c028783b */ /* 0x000eaa0000004200 */
[----:B------:R-:W5:Y:S01]  /*11ae0*/  MUFU.EX2 R6, R14 ;  /* 0x0000000e00067308 */ /* 0x000f620000000800 */
[----:B----4-:R-:W-:Y:S01]  /*11af0*/  FADD.FTZ R3, R10, R3 ;  /* 0x000000030a037221 */ /* 0x010fe20000010000 */
[----:B------:R-:W-:-:S06]  /*11b00*/  F2FP.BF16.PACK_AB R27, R11, R10 ;  /* 0x0000000a0b1b723e */ /* 0x000fcc00000010ff */
[----:B------:R-:W-:Y:S01]  /*11b10*/  MUFU.EX2 R14, R59 ;  /* 0x0000003b000e7308 */ /* 0x000fe20000000800 */
[----:B------:R-:W-:-:S07]  /*11b20*/  FADD.FTZ R2, R11, R3 ;  /* 0x000000030b027221 */ /* 0x000fce0000010000 */
[----:B------:R-:W-:Y:S01]  /*11b30*/  MUFU.EX2 R9, R58 ;  /* 0x0000003a00097308 */ /* 0x000fe20000000800 */
[----:B-----5:R-:W-:Y:S01]  /*11b40*/  FADD.FTZ R2, R6, R2 ;  /* 0x0000000206027221 */ /* 0x020fe20000010000 */
[----:B-1----:R-:W-:Y:S06]  /*11b50*/  HMMA.16816.F32.BF16 R36, R32, R44, RZ ;  /* 0x0000002c2024723c */ /* 0x002fec00000418ff */
[----:B------:R-:W-:Y:S08]  /*11b60*/  MUFU.EX2 R11, R57 ;  /* 0x00000039000b7308 */ /* 0x000ff00000000800 */
[----:B------:R-:W-:Y:S08]  /*11b70*/  MUFU.EX2 R3, R56 ;  /* 0x0000003800037308 */ /* 0x000ff00000000800 */
[----:B------:R-:W1:Y:S02]  /*11b80*/  MUFU.EX2 R4, R21 ;  /* 0x0000001500047308 */ /* 0x000e640000000800 */
[----:B--2---:R-:W-:Y:S06]  /*11b90*/  HMMA.16816.F32.BF16 R84, R28, R40, R36 ;  /* 0x000000281c54723c */ /* 0x004fec0000041824 */
[----:B------:R-:W2:Y:S02]  /*11ba0*/  MUFU.EX2 R17, R61 ;  /* 0x0000003d00117308 */ /* 0x000ea40000000800 */
[----:B------:R-:W-:Y:S06]  /*11bb0*/  HMMA.16816.F32.BF16 R36, R32, R46, RZ ;  /* 0x0000002e2024723c */ /* 0x000fec00000418ff */
[----:B------:R-:W4:Y:S01]  /*11bc0*/  MUFU.EX2 R10, R60 ;  /* 0x0000003c000a7308 */ /* 0x000f220000000800 */
[C---:B-1----:R-:W-:Y:S01]  /*11bd0*/  FADD.FTZ R2, R4.reuse, R2 ;  /* 0x0000000204027221 */ /* 0x042fe20000010000 */
[----:B------:R-:W-:-:S03]  /*11be0*/  F2FP.BF16.PACK_AB R21, R4, R6 ;  /* 0x000000060415723e */ /* 0x000fc600000010ff */
[----:B--2---:R-:W-:-:S03]  /*11bf0*/  FADD.FTZ R2, R17, R2 ;  /* 0x0000000211027221 */ /* 0x004fc60000010000 */
[----:B------:R1:W2:Y:S01]  /*11c00*/  MUFU.EX2 R6, R23 ;  /* 0x0000001700067308 */ /* 0x0002a20000000800 */
[----:B----4-:R-:W-:-:S07]  /*11c10*/  FADD.FTZ R2, R10, R2 ;  /* 0x000000020a027221 */ /* 0x010fce0000010000 */
[----:B------:R-:W4:Y:S02]  /*11c20*/  MUFU.EX2 R4, R62 ;  /* 0x0000003e00047308 */ /* 0x000f240000000800 */
[----:B------:R-:W-:Y:S01]  /*11c30*/  HMMA.16816.F32.BF16 R80, R28, R42, R36 ;  /* 0x0000002a1c50723c */ /* 0x000fe20000041824 */
[----:B------:R-:W5:Y:S01]  /*11c40*/  LDSM.16.MT88.4 R36, [R191+0x3000] ;  /* 0x00300000bf24783b */ /* 0x000f620000004200 */
[----:B------:R-:W-:Y:S01]  /*11c50*/  FADD.FTZ R2, R14, R2 ;  /* 0x000000020e027221 */ /* 0x000fe20000010000 */
[----:B-1----:R-:W-:-:S03]  /*11c60*/  F2FP.BF16.PACK_AB R23, R10, R17 ;  /* 0x000000110a17723e */ /* 0x002fc600000010ff */
[C---:B------:R-:W-:Y:S01]  /*11c70*/  FADD.FTZ R2, R9.reuse, R2 ;  /* 0x0000000209027221 */ /* 0x040fe20000010000 */
[----:B------:R-:W-:Y:S02]  /*11c80*/  F2FP.BF16.PACK_AB R17, R9, R14 ;  /* 0x0000000e0911723e */ /* 0x000fe400000010ff */
[----:B--2---:R-:W-:Y:S01]  /*11c90*/  F2FP.BF16.PACK_AB R19, R6, R11 ;  /* 0x0000000b0613723e */ /* 0x004fe200000010ff */
[----:B------:R-:W-:Y:S01]  /*11ca0*/  FADD.FTZ R2, R11, R2 ;  /* 0x000000020b027221 */ /* 0x000fe20000010000 */
[----:B----4-:R-:W-:-:S03]  /*11cb0*/  F2FP.BF16.PACK_AB R73, R3, R4 ;  /* 0x000000040349723e */ /* 0x010fc600000010ff */
[----:B------:R-:W-:-:S04]  /*11cc0*/  FADD.FTZ R2, R6, R2 ;  /* 0x0000000206027221 */ /* 0x000fc80000010000 */
[----:B------:R-:W-:Y:S02]  /*11cd0*/  FADD.FTZ R2, R4, R2 ;  /* 0x0000000204027221 */ /* 0x000fe40000010000 */
[----:B------:R-:W1:Y:S02]  /*11ce0*/  MUFU.EX2 R4, R55 ;  /* 0x0000003700047308 */ /* 0x000e640000000800 */
[----:B------:R-:W-:-:S06]  /*11cf0*/  FADD.FTZ R2, R3, R2 ;  /* 0x0000000203027221 */ /* 0x000fcc0000010000 */
[----:B------:R-:W2:Y:S01]  /*11d00*/  MUFU.EX2 R3, R54 ;  /* 0x0000003600037308 */ /* 0x000ea20000000800 */
[----:B-1----:R-:W-:Y:S01]  /*11d10*/  FADD.FTZ R2, R4, R2 ;  /* 0x0000000204027221 */ /* 0x002fe20000010000 */
[----:B-----5:R-:W-:Y:S01]  /*11d20*/  HMMA.16816.F32.BF16 R40, R32, R36, RZ ;  /* 0x000000242028723c */ /* 0x020fe200000418ff */
[C---:B--2---:R-:W-:Y:S02]  /*11d30*/  F2FP.BF16.PACK_AB R75, R3.reuse, R4 ;  /* 0x00000004034b723e */ /* 0x044fe400000010ff */
[----:B------:R-:W-:Y:S01]  /*11d40*/  FADD.FTZ R236, R3, R2 ;  /* 0x0000000203ec7221 */ /* 0x000fe20000010000 */
[----:B---3--:R-:W-:Y:S01]  /*11d50*/  MOV R2, R149 ;  /* 0x0000009500027202 */ /* 0x008fe20000000f00 */
[----:B------:R-:W-:-:S03]  /*11d60*/  @P1 IMAD.HI.U32 R3, R149, c[0x0][0x2c8], RZ ;  /* 0x0000b20095031a27 */ /* 0x000fc600078e00ff */
[----:B------:R-:W-:Y:S01]  /*11d70*/  HMMA.16816.F32.BF16 R32, R32, R38, RZ ;  /* 0x000000262020723c */ /* 0x000fe200000418ff */
[----:B------:R-:W1:Y:S01]  /*11d80*/  LDSM.16.MT88.4 R36, [R191+0x3800] ;  /* 0x00380000bf24783b */ /* 0x000e620000004200 */
[----:B------:R-:W-:Y:S02]  /*11d90*/  @P1 SHF.R.U32.HI R2, RZ, c[0x0][0x2cc], R3 ;  /* 0x0000b300ff021a19 */ /* 0x000fe40000011603 */
[----:B------:R-:W-:Y:S02]  /*11da0*/  ISETP.GE.AND P1, PT, R148, 0x1, PT ;  /* 0x000000019400780c */ /* 0x000fe40003f26270 */
[----:B------:R-:W-:-:S04]  /*11db0*/  IADD3 R2, R155, R2, RZ ;  /* 0x000000029b027210 */ /* 0x000fc80007ffe0ff */
[----:B------:R-:W-:-:S06]  /*11dc0*/  IADD3 R4, R2, c[0x0][0x328], RZ ;  /* 0x0000ca0002047a10 */ /* 0x000fcc0007ffe0ff */
[C---:B-1----:R-:W-:Y:S08]  /*11dd0*/  HMMA.16816.F32.BF16 R68, R28.reuse, R36, R40 ;  /* 0x000000241c44723c */ /* 0x042ff00000041828 */
[----:B------:R-:W-:Y:S01]  /*11de0*/  HMMA.16816.F32.BF16 R40, R28, R38, R32 ;  /* 0x000000261c28723c */ /* 0x000fe20000041820 */
        /* <DEDUP_REMOVED lines=41> */
[C---:B--2---:R-:W-:Y:S01]  /*12080*/  HMMA.16816.F32.BF16 R64, R20.reuse, R24, R108 ;  /* 0x000000181440723c */ /* 0x044fe2000004186c */
[----:B------:R-:W-:Y:S07]  /*12090*/  LDSM.16.MT88.4 R108, [R192+0x2800] ;  /* 0x00280000c06c783b */ /* 0x000fee0000004200 */
[C---:B------:R-:W-:Y:S01]  /*120a0*/  HMMA.16816.F32.BF16 R60, R20.reuse, R26, R112 ;  /* 0x0000001a143c723c */ /* 0x040fe20000041870 */
[----:B------:R-:W2:Y:S07]  /*120b0*/  LDSM.16.MT88.4 R24, [R191+0x4800] ;  /* 0x00480000bf18783b */ /* 0x000eae0000004200 */
[C---:B-1----:R-:W-:Y:S08]  /*120c0*/  HMMA.16816.F32.BF16 R56, R20.reuse, R28, R144 ;  /* 0x0000001c1438723c */ /* 0x042ff00000041890 */
[C---:B------:R-:W-:Y:S01]  /*120d0*/  HMMA.16816.F32.BF16 R48, R20.reuse, R30, R140 ;  /* 0x0000001e1430723c */ /* 0x040fe2000004188c */
[----:B------:R-:W1:Y:S07]  /*120e0*/  LDSM.16.MT88.4 R28, [R192+0x2000] ;  /* 0x00200000c01c783b */ /* 0x000e6e0000004200 */
[C---:B--2---:R-:W-:Y:S08]  /*120f0*/  HMMA.16816.F32.BF16 R40, R20.reuse, R24, R128 ;  /* 0x000000181428723c */ /* 0x044ff00000041880 */
[----:B------:R-:W-:Y:S01]  /*12100*/  HMMA.16816.F32.BF16 R32, R20, R26, R120 ;  /* 0x0000001a1420723c */ /* 0x000fe20000041878 */
[----:B------:R-:W2:Y:S04]  /*12110*/  LDSM.16.MT88.4 R20, [R190+0x2000] ;  /* 0x00200000be14783b */ /* 0x000ea80000004200 */
[----:B------:R-:W3:Y:S03]  /*12120*/  LDSM.16.MT88.4 R24, [R189+0x2000] ;  /* 0x00200000bd18783b */ /* 0x000ee60000004200 */
[C---:B-1----:R-:W-:Y:S01]  /*12130*/  HMMA.16816.F32.BF16 R112, R16.reuse, R28, R96 ;  /* 0x0000001c1070723c */ /* 0x042fe20000041860 */
[----:B------:R-:W-:Y:S07]  /*12140*/  LDSM.16.MT88.4 R96, [R191+0x2800] ;  /* 0x00280000bf60783b */ /* 0x000fee0000004200 */
[C---:B------:R-:W-:Y:S01]  /*12150*/  HMMA.16816.F32.BF16 R80, R16.reuse, R30, R80 ;  /* 0x0000001e1050723c */ /* 0x040fe20000041850 */
[----:B------:R-:W1:Y:S07]  /*12160*/  LDSM.16.MT88.4 R28, [R190+0x5000] ;  /* 0x00500000be1c783b */ /* 0x000e6e0000004200 */
[C---:B--2---:R-:W-:Y:S08]  /*12170*/  HMMA.16816.F32.BF16 R104, R16.reuse, R20, R104 ;  /* 0x000000141068723c */ /* 0x044ff00000041868 */
[C---:B------:R-:W-:Y:S01]  /*12180*/  HMMA.16816.F32.BF16 R84, R16.reuse, R22, R84 ;  /* 0x000000161054723c */ /* 0x040fe20000041854 */
[----:B------:R-:W2:Y:S07]  /*12190*/  LDSM.16.MT88.4 R20, [R189+0x5000] ;  /* 0x00500000bd14783b */ /* 0x000eae0000004200 */
[C---:B---3--:R-:W-:Y:S01]  /*121a0*/  HMMA.16816.F32.BF16 R128, R16.reuse, R24, R124 ;  /* 0x000000181080723c */ /* 0x048fe2000004187c */
[----:B------:R-:W-:Y:S07]  /*121b0*/  LDSM.16.MT88.4 R124, [R189+0x2800] ;  /* 0x00280000bd7c783b */ /* 0x000fee0000004200 */
[----:B------:R-:W-:Y:S01]  /*121c0*/  HMMA.16816.F32.BF16 R88, R16, R26, R116 ;  /* 0x0000001a1058723c */ /* 0x000fe20000041874 */
[----:B------:R-:W3:Y:S04]  /*121d0*/  LDSM.16.MT88.4 R24, [R191+0x2000] ;  /* 0x00200000bf18783b */ /* 0x000ee80000004200 */
[----:B------:R-:W-:Y:S03]  /*121e0*/  LDSM.16.MT88.4 R116, [R190+0x2800] ;  /* 0x00280000be74783b */ /* 0x000fe60000004200 */
[C---:B------:R-:W-:Y:S08]  /*121f0*/  HMMA.16816.F32.BF16 R112, R72.reuse, R108, R112 ;  /* 0x0000006c4870723c */ /* 0x040ff00000041870 */
[----:B------:R-:W-:Y:S01]  /*12200*/  HMMA.16816.F32.BF16 R108, R72, R110, R80 ;  /* 0x0000006e486c723c */ /* 0x000fe20000041850 */
[----:B------:R-:W-:Y:S07]  /*12210*/  LDSM.16.MT88.4 R80, [R190+0x5800] ;  /* 0x00580000be50783b */ /* 0x000fee0000004200 */
[C---:B-1----:R-:W-:Y:S08]  /*12220*/  HMMA.16816.F32.BF16 R60, R16.reuse, R30, R60 ;  /* 0x0000001e103c723c */ /* 0x042ff0000004183c */
[C---:B--2---:R-:W-:Y:S08]  /*12230*/  HMMA.16816.F32.BF16 R92, R16.reuse, R20, R44 ;  /* 0x00000014105c723c */ /* 0x044ff0000004182c */
[C---:B------:R-:W-:Y:S01]  /*12240*/  HMMA.16816.F32.BF16 R44, R16.reuse, R22, R36 ;  /* 0x00000016102c723c */ /* 0x040fe20000041824 */
[----:B------:R-:W1:Y:S07]  /*12250*/  LDSM.16.MT88.4 R20, [R191+0x5000] ;  /* 0x00500000bf14783b */ /* 0x000e6e0000004200 */
[C---:B---3--:R-:W-:Y:S08]  /*12260*/  HMMA.16816.F32.BF16 R68, R16.reuse, R24, R68 ;  /* 0x000000181044723c */ /* 0x048ff00000041844 */
[----:B------:R-:W-:Y:S01]  /*12270*/  HMMA.16816.F32.BF16 R52, R16, R26, R52 ;  /* 0x0000001a1034723c */ /* 0x000fe20000041834 */
[----:B------:R-:W2:Y:S07]  /*12280*/  LDSM.16.MT88.4 R24, [R192+0x5000] ;  /* 0x00500000c018783b */ /* 0x000eae0000004200 */
[----:B------:R-:W-:Y:S08]  /*12290*/  HMMA.16816.F32.BF16 R128, R72, R124, R128 ;  /* 0x0000007c4880723c */ /* 0x000ff00000041880 */
[----:B------:R-:W-:Y:S01]  /*122a0*/  HMMA.16816.F32.BF16 R36, R16, R28, R64 ;  /* 0x0000001c1024723c */ /* 0x000fe20000041840 */
[----:B------:R-:W-:Y:S07]  /*122b0*/  LDSM.16.MT88.4 R64, [R192+0x5800] ;  /* 0x00580000c040783b */ /* 0x000fee0000004200 */
[----:B------:R-:W-:Y:S01]  /*122c0*/  HMMA.16816.F32.BF16 R124, R72, R126, R88 ;  /* 0x0000007e487c723c */ /* 0x000fe20000041858 */
[----:B------:R-:W3:Y:S07]  /*122d0*/  LDSM.16.MT88.4 R88, [R189+0x5800] ;  /* 0x00580000bd58783b */ /* 0x000eee0000004200 */
        /* <DEDUP_REMOVED lines=29> */
.L_x_1019:
[----:B------:R-:W-:-:S04]  /*124b0*/  MOV R2, 0x1 ;  /* 0x0000000100027802 */ /* 0x000fc80000000f00 */
[----:B------:R-:W-:-:S13]  /*124c0*/  ISETP.NE.AND P0, PT, R2, c[0x0][0x32c], PT ;  /* 0x0000cb0002007a0c */ /* 0x000fda0003f05270 */
[----:B------:R-:W-:-:S05]  /*124d0*/  @P0 IMAD.HI.U32 R2, R3, c[0x0][0x330], RZ ;  /* 0x0000cc0003020a27 */ /* 0x000fca00078e00ff */
[----:B------:R-:W-:Y:S02]  /*124e0*/  @P0 SHF.R.U32.HI R3, RZ, c[0x0][0x334], R2 ;  /* 0x0000cd00ff030a19 */ /* 0x000fe40000011602 */
.L_x_1020:
[----:B------:R-:W-:Y:S05]  /*124f0*/  BSYNC B0 ;  /* 0x0000000000007941 */ /* 0x000fea0003800000 */
.L_x_1018:
[----:B------:R-:W-:-:S05]  /*12500*/  MOV R2, c[0x0][0x32c] ;  /* 0x0000cb0000027a02 */ /* 0x000fca0000000f00 */
[----:B------:R-:W-:-:S05]  /*12510*/  IMAD R3, R3, R2, c[0x0][0x32c] ;  /* 0x0000cb0003037624 */ /* 0x000fca00078e0202 */
[----:B------:R-:W-:-:S05]  /*12520*/  IMNMX R4, R4, R3, PT ;  /* 0x0000000304047217 */ /* 0x000fca0003800200 */
.L_x_1017:
        /* <DEDUP_REMOVED lines=8> */
.L_x_1042:
        /* <DEDUP_REMOVED lines=18> */
[----:B--23--:R-:W-:Y:S01]  /*126d0*/  IMAD.SHL.U32 R8, R76, 0x2, RZ ;  /* 0x000000024c087824 */ /* 0x00cfe200078e00ff */
[----:B------:R-:W-:Y:S02]  /*126e0*/  SHF.R.S32.HI R2, RZ, 0x1f, R225 ;  /* 0x0000001fff027819 */ /* 0x000fe400000114e1 */
[C---:B------:R-:W-:Y:S02]  /*126f0*/  SHF.L.U64.HI R11, R211.reuse, 0x1, R238 ;  /* 0x00000001d30b7819 */ /* 0x040fe400000102ee */
[----:B------:R-:W-:Y:S01]  /*12700*/  SHF.L.U32 R10, R211, 0x1, RZ ;  /* 0x00000001d30a7819 */ /* 0x000fe200000006ff */
[----:B------:R-:W-:Y:S01]  /*12710*/  IMAD R4, R2, c[0x0][0x208], RZ ;  /* 0x0000820002047a24 */ /* 0x000fe200078e02ff */
[----:B------:R-:W-:Y:S01]  /*12720*/  SHF.L.U64.HI R9, R76, 0x1, R77 ;  /* 0x000000014c097819 */ /* 0x000fe2000001024d */
[C---:B------:R-:W-:Y:S04]  /*12730*/  IMAD.WIDE.U32 R2, R225.reuse, c[0x0][0x208], RZ ;  /* 0x00008200e1027a25 */ /* 0x040fe800078e00ff */
[----:B------:R-:W-:Y:S04]  /*12740*/  IMAD R4, R225, c[0x0][0x20c], R4 ;  /* 0x00008300e1047a24 */ /* 0x000fe800078e0204 */
[----:B------:R-:W-:Y:S01]  /*12750*/  IMAD.IADD R3, R3, 0x1, R4 ;  /* 0x0000000103037824 */ /* 0x000fe200078e0204 */
[----:B------:R-:W-:Y:S03]  /*12760*/  SHF.R.S32.HI R4, RZ, 0x1f, R222 ;  /* 0x0000001fff047819 */ /* 0x000fe600000114de */
        /* <DEDUP_REMOVED lines=9> */
.L_x_1151:
[----:B------:R-:W-:-:S05]  /*12800*/  BRA.DIV ~URZ, `(.L_x_1025) ;  /* 0x000113127f007947 */ /* 0x000fca000b800000 */
[----:B------:R-:W5:Y:S01]  /*12810*/  SHFL.IDX PT, R2, R5, RZ, 0x181f ;  /* 0x00181fff05027589 */ /* 0x000f6200000e0000 */
[----:B------:R-:W-:Y:S02]  /*12820*/  ISETP.GE.AND P2, PT, R76, c[0x0][0x1d4], PT ;  /* 0x000075004c007a0c */ /* 0x000fe40003f46270 */
[----:B------:R-:W-:Y:S02]  /*12830*/  ISETP.GE.AND P1, PT, R211, c[0x0][0x1d4], PT ;  /* 0x00007500d3007a0c */ /* 0x000fe40003f26270 */
[----:B-----5:R-:W-:Y:S05]  /*12840*/  IADD3 R20, P0, R2, R8, RZ ;  /* 0x0000000802147210 */ /* 0x020fea0007f1e0ff */
[----:B---3--:R-:W-:Y:S01]  /*12850*/  IMAD.X R21, R22, 0x1, R9, P0 ;  /* 0x0000000116157824 */ /* 0x008fe200000e0609 */
[----:B------:R-:W-:Y:S04]  /*12860*/  IADD3 R2, P0, R2, R10, RZ ;  /* 0x0000000a02027210 */ /* 0x000fe80007f1e0ff */
[----:B------:R-:W-:Y:S01]  /*12870*/  @!PT LDS RZ, [RZ] ;  /* 0x00000000fffff984 */ /* 0x000fe20000000800 */
[----:B------:R-:W-:Y:S01]  /*12880*/  @!PT LDS RZ, [RZ] ;  /* 0x00000000fffff984 */ /* 0x000fe20000000800 */
[----:B------:R3:W-:Y:S01]  /*12890*/  LDGSTS.E.BYPASS.LTC128B.128 [R210+0x100], [R20.64], !P2 ;  /* 0x0010000014d27fae */ /* 0x0007e2000d101d48 */
[----:B------:R-:W-:Y:S05]  /*128a0*/  IMAD.X R3, R22, 0x1, R11, P0 ;  /* 0x0000000116037824 */ /* 0x000fea00000e060b */
[----:B------:R5:W-:Y:S04]  /*128b0*/  LDGSTS.E.BYPASS.LTC128B.128 [R210+0x3100], [R2.64], !P1 ;  /* 0x0310000002d27fae */ /* 0x000be8000c901d48 */
[----:B-----5:R-:W3:Y:S04]  /*128c0*/  SHFL.IDX PT, R2, R5, 0x1, 0x181f ;  /* 0x00381f0005027f89 */ /* 0x020ee800000e0000 */
[----:B------:R-:W5:Y:S04]  /*128d0*/  SHFL.IDX PT, R3, R4, 0x1, 0x181f ;  /* 0x00381f0004037f89 */ /* 0x000f6800000e0000 */
[----:B--2---:R-:W2:Y:S04]  /*128e0*/  SHFL.IDX PT, R4, R4, 0x2, 0x181f ;  /* 0x00581f0004047f89 */ /* 0x004ea800000e0000 */
[----:B------:R-:W4:Y:S01]  /*128f0*/  SHFL.IDX PT, R5, R5, 0x2, 0x181f ;  /* 0x00581f0005057f89 */ /* 0x000f2200000e0000 */
[C---:B---3--:R-:W-:Y:S05]  /*12900*/  IADD3 R20, P0, R2.reuse, R8, RZ ;  /* 0x0000000802147210 */ /* 0x048fea0007f1e0ff */
[C---:B-----5:R-:W-:Y:S01]  /*12910*/  IMAD.X R21, R3.reuse, 0x1, R9, P0 ;  /* 0x0000000103157824 */ /* 0x060fe200000e0609 */
[----:B------:R-:W-:Y:S04]  /*12920*/  IADD3 R2, P0, R2, R10, RZ ;  /* 0x0000000a02027210 */ /* 0x000fe80007f1e0ff */
[----:B------:R3:W-:Y:S01]  /*12930*/  LDGSTS.E.BYPASS.LTC128B.128 [R210+0x1100], [R20.64], !P2 ;  /* 0x0110000014d27fae */ /* 0x0007e2000d101d48 */
[----:B------:R-:W-:Y:S05]  /*12940*/  IMAD.X R3, R3, 0x1, R11, P0 ;  /* 0x0000000103037824 */ /* 0x000fea00000e060b */
[----:B------:R1:W-:Y:S01]  /*12950*/  LDGSTS.E.BYPASS.LTC128B.128 [R210+0x4100], [R2.64], !P1 ;  /* 0x0410000002d27fae */ /* 0x0003e2000c901d48 */
[----:B---3--:R-:W-:Y:S02]  /*12960*/  SEL R20, RZ, 0x10, P2 ;  /* 0x00000010ff147807 */ /* 0x008fe40001000000 */
[----:B------:R-:W-:Y:S02]  /*12970*/  SEL R21, RZ, 0x10, P1 ;  /* 0x00000010ff157807 */ /* 0x000fe40000800000 */
.L_x_1152:
[C---:B-12-4-:R-:W-:Y:S02]  /*12980*/  IADD3 R2, -R20.reuse, 0x10, RZ ;  /* 0x0000001014027810 */ /* 0x056fe40007ffe1ff */
        /* <DEDUP_REMOVED lines=14> */
.L_x_1023:
[----:B--23--:R-:W-:Y:S05]  /*12a70*/  BSYNC B0 ;  /* 0x0000000000007941 */ /* 0x00cfea0003800000 */
.L_x_1022:
        /* <DEDUP_REMOVED lines=74> */
[----:B------:R-:W4:Y:S07]  /*12f20*/  LDSM.16.M88.4 R152, [R194] ;  /* 0x00000000c298783b */ /* 0x000f2e0000000200 */
[C---:B-----5:R-:W-:Y:S08]  /*12f30*/  HMMA.16816.F32.BF16 R28, R172.reuse, R156, R28 ;  /* 0x0000009cac1c723c */ /* 0x060ff0000004181c */
[C---:B------:R-:W-:Y:S01]  /*12f40*/  HMMA.16816.F32.BF16 R32, R172.reuse, R158, R32 ;  /* 0x0000009eac20723c */ /* 0x040fe20000041820 */
[----:B------:R-:W5:Y:S07]  /*12f50*/  LDSM.16.M88.4 R156, [R195] ;  /* 0x00000000c39c783b */ /* 0x000f6e0000000200 */
[C---:B-1----:R-:W-:Y:S08]  /*12f60*/  HMMA.16816.F32.BF16 R36, R172.reuse, R140, R36 ;  /* 0x0000008cac24723c */ /* 0x042ff00000041824 */
[C---:B------:R-:W-:Y:S01]  /*12f70*/  HMMA.16816.F32.BF16 R40, R172.reuse, R142, R40 ;  /* 0x0000008eac28723c */ /* 0x040fe20000041828 */
[----:B------:R-:W1:Y:S07]  /*12f80*/  LDSM.16.M88.4 R140, [R196] ;  /* 0x00000000c48c783b */ /* 0x000e6e0000000200 */
[C---:B--2---:R-:W-:Y:S08]  /*12f90*/  HMMA.16816.F32.BF16 R44, R172.reuse, R144, R44 ;  /* 0x00000090ac2c723c */ /* 0x044ff0000004182c */
[C---:B------:R-:W-:Y:S01]  /*12fa0*/  HMMA.16816.F32.BF16 R48, R172.reuse, R146, R48 ;  /* 0x00000092ac30723c */ /* 0x040fe20000041830 */
[----:B------:R-:W2:Y:S07]  /*12fb0*/  LDSM.16.M88.4 R144, [R197] ;  /* 0x00000000c590783b */ /* 0x000eae0000000200 */
[C---:B---3--:R-:W-:Y:S08]  /*12fc0*/  HMMA.16816.F32.BF16 R52, R172.reuse, R148, R52 ;  /* 0x00000094ac34723c */ /* 0x048ff00000041834 */
[----:B------:R-:W-:Y:S01]  /*12fd0*/  HMMA.16816.F32.BF16 R56, R172, R150, R56 ;  /* 0x00000096ac38723c */ /* 0x000fe20000041838 */
[----:B------:R-:W3:Y:S07]  /*12fe0*/  LDSM.16.M88.4 R148, [R198] ;  /* 0x00000000c694783b */ /* 0x000eee0000000200 */
[C---:B----4-:R-:W-:Y:S08]  /*12ff0*/  HMMA.16816.F32.BF16 R8, R176.reuse, R152, R8 ;  /* 0x00000098b008723c */ /* 0x050ff00000041808 */
[C---:B------:R-:W-:Y:S01]  /*13000*/  HMMA.16816.F32.BF16 R16, R176.reuse, R154, R16 ;  /* 0x0000009ab010723c */ /* 0x040fe20000041810 */
[----:B------:R-:W4:Y:S07]  /*13010*/  LDSM.16.M88.4 R152, [R199] ;  /* 0x00000000c798783b */ /* 0x000f2e0000000200 */
        /* <DEDUP_REMOVED lines=147> */
[----:B------:R-:W2:Y:S01]  /*13950*/  LDL R4, [R1+0x10] ;  /* 0x0000100001047983 */ /* 0x000ea20000100800 */
[----:B------:R-:W-:Y:S01]  /*13960*/  IMAD.MOV.U32 R222, RZ, RZ, RZ ;  /* 0x000000ffffde7224 */ /* 0x000fe200078e00ff */
[----:B------:R-:W-:Y:S01]  /*13970*/  ISETP.GT.AND P1, PT, R0, 0x5f, PT ;  /* 0x0000005f0000780c */ /* 0x000fe20003f24270 */
[----:B------:R-:W-:Y:S01]  /*13980*/  IMAD.SHL.U32 R10, R211, 0x2, RZ ;  /* 0x00000002d30a7824 */ /* 0x000fe200078e00ff */
[----:B------:R-:W3:Y:S01]  /*13990*/  LDL.64 R230, [R1] ;  /* 0x0000000001e67983 */ /* 0x000ee20000100a00 */
[----:B------:R-:W-:Y:S02]  /*139a0*/  ISETP.NE.AND P2, PT, R5, 0x1, PT ;  /* 0x000000010500780c */ /* 0x000fe40003f45270 */
[----:B------:R-:W-:Y:S02]  /*139b0*/  SHF.L.U64.HI R11, R211, 0x1, R238 ;  /* 0x00000001d30b7819 */ /* 0x000fe400000102ee */
[----:B------:R-:W-:Y:S01]  /*139c0*/  SHF.L.U64.HI R9, R76, 0x1, R77 ;  /* 0x000000014c097819 */ /* 0x000fe2000001024d */
[----:B------:R-:W4:Y:S01]  /*139d0*/  LDL R226, [R1+0x8] ;  /* 0x0000080001e27983 */ /* 0x000f220000100800 */
[----:B--2---:R-:W-:Y:S05]  /*139e0*/  IMAD R3, R212, 0x60, R4 ;  /* 0x00000060d4037824 */ /* 0x004fea00078e0204 */
[----:B------:R-:W-:Y:S05]  /*139f0*/  IADD3 R3, R3, -0x60, R0 ;  /* 0xffffffa003037810 */ /* 0x000fea0007ffe000 */
[----:B------:R-:W-:Y:S04]  /*13a00*/  @P2 IMAD.HI.U32 R4, R3, c[0x0][0x2bc], RZ ;  /* 0x0000af0003042a27 */ /* 0x000fe800078e00ff */
[--C-:B-1----:R-:W-:Y:S01]  /*13a10*/  IMAD.MOV.U32 R2, RZ, RZ, R3.reuse ;  /* 0x000000ffff027224 */ /* 0x102fe200078e0003 */
[----:B------:R-:W-:Y:S04]  /*13a20*/  @P2 SHF.R.U32.HI R2, RZ, c[0x0][0x2c0], R4 ;  /* 0x0000b000ff022a19 */ /* 0x000fe80000011604 */
[C---:B---3--:R-:W-:Y:S04]  /*13a30*/  @!P1 IADD3 R5, P0, R2.reuse, R230, RZ ;  /* 0x000000e602059210 */ /* 0x048fe80007f1e0ff */
[----:B----4-:R-:W-:Y:S01]  /*13a40*/  @!P1 LEA.HI.X.SX32 R8, R2, R226, 0x1, P0 ;  /* 0x000000e202089211 */ /* 0x010fe200000f0eff */
[----:B------:R-:W-:Y:S01]  /*13a50*/  IMAD.MOV R2, RZ, RZ, -R2 ;  /* 0x000000ffff027224 */ /* 0x000fe200078e0a02 */
[C---:B------:R-:W-:Y:S03]  /*13a60*/  @!P1 LEA R4, P0, R5.reuse, c[0x0][0x2a0], 0x2 ;  /* 0x0000a80005049a11 */ /* 0x040fe600078010ff */
[----:B------:R-:W-:Y:S01]  /*13a70*/  IMAD R225, R2, c[0x0][0x2b8], R3 ;  /* 0x0000ae0002e17a24 */ /* 0x000fe200078e0203 */
[----:B------:R-:W-:Y:S01]  /*13a80*/  @!P1 LEA.HI.X R5, R5, c[0x0][0x2a4], R8, 0x2, P0 ;  /* 0x0000a90005059a11 */ /* 0x000fe200000f1408 */
[----:B------:R-:W-:Y:S03]  /*13a90*/  IMAD.SHL.U32 R8, R76, 0x2, RZ ;  /* 0x000000024c087824 */ /* 0x000fe600078e00ff */
[----:B------:R-:W-:Y:S01]  /*13aa0*/  SHF.R.S32.HI R2, RZ, 0x1f, R225 ;  /* 0x0000001fff027819 */ /* 0x000fe200000114e1 */
[----:B------:R1:W2:Y:S04]  /*13ab0*/  @!P1 LDG.E R222, [R4.64] ;  /* 0x0000000804de9981 */ /* 0x0002a8000c1e1900 */
[----:B-1----:R-:W-:Y:S02]  /*13ac0*/  IMAD R4, R2, c[0x0][0x1e0], RZ ;  /* 0x0000780002047a24 */ /* 0x002fe400078e02ff */
[C---:B------:R-:W-:Y:S04]  /*13ad0*/  IMAD.WIDE.U32 R2, R225.reuse, c[0x0][0x1e0], RZ ;  /* 0x00007800e1027a25 */ /* 0x040fe800078e00ff */
        /* <DEDUP_REMOVED lines=12> */
.L_x_1153:
[----:B------:R-:W-:-:S05]  /*13ba0*/  BRA.DIV ~URZ, `(.L_x_1029) ;  /* 0x000103727f007947 */ /* 0x000fca000b800000 */
[----:B------:R-:W3:Y:S01]  /*13bb0*/  SHFL.IDX PT, R2, R5, RZ, 0x181f ;  /* 0x00181fff05027589 */ /* 0x000ee200000e0000 */
[----:B------:R-:W-:Y:S02]  /*13bc0*/  ISETP.GE.AND P2, PT, R76, c[0x0][0x1d4], PT ;  /* 0x000075004c007a0c */ /* 0x000fe40003f46270 */
[----:B------:R-:W-:Y:S02]  /*13bd0*/  ISETP.GE.AND P1, PT, R211, c[0x0][0x1d4], PT ;  /* 0x00007500d3007a0c */ /* 0x000fe40003f26270 */
[----:B---3--:R-:W-:Y:S05]  /*13be0*/  IADD3 R16, P0, R2, R8, RZ ;  /* 0x0000000802107210 */ /* 0x008fea0007f1e0ff */
[----:B--2---:R-:W-:Y:S01]  /*13bf0*/  IMAD.X R17, R18, 0x1, R9, P0 ;  /* 0x0000000112117824 */ /* 0x004fe200000e0609 */
[----:B------:R-:W-:Y:S04]  /*13c00*/  IADD3 R2, P0, R2, R10, RZ ;  /* 0x0000000a02027210 */ /* 0x000fe80007f1e0ff */
[----:B------:R-:W-:Y:S01]  /*13c10*/  @!PT LDS RZ, [RZ] ;  /* 0x00000000fffff984 */ /* 0x000fe20000000800 */
[----:B------:R-:W-:Y:S01]  /*13c20*/  @!PT LDS RZ, [RZ] ;  /* 0x00000000fffff984 */ /* 0x000fe20000000800 */
[----:B------:R2:W-:Y:S01]  /*13c30*/  LDGSTS.E.BYPASS.LTC128B.128 [R210+0x8100], [R16.64], !P2 ;  /* 0x0810000010d27fae */ /* 0x0005e2000d101d48 */
[----:B------:R-:W-:Y:S05]  /*13c40*/  IMAD.X R3, R18, 0x1, R11, P0 ;  /* 0x0000000112037824 */ /* 0x000fea00000e060b */
[----:B------:R3:W-:Y:S04]  /*13c50*/  LDGSTS.E.BYPASS.LTC128B.128 [R210+0xb100], [R2.64], !P1 ;  /* 0x0b10000002d27fae */ /* 0x0007e8000c901d48 */
[----:B---3--:R-:W2:Y:S04]  /*13c60*/  SHFL.IDX PT, R2, R5, 0x1, 0x181f ;  /* 0x00381f0005027f89 */ /* 0x008ea800000e0000 */
[----:B------:R-:W3:Y:S04]  /*13c70*/  SHFL.IDX PT, R3, R4, 0x1, 0x181f ;  /* 0x00381f0004037f89 */ /* 0x000ee800000e0000 */
[----:B-1----:R-:W1:Y:S04]  /*13c80*/  SHFL.IDX PT, R4, R4, 0x2, 0x181f ;  /* 0x00581f0004047f89 */ /* 0x002e6800000e0000 */
[----:B------:R-:W4:Y:S01]  /*13c90*/  SHFL.IDX PT, R5, R5, 0x2, 0x181f ;  /* 0x00581f0005057f89 */ /* 0x000f2200000e0000 */
[C---:B--2---:R-:W-:Y:S05]  /*13ca0*/  IADD3 R16, P0, R2.reuse, R8, RZ ;  /* 0x0000000802107210 */ /* 0x044fea0007f1e0ff */
[C---:B---3--:R-:W-:Y:S01]  /*13cb0*/  IMAD.X R17, R3.reuse, 0x1, R9, P0 ;  /* 0x0000000103117824 */ /* 0x048fe200000e0609 */
[----:B------:R-:W-:Y:S04]  /*13cc0*/  IADD3 R2, P0, R2, R10, RZ ;  /* 0x0000000a02027210 */ /* 0x000fe80007f1e0ff */
[----:B------:R2:W-:Y:S01]  /*13cd0*/  LDGSTS.E.BYPASS.LTC128B.128 [R210+0x9100], [R16.64], !P2 ;  /* 0x0910000010d27fae */ /* 0x0005e2000d101d48 */
[----:B------:R-:W-:Y:S05]  /*13ce0*/  IMAD.X R3, R3, 0x1, R11, P0 ;  /* 0x0000000103037824 */ /* 0x000fea00000e060b */
[----:B------:R3:W-:Y:S01]  /*13cf0*/  LDGSTS.E.BYPASS.LTC128B.128 [R210+0xc100], [R2.64], !P1 ;  /* 0x0c10000002d27fae */ /* 0x0007e2000c901d48 */
[----:B--2---:R-:W-:Y:S02]  /*13d00*/  SEL R16, RZ, 0x10, P2 ;  /* 0x00000010ff107807 */ /* 0x004fe40001000000 */
[----:B------:R-:W-:Y:S02]  /*13d10*/  SEL R17, RZ, 0x10, P1 ;  /* 0x00000010ff117807 */ /* 0x000fe40000800000 */
.L_x_1154:
        /* <DEDUP_REMOVED lines=15> */
.L_x_1027:
[----:B--234-:R-:W-:Y:S05]  /*13e10*/  BSYNC B0 ;  /* 0x0000000000007941 */ /* 0x01cfea0003800000 */
.L_x_1026:
[----:B------:R-:W-:Y:S01]  /*13e20*/  LOP3.LUT R11, RZ, c[0x0][0x324], RZ, 0x33, !PT ;  /* 0x0000c900ff0b7a12 */ /* 0x000fe200078e33ff */
[----:B-1----:R-:W2:Y:S01]  /*13e30*/  LDL R3, [R1+0xc] ;  /* 0x00000c0001037983 */ /* 0x002ea20000100800 */
[----:B------:R-:W-:Y:S03]  /*13e40*/  IMAD.MOV.U32 R4, RZ, RZ, c[0x0][0x2c4] ;  /* 0x0000b100ff047624 */ /* 0x000fe600078e00ff */
[----:B------:R-:W2:Y:S02]  /*13e50*/  LDL R2, [R1+0x14] ;  /* 0x0000140001027983 */ /* 0x000ea40000100800 */
[----:B------:R-:W-:Y:S01]  /*13e60*/  ISETP.NE.AND P0, PT, R4, 0x1, PT ;  /* 0x000000010400780c */ /* 0x000fe20003f05270 */
[----:B------:R-:W-:Y:S01]  /*13e70*/  IMAD R4, R212, -0x60, RZ ;  /* 0xffffffa0d4047824 */ /* 0x000fe200078e02ff */
[----:B------:R-:W0:Y:S01]  /*13e80*/  LDGDEPBAR ;  /* 0x00000000000079af */ /* 0x000e220000000000 */
[----:B--2---:R-:W-:Y:S10]  /*13e90*/  IMAD.IADD R8, R2, 0x1, R3 ;  /* 0x0000000102087824 */ /* 0x004ff400078e0203 */
[----:B------:R-:W-:Y:S05]  /*13ea0*/  @P0 IMAD.HI.U32 R2, R8, c[0x0][0x2c8], RZ ;  /* 0x0000b20008020a27 */ /* 0x000fea00078e00ff */
[----:B------:R-:W-:Y:S02]  /*13eb0*/  @P0 SHF.R.U32.HI R8, RZ, c[0x0][0x2cc], R2 ;  /* 0x0000b300ff080a19 */ /* 0x000fe40000011602 */
[----:B------:R-:W-:Y:S04]  /*13ec0*/  IADD3 R2, -R245, 0x1, R4 ;  /* 0x00000001f5027810 */ /* 0x000fe80007ffe104 */
[----:B------:R-:W-:Y:S04]  /*13ed0*/  IADD3 R9, -R243, R2, R244 ;  /* 0x00000002f3097210 */ /* 0x000fe80007ffe1f4 */
[----:B------:R-:W-:Y:S01]  /*13ee0*/  IADD3 R10, R9, c[0x0][0x328], RZ ;  /* 0x0000ca00090a7a10 */ /* 0x000fe20007ffe0ff */
[----:B------:R-:W-:-:S05]  /*13ef0*/  BRA.DIV ~URZ, `(.L_x_1030) ;  /* 0x000103b27f007947 */ /* 0x000fca000b800000 */
[----:B------:R1:W2:Y:S02]  /*13f00*/  SHFL.IDX PT, R5, R8, RZ, 0x1c1f ;  /* 0x001c1fff08057589 */ /* 0x0002a400000e0000 */
.L_x_1155:
        /* <DEDUP_REMOVED lines=19> */
.L_x_1033:
[----:B------:R-:W-:Y:S04]  /*14040*/  MOV R11, c[0x0][0x32c] ;  /* 0x0000cb00000b7a02 */ /* 0x000fe80000000f00 */
[----:B------:R-:W-:Y:S11]  /*14050*/  ISETP.NE.AND P0, PT, R11, 0x1, PT ;  /* 0x000000010b00780c */ /* 0x000ff60003f05270 */
[----:B------:R-:W-:Y:S02]  /*14060*/  @!UPT UIADD3 URZ, URZ, URZ, URZ ;  /* 0x0000003f3f3ff290 */ /* 0x000fe4000fffe03f */
[----:B------:R-:W-:Y:S05]  /*14070*/  @P0 IMAD.HI.U32 R11, R5, c[0x0][0x330], RZ ;  /* 0x0000cc00050b0a27 */ /* 0x000fea00078e00ff */
[----:B------:R-:W-:Y:S02]  /*14080*/  @P0 SHF.R.U32.HI R5, RZ, c[0x0][0x334], R11 ;  /* 0x0000cd00ff050a19 */ /* 0x000fe4000001160b */
.L_x_1034:
[----:B------:R-:W-:Y:S05]  /*14090*/  BSYNC B0 ;  /* 0x0000000000007941 */ /* 0x000fea0003800000 */
.L_x_1032:
[----:B------:R-:W-:Y:S04]  /*140a0*/  IMAD.IADD R11, R4, 0x1, -R245 ;  /* 0x00000001040b7824 */ /* 0x000fe800078e0af5 */
[----:B------:R-:W-:Y:S05]  /*140b0*/  IMAD R5, R5, c[0x0][0x32c], R11 ;  /* 0x0000cb0005057a24 */ /* 0x000fea00078e020b */
[----:B------:R-:W-:Y:S02]  /*140c0*/  IMNMX R2, R2, R5, !PT ;  /* 0x0000000502027217 */ /* 0x000fe40007800200 */
[----:B------:R-:W-:Y:S04]  /*140d0*/  IADD3 R5, R5, c[0x0][0x32c], RZ ;  /* 0x0000cb0005057a10 */ /* 0x000fe80007ffe0ff */
[----:B------:R-:W-:Y:S02]  /*140e0*/  IMNMX R3, R3, R5, PT ;  /* 0x0000000503037217 */ /* 0x000fe40003800200 */
.L_x_1031:
[C---:B------:R-:W-:Y:S02]  /*140f0*/  ISETP.GE.AND P0, PT, R4.reuse, 0x1, PT ;  /* 0x000000010400780c */ /* 0x040fe40003f06270 */
[C---:B------:R-:W-:Y:S02]  /*14100*/  ISETP.GE.AND P1, PT, R4.reuse, 0x2, PT ;  /* 0x000000020400780c */ /* 0x040fe40003f26270 */
[----:B------:R-:W-:Y:S02]  /*14110*/  LOP3.LUT R209, R209, 0xffff7fff, RZ, 0xc0, !PT ;  /* 0xffff7fffd1d17812 */ /* 0x000fe400078ec0ff */
[C---:B------:R-:W-:Y:S02]  /*14120*/  ISETP.GE.AND P6, PT, R4.reuse, 0x42, PT ;  /* 0x000000420400780c */ /* 0x040fe40003fc6270 */
[C---:B------:R-:W-:Y:S02]  /*14130*/  ISETP.GE.AND P5, PT, R4.reuse, 0x49, PT ;  /* 0x000000490400780c */ /* 0x040fe40003fa6270 */
[C---:B------:R-:W-:Y:S02]  /*14140*/  ISETP.GE.AND P4, PT, R4.reuse, 0x4a, PT ;  /* 0x0000004a0400780c */ /* 0x040fe40003f86270 */
[----:B------:R-:W-:Y:S02]  /*14150*/  ISETP.GE.AND P3, PT, R4, 0x51, PT ;  /* 0x000000510400780c */ /* 0x000fe40003f66270 */
[----:B------:R-:W-:Y:S02]  /*14160*/  @P0 LOP3.LUT R209, R209, 0x8000, RZ, 0xfc, !PT ;  /* 0x00008000d1d10812 */ /* 0x000fe400078efcff */
[C---:B------:R-:W-:Y:S02]  /*14170*/  ISETP.GT.AND P0, PT, R2.reuse, RZ, !P0 ;  /* 0x000000ff0200720c */ /* 0x040fe40004704270 */
        /* <DEDUP_REMOVED lines=10> */
[C---:B------:R-:W-:Y:S02]  /*14220*/  ISETP.GE.AND P2, PT, R4.reuse, 0x59, PT ;  /* 0x000000590400780c */ /* 0x040fe40003f46270 */
[----:B------:R-:W-:Y:S02]  /*14230*/  ISETP.LT.OR P0, PT, R3, 0x9, P0 ;  /* 0x000000090300780c */ /* 0x000fe40000701670 */
        /* <DEDUP_REMOVED lines=114> */
.L_x_1156:
        /* <DEDUP_REMOVED lines=19> */
.L_x_1038:
[----:B-12---:R-:W-:Y:S04]  /*14a90*/  MOV R8, c[0x0][0x32c] ;  /* 0x0000cb0000087a02 */ /* 0x006fe80000000f00 */
[----:B------:R-:W-:Y:S11]  /*14aa0*/  ISETP.NE.AND P0, PT, R8, 0x1, PT ;  /* 0x000000010800780c */ /* 0x000ff60003f05270 */
[----:B------:R-:W-:Y:S02]  /*14ab0*/  @!UPT UIADD3 URZ, URZ, URZ, URZ ;  /* 0x0000003f3f3ff290 */ /* 0x000fe4000fffe03f */
[----:B------:R-:W-:Y:S05]  /*14ac0*/  @P0 IMAD.HI.U32 R8, R5, c[0x0][0x330], RZ ;  /* 0x0000cc0005080a27 */ /* 0x000fea00078e00ff */
[----:B------:R-:W-:Y:S02]  /*14ad0*/  @P0 SHF.R.U32.HI R5, RZ, c[0x0][0x334], R8 ;  /* 0x0000cd00ff050a19 */ /* 0x000fe40000011608 */
.L_x_1039:
[----:B------:R-:W-:Y:S05]  /*14ae0*/  BSYNC B0 ;  /* 0x0000000000007941 */ /* 0x000fea0003800000 */
.L_x_1037:
[----:B------:R-:W-:Y:S04]  /*14af0*/  IMAD.IADD R4, R4, 0x1, -R245 ;  /* 0x0000000104047824 */ /* 0x000fe800078e0af5 */
[----:B------:R-:W-:Y:S05]  /*14b00*/  IMAD R5, R5, c[0x0][0x32c], R4 ;  /* 0x0000cb0005057a24 */ /* 0x000fea00078e0204 */
[----:B------:R-:W-:Y:S02]  /*14b10*/  IMNMX R2, R2, R5, !PT ;  /* 0x0000000502027217 */ /* 0x000fe40007800200 */
[----:B------:R-:W-:Y:S04]  /*14b20*/  IADD3 R5, R5, c[0x0][0x32c], RZ ;  /* 0x0000cb0005057a10 */ /* 0x000fe80007ffe0ff */
[----:B------:R-:W-:Y:S02]  /*14b30*/  IMNMX R3, R3, R5, PT ;  /* 0x0000000503037217 */ /* 0x000fe40003800200 */
.L_x_1036:
[----:B------:R-:W-:Y:S02]  /*14b40*/  LOP3.LUT P0, RZ, R209, 0x8000, RZ, 0xc0, !PT ;  /* 0x00008000d1ff7812 */ /* 0x000fe4000780c0ff */
[C---:B------:R-:W-:Y:S02]  /*14b50*/  ISETP.GT.AND P1, PT, R2.reuse, 0x51, !P1 ;  /* 0x000000510200780c */ /* 0x040fe40004f24270 */
[----:B------:R-:W-:Y:S04]  /*14b60*/  ISETP.GT.AND P0, PT, R2, RZ, !P0 ;  /* 0x000000ff0200720c */ /* 0x000fe80004704270 */
[----:B------:R-:W-:Y:S04]  /*14b70*/  ISETP.LT.OR P0, PT, R3, 0x1, P0 ;  /* 0x000000010300780c */ /* 0x000fe80000701670 */
[----:B------:R-:W-:Y:S02]  /*14b80*/  FSEL R9, R224, -INF , !P0 ;  /* 0xff800000e0097808 */ /* 0x000fe40004000000 */
[----:B------:R-:W-:Y:S04]  /*14b90*/  LOP3.LUT P0, RZ, R209, 0x10000, RZ, 0xc0, !PT ;  /* 0x00010000d1ff7812 */ /* 0x000fe8000780c0ff */
[C---:B------:R-:W-:Y:S04]  /*14ba0*/  ISETP.GT.AND P0, PT, R2.reuse, 0x1, !P0 ;  /* 0x000000010200780c */ /* 0x040fe80004704270 */
[----:B------:R-:W-:Y:S04]  /*14bb0*/  ISETP.LT.OR P0, PT, R3, 0x2, P0 ;  /* 0x000000020300780c */ /* 0x000fe80000701670 */
[----:B------:R-:W-:Y:S02]  /*14bc0*/  FSEL R36, R223, -INF , !P0 ;  /* 0xff800000df247808 */ /* 0x000fe40004000000 */
[----:B------:R-:W-:Y:S04]  /*14bd0*/  LOP3.LUT P0, RZ, R209, 0x4000, RZ, 0xc0, !PT ;  /* 0x00004000d1ff7812 */ /* 0x000fe8000780c0ff */
[C---:B------:R-:W-:Y:S04]  /*14be0*/  ISETP.GT.AND P0, PT, R2.reuse, 0x8, !P0 ;  /* 0x000000080200780c */ /* 0x040fe80004704270 */
[----:B------:R-:W-:Y:S04]  /*14bf0*/  ISETP.LT.OR P0, PT, R3, 0x9, P0 ;  /* 0x000000090300780c */ /* 0x000fe80000701670 */
[----:B------:R-:W-:Y:S02]  /*14c00*/  FSEL R35, R221, -INF , !P0 ;  /* 0xff800000dd237808 */ /* 0x000fe40004000000 */
[----:B------:R-:W-:Y:S04]  /*14c10*/  LOP3.LUT P0, RZ, R209, 0x2000, RZ, 0xc0, !PT ;  /* 0x00002000d1ff7812 */ /* 0x000fe8000780c0ff */
[----:B------:R-:W-:Y:S04]  /*14c20*/  ISETP.GT.AND P0, PT, R2, 0x9, !P0 ;  /* 0x000000090200780c */ /* 0x000fe80004704270 */
        /* <DEDUP_REMOVED lines=54> */
[----:B------:R-:W-:Y:S02]  /*14f90*/  ISETP.GT.AND P0, PT, R2, 0x41, !P6 ;  /* 0x000000410200780c */ /* 0x000fe40007704270 */
[----:B------:R-:W-:Y:S02]  /*14fa0*/  LOP3.LUT P6, RZ, R209, 0x20000, RZ, 0xc0, !PT ;  /* 0x00020000d1ff7812 */ /* 0x000fe400078cc0ff */
        /* <DEDUP_REMOVED lines=8> */
[C---:B------:R-:W-:Y:S02]  /*15030*/  ISETP.GT.AND P0, PT, R2.reuse, 0x50, !P3 ;  /* 0x000000500200780c */ /* 0x040fe40005f04270 */
[C---:B------:R-:W-:Y:S02]  /*15040*/  ISETP.LT.OR P3, PT, R3.reuse, 0x52, P1 ;  /* 0x000000520300780c */ /* 0x040fe40000f61670 */
[----:B------:R-:W-:Y:S02]  /*15050*/  ISETP.LT.OR P0, PT, R3, 0x51, P0 ;  /* 0x000000510300780c */ /* 0x000fe40000701670 */
[----:B------:R-:W-:Y:S02]  /*15060*/  FSEL R16, R151, -INF , !P3 ;  /* 0xff80000097107808 */ /* 0x000fe40005800000 */
[----:B------:R-:W-:Y:S02]  /*15070*/  FSEL R17, R141, -INF , !P0 ;  /* 0xff8000008d117808 */ /* 0x000fe40004000000 */
[C---:B------:R-:W-:Y:S02]  /*15080*/  ISETP.GT.AND P0, PT, R2.reuse, 0x58, !P2 ;  /* 0x000000580200780c */ /* 0x040fe40005704270 */
[----:B------:R-:W-:Y:S02]  /*15090*/  ISETP.GT.AND P2, PT, R2, 0x59, !P6 ;  /* 0x000000590200780c */ /* 0x000fe40007744270 */
[C---:B------:R-:W-:Y:S02]  /*150a0*/  ISETP.LT.OR P1, PT, R3.reuse, 0x59, P0 ;  /* 0x000000590300780c */ /* 0x040fe40000721670 */
[----:B------:R-:W-:Y:S02]  /*150b0*/  ISETP.LT.OR P0, PT, R3, 0x5a, P2 ;  /* 0x0000005a0300780c */ /* 0x000fe40001701670 */
        /* <DEDUP_REMOVED lines=42> */
[----:B------:R-:W-:Y:S02]  /*15360*/  FSEL R11, R147, -INF , !P1 ;  /* 0xff800000930b7808 */ /* 0x000fe40004800000 */
[----:B------:R-:W-:Y:S02]  /*15370*/  FMNMX.FTZ R3, R40, R3, !PT ;  /* 0x0000000328037209 */ /* 0x000fe40007810000 */
[----:B------:R-:W-:Y:S02]  /*15380*/  FMNMX.FTZ R2, R16, R2, !PT ;  /* 0x0000000210027209 */ /* 0x000fe40007810000 */
[----:B------:R-:W-:Y:S02]  /*15390*/  FSEL R10, R150, -INF , !P0 ;  /* 0xff800000960a7808 */ /* 0x000fe40004000000 */
[----:B------:R-:W-:Y:S02]  /*153a0*/  FMNMX.FTZ R3, R39, R3, !PT ;  /* 0x0000000327037209 */ /* 0x000fe40007810000 */
[----:B------:R-:W-:Y:S02]  /*153b0*/  FMNMX.FTZ R2, R11, R2, !PT ;  /* 0x000000020b027209 */ /* 0x000fe40007810000 */
[----:B------:R-:W-:Y:S02]  /*153c0*/  FMNMX.FTZ R4, R38, R3, !PT ;  /* 0x0000000326047209 */ /* 0x000fe40007810000 */
[----:B-12---:R-:W-:Y:S01]  /*153d0*/  FMNMX.FTZ R8, R10, R2, !PT ;  /* 0x000000020a087209 */ /* 0x006fe20007810000 */
[----:B------:R-:W-:-:S05]  /*153e0*/  BRA.DIV ~URZ, `(.L_x_1040) ;  /* 0x0000efa27f007947 */ /* 0x000fca000b800000 */
[----:B------:R1:W2:Y:S02]  /*153f0*/  SHFL.BFLY PT, R2, R4, 0x2, 0x1f ;  /* 0x0c401f0004027f89 */ /* 0x0002a400000e0000 */
.L_x_1157:
[----:B-12---:R-:W-:Y:S01]  /*15400*/  FMNMX.FTZ R4, R4, R2, !PT ;  /* 0x0000000204047209 */ /* 0x006fe20007810000 */
[----:B------:R-:W-:-:S05]  /*15410*/  BRA.DIV ~URZ, `(.L_x_1041) ;  /* 0x0000efc27f007947 */ /* 0x000fca000b800000 */
[----:B------:R-:W1:Y:S02]  /*15420*/  SHFL.BFLY PT, R2, R4, 0x1, 0x1f ;  /* 0x0c201f0004027f89 */ /* 0x000e6400000e0000 */
[----:B-1----:R-:W-:Y:S02]  /*15430*/  FMNMX.FTZ R5, R4, R2, !PT ;  /* 0x0000000204057209 */ /* 0x002fe40007810000 */
[----:B------:R-:W1:Y:S02]  /*15440*/  SHFL.BFLY PT, R2, R8, 0x2, 0x1f ;  /* 0x0c401f0008027f89 */ /* 0x000e6400000e0000 */
[----:B-1----:R-:W-:Y:S05]  /*15450*/  FMNMX.FTZ R4, R8, R2, !PT ;  /* 0x0000000208047209 */ /* 0x002fea0007810000 */
[----:B------:R1:W2:Y:S02]  /*15460*/  SHFL.BFLY PT, R2, R4, 0x1, 0x1f ;  /* 0x0c201f0004027f89 */ /* 0x0002a400000e0000 */
.L_x_1158:
[C---:B------:R-:W-:Y:S01]  /*15470*/  FSETP.NEU.FTZ.AND P0, PT, R5.reuse, -INF , PT ;  /* 0xff8000000500780b */ /* 0x040fe20003f1d000 */
[C---:B------:R-:W-:Y:S01]  /*15480*/  FMUL.FTZ R3, R5.reuse, c[0x0][0x2d0] ;  /* 0x0000b40005037a20 */ /* 0x040fe20000410000 */
[----:B-12---:R-:W-:Y:S01]  /*15490*/  FMNMX.FTZ R4, R2, R4, !PT ;  /* 0x0000000402047209 */ /* 0x006fe20007810000 */
[----:B------:R-:W-:Y:S01]  /*154a0*/  WARPSYNC 0xffffffff ;  /* 0xffffffff00007948 */ /* 0x000fe20003800000 */
[----:B------:R-:W-:Y:S02]  /*154b0*/  FSEL R2, R5, RZ, P0 ;  /* 0x000000ff05027208 */ /* 0x000fe40000000000 */
[----:B------:R-:W-:Y:S02]  /*154c0*/  FSEL R3, R3, RZ, P0 ;  /* 0x000000ff03037208 */ /* 0x000fe40000000000 */
[----:B------:R-:W-:Y:S01]  /*154d0*/  FSETP.NEU.FTZ.AND P0, PT, R4, -INF , PT ;  /* 0xff8000000400780b */ /* 0x000fe20003f1d000 */
[----:B------:R-:W-:Y:S02]  /*154e0*/  FADD.FTZ R2, -R2, R6 ;  /* 0x0000000602027221 */ /* 0x000fe40000010100 */
[--C-:B------:R-:W-:Y:S02]  /*154f0*/  FFMA.FTZ R6, R37, c[0x0][0x2d0], -R3.reuse ;  /* 0x0000b40025067a23 */ /* 0x100fe40000010803 */
        /* <DEDUP_REMOVED lines=26> */
[----:B------:R-:W-:Y:S01]  /*156a0*/  FFMA.FTZ R226, R44, c[0x0][0x2d0], -R3 ;  /* 0x0000b4002ce27a23 */ /* 0x000fe20000010803 */
[----:B-1----:R-:W-:Y:S01]  /*156b0*/  F2FP.BF16.PACK_AB R140, R6, R38 ;  /* 0x00000026068c723e */ /* 0x002fe200000010ff */
[C---:B------:R-:W-:Y:S02]  /*156c0*/  FFMA.FTZ R3, R2.reuse, R228, R38 ;  /* 0x000000e402037223 */ /* 0x040fe40000010026 */
[----:B------:R-:W-:Y:S01]  /*156d0*/  MUFU.EX2 R38, R59 ;  /* 0x0000003b00267308 */ /* 0x000fe20000000800 */
[----:B------:R-:W-:Y:S02]  /*156e0*/  FMUL.FTZ R56, R2, R80 ;  /* 0x0000005002387220 */ /* 0x000fe40000410000 */
[----:B------:R-:W-:Y:S01]  /*156f0*/  FADD.FTZ R37, R6, R3 ;  /* 0x0000000306257221 */ /* 0x000fe20000010000 */
[C---:B------:R-:W-:Y:S01]  /*15700*/  FSEL R3, R4.reuse, RZ, P0 ;  /* 0x000000ff04037208 */ /* 0x040fe20000000000 */
[----:B------:R-:W-:Y:S02]  /*15710*/  FMUL.FTZ R6, R4, c[0x0][0x2d0] ;  /* 0x0000b40004067a20 */ /* 0x000fe40000410000 */
[----:B------:R-:W-:Y:S02]  /*15720*/  FMUL.FTZ R57, R2, R81 ;  /* 0x0000005102397220 */ /* 0x000fe40000410000 */
[----:B------:R-:W-:Y:S01]  /*15730*/  FADD.FTZ R3, -R3, R14 ;  /* 0x0000000e03037221 */ /* 0x000fe20000010100 */
[----:B------:R-:W-:Y:S01]  /*15740*/  FSEL R6, R6, RZ, P0 ;  /* 0x000000ff06067208 */ /* 0x000fe20000000000 */
[----:B------:R-:W-:Y:S01]  /*15750*/  FMUL.FTZ R40, R2, R96 ;  /* 0x0000006002287220 */ /* 0x000fe20000410000 */
[C---:B------:R-:W-:Y:S01]  /*15760*/  ISETP.GT.AND P0, PT, R212.reuse, R246, PT ;  /* 0x000000f6d400720c */ /* 0x040fe20003f04270 */
[----:B------:R-:W-:Y:S01]  /*15770*/  FMUL.FTZ R3, R3, c[0x0][0x2d0] ;  /* 0x0000b40003037a20 */ /* 0x000fe20000410000 */
[----:B------:R-:W-:Y:S01]  /*15780*/  IADD3 R212, R212, -0x1, RZ ;  /* 0xffffffffd4d47810 */ /* 0x000fe20007ffe0ff */
[--C-:B------:R-:W-:Y:S02]  /*15790*/  FFMA.FTZ R8, R36, c[0x0][0x2d0], -R6.reuse ;  /* 0x0000b40024087a23 */ /* 0x100fe40000010806 */
        /* <DEDUP_REMOVED lines=13> */
[--C-:B------:R-:W-:Y:S01]  /*15870*/  FFMA.FTZ R146, R33, c[0x0][0x2d0], -R6.reuse ;  /* 0x0000b40021927a23 */ /* 0x100fe20000010806 */
[----:B-1----:R-:W-:Y:S01]  /*15880*/  F2FP.BF16.PACK_AB R142, R36, R38 ;  /* 0x00000026248e723e */ /* 0x002fe200000010ff */
[--C-:B------:R-:W-:Y:S02]  /*15890*/  FFMA.FTZ R145, R32, c[0x0][0x2d0], -R6.reuse ;  /* 0x0000b40020917a23 */ /* 0x100fe40000010806 */
[--C-:B------:R-:W-:Y:S01]  /*158a0*/  FFMA.FTZ R147, R31, c[0x0][0x2d0], -R6.reuse ;  /* 0x0000b4001f937a23 */ /* 0x100fe20000010806 */
[----:B------:R-:W-:Y:S01]  /*158b0*/  MUFU.EX2 R240, R146 ;  /* 0x0000009200f07308 */ /* 0x000fe20000000800 */
[--C-:B------:R-:W-:Y:S02]  /*158c0*/  FFMA.FTZ R148, R30, c[0x0][0x2d0], -R6.reuse ;  /* 0x0000b4001e947a23 */ /* 0x100fe40000010806 */
[--C-:B------:R-:W-:Y:S02]  /*158d0*/  FFMA.FTZ R154, R29, c[0x0][0x2d0], -R6.reuse ;  /* 0x0000b4001d9a7a23 */ /* 0x100fe40000010806 */
[--C-:B------:R-:W-:Y:S02]  /*158e0*/  FFMA.FTZ R153, R28, c[0x0][0x2d0], -R6.reuse ;  /* 0x0000b4001c997a23 */ /* 0x100fe40000010806 */
[C---:B--2---:R-:W-:Y:S02]  /*158f0*/  FMUL.FTZ R58, R3.reuse, R82 ;  /* 0x00000052033a7220 */ /* 0x044fe40000410000 */
[----:B------:R-:W-:Y:S01]  /*15900*/  FMUL.FTZ R59, R3, R83 ;  /* 0x00000053033b7220 */ /* 0x000fe20000410000 */
[----:B------:R-:W-:Y:S01]  /*15910*/  MUFU.EX2 R239, R145 ;  /* 0x0000009100ef7308 */ /* 0x000fe20000000800 */
[----:B------:R-:W1:Y:S01]  /*15920*/  LDSM.16.MT88.4 R80, [R189] ;  /* 0x00000000bd50783b */ /* 0x000e620000004200 */
[--C-:B------:R-:W-:Y:S02]  /*15930*/  FFMA.FTZ R163, R23, c[0x0][0x2d0], -R6.reuse ;  /* 0x0000b40017a37a23 */ /* 0x100fe40000010806 */
        /* <DEDUP_REMOVED lines=10> */
[----:B------:R-:W2:Y:S01]  /*159e0*/  MUFU.EX2 R11, R9 ;  /* 0x00000009000b7308 */ /* 0x000ea20000000800 */
[C---:B------:R-:W-:Y:S02]  /*159f0*/  FMUL.FTZ R18, R3.reuse, R126 ;  /* 0x0000007e03127220 */ /* 0x040fe40000410000 */
[C---:B------:R-:W-:Y:S02]  /*15a00*/  FMUL.FTZ R19, R3.reuse, R127 ;  /* 0x0000007f03137220 */ /* 0x040fe40000410000 */
[C---:B------:R-:W-:Y:S01]  /*15a10*/  FMUL.FTZ R20, R2.reuse, R120 ;  /* 0x0000007802147220 */ /* 0x040fe20000410000 */
[----:B------:R-:W-:Y:S01]  /*15a20*/  LDSM.16.MT88.4 R124, [R189+0x2800] ;  /* 0x00280000bd7c783b */ /* 0x000fe20000004200 */
        /* <DEDUP_REMOVED lines=9> */
[C---:B------:R-:W-:Y:S01]  /*15ac0*/  FMUL.FTZ R29, R2.reuse, R113 ;  /* 0x00000071021d7220 */ /* 0x040fe20000410000 */
[----:B------:R-:W-:Y:S01]  /*15ad0*/  LDSM.16.MT88.4 R116, [R190+0x2800] ;  /* 0x00280000be74783b */ /* 0x000fe20000004200 */
[C---:B------:R-:W-:Y:S02]  /*15ae0*/  FMUL.FTZ R30, R3.reuse, R114 ;  /* 0x00000072031e7220 */ /* 0x040fe40000410000 */
[C---:B--2---:R-:W-:Y:S02]  /*15af0*/  FFMA.FTZ R9, R3.reuse, R236, R11 ;  /* 0x000000ec03097223 */ /* 0x044fe4000001000b */
[C---:B------:R-:W-:Y:S02]  /*15b00*/  FMUL.FTZ R31, R3.reuse, R115 ;  /* 0x00000073031f7220 */ /* 0x040fe40000410000 */
[C---:B------:R-:W-:Y:S01]  /*15b10*/  FMUL.FTZ R35, R3.reuse, R111 ;  /* 0x0000006f03237220 */ /* 0x040fe20000410000 */
[----:B------:R-:W2:Y:S01]  /*15b20*/  MUFU.EX2 R112, R143 ;  /* 0x0000008f00707308 */ /* 0x000ea20000000800 */
[C---:B------:R-:W-:Y:S02]  /*15b30*/  FMUL.FTZ R32, R2.reuse, R108 ;  /* 0x0000006c02207220 */ /* 0x040fe40000410000 */
[----:B------:R-:W-:Y:S01]  /*15b40*/  FMUL.FTZ R33, R2, R109 ;  /* 0x0000006d02217220 */ /* 0x000fe20000410000 */
[----:B---3--:R-:W-:Y:S01]  /*15b50*/  F2FP.BF16.PACK_AB R141, R10, R11 ;  /* 0x0000000b0a8d723e */ /* 0x008fe200000010ff */
[----:B------:R-:W-:Y:S02]  /*15b60*/  FADD.FTZ R8, R38, R37 ;  /* 0x0000002526087221 */ /* 0x000fe40000010000 */
[----:B------:R-:W-:Y:S02]  /*15b70*/  FADD.FTZ R235, R10, R9 ;  /* 0x000000090aeb7221 */ /* 0x000fe40000010000 */
[----:B------:R-:W-:Y:S01]  /*15b80*/  FMUL.FTZ R9, R2, R129 ;  /* 0x0000008102097220 */ /* 0x000fe20000410000 */
[----:B------:R-:W3:Y:S01]  /*15b90*/  MUFU.EX2 R14, R152 ;  /* 0x00000098000e7308 */ /* 0x000ee20000000800 */
[C---:B------:R-:W-:Y:S02]  /*15ba0*/  FMUL.FTZ R10, R3.reuse, R130 ;  /* 0x00000082030a7220 */ /* 0x040fe40000410000 */
[C---:B------:R-:W-:Y:S02]  /*15bb0*/  FMUL.FTZ R11, R3.reuse, R131 ;  /* 0x00000083030b7220 */ /* 0x040fe40000410000 */
[----:B------:R-:W-:Y:S02]  /*15bc0*/  FADD.FTZ R144, R36, R8 ;  /* 0x0000000824907221 */ /* 0x000fe40000010000 */
[C---:B------:R-:W-:Y:S02]  /*15bd0*/  FMUL.FTZ R8, R2.reuse, R128 ;  /* 0x0000008002087220 */ /* 0x040fe40000410000 */
[C---:B------:R-:W-:Y:S01]  /*15be0*/  FMUL.FTZ R38, R3.reuse, R106 ;  /* 0x0000006a03267220 */ /* 0x040fe20000410000 */
[----:B------:R-:W-:Y:S01]  /*15bf0*/  MUFU.EX2 R109, R224 ;  /* 0x000000e0006d7308 */ /* 0x000fe20000000800 */
[C---:B------:R-:W-:Y:S02]  /*15c00*/  FMUL.FTZ R39, R3.reuse, R107 ;  /* 0x0000006b03277220 */ /* 0x040fe40000410000 */
[----:B------:R-:W-:Y:S01]  /*15c10*/  FMUL.FTZ R36, R2, R104 ;  /* 0x0000006802247220 */ /* 0x000fe20000410000 */
[----:B--2---:R-:W-:Y:S01]  /*15c20*/  F2FP.BF16.PACK_AB R143, R112, R110 ;  /* 0x0000006e708f723e */ /* 0x004fe200000010ff */
[C---:B------:R-:W-:Y:S02]  /*15c30*/  FMUL.FTZ R41, R2.reuse, R97 ;  /* 0x0000006102297220 */ /* 0x040fe40000410000 */
[C---:B------:R-:W-:Y:S02]  /*15c40*/  FMUL.FTZ R42, R3.reuse, R98 ;  /* 0x00000062032a7220 */ /* 0x040fe40000410000 */
[C---:B------:R-:W-:Y:S01]  /*15c50*/  FMUL.FTZ R43, R3.reuse, R99 ;  /* 0x00000063032b7220 */ /* 0x040fe20000410000 */
[----:B------:R-:W-:Y:S01]  /*15c60*/  MUFU.EX2 R104, R214 ;  /* 0x000000d600687308 */ /* 0x000fe20000000800 */
[C---:B-1----:R-:W-:Y:S01]  /*15c70*/  HMMA.16816.F32.BF16 R8, R140.reuse, R80, R8 ;  /* 0x000000508c08723c */ /* 0x042fe20000041808 */
[----:B------:R-:W-:Y:S04]  /*15c80*/  LDSM.16.MT88.4 R96, [R190+0x1800] ;  /* 0x00180000be60783b */ /* 0x000fe80000004200 */
[C---:B------:R-:W-:Y:S02]  /*15c90*/  FMUL.FTZ R46, R3.reuse, R94 ;  /* 0x0000005e032e7220 */ /* 0x040fe40000410000 */
[C---:B------:R-:W-:Y:S01]  /*15ca0*/  FMUL.FTZ R47, R3.reuse, R95 ;  /* 0x0000005f032f7220 */ /* 0x040fe20000410000 */
[C---:B------:R-:W-:Y:S01]  /*15cb0*/  HMMA.16816.F32.BF16 R16, R140.reuse, R82, R16 ;  /* 0x000000528c10723c */ /* 0x040fe20000041810 */
[----:B------:R-:W1:Y:S01]  /*15cc0*/  LDSM.16.MT88.4 R80, [R190] ;  /* 0x00000000be50783b */ /* 0x000e620000004200 */
[----:B------:R-:W-:Y:S02]  /*15cd0*/  MUFU.EX2 R108, R223 ;  /* 0x000000df006c7308 */ /* 0x000fe40000000800 */
[C---:B------:R-:W-:Y:S02]  /*15ce0*/  FMUL.FTZ R50, R3.reuse, R90 ;  /* 0x0000005a03327220 */ /* 0x040fe40000410000 */
[C---:B------:R-:W-:Y:S02]  /*15cf0*/  FMUL.FTZ R51, R3.reuse, R91 ;  /* 0x0000005b03337220 */ /* 0x040fe40000410000 */
[C---:B------:R-:W-:Y:S04]  /*15d00*/  FMUL.FTZ R52, R2.reuse, R84 ;  /* 0x0000005402347220 */ /* 0x040fe80000410000 */
[C---:B------:R-:W-:Y:S01]  /*15d10*/  FMUL.FTZ R53, R2.reuse, R85 ;  /* 0x0000005502357220 */ /* 0x040fe20000410000 */
[----:B------:R-:W-:Y:S01]  /*15d20*/  MUFU.EX2 R152, R163 ;  /* 0x000000a300987308 */ /* 0x000fe20000000800 */
[C---:B------:R-:W-:Y:S02]  /*15d30*/  FMUL.FTZ R54, R3.reuse, R86 ;  /* 0x0000005603367220 */ /* 0x040fe40000410000 */
[C---:B------:R-:W-:Y:S02]  /*15d40*/  FMUL.FTZ R55, R3.reuse, R87 ;  /* 0x0000005703377220 */ /* 0x040fe40000410000 */
[----:B------:R-:W-:Y:S01]  /*15d50*/  LDSM.16.MT88.4 R84, [R189+0x800] ;  /* 0x00080000bd54783b */ /* 0x000fe20000004200 */
[C---:B------:R-:W-:Y:S02]  /*15d60*/  FMUL.FTZ R37, R2.reuse, R105 ;  /* 0x0000006902257220 */ /* 0x040fe40000410000 */
[C---:B------:R-:W-:Y:S02]  /*15d70*/  FMUL.FTZ R44, R2.reuse, R92 ;  /* 0x0000005c022c7220 */ /* 0x040fe40000410000 */
[----:B------:R-:W-:Y:S01]  /*15d80*/  MUFU.EX2 R92, R157 ;  /* 0x0000009d005c7308 */ /* 0x000fe20000000800 */
        /* <DEDUP_REMOVED lines=9> */
[C---:B------:R-:W-:Y:S01]  /*15e20*/  FMUL.FTZ R65, R2.reuse, R65 ;  /* 0x0000004102417220 */ /* 0x040fe20000410000 */
[C---:B-1----:R-:W-:Y:S02]  /*15e30*/  HMMA.16816.F32.BF16 R20, R140.reuse, R80, R20 ;  /* 0x000000508c14723c */ /* 0x042fe40000041814 */
[----:B------:R-:W-:Y:S01]  /*15e40*/  MUFU.EX2 R88, R149 ;  /* 0x0000009500587308 */ /* 0x000fe20000000800 */
[C---:B------:R-:W-:Y:S02]  /*15e50*/  FMUL.FTZ R66, R3.reuse, R66 ;  /* 0x0000004203427220 */ /* 0x040fe40000410000 */
[C---:B------:R-:W-:Y:S02]  /*15e60*/  FMUL.FTZ R67, R3.reuse, R67 ;  /* 0x0000004303437220 */ /* 0x040fe40000410000 */
[C---:B------:R-:W-:Y:S01]  /*15e70*/  FMUL.FTZ R70, R3.reuse, R70 ;  /* 0x0000004603467220 */ /* 0x040fe20000410000 */
[C---:B------:R-:W-:Y:S01]  /*15e80*/  HMMA.16816.F32.BF16 R24, R140.reuse, R82, R24 ;  /* 0x000000528c18723c */ /* 0x040fe20000041818 */
[----:B------:R-:W1:Y:S03]  /*15e90*/  LDSM.16.MT88.4 R80, [R192] ;  /* 0x00000000c050783b */ /* 0x000e660000004200 */
[----:B------:R-:W-:Y:S01]  /*15ea0*/  MUFU.EX2 R93, R158 ;  /* 0x0000009e005d7308 */ /* 0x000fe20000000800 */
[C---:B------:R-:W-:Y:S02]  /*15eb0*/  FMUL.FTZ R71, R3.reuse, R71 ;  /* 0x0000004703477220 */ /* 0x040fe40000410000 */
[C---:B------:R-:W-:Y:S02]  /*15ec0*/  FMUL.FTZ R74, R3.reuse, R74 ;  /* 0x0000004a034a7220 */ /* 0x040fe40000410000 */
[----:B------:R-:W-:Y:S03]  /*15ed0*/  FMUL.FTZ R75, R3, R75 ;  /* 0x0000004b034b7220 */ /* 0x000fe60000410000 */
[C---:B------:R-:W-:Y:S02]  /*15ee0*/  FMUL.FTZ R68, R2.reuse, R68 ;  /* 0x0000004402447220 */ /* 0x040fe40000410000 */
[----:B------:R-:W-:Y:S01]  /*15ef0*/  MUFU.EX2 R105, R215 ;  /* 0x000000d700697308 */ /* 0x000fe20000000800 */
[C---:B------:R-:W-:Y:S02]  /*15f00*/  FMUL.FTZ R69, R2.reuse, R69 ;  /* 0x0000004502457220 */ /* 0x040fe40000410000 */
[C---:B------:R-:W-:Y:S02]  /*15f10*/  FMUL.FTZ R72, R2.reuse, R72 ;  /* 0x0000004802487220 */ /* 0x040fe40000410000 */
[----:B------:R-:W-:Y:S02]  /*15f20*/  FMUL.FTZ R73, R2, R73 ;  /* 0x0000004902497220 */ /* 0x000fe40000410000 */
[----:B---3--:R-:W-:Y:S03]  /*15f30*/  FADD.FTZ R2, R14, R144 ;  /* 0x000000900e027221 */ /* 0x008fe60000010000 */
[----:B------:R-:W-:Y:S10]  /*15f40*/  MUFU.EX2 R158, R153 ;  /* 0x00000099009e7308 */ /* 0x000ff40000000800 */
        /* <DEDUP_REMOVED lines=10> */
[----:B------:R-:W1:Y:S01]  /*15ff0*/  MUFU.EX2 R3, R151 ;  /* 0x0000009700037308 */ /* 0x000e620000000800 */
[C---:B------:R-:W-:Y:S01]  /*16000*/  HMMA.16816.F32.BF16 R40, R140.reuse, R82, R40 ;  /* 0x000000528c28723c */ /* 0x040fe20000041828 */
[----:B------:R-:W2:Y:S08]  /*16010*/  LDSM.16.MT88.4 R80, [R189+0x3000] ;  /* 0x00300000bd50783b */ /* 0x000eb00000004200 */
[----:B------:R-:W-:Y:S10]  /*16020*/  MUFU.EX2 R151, R213 ;  /* 0x000000d500977308 */ /* 0x000ff40000000800 */
[----:B------:R-:W3:Y:S01]  /*16030*/  MUFU.EX2 R236, R148 ;  /* 0x0000009400ec7308 */ /* 0x000ee20000000800 */
[----:B-1----:R-:W-:Y:S04]  /*16040*/  FADD.FTZ R2, R3, R2 ;  /* 0x0000000203027221 */ /* 0x002fe80000010000 */
[----:B------:R-:W-:Y:S05]  /*16050*/  FADD.FTZ R2, R89, R2 ;  /* 0x0000000259027221 */ /* 0x000fea0000010000 */
[----:B------:R-:W-:Y:S01]  /*16060*/  MUFU.EX2 R148, R220 ;  /* 0x000000dc00947308 */ /* 0x000fe20000000800 */
[C---:B------:R-:W-:Y:S09]  /*16070*/  FADD.FTZ R2, R88.reuse, R2 ;  /* 0x0000000258027221 */ /* 0x040ff20000010000 */
[----:B------:R-:W-:Y:S01]  /*16080*/  MUFU.EX2 R146, R228 ;  /* 0x000000e400927308 */ /* 0x000fe20000000800 */
[C---:B--2---:R-:W-:Y:S09]  /*16090*/  HMMA.16816.F32.BF16 R44, R140.reuse, R80, R44 ;  /* 0x000000508c2c723c */ /* 0x044ff2000004182c */
[----:B------:R-:W1:Y:S01]  /*160a0*/  MUFU.EX2 R145, R229 ;  /* 0x000000e500917308 */ /* 0x000e620000000800 */
[C---:B------:R-:W-:Y:S01]  /*160b0*/  HMMA.16816.F32.BF16 R48, R140.reuse, R82, R48 ;  /* 0x000000528c30723c */ /* 0x040fe20000041830 */
[----:B------:R-:W2:Y:S08]  /*160c0*/  LDSM.16.MT88.4 R80, [R190+0x3000] ;  /* 0x00300000be50783b */ /* 0x000eb00000004200 */
[----:B------:R-:W-:Y:S10]  /*160d0*/  MUFU.EX2 R144, R231 ;  /* 0x000000e700907308 */ /* 0x000ff40000000800 */
[----:B------:R-:W4:Y:S01]  /*160e0*/  MUFU.EX2 R6, R6 ;  /* 0x0000000600067308 */ /* 0x000f220000000800 */
        /* <DEDUP_REMOVED lines=10> */
[----:B------:R-:W-:Y:S03]  /*16190*/  F2FP.BF16.PACK_AB R81, R239, R240 ;  /* 0x000000f0ef51723e */ /* 0x000fe600000010ff */
[----:B------:R-:W-:Y:S02]  /*161a0*/  F2FP.BF16.PACK_AB R82, R88, R89 ;  /* 0x000000595852723e */ /* 0x000fe400000010ff */
[----:B------:R-:W5:Y:S02]  /*161b0*/  LDSM.16.MT88.4 R88, [R190+0x800] ;  /* 0x00080000be58783b */ /* 0x000f640000004200 */
[----:B------:R-:W2:Y:S01]  /*161c0*/  MUFU.EX2 R3, R159 ;  /* 0x0000009f00037308 */ /* 0x000ea20000000800 */
[----:B---3--:R-:W-:Y:S02]  /*161d0*/  F2FP.BF16.PACK_AB R83, R236, R237 ;  /* 0x000000edec53723e */ /* 0x008fe400000010ff */
[----:B-1----:R-:W-:Y:S02]  /*161e0*/  F2FP.BF16.PACK_AB R141, R145, R146 ;  /* 0x00000092918d723e */ /* 0x002fe400000010ff */
[----:B----4-:R-:W-:Y:S03]  /*161f0*/  F2FP.BF16.PACK_AB R143, R6, R144 ;  /* 0x00000090068f723e */ /* 0x010fe600000010ff */
[C---:B------:R-:W-:Y:S02]  /*16200*/  HMMA.16816.F32.BF16 R8, R80.reuse, R84, R8 ;  /* 0x000000545008723c */ /* 0x040fe40000041808 */
[----:B------:R-:W1:Y:S03]  /*16210*/  MUFU.EX2 R159, R154 ;  /* 0x0000009a009f7308 */ /* 0x000e660000000800 */
[----:B--2---:R-:W-:Y:S03]  /*16220*/  FADD.FTZ R2, R14, R2 ;  /* 0x000000020e027221 */ /* 0x004fe60000010000 */
[C---:B------:R-:W-:Y:S01]  /*16230*/  HMMA.16816.F32.BF16 R16, R80.reuse, R86, R16 ;  /* 0x000000565010723c */ /* 0x040fe20000041810 */
[----:B------:R-:W2:Y:S03]  /*16240*/  LDSM.16.MT88.4 R84, [R192+0x800] ;  /* 0x00080000c054783b */ /* 0x000ea60000004200 */
[----:B------:R-:W-:Y:S01]  /*16250*/  MUFU.EX2 R154, R162 ;  /* 0x000000a2009a7308 */ /* 0x000fe20000000800 */
[----:B------:R-:W-:Y:S04]  /*16260*/  FADD.FTZ R2, R3, R2 ;  /* 0x0000000203027221 */ /* 0x000fe80000010000 */
[----:B------:R-:W-:Y:S04]  /*16270*/  FADD.FTZ R2, R93, R2 ;  /* 0x000000025d027221 */ /* 0x000fe80000010000 */
[C---:B------:R-:W-:Y:S01]  /*16280*/  FADD.FTZ R2, R92.reuse, R2 ;  /* 0x000000025c027221 */ /* 0x040fe20000010000 */
[C---:B-----5:R-:W-:Y:S08]  /*16290*/  HMMA.16816.F32.BF16 R20, R80.reuse, R88, R20 ;  /* 0x000000585014723c */ /* 0x060ff00000041814 */
        /* <DEDUP_REMOVED lines=21> */
[----:B------:R-:W4:Y:S03]  /*163f0*/  LDSM.16.MT88.4 R92, [R192+0x1000] ;  /* 0x00100000c05c783b */ /* 0x000f260000004200 */
[----:B------:R-:W-:Y:S02]  /*16400*/  F2FP.BF16.PACK_AB R80, R3, R14 ;  /* 0x0000000e0350723e */ /* 0x000fe400000010ff */
[----:B-1----:R-:W-:Y:S01]  /*16410*/  F2FP.BF16.PACK_AB R81, R158, R159 ;  /* 0x0000009f9e51723e */ /* 0x002fe200000010ff */
[----:B------:R-:W1:Y:S01]  /*16420*/  MUFU.EX2 R14, R217 ;  /* 0x000000d9000e7308 */ /* 0x000e620000000800 */
[----:B------:R-:W-:Y:S07]  /*16430*/  F2FP.BF16.PACK_AB R83, R155, R157 ;  /* 0x0000009d9b53723e */ /* 0x000fee00000010ff */
[C---:B--2---:R-:W-:Y:S02]  /*16440*/  HMMA.16816.F32.BF16 R8, R80.reuse, R84, R8 ;  /* 0x000000545008723c */ /* 0x044fe40000041808 */
[----:B------:R-:W2:Y:S06]  /*16450*/  MUFU.EX2 R3, R216 ;  /* 0x000000d800037308 */ /* 0x000eac0000000800 */
[C---:B------:R-:W-:Y:S01]  /*16460*/  HMMA.16816.F32.BF16 R16, R80.reuse, R86, R16 ;  /* 0x000000565010723c */ /* 0x040fe20000041810 */
[----:B------:R-:W5:Y:S03]  /*16470*/  LDSM.16.MT88.4 R84, [R191+0x1000] ;  /* 0x00100000bf54783b */ /* 0x000f660000004200 */
[----:B-1----:R-:W-:Y:S04]  /*16480*/  FADD.FTZ R2, R14, R2 ;  /* 0x000000020e027221 */ /* 0x002fe80000010000 */
[C---:B---3--:R-:W-:Y:S08]  /*16490*/  HMMA.16816.F32.BF16 R20, R80.reuse, R88, R20 ;  /* 0x000000585014723c */ /* 0x048ff00000041814 */
[C---:B------:R-:W-:Y:S01]  /*164a0*/  HMMA.16816.F32.BF16 R24, R80.reuse, R90, R24 ;  /* 0x0000005a5018723c */ /* 0x040fe20000041818 */
[----:B------:R-:W1:Y:S03]  /*164b0*/  LDSM.16.MT88.4 R88, [R189+0x4000] ;  /* 0x00400000bd58783b */ /* 0x000e660000004200 */
[----:B--2---:R-:W-:Y:S04]  /*164c0*/  FADD.FTZ R2, R3, R2 ;  /* 0x0000000203027221 */ /* 0x004fe80000010000 */
[C---:B----4-:R-:W-:Y:S04]  /*164d0*/  HMMA.16816.F32.BF16 R28, R80.reuse, R92, R28 ;  /* 0x0000005c501c723c */ /* 0x050fe8000004181c */
[----:B------:R-:W-:Y:S04]  /*164e0*/  FADD.FTZ R2, R105, R2 ;  /* 0x0000000269027221 */ /* 0x000fe80000010000 */
[C---:B------:R-:W-:Y:S01]  /*164f0*/  HMMA.16816.F32.BF16 R32, R80.reuse, R94, R32 ;  /* 0x0000005e5020723c */ /* 0x040fe20000041820 */
[----:B------:R-:W2:Y:S03]  /*16500*/  LDSM.16.MT88.4 R92, [R190+0x4000] ;  /* 0x00400000be5c783b */ /* 0x000ea60000004200 */
[C---:B------:R-:W-:Y:S04]  /*16510*/  FADD.FTZ R2, R104.reuse, R2 ;  /* 0x0000000268027221 */ /* 0x040fe80000010000 */
        /* <DEDUP_REMOVED lines=20> */
[----:B------:R-:W4:Y:S07]  /*16660*/  LDSM.16.MT88.4 R80, [R192+0x1800] ;  /* 0x00180000c050783b */ /* 0x000f2e0000004200 */
        /* <DEDUP_REMOVED lines=10> */
[C---:B------:R-:W-:Y:S04]  /*16710*/  FADD.FTZ R2, R108.reuse, R2 ;  /* 0x000000026c027221 */ /* 0x040fe80000010000 */
        /* <DEDUP_REMOVED lines=19> */
[----:B------:R-:W4:Y:S07]  /*16850*/  LDSM.16.MT88.4 R96, [R190+0x2000] ;  /* 0x00200000be60783b */ /* 0x000f2e0000004200 */
[C---:B--2---:R-:W-:Y:S08]  /*16860*/  HMMA.16816.F32.BF16 R68, R84.reuse, R88, R68 ;  /* 0x000000585444723c */ /* 0x044ff00000041844 */
[----:B------:R-:W-:Y:S01]  /*16870*/  HMMA.16816.F32.BF16 R72, R84, R90, R72 ;  /* 0x0000005a5448723c */ /* 0x000fe20000041848 */
[----:B------:R-:W2:Y:S03]  /*16880*/  LDSM.16.MT88.4 R84, [R191+0x2000] ;  /* 0x00200000bf54783b */ /* 0x000ea60000004200 */
[C---:B-1----:R-:W-:Y:S01]  /*16890*/  F2FP.BF16.PACK_AB R140, R3.reuse, R14 ;  /* 0x0000000e038c723e */ /* 0x042fe200000010ff */
[----:B------:R-:W-:Y:S01]  /*168a0*/  FADD.FTZ R2, R14, R2 ;  /* 0x000000020e027221 */ /* 0x000fe20000010000 */
[-C--:B------:R-:W-:Y:S02]  /*168b0*/  MOV R14, R4.reuse ;  /* 0x00000004000e7202 */ /* 0x080fe40000000f00 */
[C---:B---3--:R-:W-:Y:S01]  /*168c0*/  HMMA.16816.F32.BF16 R8, R80.reuse, R92, R8 ;  /* 0x0000005c5008723c */ /* 0x048fe20000041808 */
[----:B------:R-:W1:Y:S04]  /*168d0*/  LDSM.16.MT88.4 R88, [R189+0x5000] ;  /* 0x00500000bd58783b */ /* 0x000e680000004200 */
[----:B------:R-:W-:Y:S02]  /*168e0*/  FADD.FTZ R2, R3, R2 ;  /* 0x0000000203027221 */ /* 0x000fe40000010000 */
[----:B------:R-:W-:Y:S01]  /*168f0*/  FADD.FTZ R3, R110, R235 ;  /* 0x000000eb6e037221 */ /* 0x000fe20000010000 */
[C---:B------:R-:W-:Y:S01]  /*16900*/  HMMA.16816.F32.BF16 R16, R80.reuse, R94, R16 ;  /* 0x0000005e5010723c */ /* 0x040fe20000041810 */
[----:B------:R-:W3:Y:S07]  /*16910*/  LDSM.16.MT88.4 R92, [R190+0x5000] ;  /* 0x00500000be5c783b */ /* 0x000eee0000004200 */
[C---:B----4-:R-:W-:Y:S01]  /*16920*/  HMMA.16816.F32.BF16 R20, R80.reuse, R96, R20 ;  /* 0x000000605014723c */ /* 0x050fe20000041814 */
[----:B------:R-:W-:Y:S07]  /*16930*/  LDSM.16.MT88.4 R108, [R192+0x2800] ;  /* 0x00280000c06c783b */ /* 0x000fee0000004200 */
[C---:B------:R-:W-:Y:S01]  /*16940*/  HMMA.16816.F32.BF16 R24, R80.reuse, R98, R24 ;  /* 0x000000625018723c */ /* 0x040fe20000041818 */
[----:B------:R-:W4:Y:S07]  /*16950*/  LDSM.16.MT88.4 R96, [R192+0x5000] ;  /* 0x00500000c060783b */ /* 0x000f2e0000004200 */
[C---:B------:R-:W-:Y:S08]  /*16960*/  HMMA.16816.F32.BF16 R28, R80.reuse, R104, R28 ;  /* 0x00000068501c723c */ /* 0x040ff0000004181c */
[C---:B------:R-:W-:Y:S01]  /*16970*/  HMMA.16816.F32.BF16 R32, R80.reuse, R106, R32 ;  /* 0x0000006a5020723c */ /* 0x040fe20000041820 */
[----:B------:R-:W5:Y:S07]  /*16980*/  LDSM.16.MT88.4 R104, [R191+0x5000] ;  /* 0x00500000bf68783b */ /* 0x000f6e0000004200 */
[C---:B--2---:R-:W-:Y:S01]  /*16990*/  HMMA.16816.F32.BF16 R36, R80.reuse, R84, R36 ;  /* 0x000000545024723c */ /* 0x044fe20000041824 */
[----:B------:R-:W2:Y:S07]  /*169a0*/  MUFU.EX2 R85, R233 ;  /* 0x000000e900557308 */ /* 0x000eae0000000800 */
[C---:B------:R-:W-:Y:S03]  /*169b0*/  HMMA.16816.F32.BF16 R40, R80.reuse, R86, R40 ;  /* 0x000000565028723c */ /* 0x040fe60000041828 */
[----:B------:R-:W4:Y:S05]  /*169c0*/  MUFU.EX2 R84, R234 ;  /* 0x000000ea00547308 */ /* 0x000f2a0000000800 */
[C---:B-1----:R-:W-:Y:S08]  /*169d0*/  HMMA.16816.F32.BF16 R44, R80.reuse, R88, R44 ;  /* 0x00000058502c723c */ /* 0x042ff0000004182c */
[C---:B------:R-:W-:Y:S01]  /*169e0*/  HMMA.16816.F32.BF16 R48, R80.reuse, R90, R48 ;  /* 0x0000005a5030723c */ /* 0x040fe20000041830 */
[----:B------:R-:W-:Y:S03]  /*169f0*/  LDSM.16.MT88.4 R88, [R189+0x5800] ;  /* 0x00580000bd58783b */ /* 0x000fe60000004200 */
[----:B--2---:R-:W-:Y:S04]  /*16a00*/  FADD.FTZ R2, R85, R2 ;  /* 0x0000000255027221 */ /* 0x004fe80000010000 */
[C---:B---3--:R-:W-:Y:S04]  /*16a10*/  HMMA.16816.F32.BF16 R52, R80.reuse, R92, R52 ;  /* 0x0000005c5034723c */ /* 0x048fe80000041834 */
[C---:B----4-:R-:W-:Y:S01]  /*16a20*/  F2FP.BF16.PACK_AB R142, R84.reuse, R85 ;  /* 0x00000055548e723e */ /* 0x050fe200000010ff */
[----:B------:R-:W-:Y:S02]  /*16a30*/  FADD.FTZ R228, R84, R2 ;  /* 0x0000000254e47221 */ /* 0x000fe40000010000 */
[----:B------:R-:W-:Y:S01]  /*16a40*/  FADD.FTZ R2, R112, R3 ;  /* 0x0000000370027221 */ /* 0x000fe20000010000 */
[C---:B------:R-:W-:Y:S04]  /*16a50*/  HMMA.16816.F32.BF16 R56, R80.reuse, R94, R56 ;  /* 0x0000005e5038723c */ /* 0x040fe80000041838 */
        /* <DEDUP_REMOVED lines=8> */
[----:B------:R-:W-:Y:S01]  /*16ae0*/  HMMA.16816.F32.BF16 R72, R80, R106, R72 ;  /* 0x0000006a5048723c */ /* 0x000fe20000041848 */
[----:B------:R-:W2:Y:S03]  /*16af0*/  LDSM.16.MT88.4 R80, [R190+0x5800] ;  /* 0x00580000be50783b */ /* 0x000ea60000004200 */
[----:B------:R-:W-:Y:S04]  /*16b00*/  FADD.FTZ R2, R159, R2 ;  /* 0x000000029f027221 */ /* 0x000fe80000010000 */
[C---:B------:R-:W-:Y:S01]  /*16b10*/  HMMA.16816.F32.BF16 R128, R140.reuse, R124, R8 ;  /* 0x0000007c8c80723c */ /* 0x040fe20000041808 */
[----:B------:R-:W3:Y:S04]  /*16b20*/  LDSM.16.MT88.4 R8, [R192+0x5800] ;  /* 0x00580000c008783b */ /* 0x000ee80000004200 */
[----:B------:R-:W-:Y:S03]  /*16b30*/  FADD.FTZ R2, R158, R2 ;  /* 0x000000029e027221 */ /* 0x000fe60000010000 */
[C---:B------:R-:W-:Y:S01]  /*16b40*/  HMMA.16816.F32.BF16 R124, R140.reuse, R126, R16 ;  /* 0x0000007e8c7c723c */ /* 0x040fe20000041810 */
[----:B------:R-:W4:Y:S03]  /*16b50*/  LDSM.16.MT88.4 R16, [R191+0x5800] ;  /* 0x00580000bf10783b */ /* 0x000f260000004200 */
        /* <DEDUP_REMOVED lines=9> */
[C---:B-1----:R-:W-:Y:S04]  /*16bf0*/  HMMA.16816.F32.BF16 R104, R140.reuse, R96, R36 ;  /* 0x000000608c68723c */ /* 0x042fe80000041824 */
[----:B------:R-:W-:Y:S04]  /*16c00*/  FADD.FTZ R2, R151, R2 ;  /* 0x0000000297027221 */ /* 0x000fe80000010000 */
[C---:B------:R-:W-:Y:S04]  /*16c10*/  HMMA.16816.F32.BF16 R96, R140.reuse, R98, R40 ;  /* 0x000000628c60723c */ /* 0x040fe80000041828 */
        /* <DEDUP_REMOVED lines=10> */
[----:B------:R-:W-:Y:S03]  /*16cc0*/  FADD.FTZ R2, R145, R2 ;  /* 0x0000000291027221 */ /* 0x000fe60000010000 */
[----:B------:R-:W-:Y:S01]  /*16cd0*/  MOV R8, R4 ;  /* 0x0000000400087202 */ /* 0x000fe20000000f00 */
[C---:B------:R-:W-:Y:S04]  /*16ce0*/  HMMA.16816.F32.BF16 R64, R140.reuse, R10, R64 ;  /* 0x0000000a8c40723c */ /* 0x040fe80000041840 */
[----:B------:R-:W-:Y:S04]  /*16cf0*/  FADD.FTZ R2, R144, R2 ;  /* 0x0000000290027221 */ /* 0x000fe80000010000 */
[C---:B----4-:R-:W-:Y:S04]  /*16d00*/  HMMA.16816.F32.BF16 R68, R140.reuse, R16, R68 ;  /* 0x000000108c44723c */ /* 0x050fe80000041844 */
[----:B------:R-:W-:Y:S01]  /*16d10*/  FADD.FTZ R236, R6, R2 ;  /* 0x0000000206ec7221 */ /* 0x000fe20000010000 */
[----:B------:R-:W-:Y:S03]  /*16d20*/  MOV R6, R5 ;  /* 0x0000000500067202 */ /* 0x000fe60000000f00 */
[----:B------:R-:W-:Y:S01]  /*16d30*/  HMMA.16816.F32.BF16 R72, R140, R18, R72 ;  /* 0x000000128c48723c */ /* 0x000fe20000041848 */
[----:B------:R-:W-:-:S07]  /*16d40*/  @P0 BRA `(.L_x_1042) ;  /* 0xffffb86000000947 */ /* 0x000fce000383ffff */
.L_x_1021:
[----:B------:R-:W2:Y:S01]  /*16d50*/  LDL R2, [R1+0xc] ;  /* 0x00000c0001027983 */ /* 0x000ea20000100800 */
[----:B------:R-:W-:-:S05]  /*16d60*/  IMAD.MOV.U32 R3, RZ, RZ, c[0x0][0x2c4] ;  /* 0x0000b100ff037624 */ /* 0x000fca00078e00ff */
[----:B------:R-:W-:Y:S01]  /*16d70*/  ISETP.NE.AND P1, PT, R3, 0x1, PT ;  /* 0x000000010300780c */ /* 0x000fe20003f25270 */
[----:B------:R-:W-:-:S05]  /*16d80*/  IMAD.MOV.U32 R9, RZ, RZ, c[0x0][0x32c] ;  /* 0x0000cb00ff097624 */ /* 0x000fca00078e00ff */
[----:B------:R-:W-:Y:S02]  /*16d90*/  ISETP.GE.AND P0, PT, R9, 0x1, PT ;  /* 0x000000010900780c */ /* 0x000fe40003f06270 */
[----:B------:R-:W-:Y:S02]  /*16da0*/  IADD3 R3, R244, 0x1, -R243 ;  /* 0x00000001f4037810 */ /* 0x000fe40007ffe8f3 */
[----:B--2---:R-:W-:-:S05]  /*16db0*/  IADD3 R2, R2, 0x7f, RZ ;  /* 0x0000007f02027810 */ /* 0x004fca0007ffe0ff */
        /* <DEDUP_REMOVED lines=15> */
.L_x_1045:
[----:B------:R-:W-:-:S04]  /*16eb0*/  MOV R4, 0x1 ;  /* 0x0000000100047802 */ /* 0x000fc80000000f00 */
[----:B------:R-:W-:-:S13]  /*16ec0*/  ISETP.NE.AND P0, PT, R4, c[0x0][0x32c], PT ;  /* 0x0000cb0004007a0c */ /* 0x000fda0003f05270 */
[----:B------:R-:W-:-:S05]  /*16ed0*/  @P0 IMAD.HI.U32 R4, R2, c[0x0][0x330], RZ ;  /* 0x0000cc0002040a27 */ /* 0x000fca00078e00ff */
[----:B------:R-:W-:Y:S02]  /*16ee0*/  @P0 SHF.R.U32.HI R2, RZ, c[0x0][0x334], R4 ;  /* 0x0000cd00ff020a19 */ /* 0x000fe40000011604 */
.L_x_1046:
[----:B------:R-:W-:Y:S05]  /*16ef0*/  BSYNC B0 ;  /* 0x0000000000007941 */ /* 0x000fea0003800000 */
.L_x_1044:
[----:B------:R-:W-:-:S05]  /*16f00*/  IMAD R2, R2, c[0x0][0x32c], RZ ;  /* 0x0000cb0002027a24 */ /* 0x000fca00078e02ff */
[----:B------:R-:W-:-:S04]  /*16f10*/  IMNMX R3, R3, R2, !PT ;  /* 0x0000000203037217 */ /* 0x000fc80007800200 */
.L_x_1043:
        /* <DEDUP_REMOVED lines=9> */
[----:B------:R-:W-:Y:S02]  /*16fb0*/  MOV R216, R212 ;  /* 0x000000d400d87202 */ /* 0x000fe40000000f00 */
.L_x_1058:
        /* <DEDUP_REMOVED lines=37> */
.L_x_1159:
        /* <DEDUP_REMOVED lines=24> */
.L_x_1160:
        /* <DEDUP_REMOVED lines=15> */
.L_x_1049:
[----:B--23--:R-:W-:Y:S05]  /*17480*/  BSYNC B0 ;  /* 0x0000000000007941 */ /* 0x00cfea0003800000 */
.L_x_1048:
        /* <DEDUP_REMOVED lines=128> */
[----:B------:R3:W4:Y:S02]  /*17c90*/  MUFU.TANH R213, R4 ;  /* 0x0000000400d57308 */ /* 0x0007240000002400 */
[----:B------:R-:W-:Y:S08]  /*17ca0*/  FMUL.FTZ R3, R20, c[0x0][0x320] ;  /* 0x0000c80014037a20 */ /* 0x000ff00000410000 */
[----:B------:R-:W2:Y:S01]  /*17cb0*/  MUFU.TANH R157, R3 ;  /* 0x00000003009d7308 */ /* 0x000ea20000002400 */
[----:B-1----:R-:W-:Y:S09]  /*17cc0*/  FMUL.FTZ R2, R9, c[0x0][0x320] ;  /* 0x0000c80009027a20 */ /* 0x002ff20000410000 */
[----:B------:R1:W1:Y:S01]  /*17cd0*/  MUFU.TANH R163, R2 ;  /* 0x0000000200a37308 */ /* 0x0002620000002400 */
[----:B---3--:R-:W-:Y:S09]  /*17ce0*/  FMUL.FTZ R4, R27, c[0x0][0x320] ;  /* 0x0000c8001b047a20 */ /* 0x008ff20000410000 */
[----:B------:R3:W2:Y:S10]  /*17cf0*/  MUFU.TANH R214, R5 ;  /* 0x0000000500d67308 */ /* 0x0006b40000002400 */
[----:B------:R-:W2:Y:S01]  /*17d00*/  MUFU.TANH R154, R4 ;  /* 0x00000004009a7308 */ /* 0x000ea20000002400 */
[----:B-1----:R-:W-:Y:S09]  /*17d10*/  FMUL.FTZ R2, R10, c[0x0][0x320] ;  /* 0x0000c8000a027a20 */ /* 0x002ff20000410000 */
[----:B------:R1:W1:Y:S01]  /*17d20*/  MUFU.TANH R212, R2 ;  /* 0x0000000200d47308 */ /* 0x0002620000002400 */
[----:B---3--:R-:W-:Y:S09]  /*17d30*/  FMUL.FTZ R5, R26, c[0x0][0x320] ;  /* 0x0000c8001a057a20 */ /* 0x008ff20000410000 */
[----:B------:R-:W3:Y:S01]  /*17d40*/  MUFU.TANH R155, R5 ;  /* 0x00000005009b7308 */ /* 0x000ee20000002400 */
        /* <DEDUP_REMOVED lines=10> */
[----:B------:R5:W1:Y:S06]  /*17df0*/  MUFU.TANH R159, R2 ;  /* 0x00000002009f7308 */ /* 0x000a6c0000002400 */
[----:B------:R-:W-:Y:S04]  /*17e00*/  FMUL.FTZ R3, R28, c[0x0][0x320] ;  /* 0x0000c8001c037a20 */ /* 0x000fe80000410000 */
[----:B------:R-:W1:Y:S04]  /*17e10*/  MUFU.TANH R149, R3 ;  /* 0x0000000300957308 */ /* 0x000e680000002400 */
[----:B------:R-:W-:Y:S02]  /*17e20*/  FMUL.FTZ R4, R35, c[0x0][0x320] ;  /* 0x0000c80023047a20 */ /* 0x000fe40000410000 */
[----:B------:R-:W-:Y:S04]  /*17e30*/  FMUL.FTZ R5, R34, c[0x0][0x320] ;  /* 0x0000c80022057a20 */ /* 0x000fe80000410000 */
[----:B------:R-:W2:Y:S01]  /*17e40*/  MUFU.TANH R147, R5 ;  /* 0x0000000500937308 */ /* 0x000ea20000002400 */
[----:B-----5:R-:W-:Y:S09]  /*17e50*/  FMUL.FTZ R2, R21, c[0x0][0x320] ;  /* 0x0000c80015027a20 */ /* 0x020ff20000410000 */
[----:B------:R5:W2:Y:S01]  /*17e60*/  MUFU.TANH R156, R2 ;  /* 0x00000002009c7308 */ /* 0x000aa20000002400 */
[C---:B-1----:R-:W-:Y:S09]  /*17e70*/  HMMA.16816.F32.BF16 R36, R184.reuse, R16, R36 ;  /* 0x00000010b824723c */ /* 0x042ff20000041824 */
[----:B------:R1:W1:Y:S01]  /*17e80*/  MUFU.TANH R146, R4 ;  /* 0x0000000400927308 */ /* 0x0002620000002400 */
[C---:B------:R-:W-:Y:S01]  /*17e90*/  HMMA.16816.F32.BF16 R40, R184.reuse, R18, R40 ;  /* 0x00000012b828723c */ /* 0x040fe20000041828 */
[----:B------:R-:W2:Y:S01]  /*17ea0*/  LDSM.16.M88.4 R16, [R15+0x2800] ;  /* 0x002800000f10783b */ /* 0x000ea20000000200 */
[----:B------:R-:W-:Y:S04]  /*17eb0*/  DEPBAR.LE SB0, 0x0 ;  /* 0x000080000000791a */ /* 0x000fe80000000000 */
[----:B-----5:R-:W-:Y:S02]  /*17ec0*/  FMUL.FTZ R2, R22, c[0x0][0x320] ;  /* 0x0000c80016027a20 */ /* 0x020fe40000410000 */
[C---:B------:R-:W-:Y:S02]  /*17ed0*/  HMMA.16816.F32.BF16 R44, R184.reuse, R8, R44 ;  /* 0x00000008b82c723c */ /* 0x040fe4000004182c */
[----:B------:R5:W2:Y:S01]  /*17ee0*/  MUFU.TANH R161, R2 ;  /* 0x0000000200a17308 */ /* 0x000aa20000002400 */
[----:B------:R-:W-:Y:S03]  /*17ef0*/  BAR.SYNC.DEFER_BLOCKING 0x0 ;  /* 0x0000000000007b1d */ /* 0x000fe60000010000 */
[----:B------:R-:W-:Y:S02]  /*17f00*/  FMUL.FTZ R3, R36, c[0x0][0x320] ;  /* 0x0000c80024037a20 */ /* 0x000fe40000410000 */
[C---:B------:R-:W-:Y:S04]  /*17f10*/  HMMA.16816.F32.BF16 R48, R184.reuse, R10, R48 ;  /* 0x0000000ab830723c */ /* 0x040fe80000041830 */
[----:B------:R3:W3:Y:S04]  /*17f20*/  MUFU.TANH R141, R3 ;  /* 0x00000003008d7308 */ /* 0x0006e80000002400 */
[----:B------:R-:W-:Y:S04]  /*17f30*/  FMUL.FTZ R5, R42, c[0x0][0x320] ;  /* 0x0000c8002a057a20 */ /* 0x000fe80000410000 */
[----:B-1----:R-:W-:Y:S02]  /*17f40*/  FMUL.FTZ R4, R43, c[0x0][0x320] ;  /* 0x0000c8002b047a20 */ /* 0x002fe40000410000 */
[----:B-----5:R-:W-:Y:S04]  /*17f50*/  FMUL.FTZ R2, R23, c[0x0][0x320] ;  /* 0x0000c80017027a20 */ /* 0x020fe80000410000 */
[----:B------:R1:W1:Y:S01]  /*17f60*/  MUFU.TANH R160, R2 ;  /* 0x0000000200a07308 */ /* 0x0002620000002400 */
[C---:B--2---:R-:W-:Y:S03]  /*17f70*/  HMMA.16816.F32.BF16 R52, R184.reuse, R16, R52 ;  /* 0x00000010b834723c */ /* 0x044fe60000041834 */
[----:B---3--:R-:W-:Y:S05]  /*17f80*/  FMUL.FTZ R3, R45, c[0x0][0x320] ;  /* 0x0000c8002d037a20 */ /* 0x008fea0000410000 */
[----:B------:R-:W-:Y:S04]  /*17f90*/  HMMA.16816.F32.BF16 R56, R184, R18, R56 ;  /* 0x00000012b838723c */ /* 0x000fe80000041838 */
[----:B-1----:R-:W-:Y:S04]  /*17fa0*/  FMUL.FTZ R2, R24, c[0x0][0x320] ;  /* 0x0000c80018027a20 */ /* 0x002fe80000410000 */
[----:B------:R1:W2:Y:S04]  /*17fb0*/  MUFU.TANH R153, R2 ;  /* 0x0000000200997308 */ /* 0x0002a80000002400 */
[----:B-1----:R-:W-:Y:S06]  /*17fc0*/  FMUL.FTZ R2, R25, c[0x0][0x320] ;  /* 0x0000c80019027a20 */ /* 0x002fec0000410000 */
        /* <DEDUP_REMOVED lines=13> */
[----:B------:R-:W1:Y:S10]  /*180a0*/  MUFU.TANH R37, R4 ;  /* 0x0000000400257308 */ /* 0x000e740000002400 */
[----:B------:R5:W1:Y:S02]  /*180b0*/  MUFU.TANH R140, R2 ;  /* 0x00000002008c7308 */ /* 0x000a640000002400 */
[----:B-----5:R-:W-:Y:S08]  /*180c0*/  FMUL.FTZ R2, R38, c[0x0][0x320] ;  /* 0x0000c80026027a20 */ /* 0x020ff00000410000 */
        /* <DEDUP_REMOVED lines=77> */
.L_x_1161:
        /* <DEDUP_REMOVED lines=24> */
.L_x_1162:
        /* <DEDUP_REMOVED lines=15> */
.L_x_1053:
[----:B--234-:R-:W-:Y:S05]  /*18810*/  BSYNC B0 ;  /* 0x0000000000007941 */ /* 0x01cfea0003800000 */
.L_x_1052:
        /* <DEDUP_REMOVED lines=51> */
.L_x_1163:
[----:B-12---:R-:W-:Y:S01]  /*18b50*/  FMNMX.FTZ R4, R4, R2, !PT ;  /* 0x0000000204047209 */ /* 0x006fe20007810000 */
[----:B------:R-:W-:-:S05]  /*18b60*/  BRA.DIV ~URZ, `(.L_x_1057) ;  /* 0x0000c1a27f007947 */ /* 0x000fca000b800000 */
[----:B------:R-:W1:Y:S02]  /*18b70*/  SHFL.BFLY PT, R2, R4, 0x1, 0x1f ;  /* 0x0c201f0004027f89 */ /* 0x000e6400000e0000 */
[----:B-1----:R-:W-:Y:S02]  /*18b80*/  FMNMX.FTZ R5, R4, R2, !PT ;  /* 0x0000000204057209 */ /* 0x002fe40007810000 */
[----:B------:R-:W1:Y:S02]  /*18b90*/  SHFL.BFLY PT, R2, R8, 0x2, 0x1f ;  /* 0x0c401f0008027f89 */ /* 0x000e6400000e0000 */
[----:B-1----:R-:W-:Y:S05]  /*18ba0*/  FMNMX.FTZ R4, R8, R2, !PT ;  /* 0x0000000208047209 */ /* 0x002fea0007810000 */
[----:B------:R1:W2:Y:S02]  /*18bb0*/  SHFL.BFLY PT, R2, R4, 0x1, 0x1f ;  /* 0x0c201f0004027f89 */ /* 0x0002a400000e0000 */
.L_x_1164:
[----:B-12---:R-:W-:Y:S01]  /*18bc0*/  FMNMX.FTZ R4, R2, R4, !PT ;  /* 0x0000000402047209 */ /* 0x006fe20007810000 */
[C---:B------:R-:W-:Y:S01]  /*18bd0*/  FADD.FTZ R2, -R5.reuse, R6 ;  /* 0x0000000605027221 */ /* 0x040fe20000010100 */
[----:B------:R-:W-:Y:S01]  /*18be0*/  WARPSYNC 0xffffffff ;  /* 0xffffffff00007948 */ /* 0x000fe20003800000 */
[----:B------:R-:W-:Y:S01]  /*18bf0*/  FMUL.FTZ R6, R5, c[0x0][0x2d0] ;  /* 0x0000b40005067a20 */ /* 0x000fe20000410000 */
        /* <DEDUP_REMOVED lines=31> */
[----:B------:R-:W-:Y:S01]  /*18df0*/  MUFU.EX2 R6, R6 ;  /* 0x0000000600067308 */ /* 0x000fe20000000800 */
[C---:B-1----:R-:W-:Y:S01]  /*18e00*/  FFMA.FTZ R2, R3.reuse, R228, R9 ;  /* 0x000000e403027223 */ /* 0x042fe20000010009 */
[C---:B--2---:R-:W-:Y:S01]  /*18e10*/  F2FP.BF16.PACK_AB R140, R8.reuse, R9 ;  /* 0x00000009088c723e */ /* 0x044fe200000010ff */
[C---:B------:R-:W-:Y:S02]  /*18e20*/  FMUL.FTZ R56, R3.reuse, R80 ;  /* 0x0000005003387220 */ /* 0x040fe40000410000 */
[----:B------:R-:W-:Y:S02]  /*18e30*/  FADD.FTZ R16, R8, R2 ;  /* 0x0000000208107221 */ /* 0x000fe40000010000 */
[C---:B------:R-:W-:Y:S02]  /*18e40*/  FADD.FTZ R2, -R4.reuse, R14 ;  /* 0x0000000e04027221 */ /* 0x040fe40000010100 */
[----:B------:R-:W-:Y:S02]  /*18e50*/  FMUL.FTZ R8, R4, c[0x0][0x2d0] ;  /* 0x0000b40004087a20 */ /* 0x000fe40000410000 */
[----:B------:R-:W-:Y:S02]  /*18e60*/  FMUL.FTZ R2, R2, c[0x0][0x2d0] ;  /* 0x0000b40002027a20 */ /* 0x000fe40000410000 */
[----:B------:R-:W-:Y:S02]  /*18e70*/  FMUL.FTZ R57, R3, R81 ;  /* 0x0000005103397220 */ /* 0x000fe40000410000 */
[--C-:B------:R-:W-:Y:S02]  /*18e80*/  FFMA.FTZ R14, R214, c[0x0][0x2d0], -R8.reuse ;  /* 0x0000b400d60e7a23 */ /* 0x100fe40000010808 */
[----:B------:R-:W1:Y:S01]  /*18e90*/  MUFU.EX2 R2, R2 ;  /* 0x0000000200027308 */ /* 0x000e620000000800 */
[--C-:B------:R-:W-:Y:S02]  /*18ea0*/  FFMA.FTZ R214, R35, c[0x0][0x2d0], -R8.reuse ;  /* 0x0000b40023d67a23 */ /* 0x100fe40000010808 */
[--C-:B------:R-:W-:Y:S02]  /*18eb0*/  FFMA.FTZ R229, R26, c[0x0][0x2d0], -R8.reuse ;  /* 0x0000b4001ae57a23 */ /* 0x100fe40000010808 */
[--C-:B------:R-:W-:Y:S02]  /*18ec0*/  FFMA.FTZ R231, R25, c[0x0][0x2d0], -R8.reuse ;  /* 0x0000b40019e77a23 */ /* 0x100fe40000010808 */
[--C-:B------:R-:W-:Y:S02]  /*18ed0*/  FFMA.FTZ R233, R24, c[0x0][0x2d0], -R8.reuse ;  /* 0x0000b40018e97a23 */ /* 0x100fe40000010808 */
[--C-:B------:R-:W-:Y:S02]  /*18ee0*/  FFMA.FTZ R9, R212, c[0x0][0x2d0], -R8.reuse ;  /* 0x0000b400d4097a23 */ /* 0x100fe40000010808 */
[--C-:B------:R-:W-:Y:S02]  /*18ef0*/  FFMA.FTZ R212, R38, c[0x0][0x2d0], -R8.reuse ;  /* 0x0000b40026d47a23 */ /* 0x100fe40000010808 */
[--C-:B---3--:R-:W-:Y:S01]  /*18f00*/  FFMA.FTZ R10, R215, c[0x0][0x2d0], -R8.reuse ;  /* 0x0000b400d70a7a23 */ /* 0x108fe20000010808 */
[----:B------:R2:W-:Y:S01]  /*18f10*/  MUFU.EX2 R18, R9 ;  /* 0x0000000900127308 */ /* 0x0005e20000000800 */
[--C-:B------:R-:W-:Y:S02]  /*18f20*/  FFMA.FTZ R144, R213, c[0x0][0x2d0], -R8.reuse ;  /* 0x0000b400d5907a23 */ /* 0x100fe40000010808 */
[--C-:B------:R-:W-:Y:S02]  /*18f30*/  FFMA.FTZ R148, R161, c[0x0][0x2d0], -R8.reuse ;  /* 0x0000b400a1947a23 */ /* 0x100fe40000010808 */
[--C-:B------:R-:W-:Y:S02]  /*18f40*/  FFMA.FTZ R161, R143, c[0x0][0x2d0], -R8.reuse ;  /* 0x0000b4008fa17a23 */ /* 0x100fe40000010808 */
[--C-:B------:R-:W-:Y:S02]  /*18f50*/  FFMA.FTZ R145, R160, c[0x0][0x2d0], -R8.reuse ;  /* 0x0000b400a0917a23 */ /* 0x100fe40000010808 */
[--C-:B------:R-:W-:Y:S01]  /*18f60*/  FFMA.FTZ R149, R155, c[0x0][0x2d0], -R8.reuse ;  /* 0x0000b4009b957a23 */ /* 0x100fe20000010808 */
[----:B------:R-:W-:Y:S01]  /*18f70*/  MUFU.EX2 R240, R148 ;  /* 0x0000009400f07308 */ /* 0x000fe20000000800 */
[C---:B-1----:R-:W-:Y:S02]  /*18f80*/  FMUL.FTZ R58, R2.reuse, R82 ;  /* 0x00000052023a7220 */ /* 0x042fe40000410000 */
[----:B------:R-:W-:Y:S02]  /*18f90*/  FMUL.FTZ R59, R2, R83 ;  /* 0x00000053023b7220 */ /* 0x000fe40000410000 */
[--C-:B------:R-:W-:Y:S01]  /*18fa0*/  FFMA.FTZ R154, R154, c[0x0][0x2d0], -R8.reuse ;  /* 0x0000b4009a9a7a23 */ /* 0x100fe20000010808 */
[----:B------:R-:W1:Y:S01]  /*18fb0*/  LDSM.16.MT88.4 R80, [R189] ;  /* 0x00000000bd50783b */ /* 0x000e620000004200 */
[--C-:B------:R-:W-:Y:S02]  /*18fc0*/  FFMA.FTZ R151, R151, c[0x0][0x2d0], -R8.reuse ;  /* 0x0000b40097977a23 */ /* 0x100fe40000010808 */
[--C-:B------:R-:W-:Y:S01]  /*18fd0*/  FFMA.FTZ R150, R150, c[0x0][0x2d0], -R8.reuse ;  /* 0x0000b40096967a23 */ /* 0x100fe20000010808 */
[----:B------:R-:W-:Y:S01]  /*18fe0*/  MUFU.EX2 R239, R145 ;  /* 0x0000009100ef7308 */ /* 0x000fe20000000800 */
[--C-:B------:R-:W-:Y:S02]  /*18ff0*/  FFMA.FTZ R147, R147, c[0x0][0x2d0], -R8.reuse ;  /* 0x0000b40093937a23 */ /* 0x100fe40000010808 */
[--C-:B------:R-:W-:Y:S02]  /*19000*/  FFMA.FTZ R155, R146, c[0x0][0x2d0], -R8.reuse ;  /* 0x0000b400929b7a23 */ /* 0x100fe40000010808 */
[--C-:B------:R-:W-:Y:S01]  /*19010*/  FFMA.FTZ R160, R142, c[0x0][0x2d0], -R8.reuse ;  /* 0x0000b4008ea07a23 */ /* 0x100fe20000010808 */
[----:B------:R-:W-:Y:S01]  /*19020*/  F2FP.BF16.PACK_AB R142, R11, R17 ;  /* 0x000000110b8e723e */ /* 0x000fe200000010ff */
[--C-:B------:R-:W-:Y:S02]  /*19030*/  FFMA.FTZ R213, R37, c[0x0][0x2d0], -R8.reuse ;  /* 0x0000b40025d57a23 */ /* 0x100fe40000010808 */
[--C-:B------:R-:W-:Y:S01]  /*19040*/  FFMA.FTZ R215, R34, c[0x0][0x2d0], -R8.reuse ;  /* 0x0000b40022d77a23 */ /* 0x100fe20000010808 */
[----:B------:R-:W-:Y:S01]  /*19050*/  MUFU.EX2 R155, R155 ;  /* 0x0000009b009b7308 */ /* 0x000fe20000000800 */
[--C-:B------:R-:W-:Y:S02]  /*19060*/  FFMA.FTZ R221, R30, c[0x0][0x2d0], -R8.reuse ;  /* 0x0000b4001edd7a23 */ /* 0x100fe40000010808 */
[--C-:B------:R-:W-:Y:S02]  /*19070*/  FFMA.FTZ R228, R29, c[0x0][0x2d0], -R8.reuse ;  /* 0x0000b4001de47a23 */ /* 0x100fe40000010808 */
[----:B------:R-:W-:Y:S02]  /*19080*/  FFMA.FTZ R235, R23, c[0x0][0x2d0], -R8 ;  /* 0x0000b40017eb7a23 */ /* 0x000fe40000010808 */
[----:B------:R-:W-:Y:S02]  /*19090*/  FADD.FTZ R8, R17, R16 ;  /* 0x0000001011087221 */ /* 0x000fe40000010000 */
[----:B------:R-:W-:Y:S01]  /*190a0*/  FMUL.FTZ R29, R3, R113 ;  /* 0x00000071031d7220 */ /* 0x000fe20000410000 */
[----:B------:R-:W-:Y:S01]  /*190b0*/  MUFU.EX2 R148, R221 ;  /* 0x000000dd00947308 */ /* 0x000fe20000000800 */
[----:B------:R-:W-:Y:S02]  /*190c0*/  FADD.FTZ R146, R11, R8 ;  /* 0x000000080b927221 */ /* 0x000fe40000010000 */
[C---:B------:R-:W-:Y:S02]  /*190d0*/  FMUL.FTZ R34, R2.reuse, R110 ;  /* 0x0000006e02227220 */ /* 0x040fe40000410000 */
[C---:B------:R-:W-:Y:S02]  /*190e0*/  FMUL.FTZ R8, R3.reuse, R128 ;  /* 0x0000008003087220 */ /* 0x040fe40000410000 */
[C---:B--2---:R-:W-:Y:S02]  /*190f0*/  FMUL.FTZ R9, R3.reuse, R129 ;  /* 0x0000008103097220 */ /* 0x044fe40000410000 */
        /* <DEDUP_REMOVED lines=13> */
[----:B------:R-:W3:Y:S01]  /*191d0*/  MUFU.EX2 R113, R144 ;  /* 0x0000009000717308 */ /* 0x000ee20000000800 */
[C---:B------:R-:W-:Y:S02]  /*191e0*/  FMUL.FTZ R27, R2.reuse, R119 ;  /* 0x00000077021b7220 */ /* 0x040fe40000410000 */
[C---:B------:R-:W-:Y:S01]  /*191f0*/  FMUL.FTZ R30, R2.reuse, R114 ;  /* 0x00000072021e7220 */ /* 0x040fe20000410000 */
[C---:B--2---:R-:W-:Y:S01]  /*19200*/  F2FP.BF16.PACK_AB R141, R11.reuse, R18 ;  /* 0x000000120b8d723e */ /* 0x044fe200000010ff */
[C---:B------:R-:W-:Y:S01]  /*19210*/  FFMA.FTZ R10, R2.reuse, R236, R18 ;  /* 0x000000ec020a7223 */ /* 0x040fe20000010012 */
[----:B------:R-:W-:Y:S01]  /*19220*/  LDSM.16.MT88.4 R116, [R190+0x2800] ;  /* 0x00280000be74783b */ /* 0x000fe20000004200 */
[C---:B------:R-:W-:Y:S02]  /*19230*/  FMUL.FTZ R18, R2.reuse, R126 ;  /* 0x0000007e02127220 */ /* 0x040fe40000410000 */
[----:B------:R-:W-:Y:S01]  /*19240*/  FADD.FTZ R112, R11, R10 ;  /* 0x0000000a0b707221 */ /* 0x000fe20000010000 */
[----:B------:R-:W2:Y:S01]  /*19250*/  MUFU.EX2 R14, R157 ;  /* 0x0000009d000e7308 */ /* 0x000ea20000000800 */
[C---:B------:R-:W-:Y:S02]  /*19260*/  FMUL.FTZ R10, R2.reuse, R130 ;  /* 0x00000082020a7220 */ /* 0x040fe40000410000 */
[C---:B------:R-:W-:Y:S01]  /*19270*/  FMUL.FTZ R11, R2.reuse, R131 ;  /* 0x00000083020b7220 */ /* 0x040fe20000410000 */
[----:B------:R-:W-:Y:S01]  /*19280*/  LDSM.16.MT88.4 R124, [R189+0x2800] ;  /* 0x00280000bd7c783b */ /* 0x000fe20000004200 */
[C---:B------:R-:W-:Y:S02]  /*19290*/  FMUL.FTZ R31, R2.reuse, R115 ;  /* 0x00000073021f7220 */ /* 0x040fe40000410000 */
[C---:B------:R-:W-:Y:S02]  /*192a0*/  FMUL.FTZ R35, R2.reuse, R111 ;  /* 0x0000006f02237220 */ /* 0x040fe40000410000 */
[C---:B------:R-:W-:Y:S01]  /*192b0*/  FMUL.FTZ R32, R3.reuse, R108 ;  /* 0x0000006c03207220 */ /* 0x040fe20000410000 */
[----:B------:R-:W-:Y:S01]  /*192c0*/  MUFU.EX2 R157, R150 ;  /* 0x00000096009d7308 */ /* 0x000fe20000000800 */
[----:B------:R-:W-:Y:S02]  /*192d0*/  FMUL.FTZ R33, R3, R109 ;  /* 0x0000006d03217220 */ /* 0x000fe40000410000 */
[C---:B------:R-:W-:Y:S01]  /*192e0*/  FMUL.FTZ R38, R2.reuse, R106 ;  /* 0x0000006a02267220 */ /* 0x040fe20000410000 */
[----:B---3--:R-:W-:Y:S01]  /*192f0*/  F2FP.BF16.PACK_AB R143, R113, R110 ;  /* 0x0000006e718f723e */ /* 0x008fe200000010ff */
[C---:B------:R-:W-:Y:S02]  /*19300*/  FMUL.FTZ R39, R2.reuse, R107 ;  /* 0x0000006b02277220 */ /* 0x040fe40000410000 */
[C---:B------:R-:W-:Y:S02]  /*19310*/  FMUL.FTZ R40, R3.reuse, R96 ;  /* 0x0000006003287220 */ /* 0x040fe40000410000 */
[C---:B------:R-:W-:Y:S01]  /*19320*/  FMUL.FTZ R41, R3.reuse, R97 ;  /* 0x0000006103297220 */ /* 0x040fe20000410000 */
[----:B------:R-:W-:Y:S01]  /*19330*/  MUFU.EX2 R109, R224 ;  /* 0x000000e0006d7308 */ /* 0x000fe20000000800 */
[C---:B-1----:R-:W-:Y:S05]  /*19340*/  HMMA.16816.F32.BF16 R8, R140.reuse, R80, R8 ;  /* 0x000000508c08723c */ /* 0x042fea0000041808 */
        /* <DEDUP_REMOVED lines=15> */
[----:B------:R-:W-:Y:S01]  /*19440*/  LDSM.16.MT88.4 R84, [R189+0x800] ;  /* 0x00080000bd54783b */ /* 0x000fe20000004200 */
        /* <DEDUP_REMOVED lines=24> */
[C---:B------:R-:W-:Y:S02]  /*195d0*/  FMUL.FTZ R72, R3.reuse, R72 ;  /* 0x0000004803487220 */ /* 0x040fe40000410000 */
[----:B------:R-:W-:Y:S02]  /*195e0*/  FMUL.FTZ R73, R3, R73 ;  /* 0x0000004903497220 */ /* 0x000fe40000410000 */
[C---:B------:R-:W-:Y:S02]  /*195f0*/  FMUL.FTZ R70, R2.reuse, R70 ;  /* 0x0000004602467220 */ /* 0x040fe40000410000 */
[C---:B------:R-:W-:Y:S02]  /*19600*/  FMUL.FTZ R71, R2.reuse, R71 ;  /* 0x0000004702477220 */ /* 0x040fe40000410000 */
[C---:B------:R-:W-:Y:S01]  /*19610*/  FMUL.FTZ R74, R2.reuse, R74 ;  /* 0x0000004a024a7220 */ /* 0x040fe20000410000 */
[----:B------:R-:W-:Y:S01]  /*19620*/  MUFU.EX2 R105, R218 ;  /* 0x000000da00697308 */ /* 0x000fe20000000800 */
[----:B------:R-:W-:Y:S02]  /*19630*/  FMUL.FTZ R75, R2, R75 ;  /* 0x0000004b024b7220 */ /* 0x000fe40000410000 */
[----:B--2---:R-:W-:Y:S07]  /*19640*/  FADD.FTZ R2, R14, R146 ;  /* 0x000000920e027221 */ /* 0x004fee0000010000 */
[----:B------:R-:W-:Y:S01]  /*19650*/  MUFU.EX2 R104, R217 ;  /* 0x000000d900687308 */ /* 0x000fe20000000800 */
[C---:B-1----:R-:W-:Y:S09]  /*19660*/  HMMA.16816.F32.BF16 R28, R140.reuse, R80, R28 ;  /* 0x000000508c1c723c */ /* 0x042ff2000004181c */
[----:B------:R-:W-:Y:S01]  /*19670*/  MUFU.EX2 R158, R151 ;  /* 0x00000097009e7308 */ /* 0x000fe20000000800 */
[C---:B------:R-:W-:Y:S01]  /*19680*/  HMMA.16816.F32.BF16 R32, R140.reuse, R82, R32 ;  /* 0x000000528c20723c */ /* 0x040fe20000041820 */
[----:B------:R-:W1:Y:S08]  /*19690*/  LDSM.16.MT88.4 R80, [R191] ;  /* 0x00000000bf50783b */ /* 0x000e700000004200 */
[----:B------:R-:W-:Y:S10]  /*196a0*/  MUFU.EX2 R153, R160 ;  /* 0x000000a000997308 */ /* 0x000ff40000000800 */
[----:B------:R2:W-:Y:S10]  /*196b0*/  MUFU.EX2 R152, R212 ;  /* 0x000000d400987308 */ /* 0x0005f40000000800 */
[----:B------:R-:W-:Y:S10]  /*196c0*/  MUFU.EX2 R151, R213 ;  /* 0x000000d500977308 */ /* 0x000ff40000000800 */
[----:B------:R-:W-:Y:S01]  /*196d0*/  MUFU.EX2 R149, R215 ;  /* 0x000000d700957308 */ /* 0x000fe20000000800 */
[----:B--2---:R-:W-:Y:S01]  /*196e0*/  IADD3 R212, R216, -0x1, RZ ;  /* 0xffffffffd8d47810 */ /* 0x004fe20007ffe0ff */
[C---:B-1----:R-:W-:Y:S03]  /*196f0*/  HMMA.16816.F32.BF16 R36, R140.reuse, R80, R36 ;  /* 0x000000508c24723c */ /* 0x042fe60000041824 */
[----:B------:R-:W-:Y:S05]  /*19700*/  MOV R216, R212 ;  /* 0x000000d400d87202 */ /* 0x000fea0000000f00 */
[----:B------:R-:W1:Y:S01]  /*19710*/  MUFU.EX2 R3, R156 ;  /* 0x0000009c00037308 */ /* 0x000e620000000800 */
[C---:B------:R-:W-:Y:S01]  /*19720*/  HMMA.16816.F32.BF16 R40, R140.reuse, R82, R40 ;  /* 0x000000528c28723c */ /* 0x040fe20000041828 */
[----:B------:R-:W2:Y:S08]  /*19730*/  LDSM.16.MT88.4 R80, [R189+0x3000] ;  /* 0x00300000bd50783b */ /* 0x000eb00000004200 */
[----:B------:R-:W-:Y:S10]  /*19740*/  MUFU.EX2 R156, R147 ;  /* 0x00000093009c7308 */ /* 0x000ff40000000800 */
[----:B------:R-:W-:Y:S01]  /*19750*/  MUFU.EX2 R147, R228 ;  /* 0x000000e400937308 */ /* 0x000fe20000000800 */
[----:B-1----:R-:W-:Y:S04]  /*19760*/  FADD.FTZ R2, R3, R2 ;  /* 0x0000000203027221 */ /* 0x002fe80000010000 */
[----:B------:R-:W-:Y:S05]  /*19770*/  FADD.FTZ R2, R89, R2 ;  /* 0x0000000259027221 */ /* 0x000fea0000010000 */
[----:B------:R-:W1:Y:S01]  /*19780*/  MUFU.EX2 R236, R154 ;  /* 0x0000009a00ec7308 */ /* 0x000e620000000800 */
[C---:B------:R-:W-:Y:S09]  /*19790*/  FADD.FTZ R2, R88.reuse, R2 ;  /* 0x0000000258027221 */ /* 0x040ff20000010000 */
[----:B------:R-:W-:Y:S01]  /*197a0*/  MUFU.EX2 R154, R161 ;  /* 0x000000a1009a7308 */ /* 0x000fe20000000800 */
[C---:B--2---:R-:W-:Y:S09]  /*197b0*/  HMMA.16816.F32.BF16 R44, R140.reuse, R80, R44 ;  /* 0x000000508c2c723c */ /* 0x044ff2000004182c */
[----:B------:R-:W-:Y:S01]  /*197c0*/  MUFU.EX2 R146, R229 ;  /* 0x000000e500927308 */ /* 0x000fe20000000800 */
[C---:B------:R-:W-:Y:S01]  /*197d0*/  HMMA.16816.F32.BF16 R48, R140.reuse, R82, R48 ;  /* 0x000000528c30723c */ /* 0x040fe20000041830 */
[----:B------:R-:W2:Y:S08]  /*197e0*/  LDSM.16.MT88.4 R80, [R190+0x3000] ;  /* 0x00300000be50783b */ /* 0x000eb00000004200 */
[----:B------:R-:W3:Y:S10]  /*197f0*/  MUFU.EX2 R145, R231 ;  /* 0x000000e700917308 */ /* 0x000ef40000000800 */
[----:B------:R-:W-:Y:S01]  /*19800*/  MUFU.EX2 R144, R233 ;  /* 0x000000e900907308 */ /* 0x000fe20000000800 */
        /* <DEDUP_REMOVED lines=12> */
[----:B------:R-:W4:Y:S02]  /*198d0*/  LDSM.16.MT88.4 R88, [R190+0x800] ;  /* 0x00080000be58783b */ /* 0x000f240000004200 */
[----:B------:R-:W5:Y:S01]  /*198e0*/  MUFU.EX2 R3, R162 ;  /* 0x000000a200037308 */ /* 0x000f620000000800 */
[----:B-1----:R-:W-:Y:S02]  /*198f0*/  F2FP.BF16.PACK_AB R83, R236, R237 ;  /* 0x000000edec53723e */ /* 0x002fe400000010ff */
[----:B---3--:R-:W-:Y:S05]  /*19900*/  F2FP.BF16.PACK_AB R141, R145, R146 ;  /* 0x00000092918d723e */ /* 0x008fea00000010ff */
[C---:B------:R-:W-:Y:S05]  /*19910*/  HMMA.16816.F32.BF16 R8, R80.reuse, R84, R8 ;  /* 0x000000545008723c */ /* 0x040fea0000041808 */
[----:B--2---:R-:W-:Y:S03]  /*19920*/  FADD.FTZ R2, R14, R2 ;  /* 0x000000020e027221 */ /* 0x004fe60000010000 */
[C---:B------:R-:W-:Y:S01]  /*19930*/  HMMA.16816.F32.BF16 R16, R80.reuse, R86, R16 ;  /* 0x000000565010723c */ /* 0x040fe20000041810 */
[----:B------:R-:W1:Y:S03]  /*19940*/  LDSM.16.MT88.4 R84, [R192+0x800] ;  /* 0x00080000c054783b */ /* 0x000e660000004200 */
[----:B-----5:R-:W-:Y:S04]  /*19950*/  FADD.FTZ R2, R3, R2 ;  /* 0x0000000203027221 */ /* 0x020fe80000010000 */
[----:B------:R-:W-:Y:S04]  /*19960*/  FADD.FTZ R2, R93, R2 ;  /* 0x000000025d027221 */ /* 0x000fe80000010000 */
[C---:B------:R-:W-:Y:S01]  /*19970*/  FADD.FTZ R2, R92.reuse, R2 ;  /* 0x000000025c027221 */ /* 0x040fe20000010000 */
        /* <DEDUP_REMOVED lines=22> */
[----:B------:R-:W3:Y:S03]  /*19ae0*/  LDSM.16.MT88.4 R92, [R192+0x1000] ;  /* 0x00100000c05c783b */ /* 0x000ee60000004200 */
[----:B------:R-:W-:Y:S02]  /*19af0*/  F2FP.BF16.PACK_AB R80, R3, R14 ;  /* 0x0000000e0350723e */ /* 0x000fe400000010ff */
[----:B------:R-:W-:Y:S01]  /*19b00*/  F2FP.BF16.PACK_AB R81, R157, R158 ;  /* 0x0000009e9d51723e */ /* 0x000fe200000010ff */
[----:B------:R-:W4:Y:S01]  /*19b10*/  MUFU.EX2 R14, R220 ;  /* 0x000000dc000e7308 */ /* 0x000f220000000800 */
[----:B------:R-:W-:Y:S07]  /*19b20*/  F2FP.BF16.PACK_AB R83, R155, R156 ;  /* 0x0000009c9b53723e */ /* 0x000fee00000010ff */
[C---:B-1----:R-:W-:Y:S02]  /*19b30*/  HMMA.16816.F32.BF16 R8, R80.reuse, R84, R8 ;  /* 0x000000545008723c */ /* 0x042fe40000041808 */
[----:B------:R-:W1:Y:S06]  /*19b40*/  MUFU.EX2 R3, R219 ;  /* 0x000000db00037308 */ /* 0x000e6c0000000800 */
[C---:B------:R-:W-:Y:S01]  /*19b50*/  HMMA.16816.F32.BF16 R16, R80.reuse, R86, R16 ;  /* 0x000000565010723c */ /* 0x040fe20000041810 */
[----:B------:R-:W5:Y:S03]  /*19b60*/  LDSM.16.MT88.4 R84, [R191+0x1000] ;  /* 0x00100000bf54783b */ /* 0x000f660000004200 */
[----:B----4-:R-:W-:Y:S04]  /*19b70*/  FADD.FTZ R2, R14, R2 ;  /* 0x000000020e027221 */ /* 0x010fe80000010000 */
[C---:B--2---:R-:W-:Y:S08]  /*19b80*/  HMMA.16816.F32.BF16 R20, R80.reuse, R88, R20 ;  /* 0x000000585014723c */ /* 0x044ff00000041814 */
[C---:B------:R-:W-:Y:S01]  /*19b90*/  HMMA.16816.F32.BF16 R24, R80.reuse, R90, R24 ;  /* 0x0000005a5018723c */ /* 0x040fe20000041818 */
[----:B------:R-:W2:Y:S03]  /*19ba0*/  LDSM.16.MT88.4 R88, [R189+0x4000] ;  /* 0x00400000bd58783b */ /* 0x000ea60000004200 */
[----:B-1----:R-:W-:Y:S04]  /*19bb0*/  FADD.FTZ R2, R3, R2 ;  /* 0x0000000203027221 */ /* 0x002fe80000010000 */
[C---:B---3--:R-:W-:Y:S04]  /*19bc0*/  HMMA.16816.F32.BF16 R28, R80.reuse, R92, R28 ;  /* 0x0000005c501c723c */ /* 0x048fe8000004181c */
[----:B------:R-:W-:Y:S04]  /*19bd0*/  FADD.FTZ R2, R105, R2 ;  /* 0x0000000269027221 */ /* 0x000fe80000010000 */
[C---:B------:R-:W-:Y:S01]  /*19be0*/  HMMA.16816.F32.BF16 R32, R80.reuse, R94, R32 ;  /* 0x0000005e5020723c */ /* 0x040fe20000041820 */
[----:B------:R-:W1:Y:S03]  /*19bf0*/  LDSM.16.MT88.4 R92, [R190+0x4000] ;  /* 0x00400000be5c783b */ /* 0x000e660000004200 */
[C---:B------:R-:W-:Y:S04]  /*19c00*/  FADD.FTZ R2, R104.reuse, R2 ;  /* 0x0000000268027221 */ /* 0x040fe80000010000 */
        /* <DEDUP_REMOVED lines=51> */
[----:B------:R-:W4:Y:S07]  /*19f40*/  LDSM.16.MT88.4 R96, [R190+0x2000] ;  /* 0x00200000be60783b */ /* 0x000f2e0000004200 */
[C---:B-1----:R-:W-:Y:S08]  /*19f50*/  HMMA.16816.F32.BF16 R68, R84.reuse, R88, R68 ;  /* 0x000000585444723c */ /* 0x042ff00000041844 */
[----:B------:R-:W-:Y:S01]  /*19f60*/  HMMA.16816.F32.BF16 R72, R84, R90, R72 ;  /* 0x0000005a5448723c */ /* 0x000fe20000041848 */
[----:B------:R-:W1:Y:S03]  /*19f70*/  LDSM.16.MT88.4 R84, [R191+0x2000] ;  /* 0x00200000bf54783b */ /* 0x000e660000004200 */
[C---:B--2---:R-:W-:Y:S01]  /*19f80*/  F2FP.BF16.PACK_AB R140, R3.reuse, R14 ;  /* 0x0000000e038c723e */ /* 0x044fe200000010ff */
[----:B------:R-:W-:Y:S02]  /*19f90*/  FADD.FTZ R2, R14, R2 ;  /* 0x000000020e027221 */ /* 0x000fe40000010000 */
[----:B------:R-:W2:Y:S01]  /*19fa0*/  MUFU.EX2 R14, R235 ;  /* 0x000000eb000e7308 */ /* 0x000ea20000000800 */
[C---:B---3--:R-:W-:Y:S01]  /*19fb0*/  HMMA.16816.F32.BF16 R8, R80.reuse, R92, R8 ;  /* 0x0000005c5008723c */ /* 0x048fe20000041808 */
[----:B------:R-:W3:Y:S04]  /*19fc0*/  LDSM.16.MT88.4 R88, [R189+0x5000] ;  /* 0x00500000bd58783b */ /* 0x000ee80000004200 */
[----:B------:R-:W-:Y:S02]  /*19fd0*/  FADD.FTZ R2, R3, R2 ;  /* 0x0000000203027221 */ /* 0x000fe40000010000 */
[----:B------:R-:W-:Y:S01]  /*19fe0*/  FADD.FTZ R3, R110, R112 ;  /* 0x000000706e037221 */ /* 0x000fe20000010000 */
[C---:B------:R-:W-:Y:S01]  /*19ff0*/  HMMA.16816.F32.BF16 R16, R80.reuse, R94, R16 ;  /* 0x0000005e5010723c */ /* 0x040fe20000041810 */
[----:B------:R-:W5:Y:S07]  /*1a000*/  LDSM.16.MT88.4 R92, [R190+0x5000] ;  /* 0x00500000be5c783b */ /* 0x000f6e0000004200 */
[C---:B----4-:R-:W-:Y:S01]  /*1a010*/  HMMA.16816.F32.BF16 R20, R80.reuse, R96, R20 ;  /* 0x000000605014723c */ /* 0x050fe20000041814 */
[----:B------:R-:W-:Y:S03]  /*1a020*/  LDSM.16.MT88.4 R108, [R192+0x2800] ;  /* 0x00280000c06c783b */ /* 0x000fe60000004200 */
[----:B--2---:R-:W-:Y:S04]  /*1a030*/  F2FP.BF16.PACK_AB R143, R14, R144 ;  /* 0x000000900e8f723e */ /* 0x004fe800000010ff */
[C---:B------:R-:W-:Y:S01]  /*1a040*/  HMMA.16816.F32.BF16 R24, R80.reuse, R98, R24 ;  /* 0x000000625018723c */ /* 0x040fe20000041818 */
[----:B------:R-:W2:Y:S07]  /*1a050*/  LDSM.16.MT88.4 R96, [R192+0x5000] ;  /* 0x00500000c060783b */ /* 0x000eae0000004200 */
[C---:B------:R-:W-:Y:S08]  /*1a060*/  HMMA.16816.F32.BF16 R28, R80.reuse, R104, R28 ;  /* 0x00000068501c723c */ /* 0x040ff0000004181c */
[C---:B------:R-:W-:Y:S01]  /*1a070*/  HMMA.16816.F32.BF16 R32, R80.reuse, R106, R32 ;  /* 0x0000006a5020723c */ /* 0x040fe20000041820 */
[----:B------:R-:W4:Y:S07]  /*1a080*/  LDSM.16.MT88.4 R104, [R191+0x5000] ;  /* 0x00500000bf68783b */ /* 0x000f2e0000004200 */
[C---:B-1----:R-:W-:Y:S01]  /*1a090*/  HMMA.16816.F32.BF16 R36, R80.reuse, R84, R36 ;  /* 0x000000545024723c */ /* 0x042fe20000041824 */
[----:B------:R-:W1:Y:S07]  /*1a0a0*/  MUFU.EX2 R84, R234 ;  /* 0x000000ea00547308 */ /* 0x000e6e0000000800 */
[C---:B------:R-:W-:Y:S08]  /*1a0b0*/  HMMA.16816.F32.BF16 R40, R80.reuse, R86, R40 ;  /* 0x000000565028723c */ /* 0x040ff00000041828 */
[C---:B---3--:R-:W-:Y:S08]  /*1a0c0*/  HMMA.16816.F32.BF16 R44, R80.reuse, R88, R44 ;  /* 0x00000058502c723c */ /* 0x048ff0000004182c */
[C---:B------:R-:W-:Y:S01]  /*1a0d0*/  HMMA.16816.F32.BF16 R48, R80.reuse, R90, R48 ;  /* 0x0000005a5030723c */ /* 0x040fe20000041830 */
[----:B------:R-:W-:Y:S03]  /*1a0e0*/  LDSM.16.MT88.4 R88, [R189+0x5800] ;  /* 0x00580000bd58783b */ /* 0x000fe60000004200 */
[----:B-1----:R-:W-:Y:S01]  /*1a0f0*/  F2FP.BF16.PACK_AB R142, R6, R84 ;  /* 0x00000054068e723e */ /* 0x002fe200000010ff */
[----:B------:R-:W-:Y:S03]  /*1a100*/  FADD.FTZ R2, R84, R2 ;  /* 0x0000000254027221 */ /* 0x000fe60000010000 */
[C---:B-----5:R-:W-:Y:S04]  /*1a110*/  HMMA.16816.F32.BF16 R52, R80.reuse, R92, R52 ;  /* 0x0000005c5034723c */ /* 0x060fe80000041834 */
[----:B------:R-:W-:Y:S01]  /*1a120*/  FADD.FTZ R228, R6, R2 ;  /* 0x0000000206e47221 */ /* 0x000fe20000010000 */
[----:B------:R-:W-:Y:S01]  /*1a130*/  MOV R6, R5 ;  /* 0x0000000500067202 */ /* 0x000fe20000000f00 */
[----:B------:R-:W-:Y:S02]  /*1a140*/  FADD.FTZ R2, R113, R3 ;  /* 0x0000000371027221 */ /* 0x000fe40000010000 */
[C---:B------:R-:W-:Y:S04]  /*1a150*/  HMMA.16816.F32.BF16 R56, R80.reuse, R94, R56 ;  /* 0x0000005e5038723c */ /* 0x040fe80000041838 */
[----:B------:R-:W-:Y:S04]  /*1a160*/  FADD.FTZ R2, R240, R2 ;  /* 0x00000002f0027221 */ /* 0x000fe80000010000 */
        /* <DEDUP_REMOVED lines=38> */
[-C--:B------:R-:W-:Y:S01]  /*1a3d0*/  MOV R8, R4.reuse ;  /* 0x0000000400087202 */ /* 0x080fe20000000f00 */
[C---:B------:R-:W-:Y:S04]  /*1a3e0*/  HMMA.16816.F32.BF16 R64, R140.reuse, R10, R64 ;  /* 0x0000000a8c40723c */ /* 0x040fe80000041840 */
[----:B------:R-:W-:Y:S04]  /*1a3f0*/  FADD.FTZ R2, R144, R2 ;  /* 0x0000000290027221 */ /* 0x000fe80000010000 */
[C---:B----4-:R-:W-:Y:S04]  /*1a400*/  HMMA.16816.F32.BF16 R68, R140.reuse, R16, R68 ;  /* 0x000000108c44723c */ /* 0x050fe80000041844 */
[----:B------:R-:W-:Y:S01]  /*1a410*/  FADD.FTZ R236, R14, R2 ;  /* 0x000000020eec7221 */ /* 0x000fe20000010000 */
[----:B------:R-:W-:Y:S03]  /*1a420*/  MOV R14, R4 ;  /* 0x00000004000e7202 */ /* 0x000fe60000000f00 */
[----:B------:R-:W-:Y:S01]  /*1a430*/  HMMA.16816.F32.BF16 R72, R140, R18, R72 ;  /* 0x000000128c48723c */ /* 0x000fe20000041848 */
[----:B------:R-:W-:-:S07]  /*1a440*/  @P0 BRA `(.L_x_1058) ;  /* 0xffffcb7000000947 */ /* 0x000fce000383ffff */
.L_x_1047:
[----:B------:R-:W-:-:S13]  /*1a450*/  ISETP.GE.AND P0, PT, R212, R242, PT ;  /* 0x000000f2d400720c */ /* 0x000fda0003f06270 */
[----:B------:R-:W-:Y:S05]  /*1a460*/  @!P0 BRA `(.L_x_1059) ;  /* 0x0000469000008947 */ /* 0x000fea0003800000 */
[----:B------:R-:W-:Y:S02]  /*1a470*/  MOV R14, R8 ;  /* 0x00000008000e7202 */ /* 0x000fe40000000f00 */
[----:B------:R-:W-:Y:S02]  /*1a480*/  MOV R6, R5 ;  /* 0x0000000500067202 */ /* 0x000fe40000000f00 */
.L_x_1077:
[----:B------:R-:W-:Y:S04]  /*1a490*/  DEPBAR.LE SB0, 0x0 ;  /* 0x000080000000791a */ /* 0x000fe80000000000 */
[----:B------:R-:W-:Y:S01]  /*1a4a0*/  WARPSYNC 0xffffffff ;  /* 0xffffffff00007948 */ /* 0x000fe20003800000 */
[----:B------:R-:W-:Y:S01]  /*1a4b0*/  BAR.SYNC.DEFER_BLOCKING 0x0 ;  /* 0x0000000000007b1d */ /* 0x000fe20000010000 */
[----:B------:R-:W-:Y:S01]  /*1a4c0*/  SHF.R.S32.HI R2, RZ, 0x1f, R225 ;  /* 0x0000001fff027819 */ /* 0x000fe200000114e1 */
[----:B------:R-:W-:Y:S01]  /*1a4d0*/  IMAD.SHL.U32 R20, R76, 0x2, RZ ;  /* 0x000000024c147824 */ /* 0x000fe200078e00ff */
[----:B------:R-:W-:Y:S02]  /*1a4e0*/  SHF.R.S32.HI R5, RZ, 0x1f, R222 ;  /* 0x0000001fff057819 */ /* 0x000fe400000114de */
[C---:B------:R-:W-:Y:S01]  /*1a4f0*/  SHF.L.U64.HI R23, R211.reuse, 0x1, R238 ;  /* 0x00000001d3177819 */ /* 0x040fe200000102ee */
[----:B------:R-:W-:Y:S01]  /*1a500*/  IMAD R4, R2, c[0x0][0x208], RZ ;  /* 0x0000820002047a24 */ /* 0x000fe200078e02ff */
[----:B------:R-:W-:Y:S01]  /*1a510*/  SHF.L.U32 R22, R211, 0x1, RZ ;  /* 0x00000001d3167819 */ /* 0x000fe200000006ff */
[C---:B------:R-:W-:Y:S01]  /*1a520*/  IMAD.WIDE.U32 R2, R225.reuse, c[0x0][0x208], RZ ;  /* 0x00008200e1027a25 */ /* 0x040fe200078e00ff */
[----:B------:R-:W-:Y:S03]  /*1a530*/  SHF.L.U64.HI R21, R76, 0x1, R77 ;  /* 0x000000014c157819 */ /* 0x000fe6000001024d */
[----:B------:R-:W-:Y:S02]  /*1a540*/  IMAD R4, R225, c[0x0][0x20c], R4 ;  /* 0x00008300e1047a24 */ /* 0x000fe400078e0204 */
[----:B------:R-:W-:Y:S02]  /*1a550*/  IMAD R5, R5, c[0x0][0x218], RZ ;  /* 0x0000860005057a24 */ /* 0x000fe400078e02ff */
[----:B------:R-:W-:Y:S02]  /*1a560*/  IMAD.IADD R3, R3, 0x1, R4 ;  /* 0x0000000103037824 */ /* 0x000fe400078e0204 */
[C---:B------:R-:W-:Y:S02]  /*1a570*/  IMAD R5, R222.reuse, c[0x0][0x21c], R5 ;  /* 0x00008700de057a24 */ /* 0x040fe400078e0205 */
[----:B------:R-:W-:Y:S01]  /*1a580*/  IMAD.WIDE.U32 R2, R222, c[0x0][0x218], R2 ;  /* 0x00008600de027a25 */ /* 0x000fe200078e0002 */
[----:B------:R1:W2:Y:S04]  /*1a590*/  LDSM.16.M88.4 R16, [R188] ;  /* 0x00000000bc10783b */ /* 0x0002a80000000200 */
[----:B------:R-:W-:Y:S01]  /*1a5a0*/  IADD3 R2, P0, R248, R2, RZ ;  /* 0x00000002f8027210 */ /* 0x000fe20007f1e0ff */
[----:B------:R1:W3:Y:S03]  /*1a5b0*/  LDSM.16.M88.4 R24, [R188+0x800] ;  /* 0x00080000bc18783b */ /* 0x0002e60000000200 */
[----:B------:R-:W-:Y:S02]  /*1a5c0*/  IADD3.X R3, R247, R3, R5, P0, !PT ;  /* 0x00000003f7037210 */ /* 0x000fe400007fe405 */
[C---:B------:R-:W-:Y:S01]  /*1a5d0*/  LEA R5, P0, R2.reuse, c[0x0][0x1f8], 0x1 ;  /* 0x00007e0002057a11 */ /* 0x040fe200078008ff */
[----:B------:R1:W4:Y:S03]  /*1a5e0*/  LDSM.16.M88.4 R32, [R188+0x1000] ;  /* 0x00100000bc20783b */ /* 0x0003260000000200 */
[----:B------:R-:W-:Y:S01]  /*1a5f0*/  LEA.HI.X R4, R2, c[0x0][0x1fc], R3, 0x1, P0 ;  /* 0x00007f0002047a11 */ /* 0x000fe200000f0c03 */
        /* <DEDUP_REMOVED lines=9> */
[----:B------:R-:W-:-:S05]  /*1a690*/  BRA.DIV ~URZ, `(.L_x_1060) ;  /* 0x0000a7527f007947 */ /* 0x000fca000b800000 */
[----:B--23--:R2:W3:Y:S02]  /*1a6a0*/  SHFL.IDX PT, R28, R4, RZ, 0x181f ;  /* 0x00181fff041c7589 */ /* 0x00c4e400000e0000 */
.L_x_1165:
        /* <DEDUP_REMOVED lines=15> */
[C---:B------:R-:W-:Y:S01]  /*1a7a0*/  HMMA.16816.F32.BF16 R8, R132.reuse, R16, RZ ;  /* 0x000000108408723c */ /* 0x040fe200000418ff */
[----:B------:R-:W2:Y:S02]  /*1a7b0*/  SHFL.IDX PT, R2, R5, RZ, 0x181f ;  /* 0x00181fff05027589 */ /* 0x000ea400000e0000 */
[----:B------:R-:W-:Y:S05]  /*1a7c0*/  IADD3.X R53, RZ, R3, R23, P1, P0 ;  /* 0x00000003ff357210 */ /* 0x000fea0000fe0417 */
[C---:B------:R-:W-:Y:S01]  /*1a7d0*/  HMMA.16816.F32.BF16 R16, R132.reuse, R18, RZ ;  /* 0x000000128410723c */ /* 0x040fe200000418ff */
[----:B------:R-:W5:Y:S03]  /*1a7e0*/  SHFL.IDX PT, R3, R5, 0x1, 0x181f ;  /* 0x00381f0005037f89 */ /* 0x000f6600000e0000 */
[----:B--2---:R-:W-:Y:S04]  /*1a7f0*/  IADD3 R36, P0, R2, R20, RZ ;  /* 0x0000001402247210 */ /* 0x004fe80007f1e0ff */
[----:B---3--:R-:W-:Y:S04]  /*1a800*/  IADD3.X R37, R28, R21, RZ, P0, !PT ;  /* 0x000000151c257210 */ /* 0x008fe800007fe4ff */
[----:B------:R-:W-:Y:S01]  /*1a810*/  IADD3 R30, P0, R2, R22, RZ ;  /* 0x00000016021e7210 */ /* 0x000fe20007f1e0ff */
[----:B------:R2:W-:Y:S03]  /*1a820*/  LDGSTS.E.BYPASS.LTC128B.128 [R241+0x100], [R36.64], !P3 ;  /* 0x0010000024f17fae */ /* 0x0005e6000d901d48 */
[----:B------:R-:W-:Y:S02]  /*1a830*/  IADD3.X R31, R28, R23, RZ, P0, !PT ;  /* 0x000000171c1f7210 */ /* 0x000fe400007fe4ff */
[----:B-----5:R-:W-:Y:S04]  /*1a840*/  IADD3 R4, P0, R3, R20, RZ ;  /* 0x0000001403047210 */ /* 0x020fe80007f1e0ff */
[----:B------:R-:W-:Y:S01]  /*1a850*/  IADD3.X R5, R29, R21, RZ, P0, !PT ;  /* 0x000000151d057210 */ /* 0x000fe200007fe4ff */
[----:B------:R3:W-:Y:S01]  /*1a860*/  LDGSTS.E.BYPASS.LTC128B.128 [R241+0x3100], [R30.64], !P2 ;  /* 0x031000001ef17fae */ /* 0x0007e2000d101d48 */
[----:B------:R-:W-:Y:S04]  /*1a870*/  IADD3 R2, P0, R3, R22, RZ ;  /* 0x0000001603027210 */ /* 0x000fe80007f1e0ff */
[----:B------:R-:W-:Y:S02]  /*1a880*/  IADD3.X R3, R29, R23, RZ, P0, !PT ;  /* 0x000000171d037210 */ /* 0x000fe400007fe4ff */
[C---:B------:R-:W-:Y:S01]  /*1a890*/  HMMA.16816.F32.BF16 R20, R132.reuse, R24, RZ ;  /* 0x000000188414723c */ /* 0x040fe200000418ff */
[----:B------:R5:W-:Y:S01]  /*1a8a0*/  LDGSTS.E.BYPASS.LTC128B.128 [R241+0x1100], [R4.64], !P3 ;  /* 0x0110000004f17fae */ /* 0x000be2000d901d48 */
[----:B------:R-:W-:Y:S06]  /*1a8b0*/  ISETP.NE.U32.AND P0, PT, R38, RZ, PT ;  /* 0x000000ff2600720c */ /* 0x000fec0003f05070 */
[C---:B------:R-:W-:Y:S01]  /*1a8c0*/  HMMA.16816.F32.BF16 R24, R132.reuse, R26, RZ ;  /* 0x0000001a8418723c */ /* 0x040fe200000418ff */
[----:B------:R4:W-:Y:S08]  /*1a8d0*/  LDGSTS.E.BYPASS.LTC128B.128 [R241+0x4100], [R2.64], !P2 ;  /* 0x0410000002f17fae */ /* 0x0009f0000d101d48 */
[----:B------:R1:W-:Y:S01]  /*1a8e0*/  LDGSTS.E.BYPASS.LTC128B.128.ZFILL [R241+0x2100], [R44.64], P0 ;  /* 0x021000002cf17fae */ /* 0x0003e20008141d48 */
[----:B------:R-:W-:Y:S01]  /*1a8f0*/  ISETP.NE.U32.AND P0, PT, R39, RZ, PT ;  /* 0x000000ff2700720c */ /* 0x000fe20003f05070 */
[C---:B---34-:R-:W-:Y:S08]  /*1a900*/  HMMA.16816.F32.BF16 R28, R132.reuse, R32, RZ ;  /* 0x00000020841c723c */ /* 0x058ff000000418ff */
[C---:B------:R-:W-:Y:S04]  /*1a910*/  HMMA.16816.F32.BF16 R32, R132.reuse, R34, RZ ;  /* 0x000000228420723c */ /* 0x040fe800000418ff */
[----:B------:R3:W-:Y:S01]  /*1a920*/  LDGSTS.E.BYPASS.LTC128B.128.ZFILL [R241+0x5100], [R52.64], P0 ;  /* 0x0510000034f17fae */ /* 0x0007e20008141d48 */
[----:B------:R-:W-:Y:S03]  /*1a930*/  ISETP.GT.AND P0, PT, R212, R242, PT ;  /* 0x000000f2d400720c */ /* 0x000fe60003f04270 */
[C---:B-12---:R-:W-:Y:S04]  /*1a940*/  HMMA.16816.F32.BF16 R36, R132.reuse, R40, RZ ;  /* 0x000000288424723c */ /* 0x046fe800000418ff */
[----:B------:R-:W0:Y:S04]  /*1a950*/  LDGDEPBAR ;  /* 0x00000000000079af */ /* 0x000e280000000000 */
[C---:B------:R-:W-:Y:S08]  /*1a960*/  HMMA.16816.F32.BF16 R40, R132.reuse, R42, RZ ;  /* 0x0000002a8428723c */ /* 0x040ff000000418ff */
[C---:B------:R-:W-:Y:S08]  /*1a970*/  HMMA.16816.F32.BF16 R44, R132.reuse, R48, RZ ;  /* 0x00000030842c723c */ /* 0x040ff000000418ff */
[C---:B------:R-:W-:Y:S08]  /*1a980*/  HMMA.16816.F32.BF16 R48, R132.reuse, R50, RZ ;  /* 0x000000328430723c */ /* 0x040ff000000418ff */
[C---:B---3--:R-:W-:Y:S08]  /*1a990*/  HMMA.16816.F32.BF16 R52, R132.reuse, R56, RZ ;  /* 0x000000388434723c */ /* 0x048ff000000418ff */
        /* <DEDUP_REMOVED lines=60> */
[C---:B------:R-:W-:Y:S08]  /*1ad60*/  HMMA.16816.F32.BF16 R28, R172.reuse, R156, R28 ;  /* 0x0000009cac1c723c */ /* 0x040ff0000004181c */
[C---:B------:R-:W-:Y:S01]  /*1ad70*/  HMMA.16816.F32.BF16 R32, R172.reuse, R158, R32 ;  /* 0x0000009eac20723c */ /* 0x040fe20000041820 */
[----:B------:R-:W4:Y:S07]  /*1ad80*/  LDSM.16.M88.4 R156, [R195] ;  /* 0x00000000c39c783b */ /* 0x000f2e0000000200 */
        /* <DEDUP_REMOVED lines=27> */
[C---:B------:R-:W-:Y:S08]  /*1af40*/  HMMA.16816.F32.BF16 R8, R180.reuse, R156, R8 ;  /* 0x0000009cb408723c */ /* 0x040ff00000041808 */
[C---:B------:R-:W-:Y:S01]  /*1af50*/  HMMA.16816.F32.BF16 R16, R180.reuse, R158, R16 ;  /* 0x0000009eb410723c */ /* 0x040fe20000041810 */
[----:B------:R-:W4:Y:S07]  /*1af60*/  LDSM.16.M88.4 R156, [R103+0x5800] ;  /* 0x00580000679c783b */ /* 0x000f2e0000000200 */
        /* <DEDUP_REMOVED lines=29> */
[----:B--2---:R-:W-:Y:S08]  /*1b140*/  FMUL.FTZ R2, R16, c[0x0][0x320] ;  /* 0x0000c80010027a20 */ /* 0x004ff00000410000 */
[----:B------:R2:W2:Y:S01]  /*1b150*/  MUFU.TANH R216, R2 ;  /* 0x0000000200d87308 */ /* 0x0004a20000002400 */
[C---:B-1----:R-:W-:Y:S08]  /*1b160*/  HMMA.16816.F32.BF16 R28, R184.reuse, R8, R28 ;  /* 0x00000008b81c723c */ /* 0x042ff0000004181c */
[C---:B------:R-:W-:Y:S01]  /*1b170*/  HMMA.16816.F32.BF16 R32, R184.reuse, R10, R32 ;  /* 0x0000000ab820723c */ /* 0x040fe20000041820 */
[----:B------:R-:W-:Y:S03]  /*1b180*/  LDSM.16.M88.4 R8, [R15+0x2000] ;  /* 0x002000000f08783b */ /* 0x000fe60000000200 */
[----:B--2---:R-:W-:Y:S04]  /*1b190*/  FMUL.FTZ R2, R17, c[0x0][0x320] ;  /* 0x0000c80011027a20 */ /* 0x004fe80000410000 */
[----:B------:R1:W2:Y:S11]  /*1b1a0*/  MUFU.TANH R213, R2 ;  /* 0x0000000200d57308 */ /* 0x0002b60000002400 */
[----:B------:R-:W-:Y:S05]  /*1b1b0*/  @!UPT UIADD3 URZ, URZ, URZ, URZ ;  /* 0x0000003f3f3ff290 */ /* 0x000fea000fffe03f */
[----:B------:R-:W-:Y:S04]  /*1b1c0*/  FMUL.FTZ R3, R35, c[0x0][0x320] ;  /* 0x0000c80023037a20 */ /* 0x000fe80000410000 */
[----:B------:R-:W2:Y:S01]  /*1b1d0*/  MUFU.TANH R157, R3 ;  /* 0x00000003009d7308 */ /* 0x000ea20000002400 */
[----:B-1----:R-:W-:Y:S02]  /*1b1e0*/  FMUL.FTZ R2, R18, c[0x0][0x320] ;  /* 0x0000c80012027a20 */ /* 0x002fe40000410000 */
[----:B------:R-:W1:Y:S07]  /*1b1f0*/  LDSM.16.M88.4 R16, [R15+0x1800] ;  /* 0x001800000f10783b */ /* 0x000e6e0000000200 */
[----:B------:R2:W1:Y:S02]  /*1b200*/  MUFU.TANH R221, R2 ;  /* 0x0000000200dd7308 */ /* 0x0004640000002400 */
[----:B--2---:R-:W-:Y:S08]  /*1b210*/  FMUL.FTZ R2, R20, c[0x0][0x320] ;  /* 0x0000c80014027a20 */ /* 0x004ff00000410000 */
[----:B------:R2:W2:Y:S01]  /*1b220*/  MUFU.TANH R161, R2 ;  /* 0x0000000200a17308 */ /* 0x0004a20000002400 */
[C---:B-1----:R-:W-:Y:S08]  /*1b230*/  HMMA.16816.F32.BF16 R36, R184.reuse, R16, R36 ;  /* 0x00000010b824723c */ /* 0x042ff00000041824 */
[C---:B------:R-:W-:Y:S01]  /*1b240*/  HMMA.16816.F32.BF16 R40, R184.reuse, R18, R40 ;  /* 0x00000012b828723c */ /* 0x040fe20000041828 */
[----:B------:R-:W1:Y:S01]  /*1b250*/  LDSM.16.M88.4 R16, [R15+0x2800] ;  /* 0x002800000f10783b */ /* 0x000e620000000200 */
[----:B------:R-:W-:Y:S04]  /*1b260*/  DEPBAR.LE SB0, 0x0 ;  /* 0x000080000000791a */ /* 0x000fe80000000000 */
[----:B--2---:R-:W-:Y:S02]  /*1b270*/  FMUL.FTZ R2, R21, c[0x0][0x320] ;  /* 0x0000c80015027a20 */ /* 0x004fe40000410000 */
[C---:B------:R-:W-:Y:S02]  /*1b280*/  HMMA.16816.F32.BF16 R44, R184.reuse, R8, R44 ;  /* 0x00000008b82c723c */ /* 0x040fe4000004182c */
[----:B------:R2:W1:Y:S01]  /*1b290*/  MUFU.TANH R160, R2 ;  /* 0x0000000200a07308 */ /* 0x0004620000002400 */
[----:B------:R-:W-:Y:S05]  /*1b2a0*/  BAR.SYNC.DEFER_BLOCKING 0x0 ;  /* 0x0000000000007b1d */ /* 0x000fea0000010000 */
[C---:B------:R-:W-:Y:S08]  /*1b2b0*/  HMMA.16816.F32.BF16 R48, R184.reuse, R10, R48 ;  /* 0x0000000ab830723c */ /* 0x040ff00000041830 */
[----:B-----5:R-:W-:Y:S04]  /*1b2c0*/  FMUL.FTZ R4, R42, c[0x0][0x320] ;  /* 0x0000c8002a047a20 */ /* 0x020fe80000410000 */
[----:B------:R-:W3:Y:S01]  /*1b2d0*/  MUFU.TANH R148, R4 ;  /* 0x0000000400947308 */ /* 0x000ee20000002400 */
[----:B------:R-:W-:Y:S02]  /*1b2e0*/  FMUL.FTZ R3, R43, c[0x0][0x320] ;  /* 0x0000c8002b037a20 */ /* 0x000fe40000410000 */
[----:B--2---:R-:W-:Y:S07]  /*1b2f0*/  FMUL.FTZ R2, R22, c[0x0][0x320] ;  /* 0x0000c80016027a20 */ /* 0x004fee0000410000 */
        /* <DEDUP_REMOVED lines=72> */
[----:B------:R-:W3:Y:S01]  /*1b780*/  LDL R227, [R1+0x10] ;  /* 0x0000100001e37983 */ /* 0x000ee20000100800 */
[----:B------:R-:W-:Y:S01]  /*1b790*/  IMAD.MOV.U32 R222, RZ, RZ, RZ ;  /* 0x000000ffffde7224 */ /* 0x000fe200078e00ff */
[----:B------:R-:W-:Y:S01]  /*1b7a0*/  ISETP.GT.AND P4, PT, R0, 0x5f, PT ;  /* 0x0000005f0000780c */ /* 0x000fe20003f84270 */
[----:B------:R-:W-:Y:S01]  /*1b7b0*/  IMAD.SHL.U32 R10, R211, 0x2, RZ ;  /* 0x00000002d30a7824 */ /* 0x000fe200078e00ff */
[----:B------:R-:W4:Y:S01]  /*1b7c0*/  LDL.64 R230, [R1] ;  /* 0x0000000001e67983 */ /* 0x000f220000100a00 */
[----:B------:R-:W-:Y:S02]  /*1b7d0*/  ISETP.NE.AND P5, PT, R229, 0x1, PT ;  /* 0x00000001e500780c */ /* 0x000fe40003fa5270 */
[----:B------:R-:W-:Y:S02]  /*1b7e0*/  SHF.L.U64.HI R11, R211, 0x1, R238 ;  /* 0x00000001d30b7819 */ /* 0x000fe400000102ee */
[----:B------:R-:W-:Y:S01]  /*1b7f0*/  SHF.L.U64.HI R9, R76, 0x1, R77 ;  /* 0x000000014c097819 */ /* 0x000fe2000001024d */
[----:B------:R-:W5:Y:S01]  /*1b800*/  LDL R226, [R1+0x8] ;  /* 0x0000080001e27983 */ /* 0x000f620000100800 */
[----:B---3--:R-:W-:Y:S05]  /*1b810*/  IMAD R3, R212, 0x60, R227 ;  /* 0x00000060d4037824 */ /* 0x008fea00078e02e3 */
[----:B------:R-:W-:Y:S05]  /*1b820*/  IADD3 R3, R3, -0x60, R0 ;  /* 0xffffffa003037810 */ /* 0x000fea0007ffe000 */
[----:B------:R-:W-:Y:S04]  /*1b830*/  @P5 IMAD.HI.U32 R4, R3, c[0x0][0x2bc], RZ ;  /* 0x0000af0003045a27 */ /* 0x000fe800078e00ff */
[--C-:B--2---:R-:W-:Y:S01]  /*1b840*/  IMAD.MOV.U32 R2, RZ, RZ, R3.reuse ;  /* 0x000000ffff027224 */ /* 0x104fe200078e0003 */
[----:B------:R-:W-:Y:S04]  /*1b850*/  @P5 SHF.R.U32.HI R2, RZ, c[0x0][0x2c0], R4 ;  /* 0x0000b000ff025a19 */ /* 0x000fe80000011604 */
[C---:B----4-:R-:W-:Y:S04]  /*1b860*/  @!P4 IADD3 R5, P0, R2.reuse, R230, RZ ;  /* 0x000000e60205c210 */ /* 0x050fe80007f1e0ff */
[----:B-----5:R-:W-:Y:S01]  /*1b870*/  @!P4 LEA.HI.X.SX32 R8, R2, R226, 0x1, P0 ;  /* 0x000000e20208c211 */ /* 0x020fe200000f0eff */
[----:B------:R-:W-:Y:S01]  /*1b880*/  IMAD.MOV R2, RZ, RZ, -R2 ;  /* 0x000000ffff027224 */ /* 0x000fe200078e0a02 */
[C---:B------:R-:W-:Y:S03]  /*1b890*/  @!P4 LEA R4, P0, R5.reuse, c[0x0][0x2a0], 0x2 ;  /* 0x0000a8000504ca11 */ /* 0x040fe600078010ff */
[----:B------:R-:W-:Y:S01]  /*1b8a0*/  IMAD R225, R2, c[0x0][0x2b8], R3 ;  /* 0x0000ae0002e17a24 */ /* 0x000fe200078e0203 */
[----:B------:R-:W-:Y:S01]  /*1b8b0*/  @!P4 LEA.HI.X R5, R5, c[0x0][0x2a4], R8, 0x2, P0 ;  /* 0x0000a9000505ca11 */ /* 0x000fe200000f1408 */
[----:B------:R-:W-:Y:S03]  /*1b8c0*/  IMAD.SHL.U32 R8, R76, 0x2, RZ ;  /* 0x000000024c087824 */ /* 0x000fe600078e00ff */
[----:B------:R-:W-:Y:S01]  /*1b8d0*/  SHF.R.S32.HI R2, RZ, 0x1f, R225 ;  /* 0x0000001fff027819 */ /* 0x000fe200000114e1 */
[----:B------:R2:W3:Y:S04]  /*1b8e0*/  @!P4 LDG.E R222, [R4.64] ;  /* 0x0000000804dec981 */ /* 0x0004e8000c1e1900 */
[----:B--2---:R-:W-:Y:S02]  /*1b8f0*/  IMAD R4, R2, c[0x0][0x1e0], RZ ;  /* 0x0000780002047a24 */ /* 0x004fe400078e02ff */
[C---:B------:R-:W-:Y:S04]  /*1b900*/  IMAD.WIDE.U32 R2, R225.reuse, c[0x0][0x1e0], RZ ;  /* 0x00007800e1027a25 */ /* 0x040fe800078e00ff */
[----:B------:R-:W-:Y:S04]  /*1b910*/  IMAD R4, R225, c[0x0][0x1e4], R4 ;  /* 0x00007900e1047a24 */ /* 0x000fe800078e0204 */
[----:B------:R-:W-:Y:S01]  /*1b920*/  IMAD.IADD R3, R3, 0x1, R4 ;  /* 0x0000000103037824 */ /* 0x000fe200078e0204 */
[----:B---3--:R-:W-:Y:S03]  /*1b930*/  SHF.R.S32.HI R4, RZ, 0x1f, R222 ;  /* 0x0000001fff047819 */ /* 0x008fe600000114de */
        /* <DEDUP_REMOVED lines=9> */
.L_x_1166:
[----:B------:R-:W-:-:S05]  /*1b9d0*/  BRA.DIV ~URZ, `(.L_x_1064) ;  /* 0x000094e27f007947 */ /* 0x000fca000b800000 */
[----:B------:R-:W4:Y:S02]  /*1b9e0*/  SHFL.IDX PT, R2, R5, RZ, 0x181f ;  /* 0x00181fff05027589 */ /* 0x000f2400000e0000 */
[----:B----4-:R-:W-:Y:S05]  /*1b9f0*/  IADD3 R16, P0, R2, R8, RZ ;  /* 0x0000000802107210 */ /* 0x010fea0007f1e0ff */
[----:B---3--:R-:W-:Y:S01]  /*1ba00*/  IMAD.X R17, R18, 0x1, R9, P0 ;  /* 0x0000000112117824 */ /* 0x008fe200000e0609 */
[----:B------:R-:W-:Y:S04]  /*1ba10*/  IADD3 R2, P0, R2, R10, RZ ;  /* 0x0000000a02027210 */ /* 0x000fe80007f1e0ff */
[----:B------:R-:W-:Y:S01]  /*1ba20*/  @!PT LDS RZ, [RZ] ;  /* 0x00000000fffff984 */ /* 0x000fe20000000800 */
[----:B------:R-:W-:Y:S01]  /*1ba30*/  @!PT LDS RZ, [RZ] ;  /* 0x00000000fffff984 */ /* 0x000fe20000000800 */
[----:B------:R3:W-:Y:S01]  /*1ba40*/  LDGSTS.E.BYPASS.LTC128B.128 [R210+0x8100], [R16.64], !P3 ;  /* 0x0810000010d27fae */ /* 0x0007e2000d901d48 */
[----:B------:R-:W-:Y:S05]  /*1ba50*/  IMAD.X R3, R18, 0x1, R11, P0 ;  /* 0x0000000112037824 */ /* 0x000fea00000e060b */
[----:B------:R4:W-:Y:S04]  /*1ba60*/  LDGSTS.E.BYPASS.LTC128B.128 [R210+0xb100], [R2.64], !P2 ;  /* 0x0b10000002d27fae */ /* 0x0009e8000d101d48 */
[----:B----4-:R-:W3:Y:S04]  /*1ba70*/  SHFL.IDX PT, R2, R5, 0x1, 0x181f ;  /* 0x00381f0005027f89 */ /* 0x010ee800000e0000 */
[----:B------:R-:W4:Y:S04]  /*1ba80*/  SHFL.IDX PT, R3, R4, 0x1, 0x181f ;  /* 0x00381f0004037f89 */ /* 0x000f2800000e0000 */
[----:B--2---:R-:W2:Y:S04]  /*1ba90*/  SHFL.IDX PT, R4, R4, 0x2, 0x181f ;  /* 0x00581f0004047f89 */ /* 0x004ea800000e0000 */
[----:B------:R-:W1:Y:S01]  /*1baa0*/  SHFL.IDX PT, R5, R5, 0x2, 0x181f ;  /* 0x00581f0005057f89 */ /* 0x000e6200000e0000 */
[C---:B---3--:R-:W-:Y:S05]  /*1bab0*/  IADD3 R16, P0, R2.reuse, R8, RZ ;  /* 0x0000000802107210 */ /* 0x048fea0007f1e0ff */
[C---:B----4-:R-:W-:Y:S01]  /*1bac0*/  IMAD.X R17, R3.reuse, 0x1, R9, P0 ;  /* 0x0000000103117824 */ /* 0x050fe200000e0609 */
[----:B------:R-:W-:Y:S04]  /*1bad0*/  IADD3 R2, P0, R2, R10, RZ ;  /* 0x0000000a02027210 */ /* 0x000fe80007f1e0ff */
[----:B------:R3:W-:Y:S01]  /*1bae0*/  LDGSTS.E.BYPASS.LTC128B.128 [R210+0x9100], [R16.64], !P3 ;  /* 0x0910000010d27fae */ /* 0x0007e2000d901d48 */
[----:B------:R-:W-:Y:S05]  /*1baf0*/  IMAD.X R3, R3, 0x1, R11, P0 ;  /* 0x0000000103037824 */ /* 0x000fea00000e060b */
[----:B------:R3:W-:Y:S03]  /*1bb00*/  LDGSTS.E.BYPASS.LTC128B.128 [R210+0xc100], [R2.64], !P2 ;  /* 0x0c10000002d27fae */ /* 0x0007e6000d101d48 */
.L_x_1167:
[C---:B-123--:R-:W-:Y:S05]  /*1bb10*/  IADD3 R2, P0, R5.reuse, R8, RZ ;  /* 0x0000000805027210 */ /* 0x04efea0007f1e0ff */
[C---:B------:R-:W-:Y:S05]  /*1bb20*/  IMAD.X R3, R4.reuse, 0x1, R9, P0 ;  /* 0x0000000104037824 */ /* 0x040fea00000e0609 */
[----:B------:R-:W-:Y:S01]  /*1bb30*/  @!PT LDS RZ, [RZ] ;  /* 0x00000000fffff984 */ /* 0x000fe20000000800 */
[----:B------:R-:W-:Y:S01]  /*1bb40*/  @!PT LDS RZ, [RZ] ;  /* 0x00000000fffff984 */ /* 0x000fe20000000800 */
[----:B------:R-:W-:Y:S01]  /*1bb50*/  @!PT LDS RZ, [RZ] ;  /* 0x00000000fffff984 */ /* 0x000fe20000000800 */
[----:B------:R1:W-:Y:S02]  /*1bb60*/  LDGSTS.E.BYPASS.LTC128B.128 [R210+0xa100], [R2.64], !P3 ;  /* 0x0a10000002d27fae */ /* 0x0003e4000d901d48 */
[----:B-1----:R-:W-:Y:S05]  /*1bb70*/  IADD3 R2, P0, R5, R10, RZ ;  /* 0x0000000a05027210 */ /* 0x002fea0007f1e0ff */
[----:B------:R-:W-:Y:S05]  /*1bb80*/  IMAD.X R3, R4, 0x1, R11, P0 ;  /* 0x0000000104037824 */ /* 0x000fea00000e060b */
[----:B------:R1:W-:Y:S03]  /*1bb90*/  LDGSTS.E.BYPASS.LTC128B.128 [R210+0xd100], [R2.64], !P2 ;  /* 0x0d10000002d27fae */ /* 0x0003e6000d101d48 */
.L_x_1062:
[----:B---34-:R-:W-:Y:S05]  /*1bba0*/  BSYNC B0 ;  /* 0x0000000000007941 */ /* 0x018fea0003800000 */
.L_x_1061:
[----:B------:R-:W-:Y:S01]  /*1bbb0*/  LOP3.LUT R11, RZ, c[0x0][0x324], RZ, 0x33, !PT ;  /* 0x0000c900ff0b7a12 */ /* 0x000fe200078e33ff */
[----:B-1----:R-:W3:Y:S01]  /*1bbc0*/  LDL R3, [R1+0xc] ;  /* 0x00000c0001037983 */ /* 0x002ee20000100800 */
[----:B------:R-:W-:Y:S03]  /*1bbd0*/  IMAD.MOV.U32 R4, RZ, RZ, c[0x0][0x2c4] ;  /* 0x0000b100ff047624 */ /* 0x000fe600078e00ff */
[----:B--2---:R-:W3:Y:S02]  /*1bbe0*/  LDL R2, [R1+0x14] ;  /* 0x0000140001027983 */ /* 0x004ee40000100800 */
[----:B------:R-:W-:Y:S01]  /*1bbf0*/  ISETP.NE.AND P0, PT, R4, 0x1, PT ;  /* 0x000000010400780c */ /* 0x000fe20003f05270 */
[----:B------:R-:W-:Y:S01]  /*1bc00*/  IMAD R4, R212, -0x60, RZ ;  /* 0xffffffa0d4047824 */ /* 0x000fe200078e02ff */
[----:B------:R-:W0:Y:S01]  /*1bc10*/  LDGDEPBAR ;  /* 0x00000000000079af */ /* 0x000e220000000000 */
[----:B---3--:R-:W-:Y:S10]  /*1bc20*/  IMAD.IADD R8, R2, 0x1, R3 ;  /* 0x0000000102087824 */ /* 0x008ff400078e0203 */
[----:B------:R-:W-:Y:S05]  /*1bc30*/  @P0 IMAD.HI.U32 R2, R8, c[0x0][0x2c8], RZ ;  /* 0x0000b20008020a27 */ /* 0x000fea00078e00ff */
[----:B------:R-:W-:Y:S02]  /*1bc40*/  @P0 SHF.R.U32.HI R8, RZ, c[0x0][0x2cc], R2 ;  /* 0x0000b300ff080a19 */ /* 0x000fe40000011602 */
[----:B------:R-:W-:Y:S04]  /*1bc50*/  IADD3 R2, -R245, 0x1, R4 ;  /* 0x00000001f5027810 */ /* 0x000fe80007ffe104 */
[----:B------:R-:W-:Y:S04]  /*1bc60*/  IADD3 R9, -R243, R2, R244 ;  /* 0x00000002f3097210 */ /* 0x000fe80007ffe1f4 */
[----:B------:R-:W-:Y:S01]  /*1bc70*/  IADD3 R10, R9, c[0x0][0x328], RZ ;  /* 0x0000ca00090a7a10 */ /* 0x000fe20007ffe0ff */
[----:B------:R-:W-:-:S05]  /*1bc80*/  BRA.DIV ~URZ, `(.L_x_1065) ;  /* 0x000095227f007947 */ /* 0x000fca000b800000 */
[----:B------:R1:W2:Y:S02]  /*1bc90*/  SHFL.IDX PT, R5, R8, RZ, 0x1c1f ;  /* 0x001c1fff08057589 */ /* 0x0002a400000e0000 */
.L_x_1168:
        /* <DEDUP_REMOVED lines=19> */
.L_x_1068:
[----:B------:R-:W-:Y:S04]  /*1bdd0*/  MOV R11, c[0x0][0x32c] ;  /* 0x0000cb00000b7a02 */ /* 0x000fe80000000f00 */
[----:B------:R-:W-:Y:S11]  /*1bde0*/  ISETP.NE.AND P0, PT, R11, 0x1, PT ;  /* 0x000000010b00780c */ /* 0x000ff60003f05270 */
[----:B------:R-:W-:Y:S02]  /*1bdf0*/  @!UPT UIADD3 URZ, URZ, URZ, URZ ;  /* 0x0000003f3f3ff290 */ /* 0x000fe4000fffe03f */
[----:B------:R-:W-:Y:S05]  /*1be00*/  @P0 IMAD.HI.U32 R11, R5, c[0x0][0x330], RZ ;  /* 0x0000cc00050b0a27 */ /* 0x000fea00078e00ff */
[----:B------:R-:W-:Y:S02]  /*1be10*/  @P0 SHF.R.U32.HI R5, RZ, c[0x0][0x334], R11 ;  /* 0x0000cd00ff050a19 */ /* 0x000fe4000001160b */
.L_x_1069:
[----:B------:R-:W-:Y:S05]  /*1be20*/  BSYNC B0 ;  /* 0x0000000000007941 */ /* 0x000fea0003800000 */
.L_x_1067:
[----:B------:R-:W-:Y:S04]  /*1be30*/  IMAD.IADD R11, R4, 0x1, -R245 ;  /* 0x00000001040b7824 */ /* 0x000fe800078e0af5 */
[----:B------:R-:W-:Y:S05]  /*1be40*/  IMAD R5, R5, c[0x0][0x32c], R11 ;  /* 0x0000cb0005057a24 */ /* 0x000fea00078e020b */
[----:B------:R-:W-:Y:S02]  /*1be50*/  IMNMX R2, R2, R5, !PT ;  /* 0x0000000502027217 */ /* 0x000fe40007800200 */
[----:B------:R-:W-:Y:S04]  /*1be60*/  IADD3 R5, R5, c[0x0][0x32c], RZ ;  /* 0x0000cb0005057a10 */ /* 0x000fe80007ffe0ff */
[----:B------:R-:W-:Y:S02]  /*1be70*/  IMNMX R3, R3, R5, PT ;  /* 0x0000000503037217 */ /* 0x000fe40003800200 */
.L_x_1066:
        /* <DEDUP_REMOVED lines=135> */
.L_x_1169:
        /* <DEDUP_REMOVED lines=19> */
.L_x_1073:
[----:B-12---:R-:W-:Y:S04]  /*1c820*/  MOV R8, c[0x0][0x32c] ;  /* 0x0000cb0000087a02 */ /* 0x006fe80000000f00 */
[----:B------:R-:W-:Y:S11]  /*1c830*/  ISETP.NE.AND P0, PT, R8, 0x1, PT ;  /* 0x000000010800780c */ /* 0x000ff60003f05270 */
[----:B------:R-:W-:Y:S02]  /*1c840*/  @!UPT UIADD3 URZ, URZ, URZ, URZ ;  /* 0x0000003f3f3ff290 */ /* 0x000fe4000fffe03f */
[----:B------:R-:W-:Y:S05]  /*1c850*/  @P0 IMAD.HI.U32 R8, R5, c[0x0][0x330], RZ ;  /* 0x0000cc0005080a27 */ /* 0x000fea00078e00ff */
[----:B------:R-:W-:Y:S02]  /*1c860*/  @P0 SHF.R.U32.HI R5, RZ, c[0x0][0x334], R8 ;  /* 0x0000cd00ff050a19 */ /* 0x000fe40000011608 */
.L_x_1074:
[----:B------:R-:W-:Y:S05]  /*1c870*/  BSYNC B0 ;  /* 0x0000000000007941 */ /* 0x000fea0003800000 */
.L_x_1072:
[----:B------:R-:W-:Y:S04]  /*1c880*/  IMAD.IADD R4, R4, 0x1, -R245 ;  /* 0x0000000104047824 */ /* 0x000fe800078e0af5 */
[----:B------:R-:W-:Y:S05]  /*1c890*/  IMAD R5, R5, c[0x0][0x32c], R4 ;  /* 0x0000cb0005057a24 */ /* 0x000fea00078e0204 */
[----:B------:R-:W-:Y:S02]  /*1c8a0*/  IMNMX R2, R2, R5, !PT ;  /* 0x0000000502027217 */ /* 0x000fe40007800200 */
[----:B------:R-:W-:Y:S04]  /*1c8b0*/  IADD3 R5, R5, c[0x0][0x32c], RZ ;  /* 0x0000cb0005057a10 */ /* 0x000fe80007ffe0ff */
[----:B------:R-:W-:Y:S02]  /*1c8c0*/  IMNMX R3, R3, R5, PT ;  /* 0x0000000503037217 */ /* 0x000fe40003800200 */
.L_x_1071:
        /* <DEDUP_REMOVED lines=140> */
.L_x_1170:
[----:B-12---:R-:W-:Y:S01]  /*1d190*/  FMNMX.FTZ R4, R4, R2, !PT ;  /* 0x0000000204047209 */ /* 0x006fe20007810000 */
[----:B------:R-:W-:-:S05]  /*1d1a0*/  BRA.DIV ~URZ, `(.L_x_1076) ;  /* 0x000081327f007947 */ /* 0x000fca000b800000 */
[----:B------:R-:W1:Y:S02]  /*1d1b0*/  SHFL.BFLY PT, R2, R4, 0x1, 0x1f ;  /* 0x0c201f0004027f89 */ /* 0x000e6400000e0000 */
[----:B-1----:R-:W-:Y:S02]  /*1d1c0*/  FMNMX.FTZ R5, R4, R2, !PT ;  /* 0x0000000204057209 */ /* 0x002fe40007810000 */
[----:B------:R-:W1:Y:S02]  /*1d1d0*/  SHFL.BFLY PT, R2, R8, 0x2, 0x1f ;  /* 0x0c401f0008027f89 */ /* 0x000e6400000e0000 */
[----:B-1----:R-:W-:Y:S05]  /*1d1e0*/  FMNMX.FTZ R4, R8, R2, !PT ;  /* 0x0000000208047209 */ /* 0x002fea0007810000 */
[----:B------:R1:W2:Y:S02]  /*1d1f0*/  SHFL.BFLY PT, R2, R4, 0x1, 0x1f ;  /* 0x0c201f0004027f89 */ /* 0x0002a400000e0000 */
.L_x_1171:
        /* <DEDUP_REMOVED lines=47> */
[----:B------:R-:W-:Y:S01]  /*1d4f0*/  ISETP.GT.AND P0, PT, R212, R242, PT ;  /* 0x000000f2d400720c */ /* 0x000fe20003f04270 */
[----:B------:R-:W-:Y:S02]  /*1d500*/  FMUL.FTZ R3, R3, c[0x0][0x2d0] ;  /* 0x0000b40003037a20 */ /* 0x000fe40000410000 */
        /* <DEDUP_REMOVED lines=342> */
[----:B------:R-:W-:Y:S01]  /*1ea70*/  FADD.FTZ R3, R144, R2 ;  /* 0x0000000290037221 */ /* 0x000fe20000010000 */
[----:B------:R-:W-:Y:S03]  /*1ea80*/  IADD3 R2, R212, -0x1, RZ ;  /* 0xffffffffd4027810 */ /* 0x000fe60007ffe0ff */
[C---:B----4-:R-:W-:Y:S04]  /*1ea90*/  HMMA.16816.F32.BF16 R68, R140.reuse, R16, R68 ;  /* 0x000000108c44723c */ /* 0x050fe80000041844 */
[----:B------:R-:W-:Y:S01]  /*1eaa0*/  FADD.FTZ R236, R6, R3 ;  /* 0x0000000306ec7221 */ /* 0x000fe20000010000 */
[----:B------:R-:W-:Y:S02]  /*1eab0*/  MOV R212, R2 ;  /* 0x0000000200d47202 */ /* 0x000fe40000000f00 */
[----:B------:R-:W-:Y:S01]  /*1eac0*/  MOV R6, R5 ;  /* 0x0000000500067202 */ /* 0x000fe20000000f00 */
[----:B------:R-:W-:Y:S01]  /*1ead0*/  HMMA.16816.F32.BF16 R72, R140, R18, R72 ;  /* 0x000000128c48723c */ /* 0x000fe20000041848 */
[----:B------:R-:W-:Y:S07]  /*1eae0*/  @!UPT UIADD3 URZ, URZ, URZ, URZ ;  /* 0x0000003f3f3ff290 */ /* 0x000fee000fffe03f */
[----:B------:R-:W-:-:S11]  /*1eaf0*/  @P0 BRA `(.L_x_1077) ;  /* 0xffffb99000000947 */ /* 0x000fd6000383ffff */
.L_x_1059:
[----:B------:R-:W-:Y:S05]  /*1eb00*/  BRA.DIV ~URZ, `(.L_x_1078) ;  /* 0x000068b27f007947 */ /* 0x000fea000b800000 */
[----:B------:R1:W2:Y:S02]  /*1eb10*/  SHFL.BFLY PT, R2, R228, 0x2, 0x1f ;  /* 0x0c401f00e4027f89 */ /* 0x0002a400000e0000 */
.L_x_1172:
[----:B--2---:R-:W-:Y:S01]  /*1eb20*/  FADD.FTZ R6, R2, R228 ;  /* 0x000000e402067221 */ /* 0x004fe20000010000 */
[----:B------:R-:W-:Y:S05]  /*1eb30*/  BRA.DIV ~URZ, `(.L_x_1079) ;  /* 0x000068e27f007947 */ /* 0x000fea000b800000 */
[----:B------:R-:W2:Y:S04]  /*1eb40*/  SHFL.BFLY PT, R2, R236, 0x2, 0x1f ;  /* 0x0c401f00ec027f89 */ /* 0x000ea800000e0000 */
[----:B------:R-:W3:Y:S01]  /*1eb50*/  SHFL.BFLY PT, R3, R6, 0x1, 0x1f ;  /* 0x0c201f0006037f89 */ /* 0x000ee200000e0000 */
[----:B--2---:R-:W-:-:S02]  /*1eb60*/  FADD.FTZ R4, R2, R236 ;  /* 0x000000ec02047221 */ /* 0x004fc40000010000 */
[----:B---3--:R-:W-:-:S03]  /*1eb70*/  FADD.FTZ R6, R6, R3 ;  /* 0x0000000306067221 */ /* 0x008fc60000010000 */
[----:B------:R2:W3:Y:S04]  /*1eb80*/  SHFL.BFLY PT, R2, R4, 0x1, 0x1f ;  /* 0x0c201f0004027f89 */ /* 0x0004e800000e0000 */
.L_x_1173:
[----:B------:R-:W-:Y:S01]  /*1eb90*/  FSETP.NE.FTZ.AND P1, PT, R6, RZ, PT ;  /* 0x000000ff0600720b */ /* 0x000fe20003f35000 */
[----:B--23--:R-:W-:Y:S01]  /*1eba0*/  FADD.FTZ R4, R2, R4 ;  /* 0x0000000402047221 */ /* 0x00cfe20000010000 */
[----:B------:R-:W-:Y:S02]  /*1ebb0*/  MOV R3, RZ ;  /* 0x000000ff00037202 */ /* 0x000fe40000000f00 */
[----:B------:R-:W-:Y:S02]  /*1ebc0*/  MOV R2, RZ ;  /* 0x000000ff00027202 */ /* 0x000fe40000000f00 */
[----:B------:R-:W-:Y:S02]  /*1ebd0*/  FSETP.NE.FTZ.AND P0, PT, R4, RZ, PT ;  /* 0x000000ff0400720b */ /* 0x000fe40003f15000 */
[----:B------:R-:W-:Y:S02]  /*1ebe0*/  MOV R25, 0xff800000 ;  /* 0xff80000000197802 */ /* 0x000fe40000000f00 */
[----:B------:R-:W-:-:S03]  /*1ebf0*/  MOV R24, 0xff800000 ;  /* 0xff80000000187802 */ /* 0x000fc60000000f00 */
[----:B------:R-:W2:Y:S08]  /*1ec00*/  @P1 MUFU.RCP R3, R6 ;  /* 0x0000000600031308 */ /* 0x000eb00000001000 */
[----:B------:R3:W4:Y:S01]  /*1ec10*/  @P1 MUFU.LG2 R9, R6 ;  /* 0x0000000600091308 */ /* 0x0007220000000c00 */
[----:B--2---:R-:W-:-:S07]  /*1ec20*/  FMUL.FTZ R46, R3, R84 ;  /* 0x00000054032e7220 */ /* 0x004fce0000410000 */
[----:B------:R-:W2:Y:S01]  /*1ec30*/  @P0 MUFU.RCP R2, R4 ;  /* 0x0000000400020308 */ /* 0x000ea20000001000 */
[C---:B------:R-:W-:Y:S02]  /*1ec40*/  FMUL.FTZ R47, R3.reuse, R85 ;  /* 0x00000055032f7220 */ /* 0x040fe40000410000 */
[C---:B------:R-:W-:Y:S02]  /*1ec50*/  FMUL.FTZ R54, R3.reuse, R128 ;  /* 0x0000008003367220 */ /* 0x040fe40000410000 */
[C---:B------:R-:W-:Y:S02]  /*1ec60*/  FMUL.FTZ R55, R3.reuse, R129 ;  /* 0x0000008103377220 */ /* 0x040fe40000410000 */
[C---:B------:R-:W-:Y:S01]  /*1ec70*/  FMUL.FTZ R30, R3.reuse, R124 ;  /* 0x0000007c031e7220 */ /* 0x040fe20000410000 */
[----:B---3--:R-:W-:Y:S01]  /*1ec80*/  @P1 MOV R6, 0x3f317218 ;  /* 0x3f31721800061802 */ /* 0x008fe20000000f00 */
        /* <DEDUP_REMOVED lines=28> */
[----:B----4-:R-:W-:Y:S02]  /*1ee50*/  @P1 FMUL.FTZ R9, R9, 0.69314718246459960938 ;  /* 0x3f31721809091820 */ /* 0x010fe40000410000 */
[----:B------:R-:W-:Y:S02]  /*1ee60*/  @P1 FMUL.FTZ R6, R6, c[0x0][0x2d0] ;  /* 0x0000b40006061a20 */ /* 0x000fe40000410000 */
[----:B--2---:R-:W-:Y:S02]  /*1ee70*/  FMUL.FTZ R80, R2, R90 ;  /* 0x0000005a02507220 */ /* 0x004fe40000410000 */
[----:B------:R-:W-:Y:S01]  /*1ee80*/  @P1 FFMA.FTZ R25, R6, R5, R9 ;  /* 0x0000000506191223 */ /* 0x000fe20000010009 */
[----:B------:R-:W-:Y:S01]  /*1ee90*/  MOV R5, 0x1 ;  /* 0x0000000100057802 */ /* 0x000fe20000000f00 */
[----:B------:R-:W-:-:S02]  /*1eea0*/  FMUL.FTZ R81, R2, R91 ;  /* 0x0000005b02517220 */ /* 0x000fc40000410000 */
[C---:B------:R-:W-:Y:S02]  /*1eeb0*/  FMUL.FTZ R90, R2.reuse, R82 ;  /* 0x00000052025a7220 */ /* 0x040fe40000410000 */
[C---:B------:R-:W-:Y:S02]  /*1eec0*/  FMUL.FTZ R91, R2.reuse, R83 ;  /* 0x00000053025b7220 */ /* 0x040fe40000410000 */
[C---:B------:R-:W-:Y:S01]  /*1eed0*/  FMUL.FTZ R82, R2.reuse, R62 ;  /* 0x0000003e02527220 */ /* 0x040fe20000410000 */
[----:B---3--:R-:W-:Y:S01]  /*1eee0*/  @P0 MOV R4, 0x3f317218 ;  /* 0x3f31721800040802 */ /* 0x008fe20000000f00 */
        /* <DEDUP_REMOVED lines=31> */
.L_x_964:
[----:B------:R2:W5:Y:S04]  /*1f0e0*/  LDL R6, [R1+0x18] ;  /* 0x0000180001067983 */ /* 0x0005680000100800 */
[----:B------:R-:W3:Y:S01]  /*1f0f0*/  S2R R3, SR_TID.X ;  /* 0x0000000000037919 */ /* 0x000ee20000002100 */
[----:B------:R-:W-:Y:S01]  /*1f100*/  BSSY B0, `(.L_x_1080) ;  /* 0x0000011000007945 */ /* 0x000fe20003800000 */
[----:B---3--:R-:W-:-:S13]  /*1f110*/  LOP3.LUT P0, RZ, R3, 0xff, RZ, 0xc0, !PT ;  /* 0x000000ff03ff7812 */ /* 0x008fda000780c0ff */
[----:B------:R-:W-:Y:S05]  /*1f120*/  @P0 BRA `(.L_x_1081) ;  /* 0x000000e000000947 */ /* 0x000fea0003800000 */
[----:B--2---:R-:W2:Y:S01]  /*1f130*/  S2R R5, SR_LANEID ;  /* 0x0000000000057919 */ /* 0x004ea20000000000 */
[----:B------:R-:W-:Y:S01]  /*1f140*/  VOTEU.ANY UR4, UPT, PT ;  /* 0x0000000000047886 */ /* 0x000fe200038e0100 */
[----:B------:R-:W-:Y:S01]  /*1f150*/  IMAD.MOV.U32 R8, RZ, RZ, c[0x0][0x560] ;  /* 0x00015800ff087624 */ /* 0x000fe200078e00ff */
[----:B------:R-:W2:Y:S01]  /*1f160*/  FLO.U32 R4, UR4 ;  /* 0x0000000400047d00 */ /* 0x000ea200080e0000 */
[----:B------:R-:W-:-:S07]  /*1f170*/  IMAD.MOV.U32 R9, RZ, RZ, c[0x0][0x564] ;  /* 0x00015900ff097624 */ /* 0x000fce00078e00ff */
[----:B------:R-:W3:Y:S01]  /*1f180*/  POPC R3, UR4 ;  /* 0x0000000400037d09 */ /* 0x000ee20008000000 */
[----:B--2---:R-:W-:-:S13]  /*1f190*/  ISETP.EQ.U32.AND P0, PT, R4, R5, PT ;  /* 0x000000050400720c */ /* 0x004fda0003f02070 */
[----:B---3--:R-:W2:Y:S04]  /*1f1a0*/  @P0 ATOMG.E.ADD.STRONG.GPU PT, R3, [R8.64], R3 ;  /* 0x00000003080309a8 */ /* 0x008ea800081ee1c8 */
[----:B------:R-:W3:Y:S04]  /*1f1b0*/  S2R R5, SR_LTMASK ;  /* 0x0000000000057919 */ /* 0x000ee80000003900 */
[----:B--2---:R3:W2:Y:S02]  /*1f1c0*/  SHFL.IDX PT, R4, R3, R4, 0x1f ;  /* 0x00001f0403047589 */ /* 0x0046a400000e0000 */
[----:B---3--:R-:W-:-:S06]  /*1f1d0*/  LOP3.LUT R3, R5, UR4, RZ, 0xc0, !PT ;  /* 0x0000000405037c12 */ /* 0x008fcc000f8ec0ff */
[----:B------:R-:W2:Y:S02]  /*1f1e0*/  POPC R3, R3 ;  /* 0x0000000300037309 */ /* 0x000ea40000000000 */
[----:B--2--5:R-:W-:-:S05]  /*1f1f0*/  IADD3 R6, R4, c[0x0][0xc], R3 ;  /* 0x0000030004067a10 */ /* 0x024fca0007ffe003 */
[----:B------:R2:W-:Y:S02]  /*1f200*/  STL [R1+0x18], R6 ;  /* 0x0000180601007387 */ /* 0x0005e40000100800 */
.L_x_1081:
[----:B--2---:R-:W-:Y:S05]  /*1f210*/  BSYNC B0 ;  /* 0x0000000000007941 */ /* 0x004fea0003800000 */
.L_x_1080:
[----:B------:R-:W-:Y:S01]  /*1f220*/  PRMT R2, R2, 0x9910, RZ ;  /* 0x0000991002027816 */ /* 0x000fe200000000ff */
[----:B------:R-:W-:Y:S01]  /*1f230*/  BSSY B1, `(.L_x_1082) ;  /* 0x00002d5000017945 */ /* 0x000fe20003800000 */
[----:B-----5:R-:W-:Y:S02]  /*1f240*/  IMAD.MOV.U32 R29, RZ, RZ, R6 ;  /* 0x000000ffff1d7224 */ /* 0x020fe400078e0006 */
[----:B------:R-:W-:-:S13]  /*1f250*/  ISETP.NE.AND P0, PT, R2, RZ, PT ;  /* 0x000000ff0200720c */ /* 0x000fda0003f05270 */
[----:B------:R-:W-:Y:S05]  /*1f260*/  @!P0 BRA `(.L_x_1083) ;  /* 0x000021f000008947 */ /* 0x000fea0003800000 */
[----:B------:R-:W2:Y:S04]  /*1f270*/  LDL R14, [R1+0x30] ;  /* 0x00003000010e7983 */ /* 0x000ea80000100800 */
        /* <DEDUP_REMOVED lines=13> */
[----:B--2---:R2:W-:Y:S04]  /*1f350*/  STS [R14+0x80], R2 ;  /* 0x000080020e007388 */ /* 0x0045e80000000800 */
[----:B------:R1:W-:Y:S04]  /*1f360*/  STS [R14+0x480], R3 ;  /* 0x000480030e007388 */ /* 0x0003e80000000800 */
[----:B---3--:R3:W-:Y:S01]  /*1f370*/  STS [R6], R4 ;  /* 0x0000000406007388 */ /* 0x0087e20000000800 */
[----:B--2---:R-:W-:-:S02]  /*1f380*/  F2FP.BF16.PACK_AB R2, R69, R68 ;  /* 0x000000444502723e */ /* 0x004fc400000010ff */
[----:B-1----:R-:W-:-:S03]  /*1f390*/  F2FP.BF16.PACK_AB R3, R33, R32 ;  /* 0x000000202103723e */ /* 0x002fc600000010ff */
        /* <DEDUP_REMOVED lines=21> */
[----:B------:R3:W-:Y:S04]  /*1f4f0*/  STS [R11], R5 ;  /* 0x000000050b007388 */ /* 0x0007e80000000800 */
[----:B------:R4:W-:Y:S01]  /*1f500*/  STS [R11+0x400], R3 ;  /* 0x000400030b007388 */ /* 0x0009e20000000800 */
[----:B-1----:R-:W-:Y:S02]  /*1f510*/  F2FP.BF16.PACK_AB R2, R93, R92 ;  /* 0x0000005c5d02723e */ /* 0x002fe400000010ff */
[----:B--2---:R-:W-:-:S03]  /*1f520*/  F2FP.BF16.PACK_AB R4, R45, R44 ;  /* 0x0000002c2d04723e */ /* 0x004fc600000010ff */
[----:B------:R-:W-:Y:S01]  /*1f530*/  STS [R14+0x4080], R2 ;  /* 0x004080020e007388 */ /* 0x000fe20000000800 */
[----:B---3--:R-:W-:Y:S02]  /*1f540*/  F2FP.BF16.PACK_AB R5, R61, R60 ;  /* 0x0000003c3d05723e */ /* 0x008fe400000010ff */
[----:B----4-:R-:W-:-:S03]  /*1f550*/  F2FP.BF16.PACK_AB R3, R81, R80 ;  /* 0x000000505103723e */ /* 0x010fc600000010ff */
[----:B------:R1:W-:Y:S04]  /*1f560*/  STS [R14+0x4480], R5 ;  /* 0x004480050e007388 */ /* 0x0003e80000000800 */
[----:B-1----:R-:W2:Y:S01]  /*1f570*/  LDL R14, [R1+0x24] ;  /* 0x00002400010e7983 */ /* 0x002ea20000100800 */
[----:B------:R-:W-:Y:S02]  /*1f580*/  F2FP.BF16.PACK_AB R2, R47, R46 ;  /* 0x0000002e2f02723e */ /* 0x000fe400000010ff */
[----:B------:R-:W-:Y:S01]  /*1f590*/  F2FP.BF16.PACK_AB R5, R87, R86 ;  /* 0x000000565705723e */ /* 0x000fe200000010ff */
[----:B------:R1:W-:Y:S04]  /*1f5a0*/  STS [R6+0x4000], R4 ;  /* 0x0040000406007388 */ /* 0x0003e80000000800 */
[----:B------:R3:W-:Y:S04]  /*1f5b0*/  STS [R6+0x4400], R3 ;  /* 0x0044000306007388 */ /* 0x0007e80000000800 */
[----:B------:R4:W-:Y:S04]  /*1f5c0*/  STS [R10+0x4080], R2 ;  /* 0x004080020a007388 */ /* 0x0009e80000000800 */
[----:B------:R4:W-:Y:S01]  /*1f5d0*/  STS [R10+0x4480], R5 ;  /* 0x004480050a007388 */ /* 0x0009e20000000800 */
[----:B-1----:R-:W-:-:S02]  /*1f5e0*/  F2FP.BF16.PACK_AB R4, R91, R90 ;  /* 0x0000005a5b04723e */ /* 0x002fc400000010ff */
[----:B---3--:R-:W-:Y:S02]  /*1f5f0*/  F2FP.BF16.PACK_AB R6, R49, R48 ;  /* 0x000000303106723e */ /* 0x008fe400000010ff */
[----:B------:R-:W-:Y:S02]  /*1f600*/  F2FP.BF16.PACK_AB R3, R85, R84 ;  /* 0x000000545503723e */ /* 0x000fe400000010ff */
[----:B----4-:R-:W-:Y:S01]  /*1f610*/  F2FP.BF16.PACK_AB R2, R83, R82 ;  /* 0x000000525302723e */ /* 0x010fe200000010ff */
[----:B------:R1:W-:Y:S01]  /*1f620*/  STS [R16+0x4000], R6 ;  /* 0x0040000610007388 */ /* 0x0003e20000000800 */
[----:B------:R-:W-:-:S03]  /*1f630*/  F2FP.BF16.PACK_AB R5, R65, R64 ;  /* 0x000000404105723e */ /* 0x000fc600000010ff */
[----:B------:R3:W-:Y:S04]  /*1f640*/  STS [R16+0x4400], R4 ;  /* 0x0044000410007388 */ /* 0x0007e80000000800 */
[----:B------:R4:W-:Y:S04]  /*1f650*/  STS [R15+0x4080], R3 ;  /* 0x004080030f007388 */ /* 0x0009e80000000800 */
[----:B------:R4:W-:Y:S04]  /*1f660*/  STS [R15+0x4480], R2 ;  /* 0x004480020f007388 */ /* 0x0009e80000000800 */
[----:B------:R-:W-:Y:S01]  /*1f670*/  STS [R9+0x4000], R5 ;  /* 0x0040000509007388 */ /* 0x000fe20000000800 */
[----:B------:R-:W-:-:S02]  /*1f680*/  ISETP.NE.U32.AND P0, PT, RZ, c[0x0][0x508], PT ;  /* 0x00014200ff007a0c */ /* 0x000fc40003f05070 */
[----:B------:R-:W-:Y:S01]  /*1f690*/  ISETP.NE.U32.AND P2, PT, RZ, c[0x0][0x500], PT ;  /* 0x00014000ff007a0c */ /* 0x000fe20003f45070 */
[----:B------:R-:W2:Y:S01]  /*1f6a0*/  LDL.LU R10, [R1+0x1c] ;  /* 0x00001c00010a7983 */ /* 0x000ea20000300800 */
[----:B------:R-:W-:Y:S01]  /*1f6b0*/  ISETP.NE.AND.EX P1, PT, RZ, c[0x0][0x50c], PT, P0 ;  /* 0x00014300ff007a0c */ /* 0x000fe20003f25300 */
[----:B------:R-:W-:Y:S01]  /*1f6c0*/  IMAD.MOV.U32 R17, RZ, RZ, c[0x0][0x388] ;  /* 0x0000e200ff117624 */ /* 0x000fe200078e00ff */
[----:B------:R-:W-:Y:S02]  /*1f6d0*/  ISETP.NE.AND.EX P2, PT, RZ, c[0x0][0x504], PT, P2 ;  /* 0x00014100ff007a0c */ /* 0x000fe40003f45320 */
[----:B-1----:R-:W-:Y:S02]  /*1f6e0*/  F2FP.BF16.PACK_AB R6, R27, R26 ;  /* 0x0000001a1b06723e */ /* 0x002fe400000010ff */
[----:B---3--:R-:W-:Y:S02]  /*1f6f0*/  F2FP.BF16.PACK_AB R4, R67, R66 ;  /* 0x000000424304723e */ /* 0x008fe400000010ff */
[----:B----4-:R-:W-:-:S03]  /*1f700*/  F2FP.BF16.PACK_AB R3, R51, R50 ;  /* 0x000000323303723e */ /* 0x010fc600000010ff */
[----:B------:R1:W-:Y:S01]  /*1f710*/  STS [R9+0x4400], R4 ;  /* 0x0044000409007388 */ /* 0x0003e20000000800 */
[----:B------:R-:W-:-:S03]  /*1f720*/  F2FP.BF16.PACK_AB R2, R63, R62 ;  /* 0x0000003e3f02723e */ /* 0x000fc600000010ff */
[----:B------:R3:W-:Y:S04]  /*1f730*/  STS [R8+0x4080], R3 ;  /* 0x0040800308007388 */ /* 0x0007e80000000800 */
[----:B------:R4:W-:Y:S04]  /*1f740*/  STS [R8+0x4480], R2 ;  /* 0x0044800208007388 */ /* 0x0009e80000000800 */
[----:B------:R2:W-:Y:S01]  /*1f750*/  STS [R11+0x4000], R6 ;  /* 0x004000060b007388 */ /* 0x0005e20000000800 */
[----:B-1----:R-:W-:Y:S02]  /*1f760*/  IMAD.MOV.U32 R4, RZ, RZ, 0x4 ;  /* 0x00000004ff047424 */ /* 0x002fe400078e00ff */
[----:B---3--:R-:W-:Y:S01]  /*1f770*/  IMAD.MOV.U32 R3, RZ, RZ, RZ ;  /* 0x000000ffff037224 */ /* 0x008fe200078e00ff */
[----:B----4-:R-:W-:-:S05]  /*1f780*/  F2FP.BF16.PACK_AB R2, R57, R56 ;  /* 0x000000383902723e */ /* 0x010fca00000010ff */
[----:B------:R1:W-:Y:S01]  /*1f790*/  STS [R11+0x4400], R2 ;  /* 0x004400020b007388 */ /* 0x0003e20000000800 */
[----:B--2---:R-:W-:-:S03]  /*1f7a0*/  @P1 IMAD.WIDE R8, R14, R4, c[0x0][0x508] ;  /* 0x000142000e081625 */ /* 0x004fc600078e0204 */
[----:B------:R-:W-:Y:S01]  /*1f7b0*/  BAR.SYNC.DEFER_BLOCKING 0x1, 0x100 ;  /* 0x0044000000007b1d */ /* 0x000fe20000010000 */
[----:B------:R-:W-:-:S05]  /*1f7c0*/  IMAD.WIDE R4, R14, R4, c[0x0][0x500] ;  /* 0x000140000e047625 */ /* 0x000fca00078e0204 */
[----:B------:R1:W5:Y:S04]  /*1f7d0*/  @P1 LDG.E R17, [R8.64] ;  /* 0x0000000808111981 */ /* 0x000368000c1e1900 */
[----:B------:R1:W5:Y:S01]  /*1f7e0*/  @P2 LDG.E R3, [R4.64] ;  /* 0x0000000804032981 */ /* 0x000362000c1e1900 */
[----:B------:R-:W-:-:S04]  /*1f7f0*/  ISETP.NE.AND P0, PT, R10, RZ, PT ;  /* 0x000000ff0a00720c */ /* 0x000fc80003f05270 */
[----:B------:R-:W-:Y:S01]  /*1f800*/  SEL R6, R10, c[0x0][0x3d4], P0 ;  /* 0x0000f5000a067a07 */ /* 0x000fe20000000000 */
[----:B------:R-:W-:Y:S05]  /*1f810*/  @P1 BRA `(.L_x_1084) ;  /* 0x0000004000001947 */ /* 0x000fea0003800000 */
[----:B-1----:R-:W-:Y:S05]  /*1f820*/  @!P2 BRA `(.L_x_1084) ;  /* 0x000000300000a947 */ /* 0x002fea0003800000 */
[----:B------:R1:W2:Y:S04]  /*1f830*/  LDG.E R2, [R4.64] ;  /* 0x0000000804027981 */ /* 0x0002a8000c1e1900 */
[----:B-1----:R-:W2:Y:S02]  /*1f840*/  LDG.E R4, [R4.64+0x4] ;  /* 0x0000040804047981 */ /* 0x002ea4000c1e1900 */
[----:B--2--5:R-:W-:Y:S02]  /*1f850*/  IADD3 R17, -R2, R4, RZ ;  /* 0x0000000402117210 */ /* 0x024fe40007ffe1ff */
.L_x_1084:
[----:B-1----:R-:W2:Y:S04]  /*1f860*/  LDL R8, [R1+0x14] ;  /* 0x0000140001087983 */ /* 0x002ea80000100800 */
[----:B------:R-:W3:Y:S04]  /*1f870*/  LDL.LU R5, [R1+0x20] ;  /* 0x0000200001057983 */ /* 0x000ee80000300800 */
[----:B------:R-:W2:Y:S04]  /*1f880*/  LDL R28, [R1+0xc] ;  /* 0x00000c00011c7983 */ /* 0x000ea80000100800 */
[----:B------:R-:W4:Y:S04]  /*1f890*/  LDL R70, [R1+0x28] ;  /* 0x0000280001467983 */ /* 0x000f280000100800 */
[----:B------:R-:W4:Y:S01]  /*1f8a0*/  LDL R71, [R1+0x68] ;  /* 0x0000680001477983 */ /* 0x000f220000100800 */
        /* <DEDUP_REMOVED lines=10> */
[----:B------:R-:W-:Y:S02]  /*1f950*/  ISETP.NE.AND.EX P0, PT, RZ, c[0x0][0x504], PT, P0 ;  /* 0x00014100ff007a0c */ /* 0x000fe40003f05300 */
[----:B------:R-:W-:Y:S02]  /*1f960*/  SHF.R.S32.HI R4, RZ, 0x1f, R14 ;  /* 0x0000001fff047819 */ /* 0x000fe4000001140e */
[----:B------:R-:W-:Y:S01]  /*1f970*/  SEL R2, R14, RZ, !P0 ;  /* 0x000000ff0e027207 */ /* 0x000fe20004000000 */
[----:B------:R-:W1:Y:S01]  /*1f980*/  S2R R74, SR_TID.X ;  /* 0x00000000004a7919 */ /* 0x000e620000002100 */
[----:B---3--:R-:W-:Y:S01]  /*1f990*/  LOP3.LUT R5, R5, 0xffff, RZ, 0xc0, !PT ;  /* 0x0000ffff05057812 */ /* 0x008fe200078ec0ff */
[----:B--2---:R-:W-:Y:S01]  /*1f9a0*/  IMAD.IADD R6, R8, 0x1, R28 ;  /* 0x0000000108067824 */ /* 0x004fe200078e021c */
[----:B------:R-:W-:Y:S01]  /*1f9b0*/  SEL R8, R4, RZ, !P0 ;  /* 0x000000ff04087207 */ /* 0x000fe20004000000 */
[----:B-1----:R-:W-:-:S02]  /*1f9c0*/  IMAD R4, R11, R2, RZ ;  /* 0x000000020b047224 */ /* 0x002fc400078e02ff */
[----:B------:R-:W-:-:S04]  /*1f9d0*/  @P3 IMAD.HI.U32 R14, R6, c[0x0][0x4ec], RZ ;  /* 0x00013b00060e3a27 */ /* 0x000fc800078e00ff */
[C---:B------:R-:W-:Y:S02]  /*1f9e0*/  IMAD R16, R10.reuse, R8, R4 ;  /* 0x000000080a107224 */ /* 0x040fe400078e0204 */
[----:B------:R-:W-:-:S04]  /*1f9f0*/  IMAD.WIDE.U32 R8, R10, R2, RZ ;  /* 0x000000020a087225 */ /* 0x000fc800078e00ff */
[----:B------:R-:W-:-:S04]  /*1fa00*/  IMAD.WIDE.U32 R10, R18, R5, RZ ;  /* 0x00000005120a7225 */ /* 0x000fc800078e00ff */
[----:B------:R-:W-:Y:S01]  /*1fa10*/  IMAD.MOV.U32 R4, RZ, RZ, R6 ;  /* 0x000000ffff047224 */ /* 0x000fe200078e0006 */
[----:B------:R-:W-:Y:S01]  /*1fa20*/  @P3 SHF.R.U32.HI R4, RZ, c[0x0][0x4f0], R14 ;  /* 0x00013c00ff043a19 */ /* 0x000fe2000001160e */
[----:B------:R-:W-:Y:S01]  /*1fa30*/  IMAD R15, R19, R5, RZ ;  /* 0x00000005130f7224 */ /* 0x000fe200078e02ff */
[----:B----4-:R-:W-:Y:S01]  /*1fa40*/  SEL R14, R70, RZ, P2 ;  /* 0x000000ff460e7207 */ /* 0x010fe20001000000 */
        /* <DEDUP_REMOVED lines=45> */
[----:B------:R-:W-:Y:S01]  /*1fd20*/  IADD3 R6, R0, R28, RZ ;  /* 0x0000001c00067210 */ /* 0x000fe20007ffe0ff */
        /* <DEDUP_REMOVED lines=34> */
[----:B------:R-:W-:Y:S02]  /*1ff50*/  IADD3 R5, R101, R28, RZ ;  /* 0x0000001c65057210 */ /* 0x000fe40007ffe0ff */
[----:B------:R-:W-:Y:S01]  /*1ff60*/  LEA.HI.X R6, R2, c[0x0][0x384], R3, 0x1, P0 ;  /* 0x0000e10002067a11 */ /* 0x000fe200000f0c03 */
[----:B------:R-:W-:Y:S05]  /*1ff70*/  BRA.DIV ~URZ, `(.L_x_1086) ;  /* 0x000055927f007947 */ /* 0x000fea000b800000 */
[----:B--234-:R2:W3:Y:S02]  /*1ff80*/  SHFL.IDX PT, R9, R6, RZ, 0x181f ;  /* 0x00181fff06097589 */ /* 0x01c4e400000e0000 */
.L_x_1174:
[----:B------:R-:W-:Y:S05]  /*1ff90*/  BRA.DIV ~URZ, `(.L_x_1087) ;  /* 0x000055e27f007947 */ /* 0x000fea000b800000 */
[----:B------:R4:W2:Y:S02]  /*1ffa0*/  SHFL.IDX PT, R2, R8, RZ, 0x181f ;  /* 0x00181fff08027589 */ /* 0x0008a400000e0000 */
.L_x_1175:
[----:B------:R-:W-:Y:S01]  /*1ffb0*/  ISETP.GE.AND P0, PT, R5, R4, PT ;  /* 0x000000040500720c */ /* 0x000fe20003f06270 */
[----:B------:R-:W-:-:S12]  /*1ffc0*/  BSSY B0, `(.L_x_1088) ;  /* 0x000000a000007945 */ /* 0x000fd80003800000 */
[----:B------:R-:W-:Y:S05]  /*1ffd0*/  @P0 BRA `(.L_x_1089) ;  /* 0x0000008000000947 */ /* 0x000fea0003800000 */
[----:B------:R-:W-:Y:S02]  /*1ffe0*/  ISETP.GE.AND P1, PT, R76, c[0x0][0x3c8], PT ;  /* 0x0000f2004c007a0c */ /* 0x000fe40003f26270 */
[----:B------:R-:W-:-:S11]  /*1fff0*/  ISETP.GE.AND P0, PT, R211, c[0x0][0x3c8], PT ;  /* 0x0000f200d3007a0c */ /* 0x000fd60003f06270 */
[CC--:B--2---:R-:W-:Y:S02]  /*20000*/  @!P1 LEA R10, P3, R76.reuse, R2.reuse, 0x1 ;  /* 0x000000024c0a9211 */ /* 0x0c4fe400078608ff */
[C---:B------:R-:W-:Y:S02]  /*20010*/  @!P0 LEA R2, P2, R211.reuse, R2, 0x1 ;  /* 0x00000002d3028211 */ /* 0x040fe400078408ff */
[-C--:B---3--:R-:W-:Y:S02]  /*20020*/  @!P1 LEA.HI.X R11, R76, R9.reuse, R77, 0x1, P3 ;  /* 0x000000094c0b9211 */ /* 0x088fe400018f0c4d */
[----:B------:R-:W-:-:S03]  /*20030*/  @!P0 LEA.HI.X R3, R211, R9, R238, 0x1, P2 ;  /* 0x00000009d3038211 */ /* 0x000fc600010f0cee */
[----:B------:R2:W-:Y:S04]  /*20040*/  @!P1 ST.E.128 [R10.64], R20 ;  /* 0x000000140a009985 */ /* 0x0005e8000c101d08 */
[----:B-1----:R2:W-:Y:S02]  /*20050*/  @!P0 ST.E.128 [R2.64], R16 ;  /* 0x0000001002008985 */ /* 0x0025e4000c101d08 */
.L_x_1089:
[----:B------:R-:W-:Y:S05]  /*20060*/  BSYNC B0 ;  /* 0x0000000000007941 */ /* 0x000fea0003800000 */
.L_x_1088:
[----:B------:R-:W-:Y:S05]  /*20070*/  BRA.DIV ~URZ, `(.L_x_1090) ;  /* 0x000055727f007947 */ /* 0x000fea000b800000 */
[----:B---3--:R3:W4:Y:S04]  /*20080*/  SHFL.IDX PT, R9, R6, 0x1, 0x181f ;  /* 0x00381f0006097f89 */ /* 0x00872800000e0000 */
[----:B--2---:R3:W2:Y:S02]  /*20090*/  SHFL.IDX PT, R2, R8, 0x1, 0x181f ;  /* 0x00381f0008027f89 */ /* 0x0046a400000e0000 */
.L_x_1176:
[----:B------:R-:W-:Y:S01]  /*200a0*/  IADD3 R3, R5, 0x20, RZ ;  /* 0x0000002005037810 */ /* 0x000fe20007ffe0ff */
[----:B------:R-:W-:Y:S03]  /*200b0*/  BSSY B0, `(.L_x_1091) ;  /* 0x000000b000007945 */ /* 0x000fe60003800000 */
[----:B------:R-:W-:-:S13]  /*200c0*/  ISETP.GE.AND P0, PT, R3, R4, PT ;  /* 0x000000040300720c */ /* 0x000fda0003f06270 */
[----:B------:R-:W-:Y:S05]  /*200d0*/  @P0 BRA `(.L_x_1092) ;  /* 0x0000008000000947 */ /* 0x000fea0003800000 */
[----:B------:R-:W-:Y:S02]  /*200e0*/  ISETP.GE.AND P1, PT, R76, c[0x0][0x3c8], PT ;  /* 0x0000f2004c007a0c */ /* 0x000fe40003f26270 */
[----:B------:R-:W-:-:S11]  /*200f0*/  ISETP.GE.AND P0, PT, R211, c[0x0][0x3c8], PT ;  /* 0x0000f200d3007a0c */ /* 0x000fd60003f06270 */
[CC--:B--2---:R-:W-:Y:S02]  /*20100*/  @!P1 LEA R10, P3, R76.reuse, R2.reuse, 0x1 ;  /* 0x000000024c0a9211 */ /* 0x0c4fe400078608ff */
[C---:B------:R-:W-:Y:S02]  /*20110*/  @!P0 LEA R2, P2, R211.reuse, R2, 0x1 ;  /* 0x00000002d3028211 */ /* 0x040fe400078408ff */
[-C--:B----4-:R-:W-:Y:S02]  /*20120*/  @!P1 LEA.HI.X R11, R76, R9.reuse, R77, 0x1, P3 ;  /* 0x000000094c0b9211 */ /* 0x090fe400018f0c4d */
[----:B------:R-:W-:-:S03]  /*20130*/  @!P0 LEA.HI.X R3, R211, R9, R238, 0x1, P2 ;  /* 0x00000009d3038211 */ /* 0x000fc600010f0cee */
[----:B------:R2:W-:Y:S04]  /*20140*/  @!P1 ST.E.128 [R10.64], R32 ;  /* 0x000000200a009985 */ /* 0x0005e8000c101d08 */
[----:B-1----:R2:W-:Y:S02]  /*20150*/  @!P0 ST.E.128 [R2.64], R24 ;  /* 0x0000001802008985 */ /* 0x0025e4000c101d08 */
.L_x_1092:
[----:B------:R-:W-:Y:S05]  /*20160*/  BSYNC B0 ;  /* 0x0000000000007941 */ /* 0x000fea0003800000 */
.L_x_1091:
[----:B------:R-:W-:Y:S05]  /*20170*/  BRA.DIV ~URZ, `(.L_x_1093) ;  /* 0x000055427f007947 */ /* 0x000fea000b800000 */
[----:B----4-:R4:W3:Y:S02]  /*20180*/  SHFL.IDX PT, R9, R6, 0x2, 0x181f ;  /* 0x00581f0006097f89 */ /* 0x0108e400000e0000 */
.L_x_1177:
[----:B------:R-:W-:Y:S05]  /*20190*/  BRA.DIV ~URZ, `(.L_x_1094) ;  /* 0x000055927f007947 */ /* 0x000fea000b800000 */
[----:B--2---:R2:W4:Y:S02]  /*201a0*/  SHFL.IDX PT, R2, R8, 0x2, 0x181f ;  /* 0x00581f0008027f89 */ /* 0x00452400000e0000 */
.L_x_1178:
[----:B------:R-:W-:Y:S01]  /*201b0*/  IADD3 R3, R5, 0x40, RZ ;  /* 0x0000004005037810 */ /* 0x000fe20007ffe0ff */
[----:B------:R-:W-:Y:S03]  /*201c0*/  BSSY B0, `(.L_x_1095) ;  /* 0x000000b000007945 */ /* 0x000fe60003800000 */
[----:B------:R-:W-:-:S13]  /*201d0*/  ISETP.GE.AND P0, PT, R3, R4, PT ;  /* 0x000000040300720c */ /* 0x000fda0003f06270 */
[----:B------:R-:W-:Y:S05]  /*201e0*/  @P0 BRA `(.L_x_1096) ;  /* 0x0000008000000947 */ /* 0x000fea0003800000 */
[----:B------:R-:W-:Y:S02]  /*201f0*/  ISETP.GE.AND P1, PT, R76, c[0x0][0x3c8], PT ;  /* 0x0000f2004c007a0c */ /* 0x000fe40003f26270 */
[----:B------:R-:W-:-:S11]  /*20200*/  ISETP.GE.AND P0, PT, R211, c[0x0][0x3c8], PT ;  /* 0x0000f200d3007a0c */ /* 0x000fd60003f06270 */
[CC--:B----4-:R-:W-:Y:S02]  /*20210*/  @!P1 LEA R10, P3, R76.reuse, R2.reuse, 0x1 ;  /* 0x000000024c0a9211 */ /* 0x0d0fe400078608ff */
[C---:B------:R-:W-:Y:S02]  /*20220*/  @!P0 LEA R2, P2, R211.reuse, R2, 0x1 ;  /* 0x00000002d3028211 */ /* 0x040fe400078408ff */
[-C--:B---3--:R-:W-:Y:S02]  /*20230*/  @!P1 LEA.HI.X R11, R76, R9.reuse, R77, 0x1, P3 ;  /* 0x000000094c0b9211 */ /* 0x088fe400018f0c4d */
[----:B------:R-:W-:-:S03]  /*20240*/  @!P0 LEA.HI.X R3, R211, R9, R238, 0x1, P2 ;  /* 0x00000009d3038211 */ /* 0x000fc600010f0cee */
[----:B------:R3:W-:Y:S04]  /*20250*/  @!P1 ST.E.128 [R10.64], R40 ;  /* 0x000000280a009985 */ /* 0x0007e8000c101d08 */
[----:B-1----:R3:W-:Y:S02]  /*20260*/  @!P0 ST.E.128 [R2.64], R36 ;  /* 0x0000002402008985 */ /* 0x0027e4000c101d08 */
.L_x_1096:
[----:B------:R-:W-:Y:S05]  /*20270*/  BSYNC B0 ;  /* 0x0000000000007941 */ /* 0x000fea0003800000 */
.L_x_1095:
[----:B------:R-:W-:Y:S05]  /*20280*/  BRA.DIV ~URZ, `(.L_x_1097) ;  /* 0x000055127f007947 */ /* 0x000fea000b800000 */
[----:B---3--:R3:W2:Y:S04]  /*20290*/  SHFL.IDX PT, R9, R6, 0x3, 0x181f ;  /* 0x00781f0006097f89 */ /* 0x0086a800000e0000 */
[----:B----4-:R3:W4:Y:S02]  /*202a0*/  SHFL.IDX PT, R6, R8, 0x3, 0x181f ;  /* 0x00781f0008067f89 */ /* 0x01072400000e0000 */
.L_x_1179:
        /* <DEDUP_REMOVED lines=13> */
.L_x_1085:
        /* <DEDUP_REMOVED lines=34> */
.L_x_1180:
[----:B------:R-:W-:Y:S05]  /*205a0*/  BRA.DIV ~URZ, `(.L_x_1100) ;  /* 0x000053327f007947 */ /* 0x000fea000b800000 */
[----:B------:R3:W4:Y:S02]  /*205b0*/  SHFL.IDX PT, R2, R5, RZ, 0x1c1f ;  /* 0x001c1fff05027589 */ /* 0x00072400000e0000 */
.L_x_1181:
        /* <DEDUP_REMOVED lines=10> */
[----:B--2---:R-:W-:Y:S01]  /*20660*/  @!P1 IMAD.MOV.U32 R3, RZ, RZ, R4 ;  /* 0x000000ffff039224 */ /* 0x004fe200078e0004 */
[----:B------:R-:W-:Y:S02]  /*20670*/  SHF.R.S32.HI R16, RZ, 0x1f, R16 ;  /* 0x0000001fff107819 */ /* 0x000fe40000011410 */
[----:B----4-:R-:W-:Y:S01]  /*20680*/  @!P0 LEA R8, P2, R15, R2, 0x2 ;  /* 0x000000020f088211 */ /* 0x010fe200078410ff */
[C---:B------:R-:W-:Y:S01]  /*20690*/  @!P1 IMAD.WIDE R10, R245.reuse, 0x4, R2 ;  /* 0x00000004f50a9825 */ /* 0x040fe200078e0202 */
[----:B------:R-:W-:-:S02]  /*206a0*/  IADD3 R19, R245, 0x20, RZ ;  /* 0x00000020f5137810 */ /* 0x000fc40007ffe0ff */
[----:B------:R-:W-:Y:S02]  /*206b0*/  @!P0 LEA.HI.X R9, R15, R4, R16, 0x2, P2 ;  /* 0x000000040f098211 */ /* 0x000fe400010f1410 */
[C---:B------:R-:W-:Y:S01]  /*206c0*/  IADD3 R15, R245.reuse, 0x28, RZ ;  /* 0x00000028f50f7810 */ /* 0x040fe20007ffe0ff */
[----:B------:R2:W-:Y:S01]  /*206d0*/  @!P1 ST.E.64 [R10.64], R54 ;  /* 0x000000360a009985 */ /* 0x0005e2000c101b08 */
[----:B------:R-:W-:Y:S02]  /*206e0*/  IADD3 R20, R245, 0x10, RZ ;  /* 0x00000010f5147810 */ /* 0x000fe40007ffe0ff */
[----:B------:R-:W-:Y:S01]  /*206f0*/  ISETP.GE.AND P2, PT, R19, c[0x0][0x3c8], PT ;  /* 0x0000f20013007a0c */ /* 0x000fe20003f46270 */
[----:B------:R4:W-:Y:S01]  /*20700*/  @!P0 ST.E.64 [R8.64], R30 ;  /* 0x0000001e08008985 */ /* 0x0009e2000c101b08 */
[----:B------:R-:W-:Y:S02]  /*20710*/  IADD3 R16, R245, 0x18, RZ ;  /* 0x00000018f5107810 */ /* 0x000fe40007ffe0ff */
[----:B------:R-:W-:-:S02]  /*20720*/  ISETP.GE.AND P1, PT, R15, c[0x0][0x3c8], PT ;  /* 0x0000f2000f007a0c */ /* 0x000fc40003f26270 */
[----:B------:R-:W-:Y:S02]  /*20730*/  SHF.R.S32.HI R20, RZ, 0x1f, R20 ;  /* 0x0000001fff147819 */ /* 0x000fe40000011414 */
[----:B------:R-:W-:Y:S02]  /*20740*/  SHF.R.S32.HI R16, RZ, 0x1f, R16 ;  /* 0x0000001fff107819 */ /* 0x000fe40000011410 */
[C---:B------:R-:W-:Y:S02]  /*20750*/  IADD3 R21, R245.reuse, 0x20, RZ ;  /* 0x00000020f5157810 */ /* 0x040fe40007ffe0ff */
[----:B------:R-:W-:Y:S02]  /*20760*/  IADD3 R3, R245, 0x48, RZ ;  /* 0x00000048f5037810 */ /* 0x000fe40007ffe0ff */
[----:B------:R-:W-:Y:S02]  /*20770*/  SHF.R.S32.HI R21, RZ, 0x1f, R21 ;  /* 0x0000001fff157819 */ /* 0x000fe40000011415 */
[----:B------:R-:W-:-:S02]  /*20780*/  SHF.R.S32.HI R3, RZ, 0x1f, R3 ;  /* 0x0000001fff037819 */ /* 0x000fc40000011403 */
        /* <DEDUP_REMOVED lines=35> */
[----:B------:R-:W-:Y:S01]  /*209c0*/  @!P2 LEA R14, P0, R18, R2, 0x2 ;  /* 0x00000002120ea211 */ /* 0x000fe200078010ff */
[----:B------:R4:W-:Y:S01]  /*209d0*/  @!P4 ST.E.64 [R8.64], R42 ;  /* 0x0000002a0800c985 */ /* 0x0009e2000c101b08 */
[----:B------:R-:W-:Y:S02]  /*209e0*/  ISETP.GE.AND P5, PT, R20, c[0x0][0x3c8], PT ;  /* 0x0000f20014007a0c */ /* 0x000fe40003fa6270 */
[----:B------:R-:W-:-:S04]  /*209f0*/  SHF.R.S32.HI R21, RZ, 0x1f, R21 ;  /* 0x0000001fff157819 */ /* 0x000fc80000011415 */
[----:B------:R-:W-:Y:S02]  /*20a00*/  @!P2 LEA.HI.X R15, R18, R4, R21, 0x2, P0 ;  /* 0x00000004120fa211 */ /* 0x000fe400000f1415 */
[C---:B------:R-:W-:Y:S02]  /*20a10*/  IADD3 R18, R245.reuse, 0x60, RZ ;  /* 0x00000060f5127810 */ /* 0x040fe40007ffe0ff */
[----:B------:R-:W-:Y:S01]  /*20a20*/  IADD3 R21, R245, 0x58, RZ ;  /* 0x00000058f5157810 */ /* 0x000fe20007ffe0ff */
[----:B------:R5:W-:Y:S01]  /*20a30*/  @!P2 ST.E.64 [R14.64], R92 ;  /* 0x0000005c0e00a985 */ /* 0x000be2000c101b08 */
[----:B------:R-:W-:Y:S02]  /*20a40*/  ISETP.GE.AND P4, PT, R18, c[0x0][0x3c8], PT ;  /* 0x0000f20012007a0c */ /* 0x000fe40003f86270 */
[----:B------:R-:W-:Y:S02]  /*20a50*/  SHF.R.S32.HI R21, RZ, 0x1f, R21 ;  /* 0x0000001fff157819 */ /* 0x000fe40000011415 */
[----:B--2---:R-:W-:-:S02]  /*20a60*/  @!P6 LEA R10, P0, R16, R2, 0x2 ;  /* 0x00000002100ae211 */ /* 0x004fc400078010ff */
        /* <DEDUP_REMOVED lines=11> */
[----:B------:R-:W-:Y:S02]  /*20b20*/  ISETP.GE.AND P1, PT, R19, c[0x0][0x3c8], PT ;  /* 0x0000f20013007a0c */ /* 0x000fe40003f26270 */
[----:B------:R-:W-:Y:S02]  /*20b30*/  ISETP.GE.AND P0, PT, R16, c[0x0][0x3c8], PT ;  /* 0x0000f20010007a0c */ /* 0x000fe40003f06270 */
[-C--:B-----5:R-:W-:Y:S02]  /*20b40*/  @!P4 LEA R14, P6, R18, R2.reuse, 0x2 ;  /* 0x00000002120ec211 */ /* 0x0a0fe400078c10ff */
[----:B--2---:R-:W-:-:S04]  /*20b50*/  @!P5 LEA R8, P3, R20, R2, 0x2 ;  /* 0x000000021408d211 */ /* 0x004fc800078610ff */
[----:B------:R-:W-:Y:S02]  /*20b60*/  @!P5 LEA.HI.X R9, R20, R4, R21, 0x2, P3 ;  /* 0x000000041409d211 */ /* 0x000fe400018f1415 */
[C---:B------:R-:W-:Y:S02]  /*20b70*/  IADD3 R20, R245.reuse, 0x60, RZ ;  /* 0x00000060f5147810 */ /* 0x040fe40007ffe0ff */
[----:B------:R-:W-:Y:S01]  /*20b80*/  IADD3 R21, R245, 0x68, RZ ;  /* 0x00000068f5157810 */ /* 0x000fe20007ffe0ff */
[----:B------:R2:W-:Y:S01]  /*20b90*/  @!P5 ST.E.64 [R8.64], R48 ;  /* 0x000000300800d985 */ /* 0x0005e2000c101b08 */
[----:B------:R-:W-:Y:S02]  /*20ba0*/  SHF.R.S32.HI R20, RZ, 0x1f, R20 ;  /* 0x0000001fff147819 */ /* 0x000fe40000011414 */
[----:B----4-:R-:W-:Y:S02]  /*20bb0*/  @!P2 LEA R10, P3, R3, R2, 0x2 ;  /* 0x00000002030aa211 */ /* 0x010fe400078610ff */
[----:B------:R-:W-:-:S02]  /*20bc0*/  @!P4 LEA.HI.X R15, R18, R4, R20, 0x2, P6 ;  /* 0x00000004120fc211 */ /* 0x000fc400030f1414 */
[----:B------:R-:W-:Y:S02]  /*20bd0*/  SHF.R.S32.HI R21, RZ, 0x1f, R21 ;  /* 0x0000001fff157819 */ /* 0x000fe40000011415 */
[C---:B------:R-:W-:Y:S01]  /*20be0*/  IADD3 R20, R245.reuse, 0x70, RZ ;  /* 0x00000070f5147810 */ /* 0x040fe20007ffe0ff */
[----:B------:R4:W-:Y:S01]  /*20bf0*/  @!P4 ST.E.64 [R14.64], R84 ;  /* 0x000000540e00c985 */ /* 0x0009e2000c101b08 */
[----:B------:R-:W-:Y:S02]  /*20c00*/  IADD3 R18, R245, 0x78, RZ ;  /* 0x00000078f5127810 */ /* 0x000fe40007ffe0ff */
[----:B------:R-:W-:Y:S02]  /*20c10*/  SHF.R.S32.HI R20, RZ, 0x1f, R20 ;  /* 0x0000001fff147819 */ /* 0x000fe40000011414 */
[----:B------:R-:W-:Y:S02]  /*20c20*/  @!P2 LEA.HI.X R11, R3, R4, R21, 0x2, P3 ;  /* 0x00000004030ba211 */ /* 0x000fe400018f1415 */
[----:B------:R-:W-:-:S03]  /*20c30*/  SHF.R.S32.HI R18, RZ, 0x1f, R18 ;  /* 0x0000001fff127819 */ /* 0x000fc60000011412 */
[----:B------:R4:W-:Y:S01]  /*20c40*/  @!P2 ST.E.64 [R10.64], R64 ;  /* 0x000000400a00a985 */ /* 0x0009e2000c101b08 */
[CC--:B--2---:R-:W-:Y:S02]  /*20c50*/  @!P1 LEA R8, P5, R19.reuse, R2.reuse, 0x2 ;  /* 0x0000000213089211 */ /* 0x0c4fe400078a10ff */
[C---:B------:R-:W-:Y:S02]  /*20c60*/  @!P0 LEA R2, P3, R16.reuse, R2, 0x2 ;  /* 0x0000000210028211 */ /* 0x040fe400078610ff */
[-C--:B------:R-:W-:Y:S02]  /*20c70*/  @!P1 LEA.HI.X R9, R19, R4.reuse, R20, 0x2, P5 ;  /* 0x0000000413099211 */ /* 0x080fe400028f1414 */
[----:B------:R-:W-:-:S03]  /*20c80*/  @!P0 LEA.HI.X R3, R16, R4, R18, 0x2, P3 ;  /* 0x0000000410038211 */ /* 0x000fc600018f1412 */
[----:B------:R4:W-:Y:S04]  /*20c90*/  @!P1 ST.E.64 [R8.64], R50 ;  /* 0x0000003208009985 */ /* 0x0009e8000c101b08 */
[----:B------:R4:W-:Y:S02]  /*20ca0*/  @!P0 ST.E.64 [R2.64], R26 ;  /* 0x0000001a02008985 */ /* 0x0009e4000c101b08 */
.L_x_1102:
[----:B------:R-:W-:Y:S05]  /*20cb0*/  BSYNC B0 ;  /* 0x0000000000007941 */ /* 0x000fea0003800000 */
.L_x_1101:
[----:B------:R-:W-:Y:S05]  /*20cc0*/  BRA.DIV ~URZ, `(.L_x_1103) ;  /* 0x00004c827f007947 */ /* 0x000fea000b800000 */
[----:B--2---:R2:W1:Y:S04]  /*20cd0*/  SHFL.IDX PT, R4, R6, 0x1, 0x1c1f ;  /* 0x003c1f0006047f89 */ /* 0x00446800000e0000 */
[----:B----4-:R2:W4:Y:S02]  /*20ce0*/  SHFL.IDX PT, R2, R5, 0x1, 0x1c1f ;  /* 0x003c1f0005027f89 */ /* 0x01052400000e0000 */
.L_x_1182:
[----:B------:R-:W-:-:S13]  /*20cf0*/  ISETP.NE.AND P0, PT, R17, RZ, PT ;  /* 0x000000ff1100720c */ /* 0x000fda0003f05270 */
[----:B------:R-:W-:Y:S05]  /*20d00*/  @P0 BRA `(.L_x_1098) ;  /* 0x0000127000000947 */ /* 0x000fea0003800000 */
[C---:B------:R-:W-:Y:S02]  /*20d10*/  IADD3 R19, R245.reuse, 0x8, RZ ;  /* 0x00000008f5137810 */ /* 0x040fe40007ffe0ff */
[----:B------:R-:W-:Y:S02]  /*20d20*/  ISETP.GE.AND P2, PT, R245, c[0x0][0x3c8], PT ;  /* 0x0000f200f5007a0c */ /* 0x000fe40003f46270 */
[----:B------:R-:W-:Y:S02]  /*20d30*/  ISETP.GE.AND P1, PT, R19, c[0x0][0x3c8], PT ;  /* 0x0000f20013007a0c */ /* 0x000fe40003f26270 */
[C---:B-12---:R-:W-:Y:S02]  /*20d40*/  IADD3 R6, R245.reuse, 0x10, RZ ;  /* 0x00000010f5067810 */ /* 0x046fe40007ffe0ff */
[----:B------:R-:W-:Y:S02]  /*20d50*/  IADD3 R20, R245, 0x20, RZ ;  /* 0x00000020f5147810 */ /* 0x000fe40007ffe0ff */
[----:B------:R-:W-:-:S02]  /*20d60*/  ISETP.GE.AND P0, PT, R6, c[0x0][0x3c8], PT ;  /* 0x0000f20006007a0c */ /* 0x000fc40003f06270 */
[----:B------:R-:W-:Y:S02]  /*20d70*/  IADD3 R21, R245, 0x8, RZ ;  /* 0x00000008f5157810 */ /* 0x000fe40007ffe0ff */
[----:B------:R-:W-:Y:S01]  /*20d80*/  ISETP.GE.AND P4, PT, R20, c[0x0][0x3c8], PT ;  /* 0x0000f20014007a0c */ /* 0x000fe20003f86270 */
[----:B------:R-:W-:Y:S01]  /*20d90*/  @!P2 IMAD.MOV.U32 R3, RZ, RZ, R4 ;  /* 0x000000ffff03a224 */ /* 0x000fe200078e0004 */
[----:B------:R-:W-:Y:S02]  /*20da0*/  SHF.R.S32.HI R21, RZ, 0x1f, R21 ;  /* 0x0000001fff157819 */ /* 0x000fe40000011415 */
[----:B----4-:R-:W-:Y:S01]  /*20db0*/  @!P1 LEA R10, P3, R19, R2, 0x2 ;  /* 0x00000002130a9211 */ /* 0x010fe200078610ff */
[C---:B------:R-:W-:Y:S01]  /*20dc0*/  @!P2 IMAD.WIDE R14, R245.reuse, 0x4, R2 ;  /* 0x00000004f50ea825 */ /* 0x040fe200078e0202 */
[----:B------:R-:W-:Y:S02]  /*20dd0*/  IADD3 R18, R245, 0x10, RZ ;  /* 0x00000010f5127810 */ /* 0x000fe40007ffe0ff */
[----:B------:R-:W-:-:S02]  /*20de0*/  @!P1 LEA.HI.X R11, R19, R4, R21, 0x2, P3 ;  /* 0x00000004130b9211 */ /* 0x000fc400018f1415 */
[----:B---3--:R-:W-:Y:S01]  /*20df0*/  IADD3 R5, R245, 0x18, RZ ;  /* 0x00000018f5057810 */ /* 0x008fe20007ffe0ff */
[----:B------:R1:W-:Y:S01]  /*20e00*/  @!P2 ST.E.64 [R14.64], R88 ;  /* 0x000000580e00a985 */ /* 0x0003e2000c101b08 */
[C---:B------:R-:W-:Y:S02]  /*20e10*/  @!P0 LEA R8, P6, R6.reuse, R2, 0x2 ;  /* 0x0000000206088211 */ /* 0x040fe400078c10ff */
[----:B------:R-:W-:Y:S01]  /*20e20*/  SHF.R.S32.HI R18, RZ, 0x1f, R18 ;  /* 0x0000001fff127819 */ /* 0x000fe20000011412 */
[----:B------:R2:W-:Y:S01]  /*20e30*/  @!P1 ST.E.64 [R10.64], R68 ;  /* 0x000000440a009985 */ /* 0x0005e2000c101b08 */
[----:B------:R-:W-:Y:S02]  /*20e40*/  ISETP.GE.AND P5, PT, R5, c[0x0][0x3c8], PT ;  /* 0x0000f20005007a0c */ /* 0x000fe40003fa6270 */
[----:B------:R-:W-:Y:S02]  /*20e50*/  @!P0 LEA.HI.X R9, R6, R4, R18, 0x2, P6 ;  /* 0x0000000406098211 */ /* 0x000fe400030f1412 */
[----:B------:R-:W-:-:S02]  /*20e60*/  IADD3 R16, R245, 0x28, RZ ;  /* 0x00000028f5107810 */ /* 0x000fc40007ffe0ff */
[C---:B------:R-:W-:Y:S01]  /*20e70*/  IADD3 R19, R245.reuse, 0x18, RZ ;  /* 0x00000018f5137810 */ /* 0x040fe20007ffe0ff */
[----:B------:R3:W-:Y:S01]  /*20e80*/  @!P0 ST.E.64 [R8.64], R52 ;  /* 0x0000003408008985 */ /* 0x0007e2000c101b08 */
[C---:B------:R-:W-:Y:S02]  /*20e90*/  IADD3 R18, R245.reuse, 0x38, RZ ;  /* 0x00000038f5127810 */ /* 0x040fe40007ffe0ff */
[----:B------:R-:W-:Y:S02]  /*20ea0*/  ISETP.GE.AND P3, PT, R16, c[0x0][0x3c8], PT ;  /* 0x0000f20010007a0c */ /* 0x000fe40003f66270 */
[----:B------:R-:W-:Y:S02]  /*20eb0*/  SHF.R.S32.HI R19, RZ, 0x1f, R19 ;  /* 0x0000001fff137819 */ /* 0x000fe40000011413 */
[----:B------:R-:W-:Y:S02]  /*20ec0*/  IADD3 R21, R245, 0x20, RZ ;  /* 0x00000020f5157810 */ /* 0x000fe40007ffe0ff */
[----:B------:R-:W-:-:S02]  /*20ed0*/  ISETP.GE.AND P1, PT, R18, c[0x0][0x3c8], PT ;  /* 0x0000f20012007a0c */ /* 0x000fc40003f26270 */
[----:B------:R-:W-:Y:S02]  /*20ee0*/  IADD3 R6, R245, 0x30, RZ ;  /* 0x00000030f5067810 */ /* 0x000fe40007ffe0ff */
[----:B------:R-:W-:Y:S02]  /*20ef0*/  SHF.R.S32.HI R21, RZ, 0x1f, R21 ;  /* 0x0000001fff157819 */ /* 0x000fe40000011415 */
[----:B------:R-:W-:Y:S02]  /*20f00*/  ISETP.GE.AND P2, PT, R6, c[0x0][0x3c8], PT ;  /* 0x0000f20006007a0c */ /* 0x000fe40003f46270 */
[-C--:B-1----:R-:W-:Y:S02]  /*20f10*/  @!P5 LEA R14, P0, R5, R2.reuse, 0x2 ;  /* 0x00000002050ed211 */ /* 0x082fe400078010ff */
[----:B------:R-:W-:Y:S02]  /*20f20*/  IADD3 R17, R245, 0x38, RZ ;  /* 0x00000038f5117810 */ /* 0x000fe40007ffe0ff */
[----:B--2---:R-:W-:-:S02]  /*20f30*/  @!P4 LEA R10, P6, R20, R2, 0x2 ;  /* 0x00000002140ac211 */ /* 0x004fc400078c10ff */
[----:B------:R-:W-:Y:S02]  /*20f40*/  @!P5 LEA.HI.X R15, R5, R4, R19, 0x2, P0 ;  /* 0x00000004050fd211 */ /* 0x000fe400000f1413 */
[C---:B------:R-:W-:Y:S02]  /*20f50*/  IADD3 R19, R245.reuse, 0x28, RZ ;  /* 0x00000028f5137810 */ /* 0x040fe40007ffe0ff */
[----:B------:R-:W-:Y:S01]  /*20f60*/  IADD3 R5, R245, 0x40, RZ ;  /* 0x00000040f5057810 */ /* 0x000fe20007ffe0ff */
[----:B------:R1:W-:Y:S01]  /*20f70*/  @!P5 ST.E.64 [R14.64], R96 ;  /* 0x000000600e00d985 */ /* 0x0003e2000c101b08 */
[----:B------:R-:W-:Y:S02]  /*20f80*/  SHF.R.S32.HI R19, RZ, 0x1f, R19 ;  /* 0x0000001fff137819 */ /* 0x000fe40000011413 */
[----:B------:R-:W-:-:S03]  /*20f90*/  SHF.R.S32.HI R17, RZ, 0x1f, R17 ;  /* 0x0000001fff117819 */ /* 0x000fc60000011411 */
[----:B------:R-:W-:Y:S02]  /*20fa0*/  P2R R3, PR, RZ, 0x40 ;  /* 0x00000040ff037803 */ /* 0x000fe40000000000 */
[C---:B---3--:R-:W-:Y:S02]  /*20fb0*/  @!P3 LEA R8, P6, R16.reuse, R2, 0x2 ;  /* 0x000000021008b211 */ /* 0x048fe400078c10ff */
[----:B------:R-:W-:Y:S02]  /*20fc0*/  ISETP.NE.AND P0, PT, R3, RZ, PT ;  /* 0x000000ff0300720c */ /* 0x000fe40003f05270 */
[-C--:B------:R-:W-:Y:S02]  /*20fd0*/  @!P3 LEA.HI.X R9, R16, R4.reuse, R19, 0x2, P6 ;  /* 0x000000041009b211 */ /* 0x080fe400030f1413 */
[----:B------:R-:W-:Y:S02]  /*20fe0*/  @!P4 LEA.HI.X R11, R20, R4, R21, 0x2, P0 ;  /* 0x00000004140bc211 */ /* 0x000fe400000f1415 */
[----:B------:R-:W-:-:S02]  /*20ff0*/  ISETP.GE.AND P0, PT, R5, c[0x0][0x3c8], PT ;  /* 0x0000f20005007a0c */ /* 0x000fc40003f06270 */
[C---:B------:R-:W-:Y:S01]  /*21000*/  IADD3 R20, R245.reuse, 0x30, RZ ;  /* 0x00000030f5147810 */ /* 0x040fe20007ffe0ff */
[----:B------:R2:W-:Y:S01]  /*21010*/  @!P4 ST.E.64 [R10.64], R72 ;  /* 0x000000480a00c985 */ /* 0x0005e2000c101b08 */
[----:B------:R-:W-:Y:S02]  /*21020*/  IADD3 R19, R245, 0x48, RZ ;  /* 0x00000048f5137810 */ /* 0x000fe40007ffe0ff */
[----:B------:R-:W-:Y:S01]  /*21030*/  SHF.R.S32.HI R20, RZ, 0x1f, R20 ;  /* 0x0000001fff147819 */ /* 0x000fe20000011414 */
[----:B------:R3:W-:Y:S01]  /*21040*/  @!P3 ST.E.64 [R8.64], R58 ;  /* 0x0000003a0800b985 */ /* 0x0007e2000c101b08 */
[----:B------:R-:W-:Y:S02]  /*21050*/  ISETP.GE.AND P5, PT, R19, c[0x0][0x3c8], PT ;  /* 0x0000f20013007a0c */ /* 0x000fe40003fa6270 */
[C---:B------:R-:W-:Y:S02]  /*21060*/  IADD3 R16, R245.reuse, 0x50, RZ ;  /* 0x00000050f5107810 */ /* 0x040fe40007ffe0ff */
[----:B------:R-:W-:-:S02]  /*21070*/  IADD3 R21, R245, 0x48, RZ ;  /* 0x00000048f5157810 */ /* 0x000fc40007ffe0ff */
[C---:B-1----:R-:W-:Y:S02]  /*21080*/  @!P2 LEA R14, P3, R6.reuse, R2, 0x2 ;  /* 0x00000002060ea211 */ /* 0x042fe400078610ff */
[----:B------:R-:W-:Y:S02]  /*21090*/  SHF.R.S32.HI R21, RZ, 0x1f, R21 ;  /* 0x0000001fff157819 */ /* 0x000fe40000011415 */
[----:B------:R-:W-:Y:S02]  /*210a0*/  @!P2 LEA.HI.X R15, R6, R4, R20, 0x2, P3 ;  /* 0x00000004060fa211 */ /* 0x000fe400018f1414 */
[C---:B------:R-:W-:Y:S02]  /*210b0*/  IADD3 R6, R245.reuse, 0x40, RZ ;  /* 0x00000040f5067810 */ /* 0x040fe40007ffe0ff */
[----:B------:R-:W-:Y:S01]  /*210c0*/  IADD3 R20, R245, 0x60, RZ ;  /* 0x00000060f5147810 */ /* 0x000fe20007ffe0ff */
[----:B------:R-:W-:Y:S01]  /*210d0*/  @!P2 ST.E.64 [R14.64], R106 ;  /* 0x0000006a0e00a985 */ /* 0x000fe2000c101b08 */
[----:B------:R-:W-:-:S02]  /*210e0*/  SHF.R.S32.HI R6, RZ, 0x1f, R6 ;  /* 0x0000001fff067819 */ /* 0x000fc40000011406 */
[----:B------:R-:W-:Y:S02]  /*210f0*/  ISETP.GE.AND P2, PT, R20, c[0x0][0x3c8], PT ;  /* 0x0000f20014007a0c */ /* 0x000fe40003f46270 */
[-C--:B--2---:R-:W-:Y:S02]  /*21100*/  @!P1 LEA R10, P4, R18, R2.reuse, 0x2 ;  /* 0x00000002120a9211 */ /* 0x084fe400078810ff */
[----:B---3--:R-:W-:-:S04]  /*21110*/  @!P0 LEA R8, P6, R5, R2, 0x2 ;  /* 0x0000000205088211 */ /* 0x008fc800078c10ff */
[----:B------:R-:W-:Y:S02]  /*21120*/  @!P0 LEA.HI.X R9, R5, R4, R6, 0x2, P6 ;  /* 0x0000000405098211 */ /* 0x000fe400030f1406 */
[C---:B------:R-:W-:Y:S02]  /*21130*/  IADD3 R6, R245.reuse, 0x58, RZ ;  /* 0x00000058f5067810 */ /* 0x040fe40007ffe0ff */
[----:B------:R-:W-:-:S03]  /*21140*/  IADD3 R5, R245, 0x70, RZ ;  /* 0x00000070f5057810 */ /* 0x000fc60007ffe0ff */
[----:B------:R-:W-:Y:S02]  /*21150*/  P2R R3, PR, RZ, 0x10 ;  /* 0x00000010ff037803 */ /* 0x000fe40000000000 */
[----:B------:R-:W-:Y:S02]  /*21160*/  ISETP.GE.AND P4, PT, R16, c[0x0][0x3c8], PT ;  /* 0x0000f20010007a0c */ /* 0x000fe40003f86270 */
[----:B------:R-:W-:-:S04]  /*21170*/  ISETP.NE.AND P3, PT, R3, RZ, PT ;  /* 0x000000ff0300720c */ /* 0x000fc80003f65270 */
[----:B------:R-:W-:Y:S02]  /*21180*/  @!P1 LEA.HI.X R11, R18, R4, R17, 0x2, P3 ;  /* 0x00000004120b9211 */ /* 0x000fe400018f1411 */
[----:B------:R-:W-:Y:S02]  /*21190*/  ISETP.GE.AND P3, PT, R6, c[0x0][0x3c8], PT ;  /* 0x0000f20006007a0c */ /* 0x000fe40003f66270 */
[C---:B------:R-:W-:Y:S01]  /*211a0*/  IADD3 R17, R245.reuse, 0x50, RZ ;  /* 0x00000050f5117810 */ /* 0x040fe20007ffe0ff */
[----:B------:R1:W-:Y:S01]  /*211b0*/  @!P1 ST.E.64 [R10.64], R98 ;  /* 0x000000620a009985 */ /* 0x0003e2000c101b08 */
[----:B------:R-:W-:Y:S02]  /*211c0*/  IADD3 R18, R245, 0x68, RZ ;  /* 0x00000068f5127810 */ /* 0x000fe40007ffe0ff */
[----:B------:R-:W-:Y:S01]  /*211d0*/  SHF.R.S32.HI R17, RZ, 0x1f, R17 ;  /* 0x0000001fff117819 */ /* 0x000fe20000011411 */
[----:B------:R2:W-:Y:S01]  /*211e0*/  @!P0 ST.E.64 [R8.64], R60 ;  /* 0x0000003c08008985 */ /* 0x0005e2000c101b08 */
[----:B------:R-:W-:-:S02]  /*211f0*/  ISETP.GE.AND P1, PT, R18, c[0x0][0x3c8], PT ;  /* 0x0000f20012007a0c */ /* 0x000fc40003f26270 */
[----:B-1----:R-:W-:-:S04]  /*21200*/  @!P5 LEA R10, P0, R19, R2, 0x2 ;  /* 0x00000002130ad211 */ /* 0x002fc800078010ff */
[----:B------:R-:W-:Y:S02]  /*21210*/  @!P5 LEA.HI.X R11, R19, R4, R21, 0x2, P0 ;  /* 0x00000004130bd211 */ /* 0x000fe400000f1415 */
[C---:B--2---:R-:W-:Y:S02]  /*21220*/  @!P4 LEA R8, P6, R16.reuse, R2, 0x2 ;  /* 0x000000021008c211 */ /* 0x044fe400078c10ff */
[----:B------:R-:W-:Y:S01]  /*21230*/  IADD3 R19, R245, 0x58, RZ ;  /* 0x00000058f5137810 */ /* 0x000fe20007ffe0ff */
[----:B------:R1:W-:Y:S01]  /*21240*/  @!P5 ST.E.64 [R10.64], R80 ;  /* 0x000000500a00d985 */ /* 0x0003e2000c101b08 */
[----:B------:R-:W-:Y:S02]  /*21250*/  @!P4 LEA.HI.X R9, R16, R4, R17, 0x2, P6 ;  /* 0x000000041009c211 */ /* 0x000fe400030f1411 */
[----:B------:R-:W-:Y:S02]  /*21260*/  @!P3 LEA R16, P5, R6, R2, 0x2 ;  /* 0x000000020610b211 */ /* 0x000fe400078a10ff */
[----:B------:R-:W-:Y:S01]  /*21270*/  ISETP.GE.AND P0, PT, R5, c[0x0][0x3c8], PT ;  /* 0x0000f20005007a0c */ /* 0x000fe20003f06270 */
[----:B------:R2:W-:Y:S01]  /*21280*/  @!P4 ST.E.64 [R8.64], R86 ;  /* 0x000000560800c985 */ /* 0x0005e2000c101b08 */
[----:B------:R-:W-:-:S02]  /*21290*/  SHF.R.S32.HI R19, RZ, 0x1f, R19 ;  /* 0x0000001fff137819 */ /* 0x000fc40000011413 */
[----:B------:R-:W-:Y:S02]  /*212a0*/  IADD3 R21, R245, 0x60, RZ ;  /* 0x00000060f5157810 */ /* 0x000fe40007ffe0ff */
[----:B------:R-:W-:Y:S02]  /*212b0*/  @!P2 LEA R14, P6, R20, R2, 0x2 ;  /* 0x00000002140ea211 */ /* 0x000fe400078c10ff */
[----:B------:R-:W-:-:S03]  /*212c0*/  SHF.R.S32.HI R21, RZ, 0x1f, R21 ;  /* 0x0000001fff157819 */ /* 0x000fc60000011415 */
[----:B------:R-:W-:Y:S02]  /*212d0*/  P2R R3, PR, RZ, 0x20 ;  /* 0x00000020ff037803 */ /* 0x000fe40000000000 */
[----:B------:R-:W-:Y:S02]  /*212e0*/  @!P2 LEA.HI.X R15, R20, R4, R21, 0x2, P6 ;  /* 0x00000004140fa211 */ /* 0x000fe400030f1415 */
[----:B------:R-:W-:-:S04]  /*212f0*/  ISETP.NE.AND P4, PT, R3, RZ, PT ;  /* 0x000000ff0300720c */ /* 0x000fc80003f85270 */
[----:B------:R-:W-:Y:S02]  /*21300*/  @!P3 LEA.HI.X R17, R6, R4, R19, 0x2, P4 ;  /* 0x000000040611b211 */ /* 0x000fe400020f1413 */
[C---:B------:R-:W-:Y:S02]  /*21310*/  IADD3 R19, R245.reuse, 0x68, RZ ;  /* 0x00000068f5137810 */ /* 0x040fe40007ffe0ff */
[----:B------:R-:W-:Y:S01]  /*21320*/  IADD3 R6, R245, 0x70, RZ ;  /* 0x00000070f5067810 */ /* 0x000fe20007ffe0ff */
[----:B------:R3:W-:Y:S01]  /*21330*/  @!P3 ST.E.64 [R16.64], R90 ;  /* 0x0000005a1000b985 */ /* 0x0007e2000c101b08 */
[----:B-1----:R-:W-:Y:S02]  /*21340*/  @!P1 LEA R10, P5, R18, R2, 0x2 ;  /* 0x00000002120a9211 */ /* 0x002fe400078a10ff */
[----:B------:R-:W-:Y:S01]  /*21350*/  SHF.R.S32.HI R19, RZ, 0x1f, R19 ;  /* 0x0000001fff137819 */ /* 0x000fe20000011413 */
[----:B------:R3:W-:Y:S01]  /*21360*/  @!P2 ST.E.64 [R14.64], R82 ;  /* 0x000000520e00a985 */ /* 0x0007e2000c101b08 */
[----:B------:R-:W-:-:S02]  /*21370*/  SHF.R.S32.HI R6, RZ, 0x1f, R6 ;  /* 0x0000001fff067819 */ /* 0x000fc40000011406 */
[C---:B--2---:R-:W-:Y:S02]  /*21380*/  @!P0 LEA R8, P4, R5.reuse, R2, 0x2 ;  /* 0x0000000205088211 */ /* 0x044fe400078810ff */
[-C--:B------:R-:W-:Y:S02]  /*21390*/  @!P1 LEA.HI.X R11, R18, R4.reuse, R19, 0x2, P5 ;  /* 0x00000004120b9211 */ /* 0x080fe400028f1413 */
[----:B------:R-:W-:Y:S02]  /*213a0*/  @!P0 LEA.HI.X R9, R5, R4, R6, 0x2, P4 ;  /* 0x0000000405098211 */ /* 0x000fe400020f1406 */
[----:B------:R-:W-:Y:S01]  /*213b0*/  IADD3 R5, R245, 0x78, RZ ;  /* 0x00000078f5057810 */ /* 0x000fe20007ffe0ff */
[----:B------:R3:W-:Y:S04]  /*213c0*/  @!P1 ST.E.64 [R10.64], R66 ;  /* 0x000000420a009985 */ /* 0x0007e8000c101b08 */
[----:B------:R3:W-:Y:S01]  /*213d0*/  @!P0 ST.E.64 [R8.64], R62 ;  /* 0x0000003e08008985 */ /* 0x0007e2000c101b08 */
[----:B------:R-:W-:-:S13]  /*213e0*/  ISETP.GE.AND P0, PT, R5, c[0x0][0x3c8], PT ;  /* 0x0000f20005007a0c */ /* 0x000fda0003f06270 */
[----:B------:R-:W-:Y:S05]  /*213f0*/  @P0 BRA `(.L_x_1098) ;  /* 0x00000b8000000947 */ /* 0x000fea0003800000 */
[----:B------:R-:W-:Y:S02]  /*21400*/  IADD3 R6, R245, 0x78, RZ ;  /* 0x00000078f5067810 */ /* 0x000fe40007ffe0ff */
[----:B------:R-:W-:Y:S02]  /*21410*/  LEA R2, P0, R5, R2, 0x2 ;  /* 0x0000000205027211 */ /* 0x000fe400078010ff */
[----:B------:R-:W-:-:S04]  /*21420*/  SHF.R.S32.HI R6, RZ, 0x1f, R6 ;  /* 0x0000001fff067819 */ /* 0x000fc80000011406 */
[----:B------:R-:W-:-:S05]  /*21430*/  LEA.HI.X R3, R5, R4, R6, 0x2, P0 ;  /* 0x0000000405037211 */ /* 0x000fca00000f1406 */
[----:B------:R1:W-:Y:S01]  /*21440*/  ST.E.64 [R2.64], R56 ;  /* 0x0000003802007985 */ /* 0x0003e2000c101b08 */
[----:B------:R-:W-:Y:S05]  /*21450*/  BRA `(.L_x_1098) ;  /* 0x00000b2000007947 */ /* 0x000fea0003800000 */
.L_x_1083:
[----:B------:R-:W2:Y:S04]  /*21460*/  LDL.LU R3, [R1+0x1c] ;  /* 0x00001c0001037983 */ /* 0x000ea80000300800 */
[----:B------:R-:W3:Y:S01]  /*21470*/  LDL R10, [R1+0x24] ;  /* 0x00002400010a7983 */ /* 0x000ee20000100800 */
[----:B------:R-:W-:Y:S01]  /*21480*/  ISETP.NE.U32.AND P0, PT, RZ, c[0x0][0x508], PT ;  /* 0x00014200ff007a0c */ /* 0x000fe20003f05070 */
[----:B------:R-:W-:Y:S01]  /*21490*/  IMAD.MOV.U32 R8, RZ, RZ, 0x4 ;  /* 0x00000004ff087424 */ /* 0x000fe200078e00ff */
[----:B------:R-:W-:Y:S01]  /*214a0*/  ISETP.NE.U32.AND P2, PT, RZ, c[0x0][0x500], PT ;  /* 0x00014000ff007a0c */ /* 0x000fe20003f45070 */
[----:B------:R-:W-:Y:S01]  /*214b0*/  IMAD.MOV.U32 R21, RZ, RZ, c[0x0][0x388] ;  /* 0x0000e200ff157624 */ /* 0x000fe200078e00ff */
[----:B------:R-:W-:Y:S01]  /*214c0*/  ISETP.NE.AND.EX P0, PT, RZ, c[0x0][0x50c], PT, P0 ;  /* 0x00014300ff007a0c */ /* 0x000fe20003f05300 */
[----:B------:R-:W-:Y:S01]  /*214d0*/  IMAD.MOV.U32 R2, RZ, RZ, RZ ;  /* 0x000000ffff027224 */ /* 0x000fe200078e00ff */
[----:B------:R-:W-:Y:S01]  /*214e0*/  ISETP.NE.AND.EX P2, PT, RZ, c[0x0][0x504], PT, P2 ;  /* 0x00014100ff007a0c */ /* 0x000fe20003f45320 */
[----:B---3--:R-:W-:-:S10]  /*214f0*/  IMAD.WIDE R4, R10, R8, c[0x0][0x500] ;  /* 0x000140000a047625 */ /* 0x008fd400078e0208 */
[----:B------:R-:W-:Y:S02]  /*21500*/  @P0 IMAD.WIDE R8, R10, R8, c[0x0][0x508] ;  /* 0x000142000a080625 */ /* 0x000fe400078e0208 */
[----:B------:R3:W5:Y:S04]  /*21510*/  @P2 LDG.E R2, [R4.64] ;  /* 0x0000000804022981 */ /* 0x000768000c1e1900 */
[----:B------:R3:W5:Y:S01]  /*21520*/  @P0 LDG.E R21, [R8.64] ;  /* 0x0000000808150981 */ /* 0x000762000c1e1900 */
[----:B--2---:R-:W-:-:S04]  /*21530*/  ISETP.NE.AND P1, PT, R3, RZ, PT ;  /* 0x000000ff0300720c */ /* 0x004fc80003f25270 */
[----:B------:R-:W-:Y:S01]  /*21540*/  SEL R23, R3, c[0x0][0x3d4], P1 ;  /* 0x0000f50003177a07 */ /* 0x000fe20000800000 */
[----:B------:R-:W-:Y:S05]  /*21550*/  @P0 BRA `(.L_x_1104) ;  /* 0x0000004000000947 */ /* 0x000fea0003800000 */
[----:B------:R-:W-:Y:S05]  /*21560*/  @!P2 BRA `(.L_x_1104) ;  /* 0x000000300000a947 */ /* 0x000fea0003800000 */
[----:B------:R2:W4:Y:S04]  /*21570*/  LDG.E R3, [R4.64] ;  /* 0x0000000804037981 */ /* 0x000528000c1e1900 */
[----:B--23--:R-:W4:Y:S02]  /*21580*/  LDG.E R4, [R4.64+0x4] ;  /* 0x0000040804047981 */ /* 0x00cf24000c1e1900 */
[----:B----45:R-:W-:Y:S02]  /*21590*/  IADD3 R21, -R3, R4, RZ ;  /* 0x0000000403157210 */ /* 0x030fe40007ffe1ff */
.L_x_1104:
[----:B---3--:R-:W2:Y:S01]  /*215a0*/  LDL.LU R4, [R1+0x20] ;  /* 0x0000200001047983 */ /* 0x008ea20000300800 */
[----:B------:R-:W-:Y:S01]  /*215b0*/  SHF.R.S32.HI R3, RZ, 0x1f, R10 ;  /* 0x0000001fff037819 */ /* 0x000fe2000001140a */
[----:B------:R-:W-:Y:S01]  /*215c0*/  BSSY B0, `(.L_x_1105) ;  /* 0x0000039000007945 */ /* 0x000fe20003800000 */
[----:B-----5:R-:W-:Y:S01]  /*215d0*/  SHF.R.S32.HI R22, RZ, 0x1f, R2 ;  /* 0x0000001fff167819 */ /* 0x020fe20000011402 */
[----:B------:R-:W3:Y:S01]  /*215e0*/  S2R R5, SR_TID.X ;  /* 0x0000000000057919 */ /* 0x000ee20000002100 */
[----:B------:R-:W-:-:S02]  /*215f0*/  SEL R14, R10, RZ, !P2 ;  /* 0x000000ff0a0e7207 */ /* 0x000fc40005000000 */
[----:B------:R-:W-:Y:S02]  /*21600*/  SEL R25, R3, RZ, !P2 ;  /* 0x000000ff03197207 */ /* 0x000fe40005000000 */
[----:B---3--:R-:W-:Y:S02]  /*21610*/  ISETP.GT.AND P0, PT, R5, 0x7f, PT ;  /* 0x0000007f0500780c */ /* 0x008fe40003f04270 */
[----:B--2---:R-:W-:-:S11]  /*21620*/  LOP3.LUT R6, R4, 0xffff, RZ, 0xc0, !PT ;  /* 0x0000ffff04067812 */ /* 0x004fd600078ec0ff */
[----:B------:R-:W-:Y:S05]  /*21630*/  @P0 BRA `(.L_x_1106) ;  /* 0x0000031000000947 */ /* 0x000fea0003800000 */
[----:B------:R-:W2:Y:S01]  /*21640*/  LDL R4, [R1+0xc] ;  /* 0x00000c0001047983 */ /* 0x000ea20000100800 */
[----:B------:R-:W-:Y:S01]  /*21650*/  IMAD R3, R21, c[0x0][0x4e8], RZ ;  /* 0x00013a0015037a24 */ /* 0x000fe200078e02ff */
[----:B--2---:R-:W-:-:S04]  /*21660*/  IADD3 R15, R4, R5, RZ ;  /* 0x00000005040f7210 */ /* 0x004fc80007ffe0ff */
[----:B------:R-:W-:-:S13]  /*21670*/  ISETP.GE.AND P0, PT, R15, R3, PT ;  /* 0x000000030f00720c */ /* 0x000fda0003f06270 */
[----:B------:R-:W-:Y:S05]  /*21680*/  @P0 BRA `(.L_x_1106) ;  /* 0x000002c000000947 */ /* 0x000fea0003800000 */
[----:B------:R-:W2:Y:S01]  /*21690*/  LDL.LU R26, [R1+0x28] ;  /* 0x00002800011a7983 */ /* 0x000ea20000300800 */
[----:B------:R-:W-:Y:S01]  /*216a0*/  IMAD.MOV.U32 R3, RZ, RZ, 0x368 ;  /* 0x00000368ff037424 */ /* 0x000fe200078e00ff */
[----:B------:R-:W-:-:S04]  /*216b0*/  ISETP.GT.AND P2, PT, R23, 0x1, PT ;  /* 0x000000011700780c */ /* 0x000fc80003f44270 */
[----:B------:R-:W-:-:S04]  /*216c0*/  SEL R3, R3, 0x328, P2 ;  /* 0x0000032803037807 */ /* 0x000fc80001000000 */
[----:B------:R3:W4:Y:S08]  /*216d0*/  LDC.64 R10, c[0x0][R3+0x170] ;  /* 0x00005c00030a7b82 */ /* 0x0007300000000a00 */
[----:B------:R3:W5:Y:S08]  /*216e0*/  LDC.64 R8, c[0x0][R3+0x168] ;  /* 0x00005a0003087b82 */ /* 0x0007700000000a00 */
[----:B------:R3:W1:Y:S08]  /*216f0*/  LDC.64 R18, c[0x0][R3+0x178] ;  /* 0x00005e0003127b82 */ /* 0x0006700000000a00 */
[----:B------:R3:W1:Y:S02]  /*21700*/  LDC.64 R16, c[0x0][R3+0x160] ;  /* 0x0000580003107b82 */ /* 0x0006640000000a00 */
[----:B---3--:R-:W-:-:S02]  /*21710*/  IMAD.MOV.U32 R3, RZ, RZ, c[0x0][0x4e8] ;  /* 0x00013a00ff037624 */ /* 0x008fc400078e00ff */
[-C--:B----4-:R-:W-:Y:S02]  /*21720*/  IMAD R11, R11, R14.reuse, RZ ;  /* 0x0000000e0b0b7224 */ /* 0x090fe400078e02ff */
[C---:B------:R-:W-:Y:S01]  /*21730*/  IMAD.WIDE.U32 R4, R10.reuse, R14, RZ ;  /* 0x0000000e0a047225 */ /* 0x040fe200078e00ff */
[----:B------:R-:W-:Y:S02]  /*21740*/  ISETP.NE.AND P0, PT, R3, 0x1, PT ;  /* 0x000000010300780c */ /* 0x000fe40003f05270 */
[----:B------:R-:W-:Y:S01]  /*21750*/  MOV R3, R15 ;  /* 0x0000000f00037202 */ /* 0x000fe20000000f00 */
[----:B------:R-:W-:Y:S02]  /*21760*/  IMAD R11, R10, R25, R11 ;  /* 0x000000190a0b7224 */ /* 0x000fe400078e020b */
[-C--:B-----5:R-:W-:Y:S02]  /*21770*/  IMAD R20, R9, R6.reuse, RZ ;  /* 0x0000000609147224 */ /* 0x0a0fe400078e02ff */
        /* <DEDUP_REMOVED lines=8> */
[----:B------:R-:W-:Y:S02]  /*21800*/  IADD3.X R15, R5, R20, R22, P1, P0 ;  /* 0x00000014050f7210 */ /* 0x000fe40000fe0416 */
[----:B------:R-:W-:Y:S02]  /*21810*/  SHF.R.S32.HI R5, RZ, 0x1f, R3 ;  /* 0x0000001fff057819 */ /* 0x000fe40000011403 */
[----:B--2---:R-:W-:-:S05]  /*21820*/  SEL R10, R26, RZ, P2 ;  /* 0x000000ff1a0a7207 */ /* 0x004fca0001000000 */
[-C--:B-1----:R-:W-:Y:S02]  /*21830*/  IMAD R11, R19, R10.reuse, RZ ;  /* 0x0000000a130b7224 */ /* 0x082fe400078e02ff */
[----:B------:R-:W-:Y:S01]  /*21840*/  IMAD.WIDE.U32 R8, R18, R10, RZ ;  /* 0x0000000a12087225 */ /* 0x000fe200078e00ff */
[----:B------:R-:W-:-:S04]  /*21850*/  SHF.R.S32.HI R10, RZ, 0x1f, R4 ;  /* 0x0000001fff0a7819 */ /* 0x000fc80000011404 */
[----:B------:R-:W-:Y:S01]  /*21860*/  IADD3 R9, R9, R11, RZ ;  /* 0x0000000b09097210 */ /* 0x000fe20007ffe0ff */
[----:B------:R-:W-:Y:S01]  /*21870*/  IMAD.MOV.U32 R11, RZ, RZ, c[0x0][0x4a8] ;  /* 0x00012a00ff0b7624 */ /* 0x000fe200078e00ff */
[----:B------:R-:W-:Y:S01]  /*21880*/  IADD3 R8, P1, P0, R3, R24, R8 ;  /* 0x0000001803087210 */ /* 0x000fe2000783e008 */
[----:B------:R-:W-:-:S03]  /*21890*/  IMAD R3, R17, R4, RZ ;  /* 0x0000000411037224 */ /* 0x000fc600078e02ff */
[----:B------:R-:W-:Y:S01]  /*218a0*/  IADD3.X R9, R5, R15, R9, P1, P0 ;  /* 0x0000000f05097210 */ /* 0x000fe20000fe0409 */
[----:B------:R-:W-:-:S04]  /*218b0*/  IMAD R3, R16, R10, R3 ;  /* 0x0000000a10037224 */ /* 0x000fc800078e0203 */
        /* <DEDUP_REMOVED lines=9> */
.L_x_1106:
[----:B------:R-:W-:Y:S05]  /*21950*/  BSYNC B0 ;  /* 0x0000000000007941 */ /* 0x000fea0003800000 */
.L_x_1105:
        /* <DEDUP_REMOVED lines=13> */
[----:B--2---:R-:W-:-:S04]  /*21a30*/  IADD3 R3, R0, R10, RZ ;  /* 0x0000000a00037210 */ /* 0x004fc80007ffe0ff */
[----:B------:R-:W-:Y:S01]  /*21a40*/  MOV R2, R3 ;  /* 0x0000000300027202 */ /* 0x000fe20000000f00 */
[----:B------:R-:W-:-:S05]  /*21a50*/  @P0 IMAD.HI.U32 R9, R3, c[0x0][0x4ec], RZ ;  /* 0x00013b0003090a27 */ /* 0x000fca00078e00ff */
[----:B------:R-:W-:Y:S01]  /*21a60*/  @P0 SHF.R.U32.HI R2, RZ, c[0x0][0x4f0], R9 ;  /* 0x00013c00ff020a19 */ /* 0x000fe20000011609 */
[----:B------:R-:W-:-:S03]  /*21a70*/  IMAD R9, R14, c[0x0][0x3f4], R8 ;  /* 0x0000fd000e097a24 */ /* 0x000fc600078e0208 */
[----:B------:R-:W-:Y:S02]  /*21a80*/  SHF.R.S32.HI R8, RZ, 0x1f, R2 ;  /* 0x0000001fff087819 */ /* 0x000fe40000011402 */
[----:B------:R-:W-:Y:S02]  /*21a90*/  IADD3 R6, -R2, RZ, RZ ;  /* 0x000000ff02067210 */ /* 0x000fe40007ffe1ff */
[----:B------:R-:W-:Y:S01]  /*21aa0*/  IADD3 R5, R5, R9, RZ ;  /* 0x0000000905057210 */ /* 0x000fe20007ffe0ff */
[----:B------:R-:W-:Y:S02]  /*21ab0*/  IMAD R8, R8, c[0x0][0x3e0], RZ ;  /* 0x0000f80008087a24 */ /* 0x000fe400078e02ff */
        /* <DEDUP_REMOVED lines=13> */
[----:B------:R1:W2:Y:S02]  /*21b90*/  SHFL.IDX PT, R9, R5, RZ, 0x181f ;  /* 0x00181fff05097589 */ /* 0x0002a400000e0000 */
.L_x_1183:
[----:B------:R-:W-:Y:S05]  /*21ba0*/  BRA.DIV ~URZ, `(.L_x_1108) ;  /* 0x00003ee27f007947 */ /* 0x000fea000b800000 */
[----:B------:R3:W4:Y:S02]  /*21bb0*/  SHFL.IDX PT, R2, R8, RZ, 0x181f ;  /* 0x00181fff08027589 */ /* 0x00072400000e0000 */
.L_x_1184:
[----:B------:R-:W-:Y:S01]  /*21bc0*/  IMAD R4, R21, c[0x0][0x4e8], RZ ;  /* 0x00013a0015047a24 */ /* 0x000fe200078e02ff */
[----:B------:R-:W-:Y:S04]  /*21bd0*/  BSSY B0, `(.L_x_1109) ;  /* 0x000000b000007945 */ /* 0x000fe80003800000 */
[----:B------:R-:W-:-:S13]  /*21be0*/  ISETP.GE.AND P0, PT, R6, R4, PT ;  /* 0x000000040600720c */ /* 0x000fda0003f06270 */
[----:B------:R-:W-:Y:S05]  /*21bf0*/  @P0 BRA `(.L_x_1110) ;  /* 0x0000008000000947 */ /* 0x000fea0003800000 */
[----:B------:R-:W-:Y:S02]  /*21c00*/  ISETP.GE.AND P1, PT, R76, c[0x0][0x3c8], PT ;  /* 0x0000f2004c007a0c */ /* 0x000fe40003f26270 */
[----:B------:R-:W-:-:S11]  /*21c10*/  ISETP.GE.AND P0, PT, R211, c[0x0][0x3c8], PT ;  /* 0x0000f200d3007a0c */ /* 0x000fd60003f06270 */
[CC--:B----4-:R-:W-:Y:S02]  /*21c20*/  @!P1 LEA R10, P3, R76.reuse, R2.reuse, 0x1 ;  /* 0x000000024c0a9211 */ /* 0x0d0fe400078608ff */
[C---:B------:R-:W-:Y:S02]  /*21c30*/  @!P0 LEA R2, P2, R211.reuse, R2, 0x1 ;  /* 0x00000002d3028211 */ /* 0x040fe400078408ff */
[-C--:B--2---:R-:W-:Y:S02]  /*21c40*/  @!P1 LEA.HI.X R11, R76, R9.reuse, R77, 0x1, P3 ;  /* 0x000000094c0b9211 */ /* 0x084fe400018f0c4d */
[----:B------:R-:W-:-:S03]  /*21c50*/  @!P0 LEA.HI.X R3, R211, R9, R238, 0x1, P2 ;  /* 0x00000009d3038211 */ /* 0x000fc600010f0cee */
[----:B------:R2:W-:Y:S04]  /*21c60*/  @!P1 ST.E.128 [R10.64], RZ ;  /* 0x000000ff0a009985 */ /* 0x0005e8000c101d08 */
[----:B------:R2:W-:Y:S02]  /*21c70*/  @!P0 ST.E.128 [R2.64], RZ ;  /* 0x000000ff02008985 */ /* 0x0005e4000c101d08 */
.L_x_1110:
[----:B------:R-:W-:Y:S05]  /*21c80*/  BSYNC B0 ;  /* 0x0000000000007941 */ /* 0x000fea0003800000 */
.L_x_1109:
[----:B------:R-:W-:Y:S05]  /*21c90*/  BRA.DIV ~URZ, `(.L_x_1111) ;  /* 0x00003e627f007947 */ /* 0x000fea000b800000 */
[----:B--2---:R2:W1:Y:S04]  /*21ca0*/  SHFL.IDX PT, R9, R5, 0x1, 0x181f ;  /* 0x00381f0005097f89 */ /* 0x00446800000e0000 */
[----:B----4-:R2:W4:Y:S02]  /*21cb0*/  SHFL.IDX PT, R2, R8, 0x1, 0x181f ;  /* 0x00381f0008027f89 */ /* 0x01052400000e0000 */
.L_x_1185:
        /* <DEDUP_REMOVED lines=8> */
[-C--:B-1----:R-:W-:Y:S02]  /*21d40*/  @!P1 LEA.HI.X R11, R76, R9.reuse, R77, 0x1, P3 ;  /* 0x000000094c0b9211 */ /* 0x082fe400018f0c4d */
[----:B------:R-:W-:-:S03]  /*21d50*/  @!P0 LEA.HI.X R3, R211, R9, R238, 0x1, P2 ;  /* 0x00000009d3038211 */ /* 0x000fc600010f0cee */
[----:B------:R1:W-:Y:S04]  /*21d60*/  @!P1 ST.E.128 [R10.64], RZ ;  /* 0x000000ff0a009985 */ /* 0x0003e8000c101d08 */
[----:B------:R1:W-:Y:S02]  /*21d70*/  @!P0 ST.E.128 [R2.64], RZ ;  /* 0x000000ff02008985 */ /* 0x0003e4000c101d08 */
.L_x_1113:
[----:B------:R-:W-:Y:S05]  /*21d80*/  BSYNC B0 ;  /* 0x0000000000007941 */ /* 0x000fea0003800000 */
.L_x_1112:
[----:B------:R-:W-:Y:S05]  /*21d90*/  BRA.DIV ~URZ, `(.L_x_1114) ;  /* 0x00003e327f007947 */ /* 0x000fea000b800000 */
[----:B-1----:R1:W2:Y:S02]  /*21da0*/  SHFL.IDX PT, R9, R5, 0x2, 0x181f ;  /* 0x00581f0005097f89 */ /* 0x0022a400000e0000 */
.L_x_1186:
[----:B------:R-:W-:Y:S05]  /*21db0*/  BRA.DIV ~URZ, `(.L_x_1115) ;  /* 0x00003e827f007947 */ /* 0x000fea000b800000 */
[----:B----4-:R4:W1:Y:S02]  /*21dc0*/  SHFL.IDX PT, R2, R8, 0x2, 0x181f ;  /* 0x00581f0008027f89 */ /* 0x01086400000e0000 */
.L_x_1187:
[----:B------:R-:W-:Y:S01]  /*21dd0*/  IADD3 R3, R6, 0x40, RZ ;  /* 0x0000004006037810 */ /* 0x000fe20007ffe0ff */
[----:B------:R-:W-:Y:S03]  /*21de0*/  BSSY B0, `(.L_x_1116) ;  /* 0x000000b000007945 */ /* 0x000fe60003800000 */
[----:B------:R-:W-:-:S13]  /*21df0*/  ISETP.GE.AND P0, PT, R3, R4, PT ;  /* 0x000000040300720c */ /* 0x000fda0003f06270 */
[----:B------:R-:W-:Y:S05]  /*21e00*/  @P0 BRA `(.L_x_1117) ;  /* 0x0000008000000947 */ /* 0x000fea0003800000 */
[----:B------:R-:W-:Y:S02]  /*21e10*/  ISETP.GE.AND P1, PT, R76, c[0x0][0x3c8], PT ;  /* 0x0000f2004c007a0c */ /* 0x000fe40003f26270 */
[----:B------:R-:W-:-:S11]  /*21e20*/  ISETP.GE.AND P0, PT, R211, c[0x0][0x3c8], PT ;  /* 0x0000f200d3007a0c */ /* 0x000fd60003f06270 */
[CC--:B-1----:R-:W-:Y:S02]  /*21e30*/  @!P1 LEA R10, P3, R76.reuse, R2.reuse, 0x1 ;  /* 0x000000024c0a9211 */ /* 0x0c2fe400078608ff */
[C---:B------:R-:W-:Y:S02]  /*21e40*/  @!P0 LEA R2, P2, R211.reuse, R2, 0x1 ;  /* 0x00000002d3028211 */ /* 0x040fe400078408ff */
[-C--:B--2---:R-:W-:Y:S02]  /*21e50*/  @!P1 LEA.HI.X R11, R76, R9.reuse, R77, 0x1, P3 ;  /* 0x000000094c0b9211 */ /* 0x084fe400018f0c4d */
[----:B------:R-:W-:-:S03]  /*21e60*/  @!P0 LEA.HI.X R3, R211, R9, R238, 0x1, P2 ;  /* 0x00000009d3038211 */ /* 0x000fc600010f0cee */
[----:B------:R1:W-:Y:S04]  /*21e70*/  @!P1 ST.E.128 [R10.64], RZ ;  /* 0x000000ff0a009985 */ /* 0x0003e8000c101d08 */
[----:B------:R1:W-:Y:S02]  /*21e80*/  @!P0 ST.E.128 [R2.64], RZ ;  /* 0x000000ff02008985 */ /* 0x0003e4000c101d08 */
.L_x_1117:
[----:B------:R-:W-:Y:S05]  /*21e90*/  BSYNC B0 ;  /* 0x0000000000007941 */ /* 0x000fea0003800000 */
.L_x_1116:
[----:B------:R-:W-:Y:S05]  /*21ea0*/  BRA.DIV ~URZ, `(.L_x_1118) ;  /* 0x00003e027f007947 */ /* 0x000fea000b800000 */
[----:B--2---:R2:W3:Y:S04]  /*21eb0*/  SHFL.IDX PT, R9, R5, 0x3, 0x181f ;  /* 0x00781f0005097f89 */ /* 0x0044e800000e0000 */
[----:B-1----:R2:W1:Y:S02]  /*21ec0*/  SHFL.IDX PT, R2, R8, 0x3, 0x181f ;  /* 0x00781f0008027f89 */ /* 0x00246400000e0000 */
.L_x_1188:
[----:B------:R-:W-:-:S04]  /*21ed0*/  IADD3 R6, R6, 0x60, RZ ;  /* 0x0000006006067810 */ /* 0x000fc80007ffe0ff */
[----:B------:R-:W-:-:S13]  /*21ee0*/  ISETP.GE.AND P0, PT, R6, R4, PT ;  /* 0x000000040600720c */ /* 0x000fda0003f06270 */
[----:B------:R-:W-:Y:S05]  /*21ef0*/  @P0 BRA `(.L_x_1098) ;  /* 0x0000008000000947 */ /* 0x000fea0003800000 */
[----:B------:R-:W-:Y:S02]  /*21f00*/  ISETP.GE.AND P1, PT, R76, c[0x0][0x3c8], PT ;  /* 0x0000f2004c007a0c */ /* 0x000fe40003f26270 */
[----:B------:R-:W-:-:S11]  /*21f10*/  ISETP.GE.AND P0, PT, R211, c[0x0][0x3c8], PT ;  /* 0x0000f200d3007a0c */ /* 0x000fd60003f06270 */
[CC--:B-1----:R-:W-:Y:S02]  /*21f20*/  @!P1 LEA R4, P3, R76.reuse, R2.reuse, 0x1 ;  /* 0x000000024c049211 */ /* 0x0c2fe400078608ff */
[C---:B------:R-:W-:Y:S02]  /*21f30*/  @!P0 LEA R2, P2, R211.reuse, R2, 0x1 ;  /* 0x00000002d3028211 */ /* 0x040fe400078408ff */
[-C--:B--23--:R-:W-:Y:S02]  /*21f40*/  @!P1 LEA.HI.X R5, R76, R9.reuse, R77, 0x1, P3 ;  /* 0x000000094c059211 */ /* 0x08cfe400018f0c4d */
[----:B------:R-:W-:-:S03]  /*21f50*/  @!P0 LEA.HI.X R3, R211, R9, R238, 0x1, P2 ;  /* 0x00000009d3038211 */ /* 0x000fc600010f0cee */
[----:B------:R1:W-:Y:S04]  /*21f60*/  @!P1 ST.E.128 [R4.64], RZ ;  /* 0x000000ff04009985 */ /* 0x0003e8000c101d08 */
[----:B------:R1:W-:Y:S02]  /*21f70*/  @!P0 ST.E.128 [R2.64], RZ ;  /* 0x000000ff02008985 */ /* 0x0003e4000c101d08 */
.L_x_1098:
[----:B------:R-:W-:Y:S05]  /*21f80*/  BSYNC B1 ;  /* 0x0000000000017941 */ /* 0x000fea0003800000 */
.L_x_1082:
[----:B-1--4-:R-:W4:Y:S02]  /*21f90*/  LDL R2, [R1+0x5c] ;  /* 0x00005c0001027983 */ /* 0x012f240000100800 */
[----:B----4-:R-:W-:-:S13]  /*21fa0*/  ISETP.NE.AND P0, PT, R2, RZ, PT ;  /* 0x000000ff0200720c */ /* 0x010fda0003f05270 */
[----:B------:R-:W-:Y:S01]  /*21fb0*/  @P0 WARPSYNC 0xffffffff ;  /* 0xffffffff00000948 */ /* 0x000fe20003800000 */
[----:B------:R-:W-:Y:S06]  /*21fc0*/  @P0 BAR.SYNC.DEFER_BLOCKING 0x5, 0x100 ;  /* 0x0144000000000b1d */ /* 0x000fec0000010000 */
[----:B--23--:R-:W1:Y:S04]  /*21fd0*/  @P0 LDS.128 R8, [0xe100] ;  /* 0x00e10000ff080984 */ /* 0x00ce680000000c00 */
        /* <DEDUP_REMOVED lines=10> */
.L_x_1189:
[----:B------:R-:W-:Y:S05]  /*22080*/  BRA.DIV ~URZ, `(.L_x_1121) ;  /* 0x00003d627f007947 */ /* 0x000fea000b800000 */
[----:B------:R3:W4:Y:S02]  /*22090*/  SHFL.IDX PT, R9, R29, 0x1, 0x1f ;  /* 0x00201f001d097f89 */ /* 0x00072400000e0000 */
.L_x_1190:
        /* <DEDUP_REMOVED lines=19> */
.L_x_1191:
        /* <DEDUP_REMOVED lines=16> */
.L_x_1192:
[----:B---3--:R-:W-:Y:S01]  /*222d0*/  IMAD R2, R2, c[0x0][0x538], RZ ;  /* 0x00014e0002027a24 */ /* 0x008fe200078e02ff */
[----:B------:R-:W-:Y:S04]  /*222e0*/  BSSY B1, `(.L_x_1124) ;  /* 0x00000cf000017945 */ /* 0x000fe80003800000 */
[----:B----4-:R-:W-:-:S04]  /*222f0*/  IADD3 R9, R2, R9, RZ ;  /* 0x0000000902097210 */ /* 0x010fc80007ffe0ff */
[----:B--2---:R-:W-:-:S13]  /*22300*/  ISETP.GT.AND P0, PT, R9, R10, PT ;  /* 0x0000000a0900720c */ /* 0x004fda0003f04270 */
[----:B------:R-:W-:Y:S05]  /*22310*/  @P0 BRA `(.L_x_1125) ;  /* 0x0000026000000947 */ /* 0x000fea0003800000 */
.L_x_1129:
        /* <DEDUP_REMOVED lines=18> */
.L_x_1193:
        /* <DEDUP_REMOVED lines=16> */
.L_x_1194:
[----:B--2---:R-:W-:-:S05]  /*22540*/  IMAD R2, R2, c[0x0][0x538], RZ ;  /* 0x00014e0002027a24 */ /* 0x004fca00078e02ff */
[----:B------:R-:W-:-:S04]  /*22550*/  IADD3 R9, R2, R9, RZ ;  /* 0x0000000902097210 */ /* 0x000fc80007ffe0ff */
[----:B------:R-:W-:-:S13]  /*22560*/  ISETP.GT.AND P0, PT, R9, R10, PT ;  /* 0x0000000a0900720c */ /* 0x000fda0003f04270 */
[----:B-1----:R-:W-:Y:S05]  /*22570*/  @!P0 BRA `(.L_x_1129) ;  /* 0xfffffda000008947 */ /* 0x002fea000383ffff */
.L_x_1125:
[----:B------:R-:W-:-:S05]  /*22580*/  IADD3 R11, -R2, R9, RZ ;  /* 0x00000009020b7210 */ /* 0x000fca0007ffe1ff */
[----:B------:R-:W-:-:S05]  /*22590*/  IMAD R2, R4, c[0x0][0x538], R11 ;  /* 0x00014e0004027a24 */ /* 0x000fca00078e020b */
[----:B------:R-:W-:Y:S01]  /*225a0*/  ISETP.GT.AND P0, PT, R2, R10, PT ;  /* 0x0000000a0200720c */ /* 0x000fe20003f04270 */
[----:B------:R-:W-:-:S12]  /*225b0*/  BRA.DIV ~URZ, `(.L_x_1130) ;  /* 0x00003c827f007947 */ /* 0x000fd8000b800000 */
[----:B------:R-:W-:-:S03]  /*225c0*/  VOTE.ANY R14, PT, !P0 ;  /* 0x00000000000e7806 */ /* 0x000fc600040e0100 */
.L_x_1195:
[----:B------:R-:W2:Y:S01]  /*225d0*/  LDL.LU R2, [R1+0x24] ;  /* 0x0000240001027983 */ /* 0x000ea20000300800 */
[----:B------:R-:W2:Y:S02]  /*225e0*/  POPC R9, R14 ;  /* 0x0000000e00097309 */ /* 0x000ea40000000000 */
[----:B--2---:R-:W-:-:S05]  /*225f0*/  IADD3 R2, R9, R2, RZ ;  /* 0x0000000209027210 */ /* 0x004fca0007ffe0ff */
[----:B------:R2:W-:Y:S01]  /*22600*/  STL [R1+0x24], R2 ;  /* 0x0000240201007387 */ /* 0x0005e20000100800 */
[----:B------:R-:W-:Y:S05]  /*22610*/  BRA.DIV ~URZ, `(.L_x_1131) ;  /* 0x00003c627f007947 */ /* 0x000fea000b800000 */
[----:B------:R3:W4:Y:S04]  /*22620*/  SHFL.IDX PT, R6, R6, R9, 0x1f ;  /* 0x00001f0906067589 */ /* 0x00072800000e0000 */
[----:B------:R3:W1:Y:S02]  /*22630*/  SHFL.IDX PT, R5, R8, R9, 0x1f ;  /* 0x00001f0908057589 */ /* 0x00066400000e0000 */
.L_x_1196:
[----:B------:R-:W-:Y:S01]  /*22640*/  ISETP.NE.AND P0, PT, R14, RZ, PT ;  /* 0x000000ff0e00720c */ /* 0x000fe20003f05270 */
[----:B------:R-:W-:-:S12]  /*22650*/  BSSY B0, `(.L_x_1132) ;  /* 0x0000005000007945 */ /* 0x000fd80003800000 */
[----:B------:R-:W-:Y:S05]  /*22660*/  @!P0 BRA `(.L_x_1133) ;  /* 0x0000003000008947 */ /* 0x000fea0003800000 */
[----:B---3--:R-:W-:Y:S01]  /*22670*/  IADD3 R9, R9, -0x1, RZ ;  /* 0xffffffff09097810 */ /* 0x008fe20007ffe0ff */
[----:B------:R-:W-:Y:S05]  /*22680*/  BRA.DIV ~URZ, `(.L_x_1134) ;  /* 0x00003cc27f007947 */ /* 0x000fea000b800000 */
[----:B------:R3:W2:Y:S02]  /*22690*/  SHFL.IDX PT, R15, R4, R9, 0x1f ;  /* 0x00001f09040f7589 */ /* 0x0006a400000e0000 */
.L_x_1133:
[----:B------:R-:W-:Y:S05]  /*226a0*/  BSYNC B0 ;  /* 0x0000000000007941 */ /* 0x000fea0003800000 */
.L_x_1132:
[----:B--2---:R-:W-:Y:S01]  /*226b0*/  IMAD R2, R15, c[0x0][0x538], R11 ;  /* 0x00014e000f027a24 */ /* 0x004fe200078e020b */
[----:B-1----:R-:W-:Y:S01]  /*226c0*/  ISETP.NE.AND P0, PT, R5, 0x1, PT ;  /* 0x000000010500780c */ /* 0x002fe20003f05270 */
[----:B------:R-:W-:Y:S03]  /*226d0*/  BSSY B0, `(.L_x_1135) ;  /* 0x0000086000007945 */ /* 0x000fe60003800000 */
[----:B------:R1:W-:Y:S01]  /*226e0*/  STL [R1+0x18], R2 ;  /* 0x0000180201007387 */ /* 0x0003e20000100800 */
[----:B------:R-:W-:-:S08]  /*226f0*/  IADD3 R11, -R2, R10, RZ ;  /* 0x0000000a020b7210 */ /* 0x000fd00007ffe1ff */
[----:B------:R-:W-:Y:S05]  /*22700*/  @!P0 BRA `(.L_x_1136) ;  /* 0x000003e000008947 */ /* 0x000fea0003800000 */
[-C--:B----4-:R-:W-:Y:S01]  /*22710*/  IABS R3, R6.reuse ;  /* 0x0000000600037213 */ /* 0x090fe20000000000 */
[----:B---3--:R-:W-:Y:S01]  /*22720*/  IMAD.MOV.U32 R8, RZ, RZ, RZ ;  /* 0x000000ffff087224 */ /* 0x008fe200078e00ff */
[----:B------:R-:W-:Y:S02]  /*22730*/  IABS R14, R6 ;  /* 0x00000006000e7213 */ /* 0x000fe40000000000 */
[----:B-1----:R-:W1:Y:S08]  /*22740*/  I2F.RP R2, R3 ;  /* 0x0000000300027306 */ /* 0x002e700000209400 */
[----:B-1----:R-:W1:Y:S02]  /*22750*/  MUFU.RCP R2, R2 ;  /* 0x0000000200027308 */ /* 0x002e640000001000 */
[----:B-1----:R-:W-:-:S06]  /*22760*/  IADD3 R2, R2, 0xffffffe, RZ ;  /* 0x0ffffffe02027810 */ /* 0x002fcc0007ffe0ff */
[----:B------:R1:W2:Y:S02]  /*22770*/  F2I.FTZ.U32.TRUNC.NTZ R9, R2 ;  /* 0x0000000200097305 */ /* 0x0002a4000021f000 */
[----:B-1----:R-:W-:Y:S01]  /*22780*/  IABS R2, R5 ;  /* 0x0000000500027213 */ /* 0x002fe20000000000 */
[----:B--2---:R-:W-:-:S04]  /*22790*/  IMAD.MOV R4, RZ, RZ, -R9 ;  /* 0x000000ffff047224 */ /* 0x004fc800078e0a09 */
[----:B------:R-:W-:Y:S01]  /*227a0*/  IMAD.MOV.U32 R10, RZ, RZ, R2 ;  /* 0x000000ffff0a7224 */ /* 0x000fe200078e0002 */
[----:B------:R-:W-:Y:S01]  /*227b0*/  IABS R2, R11 ;  /* 0x0000000b00027213 */ /* 0x000fe20000000000 */
[----:B------:R-:W-:Y:S02]  /*227c0*/  IMAD R4, R4, R3, RZ ;  /* 0x0000000304047224 */ /* 0x000fe400078e02ff */
[----:B------:R-:W1:Y:S02]  /*227d0*/  I2F.RP R15, R10 ;  /* 0x0000000a000f7306 */ /* 0x000e640000209400 */
[----:B------:R-:W-:-:S04]  /*227e0*/  IMAD.HI.U32 R9, R9, R4, R8 ;  /* 0x0000000409097227 */ /* 0x000fc800078e0008 */
[----:B------:R-:W-:Y:S02]  /*227f0*/  IMAD.MOV.U32 R4, RZ, RZ, R2 ;  /* 0x000000ffff047224 */ /* 0x000fe400078e0002 */
[----:B------:R-:W-:-:S05]  /*22800*/  IMAD.MOV R2, RZ, RZ, -R14 ;  /* 0x000000ffff027224 */ /* 0x000fca00078e0a0e */
[----:B------:R-:W-:Y:S01]  /*22810*/  MOV R8, R2 ;  /* 0x0000000200087202 */ /* 0x000fe20000000f00 */
[----:B------:R-:W-:-:S04]  /*22820*/  IMAD.HI.U32 R2, R9, R4, RZ ;  /* 0x0000000409027227 */ /* 0x000fc800078e00ff */
[----:B------:R-:W-:Y:S02]  /*22830*/  IMAD R4, R2, R8, R4 ;  /* 0x0000000802047224 */ /* 0x000fe400078e0204 */
[----:B-1----:R-:W1:Y:S03]  /*22840*/  MUFU.RCP R8, R15 ;  /* 0x0000000f00087308 */ /* 0x002e660000001000 */
[----:B------:R-:W-:Y:S02]  /*22850*/  ISETP.GT.U32.AND P0, PT, R3, R4, PT ;  /* 0x000000040300720c */ /* 0x000fe40003f04070 */
[----:B-1----:R-:W-:-:S11]  /*22860*/  IADD3 R8, R8, 0xffffffe, RZ ;  /* 0x0ffffffe08087810 */ /* 0x002fd60007ffe0ff */
[----:B------:R-:W-:Y:S01]  /*22870*/  @!P0 IMAD.IADD R4, R4, 0x1, -R3 ;  /* 0x0000000104048824 */ /* 0x000fe200078e0a03 */
[----:B------:R-:W-:Y:S01]  /*22880*/  @!P0 IADD3 R2, R2, 0x1, RZ ;  /* 0x0000000102028810 */ /* 0x000fe20007ffe0ff */
[----:B------:R-:W1:Y:S01]  /*22890*/  F2I.FTZ.U32.TRUNC.NTZ R9, R8 ;  /* 0x0000000800097305 */ /* 0x000e62000021f000 */
[----:B------:R-:W-:Y:S02]  /*228a0*/  ISETP.NE.AND P0, PT, R6, RZ, PT ;  /* 0x000000ff0600720c */ /* 0x000fe40003f05270 */
[----:B------:R-:W-:Y:S02]  /*228b0*/  ISETP.GE.U32.AND P2, PT, R4, R3, PT ;  /* 0x000000030400720c */ /* 0x000fe40003f46070 */
[----:B------:R-:W-:-:S04]  /*228c0*/  LOP3.LUT R3, R11, R6, RZ, 0x3c, !PT ;  /* 0x000000060b037212 */ /* 0x000fc800078e3cff */
[----:B------:R-:W-:Y:S01]  /*228d0*/  ISETP.GE.AND P1, PT, R3, RZ, PT ;  /* 0x000000ff0300720c */ /* 0x000fe20003f26270 */
[----:B-1----:R-:W-:-:S06]  /*228e0*/  IMAD.MOV R3, RZ, RZ, -R9 ;  /* 0x000000ffff037224 */ /* 0x002fcc00078e0a09 */
[----:B------:R-:W-:Y:S01]  /*228f0*/  @P2 IADD3 R2, R2, 0x1, RZ ;  /* 0x0000000102022810 */ /* 0x000fe20007ffe0ff */
[----:B------:R-:W-:Y:S01]  /*22900*/  IMAD.MOV.U32 R8, RZ, RZ, RZ ;  /* 0x000000ffff087224 */ /* 0x000fe200078e00ff */
[----:B------:R-:W-:-:S04]  /*22910*/  MOV R4, R3 ;  /* 0x0000000300047202 */ /* 0x000fc80000000f00 */
[----:B------:R-:W-:Y:S01]  /*22920*/  @!P1 IMAD.MOV R2, RZ, RZ, -R2 ;  /* 0x000000ffff029224 */ /* 0x000fe200078e0a02 */
[----:B------:R-:W-:Y:S02]  /*22930*/  @!P0 LOP3.LUT R2, RZ, R6, RZ, 0x33, !PT ;  /* 0x00000006ff028212 */ /* 0x000fe400078e33ff */
[----:B------:R-:W-:Y:S01]  /*22940*/  IABS R3, R5 ;  /* 0x0000000500037213 */ /* 0x000fe20000000000 */
[----:B------:R-:W-:Y:S01]  /*22950*/  IMAD R4, R4, R10, RZ ;  /* 0x0000000a04047224 */ /* 0x000fe200078e02ff */
[----:B------:R-:W-:-:S03]  /*22960*/  IABS R15, R2 ;  /* 0x00000002000f7213 */ /* 0x000fc60000000000 */
[----:B------:R-:W-:Y:S02]  /*22970*/  IMAD.MOV R14, RZ, RZ, -R3 ;  /* 0x000000ffff0e7224 */ /* 0x000fe400078e0a03 */
[----:B------:R-:W-:-:S03]  /*22980*/  IMAD.HI.U32 R3, R9, R4, R8 ;  /* 0x0000000409037227 */ /* 0x000fc600078e0008 */
[----:B------:R-:W-:Y:S01]  /*22990*/  MOV R8, R14 ;  /* 0x0000000e00087202 */ /* 0x000fe20000000f00 */
        /* <DEDUP_REMOVED lines=18> */
[----:B------:R-:W-:-:S05]  /*22ac0*/  IMAD R2, R4, 0x10000, R2 ;  /* 0x0001000004027824 */ /* 0x000fca00078e0202 */
[----:B------:R1:W-:Y:S01]  /*22ad0*/  STL [R1+0x20], R2 ;  /* 0x0000200201007387 */ /* 0x0003e20000100800 */
[----:B------:R-:W-:Y:S05]  /*22ae0*/  BRA `(.L_x_1137) ;  /* 0x0000044000007947 */ /* 0x000fea0003800000 */
.L_x_1136:
[----:B---3--:R-:W2:Y:S01]  /*22af0*/  LDL R4, [R1+0x24] ;  /* 0x0000240001047983 */ /* 0x008ea20000100800 */
[----:B-1----:R-:W-:-:S04]  /*22b00*/  IMAD.MOV.U32 R2, RZ, RZ, 0x4 ;  /* 0x00000004ff027424 */ /* 0x002fc800078e00ff */
[----:B--2---:R-:W-:-:S05]  /*22b10*/  IMAD.WIDE R2, R4, R2, c[0x0][0x590] ;  /* 0x0001640004027625 */ /* 0x004fca00078e0202 */
[----:B------:R-:W2:Y:S02]  /*22b20*/  LDG.E R4, [R2.64] ;  /* 0x0000000802047981 */ /* 0x000ea4000c1e1900 */
[----:B--2-4-:R-:W-:-:S05]  /*22b30*/  IMAD R10, R4, R6, RZ ;  /* 0x00000006040a7224 */ /* 0x014fca00078e02ff */
        /* <DEDUP_REMOVED lines=16> */
[----:B------:R-:W-:Y:S02]  /*22c40*/  IMAD R3, R2, R3, R8 ;  /* 0x0000000302037224 */ /* 0x000fe400078e0208 */
[----:B------:R-:W-:-:S03]  /*22c50*/  IMAD.MOV.U32 R8, RZ, RZ, RZ ;  /* 0x000000ffff087224 */ /* 0x000fc600078e00ff */
        /* <DEDUP_REMOVED lines=19> */
[----:B------:R-:W1:Y:S08]  /*22d90*/  I2F.RP R5, R4 ;  /* 0x0000000400057306 */ /* 0x000e700000209400 */
[----:B-1----:R-:W1:Y:S02]  /*22da0*/  MUFU.RCP R5, R5 ;  /* 0x0000000500057308 */ /* 0x002e640000001000 */
[----:B-1----:R-:W-:-:S06]  /*22db0*/  IADD3 R5, R5, 0xffffffe, RZ ;  /* 0x0ffffffe05057810 */ /* 0x002fcc0007ffe0ff */
[----:B------:R-:W1:Y:S02]  /*22dc0*/  F2I.FTZ.U32.TRUNC.NTZ R9, R5 ;  /* 0x0000000500097305 */ /* 0x000e64000021f000 */
[----:B-1----:R-:W-:-:S04]  /*22dd0*/  IMAD.MOV R5, RZ, RZ, -R9 ;  /* 0x000000ffff057224 */ /* 0x002fc800078e0a09 */
[----:B------:R-:W-:Y:S01]  /*22de0*/  IMAD R10, R5, R4, RZ ;  /* 0x00000004050a7224 */ /* 0x000fe200078e02ff */
[----:B------:R-:W-:Y:S01]  /*22df0*/  MOV R5, R3 ;  /* 0x0000000300057202 */ /* 0x000fe20000000f00 */
[----:B------:R-:W-:Y:S02]  /*22e00*/  IMAD.MOV R3, RZ, RZ, -R15 ;  /* 0x000000ffff037224 */ /* 0x000fe400078e0a0f */
        /* <DEDUP_REMOVED lines=16> */
[----:B------:R-:W-:-:S05]  /*22f10*/  IMAD R2, R3, R4, R5 ;  /* 0x0000000403027224 */ /* 0x000fca00078e0205 */
[----:B------:R1:W-:Y:S02]  /*22f20*/  STL [R1+0x20], R2 ;  /* 0x0000200201007387 */ /* 0x0003e40000100800 */
.L_x_1137:
[----:B------:R-:W-:Y:S05]  /*22f30*/  BSYNC B0 ;  /* 0x0000000000007941 */ /* 0x000fea0003800000 */
.L_x_1135:
[----:B------:R-:W-:-:S04]  /*22f40*/  LOP3.LUT R3, RZ, R3, RZ, 0x33, !PT ;  /* 0x00000003ff037212 */ /* 0x000fc800078e33ff */
[----:B-1----:R-:W-:-:S05]  /*22f50*/  IADD3 R2, R3, R6, RZ ;  /* 0x0000000603027210 */ /* 0x002fca0007ffe0ff */
[----:B------:R1:W-:Y:S01]  /*22f60*/  STL [R1+0x1c], R2 ;  /* 0x00001c0201007387 */ /* 0x0003e20000100800 */
[----:B------:R-:W-:Y:S05]  /*22f70*/  BRA `(.L_x_1138) ;  /* 0x0000005000007947 */ /* 0x000fea0003800000 */
.L_x_1126:
[----:B------:R-:W-:Y:S01]  /*22f80*/  MOV R2, c[0x0][0x53c] ;  /* 0x00014f0000027a02 */ /* 0x000fe20000000f00 */
[----:B------:R2:W-:Y:S04]  /*22f90*/  STL [R1+0x18], R10 ;  /* 0x0000180a01007387 */ /* 0x0005e80000100800 */
[----:B------:R2:W-:Y:S04]  /*22fa0*/  STL [R1+0x1c], RZ ;  /* 0x00001cff01007387 */ /* 0x0005e80000100800 */
[----:B------:R2:W-:Y:S04]  /*22fb0*/  STL [R1+0x20], RZ ;  /* 0x000020ff01007387 */ /* 0x0005e80000100800 */
[----:B------:R2:W-:Y:S02]  /*22fc0*/  STL [R1+0x24], R2 ;  /* 0x0000240201007387 */ /* 0x0005e40000100800 */
.L_x_1138:
[----:B------:R-:W-:Y:S05]  /*22fd0*/  BSYNC B1 ;  /* 0x0000000000017941 */ /* 0x000fea0003800000 */
.L_x_1124:
        /* <DEDUP_REMOVED lines=9> */
.L_x_1119:
[----:B-1----:R-:W3:Y:S02]  /*23070*/  LDL R2, [R1+0x24] ;  /* 0x0000240001027983 */ /* 0x002ee40000100800 */
[----:B---3--:R-:W-:-:S13]  /*23080*/  ISETP.GE.AND P0, PT, R2, c[0x0][0x53c], PT ;  /* 0x00014f0002007a0c */ /* 0x008fda0003f06270 */
[----:B--2---:R-:W-:Y:S01]  /*23090*/  @P0 CALL.REL.NOINC `(.L_x_1139) ;  /* 0x0000001000000944 */ /* 0x004fe20003c00000 */
[----:B------:R-:W-:Y:S05]  /*230a0*/  BRA `(.L_x_1140) ;  /* 0xfffdec8000007947 */ /* 0x000fea000383ffff */
.L_x_1139:
[----:B------:R-:W-:Y:S05]  /*230b0*/  EXIT ;  /* 0x000000000000794d */ /* 0x000fea0003800000 */
.L_x_893:
[----:B------:R-:W-:Y:S02]  /*230c0*/  MOV R3, 0x1 ;  /* 0x0000000100037802 */ /* 0x000fe40000000f00 */
[----:B------:R-:W-:Y:S02]  /*230d0*/  MOV R4, 0x230f0 ;  /* 0x000230f000047802 */ /* 0x000fe40000000f00 */
[----:B------:R-:W-:Y:S05]  /*230e0*/  CALL.REL.NOINC `($__internal_16_$__cuda_sm70_shflsync_up_p) ;  /* 0x0000339000007944 */ /* 0x000fea0003c00000 */
[----:B------:R-:W-:Y:S01]  /*230f0*/  MOV R0, R3 ;  /* 0x0000000300007202 */ /* 0x000fe20000000f00 */
[----:B------:R-:W-:Y:S05]  /*23100*/  BRA `(.L_x_1141) ;  /* 0xfffdd35000007947 */ /* 0x000fea000383ffff */
.L_x_894:
[----:B------:R-:W-:Y:S02]  /*23110*/  MOV R3, 0x2 ;  /* 0x0000000200037802 */ /* 0x000fe40000000f00 */
[----:B------:R-:W-:Y:S02]  /*23120*/  MOV R4, 0x23140 ;  /* 0x0002314000047802 */ /* 0x000fe40000000f00 */
[----:B------:R-:W-:Y:S05]  /*23130*/  CALL.REL.NOINC `($__internal_16_$__cuda_sm70_shflsync_up_p) ;  /* 0x0000334000007944 */ /* 0x000fea0003c00000 */
[----:B------:R-:W-:Y:S02]  /*23140*/  SEL R0, R3, RZ, P4 ;  /* 0x000000ff03007207 */ /* 0x000fe40002000000 */
[----:B------:R-:W-:Y:S02]  /*23150*/  MOV R3, 0x4 ;  /* 0x0000000400037802 */ /* 0x000fe40000000f00 */
[----:B------:R-:W-:Y:S01]  /*23160*/  MOV R4, 0x231a0 ;  /* 0x000231a000047802 */ /* 0x000fe20000000f00 */
[----:B------:R-:W-:-:S04]  /*23170*/  IMAD.IADD R0, R2, 0x1, R0 ;  /* 0x0000000102007824 */ /* 0x000fc800078e0200 */
[----:B------:R-:W-:Y:S02]  /*23180*/  IMAD.MOV.U32 R2, RZ, RZ, R0 ;  /* 0x000000ffff027224 */ /* 0x000fe400078e0000 */
[----:B------:R-:W-:Y:S05]  /*23190*/  CALL.REL.NOINC `($__internal_16_$__cuda_sm70_shflsync_up_p) ;  /* 0x000032e000007944 */ /* 0x000fea0003c00000 */
[----:B------:R-:W-:Y:S02]  /*231a0*/  SEL R3, R3, RZ, P3 ;  /* 0x000000ff03037207 */ /* 0x000fe40001800000 */
[----:B------:R-:W-:-:S03]  /*231b0*/  MOV R4, 0x23200 ;  /* 0x0002320000047802 */ /* 0x000fc60000000f00 */
[----:B------:R-:W-:Y:S01]  /*231c0*/  IMAD.IADD R0, R0, 0x1, R3 ;  /* 0x0000000100007824 */ /* 0x000fe200078e0203 */
[----:B------:R-:W-:-:S03]  /*231d0*/  MOV R3, 0x8 ;  /* 0x0000000800037802 */ /* 0x000fc60000000f00 */
        /* <DEDUP_REMOVED lines=8> */
[----:B------:R-:W-:Y:S01]  /*23260*/  SEL R3, R3, RZ, P1 ;  /* 0x000000ff03037207 */ /* 0x000fe20000800000 */
[----:B------:R-:W-:Y:S01]  /*23270*/  IMAD.MOV.U32 R2, RZ, RZ, 0x1f ;  /* 0x0000001fff027424 */ /* 0x000fe200078e00ff */
[----:B------:R-:W-:-:S03]  /*23280*/  MOV R226, 0x1f ;  /* 0x0000001f00e27802 */ /* 0x000fc60000000f00 */
[----:B------:R-:W-:Y:S01]  /*23290*/  IMAD.IADD R4, R0, 0x1, R3 ;  /* 0x0000000100047824 */ /* 0x000fe200078e0203 */
[----:B------:R-:W-:-:S03]  /*232a0*/  MOV R3, 0x232d0 ;  /* 0x000232d000037802 */ /* 0x000fc60000000f00 */
[----:B------:R-:W-:Y:S02]  /*232b0*/  IMAD.MOV.U32 R28, RZ, RZ, R4 ;  /* 0x000000ffff1c7224 */ /* 0x000fe400078e0004 */
[----:B------:R-:W-:Y:S05]  /*232c0*/  CALL.REL.NOINC `($__internal_15_$__cuda_sm70_shflsync_idx_p) ;  /* 0x0000315000007944 */ /* 0x000fea0003c00000 */
[----:B------:R-:W-:Y:S01]  /*232d0*/  MOV R0, R28 ;  /* 0x0000001c00007202 */ /* 0x000fe20000000f00 */
[----:B------:R-:W-:Y:S05]  /*232e0*/  BRA `(.L_x_1142) ;  /* 0xfffdd27000007947 */ /* 0x000fea000383ffff */
.L_x_896:
[----:B------:R-:W-:Y:S02]  /*232f0*/  SEL R2, RZ, 0x1, P0 ;  /* 0x00000001ff027807 */ /* 0x000fe40000000000 */
[----:B------:R-:W-:Y:S02]  /*23300*/  MOV R3, 0x23320 ;  /* 0x0002332000037802 */ /* 0x000fe40000000f00 */
[----:B------:R-:W-:Y:S05]  /*23310*/  CALL.REL.NOINC `($__internal_17_$__cuda_sm70_votesync_ballot) ;  /* 0x000031c000007944 */ /* 0x000fea0003c00000 */
[----:B------:R-:W-:Y:S05]  /*23320*/  BRA `(.L_x_1143) ;  /* 0xfffdd2c000007947 */ /* 0x000fea000383ffff */
.L_x_897:
[----:B------:R-:W-:Y:S01]  /*23330*/  IMAD.MOV.U32 R28, RZ, RZ, R9 ;  /* 0x000000ffff1c7224 */ /* 0x000fe200078e0009 */
[----:B-1----:R-:W-:Y:S01]  /*23340*/  MOV R2, R0 ;  /* 0x0000000000027202 */ /* 0x002fe20000000f00 */
[----:B------:R-:W-:Y:S01]  /*23350*/  IMAD.MOV.U32 R226, RZ, RZ, 0x1f ;  /* 0x0000001fffe27424 */ /* 0x000fe200078e00ff */
[----:B------:R-:W-:Y:S02]  /*23360*/  MOV R3, 0x23380 ;  /* 0x0002338000037802 */ /* 0x000fe40000000f00 */
[----:B------:R-:W-:Y:S05]  /*23370*/  CALL.REL.NOINC `($__internal_15_$__cuda_sm70_shflsync_idx_p) ;  /* 0x000030a000007944 */ /* 0x000fea0003c00000 */
[----:B------:R-:W-:Y:S01]  /*23380*/  IMAD.MOV.U32 R12, RZ, RZ, R28 ;  /* 0x000000ffff0c7224 */ /* 0x000fe200078e001c */
[----:B------:R-:W-:Y:S01]  /*23390*/  MOV R28, R8 ;  /* 0x00000008001c7202 */ /* 0x000fe20000000f00 */
[----:B------:R-:W-:Y:S01]  /*233a0*/  IMAD.MOV.U32 R5, RZ, RZ, RZ ;  /* 0x000000ffff057224 */ /* 0x000fe200078e00ff */
[----:B------:R-:W-:Y:S01]  /*233b0*/  MOV R2, R0 ;  /* 0x0000000000027202 */ /* 0x000fe20000000f00 */
[----:B------:R-:W-:Y:S01]  /*233c0*/  IMAD.MOV.U32 R226, RZ, RZ, 0x1f ;  /* 0x0000001fffe27424 */ /* 0x000fe200078e00ff */
[----:B------:R-:W-:-:S02]  /*233d0*/  MOV R3, 0x233f0 ;  /* 0x000233f000037802 */ /* 0x000fc40000000f00 */
[----:B------:R-:W-:Y:S05]  /*233e0*/  CALL.REL.NOINC `($__internal_15_$__cuda_sm70_shflsync_idx_p) ;  /* 0x0000303000007944 */ /* 0x000fea0003c00000 */
[----:B------:R-:W-:Y:S01]  /*233f0*/  MOV R9, R28 ;  /* 0x0000001c00097202 */ /* 0x000fe20000000f00 */
[----:B------:R-:W-:Y:S05]  /*23400*/  BRA `(.L_x_1144) ;  /* 0xfffdd25000007947 */ /* 0x000fea000383ffff */
.L_x_900:
[----:B------:R-:W-:Y:S01]  /*23410*/  IMAD.MOV.U32 R28, RZ, RZ, R4 ;  /* 0x000000ffff1c7224 */ /* 0x000fe200078e0004 */
[----:B-1----:R-:W-:Y:S01]  /*23420*/  MOV R2, R0 ;  /* 0x0000000000027202 */ /* 0x002fe20000000f00 */
[----:B------:R-:W-:Y:S01]  /*23430*/  IMAD.MOV.U32 R226, RZ, RZ, 0x1f ;  /* 0x0000001fffe27424 */ /* 0x000fe200078e00ff */
[----:B------:R-:W-:-:S02]  /*23440*/  MOV R3, 0x23460 ;  /* 0x0002346000037802 */ /* 0x000fc40000000f00 */
[----:B---34-:R-:W-:Y:S05]  /*23450*/  CALL.REL.NOINC `($__internal_15_$__cuda_sm70_shflsync_idx_p) ;  /* 0x00002fc000007944 */ /* 0x018fea0003c00000 */
[----:B------:R-:W-:Y:S01]  /*23460*/  MOV R5, R28 ;  /* 0x0000001c00057202 */ /* 0x000fe20000000f00 */
[----:B------:R-:W-:Y:S05]  /*23470*/  BRA `(.L_x_899) ;  /* 0xfffdd24000007947 */ /* 0x000fea000383ffff */
.L_x_1003:
[----:B------:R-:W-:Y:S01]  /*23480*/  IMAD.MOV.U32 R28, RZ, RZ, R4 ;  /* 0x000000ffff1c7224 */ /* 0x000fe200078e0004 */
[----:B------:R-:W-:Y:S01]  /*23490*/  MOV R2, RZ ;  /* 0x000000ff00027202 */ /* 0x000fe20000000f00 */
[----:B------:R-:W-:Y:S01]  /*234a0*/  IMAD.MOV.U32 R226, RZ, RZ, 0x181f ;  /* 0x0000181fffe27424 */ /* 0x000fe200078e00ff */
[----:B------:R-:W-:-:S02]  /*234b0*/  MOV R3, 0x234d0 ;  /* 0x000234d000037802 */ /* 0x000fc40000000f00 */
[----:B------:R-:W-:Y:S05]  /*234c0*/  CALL.REL.NOINC `($__internal_15_$__cuda_sm70_shflsync_idx_p) ;  /* 0x00002f5000007944 */ /* 0x000fea0003c00000 */
[----:B------:R-:W-:Y:S01]  /*234d0*/  MOV R9, R28 ;  /* 0x0000001c00097202 */ /* 0x000fe20000000f00 */
[----:B------:R-:W-:Y:S05]  /*234e0*/  BRA `(.L_x_1145) ;  /* 0xfffec20000007947 */ /* 0x000fea000383ffff */
.L_x_1004:
[----:B------:R-:W-:Y:S01]  /*234f0*/  IMAD.MOV.U32 R28, RZ, RZ, R5 ;  /* 0x000000ffff1c7224 */ /* 0x000fe200078e0005 */
[----:B------:R-:W-:Y:S01]  /*23500*/  MOV R2, RZ ;  /* 0x000000ff00027202 */ /* 0x000fe20000000f00 */
[----:B------:R-:W-:Y:S01]  /*23510*/  IMAD.MOV.U32 R226, RZ, RZ, 0x181f ;  /* 0x0000181fffe27424 */ /* 0x000fe200078e00ff */
[----:B------:R-:W-:-:S02]  /*23520*/  MOV R3, 0x23540 ;  /* 0x0002354000037802 */ /* 0x000fc40000000f00 */
[----:B-12---:R-:W-:Y:S05]  /*23530*/  CALL.REL.NOINC `($__internal_15_$__cuda_sm70_shflsync_idx_p) ;  /* 0x00002ee000007944 */ /* 0x006fea0003c00000 */
[----:B------:R-:W-:Y:S01]  /*23540*/  ISETP.GE.AND P1, PT, R76, c[0x0][0x1d4], PT ;  /* 0x000075004c007a0c */ /* 0x000fe20003f26270 */
[----:B------:R-:W-:Y:S01]  /*23550*/  IMAD.MOV.U32 R226, RZ, RZ, 0x181f ;  /* 0x0000181fffe27424 */ /* 0x000fe200078e00ff */
[----:B------:R-:W-:-:S02]  /*23560*/  IADD3 R2, P0, R28, R60, RZ ;  /* 0x0000003c1c027210 */ /* 0x000fc40007f1e0ff */
[----:B------:R-:W-:-:S03]  /*23570*/  SEL R8, RZ, 0x10, P1 ;  /* 0x00000010ff087807 */ /* 0x000fc60000800000 */
[----:B------:R-:W-:Y:S01]  /*23580*/  IMAD.X R3, R9, 0x1, R62, P0 ;  /* 0x0000000109037824 */ /* 0x000fe200000e063e */
[----:B------:R-:W-:-:S04]  /*23590*/  ISETP.GE.AND P0, PT, R211, c[0x0][0x1d4], PT ;  /* 0x00007500d3007a0c */ /* 0x000fc80003f06270 */
[----:B------:R-:W-:Y:S01]  /*235a0*/  SEL R6, RZ, 0x10, P0 ;  /* 0x00000010ff067807 */ /* 0x000fe20000000000 */
[----:B------:R-:W-:Y:S01]  /*235b0*/  @!PT LDS RZ, [RZ] ;  /* 0x00000000fffff984 */ /* 0x000fe20000000800 */
[----:B------:R-:W-:Y:S01]  /*235c0*/  @!PT LDS RZ, [RZ] ;  /* 0x00000000fffff984 */ /* 0x000fe20000000800 */
[----:B------:R-:W-:Y:S01]  /*235d0*/  @!PT LDS RZ, [RZ] ;  /* 0x00000000fffff984 */ /* 0x000fe20000000800 */
[----:B------:R1:W-:Y:S02]  /*235e0*/  LDGSTS.E.BYPASS.LTC128B.128 [R210+0x8100], [R2.64], !P1 ;  /* 0x0810000002d27fae */ /* 0x0003e4000c901d48 */
[----:B-1----:R-:W-:Y:S01]  /*235f0*/  IADD3 R2, P2, R28, R63, RZ ;  /* 0x0000003f1c027210 */ /* 0x002fe20007f5e0ff */
[----:B------:R-:W-:-:S04]  /*23600*/  IMAD.MOV.U32 R28, RZ, RZ, R4 ;  /* 0x000000ffff1c7224 */ /* 0x000fc800078e0004 */
[----:B------:R-:W-:-:S05]  /*23610*/  IMAD.X R3, R9, 0x1, R96, P2 ;  /* 0x0000000109037824 */ /* 0x000fca00010e0660 */
[----:B------:R1:W-:Y:S02]  /*23620*/  LDGSTS.E.BYPASS.LTC128B.128 [R210+0xb100], [R2.64], !P0 ;  /* 0x0b10000002d27fae */ /* 0x0003e4000c101d48 */
[----:B-1----:R-:W-:Y:S01]  /*23630*/  IMAD.MOV.U32 R2, RZ, RZ, 0x1 ;  /* 0x00000001ff027424 */ /* 0x002fe200078e00ff */
[----:B------:R-:W-:Y:S02]  /*23640*/  MOV R3, 0x23660 ;  /* 0x0002366000037802 */ /* 0x000fe40000000f00 */
[----:B------:R-:W-:Y:S05]  /*23650*/  CALL.REL.NOINC `($__internal_15_$__cuda_sm70_shflsync_idx_p) ;  /* 0x00002dc000007944 */ /* 0x000fea0003c00000 */
[----:B------:R-:W-:Y:S01]  /*23660*/  IMAD.MOV.U32 R9, RZ, RZ, R28 ;  /* 0x000000ffff097224 */ /* 0x000fe200078e001c */
[----:B------:R-:W-:Y:S01]  /*23670*/  MOV R2, 0x1 ;  /* 0x0000000100027802 */ /* 0x000fe20000000f00 */
[----:B------:R-:W-:Y:S01]  /*23680*/  IMAD.MOV.U32 R28, RZ, RZ, R5 ;  /* 0x000000ffff1c7224 */ /* 0x000fe200078e0005 */
[----:B------:R-:W-:Y:S02]  /*23690*/  MOV R226, 0x181f ;  /* 0x0000181f00e27802 */ /* 0x000fe40000000f00 */
[----:B------:R-:W-:Y:S02]  /*236a0*/  MOV R3, 0x236c0 ;  /* 0x000236c000037802 */ /* 0x000fe40000000f00 */
[----:B------:R-:W-:Y:S05]  /*236b0*/  CALL.REL.NOINC `($__internal_15_$__cuda_sm70_shflsync_idx_p) ;  /* 0x00002d6000007944 */ /* 0x000fea0003c00000 */
[C---:B------:R-:W-:Y:S01]  /*236c0*/  IADD3 R2, -R8.reuse, 0x10, RZ ;  /* 0x0000001008027810 */ /* 0x040fe20007ffe1ff */
[----:B------:R-:W-:Y:S01]  /*236d0*/  IMAD.MOV.U32 R226, RZ, RZ, 0x181f ;  /* 0x0000181fffe27424 */ /* 0x000fe200078e00ff */
[----:B------:R-:W-:-:S02]  /*236e0*/  ISETP.NE.U32.AND P2, PT, R8, RZ, PT ;  /* 0x000000ff0800720c */ /* 0x000fc40003f45070 */
[----:B------:R-:W-:-:S04]  /*236f0*/  LOP3.LUT R2, R2, 0xf, RZ, 0xc0, !PT ;  /* 0x0000000f02027812 */ /* 0x000fc800078ec0ff */
[----:B------:R-:W-:-:S04]  /*23700*/  IADD3 R2, P1, P0, R2, R28, R60 ;  /* 0x0000001c02027210 */ /* 0x000fc8000783e03c */
[----:B------:R-:W-:-:S05]  /*23710*/  IADD3.X R3, RZ, R9, R62, P1, P0 ;  /* 0x00000009ff037210 */ /* 0x000fca0000fe043e */
[----:B------:R-:W-:Y:S01]  /*23720*/  @!PT LDS RZ, [RZ] ;  /* 0x00000000fffff984 */ /* 0x000fe20000000800 */
[----:B------:R-:W-:Y:S01]  /*23730*/  @!PT LDS RZ, [RZ] ;  /* 0x00000000fffff984 */ /* 0x000fe20000000800 */
[----:B------:R-:W-:Y:S01]  /*23740*/  @!PT LDS RZ, [RZ] ;  /* 0x00000000fffff984 */ /* 0x000fe20000000800 */
[----:B------:R1:W-:Y:S01]  /*23750*/  LDGSTS.E.BYPASS.LTC128B.128.ZFILL [R210+0x9100], [R2.64], P2 ;  /* 0x0910000002d27fae */ /* 0x0003e20009141d48 */
[C---:B------:R-:W-:Y:S02]  /*23760*/  ISETP.NE.U32.AND P2, PT, R6.reuse, RZ, PT ;  /* 0x000000ff0600720c */ /* 0x040fe40003f45070 */
[----:B-1----:R-:W-:-:S04]  /*23770*/  IADD3 R2, -R6, 0x10, RZ ;  /* 0x0000001006027810 */ /* 0x002fc80007ffe1ff */
[----:B------:R-:W-:-:S04]  /*23780*/  LOP3.LUT R2, R2, 0xf, RZ, 0xc0, !PT ;  /* 0x0000000f02027812 */ /* 0x000fc800078ec0ff */
[----:B------:R-:W-:Y:S01]  /*23790*/  IADD3 R2, P1, P0, R2, R28, R63 ;  /* 0x0000001c02027210 */ /* 0x000fe2000783e03f */
[----:B------:R-:W-:-:S03]  /*237a0*/  IMAD.MOV.U32 R28, RZ, RZ, R4 ;  /* 0x000000ffff1c7224 */ /* 0x000fc600078e0004 */
[----:B------:R-:W-:-:S05]  /*237b0*/  IADD3.X R3, RZ, R9, R96, P1, P0 ;  /* 0x00000009ff037210 */ /* 0x000fca0000fe0460 */
[----:B------:R1:W-:Y:S02]  /*237c0*/  LDGSTS.E.BYPASS.LTC128B.128.ZFILL [R210+0xc100], [R2.64], P2 ;  /* 0x0c10000002d27fae */ /* 0x0003e40009141d48 */
        /* <DEDUP_REMOVED lines=9> */
[----:B------:R-:W-:Y:S01]  /*23860*/  MOV R2, R28 ;  /* 0x0000001c00027202 */ /* 0x000fe20000000f00 */
[----:B------:R-:W-:Y:S05]  /*23870*/  BRA `(.L_x_1146) ;  /* 0xfffebfd000007947 */ /* 0x000fea000383ffff */
.L_x_1005:
[----:B------:R-:W-:Y:S01]  /*23880*/  IMAD.MOV.U32 R28, RZ, RZ, R5 ;  /* 0x000000ffff1c7224 */ /* 0x000fe200078e0005 */
[----:B------:R-:W-:Y:S01]  /*23890*/  MOV R2, RZ ;  /* 0x000000ff00027202 */ /* 0x000fe20000000f00 */
[----:B------:R-:W-:Y:S01]  /*238a0*/  IMAD.MOV.U32 R226, RZ, RZ, 0x1c1f ;  /* 0x00001c1fffe27424 */ /* 0x000fe200078e00ff */
[----:B------:R-:W-:-:S02]  /*238b0*/  MOV R3, 0x238d0 ;  /* 0x000238d000037802 */ /* 0x000fc40000000f00 */
[----:B------:R-:W-:Y:S05]  /*238c0*/  CALL.REL.NOINC `($__internal_15_$__cuda_sm70_shflsync_idx_p) ;  /* 0x00002b5000007944 */ /* 0x000fea0003c00000 */
[----:B------:R-:W-:Y:S01]  /*238d0*/  MOV R4, R28 ;  /* 0x0000001c00047202 */ /* 0x000fe20000000f00 */
[----:B------:R-:W-:Y:S05]  /*238e0*/  BRA `(.L_x_1147) ;  /* 0xfffec19000007947 */ /* 0x000fea000383ffff */
.L_x_1010:
[----:B------:R-:W-:Y:S01]  /*238f0*/  IMAD.MOV.U32 R28, RZ, RZ, R5 ;  /* 0x000000ffff1c7224 */ /* 0x000fe200078e0005 */
[----:B------:R-:W-:Y:S01]  /*23900*/  MOV R2, 0x1 ;  /* 0x0000000100027802 */ /* 0x000fe20000000f00 */
[----:B------:R-:W-:Y:S01]  /*23910*/  IMAD.MOV.U32 R226, RZ, RZ, 0x1c1f ;  /* 0x00001c1fffe27424 */ /* 0x000fe200078e00ff */
[----:B------:R-:W-:-:S02]  /*23920*/  MOV R3, 0x23940 ;  /* 0x0002394000037802 */ /* 0x000fc40000000f00 */
[----:B-1----:R-:W-:Y:S05]  /*23930*/  CALL.REL.NOINC `($__internal_15_$__cuda_sm70_shflsync_idx_p) ;  /* 0x00002ae000007944 */ /* 0x002fea0003c00000 */
[----:B------:R-:W-:Y:S01]  /*23940*/  MOV R4, R28 ;  /* 0x0000001c00047202 */ /* 0x000fe20000000f00 */
[----:B------:R-:W-:Y:S05]  /*23950*/  BRA `(.L_x_1148) ;  /* 0xfffecb2000007947 */ /* 0x000fea000383ffff */
.L_x_1015:
[----:B------:R-:W-:Y:S01]  /*23960*/  IMAD.MOV.U32 R4, RZ, RZ, R5 ;  /* 0x000000ffff047224 */ /* 0x000fe200078e0005 */
[----:B------:R-:W-:-:S02]  /*23970*/  MOV R3, 0x2 ;  /* 0x0000000200037802 */ /* 0x000fc40000000f00 */
[----:B------:R-:W-:Y:S02]  /*23980*/  MOV R2, 0x239a0 ;  /* 0x000239a000027802 */ /* 0x000fe40000000f00 */
[----:B------:R-:W-:Y:S05]  /*23990*/  CALL.REL.NOINC `($__internal_14_$__cuda_sm70_shflsync_bfly_p) ;  /* 0x00002a2000007944 */ /* 0x000fea0003c00000 */
[----:B------:R-:W-:Y:S01]  /*239a0*/  MOV R2, R217 ;  /* 0x000000d900027202 */ /* 0x000fe20000000f00 */
[----:B------:R-:W-:Y:S05]  /*239b0*/  BRA `(.L_x_1149) ;  /* 0xfffed50000007947 */ /* 0x000fea000383ffff */
.L_x_1016:
[----:B------:R-:W-:Y:S01]  /*239c0*/  IMAD.MOV.U32 R4, RZ, RZ, R5 ;  /* 0x000000ffff047224 */ /* 0x000fe200078e0005 */
[----:B------:R-:W-:Y:S02]  /*239d0*/  MOV R3, 0x1 ;  /* 0x0000000100037802 */ /* 0x000fe40000000f00 */
[----:B------:R-:W-:Y:S02]  /*239e0*/  MOV R2, 0x23a00 ;  /* 0x00023a0000027802 */ /* 0x000fe40000000f00 */
[----:B------:R-:W-:Y:S05]  /*239f0*/  CALL.REL.NOINC `($__internal_14_$__cuda_sm70_shflsync_bfly_p) ;  /* 0x000029c000007944 */ /* 0x000fea0003c00000 */
[----:B------:R-:W-:Y:S01]  /*23a00*/  FMNMX.FTZ R5, R5, R217, !PT ;  /* 0x000000d905057209 */ /* 0x000fe20007810000 */
[----:B------:R-:W-:Y:S01]  /*23a10*/  IMAD.MOV.U32 R4, RZ, RZ, R6 ;  /* 0x000000ffff047224 */ /* 0x000fe200078e0006 */
[----:B------:R-:W-:Y:S01]  /*23a20*/  MOV R2, 0x23a50 ;  /* 0x00023a5000027802 */ /* 0x000fe20000000f00 */
[----:B------:R-:W-:Y:S02]  /*23a30*/  IMAD.MOV.U32 R3, RZ, RZ, 0x2 ;  /* 0x00000002ff037424 */ /* 0x000fe400078e00ff */
[----:B------:R-:W-:Y:S05]  /*23a40*/  CALL.REL.NOINC `($__internal_14_$__cuda_sm70_shflsync_bfly_p) ;  /* 0x0000297000007944 */ /* 0x000fea0003c00000 */
[----:B------:R-:W-:Y:S01]  /*23a50*/  FMNMX.FTZ R4, R6, R217, !PT ;  /* 0x000000d906047209 */ /* 0x000fe20007810000 */
[----:B------:R-:W-:Y:S01]  /*23a60*/  IMAD.MOV.U32 R3, RZ, RZ, 0x1 ;  /* 0x00000001ff037424 */ /* 0x000fe200078e00ff */
[----:B------:R-:W-:Y:S02]  /*23a70*/  MOV R2, 0x23a90 ;  /* 0x00023a9000027802 */ /* 0x000fe40000000f00 */
[----:B------:R-:W-:Y:S05]  /*23a80*/  CALL.REL.NOINC `($__internal_14_$__cuda_sm70_shflsync_bfly_p) ;  /* 0x0000293000007944 */ /* 0x000fea0003c00000 */
[----:B------:R-:W-:Y:S01]  /*23a90*/  MOV R6, R217 ;  /* 0x000000d900067202 */ /* 0x000fe20000000f00 */
[----:B------:R-:W-:Y:S05]  /*23aa0*/  BRA `(.L_x_1150) ;  /* 0xfffed48000007947 */ /* 0x000fea000383ffff */
.L_x_1024:
[----:B------:R-:W-:Y:S01]  /*23ab0*/  MOV R2, RZ ;  /* 0x000000ff00027202 */ /* 0x000fe20000000f00 */
[----:B------:R-:W-:Y:S01]  /*23ac0*/  IMAD.MOV.U32 R28, RZ, RZ, R4 ;  /* 0x000000ffff1c7224 */ /* 0x000fe200078e0004 */
[----:B------:R-:W-:Y:S01]  /*23ad0*/  MOV R3, 0x23b00 ;  /* 0x00023b0000037802 */ /* 0x000fe20000000f00 */
[----:B------:R-:W-:Y:S02]  /*23ae0*/  IMAD.MOV.U32 R226, RZ, RZ, 0x181f ;  /* 0x0000181fffe27424 */ /* 0x000fe400078e00ff */
[----:B-1--4-:R-:W-:Y:S05]  /*23af0*/  CALL.REL.NOINC `($__internal_15_$__cuda_sm70_shflsync_idx_p) ;  /* 0x0000292000007944 */ /* 0x012fea0003c00000 */
[----:B------:R-:W-:Y:S01]  /*23b00*/  MOV R22, R28 ;  /* 0x0000001c00167202 */ /* 0x000fe20000000f00 */
[----:B------:R-:W-:-:S05]  /*23b10*/  BRA `(.L_x_1151) ;  /* 0xfffeece000007947 */ /* 0x000fca000383ffff */
.L_x_1025:
[----:B------:R-:W-:Y:S01]  /*23b20*/  MOV R2, RZ ;  /* 0x000000ff00027202 */ /* 0x000fe20000000f00 */
[----:B------:R-:W-:Y:S01]  /*23b30*/  IMAD.MOV.U32 R28, RZ, RZ, R5 ;  /* 0x000000ffff1c7224 */ /* 0x000fe200078e0005 */
[----:B------:R-:W-:Y:S01]  /*23b40*/  MOV R3, 0x23b70 ;  /* 0x00023b7000037802 */ /* 0x000fe20000000f00 */
[----:B------:R-:W-:Y:S02]  /*23b50*/  IMAD.MOV.U32 R226, RZ, RZ, 0x181f ;  /* 0x0000181fffe27424 */ /* 0x000fe400078e00ff */
[----:B-1234-:R-:W-:Y:S05]  /*23b60*/  CALL.REL.NOINC `($__internal_15_$__cuda_sm70_shflsync_idx_p) ;  /* 0x000028b000007944 */ /* 0x01efea0003c00000 */
[----:B------:R-:W-:Y:S01]  /*23b70*/  ISETP.GE.AND P1, PT, R76, c[0x0][0x1d4], PT ;  /* 0x000075004c007a0c */ /* 0x000fe20003f26270 */
[----:B------:R-:W-:Y:S01]  /*23b80*/  IMAD.MOV.U32 R226, RZ, RZ, 0x181f ;  /* 0x0000181fffe27424 */ /* 0x000fe200078e00ff */
[----:B------:R-:W-:Y:S02]  /*23b90*/  IADD3 R20, P2, R28, R8, RZ ;  /* 0x000000081c147210 */ /* 0x000fe40007f5e0ff */
[----:B------:R-:W-:Y:S03]  /*23ba0*/  ISETP.GE.AND P0, PT, R211, c[0x0][0x1d4], PT ;  /* 0x00007500d3007a0c */ /* 0x000fe60003f06270 */
[----:B------:R-:W-:Y:S01]  /*23bb0*/  IMAD.X R21, R22, 0x1, R9, P2 ;  /* 0x0000000116157824 */ /* 0x000fe200010e0609 */
[----:B------:R-:W-:Y:S01]  /*23bc0*/  IADD3 R2, P2, R28, R10, RZ ;  /* 0x0000000a1c027210 */ /* 0x000fe20007f5e0ff */
[----:B------:R-:W-:Y:S04]  /*23bd0*/  IMAD.MOV.U32 R28, RZ, RZ, R4 ;  /* 0x000000ffff1c7224 */ /* 0x000fe800078e0004 */
[----:B------:R-:W-:Y:S01]  /*23be0*/  @!PT LDS RZ, [RZ] ;  /* 0x00000000fffff984 */ /* 0x000fe20000000800 */
[----:B------:R-:W-:Y:S01]  /*23bf0*/  @!PT LDS RZ, [RZ] ;  /* 0x00000000fffff984 */ /* 0x000fe20000000800 */
[----:B------:R-:W-:Y:S01]  /*23c00*/  @!PT LDS RZ, [RZ] ;  /* 0x00000000fffff984 */ /* 0x000fe20000000800 */
[----:B------:R1:W-:Y:S01]  /*23c10*/  LDGSTS.E.BYPASS.LTC128B.128 [R210+0x100], [R20.64], !P1 ;  /* 0x0010000014d27fae */ /* 0x0003e2000c901d48 */
[----:B------:R-:W-:Y:S05]  /*23c20*/  IMAD.X R3, R22, 0x1, R11, P2 ;  /* 0x0000000116037824 */ /* 0x000fea00010e060b */
[----:B------:R2:W-:Y:S01]  /*23c30*/  LDGSTS.E.BYPASS.LTC128B.128 [R210+0x3100], [R2.64], !P0 ;  /* 0x0310000002d27fae */ /* 0x0005e2000c101d48 */
[----:B-1----:R-:W-:Y:S02]  /*23c40*/  SEL R20, RZ, 0x10, P1 ;  /* 0x00000010ff147807 */ /* 0x002fe40000800000 */
[----:B------:R-:W-:Y:S02]  /*23c50*/  SEL R21, RZ, 0x10, P0 ;  /* 0x00000010ff157807 */ /* 0x000fe40000000000 */
[----:B--2---:R-:W-:Y:S01]  /*23c60*/  MOV R3, 0x23c90 ;  /* 0x00023c9000037802 */ /* 0x004fe20000000f00 */
[----:B------:R-:W-:Y:S02]  /*23c70*/  IMAD.MOV.U32 R2, RZ, RZ, 0x1 ;  /* 0x00000001ff027424 */ /* 0x000fe400078e00ff */
[----:B------:R-:W-:Y:S05]  /*23c80*/  CALL.REL.NOINC `($__internal_15_$__cuda_sm70_shflsync_idx_p) ;  /* 0x0000279000007944 */ /* 0x000fea0003c00000 */
[----:B------:R-:W-:Y:S01]  /*23c90*/  MOV R2, 0x1 ;  /* 0x0000000100027802 */ /* 0x000fe20000000f00 */
[----:B------:R-:W-:Y:S01]  /*23ca0*/  IMAD.MOV.U32 R22, RZ, RZ, R28 ;  /* 0x000000ffff167224 */ /* 0x000fe200078e001c */
[----:B------:R-:W-:Y:S01]  /*23cb0*/  MOV R226, 0x181f ;  /* 0x0000181f00e27802 */ /* 0x000fe20000000f00 */
[----:B------:R-:W-:Y:S01]  /*23cc0*/  IMAD.MOV.U32 R28, RZ, RZ, R5 ;  /* 0x000000ffff1c7224 */ /* 0x000fe200078e0005 */
[----:B------:R-:W-:Y:S02]  /*23cd0*/  MOV R3, 0x23cf0 ;  /* 0x00023cf000037802 */ /* 0x000fe40000000f00 */
[----:B------:R-:W-:Y:S05]  /*23ce0*/  CALL.REL.NOINC `($__internal_15_$__cuda_sm70_shflsync_idx_p) ;  /* 0x0000273000007944 */ /* 0x000fea0003c00000 */
[C---:B------:R-:W-:Y:S01]  /*23cf0*/  IADD3 R2, -R20.reuse, 0x10, RZ ;  /* 0x0000001014027810 */ /* 0x040fe20007ffe1ff */
[----:B------:R-:W-:Y:S01]  /*23d00*/  IMAD.MOV.U32 R226, RZ, RZ, 0x181f ;  /* 0x0000181fffe27424 */ /* 0x000fe200078e00ff */
        /* <DEDUP_REMOVED lines=12> */
[----:B------:R-:W-:Y:S03]  /*23dd0*/  IMAD.MOV.U32 R28, RZ, RZ, R4 ;  /* 0x000000ffff1c7224 */ /* 0x000fe600078e0004 */
[----:B------:R-:W-:Y:S05]  /*23de0*/  IADD3.X R3, RZ, R22, R11, P1, P0 ;  /* 0x00000016ff037210 */ /* 0x000fea0000fe040b */
[----:B------:R1:W-:Y:S02]  /*23df0*/  LDGSTS.E.BYPASS.LTC128B.128.ZFILL [R210+0x4100], [R2.64], P2 ;  /* 0x0410000002d27fae */ /* 0x0003e40009141d48 */
[----:B-1----:R-:W-:Y:S01]  /*23e00*/  MOV R3, 0x23e30 ;  /* 0x00023e3000037802 */ /* 0x002fe20000000f00 */
[----:B------:R-:W-:Y:S03]  /*23e10*/  IMAD.MOV.U32 R2, RZ, RZ, 0x2 ;  /* 0x00000002ff027424 */ /* 0x000fe600078e00ff */
[----:B------:R-:W-:Y:S05]  /*23e20*/  CALL.REL.NOINC `($__internal_15_$__cuda_sm70_shflsync_idx_p) ;  /* 0x000025f000007944 */ /* 0x000fea0003c00000 */
[----:B------:R-:W-:Y:S01]  /*23e30*/  MOV R2, 0x2 ;  /* 0x0000000200027802 */ /* 0x000fe20000000f00 */
[----:B------:R-:W-:Y:S01]  /*23e40*/  IMAD.MOV.U32 R4, RZ, RZ, R28 ;  /* 0x000000ffff047224 */ /* 0x000fe200078e001c */
[----:B------:R-:W-:Y:S01]  /*23e50*/  MOV R226, 0x181f ;  /* 0x0000181f00e27802 */ /* 0x000fe20000000f00 */
[----:B------:R-:W-:Y:S01]  /*23e60*/  IMAD.MOV.U32 R28, RZ, RZ, R5 ;  /* 0x000000ffff1c7224 */ /* 0x000fe200078e0005 */
[----:B------:R-:W-:Y:S02]  /*23e70*/  MOV R3, 0x23e90 ;  /* 0x00023e9000037802 */ /* 0x000fe40000000f00 */
[----:B------:R-:W-:Y:S05]  /*23e80*/  CALL.REL.NOINC `($__internal_15_$__cuda_sm70_shflsync_idx_p) ;  /* 0x0000259000007944 */ /* 0x000fea0003c00000 */
[----:B------:R-:W-:Y:S01]  /*23e90*/  MOV R5, R28 ;  /* 0x0000001c00057202 */ /* 0x000fe20000000f00 */
[----:B------:R-:W-:-:S05]  /*23ea0*/  BRA `(.L_x_1152) ;  /* 0xfffeead000007947 */ /* 0x000fca000383ffff */
.L_x_1028:
[----:B------:R-:W-:Y:S01]  /*23eb0*/  MOV R2, RZ ;  /* 0x000000ff00027202 */ /* 0x000fe20000000f00 */
[----:B------:R-:W-:Y:S01]  /*23ec0*/  IMAD.MOV.U32 R28, RZ, RZ, R4 ;  /* 0x000000ffff1c7224 */ /* 0x000fe200078e0004 */
[----:B------:R-:W-:Y:S01]  /*23ed0*/  MOV R3, 0x23f00 ;  /* 0x00023f0000037802 */ /* 0x000fe20000000f00 */
[----:B------:R-:W-:Y:S02]  /*23ee0*/  IMAD.MOV.U32 R226, RZ, RZ, 0x181f ;  /* 0x0000181fffe27424 */ /* 0x000fe400078e00ff */
[----:B------:R-:W-:Y:S05]  /*23ef0*/  CALL.REL.NOINC `($__internal_15_$__cuda_sm70_shflsync_idx_p) ;  /* 0x0000252000007944 */ /* 0x000fea0003c00000 */
[----:B------:R-:W-:Y:S01]  /*23f00*/  MOV R18, R28 ;  /* 0x0000001c00127202 */ /* 0x000fe20000000f00 */
[----:B------:R-:W-:-:S05]  /*23f10*/  BRA `(.L_x_1153) ;  /* 0xfffefc8000007947 */ /* 0x000fca000383ffff */
.L_x_1029:
[----:B------:R-:W-:Y:S01]  /*23f20*/  MOV R2, RZ ;  /* 0x000000ff00027202 */ /* 0x000fe20000000f00 */
[----:B------:R-:W-:Y:S01]  /*23f30*/  IMAD.MOV.U32 R28, RZ, RZ, R5 ;  /* 0x000000ffff1c7224 */ /* 0x000fe200078e0005 */
[----:B------:R-:W-:Y:S01]  /*23f40*/  MOV R3, 0x23f70 ;  /* 0x00023f7000037802 */ /* 0x000fe20000000f00 */
[----:B------:R-:W-:Y:S02]  /*23f50*/  IMAD.MOV.U32 R226, RZ, RZ, 0x181f ;  /* 0x0000181fffe27424 */ /* 0x000fe400078e00ff */
[----:B-12---:R-:W-:Y:S05]  /*23f60*/  CALL.REL.NOINC `($__internal_15_$__cuda_sm70_shflsync_idx_p) ;  /* 0x000024b000007944 */ /* 0x006fea0003c00000 */
        /* <DEDUP_REMOVED lines=52> */
.L_x_1030:
[----:B------:R-:W-:Y:S01]  /*242b0*/  MOV R2, RZ ;  /* 0x000000ff00027202 */ /* 0x000fe20000000f00 */
[----:B------:R-:W-:Y:S01]  /*242c0*/  IMAD.MOV.U32 R28, RZ, RZ, R8 ;  /* 0x000000ffff1c7224 */ /* 0x000fe200078e0008 */
[----:B------:R-:W-:Y:S01]  /*242d0*/  MOV R3, 0x24300 ;  /* 0x0002430000037802 */ /* 0x000fe20000000f00 */
[----:B------:R-:W-:Y:S02]  /*242e0*/  IMAD.MOV.U32 R226, RZ, RZ, 0x1c1f ;  /* 0x00001c1fffe27424 */ /* 0x000fe400078e00ff */
[----:B------:R-:W-:Y:S05]  /*242f0*/  CALL.REL.NOINC `($__internal_15_$__cuda_sm70_shflsync_idx_p) ;  /* 0x0000212000007944 */ /* 0x000fea0003c00000 */
[----:B------:R-:W-:Y:S01]  /*24300*/  MOV R5, R28 ;  /* 0x0000001c00057202 */ /* 0x000fe20000000f00 */
[----:B------:R-:W-:-:S05]  /*24310*/  BRA `(.L_x_1155) ;  /* 0xfffefbf000007947 */ /* 0x000fca000383ffff */
.L_x_1035:
[----:B------:R-:W-:Y:S01]  /*24320*/  MOV R2, 0x1 ;  /* 0x0000000100027802 */ /* 0x000fe20000000f00 */
[----:B------:R-:W-:Y:S01]  /*24330*/  IMAD.MOV.U32 R28, RZ, RZ, R8 ;  /* 0x000000ffff1c7224 */ /* 0x000fe200078e0008 */
[----:B------:R-:W-:Y:S01]  /*24340*/  MOV R3, 0x24370 ;  /* 0x0002437000037802 */ /* 0x000fe20000000f00 */
[----:B------:R-:W-:Y:S02]  /*24350*/  IMAD.MOV.U32 R226, RZ, RZ, 0x1c1f ;  /* 0x00001c1fffe27424 */ /* 0x000fe400078e00ff */
[----:B-1----:R-:W-:Y:S05]  /*24360*/  CALL.REL.NOINC `($__internal_15_$__cuda_sm70_shflsync_idx_p) ;  /* 0x000020b000007944 */ /* 0x002fea0003c00000 */
[----:B------:R-:W-:Y:S01]  /*24370*/  MOV R5, R28 ;  /* 0x0000001c00057202 */ /* 0x000fe20000000f00 */
[----:B------:R-:W-:-:S05]  /*24380*/  BRA `(.L_x_1156) ;  /* 0xffff05d000007947 */ /* 0x000fca000383ffff */
.L_x_1040:
[----:B------:R-:W-:Y:S02]  /*24390*/  MOV R3, 0x2 ;  /* 0x0000000200037802 */ /* 0x000fe40000000f00 */
[----:B------:R-:W-:Y:S02]  /*243a0*/  MOV R2, 0x243c0 ;  /* 0x000243c000027802 */ /* 0x000fe40000000f00 */
[----:B------:R-:W-:Y:S05]  /*243b0*/  CALL.REL.NOINC `($__internal_14_$__cuda_sm70_shflsync_bfly_p) ;  /* 0x0000200000007944 */ /* 0x000fea0003c00000 */
[----:B------:R-:W-:Y:S01]  /*243c0*/  MOV R2, R217 ;  /* 0x000000d900027202 */ /* 0x000fe20000000f00 */
[----:B------:R-:W-:-:S05]  /*243d0*/  BRA `(.L_x_1157) ;  /* 0xffff102000007947 */ /* 0x000fca000383ffff */
.L_x_1041:
[----:B------:R-:W-:Y:S02]  /*243e0*/  MOV R3, 0x1 ;  /* 0x0000000100037802 */ /* 0x000fe40000000f00 */
[----:B------:R-:W-:Y:S02]  /*243f0*/  MOV R2, 0x24410 ;  /* 0x0002441000027802 */ /* 0x000fe40000000f00 */
[----:B------:R-:W-:Y:S05]  /*24400*/  CALL.REL.NOINC `($__internal_14_$__cuda_sm70_shflsync_bfly_p) ;  /* 0x00001fb000007944 */ /* 0x000fea0003c00000 */
[----:B------:R-:W-:Y:S01]  /*24410*/  IMAD.MOV.U32 R3, RZ, RZ, 0x2 ;  /* 0x00000002ff037424 */ /* 0x000fe200078e00ff */
[----:B------:R-:W-:Y:S01]  /*24420*/  FMNMX.FTZ R5, R4, R217, !PT ;  /* 0x000000d904057209 */ /* 0x000fe20007810000 */
[----:B------:R-:W-:Y:S01]  /*24430*/  IMAD.MOV.U32 R4, RZ, RZ, R8 ;  /* 0x000000ffff047224 */ /* 0x000fe200078e0008 */
[----:B------:R-:W-:Y:S02]  /*24440*/  MOV R2, 0x24460 ;  /* 0x0002446000027802 */ /* 0x000fe40000000f00 */
[----:B------:R-:W-:Y:S05]  /*24450*/  CALL.REL.NOINC `($__internal_14_$__cuda_sm70_shflsync_bfly_p) ;  /* 0x00001f6000007944 */ /* 0x000fea0003c00000 */
[----:B------:R-:W-:Y:S01]  /*24460*/  FMNMX.FTZ R4, R8, R217, !PT ;  /* 0x000000d908047209 */ /* 0x000fe20007810000 */
[----:B------:R-:W-:Y:S01]  /*24470*/  IMAD.MOV.U32 R3, RZ, RZ, 0x1 ;  /* 0x00000001ff037424 */ /* 0x000fe200078e00ff */
[----:B------:R-:W-:Y:S02]  /*24480*/  MOV R2, 0x244a0 ;  /* 0x000244a000027802 */ /* 0x000fe40000000f00 */
[----:B------:R-:W-:Y:S05]  /*24490*/  CALL.REL.NOINC `($__internal_14_$__cuda_sm70_shflsync_bfly_p) ;  /* 0x00001f2000007944 */ /* 0x000fea0003c00000 */
[----:B------:R-:W-:Y:S01]  /*244a0*/  MOV R2, R217 ;  /* 0x000000d900027202 */ /* 0x000fe20000000f00 */
[----:B------:R-:W-:-:S05]  /*244b0*/  BRA `(.L_x_1158) ;  /* 0xffff0fb000007947 */ /* 0x000fca000383ffff */
.L_x_1050:
[----:B------:R-:W-:Y:S01]  /*244c0*/  MOV R2, RZ ;  /* 0x000000ff00027202 */ /* 0x000fe20000000f00 */
[----:B------:R-:W-:Y:S01]  /*244d0*/  IMAD.MOV.U32 R28, RZ, RZ, R4 ;  /* 0x000000ffff1c7224 */ /* 0x000fe200078e0004 */
[----:B------:R-:W-:Y:S01]  /*244e0*/  MOV R3, 0x24510 ;  /* 0x0002451000037802 */ /* 0x000fe20000000f00 */
[----:B------:R-:W-:Y:S02]  /*244f0*/  IMAD.MOV.U32 R226, RZ, RZ, 0x181f ;  /* 0x0000181fffe27424 */ /* 0x000fe400078e00ff */
[----:B-1--4-:R-:W-:Y:S05]  /*24500*/  CALL.REL.NOINC `($__internal_15_$__cuda_sm70_shflsync_idx_p) ;  /* 0x00001f1000007944 */ /* 0x012fea0003c00000 */
[----:B------:R-:W-:Y:S01]  /*24510*/  MOV R22, R28 ;  /* 0x0000001c00167202 */ /* 0x000fe20000000f00 */
[----:B------:R-:W-:-:S05]  /*24520*/  BRA `(.L_x_1159) ;  /* 0xffff2ce000007947 */ /* 0x000fca000383ffff */
.L_x_1051:
        /* <DEDUP_REMOVED lines=57> */
.L_x_1054:
[----:B------:R-:W-:Y:S01]  /*248c0*/  MOV R2, RZ ;  /* 0x000000ff00027202 */ /* 0x000fe20000000f00 */
[----:B------:R-:W-:Y:S01]  /*248d0*/  IMAD.MOV.U32 R28, RZ, RZ, R4 ;  /* 0x000000ffff1c7224 */ /* 0x000fe200078e0004 */
[----:B------:R-:W-:Y:S01]  /*248e0*/  MOV R3, 0x24910 ;  /* 0x0002491000037802 */ /* 0x000fe20000000f00 */
[----:B------:R-:W-:Y:S02]  /*248f0*/  IMAD.MOV.U32 R226, RZ, RZ, 0x181f ;  /* 0x0000181fffe27424 */ /* 0x000fe400078e00ff */
[----:B------:R-:W-:Y:S05]  /*24900*/  CALL.REL.NOINC `($__internal_15_$__cuda_sm70_shflsync_idx_p) ;  /* 0x00001b1000007944 */ /* 0x000fea0003c00000 */
[----:B------:R-:W-:Y:S01]  /*24910*/  MOV R18, R28 ;  /* 0x0000001c00127202 */ /* 0x000fe20000000f00 */
[----:B------:R-:W-:-:S05]  /*24920*/  BRA `(.L_x_1161) ;  /* 0xffff3c7000007947 */ /* 0x000fca000383ffff */
.L_x_1055:
        /* <DEDUP_REMOVED lines=57> */
.L_x_1056:
[----:B------:R-:W-:Y:S02]  /*24cc0*/  MOV R3, 0x2 ;  /* 0x0000000200037802 */ /* 0x000fe40000000f00 */
[----:B------:R-:W-:Y:S02]  /*24cd0*/  MOV R2, 0x24cf0 ;  /* 0x00024cf000027802 */ /* 0x000fe40000000f00 */
[----:B------:R-:W-:Y:S05]  /*24ce0*/  CALL.REL.NOINC `($__internal_14_$__cuda_sm70_shflsync_bfly_p) ;  /* 0x000016d000007944 */ /* 0x000fea0003c00000 */
[----:B------:R-:W-:Y:S01]  /*24cf0*/  MOV R2, R217 ;  /* 0x000000d900027202 */ /* 0x000fe20000000f00 */
[----:B------:R-:W-:-:S05]  /*24d00*/  BRA `(.L_x_1163) ;  /* 0xffff3e4000007947 */ /* 0x000fca000383ffff */
.L_x_1057:
        /* <DEDUP_REMOVED lines=14> */
.L_x_1060:
[----:B--23--:R-:W-:Y:S01]  /*24df0*/  MOV R2, RZ ;  /* 0x000000ff00027202 */ /* 0x00cfe20000000f00 */
[----:B------:R-:W-:Y:S01]  /*24e00*/  IMAD.MOV.U32 R28, RZ, RZ, R4 ;  /* 0x000000ffff1c7224 */ /* 0x000fe200078e0004 */
[----:B------:R-:W-:Y:S01]  /*24e10*/  MOV R3, 0x24e40 ;  /* 0x00024e4000037802 */ /* 0x000fe20000000f00 */
[----:B------:R-:W-:Y:S02]  /*24e20*/  IMAD.MOV.U32 R226, RZ, RZ, 0x181f ;  /* 0x0000181fffe27424 */ /* 0x000fe400078e00ff */
[----:B-1--4-:R-:W-:Y:S05]  /*24e30*/  CALL.REL.NOINC `($__internal_15_$__cuda_sm70_shflsync_idx_p) ;  /* 0x000015e000007944 */ /* 0x012fea0003c00000 */
[----:B------:R-:W-:-:S05]  /*24e40*/  BRA `(.L_x_1165) ;  /* 0xffff586000007947 */ /* 0x000fca000383ffff */
.L_x_1063:
[----:B------:R-:W-:Y:S01]  /*24e50*/  MOV R2, RZ ;  /* 0x000000ff00027202 */ /* 0x000fe20000000f00 */
[----:B------:R-:W-:Y:S01]  /*24e60*/  IMAD.MOV.U32 R28, RZ, RZ, R4 ;  /* 0x000000ffff1c7224 */ /* 0x000fe200078e0004 */
[----:B------:R-:W-:Y:S01]  /*24e70*/  MOV R3, 0x24ea0 ;  /* 0x00024ea000037802 */ /* 0x000fe20000000f00 */
[----:B------:R-:W-:Y:S02]  /*24e80*/  IMAD.MOV.U32 R226, RZ, RZ, 0x181f ;  /* 0x0000181fffe27424 */ /* 0x000fe400078e00ff */
[----:B-1----:R-:W-:Y:S05]  /*24e90*/  CALL.REL.NOINC `($__internal_15_$__cuda_sm70_shflsync_idx_p) ;  /* 0x0000158000007944 */ /* 0x002fea0003c00000 */
[----:B------:R-:W-:Y:S01]  /*24ea0*/  MOV R18, R28 ;  /* 0x0000001c00127202 */ /* 0x000fe20000000f00 */
[----:B------:R-:W-:-:S05]  /*24eb0*/  BRA `(.L_x_1166) ;  /* 0xffff6b1000007947 */ /* 0x000fca000383ffff */
.L_x_1064:
[----:B------:R-:W-:Y:S01]  /*24ec0*/  MOV R2, RZ ;  /* 0x000000ff00027202 */ /* 0x000fe20000000f00 */
[----:B------:R-:W-:Y:S01]  /*24ed0*/  IMAD.MOV.U32 R28, RZ, RZ, R5 ;  /* 0x000000ffff1c7224 */ /* 0x000fe200078e0005 */
[----:B------:R-:W-:Y:S01]  /*24ee0*/  MOV R3, 0x24f10 ;  /* 0x00024f1000037802 */ /* 0x000fe20000000f00 */
[----:B------:R-:W-:Y:S02]  /*24ef0*/  IMAD.MOV.U32 R226, RZ, RZ, 0x181f ;  /* 0x0000181fffe27424 */ /* 0x000fe400078e00ff */
[----:B-123--:R-:W-:Y:S05]  /*24f00*/  CALL.REL.NOINC `($__internal_15_$__cuda_sm70_shflsync_idx_p) ;  /* 0x0000151000007944 */ /* 0x00efea0003c00000 */
[----:B------:R-:W-:Y:S02]  /*24f10*/  IADD3 R16, P0, R28, R8, RZ ;  /* 0x000000081c107210 */ /* 0x000fe40007f1e0ff */
[----:B------:R-:W-:Y:S03]  /*24f20*/  MOV R226, 0x181f ;  /* 0x0000181f00e27802 */ /* 0x000fe60000000f00 */
[----:B------:R-:W-:Y:S01]  /*24f30*/  IMAD.X R17, R18, 0x1, R9, P0 ;  /* 0x0000000112117824 */ /* 0x000fe200000e0609 */
[----:B------:R-:W-:Y:S02]  /*24f40*/  IADD3 R2, P0, R28, R10, RZ ;  /* 0x0000000a1c027210 */ /* 0x000fe40007f1e0ff */
[----:B------:R-:W-:Y:S02]  /*24f50*/  MOV R28, R4 ;  /* 0x00000004001c7202 */ /* 0x000fe40000000f00 */
[----:B------:R-:W-:Y:S01]  /*24f60*/  @!PT LDS RZ, [RZ] ;  /* 0x00000000fffff984 */ /* 0x000fe20000000800 */
[----:B------:R-:W-:Y:S01]  /*24f70*/  @!PT LDS RZ, [RZ] ;  /* 0x00000000fffff984 */ /* 0x000fe20000000800 */
[----:B------:R-:W-:Y:S01]  /*24f80*/  @!PT LDS RZ, [RZ] ;  /* 0x00000000fffff984 */ /* 0x000fe20000000800 */
[----:B------:R1:W-:Y:S01]  /*24f90*/  LDGSTS.E.BYPASS.LTC128B.128 [R210+0x8100], [R16.64], !P3 ;  /* 0x0810000010d27fae */ /* 0x0003e2000d901d48 */
[----:B------:R-:W-:Y:S05]  /*24fa0*/  IMAD.X R3, R18, 0x1, R11, P0 ;  /* 0x0000000112037824 */ /* 0x000fea00000e060b */
[----:B------:R2:W-:Y:S02]  /*24fb0*/  LDGSTS.E.BYPASS.LTC128B.128 [R210+0xb100], [R2.64], !P2 ;  /* 0x0b10000002d27fae */ /* 0x0005e4000d101d48 */
[----:B--2---:R-:W-:Y:S01]  /*24fc0*/  MOV R3, 0x24ff0 ;  /* 0x00024ff000037802 */ /* 0x004fe20000000f00 */
[----:B------:R-:W-:Y:S02]  /*24fd0*/  IMAD.MOV.U32 R2, RZ, RZ, 0x1 ;  /* 0x00000001ff027424 */ /* 0x000fe400078e00ff */
[----:B-1----:R-:W-:Y:S05]  /*24fe0*/  CALL.REL.NOINC `($__internal_15_$__cuda_sm70_shflsync_idx_p) ;  /* 0x0000143000007944 */ /* 0x002fea0003c00000 */
[----:B------:R-:W-:Y:S01]  /*24ff0*/  MOV R2, 0x1 ;  /* 0x0000000100027802 */ /* 0x000fe20000000f00 */
[----:B------:R-:W-:Y:S01]  /*25000*/  IMAD.MOV.U32 R18, RZ, RZ, R28 ;  /* 0x000000ffff127224 */ /* 0x000fe200078e001c */
[----:B------:R-:W-:Y:S01]  /*25010*/  MOV R226, 0x181f ;  /* 0x0000181f00e27802 */ /* 0x000fe20000000f00 */
[----:B------:R-:W-:Y:S01]  /*25020*/  IMAD.MOV.U32 R28, RZ, RZ, R5 ;  /* 0x000000ffff1c7224 */ /* 0x000fe200078e0005 */
[----:B------:R-:W-:Y:S02]  /*25030*/  MOV R3, 0x25050 ;  /* 0x0002505000037802 */ /* 0x000fe40000000f00 */
[----:B------:R-:W-:Y:S05]  /*25040*/  CALL.REL.NOINC `($__internal_15_$__cuda_sm70_shflsync_idx_p) ;  /* 0x000013d000007944 */ /* 0x000fea0003c00000 */
        /* <DEDUP_REMOVED lines=22> */
.L_x_1065:
[----:B------:R-:W-:Y:S01]  /*251b0*/  MOV R2, RZ ;  /* 0x000000ff00027202 */ /* 0x000fe20000000f00 */
[----:B------:R-:W-:Y:S01]  /*251c0*/  IMAD.MOV.U32 R28, RZ, RZ, R8 ;  /* 0x000000ffff1c7224 */ /* 0x000fe200078e0008 */
[----:B------:R-:W-:Y:S01]  /*251d0*/  MOV R3, 0x25200 ;  /* 0x0002520000037802 */ /* 0x000fe20000000f00 */
[----:B------:R-:W-:Y:S02]  /*251e0*/  IMAD.MOV.U32 R226, RZ, RZ, 0x1c1f ;  /* 0x00001c1fffe27424 */ /* 0x000fe400078e00ff */
[----:B------:R-:W-:Y:S05]  /*251f0*/  CALL.REL.NOINC `($__internal_15_$__cuda_sm70_shflsync_idx_p) ;  /* 0x0000122000007944 */ /* 0x000fea0003c00000 */
[----:B------:R-:W-:Y:S01]  /*25200*/  MOV R5, R28 ;  /* 0x0000001c00057202 */ /* 0x000fe20000000f00 */
[----:B------:R-:W-:-:S05]  /*25210*/  BRA `(.L_x_1168) ;  /* 0xffff6a8000007947 */ /* 0x000fca000383ffff */
.L_x_1070:
[----:B------:R-:W-:Y:S01]  /*25220*/  MOV R2, 0x1 ;  /* 0x0000000100027802 */ /* 0x000fe20000000f00 */
[----:B------:R-:W-:Y:S01]  /*25230*/  IMAD.MOV.U32 R28, RZ, RZ, R8 ;  /* 0x000000ffff1c7224 */ /* 0x000fe200078e0008 */
[----:B------:R-:W-:Y:S01]  /*25240*/  MOV R3, 0x25270 ;  /* 0x0002527000037802 */ /* 0x000fe20000000f00 */
[----:B------:R-:W-:Y:S02]  /*25250*/  IMAD.MOV.U32 R226, RZ, RZ, 0x1c1f ;  /* 0x00001c1fffe27424 */ /* 0x000fe400078e00ff */
[----:B-1----:R-:W-:Y:S05]  /*25260*/  CALL.REL.NOINC `($__internal_15_$__cuda_sm70_shflsync_idx_p) ;  /* 0x000011b000007944 */ /* 0x002fea0003c00000 */
[----:B------:R-:W-:Y:S01]  /*25270*/  MOV R5, R28 ;  /* 0x0000001c00057202 */ /* 0x000fe20000000f00 */
[----:B------:R-:W-:-:S05]  /*25280*/  BRA `(.L_x_1169) ;  /* 0xffff746000007947 */ /* 0x000fca000383ffff */
.L_x_1075:
[----:B------:R-:W-:Y:S02]  /*25290*/  MOV R3, 0x2 ;  /* 0x0000000200037802 */ /* 0x000fe40000000f00 */
[----:B------:R-:W-:Y:S02]  /*252a0*/  MOV R2, 0x252c0 ;  /* 0x000252c000027802 */ /* 0x000fe40000000f00 */
[----:B------:R-:W-:Y:S05]  /*252b0*/  CALL.REL.NOINC `($__internal_14_$__cuda_sm70_shflsync_bfly_p) ;  /* 0x0000110000007944 */ /* 0x000fea0003c00000 */
[----:B------:R-:W-:Y:S01]  /*252c0*/  MOV R2, R217 ;  /* 0x000000d900027202 */ /* 0x000fe20000000f00 */
[----:B------:R-:W-:-:S05]  /*252d0*/  BRA `(.L_x_1170) ;  /* 0xffff7eb000007947 */ /* 0x000fca000383ffff */
.L_x_1076:
        /* <DEDUP_REMOVED lines=14> */
.L_x_1078:
[----:B------:R-:W-:Y:S01]  /*253c0*/  IMAD.MOV.U32 R4, RZ, RZ, R228 ;  /* 0x000000ffff047224 */ /* 0x000fe200078e00e4 */
[----:B------:R-:W-:-:S02]  /*253d0*/  MOV R3, 0x2 ;  /* 0x0000000200037802 */ /* 0x000fc40000000f00 */
[----:B------:R-:W-:Y:S02]  /*253e0*/  MOV R2, 0x25400 ;  /* 0x0002540000027802 */ /* 0x000fe40000000f00 */
[----:B------:R-:W-:Y:S05]  /*253f0*/  CALL.REL.NOINC `($__internal_14_$__cuda_sm70_shflsync_bfly_p) ;  /* 0x00000fc000007944 */ /* 0x000fea0003c00000 */
[----:B------:R-:W-:Y:S01]  /*25400*/  MOV R2, R217 ;  /* 0x000000d900027202 */ /* 0x000fe20000000f00 */
[----:B------:R-:W-:Y:S05]  /*25410*/  BRA `(.L_x_1172) ;  /* 0xffff970000007947 */ /* 0x000fea000383ffff */
.L_x_1079:
[----:B------:R-:W-:Y:S01]  /*25420*/  IMAD.MOV.U32 R4, RZ, RZ, R6 ;  /* 0x000000ffff047224 */ /* 0x000fe200078e0006 */
[----:B------:R-:W-:Y:S02]  /*25430*/  MOV R3, 0x1 ;  /* 0x0000000100037802 */ /* 0x000fe40000000f00 */
[----:B------:R-:W-:Y:S02]  /*25440*/  MOV R2, 0x25460 ;  /* 0x0002546000027802 */ /* 0x000fe40000000f00 */
[----:B-1----:R-:W-:Y:S05]  /*25450*/  CALL.REL.NOINC `($__internal_14_$__cuda_sm70_shflsync_bfly_p) ;  /* 0x00000f6000007944 */ /* 0x002fea0003c00000 */
[----:B------:R-:W-:Y:S01]  /*25460*/  FADD.FTZ R6, R6, R217 ;  /* 0x000000d906067221 */ /* 0x000fe20000010000 */
[----:B------:R-:W-:Y:S02]  /*25470*/  MOV R4, R236 ;  /* 0x000000ec00047202 */ /* 0x000fe40000000f00 */
[----:B------:R-:W-:Y:S02]  /*25480*/  MOV R3, 0x2 ;  /* 0x0000000200037802 */ /* 0x000fe40000000f00 */
[----:B------:R-:W-:Y:S02]  /*25490*/  MOV R2, 0x254b0 ;  /* 0x000254b000027802 */ /* 0x000fe40000000f00 */
[----:B------:R-:W-:Y:S05]  /*254a0*/  CALL.REL.NOINC `($__internal_14_$__cuda_sm70_shflsync_bfly_p) ;  /* 0x00000f1000007944 */ /* 0x000fea0003c00000 */
[----:B------:R-:W-:Y:S01]  /*254b0*/  FADD.FTZ R4, R236, R217 ;  /* 0x000000d9ec047221 */ /* 0x000fe20000010000 */
[----:B------:R-:W-:-:S02]  /*254c0*/  MOV R3, 0x1 ;  /* 0x0000000100037802 */ /* 0x000fc40000000f00 */
[----:B------:R-:W-:Y:S02]  /*254d0*/  MOV R2, 0x254f0 ;  /* 0x000254f000027802 */ /* 0x000fe40000000f00 */
[----:B------:R-:W-:Y:S05]  /*254e0*/  CALL.REL.NOINC `($__internal_14_$__cuda_sm70_shflsync_bfly_p) ;  /* 0x00000ed000007944 */ /* 0x000fea0003c00000 */
[----:B------:R-:W-:Y:S01]  /*254f0*/  MOV R2, R217 ;  /* 0x000000d900027202 */ /* 0x000fe20000000f00 */
[----:B------:R-:W-:Y:S05]  /*25500*/  BRA `(.L_x_1173) ;  /* 0xffff968000007947 */ /* 0x000fea000383ffff */
.L_x_1086:
[----:B--234-:R-:W-:Y:S01]  /*25510*/  IMAD.MOV.U32 R28, RZ, RZ, R6 ;  /* 0x000000ffff1c7224 */ /* 0x01cfe200078e0006 */
[----:B------:R-:W-:Y:S01]  /*25520*/  MOV R2, RZ ;  /* 0x000000ff00027202 */ /* 0x000fe20000000f00 */
[----:B------:R-:W-:Y:S01]  /*25530*/  IMAD.MOV.U32 R226, RZ, RZ, 0x181f ;  /* 0x0000181fffe27424 */ /* 0x000fe200078e00ff */
[----:B------:R-:W-:Y:S02]  /*25540*/  MOV R3, 0x25560 ;  /* 0x0002556000037802 */ /* 0x000fe40000000f00 */
[----:B-1----:R-:W-:Y:S05]  /*25550*/  CALL.REL.NOINC `($__internal_15_$__cuda_sm70_shflsync_idx_p) ;  /* 0x00000ec000007944 */ /* 0x002fea0003c00000 */
[----:B------:R-:W-:Y:S01]  /*25560*/  MOV R9, R28 ;  /* 0x0000001c00097202 */ /* 0x000fe20000000f00 */
[----:B------:R-:W-:Y:S05]  /*25570*/  BRA `(.L_x_1174) ;  /* 0xffffaa1000007947 */ /* 0x000fea000383ffff */
.L_x_1087:
[----:B------:R-:W-:Y:S01]  /*25580*/  IMAD.MOV.U32 R28, RZ, RZ, R8 ;  /* 0x000000ffff1c7224 */ /* 0x000fe200078e0008 */
[----:B------:R-:W-:Y:S01]  /*25590*/  MOV R2, RZ ;  /* 0x000000ff00027202 */ /* 0x000fe20000000f00 */
[----:B------:R-:W-:Y:S01]  /*255a0*/  IMAD.MOV.U32 R226, RZ, RZ, 0x181f ;  /* 0x0000181fffe27424 */ /* 0x000fe200078e00ff */
[----:B------:R-:W-:Y:S02]  /*255b0*/  MOV R3, 0x255d0 ;  /* 0x000255d000037802 */ /* 0x000fe40000000f00 */
[----:B-123--:R-:W-:Y:S05]  /*255c0*/  CALL.REL.NOINC `($__internal_15_$__cuda_sm70_shflsync_idx_p) ;  /* 0x00000e5000007944 */ /* 0x00efea0003c00000 */
[----:B------:R-:W-:Y:S01]  /*255d0*/  MOV R2, R28 ;  /* 0x0000001c00027202 */ /* 0x000fe20000000f00 */
[----:B------:R-:W-:Y:S05]  /*255e0*/  BRA `(.L_x_1175) ;  /* 0xffffa9c000007947 */ /* 0x000fea000383ffff */
.L_x_1090:
[----:B------:R-:W-:Y:S01]  /*255f0*/  IMAD.MOV.U32 R28, RZ, RZ, R6 ;  /* 0x000000ffff1c7224 */ /* 0x000fe200078e0006 */
[----:B--2---:R-:W-:Y:S01]  /*25600*/  MOV R2, 0x1 ;  /* 0x0000000100027802 */ /* 0x004fe20000000f00 */
[----:B------:R-:W-:Y:S01]  /*25610*/  IMAD.MOV.U32 R226, RZ, RZ, 0x181f ;  /* 0x0000181fffe27424 */ /* 0x000fe200078e00ff */
[----:B------:R-:W-:-:S02]  /*25620*/  MOV R3, 0x25640 ;  /* 0x0002564000037802 */ /* 0x000fc40000000f00 */
[----:B-1-34-:R-:W-:Y:S05]  /*25630*/  CALL.REL.NOINC `($__internal_15_$__cuda_sm70_shflsync_idx_p) ;  /* 0x00000de000007944 */ /* 0x01afea0003c00000 */
[----:B------:R-:W-:Y:S01]  /*25640*/  IMAD.MOV.U32 R9, RZ, RZ, R28 ;  /* 0x000000ffff097224 */ /* 0x000fe200078e001c */
[----:B------:R-:W-:Y:S01]  /*25650*/  MOV R2, 0x1 ;  /* 0x0000000100027802 */ /* 0x000fe20000000f00 */
[----:B------:R-:W-:Y:S01]  /*25660*/  IMAD.MOV.U32 R28, RZ, RZ, R8 ;  /* 0x000000ffff1c7224 */ /* 0x000fe200078e0008 */
[----:B------:R-:W-:-:S02]  /*25670*/  MOV R226, 0x181f ;  /* 0x0000181f00e27802 */ /* 0x000fc40000000f00 */
[----:B------:R-:W-:Y:S02]  /*25680*/  MOV R3, 0x256a0 ;  /* 0x000256a000037802 */ /* 0x000fe40000000f00 */
[----:B------:R-:W-:Y:S05]  /*25690*/  CALL.REL.NOINC `($__internal_15_$__cuda_sm70_shflsync_idx_p) ;  /* 0x00000d8000007944 */ /* 0x000fea0003c00000 */
[----:B------:R-:W-:Y:S01]  /*256a0*/  MOV R2, R28 ;  /* 0x0000001c00027202 */ /* 0x000fe20000000f00 */
[----:B------:R-:W-:Y:S05]  /*256b0*/  BRA `(.L_x_1176) ;  /* 0xffffa9e000007947 */ /* 0x000fea000383ffff */
.L_x_1093:
[----:B------:R-:W-:Y:S01]  /*256c0*/  IMAD.MOV.U32 R28, RZ, RZ, R6 ;  /* 0x000000ffff1c7224 */ /* 0x000fe200078e0006 */
[----:B--2---:R-:W-:Y:S01]  /*256d0*/  MOV R2, 0x2 ;  /* 0x0000000200027802 */ /* 0x004fe20000000f00 */
[----:B------:R-:W-:Y:S01]  /*256e0*/  IMAD.MOV.U32 R226, RZ, RZ, 0x181f ;  /* 0x0000181fffe27424 */ /* 0x000fe200078e00ff */
[----:B------:R-:W-:Y:S02]  /*256f0*/  MOV R3, 0x25710 ;  /* 0x0002571000037802 */ /* 0x000fe40000000f00 */
[----:B-1-34-:R-:W-:Y:S05]  /*25700*/  CALL.REL.NOINC `($__internal_15_$__cuda_sm70_shflsync_idx_p) ;  /* 0x00000d1000007944 */ /* 0x01afea0003c00000 */
[----:B------:R-:W-:Y:S01]  /*25710*/  MOV R9, R28 ;  /* 0x0000001c00097202 */ /* 0x000fe20000000f00 */
[----:B------:R-:W-:Y:S05]  /*25720*/  BRA `(.L_x_1177) ;  /* 0xffffaa6000007947 */ /* 0x000fea000383ffff */
.L_x_1094:
[----:B------:R-:W-:Y:S01]  /*25730*/  IMAD.MOV.U32 R28, RZ, RZ, R8 ;  /* 0x000000ffff1c7224 */ /* 0x000fe200078e0008 */
[----:B--2---:R-:W-:Y:S01]  /*25740*/  MOV R2, 0x2 ;  /* 0x0000000200027802 */ /* 0x004fe20000000f00 */
[----:B------:R-:W-:Y:S01]  /*25750*/  IMAD.MOV.U32 R226, RZ, RZ, 0x181f ;  /* 0x0000181fffe27424 */ /* 0x000fe200078e00ff */
[----:B------:R-:W-:Y:S02]  /*25760*/  MOV R3, 0x25780 ;  /* 0x0002578000037802 */ /* 0x000fe40000000f00 */
[----:B-1-34-:R-:W-:Y:S05]  /*25770*/  CALL.REL.NOINC `($__internal_15_$__cuda_sm70_shflsync_idx_p) ;  /* 0x00000ca000007944 */ /* 0x01afea0003c00000 */
[----:B------:R-:W-:Y:S01]  /*25780*/  MOV R2, R28 ;  /* 0x0000001c00027202 */ /* 0x000fe20000000f00 */
[----:B------:R-:W-:Y:S05]  /*25790*/  BRA `(.L_x_1178) ;  /* 0xffffaa1000007947 */ /* 0x000fea000383ffff */
.L_x_1097:
[----:B------:R-:W-:Y:S01]  /*257a0*/  IMAD.MOV.U32 R28, RZ, RZ, R6 ;  /* 0x000000ffff1c7224 */ /* 0x000fe200078e0006 */
[----:B---34-:R-:W-:Y:S01]  /*257b0*/  MOV R2, 0x3 ;  /* 0x0000000300027802 */ /* 0x018fe20000000f00 */
[----:B------:R-:W-:Y:S01]  /*257c0*/  IMAD.MOV.U32 R226, RZ, RZ, 0x181f ;  /* 0x0000181fffe27424 */ /* 0x000fe200078e00ff */
[----:B------:R-:W-:-:S02]  /*257d0*/  MOV R3, 0x257f0 ;  /* 0x000257f000037802 */ /* 0x000fc40000000f00 */
[----:B-12---:R-:W-:Y:S05]  /*257e0*/  CALL.REL.NOINC `($__internal_15_$__cuda_sm70_shflsync_idx_p) ;  /* 0x00000c3000007944 */ /* 0x006fea0003c00000 */
        /* <DEDUP_REMOVED lines=8> */
.L_x_1099:
[----:B------:R-:W-:Y:S01]  /*25870*/  IMAD.MOV.U32 R28, RZ, RZ, R6 ;  /* 0x000000ffff1c7224 */ /* 0x000fe200078e0006 */
[----:B------:R-:W-:Y:S01]  /*25880*/  MOV R2, RZ ;  /* 0x000000ff00027202 */ /* 0x000fe20000000f00 */
[----:B------:R-:W-:Y:S01]  /*25890*/  IMAD.MOV.U32 R226, RZ, RZ, 0x1c1f ;  /* 0x00001c1fffe27424 */ /* 0x000fe200078e00ff */
[----:B------:R-:W-:Y:S02]  /*258a0*/  MOV R3, 0x258c0 ;  /* 0x000258c000037802 */ /* 0x000fe40000000f00 */
[----:B------:R-:W-:Y:S05]  /*258b0*/  CALL.REL.NOINC `($__internal_15_$__cuda_sm70_shflsync_idx_p) ;  /* 0x00000b6000007944 */ /* 0x000fea0003c00000 */
[----:B------:R-:W-:Y:S01]  /*258c0*/  MOV R4, R28 ;  /* 0x0000001c00047202 */ /* 0x000fe20000000f00 */
[----:B------:R-:W-:Y:S05]  /*258d0*/  BRA `(.L_x_1180) ;  /* 0xffffacc000007947 */ /* 0x000fea000383ffff */
.L_x_1100:
[----:B------:R-:W-:Y:S01]  /*258e0*/  IMAD.MOV.U32 R28, RZ, RZ, R5 ;  /* 0x000000ffff1c7224 */ /* 0x000fe200078e0005 */
[----:B------:R-:W-:Y:S01]  /*258f0*/  MOV R2, RZ ;  /* 0x000000ff00027202 */ /* 0x000fe20000000f00 */
[----:B------:R-:W-:Y:S01]  /*25900*/  IMAD.MOV.U32 R226, RZ, RZ, 0x1c1f ;  /* 0x00001c1fffe27424 */ /* 0x000fe200078e00ff */
[----:B------:R-:W-:Y:S02]  /*25910*/  MOV R3, 0x25930 ;  /* 0x0002593000037802 */ /* 0x000fe40000000f00 */
[----:B-12---:R-:W-:Y:S05]  /*25920*/  CALL.REL.NOINC `($__internal_15_$__cuda_sm70_shflsync_idx_p) ;  /* 0x00000af000007944 */ /* 0x006fea0003c00000 */
[----:B------:R-:W-:Y:S01]  /*25930*/  MOV R2, R28 ;  /* 0x0000001c00027202 */ /* 0x000fe20000000f00 */
[----:B------:R-:W-:Y:S05]  /*25940*/  BRA `(.L_x_1181) ;  /* 0xffffac7000007947 */ /* 0x000fea000383ffff */
.L_x_1103:
[----:B------:R-:W-:Y:S01]  /*25950*/  IMAD.MOV.U32 R28, RZ, RZ, R6 ;  /* 0x000000ffff1c7224 */ /* 0x000fe200078e0006 */
[----:B----4-:R-:W-:Y:S01]  /*25960*/  MOV R2, 0x1 ;  /* 0x0000000100027802 */ /* 0x010fe20000000f00 */
[----:B------:R-:W-:Y:S01]  /*25970*/  IMAD.MOV.U32 R226, RZ, RZ, 0x1c1f ;  /* 0x00001c1fffe27424 */ /* 0x000fe200078e00ff */
[----:B------:R-:W-:-:S02]  /*25980*/  MOV R3, 0x259a0 ;  /* 0x000259a000037802 */ /* 0x000fc40000000f00 */
[----:B-123--:R-:W-:Y:S05]  /*25990*/  CALL.REL.NOINC `($__internal_15_$__cuda_sm70_shflsync_idx_p) ;  /* 0x00000a8000007944 */ /* 0x00efea0003c00000 */
        /* <DEDUP_REMOVED lines=8> */
.L_x_1107:
[----:B------:R-:W-:Y:S01]  /*25a20*/  IMAD.MOV.U32 R28, RZ, RZ, R5 ;  /* 0x000000ffff1c7224 */ /* 0x000fe200078e0005 */
[----:B------:R-:W-:Y:S01]  /*25a30*/  MOV R2, RZ ;  /* 0x000000ff00027202 */ /* 0x000fe20000000f00 */
[----:B------:R-:W-:Y:S01]  /*25a40*/  IMAD.MOV.U32 R226, RZ, RZ, 0x181f ;  /* 0x0000181fffe27424 */ /* 0x000fe200078e00ff */
[----:B------:R-:W-:Y:S02]  /*25a50*/  MOV R3, 0x25a70 ;  /* 0x00025a7000037802 */ /* 0x000fe40000000f00 */
[----:B------:R-:W-:Y:S05]  /*25a60*/  CALL.REL.NOINC `($__internal_15_$__cuda_sm70_shflsync_idx_p) ;  /* 0x000009b000007944 */ /* 0x000fea0003c00000 */
[----:B------:R-:W-:Y:S01]  /*25a70*/  MOV R9, R28 ;  /* 0x0000001c00097202 */ /* 0x000fe20000000f00 */
[----:B------:R-:W-:Y:S05]  /*25a80*/  BRA `(.L_x_1183) ;  /* 0xffffc11000007947 */ /* 0x000fea000383ffff */
.L_x_1108:
[----:B------:R-:W-:Y:S01]  /*25a90*/  IMAD.MOV.U32 R28, RZ, RZ, R8 ;  /* 0x000000ffff1c7224 */ /* 0x000fe200078e0008 */
[----:B------:R-:W-:Y:S01]  /*25aa0*/  MOV R2, RZ ;  /* 0x000000ff00027202 */ /* 0x000fe20000000f00 */
[----:B------:R-:W-:Y:S01]  /*25ab0*/  IMAD.MOV.U32 R226, RZ, RZ, 0x181f ;  /* 0x0000181fffe27424 */ /* 0x000fe200078e00ff */
[----:B------:R-:W-:Y:S02]  /*25ac0*/  MOV R3, 0x25ae0 ;  /* 0x00025ae000037802 */ /* 0x000fe40000000f00 */
[----:B-12---:R-:W-:Y:S05]  /*25ad0*/  CALL.REL.NOINC `($__internal_15_$__cuda_sm70_shflsync_idx_p) ;  /* 0x0000094000007944 */ /* 0x006fea0003c00000 */
[----:B------:R-:W-:Y:S01]  /*25ae0*/  MOV R2, R28 ;  /* 0x0000001c00027202 */ /* 0x000fe20000000f00 */
[----:B------:R-:W-:Y:S05]  /*25af0*/  BRA `(.L_x_1184) ;  /* 0xffffc0c000007947 */ /* 0x000fea000383ffff */
.L_x_1111:
[----:B------:R-:W-:Y:S01]  /*25b00*/  IMAD.MOV.U32 R28, RZ, RZ, R5 ;  /* 0x000000ffff1c7224 */ /* 0x000fe200078e0005 */
[----:B--2-4-:R-:W-:Y:S01]  /*25b10*/  MOV R2, 0x1 ;  /* 0x0000000100027802 */ /* 0x014fe20000000f00 */
[----:B------:R-:W-:Y:S01]  /*25b20*/  IMAD.MOV.U32 R226, RZ, RZ, 0x181f ;  /* 0x0000181fffe27424 */ /* 0x000fe200078e00ff */
[----:B------:R-:W-:-:S02]  /*25b30*/  MOV R3, 0x25b50 ;  /* 0x00025b5000037802 */ /* 0x000fc40000000f00 */
[----:B-1-3--:R-:W-:Y:S05]  /*25b40*/  CALL.REL.NOINC `($__internal_15_$__cuda_sm70_shflsync_idx_p) ;  /* 0x000008d000007944 */ /* 0x00afea0003c00000 */
        /* <DEDUP_REMOVED lines=8> */
.L_x_1114:
[----:B------:R-:W-:Y:S01]  /*25bd0*/  IMAD.MOV.U32 R28, RZ, RZ, R5 ;  /* 0x000000ffff1c7224 */ /* 0x000fe200078e0005 */
[----:B-1--4-:R-:W-:Y:S01]  /*25be0*/  MOV R2, 0x2 ;  /* 0x0000000200027802 */ /* 0x012fe20000000f00 */
[----:B------:R-:W-:Y:S01]  /*25bf0*/  IMAD.MOV.U32 R226, RZ, RZ, 0x181f ;  /* 0x0000181fffe27424 */ /* 0x000fe200078e00ff */
[----:B------:R-:W-:Y:S02]  /*25c00*/  MOV R3, 0x25c20 ;  /* 0x00025c2000037802 */ /* 0x000fe40000000f00 */
[----:B--23--:R-:W-:Y:S05]  /*25c10*/  CALL.REL.NOINC `($__internal_15_$__cuda_sm70_shflsync_idx_p) ;  /* 0x0000080000007944 */ /* 0x00cfea0003c00000 */
[----:B------:R-:W-:Y:S01]  /*25c20*/  MOV R9, R28 ;  /* 0x0000001c00097202 */ /* 0x000fe20000000f00 */
[----:B------:R-:W-:Y:S05]  /*25c30*/  BRA `(.L_x_1186) ;  /* 0xffffc17000007947 */ /* 0x000fea000383ffff */
.L_x_1115:
[----:B------:R-:W-:Y:S01]  /*25c40*/  IMAD.MOV.U32 R28, RZ, RZ, R8 ;  /* 0x000000ffff1c7224 */ /* 0x000fe200078e0008 */
[----:B----4-:R-:W-:Y:S01]  /*25c50*/  MOV R2, 0x2 ;  /* 0x0000000200027802 */ /* 0x010fe20000000f00 */
[----:B------:R-:W-:Y:S01]  /*25c60*/  IMAD.MOV.U32 R226, RZ, RZ, 0x181f ;  /* 0x0000181fffe27424 */ /* 0x000fe200078e00ff */
[----:B------:R-:W-:Y:S02]  /*25c70*/  MOV R3, 0x25c90 ;  /* 0x00025c9000037802 */ /* 0x000fe40000000f00 */
[----:B-123--:R-:W-:Y:S05]  /*25c80*/  CALL.REL.NOINC `($__internal_15_$__cuda_sm70_shflsync_idx_p) ;  /* 0x0000079000007944 */ /* 0x00efea0003c00000 */
[----:B------:R-:W-:Y:S01]  /*25c90*/  MOV R2, R28 ;  /* 0x0000001c00027202 */ /* 0x000fe20000000f00 */
[----:B------:R-:W-:Y:S05]  /*25ca0*/  BRA `(.L_x_1187) ;  /* 0xffffc12000007947 */ /* 0x000fea000383ffff */
.L_x_1118:
[----:B------:R-:W-:Y:S01]  /*25cb0*/  IMAD.MOV.U32 R28, RZ, RZ, R5 ;  /* 0x000000ffff1c7224 */ /* 0x000fe200078e0005 */
[----:B-1----:R-:W-:Y:S01]  /*25cc0*/  MOV R2, 0x3 ;  /* 0x0000000300027802 */ /* 0x002fe20000000f00 */
[----:B------:R-:W-:Y:S01]  /*25cd0*/  IMAD.MOV.U32 R226, RZ, RZ, 0x181f ;  /* 0x0000181fffe27424 */ /* 0x000fe200078e00ff */
[----:B------:R-:W-:-:S02]  /*25ce0*/  MOV R3, 0x25d00 ;  /* 0x00025d0000037802 */ /* 0x000fc40000000f00 */
[----:B--234-:R-:W-:Y:S05]  /*25cf0*/  CALL.REL.NOINC `($__internal_15_$__cuda_sm70_shflsync_idx_p) ;  /* 0x0000072000007944 */ /* 0x01cfea0003c00000 */
        /* <DEDUP_REMOVED lines=8> */
.L_x_1120:
[----:B------:R-:W-:Y:S01]  /*25d80*/  IMAD.MOV.U32 R28, RZ, RZ, R29 ;  /* 0x000000ffff1c7224 */ /* 0x000fe200078e001d */
[----:B------:R-:W-:Y:S01]  /*25d90*/  MOV R2, RZ ;  /* 0x000000ff00027202 */ /* 0x000fe20000000f00 */
[----:B------:R-:W-:Y:S01]  /*25da0*/  IMAD.MOV.U32 R226, RZ, RZ, 0x1f ;  /* 0x0000001fffe27424 */ /* 0x000fe200078e00ff */
[----:B------:R-:W-:Y:S02]  /*25db0*/  MOV R3, 0x25dd0 ;  /* 0x00025dd000037802 */ /* 0x000fe40000000f00 */
[----:B------:R-:W-:Y:S05]  /*25dc0*/  CALL.REL.NOINC `($__internal_15_$__cuda_sm70_shflsync_idx_p) ;  /* 0x0000065000007944 */ /* 0x000fea0003c00000 */
[----:B------:R-:W-:Y:S01]  /*25dd0*/  MOV R10, R28 ;  /* 0x0000001c000a7202 */ /* 0x000fe20000000f00 */
[----:B------:R-:W-:Y:S05]  /*25de0*/  BRA `(.L_x_1189) ;  /* 0xffffc29000007947 */ /* 0x000fea000383ffff */
.L_x_1121:
[----:B------:R-:W-:Y:S01]  /*25df0*/  IMAD.MOV.U32 R28, RZ, RZ, R29 ;  /* 0x000000ffff1c7224 */ /* 0x000fe200078e001d */
[----:B------:R-:W-:Y:S01]  /*25e00*/  MOV R2, 0x1 ;  /* 0x0000000100027802 */ /* 0x000fe20000000f00 */
[----:B------:R-:W-:Y:S01]  /*25e10*/  IMAD.MOV.U32 R226, RZ, RZ, 0x1f ;  /* 0x0000001fffe27424 */ /* 0x000fe200078e00ff */
[----:B------:R-:W-:Y:S02]  /*25e20*/  MOV R3, 0x25e40 ;  /* 0x00025e4000037802 */ /* 0x000fe40000000f00 */
[----:B-12---:R-:W-:Y:S05]  /*25e30*/  CALL.REL.NOINC `($__internal_15_$__cuda_sm70_shflsync_idx_p) ;  /* 0x000005e000007944 */ /* 0x006fea0003c00000 */
[----:B------:R-:W-:Y:S01]  /*25e40*/  MOV R9, R28 ;  /* 0x0000001c00097202 */ /* 0x000fe20000000f00 */
[----:B------:R-:W-:Y:S05]  /*25e50*/  BRA `(.L_x_1190) ;  /* 0xffffc24000007947 */ /* 0x000fea000383ffff */
.L_x_1122:
[----:B------:R-:W-:Y:S02]  /*25e60*/  MOV R3, 0x1 ;  /* 0x0000000100037802 */ /* 0x000fe40000000f00 */
[----:B------:R-:W-:-:S02]  /*25e70*/  MOV R4, 0x25e90 ;  /* 0x00025e9000047802 */ /* 0x000fc40000000f00 */
[----:B-1234-:R-:W-:Y:S05]  /*25e80*/  CALL.REL.NOINC `($__internal_16_$__cuda_sm70_shflsync_up_p) ;  /* 0x000005f000007944 */ /* 0x01efea0003c00000 */
[----:B------:R-:W-:Y:S05]  /*25e90*/  BRA `(.L_x_1191) ;  /* 0xffffc33000007947 */ /* 0x000fea000383ffff */
.L_x_1123:
[----:B------:R-:W-:Y:S02]  /*25ea0*/  MOV R3, 0x2 ;  /* 0x0000000200037802 */ /* 0x000fe40000000f00 */
[----:B------:R-:W-:-:S02]  /*25eb0*/  MOV R4, 0x25ed0 ;  /* 0x00025ed000047802 */ /* 0x000fc40000000f00 */
[----:B--2-4-:R-:W-:Y:S05]  /*25ec0*/  CALL.REL.NOINC `($__internal_16_$__cuda_sm70_shflsync_up_p) ;  /* 0x000005b000007944 */ /* 0x014fea0003c00000 */
[----:B------:R-:W-:Y:S02]  /*25ed0*/  SEL R3, R3, RZ, P1 ;  /* 0x000000ff03037207 */ /* 0x000fe40000800000 */
[----:B------:R-:W-:-:S03]  /*25ee0*/  MOV R4, 0x25f20 ;  /* 0x00025f2000047802 */ /* 0x000fc60000000f00 */
[----:B------:R-:W-:Y:S02]  /*25ef0*/  IMAD.IADD R2, R2, 0x1, R3 ;  /* 0x0000000102027824 */ /* 0x000fe400078e0203 */
[----:B------:R-:W-:Y:S02]  /*25f00*/  IMAD.MOV.U32 R3, RZ, RZ, 0x4 ;  /* 0x00000004ff037424 */ /* 0x000fe400078e00ff */
[----:B------:R-:W-:Y:S05]  /*25f10*/  CALL.REL.NOINC `($__internal_16_$__cuda_sm70_shflsync_up_p) ;  /* 0x0000056000007944 */ /* 0x000fea0003c00000 */
        /* <DEDUP_REMOVED lines=12> */
[----:B------:R-:W-:Y:S01]  /*25fe0*/  IMAD.IADD R4, R3, 0x1, R2 ;  /* 0x0000000103047824 */ /* 0x000fe200078e0202 */
[----:B------:R-:W-:Y:S01]  /*25ff0*/  MOV R3, 0x26030 ;  /* 0x0002603000037802 */ /* 0x000fe20000000f00 */
[----:B------:R-:W-:Y:S02]  /*26000*/  IMAD.MOV.U32 R2, RZ, RZ, 0x1f ;  /* 0x0000001fff027424 */ /* 0x000fe400078e00ff */
[----:B------:R-:W-:Y:S02]  /*26010*/  IMAD.MOV.U32 R28, RZ, RZ, R4 ;  /* 0x000000ffff1c7224 */ /* 0x000fe400078e0004 */
[----:B------:R-:W-:Y:S05]  /*26020*/  CALL.REL.NOINC `($__internal_15_$__cuda_sm70_shflsync_idx_p) ;  /* 0x000003f000007944 */ /* 0x000fea0003c00000 */
[----:B------:R-:W-:Y:S01]  /*26030*/  MOV R2, R28 ;  /* 0x0000001c00027202 */ /* 0x000fe20000000f00 */
[----:B------:R-:W-:Y:S05]  /*26040*/  BRA `(.L_x_1192) ;  /* 0xffffc28000007947 */ /* 0x000fea000383ffff */
.L_x_1127:
[----:B------:R-:W-:Y:S02]  /*26050*/  MOV R3, 0x1 ;  /* 0x0000000100037802 */ /* 0x000fe40000000f00 */
[----:B------:R-:W-:Y:S02]  /*26060*/  MOV R4, 0x26080 ;  /* 0x0002608000047802 */ /* 0x000fe40000000f00 */
[----:B------:R-:W-:Y:S05]  /*26070*/  CALL.REL.NOINC `($__internal_16_$__cuda_sm70_shflsync_up_p) ;  /* 0x0000040000007944 */ /* 0x000fea0003c00000 */
[----:B------:R-:W-:Y:S05]  /*26080*/  BRA `(.L_x_1193) ;  /* 0xffffc3b000007947 */ /* 0x000fea000383ffff */
.L_x_1128:
[----:B------:R-:W-:Y:S02]  /*26090*/  MOV R3, 0x2 ;  /* 0x0000000200037802 */ /* 0x000fe40000000f00 */
[----:B------:R-:W-:Y:S02]  /*260a0*/  MOV R4, 0x260c0 ;  /* 0x000260c000047802 */ /* 0x000fe40000000f00 */
        /* <DEDUP_REMOVED lines=25> */
.L_x_1130:
[----:B------:R-:W-:Y:S02]  /*26240*/  SEL R2, RZ, 0x1, P0 ;  /* 0x00000001ff027807 */ /* 0x000fe40000000000 */
[----:B------:R-:W-:Y:S02]  /*26250*/  MOV R3, 0x26270 ;  /* 0x0002627000037802 */ /* 0x000fe40000000f00 */
[----:B-1----:R-:W-:Y:S05]  /*26260*/  CALL.REL.NOINC `($__internal_17_$__cuda_sm70_votesync_ballot) ;  /* 0x0000027000007944 */ /* 0x002fea0003c00000 */
[----:B------:R-:W-:Y:S05]  /*26270*/  BRA `(.L_x_1195) ;  /* 0xffffc35000007947 */ /* 0x000fea000383ffff */
.L_x_1131:
[----:B------:R-:W-:Y:S01]  /*26280*/  IMAD.MOV.U32 R28, RZ, RZ, R6 ;  /* 0x000000ffff1c7224 */ /* 0x000fe200078e0006 */
[----:B--2---:R-:W-:Y:S01]  /*26290*/  MOV R2, R9 ;  /* 0x0000000900027202 */ /* 0x004fe20000000f00 */
[----:B------:R-:W-:Y:S01]  /*262a0*/  IMAD.MOV.U32 R226, RZ, RZ, 0x1f ;  /* 0x0000001fffe27424 */ /* 0x000fe200078e00ff */
[----:B------:R-:W-:-:S02]  /*262b0*/  MOV R3, 0x262d0 ;  /* 0x000262d000037802 */ /* 0x000fc40000000f00 */
[----:B-1----:R-:W-:Y:S05]  /*262c0*/  CALL.REL.NOINC `($__internal_15_$__cuda_sm70_shflsync_idx_p) ;  /* 0x0000015000007944 */ /* 0x002fea0003c00000 */
[----:B------:R-:W-:Y:S01]  /*262d0*/  IMAD.MOV.U32 R6, RZ, RZ, R28 ;  /* 0x000000ffff067224 */ /* 0x000fe200078e001c */
[----:B------:R-:W-:Y:S01]  /*262e0*/  MOV R2, R9 ;  /* 0x0000000900027202 */ /* 0x000fe20000000f00 */
[----:B------:R-:W-:Y:S01]  /*262f0*/  IMAD.MOV.U32 R28, RZ, RZ, R8 ;  /* 0x000000ffff1c7224 */ /* 0x000fe200078e0008 */
[----:B------:R-:W-:-:S02]  /*26300*/  MOV R226, 0x1f ;  /* 0x0000001f00e27802 */ /* 0x000fc40000000f00 */
[----:B------:R-:W-:Y:S02]  /*26310*/  MOV R3, 0x26330 ;  /* 0x0002633000037802 */ /* 0x000fe40000000f00 */
[----:B------:R-:W-:Y:S05]  /*26320*/  CALL.REL.NOINC `($__internal_15_$__cuda_sm70_shflsync_idx_p) ;  /* 0x000000f000007944 */ /* 0x000fea0003c00000 */
[----:B------:R-:W-:Y:S01]  /*26330*/  MOV R5, R28 ;  /* 0x0000001c00057202 */ /* 0x000fe20000000f00 */
[----:B------:R-:W-:Y:S05]  /*26340*/  BRA `(.L_x_1196) ;  /* 0xffffc2f000007947 */ /* 0x000fea000383ffff */
.L_x_1134:
[----:B------:R-:W-:Y:S01]  /*26350*/  IMAD.MOV.U32 R28, RZ, RZ, R4 ;  /* 0x000000ffff1c7224 */ /* 0x000fe200078e0004 */
[----:B--2---:R-:W-:Y:S01]  /*26360*/  MOV R2, R9 ;  /* 0x0000000900027202 */ /* 0x004fe20000000f00 */
[----:B------:R-:W-:Y:S01]  /*26370*/  IMAD.MOV.U32 R226, RZ, RZ, 0x1f ;  /* 0x0000001fffe27424 */ /* 0x000fe200078e00ff */
[----:B------:R-:W-:Y:S02]  /*26380*/  MOV R3, 0x263a0 ;  /* 0x000263a000037802 */ /* 0x000fe40000000f00 */
[----:B-1--4-:R-:W-:Y:S05]  /*26390*/  CALL.REL.NOINC `($__internal_15_$__cuda_sm70_shflsync_idx_p) ;  /* 0x0000008000007944 */ /* 0x012fea0003c00000 */
[----:B------:R-:W-:Y:S01]  /*263a0*/  MOV R15, R28 ;  /* 0x0000001c000f7202 */ /* 0x000fe20000000f00 */
[----:B------:R-:W-:Y:S05]  /*263b0*/  BRA `(.L_x_1133) ;  /* 0xffffc2e000007947 */ /* 0x000fea000383ffff */
        .weak           $__internal_14_$__cuda_sm70_shflsync_bfly_p
        .type           $__internal_14_$__cuda_sm70_shflsync_bfly_p,@function
        .size           $__internal_14_$__cuda_sm70_shflsync_bfly_p,($__internal_15_$__cuda_sm70_shflsync_idx_p - $__internal_14_$__cuda_sm70_shflsync_bfly_p)
$__internal_14_$__cuda_sm70_shflsync_bfly_p:
[----:B------:R-:W-:Y:S02]  /*263c0*/  MOV R217, 0x1f ;  /* 0x0000001f00d97802 */ /* 0x000fe40000000f00 */
[----:B------:R-:W-:-:S04]  /*263d0*/  MOV R218, 0xffffffff ;  /* 0xffffffff00da7802 */ /* 0x000fc80000000f00 */
[----:B------:R-:W-:Y:S04]  /*263e0*/  WARPSYNC R218 ;  /* 0x000000da00007348 */ /* 0x000fe80003800000 */
[----:B------:R1:W2:Y:S02]  /*263f0*/  SHFL.BFLY PT, R217, R4, R3, R217 ;  /* 0x0c00000304d97389 */ /* 0x0002a400000e00d9 */
[----:B-1----:R-:W-:-:S04]  /*26400*/  MOV R3, 0x0 ;  /* 0x0000000000037802 */ /* 0x002fc80000000f00 */
[----:B--2---:R-:W-:Y:S05]  /*26410*/  RET.REL.NODEC R2 `(_ZN7cutlass13device_kernelIN5flash19enable_sm80_to_sm89INS1_16FlashAttnFwdSm80INS1_25CollectiveMainloopFwdSm80ILi8ELi1ELb1EN4cute5tupleIJNS5_1CILi128EEENS7_ILi96EEES8_EEELi128ENS_10bfloat16_tEfNS_4arch4Sm80ELb0ELb1ELb1ELb1ELb1ELb1ELb1ELb1EEENS1_21CollectiveEpilogueFwdINS6_IJS8_S8_S9_EEENS6_IJNS7_ILi1EEESH_SH_EEESB_SD_Li256ELb1ELb1ELb1ELb0EEENS1_36VarlenDynamicPersistentTileSchedulerILi128ELi96ELi256ELi256ELb1ELb1ELb0ELb1ELb0ELb1EEEEEEEEEvNT_6ParamsE) ;  /* 0xfffd9be002007950 */ /* 0x004fea0003c3ffff */
        .weak           $__internal_15_$__cuda_sm70_shflsync_idx_p
        .type           $__internal_15_$__cuda_sm70_shflsync_idx_p,@function
        .size           $__internal_15_$__cuda_sm70_shflsync_idx_p,($__internal_16_$__cuda_sm70_shflsync_up_p - $__internal_15_$__cuda_sm70_shflsync_idx_p)
$__internal_15_$__cuda_sm70_shflsync_idx_p:
[----:B------:R-:W-:-:S04]  /*26420*/  MOV R227, 0xffffffff ;  /* 0xffffffff00e37802 */ /* 0x000fc80000000f00 */
[----:B------:R-:W-:Y:S04]  /*26430*/  WARPSYNC R227 ;  /* 0x000000e300007348 */ /* 0x000fe80003800000 */
[----:B------:R1:W2:Y:S02]  /*26440*/  SHFL.IDX PT, R28, R28, R2, R226 ;  /* 0x000000021c1c7389 */ /* 0x0002a400000e00e2 */
[----:B-1----:R-:W-:Y:S02]  /*26450*/  MOV R2, R3 ;  /* 0x0000000300027202 */ /* 0x002fe40000000f00 */
[----:B------:R-:W-:-:S04]  /*26460*/  MOV R3, 0x0 ;  /* 0x0000000000037802 */ /* 0x000fc80000000f00 */
[----:B--2---:R-:W-:Y:S05]  /*26470*/  RET.REL.NODEC R2 `(_ZN7cutlass13device_kernelIN5flash19enable_sm80_to_sm89INS1_16FlashAttnFwdSm80INS1_25CollectiveMainloopFwdSm80ILi8ELi1ELb1EN4cute5tupleIJNS5_1CILi128EEENS7_ILi96EEES8_EEELi128ENS_10bfloat16_tEfNS_4arch4Sm80ELb0ELb1ELb1ELb1ELb1ELb1ELb1ELb1EEENS1_21CollectiveEpilogueFwdINS6_IJS8_S8_S9_EEENS6_IJNS7_ILi1EEESH_SH_EEESB_SD_Li256ELb1ELb1ELb1ELb0EEENS1_36VarlenDynamicPersistentTileSchedulerILi128ELi96ELi256ELi256ELb1ELb1ELb0ELb1ELb0ELb1EEEEEEEEEvNT_6ParamsE) ;  /* 0xfffd9b8002007950 */ /* 0x004fea0003c3ffff */
        .weak           $__internal_16_$__cuda_sm70_shflsync_up_p
        .type           $__internal_16_$__cuda_sm70_shflsync_up_p,@function
        .size           $__internal_16_$__cuda_sm70_shflsync_up_p,($__internal_17_$__cuda_sm70_votesync_ballot - $__internal_16_$__cuda_sm70_shflsync_up_p)
$__internal_16_$__cuda_sm70_shflsync_up_p:
[----:B------:R-:W-:Y:S02]  /*26480*/  MOV R11, 0xffffffff ;  /* 0xffffffff000b7802 */ /* 0x000fe40000000f00 */
[----:B------:R-:W-:Y:S02]  /*26490*/  MOV R5, RZ ;  /* 0x000000ff00057202 */ /* 0x000fe40000000f00 */
[----:B------:R-:W-:Y:S04]  /*264a0*/  WARPSYNC R11 ;  /* 0x0000000b00007348 */ /* 0x000fe80003800000 */
[----:B------:R1:W2:Y:S02]  /*264b0*/  SHFL.UP PT, R3, R2, R3, R5 ;  /* 0x0400000302037389 */ /* 0x0002a400000e0005 */
[----:B-1----:R-:W-:-:S04]  /*264c0*/  MOV R5, 0x0 ;  /* 0x0000000000057802 */ /* 0x002fc80000000f00 */
[----:B--2---:R-:W-:Y:S05]  /*264d0*/  RET.REL.NODEC R4 `(_ZN7cutlass13device_kernelIN5flash19enable_sm80_to_sm89INS1_16FlashAttnFwdSm80INS1_25CollectiveMainloopFwdSm80ILi8ELi1ELb1EN4cute5tupleIJNS5_1CILi128EEENS7_ILi96EEES8_EEELi128ENS_10bfloat16_tEfNS_4arch4Sm80ELb0ELb1ELb1ELb1ELb1ELb1ELb1ELb1EEENS1_21CollectiveEpilogueFwdINS6_IJS8_S8_S9_EEENS6_IJNS7_ILi1EEESH_SH_EEESB_SD_Li256ELb1ELb1ELb1ELb0EEENS1_36VarlenDynamicPersistentTileSchedulerILi128ELi96ELi256ELi256ELb1ELb1ELb0ELb1ELb0ELb1EEEEEEEEEvNT_6ParamsE) ;  /* 0xfffd9b2004007950 */ /* 0x004fea0003c3ffff */
        .weak           $__internal_17_$__cuda_sm70_votesync_ballot
        .type           $__internal_17_$__cuda_sm70_votesync_ballot,@function
        .size           $__internal_17_$__cuda_sm70_votesync_ballot,(.L_x_3590 - $__internal_17_$__cuda_sm70_votesync_ballot)
$__internal_17_$__cuda_sm70_votesync_ballot:
[----:B------:R-:W-:Y:S01]  /*264e0*/  ISETP.NE.U32.AND P0, PT, R2, 0x1, PT ;  /* 0x000000010200780c */ /* 0x000fe20003f05070 */
[----:B------:R-:W-:-:S04]  /*264f0*/  IMAD.MOV.U32 R5, RZ, RZ, -0x1 ;  /* 0xffffffffff057424 */ /* 0x000fc800078e00ff */
[----:B------:R-:W-:Y:S08]  /*26500*/  WARPSYNC R5 ;  /* 0x0000000500007348 */ /* 0x000ff00003800000 */
[----:B------:R-:W-:-:S04]  /*26510*/  VOTE.ANY R2, PT, !P0 ;  /* 0x0000000000027806 */ /* 0x000fc800040e0100 */
[----:B------:R-:W-:Y:S01]  /*26520*/  LOP3.LUT R14, R2, R5, RZ, 0xc0, !PT ;  /* 0x00000005020e7212 */ /* 0x000fe200078ec0ff */
[----:B------:R-:W-:Y:S02]  /*26530*/  IMAD.MOV.U32 R2, RZ, RZ, R3 ;  /* 0x000000ffff027224 */ /* 0x000fe400078e0003 */
[----:B------:R-:W-:-:S04]  /*26540*/  IMAD.MOV.U32 R3, RZ, RZ, 0x0 ;  /* 0x00000000ff037424 */ /* 0x000fc800078e00ff */
[----:B------:R-:W-:Y:S05]  /*26550*/  RET.REL.NODEC R2 `(_ZN7cutlass13device_kernelIN5flash19enable_sm80_to_sm89INS1_16FlashAttnFwdSm80INS1_25CollectiveMainloopFwdSm80ILi8ELi1ELb1EN4cute5tupleIJNS5_1CILi128EEENS7_ILi96EEES8_EEELi128ENS_10bfloat16_tEfNS_4arch4Sm80ELb0ELb1ELb1ELb1ELb1ELb1ELb1ELb1EEENS1_21CollectiveEpilogueFwdINS6_IJS8_S8_S9_EEENS6_IJNS7_ILi1EEESH_SH_EEESB_SD_Li256ELb1ELb1ELb1ELb0EEENS1_36VarlenDynamicPersistentTileSchedulerILi128ELi96ELi256ELi256ELb1ELb1ELb0ELb1ELb0ELb1EEEEEEEEEvNT_6ParamsE) ;  /* 0xfffd9aa002007950 */ /* 0x000fea0003c3ffff */
.L_x_1197:
        /* <DEDUP_REMOVED lines=10> */
.L_x_3590:


//--------------------- .text._ZN7cutlass13device_kernelIN5flash19enable_sm80_to_sm89INS1_16FlashAttnFwdSm80INS1_25CollectiveMainloopFwdSm80ILi4ELi1ELb0EN4cute5tupleIJNS5_1CILi128EEENS7_ILi64EEES8_EEELi128ENS_10bfloat16_tEfNS_4arch4Sm80ELb1ELb0ELb1ELb0ELb1ELb0ELb1ELb1EEENS1_21CollectiveEpilogueFwdINS6_IJS8_S8_S9_EEENS6_IJNS7_ILi1EEESH_SH_EEESB_SD_Li128ELb0ELb1ELb1ELb0EEENS1_30DynamicPersistentTileSchedulerILi128ELi128ELb1ELb1ELb0EEEEEEEEEvNT_6ParamsE --------------------------
	.section	.text._ZN7cutlass13device_kernelIN5flash19enable_sm80_to_sm89INS1_16FlashAttnFwdSm80INS1_25CollectiveMainloopFwdSm80ILi4ELi1ELb0EN4cute5tupleIJNS5_1CILi128EEENS7_ILi64EEES8_EEELi128ENS_10bfloat16_tEfNS_4arch4Sm80ELb1ELb0ELb1ELb0ELb1ELb0ELb1ELb1EEENS1_21CollectiveEpilogueFwdINS6_IJS8_S8_S9_EEENS6_IJNS7_ILi1EEESH_SH_EEESB_SD_Li128ELb0ELb1ELb1ELb0EEENS1_30DynamicPersistentTileSchedulerILi128ELi128ELb1ELb1ELb0EEEEEEEEEvNT_6ParamsE,"ax",@progbits
	.sectioninfo	@"SHI_REGISTERS=255"
	.align	128
.text._ZN7cutlass13device_kernelIN5flash19enable_sm80_to_sm89INS1_16FlashAttnFwdSm80INS1_25CollectiveMainloopFwdSm80ILi4ELi1ELb0EN4cute5tupleIJNS5_1CILi128EEENS7_ILi64EEES8_EEELi128ENS_10bfloat16_tEfNS_4arch4Sm80ELb1ELb0ELb1ELb0ELb1ELb0ELb1ELb1EEENS1_21CollectiveEpilogueFwdINS6_IJS8_S8_S9_EEENS6_IJNS7_ILi1EEESH_SH_EEESB_SD_Li128ELb0ELb1ELb1ELb0EEENS1_30DynamicPersistentTileSchedulerILi128ELi128ELb1ELb1ELb0EEEEEEEEEvNT_6ParamsE:
        .type           _ZN7cutlass13device_kernelIN5flash19enable_sm80_to_sm89INS1_16FlashAttnFwdSm80INS1_25CollectiveMainloopFwdSm80ILi4ELi1ELb0EN4cute5tupleIJNS5_1CILi128EEENS7_ILi64EEES8_EEELi128ENS_10bfloat16_tEfNS_4arch4Sm80ELb1ELb0ELb1ELb0ELb1ELb0ELb1ELb1EEENS1_21CollectiveEpilogueFwdINS6_IJS8_S8_S9_EEENS6_IJNS7_ILi1EEESH_SH_EEESB_SD_Li128ELb0ELb1ELb1ELb0EEENS1_30DynamicPersistentTileSchedulerILi128ELi128ELb1ELb1ELb0EEEEEEEEEvNT_6ParamsE,@function
        .size           _ZN7cutlass13device_kernelIN5flash19enable_sm80_to_sm89INS1_16FlashAttnFwdSm80INS1_25CollectiveMainloopFwdSm80ILi4ELi1ELb0EN4cute5tupleIJNS5_1CILi128EEENS7_ILi64EEES8_EEELi128ENS_10bfloat16_tEfNS_4arch4Sm80ELb1ELb0ELb1ELb0ELb1ELb0ELb1ELb1EEENS1_21CollectiveEpilogueFwdINS6_IJS8_S8_S9_EEENS6_IJNS7_ILi1EEESH_SH_EEESB_SD_Li128ELb0ELb1ELb1ELb0EEENS1_30DynamicPersistentTileSchedulerILi128ELi128ELb1ELb1ELb0EEEEEEEEEvNT_6ParamsE,(.L_x_3595 - _ZN7cutlass13device_kernelIN5flash19enable_sm80_to_sm89INS1_16FlashAttnFwdSm80INS1_25CollectiveMainloopFwdSm80ILi4ELi1ELb0EN4cute5tupleIJNS5_1CILi128EEENS7_ILi64EEES8_EEELi128ENS_10bfloat16_tEfNS_4arch4Sm80ELb1ELb0ELb1ELb0ELb1ELb0ELb1ELb1EEENS1_21CollectiveEpilogueFwdINS6_IJS8_S8_S9_EEENS6_IJNS7_ILi1EEESH_SH_EEESB_SD_Li128ELb0ELb1ELb1ELb0EEENS1_30DynamicPersistentTileSchedulerILi128ELi128ELb1ELb1ELb0EEEEEEEEEvNT_6ParamsE)
        .other          _ZN7cutlass13device_kernelIN5flash19enable_sm80_to_sm89INS1_16FlashAttnFwdSm80INS1_25CollectiveMainloopFwdSm80ILi4ELi1ELb0EN4cute5tupleIJNS5_1CILi128EEENS7_ILi64EEES8_EEELi128ENS_10bfloat16_tEfNS_4arch4Sm80ELb1ELb0ELb1ELb0ELb1ELb0ELb1ELb1EEENS1_21CollectiveEpilogueFwdINS6_IJS8_S8_S9_EEENS6_IJNS7_ILi1EEESH_SH_EEESB_SD_Li128ELb0ELb1ELb1ELb0EEENS1_30DynamicPersistentTileSchedulerILi128ELi128ELb1ELb1ELb0EEEEEEEEEvNT_6ParamsE,@"STO_CUDA_ENTRY STV_DEFAULT"
_ZN7cutlass13device_kernelIN5flash19enable_sm80_to_sm89INS1_16FlashAttnFwdSm80INS1_25CollectiveMainloopFwdSm80ILi4ELi1ELb0EN4cute5tupleIJNS5_1CILi128EEENS7_ILi64EEES8_EEELi128ENS_10bfloat16_tEfNS_4arch4Sm80ELb1ELb0ELb1ELb0ELb1ELb0ELb1ELb1EEENS1_21CollectiveEpilogueFwdINS6_IJS8_S8_S9_EEENS6_IJNS7_ILi1EEESH_SH_EEESB_SD_Li128ELb0ELb1ELb1ELb0EEENS1_30DynamicPersistentTileSchedulerILi128ELi128ELb1ELb1ELb0EEEEEEEEEvNT_6ParamsE:
[----:B------:R-:W-:-:S03]  /*0000*/  MOV R1, c[0x0][0x28] ;  /* 0x00000a0000017a02 */ /* 0x000fc60000000f00 */
[----:B------:R-:W1:Y:S01]  /*0010*/  S2R R17, SR_TID.X ;  /* 0x0000000000117919 */ /* 0x000e620000002100 */
[----:B------:R-:W-:-:S03]  /*0020*/  IADD3 R1, R1, -0xf8, RZ ;  /* 0xffffff0801017810 */ /* 0x000fc60007ffe0ff */
[----:B------:R-:W2:Y:S01]  /*0030*/  S2R R5, SR_CTAID.X ;  /* 0x0000000000057919 */ /* 0x000ea20000002500 */
[----:B-1----:R-:W-:-:S05]  /*0040*/  SHF.R.U32.HI R0, RZ, 0x5, R17 ;  /* 0x00000005ff007819 */ /* 0x002fca0000011611 */
[----:B------:R-:W1:Y:S04]  /*0050*/  SHFL.IDX PT, R2, R0, RZ, 0x1f ;  /* 0x00001fff00027589 */ /* 0x000e6800000e0000 */
[----:B------:R-:W3:Y:S01]  /*0060*/  SHFL.IDX PT, R0, R0, RZ, 0x1f ;  /* 0x00001fff00007589 */ /* 0x000ee200000e0000 */
[----:B-1----:R-:W-:Y:S01]  /*0070*/  ISETP.GE.AND P0, PT, R2, 0x1, PT ;  /* 0x000000010200780c */ /* 0x002fe20003f06270 */
[----:B---3--:R1:W3:-:S12]  /*0080*/  R2UR UR6, R0 ;  /* 0x00000000000673c2 */ /* 0x0082d800000e0000 */
[----:B------:R-:W-:Y:S06]  /*0090*/  @P0 BAR.ARV 0x4, 0x80 ;  /* 0x0102000000000b1d */ /* 0x000fec0000002000 */
[----:B--2---:R-:W-:-:S13]  /*00a0*/  ISETP.GE.AND P0, PT, R5, c[0x0][0x538], PT ;  /* 0x00014e0005007a0c */ /* 0x004fda0003f06270 */
[----:B------:R-:W-:Y:S05]  /*00b0*/  @P0 EXIT ;  /* 0x000000000000094d */ /* 0x000fea0003800000 */
[----:B-1-3--:R-:W-:Y:S01]  /*00c0*/  SHF.R.S32.HI R4, RZ, 0x1f, R17 ;  /* 0x0000001fff047819 */ /* 0x00afe20000011411 */
[----:B------:R-:W-:Y:S01]  /*00d0*/  IMAD.MOV.U32 R240, RZ, RZ, 0x20 ;  /* 0x00000020fff07424 */ /* 0x000fe200078e00ff */
[----:B------:R-:W-:Y:S01]  /*00e0*/  ULDC.64 UR8, c[0x0][0x118] ;  /* 0x0000460000087ab9 */ /* 0x000fe20000000a00 */
[----:B------:R-:W-:Y:S01]  /*00f0*/  IMAD.MOV.U32 R243, RZ, RZ, 0x40 ;  /* 0x00000040fff37424 */ /* 0x000fe200078e00ff */
[CC--:B------:R-:W-:Y:S02]  /*0100*/  LEA.HI R9, R4.reuse, R17.reuse, RZ, 0x3 ;  /* 0x0000001104097211 */ /* 0x0c0fe400078f18ff */
[----:B------:R-:W-:Y:S02]  /*0110*/  LEA.HI R7, R4, R17, RZ, 0x4 ;  /* 0x0000001104077211 */ /* 0x000fe400078f20ff */
[----:B------:R-:W-:Y:S02]  /*0120*/  SHF.R.S32.HI R3, RZ, 0x3, R9 ;  /* 0x00000003ff037819 */ /* 0x000fe40000011409 */
[----:B------:R-:W-:-:S02]  /*0130*/  LOP3.LUT R2, R9, 0xfffffff8, RZ, 0xc0, !PT ;  /* 0xfffffff809027812 */ /* 0x000fc400078ec0ff */
[----:B------:R-:W-:Y:S01]  /*0140*/  LEA.HI R10, R4, R17, RZ, 0x2 ;  /* 0x00000011040a7211 */ /* 0x000fe200078f10ff */
[----:B------:R-:W-:Y:S01]  /*0150*/  IMAD.SHL.U32 R8, R3, 0x40, RZ ;  /* 0x0000004003087824 */ /* 0x000fe200078e00ff */
[----:B------:R-:W-:Y:S01]  /*0160*/  LOP3.LUT R0, R7, 0xfffffff0, RZ, 0xc0, !PT ;  /* 0xfffffff007007812 */ /* 0x000fe200078ec0ff */
[C---:B------:R-:W-:Y:S01]  /*0170*/  IMAD.IADD R12, R17.reuse, 0x1, -R2 ;  /* 0x00000001110c7824 */ /* 0x040fe200078e0a02 */
[----:B------:R-:W-:Y:S02]  /*0180*/  LOP3.LUT R10, R10, 0xfffffffc, RZ, 0xc0, !PT ;  /* 0xfffffffc0a0a7812 */ /* 0x000fe400078ec0ff */
[----:B------:R-:W-:Y:S01]  /*0190*/  LOP3.LUT R8, R8, 0x1c0, RZ, 0xc0, !PT ;  /* 0x000001c008087812 */ /* 0x000fe200078ec0ff */
[C---:B------:R-:W-:Y:S01]  /*01a0*/  IMAD.IADD R0, R17.reuse, 0x1, -R0 ;  /* 0x0000000111007824 */ /* 0x040fe200078e0a00 */
[----:B------:R-:W-:Y:S01]  /*01b0*/  SHF.R.S32.HI R11, RZ, 0x4, R7 ;  /* 0x00000004ff0b7819 */ /* 0x000fe20000011407 */
[C---:B------:R-:W-:Y:S01]  /*01c0*/  IMAD.SHL.U32 R16, R12.reuse, 0x8, RZ ;  /* 0x000000080c107824 */ /* 0x040fe200078e00ff */
[----:B------:R-:W-:Y:S01]  /*01d0*/  SHF.R.U32.HI R3, RZ, 0x3, R8 ;  /* 0x00000003ff037819 */ /* 0x000fe20000011608 */
[----:B------:R-:W-:Y:S01]  /*01e0*/  IMAD.IADD R10, R17, 0x1, -R10 ;  /* 0x00000001110a7824 */ /* 0x000fe200078e0a0a */
[----:B------:R-:W-:Y:S01]  /*01f0*/  SHF.R.S32.HI R6, RZ, 0x1f, R0 ;  /* 0x0000001fff067819 */ /* 0x000fe20000011400 */
[----:B------:R-:W-:Y:S01]  /*0200*/  IMAD.SHL.U32 R250, R12, 0x40, RZ ;  /* 0x000000400cfa7824 */ /* 0x000fe200078e00ff */
[----:B------:R-:W-:Y:S01]  /*0210*/  LOP3.LUT R8, R8, 0x38, R16, 0xf8, !PT ;  /* 0x0000003808087812 */ /* 0x000fe200078ef810 */
[----:B------:R-:W-:Y:S01]  /*0220*/  STL [R1+0x18], R16 ;  /* 0x0000181001007387 */ /* 0x000fe20000100800 */
[----:B------:R-:W-:-:S02]  /*0230*/  LEA.HI R7, R7, R11, RZ, 0x1 ;  /* 0x0000000b07077211 */ /* 0x000fc400078f08ff */
[----:B------:R-:W-:Y:S02]  /*0240*/  LEA.HI R2, R10, R10, RZ, 0x1 ;  /* 0x0000000a0a027211 */ /* 0x000fe400078f08ff */
[----:B------:R-:W-:Y:S02]  /*0250*/  LEA.HI R6, R6, R0, RZ, 0x3 ;  /* 0x0000000006067211 */ /* 0x000fe400078f18ff */
[----:B------:R-:W-:Y:S02]  /*0260*/  LOP3.LUT R3, R8, R3, RZ, 0x3c, !PT ;  /* 0x0000000308037212 */ /* 0x000fe400078e3cff */
[----:B------:R-:W-:Y:S02]  /*0270*/  LOP3.LUT R7, R7, 0xfffffffe, RZ, 0xc0, !PT ;  /* 0xfffffffe07077812 */ /* 0x000fe400078ec0ff */
[C---:B------:R-:W-:Y:S01]  /*0280*/  LOP3.LUT R13, R2.reuse, 0x1ffffffe, RZ, 0xc0, !PT ;  /* 0x1ffffffe020d7812 */ /* 0x040fe200078ec0ff */
[----:B------:R-:W-:Y:S01]  /*0290*/  IMAD.SHL.U32 R2, R2, 0x20, RZ ;  /* 0x0000002002027824 */ /* 0x000fe200078e00ff */
[----:B------:R-:W-:Y:S01]  /*02a0*/  LOP3.LUT R8, R6, 0xfffffff8, RZ, 0xc0, !PT ;  /* 0xfffffff806087812 */ /* 0x000fe200078ec0ff */
[----:B------:R-:W-:Y:S01]  /*02b0*/  IMAD.IADD R7, R11, 0x1, -R7 ;  /* 0x000000010b077824 */ /* 0x000fe200078e0a07 */
[-C--:B------:R-:W-:Y:S01]  /*02c0*/  LEA.HI R12, R4, R17.reuse, RZ, 0x5 ;  /* 0x00000011040c7211 */ /* 0x080fe200078f28ff */
[----:B------:R-:W-:Y:S01]  /*02d0*/  IMAD.IADD R13, R10, 0x1, -R13 ;  /* 0x000000010a0d7824 */ /* 0x000fe200078e0a0d */
[----:B------:R-:W-:Y:S01]  /*02e0*/  LOP3.LUT R250, R250, 0x1c0, RZ, 0xc0, !PT ;  /* 0x000001c0fafa7812 */ /* 0x000fe200078ec0ff */
[----:B------:R-:W-:Y:S01]  /*02f0*/  IMAD.IADD R8, R0, 0x1, -R8 ;  /* 0x0000000100087824 */ /* 0x000fe200078e0a08 */
[----:B------:R-:W-:Y:S01]  /*0300*/  LEA.HI R0, R4, R17, RZ, 0x6 ;  /* 0x0000001104007211 */ /* 0x000fe200078f30ff */
[----:B------:R-:W-:Y:S01]  /*0310*/  IMAD.SHL.U32 R6, R6, 0x40, RZ ;  /* 0x0000004006067824 */ /* 0x000fe200078e00ff */
[--C-:B------:R-:W-:Y:S01]  /*0320*/  SHF.R.S32.HI R11, RZ, 0x5, R12.reuse ;  /* 0x00000005ff0b7819 */ /* 0x100fe2000001140c */
[----:B------:R-:W-:Y:S01]  /*0330*/  IMAD.SHL.U32 R246, R8, 0x40, RZ ;  /* 0x0000004008f67824 */ /* 0x000fe200078e00ff */
[----:B------:R-:W-:Y:S01]  /*0340*/  SHF.R.S32.HI R10, RZ, 0x1f, R12 ;  /* 0x0000001fff0a7819 */ /* 0x000fe2000001140c */
[----:B------:R-:W-:Y:S01]  /*0350*/  IMAD.SHL.U32 R0, R0, 0x8, RZ ;  /* 0x0000000800007824 */ /* 0x000fe200078e00ff */
[----:B------:R-:W-:-:S02]  /*0360*/  LOP3.LUT R12, R12, 0xffffffe0, RZ, 0xc0, !PT ;  /* 0xffffffe00c0c7812 */ /* 0x000fc400078ec0ff */
[----:B------:R-:W-:Y:S02]  /*0370*/  LEA.HI R10, R10, R11, RZ, 0x2 ;  /* 0x0000000b0a0a7211 */ /* 0x000fe400078f10ff */
[----:B------:R-:W-:Y:S01]  /*0380*/  LOP3.LUT R3, R3, 0x7ffffe00, R0, 0xf8, !PT ;  /* 0x7ffffe0003037812 */ /* 0x000fe200078ef800 */
[----:B------:R-:W-:Y:S01]  /*0390*/  IMAD.IADD R15, R17, 0x1, -R12 ;  /* 0x00000001110f7824 */ /* 0x000fe200078e0a0c */
[----:B------:R-:W-:Y:S01]  /*03a0*/  LOP3.LUT R9, R250, 0x8, R9, 0xf8, !PT ;  /* 0x00000008fa097812 */ /* 0x000fe200078ef809 */
[----:B------:R-:W-:Y:S01]  /*03b0*/  IMAD.SHL.U32 R12, R7, 0x8, RZ ;  /* 0x00000008070c7824 */ /* 0x000fe200078e00ff */
[----:B------:R-:W-:Y:S01]  /*03c0*/  SHF.R.U32.HI R250, RZ, 0x3, R250 ;  /* 0x00000003fffa7819 */ /* 0x000fe200000116fa */
[----:B------:R-:W-:Y:S01]  /*03d0*/  IMAD.SHL.U32 R3, R3, 0x2, RZ ;  /* 0x0000000203037824 */ /* 0x000fe200078e00ff */
[----:B------:R-:W-:Y:S02]  /*03e0*/  SHF.R.S32.HI R0, RZ, 0x1f, R15 ;  /* 0x0000001fff007819 */ /* 0x000fe4000001140f */
[----:B------:R-:W-:-:S02]  /*03f0*/  LOP3.LUT R10, R10, 0xffffffc, RZ, 0xc0, !PT ;  /* 0x0ffffffc0a0a7812 */ /* 0x000fc400078ec0ff */
[----:B------:R-:W-:Y:S02]  /*0400*/  LOP3.LUT R246, R246, 0x1c0, RZ, 0xc0, !PT ;  /* 0x000001c0f6f67812 */ /* 0x000fe400078ec0ff */
[----:B------:R-:W-:Y:S01]  /*0410*/  LEA.HI R0, R0, R15, RZ, 0x2 ;  /* 0x0000000f00007211 */ /* 0x000fe200078f10ff */
[----:B------:R-:W-:Y:S01]  /*0420*/  IMAD.IADD R10, R11, 0x1, -R10 ;  /* 0x000000010b0a7824 */ /* 0x000fe200078e0a0a */
[----:B------:R-:W-:Y:S02]  /*0430*/  LOP3.LUT R250, R9, R250, RZ, 0x3c, !PT ;  /* 0x000000fa09fa7212 */ /* 0x000fe400078e3cff */
[----:B------:R-:W-:Y:S02]  /*0440*/  LOP3.LUT R12, R246, 0x8, R12, 0xf8, !PT ;  /* 0x00000008f60c7812 */ /* 0x000fe400078ef80c */
[----:B------:R-:W-:Y:S01]  /*0450*/  SHF.R.S32.HI R9, RZ, 0x2, R0 ;  /* 0x00000002ff097819 */ /* 0x000fe20000011400 */
[----:B------:R-:W-:Y:S01]  /*0460*/  IMAD R250, R7, 0x200, R250 ;  /* 0x0000020007fa7824 */ /* 0x000fe200078e02fa */
[----:B------:R-:W-:-:S02]  /*0470*/  SHF.R.U32.HI R246, RZ, 0x3, R246 ;  /* 0x00000003fff67819 */ /* 0x000fc400000116f6 */
[----:B------:R-:W-:Y:S01]  /*0480*/  LOP3.LUT R6, R6, 0xfffffe00, RZ, 0xc0, !PT ;  /* 0xfffffe0006067812 */ /* 0x000fe200078ec0ff */
[----:B------:R-:W-:Y:S01]  /*0490*/  IMAD R14, R10, 0x10, R9 ;  /* 0x000000100a0e7824 */ /* 0x000fe200078e0209 */
[----:B------:R-:W-:Y:S02]  /*04a0*/  LOP3.LUT R246, R12, R246, RZ, 0x3c, !PT ;  /* 0x000000f60cf67212 */ /* 0x000fe400078e3cff */
[----:B------:R-:W-:Y:S01]  /*04b0*/  LOP3.LUT R2, R2, 0xffffffc0, RZ, 0xc0, !PT ;  /* 0xffffffc002027812 */ /* 0x000fe200078ec0ff */
[----:B------:R-:W-:Y:S01]  /*04c0*/  IMAD R251, R11, 0x400, R6 ;  /* 0x000004000bfb7824 */ /* 0x000fe200078e0206 */
[----:B------:R-:W-:Y:S01]  /*04d0*/  LOP3.LUT R0, R0, 0x7ffffffc, RZ, 0xc0, !PT ;  /* 0x7ffffffc00007812 */ /* 0x000fe200078ec0ff */
[----:B------:R1:W-:Y:S01]  /*04e0*/  STL [R1+0x14], R14 ;  /* 0x0000140e01007387 */ /* 0x0003e20000100800 */
[----:B------:R-:W-:Y:S01]  /*04f0*/  LEA.HI R4, R4, R17, RZ, 0x7 ;  /* 0x0000001104047211 */ /* 0x000fe200078f38ff */
[----:B------:R-:W-:Y:S01]  /*0500*/  IMAD.IADD R251, R251, 0x1, R246 ;  /* 0x00000001fbfb7824 */ /* 0x000fe200078e02f6 */
[----:B------:R-:W-:Y:S01]  /*0510*/  LOP3.LUT R246, R246, R6, RZ, 0xfc, !PT ;  /* 0x00000006f6f67212 */ /* 0x000fe200078efcff */
[----:B------:R-:W-:Y:S01]  /*0520*/  IMAD R2, R13, 0x8, R2 ;  /* 0x000000080d027824 */ /* 0x000fe200078e0202 */
[----:B------:R2:W-:Y:S01]  /*0530*/  STL [R1+0x1c], R5 ;  /* 0x00001c0501007387 */ /* 0x0005e20000100800 */
[----:B------:R-:W-:Y:S01]  /*0540*/  SHF.R.S32.HI R6, RZ, 0x7, R4 ;  /* 0x00000007ff067819 */ /* 0x000fe20000011404 */
[----:B------:R-:W-:Y:S01]  /*0550*/  IMAD.IADD R0, R15, 0x1, -R0 ;  /* 0x000000010f007824 */ /* 0x000fe200078e0a00 */
[----:B------:R-:W-:Y:S01]  /*0560*/  SHF.R.S32.HI R4, RZ, 0x1f, R16 ;  /* 0x0000001fff047819 */ /* 0x000fe20000011410 */
[----:B------:R-:W-:Y:S01]  /*0570*/  IMAD.IADD R2, R14, 0x1, R2 ;  /* 0x000000010e027824 */ /* 0x000fe200078e0202 */
[----:B------:R-:W-:Y:S01]  /*0580*/  R2P PR, R8, 0x6 ;  /* 0x0000000608007804 */ /* 0x000fe20000000000 */
[----:B------:R-:W-:Y:S01]  /*0590*/  IMAD.SHL.U32 R0, R0, 0x2, RZ ;  /* 0x0000000200007824 */ /* 0x000fe200078e00ff */
[----:B------:R-:W-:-:S02]  /*05a0*/  LEA R251, R251, 0x8100, 0x1 ;  /* 0x00008100fbfb7811 */ /* 0x000fc400078e08ff */
[----:B------:R-:W-:Y:S02]  /*05b0*/  LEA R246, R246, 0x100, 0x1 ;  /* 0x00000100f6f67811 */ /* 0x000fe400078e08ff */
[C---:B------:R-:W-:Y:S02]  /*05c0*/  IADD3 R15, R0.reuse, 0x8, RZ ;  /* 0x00000008000f7810 */ /* 0x040fe40007ffe0ff */
[C---:B------:R-:W-:Y:S02]  /*05d0*/  IADD3 R13, R0.reuse, 0x18, RZ ;  /* 0x00000018000d7810 */ /* 0x040fe40007ffe0ff */
[C---:B------:R-:W-:Y:S02]  /*05e0*/  IADD3 R12, R0.reuse, 0x20, RZ ;  /* 0x00000020000c7810 */ /* 0x040fe40007ffe0ff */
[C---:B------:R-:W-:Y:S02]  /*05f0*/  IADD3 R11, R0.reuse, 0x28, RZ ;  /* 0x00000028000b7810 */ /* 0x040fe40007ffe0ff */
[----:B------:R-:W-:-:S02]  /*0600*/  IADD3 R10, R0, 0x30, RZ ;  /* 0x00000030000a7810 */ /* 0x000fc40007ffe0ff */
[C---:B-1----:R-:W-:Y:S02]  /*0610*/  IADD3 R14, R0.reuse, 0x10, RZ ;  /* 0x00000010000e7810 */ /* 0x042fe40007ffe0ff */
[----:B------:R-:W-:Y:S02]  /*0620*/  IADD3 R9, R0, 0x38, RZ ;  /* 0x0000003800097810 */ /* 0x000fe40007ffe0ff */
[----:B--2---:R-:W-:Y:S02]  /*0630*/  IADD3 R5, R16, 0x40, RZ ;  /* 0x0000004010057810 */ /* 0x004fe40007ffe0ff */
[C---:B------:R-:W-:Y:S02]  /*0640*/  IADD3 R8, R0.reuse, 0x40, RZ ;  /* 0x0000004000087810 */ /* 0x040fe40007ffe0ff */
[----:B------:R-:W-:Y:S01]  /*0650*/  IADD3 R7, R0, 0x48, RZ ;  /* 0x0000004800077810 */ /* 0x000fe20007ffe0ff */
[----:B------:R1:W-:Y:S01]  /*0660*/  STL [R1+0x4], R5 ;  /* 0x0000040501007387 */ /* 0x0003e20000100800 */
[----:B------:R-:W-:-:S02]  /*0670*/  SHF.R.S32.HI R252, RZ, 0x1f, R5 ;  /* 0x0000001ffffc7819 */ /* 0x000fc40000011405 */
[----:B------:R-:W-:Y:S01]  /*0680*/  IADD3 R6, R0, 0x50, RZ ;  /* 0x0000005000067810 */ /* 0x000fe20007ffe0ff */
[----:B------:R2:W-:Y:S01]  /*0690*/  STL [R1], R4 ;  /* 0x0000000401007387 */ /* 0x0005e20000100800 */
[----:B------:R-:W-:Y:S02]  /*06a0*/  SEL R240, R240, 0xffffffe0, !P1 ;  /* 0xffffffe0f0f07807 */ /* 0x000fe40004800000 */
[----:B------:R-:W-:Y:S01]  /*06b0*/  SEL R243, R243, 0xffffffc0, !P2 ;  /* 0xffffffc0f3f37807 */ /* 0x000fe20005000000 */
[----:B------:R3:W-:Y:S01]  /*06c0*/  STL [R1+0x8], R3 ;  /* 0x0000080301007387 */ /* 0x0007e20000100800 */
[----:B------:R-:W-:Y:S01]  /*06d0*/  LEA R250, R250, 0x4100, 0x1 ;  /* 0x00004100fafa7811 */ /* 0x000fe200078e08ff */
[C---:B------:R-:W-:Y:S02]  /*06e0*/  IMAD.IADD R249, R251.reuse, 0x1, R240 ;  /* 0x00000001fbf97824 */ /* 0x040fe400078e02f0 */
[----:B------:R4:W-:Y:S01]  /*06f0*/  STL [R1+0x10], R2 ;  /* 0x0000100201007387 */ /* 0x0009e20000100800 */
[----:B------:R-:W-:-:S02]  /*0700*/  IMAD.IADD R248, R251, 0x1, R243 ;  /* 0x00000001fbf87824 */ /* 0x000fc400078e02f3 */
[C-C-:B------:R-:W-:Y:S01]  /*0710*/  IMAD.IADD R245, R240.reuse, 0x1, R246.reuse ;  /* 0x00000001f0f57824 */ /* 0x140fe200078e02f6 */
[----:B------:R-:W-:Y:S01]  /*0720*/  STL [R1+0xc], R0 ;  /* 0x00000c0001007387 */ /* 0x000fe20000100800 */
[----:B------:R-:W-:Y:S02]  /*0730*/  IMAD.IADD R244, R243, 0x1, R246 ;  /* 0x00000001f3f47824 */ /* 0x000fe400078e02f6 */
[----:B------:R-:W-:Y:S02]  /*0740*/  IMAD.IADD R247, R249, 0x1, R243 ;  /* 0x00000001f9f77824 */ /* 0x000fe400078e02f3 */
[----:B------:R-:W-:Y:S02]  /*0750*/  IMAD.IADD R240, R240, 0x1, R248 ;  /* 0x00000001f0f07824 */ /* 0x000fe400078e02f8 */
[----:B------:R-:W-:Y:S01]  /*0760*/  IMAD.IADD R243, R243, 0x1, R245 ;  /* 0x00000001f3f37824 */ /* 0x000fe200078e02f5 */
[C---:B-1----:R-:W-:Y:S02]  /*0770*/  IADD3 R5, R0.reuse, 0x58, RZ ;  /* 0x0000005800057810 */ /* 0x042fe40007ffe0ff */
[----:B--2---:R-:W-:-:S02]  /*0780*/  IADD3 R4, R0, 0x60, RZ ;  /* 0x0000006000047810 */ /* 0x004fc40007ffe0ff */
[----:B---3--:R-:W-:Y:S02]  /*0790*/  IADD3 R3, R0, 0x68, RZ ;  /* 0x0000006800037810 */ /* 0x008fe40007ffe0ff */
[----:B----4-:R-:W-:-:S05]  /*07a0*/  SHF.R.S32.HI R2, RZ, 0x1f, R0 ;  /* 0x0000001fff027819 */ /* 0x010fca0000011400 */
[----:B------:R1:W-:Y:S04]  /*07b0*/  STL [R1+0x54], R2 ;  /* 0x0000540201007387 */ /* 0x0003e80000100800 */
[----:B------:R2:W-:Y:S04]  /*07c0*/  STL [R1+0x90], R15 ;  /* 0x0000900f01007387 */ /* 0x0005e80000100800 */
[----:B------:R3:W-:Y:S04]  /*07d0*/  STL [R1+0x8c], R14 ;  /* 0x00008c0e01007387 */ /* 0x0007e80000100800 */
[----:B------:R4:W-:Y:S04]  /*07e0*/  STL [R1+0x88], R13 ;  /* 0x0000880d01007387 */ /* 0x0009e80000100800 */
[----:B------:R5:W-:Y:S04]  /*07f0*/  STL [R1+0x84], R12 ;  /* 0x0000840c01007387 */ /* 0x000be80000100800 */
[----:B------:R5:W-:Y:S04]  /*0800*/  STL [R1+0x80], R11 ;  /* 0x0000800b01007387 */ /* 0x000be80000100800 */
[----:B------:R5:W-:Y:S01]  /*0810*/  STL [R1+0x7c], R10 ;  /* 0x00007c0a01007387 */ /* 0x000be20000100800 */
[----:B-1----:R-:W-:-:S02]  /*0820*/  IADD3 R2, R0, 0x70, RZ ;  /* 0x0000007000027810 */ /* 0x002fc40007ffe0ff */
[----:B------:R-:W-:Y:S01]  /*0830*/  IADD3 R0, R0, 0x78, RZ ;  /* 0x0000007800007810 */ /* 0x000fe20007ffe0ff */
[----:B------:R1:W-:Y:S01]  /*0840*/  STL [R1+0x78], R9 ;  /* 0x0000780901007387 */ /* 0x0003e20000100800 */
[----:B--2---:R-:W-:-:S03]  /*0850*/  SHF.R.S32.HI R15, RZ, 0x1f, R15 ;  /* 0x0000001fff0f7819 */ /* 0x004fc6000001140f */
[----:B------:R2:W-:Y:S01]  /*0860*/  STL [R1+0x74], R8 ;  /* 0x0000740801007387 */ /* 0x0005e20000100800 */
[----:B---3--:R-:W-:-:S03]  /*0870*/  SHF.R.S32.HI R14, RZ, 0x1f, R14 ;  /* 0x0000001fff0e7819 */ /* 0x008fc6000001140e */
[----:B------:R3:W-:Y:S01]  /*0880*/  STL [R1+0x70], R7 ;  /* 0x0000700701007387 */ /* 0x0007e20000100800 */
[----:B----4-:R-:W-:-:S03]  /*0890*/  SHF.R.S32.HI R13, RZ, 0x1f, R13 ;  /* 0x0000001fff0d7819 */ /* 0x010fc6000001140d */
[----:B------:R4:W-:Y:S01]  /*08a0*/  STL [R1+0x6c], R6 ;  /* 0x00006c0601007387 */ /* 0x0009e20000100800 */
[----:B-----5:R-:W-:-:S03]  /*08b0*/  SHF.R.S32.HI R12, RZ, 0x1f, R12 ;  /* 0x0000001fff0c7819 */ /* 0x020fc6000001140c */
[----:B------:R5:W-:Y:S01]  /*08c0*/  STL [R1+0x68], R5 ;  /* 0x0000680501007387 */ /* 0x000be20000100800 */
[----:B------:R-:W-:-:S03]  /*08d0*/  SHF.R.S32.HI R11, RZ, 0x1f, R11 ;  /* 0x0000001fff0b7819 */ /* 0x000fc6000001140b */
[----:B------:R5:W-:Y:S01]  /*08e0*/  STL [R1+0x64], R4 ;  /* 0x0000640401007387 */ /* 0x000be20000100800 */
[----:B------:R-:W-:-:S03]  /*08f0*/  SHF.R.S32.HI R10, RZ, 0x1f, R10 ;  /* 0x0000001fff0a7819 */ /* 0x000fc6000001140a */
[----:B------:R5:W-:Y:S01]  /*0900*/  STL [R1+0x60], R3 ;  /* 0x0000600301007387 */ /* 0x000be20000100800 */
[----:B-1----:R-:W-:-:S03]  /*0910*/  SHF.R.S32.HI R9, RZ, 0x1f, R9 ;  /* 0x0000001fff097819 */ /* 0x002fc60000011409 */
[----:B------:R-:W-:Y:S01]  /*0920*/  STL [R1+0x50], R15 ;  /* 0x0000500f01007387 */ /* 0x000fe20000100800 */
[----:B--2---:R-:W-:-:S03]  /*0930*/  SHF.R.S32.HI R8, RZ, 0x1f, R8 ;  /* 0x0000001fff087819 */ /* 0x004fc60000011408 */
[----:B------:R1:W-:Y:S01]  /*0940*/  STL [R1+0x5c], R2 ;  /* 0x00005c0201007387 */ /* 0x0003e20000100800 */
[----:B---3--:R-:W-:-:S03]  /*0950*/  SHF.R.S32.HI R7, RZ, 0x1f, R7 ;  /* 0x0000001fff077819 */ /* 0x008fc60000011407 */
[----:B------:R-:W-:Y:S01]  /*0960*/  STL [R1+0x4c], R14 ;  /* 0x00004c0e01007387 */ /* 0x000fe20000100800 */
[----:B----4-:R-:W-:-:S03]  /*0970*/  SHF.R.S32.HI R6, RZ, 0x1f, R6 ;  /* 0x0000001fff067819 */ /* 0x010fc60000011406 */
[----:B------:R2:W-:Y:S01]  /*0980*/  STL [R1+0x58], R0 ;  /* 0x0000580001007387 */ /* 0x0005e20000100800 */
[----:B-----5:R-:W-:-:S03]  /*0990*/  SHF.R.S32.HI R5, RZ, 0x1f, R5 ;  /* 0x0000001fff057819 */ /* 0x020fc60000011405 */
[----:B------:R3:W-:Y:S01]  /*09a0*/  STL [R1+0x48], R13 ;  /* 0x0000480d01007387 */ /* 0x0007e20000100800 */
[----:B------:R-:W-:-:S03]  /*09b0*/  SHF.R.S32.HI R4, RZ, 0x1f, R4 ;  /* 0x0000001fff047819 */ /* 0x000fc60000011404 */
[----:B------:R3:W-:Y:S01]  /*09c0*/  STL [R1+0x44], R12 ;  /* 0x0000440c01007387 */ /* 0x0007e20000100800 */
[----:B------:R-:W-:-:S03]  /*09d0*/  SHF.R.S32.HI R3, RZ, 0x1f, R3 ;  /* 0x0000001fff037819 */ /* 0x000fc60000011403 */
[----:B------:R3:W-:Y:S04]  /*09e0*/  STL [R1+0x40], R11 ;  /* 0x0000400b01007387 */ /* 0x0007e80000100800 */
[----:B------:R3:W-:Y:S01]  /*09f0*/  STL [R1+0x3c], R10 ;  /* 0x00003c0a01007387 */ /* 0x0007e20000100800 */
[----:B-1----:R-:W-:-:S03]  /*0a00*/  SHF.R.S32.HI R2, RZ, 0x1f, R2 ;  /* 0x0000001fff027819 */ /* 0x002fc60000011402 */
[----:B------:R3:W-:Y:S04]  /*0a10*/  STL [R1+0x38], R9 ;  /* 0x0000380901007387 */ /* 0x0007e80000100800 */
[----:B------:R3:W-:Y:S01]  /*0a20*/  STL [R1+0x34], R8 ;  /* 0x0000340801007387 */ /* 0x0007e20000100800 */
[----:B--2---:R-:W-:-:S03]  /*0a30*/  SHF.R.S32.HI R0, RZ, 0x1f, R0 ;  /* 0x0000001fff007819 */ /* 0x004fc60000011400 */
[----:B------:R3:W-:Y:S04]  /*0a40*/  STL [R1+0x30], R7 ;  /* 0x0000300701007387 */ /* 0x0007e80000100800 */
[----:B------:R3:W-:Y:S04]  /*0a50*/  STL [R1+0x2c], R6 ;  /* 0x00002c0601007387 */ /* 0x0007e80000100800 */
[----:B------:R3:W-:Y:S04]  /*0a60*/  STL [R1+0x28], R5 ;  /* 0x0000280501007387 */ /* 0x0007e80000100800 */
[----:B------:R3:W-:Y:S04]  /*0a70*/  STL [R1+0x24], R4 ;  /* 0x0000240401007387 */ /* 0x0007e80000100800 */
[----:B------:R3:W-:Y:S04]  /*0a80*/  STL [R1+0x20], R3 ;  /* 0x0000200301007387 */ /* 0x0007e80000100800 */
[----:B------:R3:W-:Y:S04]  /*0a90*/  STL [R1+0x94], R2 ;  /* 0x0000940201007387 */ /* 0x0007e80000100800 */
[----:B------:R3:W-:Y:S02]  /*0aa0*/  STL [R1+0x98], R0 ;  /* 0x0000980001007387 */ /* 0x0007e40000100800 */
.L_x_1273:
[----:B---3--:R-:W2:Y:S01]  /*0ab0*/  LDL R2, [R1+0x1c] ;  /* 0x00001c0001027983 */ /* 0x008ea20000100800 */
        /* <DEDUP_REMOVED lines=11> */
[----:B------:R-:W-:Y:S02]  /*0b70*/  MOV R2, c[0x0][0x56c] ;  /* 0x00015b0000027a02 */ /* 0x000fe40000000f00 */
[----:B------:R-:W-:Y:S02]  /*0b80*/  MOV R4, R0 ;  /* 0x0000000000047202 */ /* 0x000fe40000000f00 */
[----:B------:R-:W-:-:S13]  /*0b90*/  ISETP.NE.AND P0, PT, R2, 0x1, PT ;  /* 0x000000010200780c */ /* 0x000fda0003f05270 */
[----:B------:R-:W-:-:S05]  /*0ba0*/  @P0 IMAD.HI.U32 R2, R0, c[0x0][0x570], RZ ;  /* 0x00015c0000020a27 */ /* 0x000fca00078e00ff */
[----:B------:R-:W-:-:S05]  /*0bb0*/  @P0 SHF.R.U32.HI R4, RZ, c[0x0][0x574], R2 ;  /* 0x00015d00ff040a19 */ /* 0x000fca0000011602 */
[----:B------:R-:W-:Y:S01]  /*0bc0*/  IMAD R3, R4, c[0x0][0x56c], RZ ;  /* 0x00015b0004037a24 */ /* 0x000fe200078e02ff */
[----:B------:R-:W-:Y:S05]  /*0bd0*/  BRA `(.L_x_1200) ;  /* 0x0000006000007947 */ /* 0x000fea0003800000 */
.L_x_1199:
[----:B------:R-:W-:Y:S02]  /*0be0*/  MOV R2, c[0x0][0x554] ;  /* 0x0001550000027a02 */ /* 0x000fe40000000f00 */
[----:B------:R-:W-:Y:S02]  /*0bf0*/  MOV R4, R0 ;  /* 0x0000000000047202 */ /* 0x000fe40000000f00 */
[----:B------:R-:W-:-:S13]  /*0c00*/  ISETP.NE.AND P0, PT, R2, 0x1, PT ;  /* 0x000000010200780c */ /* 0x000fda0003f05270 */
[----:B------:R-:W-:-:S05]  /*0c10*/  @P0 IMAD.HI.U32 R2, R0, c[0x0][0x558], RZ ;  /* 0x0001560000020a27 */ /* 0x000fca00078e00ff */
[----:B------:R-:W-:-:S05]  /*0c20*/  @P0 SHF.R.U32.HI R4, RZ, c[0x0][0x55c], R2 ;  /* 0x00015700ff040a19 */ /* 0x000fca0000011602 */
[----:B------:R-:W-:Y:S02]  /*0c30*/  IMAD R3, R4, c[0x0][0x554], RZ ;  /* 0x0001550004037a24 */ /* 0x000fe400078e02ff */
.L_x_1200:
[----:B------:R-:W-:Y:S05]  /*0c40*/  BSYNC B0 ;  /* 0x0000000000007941 */ /* 0x000fea0003800000 */
.L_x_1198:
        /* <DEDUP_REMOVED lines=12> */
[----:B------:R1:W-:Y:S04]  /*0d10*/  STL [R1+0xc4], R14 ;  /* 0x0000c40e01007387 */ /* 0x0003e80000100800 */
[----:B------:R2:W3:Y:S01]  /*0d20*/  @P0 LDG.E R6, [R2.64] ;  /* 0x0000000802060981 */ /* 0x0004e2000c1e1900 */
[----:B------:R-:W-:Y:S01]  /*0d30*/  IMAD.MOV.U32 R10, RZ, RZ, R4 ;  /* 0x000000ffff0a7224 */ /* 0x000fe200078e0004 */
[----:B------:R-:W-:Y:S01]  /*0d40*/  BSSY B0, `(.L_x_1201) ;  /* 0x0000042000007945 */ /* 0x000fe20003800000 */
[----:B--2---:R-:W-:-:S05]  /*0d50*/  IMAD.MOV.U32 R2, RZ, RZ, c[0x0][0x53c] ;  /* 0x00014f00ff027624 */ /* 0x004fca00078e00ff */
[----:B------:R-:W-:Y:S02]  /*0d60*/  ISETP.NE.AND P0, PT, R2, 0x1, PT ;  /* 0x000000010200780c */ /* 0x000fe40003f05270 */
[----:B------:R-:W-:-:S04]  /*0d70*/  LOP3.LUT R2, R4, 0x1ffffff, RZ, 0x3c, !PT ;  /* 0x01ffffff04027812 */ /* 0x000fc800078e3cff */
[----:B------:R-:W-:-:S07]  /*0d80*/  IADD3 R2, R2, c[0x0][0x53c], RZ ;  /* 0x00014f0002027a10 */ /* 0x000fce0007ffe0ff */
[----:B------:R-:W-:-:S05]  /*0d90*/  @P0 IMAD.HI.U32 R3, R4, c[0x0][0x540], RZ ;  /* 0x0001500004030a27 */ /* 0x000fca00078e00ff */
[----:B------:R-:W-:Y:S02]  /*0da0*/  @P0 SHF.R.U32.HI R10, RZ, c[0x0][0x544], R3 ;  /* 0x00015100ff0a0a19 */ /* 0x000fe40000011603 */
[----:B------:R-:W-:-:S03]  /*0db0*/  MOV R3, c[0x0][0x2c4] ;  /* 0x0000b10000037a02 */ /* 0x000fc60000000f00 */
[----:B------:R-:W-:Y:S01]  /*0dc0*/  IMAD R2, R10, c[0x0][0x53c], R2 ;  /* 0x00014f000a027a24 */ /* 0x000fe200078e0202 */
[----:B------:R-:W-:Y:S01]  /*0dd0*/  ISETP.NE.AND P4, PT, R3, 0x1, PT ;  /* 0x000000010300780c */ /* 0x000fe20003f85270 */
[----:B------:R-:W-:Y:S01]  /*0de0*/  IMAD.MOV.U32 R3, RZ, RZ, 0x40 ;  /* 0x00000040ff037424 */ /* 0x000fe200078e00ff */
[----:B------:R1:W-:Y:S01]  /*0df0*/  STL [R1+0xc0], R10 ;  /* 0x0000c00a01007387 */ /* 0x0003e20000100800 */
[----:B------:R-:W-:Y:S02]  /*0e00*/  IMAD.SHL.U32 R16, R2, 0x80, RZ ;  /* 0x0000008002107824 */ /* 0x000fe400078e00ff */
[----:B------:R-:W-:Y:S01]  /*0e10*/  IMAD.MOV.U32 R2, RZ, RZ, c[0x0][0x2ac] ;  /* 0x0000ab00ff027624 */ /* 0x000fe200078e00ff */
[----:B------:R-:W-:Y:S02]  /*0e20*/  IADD3 R3, R3, -c[0x0][0x168], RZ ;  /* 0x80005a0003037a10 */ /* 0x000fe40007ffe0ff */
[----:B------:R-:W-:Y:S01]  /*0e30*/  IADD3 R5, R16, 0x7f, RZ ;  /* 0x0000007f10057810 */ /* 0x000fe20007ffe0ff */
[C---:B------:R-:W-:Y:S01]  /*0e40*/  IMAD R65, R2.reuse, c[0x0][0x1d0], RZ ;  /* 0x0000740002417a24 */ /* 0x040fe200078e02ff */
[----:B------:R1:W-:Y:S01]  /*0e50*/  STL [R1+0xac], R16 ;  /* 0x0000ac1001007387 */ /* 0x0003e20000100800 */
[----:B------:R-:W-:-:S02]  /*0e60*/  IMAD R3, R2, c[0x0][0x1d0], R3 ;  /* 0x0000740002037a24 */ /* 0x000fc400078e0203 */
[----:B------:R-:W-:Y:S01]  /*0e70*/  @P4 IMAD.HI.U32 R4, R5, c[0x0][0x2c8], RZ ;  /* 0x0000b20005044a27 */ /* 0x000fe200078e00ff */
[----:B------:R-:W-:-:S04]  /*0e80*/  IADD3 R2, R65, 0x3f, RZ ;  /* 0x0000003f41027810 */ /* 0x000fc80007ffe0ff */
[----:B------:R-:W-:Y:S02]  /*0e90*/  @P4 SHF.R.U32.HI R5, RZ, c[0x0][0x2cc], R4 ;  /* 0x0000b300ff054a19 */ /* 0x000fe40000011604 */
[----:B------:R-:W-:Y:S02]  /*0ea0*/  SHF.R.S32.HI R4, RZ, 0x1f, R2 ;  /* 0x0000001fff047819 */ /* 0x000fe40000011402 */
[----:B------:R-:W-:Y:S02]  /*0eb0*/  IADD3 R5, R3, R5, RZ ;  /* 0x0000000503057210 */ /* 0x000fe40007ffe0ff */
[----:B------:R-:W-:Y:S01]  /*0ec0*/  LEA.HI R4, R4, R2, RZ, 0x6 ;  /* 0x0000000204047211 */ /* 0x000fe200078f30ff */
[----:B------:R-:W-:Y:S01]  /*0ed0*/  IMAD.MOV R2, RZ, RZ, -R14 ;  /* 0x000000ffff027224 */ /* 0x000fe200078e0a0e */
[----:B------:R-:W-:Y:S02]  /*0ee0*/  SHF.R.S32.HI R3, RZ, 0x1f, R5 ;  /* 0x0000001fff037819 */ /* 0x000fe40000011405 */
[----:B------:R-:W-:Y:S01]  /*0ef0*/  SHF.R.S32.HI R4, RZ, 0x6, R4 ;  /* 0x00000006ff047819 */ /* 0x000fe20000011404 */
[----:B------:R-:W-:Y:S01]  /*0f00*/  IMAD R7, R2, c[0x0][0x548], R0 ;  /* 0x0001520002077a24 */ /* 0x000fe200078e0200 */
[----:B------:R-:W-:-:S04]  /*0f10*/  LEA.HI R3, R3, R5, RZ, 0x6 ;  /* 0x0000000503037211 */ /* 0x000fc800078f30ff */
[----:B------:R-:W-:-:S04]  /*0f20*/  SHF.R.S32.HI R3, RZ, 0x6, R3 ;  /* 0x00000006ff037819 */ /* 0x000fc80000011403 */
[----:B------:R-:W-:Y:S01]  /*0f30*/  IMNMX R64, R4, R3, PT ;  /* 0x0000000304407217 */ /* 0x000fe20003800200 */
[----:B------:R-:W-:-:S03]  /*0f40*/  IMAD.MOV.U32 R3, RZ, RZ, RZ ;  /* 0x000000ffff037224 */ /* 0x000fc600078e00ff */
[----:B------:R-:W-:Y:S01]  /*0f50*/  ISETP.GE.AND P0, PT, R64, 0x1, PT ;  /* 0x000000014000780c */ /* 0x000fe20003f06270 */
[----:B---3--:R1:W-:Y:S04]  /*0f60*/  STL [R1+0xbc], R6 ;  /* 0x0000bc0601007387 */ /* 0x0083e80000100800 */
[----:B------:R1:W-:Y:S08]  /*0f70*/  STL [R1+0xb0], R7 ;  /* 0x0000b00701007387 */ /* 0x0003f00000100800 */
[----:B------:R-:W-:Y:S05]  /*0f80*/  @!P0 BRA `(.L_x_1202) ;  /* 0x000001d000008947 */ /* 0x000fea0003800000 */
[----:B------:R-:W-:-:S04]  /*0f90*/  SHF.R.U32.HI R3, RZ, 0x10, R10 ;  /* 0x00000010ff037819 */ /* 0x000fc8000001160a */
[----:B------:R-:W-:-:S04]  /*0fa0*/  ISETP.NE.AND P0, PT, R3, RZ, PT ;  /* 0x000000ff0300720c */ /* 0x000fc80003f05270 */
[----:B------:R-:W-:-:S04]  /*0fb0*/  SEL R3, R3, c[0x0][0x338], P0 ;  /* 0x0000ce0003037a07 */ /* 0x000fc80000000000 */
[-C--:B------:R-:W-:Y:S02]  /*0fc0*/  IABS R5, R3.reuse ;  /* 0x0000000300057213 */ /* 0x080fe40000000000 */
[----:B-1----:R-:W-:Y:S02]  /*0fd0*/  IADD3 R6, R3, -0x1, R64 ;  /* 0xffffffff03067810 */ /* 0x002fe40007ffe040 */
[----:B------:R-:W1:Y:S01]  /*0fe0*/  I2F.RP R8, R5 ;  /* 0x0000000500087306 */ /* 0x000e620000209400 */
[-C--:B------:R-:W-:Y:S02]  /*0ff0*/  IABS R0, R3.reuse ;  /* 0x0000000300007213 */ /* 0x080fe40000000000 */
[----:B------:R-:W-:Y:S02]  /*1000*/  IABS R2, R6 ;  /* 0x0000000600027213 */ /* 0x000fe40000000000 */
[----:B------:R-:W-:Y:S01]  /*1010*/  LOP3.LUT R6, R6, R3, RZ, 0x3c, !PT ;  /* 0x0000000306067212 */ /* 0x000fe200078e3cff */
        /* <DEDUP_REMOVED lines=18> */
[----:B------:R-:W-:-:S05]  /*1140*/  @!P1 LOP3.LUT R4, RZ, R3, RZ, 0x33, !PT ;  /* 0x00000003ff049212 */ /* 0x000fca00078e33ff */
[----:B------:R-:W-:Y:S02]  /*1150*/  IMAD.MOV.U32 R3, RZ, RZ, R4 ;  /* 0x000000ffff037224 */ /* 0x000fe400078e0004 */
.L_x_1202:
[----:B------:R-:W-:Y:S05]  /*1160*/  BSYNC B0 ;  /* 0x0000000000007941 */ /* 0x000fea0003800000 */
.L_x_1201:
[----:B------:R-:W-:Y:S01]  /*1170*/  LOP3.LUT R0, R10, 0xffff, RZ, 0xc0, !PT ;  /* 0x0000ffff0a007812 */ /* 0x000fe200078ec0ff */
[----:B------:R-:W-:Y:S01]  /*1180*/  IMAD.MOV.U32 R12, RZ, RZ, RZ ;  /* 0x000000ffff0c7224 */ /* 0x000fe200078e00ff */
[----:B------:R-:W-:Y:S01]  /*1190*/  PRMT R2, RZ, 0x7610, R2 ;  /* 0x00007610ff027816 */ /* 0x000fe20000000002 */
[----:B-1----:R-:W-:Y:S01]  /*11a0*/  CS2R R10, SRZ ;  /* 0x00000000000a7805 */ /* 0x002fe2000001ff00 */
[----:B------:R-:W-:Y:S01]  /*11b0*/  CS2R R126, SRZ ;  /* 0x00000000007e7805 */ /* 0x000fe2000001ff00 */
[----:B------:R-:W-:Y:S01]  /*11c0*/  IMAD R4, R0, R3, RZ ;  /* 0x0000000300047224 */ /* 0x000fe200078e02ff */
[----:B------:R-:W-:Y:S01]  /*11d0*/  CS2R R124, SRZ ;  /* 0x00000000007c7805 */ /* 0x000fe2000001ff00 */
[----:B------:R-:W-:Y:S01]  /*11e0*/  IMAD.MOV.U32 R0, RZ, RZ, RZ ;  /* 0x000000ffff007224 */ /* 0x000fe200078e00ff */
        /* <DEDUP_REMOVED lines=67> */
[----:B-1----:R-:W-:Y:S01]  /*1620*/  ISETP.NE.U32.AND P1, PT, RZ, c[0x0][0x340], PT ;  /* 0x0000d000ff007a0c */ /* 0x002fe20003f25070 */
[----:B------:R-:W2:Y:S03]  /*1630*/  LDL R15, [R1+0x18] ;  /* 0x00001800010f7983 */ /* 0x000ea60000100800 */
[----:B------:R-:W-:Y:S01]  /*1640*/  ISETP.NE.AND.EX P1, PT, RZ, c[0x0][0x344], PT, P1 ;  /* 0x0000d100ff007a0c */ /* 0x000fe20003f25310 */
[----:B------:R-:W3:Y:S04]  /*1650*/  LDL R9, [R1+0x4] ;  /* 0x0000040001097983 */ /* 0x000ee80000100800 */
[----:B------:R-:W1:Y:S08]  /*1660*/  S2R R6, SR_TID.X ;  /* 0x0000000000067919 */ /* 0x000e700000002100 */
[----:B------:R-:W-:-:S04]  /*1670*/  @P1 IMAD.MOV.U32 R0, RZ, RZ, 0x4 ;  /* 0x00000004ff001424 */ /* 0x000fc800078e00ff */
[----:B------:R-:W-:-:S05]  /*1680*/  @P1 IMAD.WIDE R2, R14, R0, c[0x0][0x340] ;  /* 0x0000d0000e021625 */ /* 0x000fca00078e0200 */
[----:B------:R4:W5:Y:S01]  /*1690*/  @P1 LDG.E R0, [R2.64] ;  /* 0x0000000802001981 */ /* 0x000962000c1e1900 */
[--C-:B-1----:R-:W-:Y:S02]  /*16a0*/  SHF.R.S32.HI R4, RZ, 0x1f, R6.reuse ;  /* 0x0000001fff047819 */ /* 0x102fe40000011406 */
[----:B------:R-:W-:Y:S02]  /*16b0*/  SHF.R.S32.HI R5, RZ, 0x1f, R6 ;  /* 0x0000001fff057819 */ /* 0x000fe40000011406 */
[-C--:B------:R-:W-:Y:S02]  /*16c0*/  LEA.HI R4, R4, R6.reuse, RZ, 0x3 ;  /* 0x0000000604047211 */ /* 0x080fe400078f18ff */
[----:B------:R-:W-:Y:S02]  /*16d0*/  LEA.HI R5, R5, R6, RZ, 0x3 ;  /* 0x0000000605057211 */ /* 0x000fe400078f18ff */
[----:B------:R-:W-:Y:S02]  /*16e0*/  LOP3.LUT R4, R4, 0xfffffff8, RZ, 0xc0, !PT ;  /* 0xfffffff804047812 */ /* 0x000fe400078ec0ff */
[----:B------:R-:W-:-:S03]  /*16f0*/  SHF.R.S32.HI R5, RZ, 0x3, R5 ;  /* 0x00000003ff057819 */ /* 0x000fc60000011405 */
[----:B------:R-:W-:Y:S01]  /*1700*/  IMAD.IADD R4, R6, 0x1, -R4 ;  /* 0x0000000106047824 */ /* 0x000fe200078e0a04 */
[----:B------:R-:W-:-:S04]  /*1710*/  SHF.R.S32.HI R10, RZ, 0x1f, R7 ;  /* 0x0000001fff0a7819 */ /* 0x000fc80000011407 */
[----:B----4-:R-:W-:Y:S01]  /*1720*/  LEA R2, R4, R5, 0x4 ;  /* 0x0000000504027211 */ /* 0x010fe200078e20ff */
[----:B------:R-:W-:Y:S01]  /*1730*/  IMAD R6, R10, c[0x0][0x1b8], RZ ;  /* 0x00006e000a067a24 */ /* 0x000fe200078e02ff */
[----:B------:R-:W-:Y:S01]  /*1740*/  SHF.R.S32.HI R8, RZ, 0x1f, R14 ;  /* 0x0000001fff087819 */ /* 0x000fe2000001140e */
[----:B------:R-:W-:-:S04]  /*1750*/  IMAD.WIDE.U32 R12, R7, c[0x0][0x1b8], RZ ;  /* 0x00006e00070c7a25 */ /* 0x000fc800078e00ff */
[----:B------:R-:W-:Y:S02]  /*1760*/  IMAD.IADD R2, R16, 0x1, R2 ;  /* 0x0000000110027824 */ /* 0x000fe400078e0202 */
[----:B------:R-:W-:Y:S02]  /*1770*/  IMAD R6, R7, c[0x0][0x1bc], R6 ;  /* 0x00006f0007067a24 */ /* 0x000fe400078e0206 */
[----:B------:R-:W-:Y:S01]  /*1780*/  @P4 IMAD.HI.U32 R3, R2, c[0x0][0x2c8], RZ ;  /* 0x0000b20002034a27 */ /* 0x000fe200078e00ff */
[----:B------:R-:W-:-:S03]  /*1790*/  MOV R5, R2 ;  /* 0x0000000200057202 */ /* 0x000fc60000000f00 */
[----:B------:R-:W-:Y:S01]  /*17a0*/  IMAD.IADD R7, R13, 0x1, R6 ;  /* 0x000000010d077824 */ /* 0x000fe200078e0206 */
[----:B------:R-:W-:Y:S01]  /*17b0*/  MOV R6, R12 ;  /* 0x0000000c00067202 */ /* 0x000fe20000000f00 */
[----:B------:R-:W-:Y:S01]  /*17c0*/  IMAD R8, R8, c[0x0][0x1c0], RZ ;  /* 0x0000700008087a24 */ /* 0x000fe200078e02ff */
[----:B------:R-:W-:-:S03]  /*17d0*/  @P4 SHF.R.U32.HI R5, RZ, c[0x0][0x2cc], R3 ;  /* 0x0000b300ff054a19 */ /* 0x000fc60000011603 */
[C---:B------:R-:W-:Y:S01]  /*17e0*/  IMAD R8, R14.reuse, c[0x0][0x1c4], R8 ;  /* 0x000071000e087a24 */ /* 0x040fe200078e0208 */
[----:B------:R-:W-:Y:S01]  /*17f0*/  SHF.R.S32.HI R4, RZ, 0x1f, R5 ;  /* 0x0000001fff047819 */ /* 0x000fe20000011405 */
[----:B------:R-:W-:-:S04]  /*1800*/  IMAD.WIDE.U32 R6, R14, c[0x0][0x1c0], R6 ;  /* 0x000070000e067a25 */ /* 0x000fc800078e0006 */
[----:B------:R-:W-:Y:S01]  /*1810*/  IMAD.MOV R3, RZ, RZ, -R5 ;  /* 0x000000ffff037224 */ /* 0x000fe200078e0a05 */
[----:B------:R-:W-:Y:S01]  /*1820*/  IADD3 R7, R7, R8, RZ ;  /* 0x0000000807077210 */ /* 0x000fe20007ffe0ff */
[----:B------:R-:W-:Y:S02]  /*1830*/  IMAD R4, R4, c[0x0][0x1b0], RZ ;  /* 0x00006c0004047a24 */ /* 0x000fe400078e02ff */
[----:B------:R-:W-:Y:S02]  /*1840*/  IMAD R3, R3, c[0x0][0x2c4], R2 ;  /* 0x0000b10003037a24 */ /* 0x000fe400078e0202 */
[C---:B------:R-:W-:Y:S02]  /*1850*/  IMAD R4, R5.reuse, c[0x0][0x1b4], R4 ;  /* 0x00006d0005047a24 */ /* 0x040fe400078e0204 */
[----:B------:R-:W-:Y:S01]  /*1860*/  IMAD.WIDE.U32 R6, R5, c[0x0][0x1b0], R6 ;  /* 0x00006c0005067a25 */ /* 0x000fe200078e0006 */
[----:B------:R-:W-:-:S03]  /*1870*/  SHF.R.S32.HI R2, RZ, 0x1f, R3 ;  /* 0x0000001fff027819 */ /* 0x000fc60000011403 */
[----:B------:R-:W-:Y:S01]  /*1880*/  IMAD.IADD R5, R7, 0x1, R4 ;  /* 0x0000000107057824 */ /* 0x000fe200078e0204 */
[----:B------:R-:W-:Y:S01]  /*1890*/  MOV R4, R6 ;  /* 0x0000000600047202 */ /* 0x000fe20000000f00 */
[----:B------:R-:W-:-:S04]  /*18a0*/  IMAD R2, R2, c[0x0][0x1a8], RZ ;  /* 0x00006a0002027a24 */ /* 0x000fc800078e02ff */
[C---:B------:R-:W-:Y:S02]  /*18b0*/  IMAD R2, R3.reuse, c[0x0][0x1ac], R2 ;  /* 0x00006b0003027a24 */ /* 0x040fe400078e0202 */
[----:B------:R-:W-:-:S04]  /*18c0*/  IMAD.WIDE.U32 R4, R3, c[0x0][0x1a8], R4 ;  /* 0x00006a0003047a25 */ /* 0x000fc800078e0004 */
[----:B------:R-:W-:Y:S01]  /*18d0*/  IMAD.IADD R2, R5, 0x1, R2 ;  /* 0x0000000105027824 */ /* 0x000fe200078e0202 */
[----:B------:R-:W-:Y:S02]  /*18e0*/  LEA R12, P0, R4, c[0x0][0x160], 0x1 ;  /* 0x00005800040c7a11 */ /* 0x000fe400078008ff */
[----:B------:R-:W-:Y:S02]  /*18f0*/  IADD3 R3, R64, -0x1, RZ ;  /* 0xffffffff40037810 */ /* 0x000fe40007ffe0ff */
[----:B------:R-:W-:Y:S02]  /*1900*/  LEA.HI.X R11, R4, c[0x0][0x164], R2, 0x1, P0 ;  /* 0x00005900040b7a11 */ /* 0x000fe400000f0c02 */
[----:B--2---:R-:W-:Y:S02]  /*1910*/  ISETP.GE.AND P5, PT, R15, c[0x0][0x198], PT ;  /* 0x000066000f007a0c */ /* 0x004fe40003fa6270 */
[----:B---3--:R-:W-:Y:S02]  /*1920*/  ISETP.GE.AND P3, PT, R9, c[0x0][0x198], PT ;  /* 0x0000660009007a0c */ /* 0x008fe40003f66270 */
[----:B------:R-:W-:Y:S01]  /*1930*/  @!P1 MOV R0, R14 ;  /* 0x0000000e00009202 */ /* 0x000fe20000000f00 */
[----:B------:R-:W-:Y:S08]  /*1940*/  BRA.DIV ~URZ, `(.L_x_1204) ;  /* 0x00011e427f007947 */ /* 0x000ff0000b800000 */
[----:B------:R1:W2:Y:S02]  /*1950*/  SHFL.IDX PT, R13, R11, RZ, 0x181f ;  /* 0x00181fff0b0d7589 */ /* 0x0002a400000e0000 */
.L_x_1274:
[----:B------:R-:W-:Y:S05]  /*1960*/  BRA.DIV ~URZ, `(.L_x_1205) ;  /* 0x00011e927f007947 */ /* 0x000fea000b800000 */
[----:B------:R3:W4:Y:S02]  /*1970*/  SHFL.IDX PT, R4, R12, RZ, 0x181f ;  /* 0x00181fff0c047589 */ /* 0x00072400000e0000 */
.L_x_1275:
[----:B---3--:R-:W3:Y:S04]  /*1980*/  LDL R5, [R1+0xac] ;  /* 0x0000ac0001057983 */ /* 0x008ee80000100800 */
[----:B------:R-:W1:Y:S01]  /*1990*/  S2R R6, SR_TID.X ;  /* 0x0000000000067919 */ /* 0x000e620000002100 */
[----:B------:R-:W-:-:S04]  /*19a0*/  IMAD.MOV.U32 R14, RZ, RZ, c[0x0][0x2c4] ;  /* 0x0000b100ff0e7624 */ /* 0x000fc800078e00ff */
[----:B------:R-:W-:Y:S01]  /*19b0*/  IMAD R14, R14, c[0x0][0x168], RZ ;  /* 0x00005a000e0e7a24 */ /* 0x000fe200078e02ff */
[----:B-1----:R-:W-:-:S04]  /*19c0*/  SHF.R.S32.HI R2, RZ, 0x1f, R6 ;  /* 0x0000001fff027819 */ /* 0x002fc80000011406 */
[----:B------:R-:W-:-:S04]  /*19d0*/  LEA.HI R2, R2, R6, RZ, 0x3 ;  /* 0x0000000602027211 */ /* 0x000fc800078f18ff */
[----:B------:R-:W-:Y:S01]  /*19e0*/  SHF.R.S32.HI R2, RZ, 0x3, R2 ;  /* 0x00000003ff027819 */ /* 0x000fe20000011402 */
[----:B------:R-:W-:Y:S04]  /*19f0*/  BSSY B0, `(.L_x_1206) ;  /* 0x0000011000007945 */ /* 0x000fe80003800000 */
[----:B---3--:R-:W-:-:S05]  /*1a00*/  IMAD.IADD R2, R2, 0x1, R5 ;  /* 0x0000000102027824 */ /* 0x008fca00078e0205 */
[----:B------:R-:W-:-:S13]  /*1a10*/  ISETP.GE.AND P0, PT, R2, R14, PT ;  /* 0x0000000e0200720c */ /* 0x000fda0003f06270 */
[----:B------:R-:W-:Y:S05]  /*1a20*/  @P0 BRA `(.L_x_1207) ;  /* 0x000000d000000947 */ /* 0x000fea0003800000 */
[----:B------:R-:W3:Y:S04]  /*1a30*/  LDL R15, [R1+0x18] ;  /* 0x00001800010f7983 */ /* 0x000ee80000100800 */
[----:B----4-:R-:W4:Y:S04]  /*1a40*/  LDL R9, [R1+0x4] ;  /* 0x0000040001097983 */ /* 0x010f280000100800 */
[----:B--2---:R-:W2:Y:S04]  /*1a50*/  LDL R16, [R1] ;  /* 0x0000000001107983 */ /* 0x004ea80000100800 */
[----:B------:R-:W2:Y:S01]  /*1a60*/  LDL R8, [R1+0x8] ;  /* 0x0000080001087983 */ /* 0x000ea20000100800 */
[----:B---3--:R-:W-:-:S02]  /*1a70*/  LEA R6, P1, R15, R4, 0x1 ;  /* 0x000000040f067211 */ /* 0x008fc400078208ff */
[----:B----4-:R-:W-:Y:S02]  /*1a80*/  LEA R4, P0, R9, R4, 0x1 ;  /* 0x0000000409047211 */ /* 0x010fe400078008ff */
[-C--:B--2---:R-:W-:Y:S02]  /*1a90*/  LEA.HI.X R7, R15, R13.reuse, R16, 0x1, P1 ;  /* 0x0000000d0f077211 */ /* 0x084fe400008f0c10 */
[----:B------:R-:W-:-:S03]  /*1aa0*/  LEA.HI.X R5, R9, R13, R252, 0x1, P0 ;  /* 0x0000000d09057211 */ /* 0x000fc600000f0cfc */
[----:B------:R-:W-:Y:S01]  /*1ab0*/  @!PT LDS RZ, [RZ] ;  /* 0x00000000fffff984 */ /* 0x000fe20000000800 */
[----:B------:R-:W-:Y:S01]  /*1ac0*/  @!PT LDS RZ, [RZ] ;  /* 0x00000000fffff984 */ /* 0x000fe20000000800 */
[----:B------:R-:W-:Y:S01]  /*1ad0*/  @!PT LDS RZ, [RZ] ;  /* 0x00000000fffff984 */ /* 0x000fe20000000800 */
[----:B------:R1:W-:Y:S04]  /*1ae0*/  LDGSTS.E.BYPASS.LTC128B.128 [R8+0x8100], [R6.64], !P5 ;  /* 0x0810000006087fae */ /* 0x0003e8000e901d48 */
[----:B------:R1:W-:Y:S02]  /*1af0*/  LDGSTS.E.BYPASS.LTC128B.128 [R8+0xc100], [R4.64], !P3 ;  /* 0x0c10000004087fae */ /* 0x0003e4000d901d48 */
.L_x_1207:
[----:B------:R-:W-:Y:S05]  /*1b00*/  BSYNC B0 ;  /* 0x0000000000007941 */ /* 0x000fea0003800000 */
.L_x_1206:
[----:B------:R-:W-:Y:S05]  /*1b10*/  BRA.DIV ~URZ, `(.L_x_1208) ;  /* 0x00011d527f007947 */ /* 0x000fea000b800000 */
[----:B--2---:R2:W3:Y:S04]  /*1b20*/  SHFL.IDX PT, R13, R11, 0x1, 0x181f ;  /* 0x00381f000b0d7f89 */ /* 0x0044e800000e0000 */
[----:B-1--4-:R2:W1:Y:S02]  /*1b30*/  SHFL.IDX PT, R4, R12, 0x1, 0x181f ;  /* 0x00381f000c047f89 */ /* 0x01246400000e0000 */
.L_x_1276:
[----:B------:R-:W-:Y:S01]  /*1b40*/  IADD3 R5, R2, 0x10, RZ ;  /* 0x0000001002057810 */ /* 0x000fe20007ffe0ff */
[----:B------:R-:W-:Y:S03]  /*1b50*/  BSSY B0, `(.L_x_1209) ;  /* 0x0000010000007945 */ /* 0x000fe60003800000 */
[----:B------:R-:W-:-:S13]  /*1b60*/  ISETP.GE.AND P0, PT, R5, R14, PT ;  /* 0x0000000e0500720c */ /* 0x000fda0003f06270 */
[----:B------:R-:W-:Y:S05]  /*1b70*/  @P0 BRA `(.L_x_1210) ;  /* 0x000000d000000947 */ /* 0x000fea0003800000 */
[----:B------:R-:W4:Y:S04]  /*1b80*/  LDL R15, [R1+0x18] ;  /* 0x00001800010f7983 */ /* 0x000f280000100800 */
[----:B--2---:R-:W2:Y:S04]  /*1b90*/  LDL R9, [R1+0x4] ;  /* 0x0000040001097983 */ /* 0x004ea80000100800 */
[----:B---3--:R-:W3:Y:S04]  /*1ba0*/  LDL R16, [R1] ;  /* 0x0000000001107983 */ /* 0x008ee80000100800 */
[----:B------:R-:W3:Y:S01]  /*1bb0*/  LDL R8, [R1+0x8] ;  /* 0x0000080001087983 */ /* 0x000ee20000100800 */
[----:B-1--4-:R-:W-:-:S02]  /*1bc0*/  LEA R6, P1, R15, R4, 0x1 ;  /* 0x000000040f067211 */ /* 0x012fc400078208ff */
[----:B--2---:R-:W-:Y:S02]  /*1bd0*/  LEA R4, P0, R9, R4, 0x1 ;  /* 0x0000000409047211 */ /* 0x004fe400078008ff */
[-C--:B---3--:R-:W-:Y:S02]  /*1be0*/  LEA.HI.X R7, R15, R13.reuse, R16, 0x1, P1 ;  /* 0x0000000d0f077211 */ /* 0x088fe400008f0c10 */
[----:B------:R-:W-:-:S03]  /*1bf0*/  LEA.HI.X R5, R9, R13, R252, 0x1, P0 ;  /* 0x0000000d09057211 */ /* 0x000fc600000f0cfc */
[----:B------:R-:W-:Y:S01]  /*1c00*/  @!PT LDS RZ, [RZ] ;  /* 0x00000000fffff984 */ /* 0x000fe20000000800 */
[----:B------:R-:W-:Y:S01]  /*1c10*/  @!PT LDS RZ, [RZ] ;  /* 0x00000000fffff984 */ /* 0x000fe20000000800 */
[----:B------:R-:W-:Y:S01]  /*1c20*/  @!PT LDS RZ, [RZ] ;  /* 0x00000000fffff984 */ /* 0x000fe20000000800 */
[----:B------:R1:W-:Y:S04]  /*1c30*/  LDGSTS.E.BYPASS.LTC128B.128 [R8+0x8900], [R6.64], !P5 ;  /* 0x0890000006087fae */ /* 0x0003e8000e901d48 */
[----:B------:R1:W-:Y:S02]  /*1c40*/  LDGSTS.E.BYPASS.LTC128B.128 [R8+0xc900], [R4.64], !P3 ;  /* 0x0c90000004087fae */ /* 0x0003e4000d901d48 */
.L_x_1210:
[----:B------:R-:W-:Y:S05]  /*1c50*/  BSYNC B0 ;  /* 0x0000000000007941 */ /* 0x000fea0003800000 */
.L_x_1209:
[----:B------:R-:W-:Y:S05]  /*1c60*/  BRA.DIV ~URZ, `(.L_x_1211) ;  /* 0x00011cd27f007947 */ /* 0x000fea000b800000 */
[----:B---3--:R3:W4:Y:S02]  /*1c70*/  SHFL.IDX PT, R13, R11, 0x2, 0x181f ;  /* 0x00581f000b0d7f89 */ /* 0x00872400000e0000 */
.L_x_1277:
[----:B------:R-:W-:Y:S05]  /*1c80*/  BRA.DIV ~URZ, `(.L_x_1212) ;  /* 0x00011d227f007947 */ /* 0x000fea000b800000 */
[----:B-1----:R1:W2:Y:S02]  /*1c90*/  SHFL.IDX PT, R4, R12, 0x2, 0x181f ;  /* 0x00581f000c047f89 */ /* 0x0022a400000e0000 */
.L_x_1278:
[----:B------:R-:W-:Y:S01]  /*1ca0*/  IADD3 R5, R2, 0x20, RZ ;  /* 0x0000002002057810 */ /* 0x000fe20007ffe0ff */
[----:B------:R-:W-:Y:S03]  /*1cb0*/  BSSY B0, `(.L_x_1213) ;  /* 0x0000010000007945 */ /* 0x000fe60003800000 */
[----:B------:R-:W-:-:S13]  /*1cc0*/  ISETP.GE.AND P0, PT, R5, R14, PT ;  /* 0x0000000e0500720c */ /* 0x000fda0003f06270 */
[----:B------:R-:W-:Y:S05]  /*1cd0*/  @P0 BRA `(.L_x_1214) ;  /* 0x000000d000000947 */ /* 0x000fea0003800000 */
[----:B---3--:R-:W3:Y:S04]  /*1ce0*/  LDL R15, [R1+0x18] ;  /* 0x00001800010f7983 */ /* 0x008ee80000100800 */
        /* <DEDUP_REMOVED lines=12> */
.L_x_1214:
[----:B------:R-:W-:Y:S05]  /*1db0*/  BSYNC B0 ;  /* 0x0000000000007941 */ /* 0x000fea0003800000 */
.L_x_1213:
[----:B------:R-:W-:Y:S05]  /*1dc0*/  BRA.DIV ~URZ, `(.L_x_1215) ;  /* 0x00011c527f007947 */ /* 0x000fea000b800000 */
[----:B----4-:R4:W1:Y:S04]  /*1dd0*/  SHFL.IDX PT, R13, R11, 0x3, 0x181f ;  /* 0x00781f000b0d7f89 */ /* 0x01086800000e0000 */
[----:B--2---:R4:W2:Y:S02]  /*1de0*/  SHFL.IDX PT, R4, R12, 0x3, 0x181f ;  /* 0x00781f000c047f89 */ /* 0x0048a400000e0000 */
.L_x_1279:
        /* <DEDUP_REMOVED lines=10> */
[-C--:B-12---:R-:W-:Y:S02]  /*1e90*/  LEA.HI.X R7, R15, R13.reuse, R16, 0x1, P1 ;  /* 0x0000000d0f077211 */ /* 0x086fe400008f0c10 */
[----:B------:R-:W-:-:S03]  /*1ea0*/  LEA.HI.X R5, R9, R13, R252, 0x1, P0 ;  /* 0x0000000d09057211 */ /* 0x000fc600000f0cfc */
[----:B------:R-:W-:Y:S01]  /*1eb0*/  @!PT LDS RZ, [RZ] ;  /* 0x00000000fffff984 */ /* 0x000fe20000000800 */
[----:B------:R-:W-:Y:S01]  /*1ec0*/  @!PT LDS RZ, [RZ] ;  /* 0x00000000fffff984 */ /* 0x000fe20000000800 */
[----:B------:R-:W-:Y:S01]  /*1ed0*/  @!PT LDS RZ, [RZ] ;  /* 0x00000000fffff984 */ /* 0x000fe20000000800 */
[----:B------:R1:W-:Y:S04]  /*1ee0*/  LDGSTS.E.BYPASS.LTC128B.128 [R8+0x9900], [R6.64], !P5 ;  /* 0x0990000006087fae */ /* 0x0003e8000e901d48 */
[----:B------:R1:W-:Y:S02]  /*1ef0*/  LDGSTS.E.BYPASS.LTC128B.128 [R8+0xd900], [R4.64], !P3 ;  /* 0x0d90000004087fae */ /* 0x0003e4000d901d48 */
.L_x_1217:
[----:B------:R-:W-:Y:S05]  /*1f00*/  BSYNC B0 ;  /* 0x0000000000007941 */ /* 0x000fea0003800000 */
.L_x_1216:
[----:B------:R-:W-:Y:S05]  /*1f10*/  BRA.DIV ~URZ, `(.L_x_1218) ;  /* 0x00011bd27f007947 */ /* 0x000fea000b800000 */
[----:B-1----:R1:W3:Y:S02]  /*1f20*/  SHFL.IDX PT, R13, R11, 0x4, 0x181f ;  /* 0x00981f000b0d7f89 */ /* 0x0022e400000e0000 */
.L_x_1280:
[----:B------:R-:W-:Y:S05]  /*1f30*/  BRA.DIV ~URZ, `(.L_x_1219) ;  /* 0x00011c227f007947 */ /* 0x000fea000b800000 */
[----:B--2---:R2:W1:Y:S02]  /*1f40*/  SHFL.IDX PT, R4, R12, 0x4, 0x181f ;  /* 0x00981f000c047f89 */ /* 0x00446400000e0000 */
.L_x_1281:
[----:B------:R-:W-:Y:S01]  /*1f50*/  IADD3 R5, R2, 0x40, RZ ;  /* 0x0000004002057810 */ /* 0x000fe20007ffe0ff */
[----:B------:R-:W-:Y:S03]  /*1f60*/  BSSY B0, `(.L_x_1220) ;  /* 0x0000010000007945 */ /* 0x000fe60003800000 */
[----:B------:R-:W-:-:S13]  /*1f70*/  ISETP.GE.AND P0, PT, R5, R14, PT ;  /* 0x0000000e0500720c */ /* 0x000fda0003f06270 */
[----:B------:R-:W-:Y:S05]  /*1f80*/  @P0 BRA `(.L_x_1221) ;  /* 0x000000d000000947 */ /* 0x000fea0003800000 */
[----:B--2---:R-:W2:Y:S04]  /*1f90*/  LDL R15, [R1+0x18] ;  /* 0x00001800010f7983 */ /* 0x004ea80000100800 */
[----:B----4-:R-:W4:Y:S04]  /*1fa0*/  LDL R9, [R1+0x4] ;  /* 0x0000040001097983 */ /* 0x010f280000100800 */
[----:B---3--:R-:W3:Y:S04]  /*1fb0*/  LDL R16, [R1] ;  /* 0x0000000001107983 */ /* 0x008ee80000100800 */
[----:B------:R-:W3:Y:S01]  /*1fc0*/  LDL R8, [R1+0x8] ;  /* 0x0000080001087983 */ /* 0x000ee20000100800 */
[----:B-12---:R-:W-:-:S02]  /*1fd0*/  LEA R6, P1, R15, R4, 0x1 ;  /* 0x000000040f067211 */ /* 0x006fc400078208ff */
[----:B----4-:R-:W-:Y:S02]  /*1fe0*/  LEA R4, P0, R9, R4, 0x1 ;  /* 0x0000000409047211 */ /* 0x010fe400078008ff */
[-C--:B---3--:R-:W-:Y:S02]  /*1ff0*/  LEA.HI.X R7, R15, R13.reuse, R16, 0x1, P1 ;  /* 0x0000000d0f077211 */ /* 0x088fe400008f0c10 */
[----:B------:R-:W-:-:S03]  /*2000*/  LEA.HI.X R5, R9, R13, R252, 0x1, P0 ;  /* 0x0000000d09057211 */ /* 0x000fc600000f0cfc */
[----:B------:R-:W-:Y:S01]  /*2010*/  @!PT LDS RZ, [RZ] ;  /* 0x00000000fffff984 */ /* 0x000fe20000000800 */
[----:B------:R-:W-:Y:S01]  /*2020*/  @!PT LDS RZ, [RZ] ;  /* 0x00000000fffff984 */ /* 0x000fe20000000800 */
[----:B------:R-:W-:Y:S01]  /*2030*/  @!PT LDS RZ, [RZ] ;  /* 0x00000000fffff984 */ /* 0x000fe20000000800 */
[----:B------:R1:W-:Y:S04]  /*2040*/  LDGSTS.E.BYPASS.LTC128B.128 [R8+0xa100], [R6.64], !P5 ;  /* 0x0a10000006087fae */ /* 0x0003e8000e901d48 */
[----:B------:R1:W-:Y:S02]  /*2050*/  LDGSTS.E.BYPASS.LTC128B.128 [R8+0xe100], [R4.64], !P3 ;  /* 0x0e10000004087fae */ /* 0x0003e4000d901d48 */
.L_x_1221:
[----:B------:R-:W-:Y:S05]  /*2060*/  BSYNC B0 ;  /* 0x0000000000007941 */ /* 0x000fea0003800000 */
.L_x_1220:
[----:B------:R-:W-:Y:S05]  /*2070*/  BRA.DIV ~URZ, `(.L_x_1222) ;  /* 0x00011b527f007947 */ /* 0x000fea000b800000 */
[----:B---3--:R3:W2:Y:S04]  /*2080*/  SHFL.IDX PT, R13, R11, 0x5, 0x181f ;  /* 0x00b81f000b0d7f89 */ /* 0x0086a800000e0000 */
[----:B-1----:R3:W1:Y:S02]  /*2090*/  SHFL.IDX PT, R4, R12, 0x5, 0x181f ;  /* 0x00b81f000c047f89 */ /* 0x00266400000e0000 */
.L_x_1282:
        /* <DEDUP_REMOVED lines=8> */
[----:B-1-3--:R-:W-:-:S02]  /*2120*/  LEA R6, P1, R15, R4, 0x1 ;  /* 0x000000040f067211 */ /* 0x00afc400078208ff */
        /* <DEDUP_REMOVED lines=8> */
.L_x_1224:
[----:B------:R-:W-:Y:S05]  /*21b0*/  BSYNC B0 ;  /* 0x0000000000007941 */ /* 0x000fea0003800000 */
.L_x_1223:
[----:B------:R-:W-:Y:S05]  /*21c0*/  BRA.DIV ~URZ, `(.L_x_1225) ;  /* 0x00011ad27f007947 */ /* 0x000fea000b800000 */
[----:B--2---:R2:W3:Y:S02]  /*21d0*/  SHFL.IDX PT, R13, R11, 0x6, 0x181f ;  /* 0x00d81f000b0d7f89 */ /* 0x0044e400000e0000 */
.L_x_1283:
[----:B------:R-:W-:Y:S05]  /*21e0*/  BRA.DIV ~URZ, `(.L_x_1226) ;  /* 0x00011b227f007947 */ /* 0x000fea000b800000 */
[----:B-1----:R1:W2:Y:S02]  /*21f0*/  SHFL.IDX PT, R4, R12, 0x6, 0x181f ;  /* 0x00d81f000c047f89 */ /* 0x0022a400000e0000 */
.L_x_1284:
[----:B------:R-:W-:Y:S01]  /*2200*/  IADD3 R5, R2, 0x60, RZ ;  /* 0x0000006002057810 */ /* 0x000fe20007ffe0ff */
[----:B------:R-:W-:Y:S03]  /*2210*/  BSSY B0, `(.L_x_1227) ;  /* 0x0000010000007945 */ /* 0x000fe60003800000 */
[----:B------:R-:W-:-:S13]  /*2220*/  ISETP.GE.AND P0, PT, R5, R14, PT ;  /* 0x0000000e0500720c */ /* 0x000fda0003f06270 */
[----:B------:R-:W-:Y:S05]  /*2230*/  @P0 BRA `(.L_x_1228) ;  /* 0x000000d000000947 */ /* 0x000fea0003800000 */
[----:B----4-:R-:W4:Y:S04]  /*2240*/  LDL R15, [R1+0x18] ;  /* 0x00001800010f7983 */ /* 0x010f280000100800 */
[----:B---3--:R-:W3:Y:S04]  /*2250*/  LDL R9, [R1+0x4] ;  /* 0x0000040001097983 */ /* 0x008ee80000100800 */
[----:B--2---:R-:W2:Y:S04]  /*2260*/  LDL R16, [R1] ;  /* 0x0000000001107983 */ /* 0x004ea80000100800 */
[----:B------:R-:W2:Y:S01]  /*2270*/  LDL R8, [R1+0x8] ;  /* 0x0000080001087983 */ /* 0x000ea20000100800 */
[----:B----4-:R-:W-:-:S02]  /*2280*/  LEA R6, P1, R15, R4, 0x1 ;  /* 0x000000040f067211 */ /* 0x010fc400078208ff */
[----:B---3--:R-:W-:Y:S02]  /*2290*/  LEA R4, P0, R9, R4, 0x1 ;  /* 0x0000000409047211 */ /* 0x008fe400078008ff */
[-C--:B--2---:R-:W-:Y:S02]  /*22a0*/  LEA.HI.X R7, R15, R13.reuse, R16, 0x1, P1 ;  /* 0x0000000d0f077211 */ /* 0x084fe400008f0c10 */
[----:B------:R-:W-:-:S03]  /*22b0*/  LEA.HI.X R5, R9, R13, R252, 0x1, P0 ;  /* 0x0000000d09057211 */ /* 0x000fc600000f0cfc */
[----:B------:R-:W-:Y:S01]  /*22c0*/  @!PT LDS RZ, [RZ] ;  /* 0x00000000fffff984 */ /* 0x000fe20000000800 */
[----:B------:R-:W-:Y:S01]  /*22d0*/  @!PT LDS RZ, [RZ] ;  /* 0x00000000fffff984 */ /* 0x000fe20000000800 */
[----:B------:R-:W-:Y:S01]  /*22e0*/  @!PT LDS RZ, [RZ] ;  /* 0x00000000fffff984 */ /* 0x000fe20000000800 */
[----:B------:R2:W-:Y:S04]  /*22f0*/  LDGSTS.E.BYPASS.LTC128B.128 [R8+0xb100], [R6.64], !P5 ;  /* 0x0b10000006087fae */ /* 0x0005e8000e901d48 */
[----:B------:R2:W-:Y:S02]  /*2300*/  LDGSTS.E.BYPASS.LTC128B.128 [R8+0xf100], [R4.64], !P3 ;  /* 0x0f10000004087fae */ /* 0x0005e4000d901d48 */
.L_x_1228:
[----:B------:R-:W-:Y:S05]  /*2310*/  BSYNC B0 ;  /* 0x0000000000007941 */ /* 0x000fea0003800000 */
.L_x_1227:
[----:B------:R-:W-:Y:S05]  /*2320*/  BRA.DIV ~URZ, `(.L_x_1229) ;  /* 0x00011a527f007947 */ /* 0x000fea000b800000 */
[----:B--234-:R-:W2:Y:S04]  /*2330*/  SHFL.IDX PT, R11, R11, 0x7, 0x181f ;  /* 0x00f81f000b0b7f89 */ /* 0x01cea800000e0000 */
[----:B-1----:R-:W1:Y:S02]  /*2340*/  SHFL.IDX PT, R12, R12, 0x7, 0x181f ;  /* 0x00f81f000c0c7f89 */ /* 0x002e6400000e0000 */
.L_x_1285:
[----:B------:R-:W3:Y:S04]  /*2350*/  LDL R25, [R1+0x18] ;  /* 0x0000180001197983 */ /* 0x000ee80000100800 */
[----:B------:R-:W4:Y:S04]  /*2360*/  LDL R85, [R1+0x4] ;  /* 0x0000040001557983 */ /* 0x000f280000100800 */
[----:B--2---:R-:W2:Y:S04]  /*2370*/  LDL R26, [R1] ;  /* 0x00000000011a7983 */ /* 0x004ea80000100800 */
[----:B------:R-:W2:Y:S01]  /*2380*/  LDL R84, [R1+0x8] ;  /* 0x0000080001547983 */ /* 0x000ea20000100800 */
[----:B------:R-:W-:-:S03]  /*2390*/  IADD3 R2, R2, 0x70, RZ ;  /* 0x0000007002027810 */ /* 0x000fc60007ffe0ff */
[----:B------:R-:W1:Y:S01]  /*23a0*/  S2R R6, SR_TID.X ;  /* 0x0000000000067919 */ /* 0x000e620000002100 */
[----:B------:R-:W-:Y:S02]  /*23b0*/  ISETP.GE.AND P2, PT, R2, R14, PT ;  /* 0x0000000e0200720c */ /* 0x000fe40003f46270 */
[----:B-----5:R-:W-:Y:S01]  /*23c0*/  SHF.R.S32.HI R2, RZ, 0x1f, R0 ;  /* 0x0000001fff027819 */ /* 0x020fe20000011400 */
[----:B------:R-:W-:-:S04]  /*23d0*/  IMAD.WIDE.U32 R144, R0, c[0x0][0x2b0], RZ ;  /* 0x0000ac0000907a25 */ /* 0x000fc800078e00ff */
[----:B------:R-:W-:-:S04]  /*23e0*/  IMAD R2, R2, c[0x0][0x2b0], RZ ;  /* 0x0000ac0002027a24 */ /* 0x000fc800078e02ff */
[----:B------:R-:W-:-:S04]  /*23f0*/  IMAD R0, R0, c[0x0][0x2b4], R2 ;  /* 0x0000ad0000007a24 */ /* 0x000fc800078e0202 */
[----:B------:R-:W-:Y:S01]  /*2400*/  IMAD.IADD R142, R145, 0x1, R0 ;  /* 0x00000001918e7824 */ /* 0x000fe200078e0200 */
[----:B------:R2:W-:Y:S04]  /*2410*/  STL.64 [R1+0xd8], R144 ;  /* 0x0000d89001007387 */ /* 0x0005e80000100a00 */
[----:B------:R2:W-:Y:S01]  /*2420*/  STL [R1+0xa4], R142 ;  /* 0x0000a48e01007387 */ /* 0x0005e20000100800 */
[--C-:B-1----:R-:W-:Y:S02]  /*2430*/  SHF.R.S32.HI R19, RZ, 0x1f, R6.reuse ;  /* 0x0000001fff137819 */ /* 0x102fe40000011406 */
[----:B------:R-:W-:Y:S02]  /*2440*/  SHF.R.S32.HI R15, RZ, 0x1f, R6 ;  /* 0x0000001fff0f7819 */ /* 0x000fe40000011406 */
[----:B------:R-:W-:-:S02]  /*2450*/  LEA.HI R19, R19, R6, RZ, 0x3 ;  /* 0x0000000613137211 */ /* 0x000fc400078f18ff */
[----:B------:R-:W-:Y:S02]  /*2460*/  LEA.HI R15, R15, R6, RZ, 0x3 ;  /* 0x000000060f0f7211 */ /* 0x000fe400078f18ff */
[----:B------:R-:W-:Y:S02]  /*2470*/  LOP3.LUT R19, R19, 0xfffffff8, RZ, 0xc0, !PT ;  /* 0xfffffff813137812 */ /* 0x000fe400078ec0ff */
[----:B------:R-:W-:-:S03]  /*2480*/  SHF.R.S32.HI R15, RZ, 0x3, R15 ;  /* 0x00000003ff0f7819 */ /* 0x000fc6000001140f */
[----:B------:R-:W-:-:S04]  /*2490*/  IMAD.IADD R19, R6, 0x1, -R19 ;  /* 0x0000000106137824 */ /* 0x000fc800078e0a13 */
[----:B------:R-:W-:Y:S01]  /*24a0*/  IMAD R66, R19, 0x10, R15 ;  /* 0x0000001013427824 */ /* 0x000fe200078e020f */
[-C--:B---3--:R-:W-:Y:S02]  /*24b0*/  @!P2 LEA R4, P1, R25, R12.reuse, 0x1 ;  /* 0x0000000c1904a211 */ /* 0x088fe400078208ff */
[----:B----4-:R-:W-:Y:S02]  /*24c0*/  @!P2 LEA R12, P0, R85, R12, 0x1 ;  /* 0x0000000c550ca211 */ /* 0x010fe400078008ff */
[-C--:B--2---:R-:W-:Y:S02]  /*24d0*/  @!P2 LEA.HI.X R5, R25, R11.reuse, R26, 0x1, P1 ;  /* 0x0000000b1905a211 */ /* 0x084fe400008f0c1a */
[----:B------:R-:W-:-:S03]  /*24e0*/  @!P2 LEA.HI.X R13, R85, R11, R252, 0x1, P0 ;  /* 0x0000000b550da211 */ /* 0x000fc600000f0cfc */
[----:B------:R-:W-:Y:S01]  /*24f0*/  @!PT LDS RZ, [RZ] ;  /* 0x00000000fffff984 */ /* 0x000fe20000000800 */
[----:B------:R-:W-:Y:S01]  /*2500*/  @!PT LDS RZ, [RZ] ;  /* 0x00000000fffff984 */ /* 0x000fe20000000800 */
[----:B------:R-:W-:Y:S01]  /*2510*/  @!PT LDS RZ, [RZ] ;  /* 0x00000000fffff984 */ /* 0x000fe20000000800 */
[----:B------:R1:W-:Y:S04]  /*2520*/  @!P2 LDGSTS.E.BYPASS.LTC128B.128 [R84+0xb900], [R4.64], !P5 ;  /* 0x0b9000000454afae */ /* 0x0003e8000e901d48 */
[----:B------:R1:W-:Y:S04]  /*2530*/  @!P2 LDGSTS.E.BYPASS.LTC128B.128 [R84+0xf900], [R12.64], !P3 ;  /* 0x0f9000000c54afae */ /* 0x0003e8000d901d48 */
[----:B------:R-:W0:Y:S01]  /*2540*/  LDGDEPBAR ;  /* 0x00000000000079af */ /* 0x000e220000000000 */
[----:B------:R-:W-:Y:S02]  /*2550*/  WARPSYNC 0xffffffff ;  /* 0xffffffff00007948 */ /* 0x000fe40003800000 */
[----:B------:R-:W2:Y:S01]  /*2560*/  LDL R143, [R1+0xbc] ;  /* 0x0000bc00018f7983 */ /* 0x000ea20000100800 */
[----:B------:R-:W-:-:S03]  /*2570*/  MOV R0, c[0x0][0x2b8] ;  /* 0x0000ae0000007a02 */ /* 0x000fc60000000f00 */
[----:B------:R-:W3:Y:S01]  /*2580*/  LDL R20, [R1+0xb0] ;  /* 0x0000b00001147983 */ /* 0x000ee20000100800 */
[----:B------:R-:W-:Y:S01]  /*2590*/  ISETP.NE.AND P3, PT, R0, 0x1, PT ;  /* 0x000000010000780c */ /* 0x000fe20003f65270 */
[----:B------:R-:W-:-:S05]  /*25a0*/  IMAD R0, R3, 0x40, R66 ;  /* 0x0000004003007824 */ /* 0x000fca00078e0242 */
[----:B------:R-:W-:-:S04]  /*25b0*/  ISETP.GE.AND P1, PT, R0, R65, PT ;  /* 0x000000410000720c */ /* 0x000fc80003f26270 */
[----:B------:R-:W-:Y:S02]  /*25c0*/  ISETP.GT.OR P1, PT, R66, 0x3f, P1 ;  /* 0x0000003f4200780c */ /* 0x000fe40000f24670 */
[----:B------:R-:W-:Y:S01]  /*25d0*/  MOV R18, RZ ;  /* 0x000000ff00127202 */ /* 0x000fe20000000f00 */
[----:B------:R-:W-:Y:S01]  /*25e0*/  BAR.SYNC.DEFER_BLOCKING 0x0 ;  /* 0x0000000000007b1d */ /* 0x000fe20000010000 */
[----:B--2---:R-:W-:-:S05]  /*25f0*/  IADD3 R0, R0, R143, RZ ;  /* 0x0000008f00007210 */ /* 0x004fca0007ffe0ff */
[----:B-1----:R-:W-:-:S04]  /*2600*/  @P3 IMAD.HI.U32 R4, R0, c[0x0][0x2bc], RZ ;  /* 0x0000af0000043a27 */ /* 0x002fc800078e00ff */
[----:B------:R-:W-:Y:S01]  /*2610*/  IMAD.MOV.U32 R2, RZ, RZ, R0 ;  /* 0x000000ffff027224 */ /* 0x000fe200078e0000 */
        /* <DEDUP_REMOVED lines=9> */
[----:B------:R-:W-:-:S04]  /*26b0*/  IMAD R4, R9, c[0x0][0x1e0], RZ ;  /* 0x0000780009047a24 */ /* 0x000fc800078e02ff */
[C---:B------:R-:W-:Y:S02]  /*26c0*/  IMAD R4, R21.reuse, c[0x0][0x1e4], R4 ;  /* 0x0000790015047a24 */ /* 0x040fe400078e0204 */
[----:B-1----:R-:W-:-:S04]  /*26d0*/  IMAD.WIDE.U32 R6, R21, c[0x0][0x1e0], RZ ;  /* 0x0000780015067a25 */ /* 0x002fc800078e00ff */
[----:B------:R-:W-:Y:S01]  /*26e0*/  IMAD R0, R10, c[0x0][0x1e8], RZ ;  /* 0x00007a000a007a24 */ /* 0x000fe200078e02ff */
[----:B------:R-:W-:Y:S01]  /*26f0*/  IADD3 R5, R7, R4, RZ ;  /* 0x0000000407057210 */ /* 0x000fe20007ffe0ff */
[----:B------:R-:W-:Y:S02]  /*2700*/  IMAD.MOV.U32 R4, RZ, RZ, R6 ;  /* 0x000000ffff047224 */ /* 0x000fe400078e0006 */
[----:B---3--:R-:W-:-:S04]  /*2710*/  IMAD.WIDE.U32 R140, R20, c[0x0][0x1e8], RZ ;  /* 0x00007a00148c7a25 */ /* 0x008fc800078e00ff */
[----:B------:R-:W-:-:S05]  /*2720*/  IMAD R0, R20, c[0x0][0x1ec], R0 ;  /* 0x00007b0014007a24 */ /* 0x000fca00078e0200 */
[----:B------:R-:W-:Y:S01]  /*2730*/  IADD3 R139, R141, R0, RZ ;  /* 0x000000008d8b7210 */ /* 0x000fe20007ffe0ff */
[----:B------:R-:W-:Y:S02]  /*2740*/  IMAD R2, R3, -0x40, R65 ;  /* 0xffffffc003027824 */ /* 0x000fe400078e0241 */
[----:B------:R-:W-:-:S04]  /*2750*/  IMAD R9, R9, c[0x0][0x208], RZ ;  /* 0x0000820009097a24 */ /* 0x000fc800078e02ff */
[----:B------:R-:W-:Y:S02]  /*2760*/  IMAD R9, R21, c[0x0][0x20c], R9 ;  /* 0x0000830015097a24 */ /* 0x000fe400078e0209 */
[----:B------:R-:W-:Y:S01]  /*2770*/  IMAD R10, R10, c[0x0][0x210], RZ ;  /* 0x000084000a0a7a24 */ /* 0x000fe200078e02ff */
[----:B------:R-:W-:Y:S03]  /*2780*/  STL [R1+0xb8], R21 ;  /* 0x0000b81501007387 */ /* 0x000fe60000100800 */
[----:B------:R-:W-:Y:S01]  /*2790*/  IMAD R10, R20, c[0x0][0x214], R10 ;  /* 0x00008500140a7a24 */ /* 0x000fe200078e020a */
[----:B------:R-:W-:Y:S01]  /*27a0*/  SHF.L.U32 R136, R25, 0x1, RZ ;  /* 0x0000000119887819 */ /* 0x000fe200000006ff */
[----:B------:R-:W-:Y:S01]  /*27b0*/  IMAD.SHL.U32 R138, R85, 0x2, RZ ;  /* 0x00000002558a7824 */ /* 0x000fe200078e00ff */
[----:B------:R-:W-:Y:S02]  /*27c0*/  IADD3 R242, R250, 0x20, RZ ;  /* 0x00000020faf27810 */ /* 0x000fe40007ffe0ff */
[----:B------:R-:W-:-:S02]  /*27d0*/  SHF.L.U64.HI R67, R25, 0x1, R26 ;  /* 0x0000000119437819 */ /* 0x000fc4000001021a */
[----:B------:R-:W-:Y:S02]  /*27e0*/  SHF.L.U64.HI R137, R85, 0x1, R252 ;  /* 0x0000000155897819 */ /* 0x000fe400000102fc */
[----:B--2---:R-:W-:Y:S01]  /*27f0*/  SHF.R.S32.HI R8, RZ, 0x1f, R18 ;  /* 0x0000001fff087819 */ /* 0x004fe20000011412 */
[----:B------:R-:W-:-:S04]  /*2800*/  IMAD.WIDE.U32 R4, R18, c[0x0][0x1f0], R4 ;  /* 0x00007c0012047a25 */ /* 0x000fc800078e0004 */
[----:B------:R-:W-:Y:S01]  /*2810*/  IMAD R12, R8, c[0x0][0x1f0], RZ ;  /* 0x00007c00080c7a24 */ /* 0x000fe200078e02ff */
[----:B------:R-:W-:-:S03]  /*2820*/  IADD3 R0, P0, R4, R140, RZ ;  /* 0x0000008c04007210 */ /* 0x000fc60007f1e0ff */
[----:B------:R-:W-:-:S05]  /*2830*/  IMAD R12, R18, c[0x0][0x1f4], R12 ;  /* 0x00007d00120c7a24 */ /* 0x000fca00078e020c */
[----:B------:R-:W-:Y:S02]  /*2840*/  IADD3.X R12, R139, R5, R12, P0, !PT ;  /* 0x000000058b0c7210 */ /* 0x000fe400007fe40c */
[----:B------:R-:W-:-:S04]  /*2850*/  LEA R13, P0, R0, c[0x0][0x1c8], 0x1 ;  /* 0x00007200000d7a11 */ /* 0x000fc800078008ff */
[----:B------:R-:W-:Y:S01]  /*2860*/  LEA.HI.X R12, R0, c[0x0][0x1cc], R12, 0x1, P0 ;  /* 0x00007300000c7a11 */ /* 0x000fe200000f0c0c */
[----:B------:R-:W1:Y:S01]  /*2870*/  SHFL.IDX PT, R16, R13, RZ, 0x181f ;  /* 0x00181fff0d107589 */ /* 0x000e6200000e0000 */
[----:B------:R-:W-:-:S03]  /*2880*/  IADD3 R0, -R15, R2, RZ ;  /* 0x000000020f007210 */ /* 0x000fc60007ffe1ff */
[----:B------:R-:W2:Y:S01]  /*2890*/  SHFL.IDX PT, R11, R12, RZ, 0x181f ;  /* 0x00181fff0c0b7589 */ /* 0x000ea200000e0000 */
[----:B------:R-:W-:-:S03]  /*28a0*/  ISETP.GE.AND P5, PT, R0, 0x1, PT ;  /* 0x000000010000780c */ /* 0x000fc60003fa6270 */
[----:B------:R-:W3:Y:S04]  /*28b0*/  SHFL.IDX PT, R6, R13, 0x1, 0x181f ;  /* 0x00381f000d067f89 */ /* 0x000ee800000e0000 */
[----:B------:R-:W4:Y:S01]  /*28c0*/  SHFL.IDX PT, R7, R12, 0x1, 0x181f ;  /* 0x00381f000c077f89 */ /* 0x000f2200000e0000 */
[----:B------:R-:W-:-:S05]  /*28d0*/  ISETP.GE.AND P2, PT, R0, 0x11, PT ;  /* 0x000000110000780c */ /* 0x000fca0003f46270 */
[C---:B------:R-:W-:Y:S01]  /*28e0*/  @P5 ISETP.GE.AND P1, PT, R25.reuse, c[0x0][0x1d4], PT ;  /* 0x0000750019005a0c */ /* 0x040fe20003f26270 */
[----:B------:R-:W5:Y:S01]  /*28f0*/  SHFL.IDX PT, R4, R13, 0x2, 0x181f ;  /* 0x00581f000d047f89 */ /* 0x000f6200000e0000 */
[----:B-1----:R-:W-:-:S04]  /*2900*/  @P5 LEA R14, P0, R25, R16, 0x1 ;  /* 0x00000010190e5211 */ /* 0x002fc800078008ff */
[----:B--2---:R-:W-:Y:S01]  /*2910*/  @P5 LEA.HI.X R15, R25, R11, R26, 0x1, P0 ;  /* 0x0000000b190f5211 */ /* 0x004fe200000f0c1a */
[----:B------:R-:W1:Y:S06]  /*2920*/  SHFL.IDX PT, R5, R12, 0x2, 0x181f ;  /* 0x00581f000c057f89 */ /* 0x000e6c00000e0000 */
[----:B------:R3:W-:Y:S01]  /*2930*/  @P5 LDGSTS.E.BYPASS.LTC128B.128 [R84+0x4100], [R14.64], !P1 ;  /* 0x041000000e545fae */ /* 0x0007e2000c901d48 */
[C---:B------:R-:W-:Y:S02]  /*2940*/  @P5 LEA R16, P1, R85.reuse, R16, 0x1 ;  /* 0x0000001055105211 */ /* 0x040fe400078208ff */
[----:B------:R-:W-:-:S02]  /*2950*/  @P5 ISETP.GE.AND P0, PT, R85, c[0x0][0x1d4], PT ;  /* 0x0000750055005a0c */ /* 0x000fc40003f06270 */
[----:B------:R-:W-:Y:S02]  /*2960*/  @P5 LEA.HI.X R17, R85, R11, R252, 0x1, P1 ;  /* 0x0000000b55115211 */ /* 0x000fe400008f0cfc */
[C---:B------:R-:W-:Y:S01]  /*2970*/  @P2 ISETP.GE.AND P1, PT, R25.reuse, c[0x0][0x1d4], PT ;  /* 0x0000750019002a0c */ /* 0x040fe20003f26270 */
[----:B------:R-:W2:Y:S04]  /*2980*/  SHFL.IDX PT, R13, R13, 0x3, 0x181f ;  /* 0x00781f000d0d7f89 */ /* 0x000ea800000e0000 */
[----:B------:R-:W1:Y:S04]  /*2990*/  SHFL.IDX PT, R12, R12, 0x3, 0x181f ;  /* 0x00781f000c0c7f89 */ /* 0x000e6800000e0000 */
[----:B------:R1:W-:Y:S01]  /*29a0*/  @P5 LDGSTS.E.BYPASS.LTC128B.128 [R84+0x6100], [R16.64], !P0 ;  /* 0x0610000010545fae */ /* 0x0003e2000c101d48 */
[----:B---3--:R-:W-:-:S04]  /*29b0*/  @P2 LEA R14, P6, R25, R6, 0x1 ;  /* 0x00000006190e2211 */ /* 0x008fc800078c08ff */
[-C--:B----4-:R-:W-:Y:S02]  /*29c0*/  @P2 LEA.HI.X R15, R25, R7.reuse, R26, 0x1, P6 ;  /* 0x00000007190f2211 */ /* 0x090fe400030f0c1a */
[----:B------:R-:W-:Y:S02]  /*29d0*/  ISETP.GE.AND P6, PT, R0, 0x21, PT ;  /* 0x000000210000780c */ /* 0x000fe40003fc6270 */
[C---:B------:R-:W-:Y:S01]  /*29e0*/  @P2 LEA R6, P0, R85.reuse, R6, 0x1 ;  /* 0x0000000655062211 */ /* 0x040fe200078008ff */
[----:B------:R5:W-:Y:S01]  /*29f0*/  @P2 LDGSTS.E.BYPASS.LTC128B.128 [R84+0x4900], [R14.64], !P1 ;  /* 0x049000000e542fae */ /* 0x000be2000c901d48 */
[C---:B------:R-:W-:Y:S02]  /*2a00*/  @P2 ISETP.GE.AND P1, PT, R85.reuse, c[0x0][0x1d4], PT ;  /* 0x0000750055002a0c */ /* 0x040fe40003f26270 */
[----:B------:R-:W-:-:S07]  /*2a10*/  @P2 LEA.HI.X R7, R85, R7, R252, 0x1, P0 ;  /* 0x0000000755072211 */ /* 0x000fce00000f0cfc */
[----:B------:R-:W-:-:S04]  /*2a20*/  @P6 ISETP.GE.AND P0, PT, R25, c[0x0][0x1d4], PT ;  /* 0x0000750019006a0c */ /* 0x000fc80003f06270 */
[----:B------:R2:W-:Y:S01]  /*2a30*/  @P2 LDGSTS.E.BYPASS.LTC128B.128 [R84+0x6900], [R6.64], !P1 ;  /* 0x0690000006542fae */ /* 0x0005e2000c901d48 */
[----:B-----5:R-:W-:-:S04]  /*2a40*/  @P6 LEA R14, P5, R25, R4, 0x1 ;  /* 0x00000004190e6211 */ /* 0x020fc800078a08ff */
[-C--:B-1----:R-:W-:Y:S02]  /*2a50*/  @P6 LEA.HI.X R15, R25, R5.reuse, R26, 0x1, P5 ;  /* 0x00000005190f6211 */ /* 0x082fe400028f0c1a */
[----:B------:R-:W-:Y:S02]  /*2a60*/  ISETP.GE.AND P5, PT, R0, 0x31, PT ;  /* 0x000000310000780c */ /* 0x000fe40003fa6270 */
[C---:B------:R-:W-:Y:S01]  /*2a70*/  @P6 LEA R4, P2, R85.reuse, R4, 0x1 ;  /* 0x0000000455046211 */ /* 0x040fe200078408ff */
[----:B------:R1:W-:Y:S03]  /*2a80*/  @P6 LDGSTS.E.BYPASS.LTC128B.128 [R84+0x5100], [R14.64], !P0 ;  /* 0x051000000e546fae */ /* 0x0003e6000c101d48 */
[C---:B------:R-:W-:Y:S02]  /*2a90*/  @P6 LEA.HI.X R5, R85.reuse, R5, R252, 0x1, P2 ;  /* 0x0000000555056211 */ /* 0x040fe400010f0cfc */
[----:B------:R-:W-:-:S05]  /*2aa0*/  @P6 ISETP.GE.AND P2, PT, R85, c[0x0][0x1d4], PT ;  /* 0x0000750055006a0c */ /* 0x000fca0003f46270 */
[----:B--2---:R-:W-:-:S04]  /*2ab0*/  @P5 LEA R6, P1, R25, R13, 0x1 ;  /* 0x0000000d19065211 */ /* 0x004fc800078208ff */
[C---:B------:R-:W-:Y:S02]  /*2ac0*/  @P5 LEA.HI.X R7, R25.reuse, R12, R26, 0x1, P1 ;  /* 0x0000000c19075211 */ /* 0x040fe400008f0c1a */
[----:B------:R-:W-:Y:S02]  /*2ad0*/  @P5 ISETP.GE.AND P1, PT, R25, c[0x0][0x1d4], PT ;  /* 0x0000750019005a0c */ /* 0x000fe40003f26270 */
[----:B------:R2:W-:Y:S01]  /*2ae0*/  @P6 LDGSTS.E.BYPASS.LTC128B.128 [R84+0x7100], [R4.64], !P2 ;  /* 0x0710000004546fae */ /* 0x0005e2000d101d48 */
[----:B-1----:R-:W-:-:S10]  /*2af0*/  @P5 LEA R14, P0, R85, R13, 0x1 ;  /* 0x0000000d550e5211 */ /* 0x002fd400078008ff */
[----:B------:R2:W-:Y:S01]  /*2b00*/  @P5 LDGSTS.E.BYPASS.LTC128B.128 [R84+0x5900], [R6.64], !P1 ;  /* 0x0590000006545fae */ /* 0x0005e2000c901d48 */
[C---:B------:R-:W-:Y:S02]  /*2b10*/  @P5 LEA.HI.X R15, R85.reuse, R12, R252, 0x1, P0 ;  /* 0x0000000c550f5211 */ /* 0x040fe400000f0cfc */
[----:B------:R-:W-:-:S13]  /*2b20*/  @P5 ISETP.GE.AND P0, PT, R85, c[0x0][0x1d4], PT ;  /* 0x0000750055005a0c */ /* 0x000fda0003f06270 */
[----:B------:R1:W-:Y:S04]  /*2b30*/  @P5 LDGSTS.E.BYPASS.LTC128B.128 [R84+0x7900], [R14.64], !P0 ;  /* 0x079000000e545fae */ /* 0x0003e8000c101d48 */
[----:B------:R-:W0:Y:S01]  /*2b40*/  LDGDEPBAR ;  /* 0x00000000000079af */ /* 0x000e220000000000 */
[----:B------:R-:W-:-:S04]  /*2b50*/  DEPBAR.LE SB0, 0x1 ;  /* 0x000080400000791a */ /* 0x000fc80000000000 */
[----:B------:R-:W-:-:S04]  /*2b60*/  DEPBAR.LE SB0, 0x0 ;  /* 0x000080000000791a */ /* 0x000fc80000000000 */
[----:B------:R-:W-:Y:S01]  /*2b70*/  BAR.SYNC.DEFER_BLOCKING 0x0 ;  /* 0x0000000000007b1d */ /* 0x000fe20000010000 */
[----:B------:R-:W-:-:S04]  /*2b80*/  IMAD.WIDE.U32 R12, R21, c[0x0][0x208], RZ ;  /* 0x00008200150c7a25 */ /* 0x000fc800078e00ff */
[----:B------:R-:W-:Y:S02]  /*2b90*/  IMAD.IADD R13, R13, 0x1, R9 ;  /* 0x000000010d0d7824 */ /* 0x000fe400078e0209 */
[----:B------:R-:W-:Y:S02]  /*2ba0*/  IMAD R21, R8, c[0x0][0x218], RZ ;  /* 0x0000860008157a24 */ /* 0x000fe400078e02ff */
[----:B-1----:R-:W-:Y:S01]  /*2bb0*/  IMAD.WIDE.U32 R14, R20, c[0x0][0x210], RZ ;  /* 0x00008400140e7a25 */ /* 0x002fe200078e00ff */
[----:B------:R-:W-:Y:S04]  /*2bc0*/  LDSM.16.M88.4 R28, [R251+0x2000] ;  /* 0x00200000fb1c783b */ /* 0x000fe80000000200 */
[----:B--2---:R-:W1:Y:S04]  /*2bd0*/  LDSM.16.M88.4 R4, [R250+0x1800] ;  /* 0x00180000fa04783b */ /* 0x004e680000000200 */
[----:B------:R-:W2:Y:S01]  /*2be0*/  LDSM.16.M88.4 R88, [R251] ;  /* 0x00000000fb58783b */ /* 0x000ea20000000200 */
[----:B------:R-:W-:Y:S01]  /*2bf0*/  IMAD.WIDE.U32 R8, R18, c[0x0][0x218], R12 ;  /* 0x0000860012087a25 */ /* 0x000fe200078e000c */
[----:B------:R-:W-:-:S02]  /*2c00*/  R2P PR, R19, 0x6 ;  /* 0x0000000613007804 */ /* 0x000fc40000000000 */
[----:B------:R-:W-:Y:S01]  /*2c10*/  IADD3 R10, R15, R10, RZ ;  /* 0x0000000a0f0a7210 */ /* 0x000fe20007ffe0ff */
[----:B------:R-:W-:Y:S01]  /*2c20*/  IMAD R21, R18, c[0x0][0x21c], R21 ;  /* 0x0000870012157a24 */ /* 0x000fe200078e0215 */
[----:B------:R-:W-:Y:S01]  /*2c30*/  IADD3 R8, P0, R8, R14, RZ ;  /* 0x0000000e08087210 */ /* 0x000fe20007f1e0ff */
[----:B------:R-:W-:Y:S03]  /*2c40*/  LDSM.16.M88.4 R112, [R250] ;  /* 0x00000000fa70783b */ /* 0x000fe60000000200 */
[----:B------:R-:W-:Y:S01]  /*2c50*/  IADD3.X R21, R10, R9, R21, P0, !PT ;  /* 0x000000090a157210 */ /* 0x000fe200007fe415 */
[----:B------:R-:W-:Y:S01]  /*2c60*/  LDSM.16.M88.4 R68, [R250+0x800] ;  /* 0x00080000fa44783b */ /* 0x000fe20000000200 */
[----:B------:R-:W-:-:S03]  /*2c70*/  LEA R20, P0, R8, c[0x0][0x1f8], 0x1 ;  /* 0x00007e0008147a11 */ /* 0x000fc600078008ff */
[----:B------:R-:W-:Y:S01]  /*2c80*/  LDSM.16.M88.4 R120, [R250+0x1000] ;  /* 0x00100000fa78783b */ /* 0x000fe20000000200 */
[----:B------:R-:W-:-:S03]  /*2c90*/  LEA.HI.X R21, R8, c[0x0][0x1fc], R21, 0x1, P0 ;  /* 0x00007f0008157a11 */ /* 0x000fc600000f0c15 */
[----:B------:R-:W3:Y:S04]  /*2ca0*/  SHFL.IDX PT, R60, R20, RZ, 0x181f ;  /* 0x00181fff143c7589 */ /* 0x000ee800000e0000 */
[----:B------:R-:W4:Y:S04]  /*2cb0*/  SHFL.IDX PT, R36, R20, 0x1, 0x181f ;  /* 0x00381f0014247f89 */ /* 0x000f2800000e0000 */
[----:B------:R-:W5:Y:S04]  /*2cc0*/  SHFL.IDX PT, R23, R21, RZ, 0x181f ;  /* 0x00181fff15177589 */ /* 0x000f6800000e0000 */
[----:B------:R-:W-:Y:S04]  /*2cd0*/  SHFL.IDX PT, R24, R20, 0x2, 0x181f ;  /* 0x00581f0014187f89 */ /* 0x000fe800000e0000 */
[----:B------:R-:W5:Y:S01]  /*2ce0*/  SHFL.IDX PT, R22, R21, 0x1, 0x181f ;  /* 0x00381f0015167f89 */ /* 0x000f6200000e0000 */
[-C--:B-1----:R-:W-:Y:S03]  /*2cf0*/  HMMA.16816.F32.BF16 R32, R28, R4.reuse, RZ ;  /* 0x000000041c20723c */ /* 0x082fe600000418ff */
[----:B------:R-:W-:Y:S05]  /*2d00*/  SHFL.IDX PT, R20, R20, 0x3, 0x181f ;  /* 0x00781f0014147f89 */ /* 0x000fea00000e0000 */
[----:B--2---:R-:W-:Y:S01]  /*2d10*/  HMMA.16816.F32.BF16 R92, R88, R4, RZ ;  /* 0x00000004585c723c */ /* 0x004fe200000418ff */
[----:B------:R-:W1:Y:S04]  /*2d20*/  SHFL.IDX PT, R4, R21, 0x2, 0x181f ;  /* 0x00581f0015047f89 */ /* 0x000e6800000e0000 */
[----:B------:R-:W2:Y:S01]  /*2d30*/  SHFL.IDX PT, R21, R21, 0x3, 0x181f ;  /* 0x00781f0015157f89 */ /* 0x000ea200000e0000 */
[----:B---3--:R-:W-:-:S02]  /*2d40*/  IADD3 R62, P0, R60, R136, RZ ;  /* 0x000000883c3e7210 */ /* 0x008fc40007f1e0ff */
[----:B------:R-:W-:Y:S02]  /*2d50*/  @P1 IADD3 R242, R250, -0x20, RZ ;  /* 0xffffffe0faf21810 */ /* 0x000fe40007ffe0ff */
[----:B------:R-:W-:Y:S02]  /*2d60*/  IADD3 R60, P5, R60, R138, RZ ;  /* 0x0000008a3c3c7210 */ /* 0x000fe40007fbe0ff */
[C---:B----4-:R-:W-:Y:S02]  /*2d70*/  IADD3 R38, P1, R36.reuse, R136, RZ ;  /* 0x0000008824267210 */ /* 0x050fe40007f3e0ff */
[----:B------:R-:W-:Y:S01]  /*2d80*/  ISETP.GE.AND P6, PT, R25, c[0x0][0x1d4], PT ;  /* 0x0000750019007a0c */ /* 0x000fe20003fc6270 */
[----:B------:R-:W-:Y:S01]  /*2d90*/  STL [R1+0xb4], R18 ;  /* 0x0000b41201007387 */ /* 0x000fe20000100800 */
[C---:B-----5:R-:W-:Y:S02]  /*2da0*/  IADD3.X R63, R23.reuse, R67, RZ, P0, !PT ;  /* 0x00000043173f7210 */ /* 0x060fe400007fe4ff */
[----:B------:R-:W-:Y:S01]  /*2db0*/  IADD3 R36, P0, R36, R138, RZ ;  /* 0x0000008a24247210 */ /* 0x000fe20007f1e0ff */
[----:B------:R-:W-:Y:S01]  /*2dc0*/  IMAD.X R39, R22, 0x1, R67, P1 ;  /* 0x0000000116277824 */ /* 0x000fe200008e0643 */
[----:B------:R-:W-:Y:S01]  /*2dd0*/  IADD3.X R61, R23, R137, RZ, P5, !PT ;  /* 0x00000089173d7210 */ /* 0x000fe20002ffe4ff */
[----:B------:R-:W-:Y:S01]  /*2de0*/  HMMA.16816.F32.BF16 R108, R28, R112, RZ ;  /* 0x000000701c6c723c */ /* 0x000fe200000418ff */
[C---:B------:R-:W-:Y:S01]  /*2df0*/  IADD3 R26, P5, R24.reuse, R136, RZ ;  /* 0x00000088181a7210 */ /* 0x040fe20007fbe0ff */
[----:B------:R-:W-:Y:S01]  /*2e00*/  LDSM.16.M88.4 R16, [R249+0x2000] ;  /* 0x00200000f910783b */ /* 0x000fe20000000200 */
[----:B------:R-:W-:-:S02]  /*2e10*/  IADD3 R24, P1, R24, R138, RZ ;  /* 0x0000008a18187210 */ /* 0x000fc40007f3e0ff */
[----:B------:R-:W-:Y:S01]  /*2e20*/  IADD3.X R37, R22, R137, RZ, P0, !PT ;  /* 0x0000008916257210 */ /* 0x000fe200007fe4ff */
[----:B------:R-:W3:Y:S01]  /*2e30*/  LDSM.16.M88.4 R96, [R242] ;  /* 0x00000000f260783b */ /* 0x000ee20000000200 */
[----:B------:R-:W-:Y:S01]  /*2e40*/  ISETP.LT.OR P0, PT, R0, 0x1, P6 ;  /* 0x000000010000780c */ /* 0x000fe20003701670 */
[C---:B-1----:R-:W-:Y:S01]  /*2e50*/  IMAD.X R25, R4.reuse, 0x1, R137, P1 ;  /* 0x0000000104197824 */ /* 0x042fe200008e0689 */
[-C--:B------:R-:W-:Y:S01]  /*2e60*/  IADD3.X R27, R4, R67.reuse, RZ, P5, !PT ;  /* 0x00000043041b7210 */ /* 0x080fe20002ffe4ff */
[C---:B------:R-:W-:Y:S01]  /*2e70*/  HMMA.16816.F32.BF16 R76, R28.reuse, R68, RZ ;  /* 0x000000441c4c723c */ /* 0x040fe200000418ff */
[----:B------:R-:W-:Y:S01]  /*2e80*/  IADD3 R22, P5, R20, R136, RZ ;  /* 0x0000008814167210 */ /* 0x000fe20007fbe0ff */
[----:B------:R-:W1:Y:S01]  /*2e90*/  LDSM.16.M88.4 R40, [R242+0x800] ;  /* 0x00080000f228783b */ /* 0x000e620000000200 */
[----:B------:R-:W-:Y:S02]  /*2ea0*/  ISETP.GE.AND P1, PT, R85, c[0x0][0x1d4], PT ;  /* 0x0000750055007a0c */ /* 0x000fe40003f26270 */
[----:B--2---:R-:W-:Y:S01]  /*2eb0*/  IADD3.X R23, R21, R67, RZ, P5, !PT ;  /* 0x0000004315177210 */ /* 0x004fe20002ffe4ff */
[----:B------:R-:W-:Y:S01]  /*2ec0*/  STL.64 [R1+0xd0], R140 ;  /* 0x0000d08c01007387 */ /* 0x000fe20000100a00 */
[----:B------:R-:W-:Y:S01]  /*2ed0*/  ISETP.LT.OR P5, PT, R0, 0x1, P1 ;  /* 0x000000010000780c */ /* 0x000fe20000fa1670 */
[C---:B------:R-:W-:Y:S02]  /*2ee0*/  HMMA.16816.F32.BF16 R48, R28.reuse, R120, RZ ;  /* 0x000000781c30723c */ /* 0x040fe400000418ff */
[----:B------:R-:W-:Y:S04]  /*2ef0*/  STL [R1+0xa0], R139 ;  /* 0x0000a08b01007387 */ /* 0x000fe80000100800 */
[----:B------:R-:W-:Y:S02]  /*2f00*/  STL.64 [R1+0xc8], R14 ;  /* 0x0000c80e01007387 */ /* 0x000fe40000100a00 */
[C---:B------:R-:W-:Y:S02]  /*2f10*/  HMMA.16816.F32.BF16 R116, R28.reuse, R114, RZ ;  /* 0x000000721c74723c */ /* 0x040fe400000418ff */
[----:B------:R-:W-:Y:S04]  /*2f20*/  STL [R1+0x9c], R10 ;  /* 0x00009c0a01007387 */ /* 0x000fe80000100800 */
[----:B------:R-:W2:Y:S02]  /*2f30*/  LDSM.16.M88.4 R12, [R242+0x1000] ;  /* 0x00100000f20c783b */ /* 0x000ea40000000200 */
[C---:B------:R-:W-:Y:S02]  /*2f40*/  HMMA.16816.F32.BF16 R72, R28.reuse, R70, RZ ;  /* 0x000000461c48723c */ /* 0x040fe400000418ff */
[----:B------:R-:W4:Y:S06]  /*2f50*/  LDSM.16.M88.4 R8, [R242+0x1800] ;  /* 0x00180000f208783b */ /* 0x000f2c0000000200 */
[----:B------:R-:W-:Y:S08]  /*2f60*/  HMMA.16816.F32.BF16 R44, R28, R122, RZ ;  /* 0x0000007a1c2c723c */ /* 0x000ff000000418ff */
[C---:B------:R-:W-:Y:S08]  /*2f70*/  HMMA.16816.F32.BF16 R56, R88.reuse, R112, RZ ;  /* 0x000000705838723c */ /* 0x040ff000000418ff */
[C---:B------:R-:W-:Y:S08]  /*2f80*/  HMMA.16816.F32.BF16 R80, R88.reuse, R68, RZ ;  /* 0x000000445850723c */ /* 0x040ff000000418ff */
[C---:B------:R-:W-:Y:S01]  /*2f90*/  HMMA.16816.F32.BF16 R52, R88.reuse, R120, RZ ;  /* 0x000000785834723c */ /* 0x040fe200000418ff */
[----:B------:R-:W-:Y:S01]  /*2fa0*/  IADD3 R239, R242, 0x2000, RZ ;  /* 0x00002000f2ef7810 */ /* 0x000fe20007ffe0ff */
[----:B------:R-:W5:Y:S06]  /*2fb0*/  LDL R146, [R1+0xa8] ;  /* 0x0000a80001927983 */ /* 0x000f6c0000100800 */
[C---:B------:R-:W-:Y:S08]  /*2fc0*/  HMMA.16816.F32.BF16 R112, R88.reuse, R114, RZ ;  /* 0x000000725870723c */ /* 0x040ff000000418ff */
[C---:B------:R-:W-:Y:S08]  /*2fd0*/  HMMA.16816.F32.BF16 R68, R88.reuse, R70, RZ ;  /* 0x000000465844723c */ /* 0x040ff000000418ff */
[----:B------:R-:W-:Y:S08]  /*2fe0*/  HMMA.16816.F32.BF16 R120, R88, R122, RZ ;  /* 0x0000007a5878723c */ /* 0x000ff000000418ff */
[-C--:B------:R-:W-:Y:S08]  /*2ff0*/  HMMA.16816.F32.BF16 R28, R28, R6.reuse, RZ ;  /* 0x000000061c1c723c */ /* 0x080ff000000418ff */
[----:B------:R-:W-:Y:S01]  /*3000*/  HMMA.16816.F32.BF16 R88, R88, R6, RZ ;  /* 0x000000065858723c */ /* 0x000fe200000418ff */
[----:B------:R-:W1:Y:S04]  /*3010*/  LDSM.16.M88.4 R4, [R249] ;  /* 0x00000000f904783b */ /* 0x000e680000000200 */
[----:B------:R-:W-:Y:S01]  /*3020*/  @!PT LDS RZ, [RZ] ;  /* 0x00000000fffff984 */ /* 0x000fe20000000800 */
[----:B------:R-:W-:Y:S01]  /*3030*/  @!PT LDS RZ, [RZ] ;  /* 0x00000000fffff984 */ /* 0x000fe20000000800 */
[----:B------:R-:W-:Y:S01]  /*3040*/  @!PT LDS RZ, [RZ] ;  /* 0x00000000fffff984 */ /* 0x000fe20000000800 */
[----:B------:R1:W-:Y:S01]  /*3050*/  LDGSTS.E.BYPASS.LTC128B.128 [R84+0x100], [R62.64], !P0 ;  /* 0x001000003e547fae */ /* 0x0003e2000c101d48 */
[----:B------:R-:W-:-:S03]  /*3060*/  ISETP.LT.OR P0, PT, R0, 0x11, P6 ;  /* 0x000000110000780c */ /* 0x000fc60003701670 */
[----:B------:R1:W-:Y:S01]  /*3070*/  LDGSTS.E.BYPASS.LTC128B.128 [R84+0x2100], [R60.64], !P5 ;  /* 0x021000003c547fae */ /* 0x0003e2000e901d48 */
[----:B------:R-:W-:-:S09]  /*3080*/  ISETP.LT.OR P5, PT, R0, 0x11, P1 ;  /* 0x000000110000780c */ /* 0x000fd20000fa1670 */
[----:B------:R1:W-:Y:S01]  /*3090*/  LDGSTS.E.BYPASS.LTC128B.128 [R84+0x900], [R38.64], !P0 ;  /* 0x0090000026547fae */ /* 0x0003e2000c101d48 */
[----:B------:R-:W-:-:S03]  /*30a0*/  ISETP.LT.OR P0, PT, R0, 0x21, P6 ;  /* 0x000000210000780c */ /* 0x000fc60003701670 */
[----:B------:R1:W-:Y:S01]  /*30b0*/  LDGSTS.E.BYPASS.LTC128B.128 [R84+0x2900], [R36.64], !P5 ;  /* 0x0290000024547fae */ /* 0x0003e2000e901d48 */
[C---:B------:R-:W-:Y:S02]  /*30c0*/  ISETP.LT.OR P5, PT, R0.reuse, 0x31, P6 ;  /* 0x000000310000780c */ /* 0x040fe400037a1670 */
[C---:B------:R-:W-:Y:S02]  /*30d0*/  ISETP.LT.OR P6, PT, R0.reuse, 0x21, P1 ;  /* 0x000000210000780c */ /* 0x040fe40000fc1670 */
[----:B------:R-:W-:Y:S02]  /*30e0*/  ISETP.LT.OR P1, PT, R0, 0x31, P1 ;  /* 0x000000310000780c */ /* 0x000fe40000f21670 */
[----:B------:R-:W-:-:S03]  /*30f0*/  MOV R0, 0x40 ;  /* 0x0000004000007802 */ /* 0x000fc60000000f00 */
[----:B------:R4:W-:Y:S01]  /*3100*/  LDGSTS.E.BYPASS.LTC128B.128 [R84+0x1100], [R26.64], !P0 ;  /* 0x011000001a547fae */ /* 0x0009e2000c101d48 */
[----:B------:R-:W-:Y:S02]  /*3110*/  IADD3 R20, P0, R20, R138, RZ ;  /* 0x0000008a14147210 */ /* 0x000fe40007f1e0ff */
[----:B------:R-:W-:-:S03]  /*3120*/  SEL R0, R0, 0xffffffc0, !P2 ;  /* 0xffffffc000007807 */ /* 0x000fc60005000000 */
[----:B------:R-:W-:Y:S01]  /*3130*/  IMAD.X R21, R21, 0x1, R137, P0 ;  /* 0x0000000115157824 */ /* 0x000fe200000e0689 */
[-C--:B------:R-:W-:Y:S01]  /*3140*/  IADD3 R241, R250, R0.reuse, RZ ;  /* 0x00000000faf17210 */ /* 0x080fe20007ffe0ff */
[----:B------:R4:W-:Y:S01]  /*3150*/  LDGSTS.E.BYPASS.LTC128B.128 [R84+0x3100], [R24.64], !P6 ;  /* 0x0310000018547fae */ /* 0x0009e2000f101d48 */
[C---:B---3--:R-:W-:Y:S03]  /*3160*/  HMMA.16816.F32.BF16 R108, R16.reuse, R96, R108 ;  /* 0x00000060106c723c */ /* 0x048fe6000004186c */
[----:B------:R3:W-:Y:S04]  /*3170*/  LDGSTS.E.BYPASS.LTC128B.128 [R84+0x1900], [R22.64], !P5 ;  /* 0x0190000016547fae */ /* 0x0007e8000e901d48 */
[----:B------:R3:W-:Y:S01]  /*3180*/  LDGSTS.E.BYPASS.LTC128B.128 [R84+0x3900], [R20.64], !P1 ;  /* 0x0390000014547fae */ /* 0x0007e2000c901d48 */
[C---:B-1----:R-:W-:Y:S08]  /*3190*/  HMMA.16816.F32.BF16 R76, R16.reuse, R40, R76 ;  /* 0x00000028104c723c */ /* 0x042ff0000004184c */
[C---:B--2---:R-:W-:Y:S08]  /*31a0*/  HMMA.16816.F32.BF16 R48, R16.reuse, R12, R48 ;  /* 0x0000000c1030723c */ /* 0x044ff00000041830 */
[C---:B----4-:R-:W-:Y:S08]  /*31b0*/  HMMA.16816.F32.BF16 R32, R16.reuse, R8, R32 ;  /* 0x000000081020723c */ /* 0x050ff00000041820 */
[C---:B------:R-:W-:Y:S08]  /*31c0*/  HMMA.16816.F32.BF16 R116, R16.reuse, R98, R116 ;  /* 0x000000621074723c */ /* 0x040ff00000041874 */
[C---:B------:R-:W-:Y:S01]  /*31d0*/  HMMA.16816.F32.BF16 R72, R16.reuse, R42, R72 ;  /* 0x0000002a1048723c */ /* 0x040fe20000041848 */
[----:B---3--:R-:W-:Y:S07]  /*31e0*/  LDSM.16.M88.4 R84, [R241] ;  /* 0x00000000f154783b */ /* 0x008fee0000000200 */
[C---:B------:R-:W-:Y:S08]  /*31f0*/  HMMA.16816.F32.BF16 R44, R16.reuse, R14, R44 ;  /* 0x0000000e102c723c */ /* 0x040ff0000004182c */
[----:B------:R-:W-:Y:S01]  /*3200*/  HMMA.16816.F32.BF16 R28, R16, R10, R28 ;  /* 0x0000000a101c723c */ /* 0x000fe2000004181c */
[----:B------:R-:W1:Y:S01]  /*3210*/  LDSM.16.M88.4 R16, [R248] ;  /* 0x00000000f810783b */ /* 0x000e620000000200 */
[----:B------:R-:W-:-:S03]  /*3220*/  IADD3 R238, R239, R0, RZ ;  /* 0x00000000efee7210 */ /* 0x000fc60007ffe0ff */
[----:B------:R-:W-:Y:S03]  /*3230*/  LDSM.16.M88.4 R100, [R247] ;  /* 0x00000000f764783b */ /* 0x000fe60000000200 */
[C---:B------:R-:W-:Y:S01]  /*3240*/  HMMA.16816.F32.BF16 R56, R4.reuse, R96, R56 ;  /* 0x000000600438723c */ /* 0x040fe20000041838 */
[----:B------:R-:W-:Y:S04]  /*3250*/  LDSM.16.M88.4 R60, [R248+0x2000] ;  /* 0x00200000f83c783b */ /* 0x000fe80000000200 */
[----:B------:R-:W-:Y:S03]  /*3260*/  LDSM.16.M88.4 R24, [R241+0x1000] ;  /* 0x00100000f118783b */ /* 0x000fe60000000200 */
[C---:B------:R-:W-:Y:S01]  /*3270*/  HMMA.16816.F32.BF16 R52, R4.reuse, R12, R52 ;  /* 0x0000000c0434723c */ /* 0x040fe20000041834 */
[----:B------:R-:W-:Y:S04]  /*3280*/  LDSM.16.M88.4 R132, [R250+0x2000] ;  /* 0x00200000fa84783b */ /* 0x000fe80000000200 */
[----:B------:R-:W-:Y:S03]  /*3290*/  LDSM.16.M88.4 R36, [R241+0x800] ;  /* 0x00080000f124783b */ /* 0x000fe60000000200 */
[C---:B------:R-:W-:Y:S01]  /*32a0*/  HMMA.16816.F32.BF16 R120, R4.reuse, R14, R120 ;  /* 0x0000000e0478723c */ /* 0x040fe20000041878 */
[----:B------:R-:W2:Y:S04]  /*32b0*/  LDSM.16.M88.4 R12, [R238+-0x2000] ;  /* 0xffe00000ee0c783b */ /* 0x000ea80000000200 */
[----:B------:R-:W-:Y:S03]  /*32c0*/  LDSM.16.M88.4 R20, [R241+0x1800] ;  /* 0x00180000f114783b */ /* 0x000fe60000000200 */
[----:B------:R-:W-:Y:S01]  /*32d0*/  HMMA.16816.F32.BF16 R80, R4, R40, R80 ;  /* 0x000000280450723c */ /* 0x000fe20000041850 */
[----:B------:R-:W-:Y:S04]  /*32e0*/  LDSM.16.M88.4 R128, [R239] ;  /* 0x00000000ef80783b */ /* 0x000fe80000000200 */
[----:B------:R-:W-:Y:S03]  /*32f0*/  LDSM.16.M88.4 R124, [R238+-0x1000] ;  /* 0xfff00000ee7c783b */ /* 0x000fe60000000200 */
[----:B-1----:R-:W-:Y:S01]  /*3300*/  HMMA.16816.F32.BF16 R56, R16, R84, R56 ;  /* 0x000000541038723c */ /* 0x002fe20000041838 */
[----:B------:R-:W-:Y:S01]  /*3310*/  LDSM.16.M88.4 R104, [R241+0x2000] ;  /* 0x00200000f168783b */ /* 0x000fe20000000200 */
[----:B------:R-:W-:-:S02]  /*3320*/  IADD3 R235, R242, 0x2800, RZ ;  /* 0x00002800f2eb7810 */ /* 0x000fc40007ffe0ff */
[----:B------:R-:W-:Y:S01]  /*3330*/  IADD3 R236, R242, 0x3000, RZ ;  /* 0x00003000f2ec7810 */ /* 0x000fe20007ffe0ff */
[----:B------:R-:W0:Y:S03]  /*3340*/  LDGDEPBAR ;  /* 0x00000000000079af */ /* 0x000e260000000000 */
[C---:B------:R-:W-:Y:S01]  /*3350*/  HMMA.16816.F32.BF16 R68, R4.reuse, R42, R68 ;  /* 0x0000002a0444723c */ /* 0x040fe20000041844 */
[----:B------:R-:W1:Y:S07]  /*3360*/  LDSM.16.M88.4 R40, [R251+0x4000] ;  /* 0x00400000fb28783b */ /* 0x000e6e0000000200 */
[----:B------:R-:W-:Y:S01]  /*3370*/  HMMA.16816.F32.BF16 R112, R4, R98, R112 ;  /* 0x000000620470723c */ /* 0x000fe20000041870 */
[----:B------:R-:W-:Y:S07]  /*3380*/  LDSM.16.M88.4 R96, [R238+-0x800] ;  /* 0xfff80000ee60783b */ /* 0x000fee0000000200 */
[----:B--2---:R-:W-:Y:S08]  /*3390*/  HMMA.16816.F32.BF16 R56, R100, R12, R56 ;  /* 0x0000000c6438723c */ /* 0x004ff00000041838 */
[C---:B------:R-:W-:Y:S08]  /*33a0*/  HMMA.16816.F32.BF16 R92, R4.reuse, R8, R92 ;  /* 0x00000008045c723c */ /* 0x040ff0000004185c */
[----:B------:R-:W-:Y:S01]  /*33b0*/  HMMA.16816.F32.BF16 R88, R4, R10, R88 ;  /* 0x0000000a0458723c */ /* 0x000fe20000041858 */
[----:B------:R-:W-:Y:S04]  /*33c0*/  LDSM.16.M88.4 R8, [R247+0x2000] ;  /* 0x00200000f708783b */ /* 0x000fe80000000200 */
[----:B------:R-:W-:Y:S03]  /*33d0*/  LDSM.16.M88.4 R4, [R238+-0x1800] ;  /* 0xffe80000ee04783b */ /* 0x000fe60000000200 */
[C---:B------:R-:W-:Y:S08]  /*33e0*/  HMMA.16816.F32.BF16 R48, R60.reuse, R24, R48 ;  /* 0x000000183c30723c */ /* 0x040ff00000041830 */
[----:B------:R-:W-:Y:S08]  /*33f0*/  HMMA.16816.F32.BF16 R44, R60, R26, R44 ;  /* 0x0000001a3c2c723c */ /* 0x000ff0000004182c */
[C---:B------:R-:W-:Y:S08]  /*3400*/  HMMA.16816.F32.BF16 R52, R16.reuse, R24, R52 ;  /* 0x000000181034723c */ /* 0x040ff00000041834 */
[----:B------:R-:W-:Y:S01]  /*3410*/  HMMA.16816.F32.BF16 R120, R16, R26, R120 ;  /* 0x0000001a1078723c */ /* 0x000fe20000041878 */
[----:B------:R-:W2:Y:S07]  /*3420*/  LDSM.16.M88.4 R24, [R249+0x4000] ;  /* 0x00400000f918783b */ /* 0x000eae0000000200 */
[----:B-1----:R-:W-:Y:S08]  /*3430*/  HMMA.16816.F32.BF16 R56, R40, R132, R56 ;  /* 0x000000842838723c */ /* 0x002ff00000041838 */
[C---:B------:R-:W-:Y:S08]  /*3440*/  HMMA.16816.F32.BF16 R108, R60.reuse, R84, R108 ;  /* 0x000000543c6c723c */ /* 0x040ff0000004186c */
[-C--:B------:R-:W-:Y:S08]  /*3450*/  HMMA.16816.F32.BF16 R116, R60, R86.reuse, R116 ;  /* 0x000000563c74723c */ /* 0x080ff00000041874 */
[----:B------:R-:W-:Y:S01]  /*3460*/  HMMA.16816.F32.BF16 R112, R16, R86, R112 ;  /* 0x000000561070723c */ /* 0x000fe20000041870 */
[----:B------:R-:W-:Y:S07]  /*3470*/  LDSM.16.M88.4 R84, [R250+0x2800] ;  /* 0x00280000fa54783b */ /* 0x000fee0000000200 */
[C---:B------:R-:W-:Y:S08]  /*3480*/  HMMA.16816.F32.BF16 R76, R60.reuse, R36, R76 ;  /* 0x000000243c4c723c */ /* 0x040ff0000004184c */
[C---:B------:R-:W-:Y:S08]  /*3490*/  HMMA.16816.F32.BF16 R32, R60.reuse, R20, R32 ;  /* 0x000000143c20723c */ /* 0x040ff00000041820 */
[C---:B------:R-:W-:Y:S08]  /*34a0*/  HMMA.16816.F32.BF16 R72, R60.reuse, R38, R72 ;  /* 0x000000263c48723c */ /* 0x040ff00000041848 */
[----:B------:R-:W-:Y:S01]  /*34b0*/  HMMA.16816.F32.BF16 R28, R60, R22, R28 ;  /* 0x000000163c1c723c */ /* 0x000fe2000004181c */
[----:B------:R-:W-:Y:S07]  /*34c0*/  LDSM.16.M88.4 R60, [R238] ;  /* 0x00000000ee3c783b */ /* 0x000fee0000000200 */
[C---:B------:R-:W-:Y:S08]  /*34d0*/  HMMA.16816.F32.BF16 R80, R16.reuse, R36, R80 ;  /* 0x000000241050723c */ /* 0x040ff00000041850 */
[C---:B------:R-:W-:Y:S01]  /*34e0*/  HMMA.16816.F32.BF16 R68, R16.reuse, R38, R68 ;  /* 0x000000261044723c */ /* 0x040fe20000041844 */
[----:B------:R-:W-:Y:S07]  /*34f0*/  LDSM.16.M88.4 R36, [R251+0x6000] ;  /* 0x00600000fb24783b */ /* 0x000fee0000000200 */
[C---:B------:R-:W-:Y:S08]  /*3500*/  HMMA.16816.F32.BF16 R92, R16.reuse, R20, R92 ;  /* 0x00000014105c723c */ /* 0x040ff0000004185c */
[----:B------:R-:W-:Y:S01]  /*3510*/  HMMA.16816.F32.BF16 R88, R16, R22, R88 ;  /* 0x000000161058723c */ /* 0x000fe20000041858 */
[----:B------:R-:W1:Y:S04]  /*3520*/  LDSM.16.M88.4 R16, [R248+0x4000] ;  /* 0x00400000f810783b */ /* 0x000e680000000200 */
[----:B------:R-:W-:Y:S03]  /*3530*/  LDSM.16.M88.4 R20, [R249+0x6000] ;  /* 0x00600000f914783b */ /* 0x000fe60000000200 */
[----:B--2---:R-:W-:Y:S08]  /*3540*/  HMMA.16816.F32.BF16 R56, R24, R128, R56 ;  /* 0x000000801838723c */ /* 0x004ff00000041838 */
[C---:B------:R-:W-:Y:S08]  /*3550*/  HMMA.16816.F32.BF16 R108, R8.reuse, R12, R108 ;  /* 0x0000000c086c723c */ /* 0x040ff0000004186c */
[-C--:B------:R-:W-:Y:S08]  /*3560*/  HMMA.16816.F32.BF16 R116, R8, R14.reuse, R116 ;  /* 0x0000000e0874723c */ /* 0x080ff00000041874 */
[----:B------:R-:W-:Y:S01]  /*3570*/  HMMA.16816.F32.BF16 R112, R100, R14, R112 ;  /* 0x0000000e6470723c */ /* 0x000fe20000041870 */
[----:B------:R-:W-:Y:S07]  /*3580*/  LDSM.16.M88.4 R12, [R248+0x6000] ;  /* 0x00600000f80c783b */ /* 0x000fee0000000200 */
[C---:B------:R-:W-:Y:S08]  /*3590*/  HMMA.16816.F32.BF16 R76, R8.reuse, R4, R76 ;  /* 0x00000004084c723c */ /* 0x040ff0000004184c */
[C---:B------:R-:W-:Y:S08]  /*35a0*/  HMMA.16816.F32.BF16 R72, R8.reuse, R6, R72 ;  /* 0x000000060848723c */ /* 0x040ff00000041848 */
[C---:B------:R-:W-:Y:S08]  /*35b0*/  HMMA.16816.F32.BF16 R48, R8.reuse, R124, R48 ;  /* 0x0000007c0830723c */ /* 0x040ff00000041830 */
[C---:B------:R-:W-:Y:S08]  /*35c0*/  HMMA.16816.F32.BF16 R44, R8.reuse, R126, R44 ;  /* 0x0000007e082c723c */ /* 0x040ff0000004182c */
[C---:B------:R-:W-:Y:S08]  /*35d0*/  HMMA.16816.F32.BF16 R32, R8.reuse, R96, R32 ;  /* 0x000000600820723c */ /* 0x040ff00000041820 */
[----:B------:R-:W-:Y:S01]  /*35e0*/  HMMA.16816.F32.BF16 R28, R8, R98, R28 ;  /* 0x00000062081c723c */ /* 0x000fe2000004181c */
[----:B------:R-:W2:Y:S07]  /*35f0*/  LDSM.16.M88.4 R8, [R247+0x4000] ;  /* 0x00400000f708783b */ /* 0x000eae0000000200 */
[----:B-1----:R-:W-:Y:S08]  /*3600*/  HMMA.16816.F32.BF16 R56, R16, R104, R56 ;  /* 0x000000681038723c */ /* 0x002ff00000041838 */
[----:B------:R-:W-:Y:S08]  /*3610*/  HMMA.16816.F32.BF16 R108, R36, R132, R108 ;  /* 0x00000084246c723c */ /* 0x000ff0000004186c */
[-C--:B------:R-:W-:Y:S08]  /*3620*/  HMMA.16816.F32.BF16 R112, R40, R134.reuse, R112 ;  /* 0x000000862870723c */ /* 0x080ff00000041870 */
[----:B------:R-:W-:Y:S08]  /*3630*/  HMMA.16816.F32.BF16 R116, R36, R134, R116 ;  /* 0x000000862474723c */ /* 0x000ff00000041874 */
[C---:B------:R-:W-:Y:S08]  /*3640*/  HMMA.16816.F32.BF16 R80, R100.reuse, R4, R80 ;  /* 0x000000046450723c */ /* 0x040ff00000041850 */
[C---:B------:R-:W-:Y:S01]  /*3650*/  HMMA.16816.F32.BF16 R68, R100.reuse, R6, R68 ;  /* 0x000000066444723c */ /* 0x040fe20000041844 */
[----:B------:R-:W-:Y:S07]  /*3660*/  LDSM.16.M88.4 R4, [R240+0x6000] ;  /* 0x00600000f004783b */ /* 0x000fee0000000200 */
[C---:B------:R-:W-:Y:S08]  /*3670*/  HMMA.16816.F32.BF16 R52, R100.reuse, R124, R52 ;  /* 0x0000007c6434723c */ /* 0x040ff00000041834 */
[----:B------:R-:W-:Y:S08]  /*3680*/  HMMA.16816.F32.BF16 R120, R100, R126, R120 ;  /* 0x0000007e6478723c */ /* 0x000ff00000041878 */
[----:B--2---:R-:W-:Y:S01]  /*3690*/  HMMA.16816.F32.BF16 R124, R8, R60, R56 ;  /* 0x0000003c087c723c */ /* 0x004fe20000041838 */
[----:B------:R-:W1:Y:S07]  /*36a0*/  LDSM.16.M88.4 R56, [R235] ;  /* 0x00000000eb38783b */ /* 0x000e6e0000000200 */
[----:B------:R-:W-:Y:S08]  /*36b0*/  HMMA.16816.F32.BF16 R108, R20, R128, R108 ;  /* 0x00000080146c723c */ /* 0x000ff0000004186c */
[-C--:B------:R-:W-:Y:S08]  /*36c0*/  HMMA.16816.F32.BF16 R112, R24, R130.reuse, R112 ;  /* 0x000000821870723c */ /* 0x080ff00000041870 */
[----:B------:R-:W-:Y:S08]  /*36d0*/  HMMA.16816.F32.BF16 R116, R20, R130, R116 ;  /* 0x000000821474723c */ /* 0x000ff00000041874 */
[-C--:B------:R-:W-:Y:S08]  /*36e0*/  HMMA.16816.F32.BF16 R80, R40, R84.reuse, R80 ;  /* 0x000000542850723c */ /* 0x080ff00000041850 */
[----:B------:R-:W-:Y:S08]  /*36f0*/  HMMA.16816.F32.BF16 R76, R36, R84, R76 ;  /* 0x00000054244c723c */ /* 0x000ff0000004184c */
[-C--:B------:R-:W-:Y:S08]  /*3700*/  HMMA.16816.F32.BF16 R68, R40, R86.reuse, R68 ;  /* 0x000000562844723c */ /* 0x080ff00000041844 */
[----:B------:R-:W-:Y:S01]  /*3710*/  HMMA.16816.F32.BF16 R72, R36, R86, R72 ;  /* 0x000000562448723c */ /* 0x000fe20000041848 */
[----:B------:R-:W-:Y:S07]  /*3720*/  LDSM.16.M88.4 R84, [R236] ;  /* 0x00000000ec54783b */ /* 0x000fee0000000200 */
[C---:B------:R-:W-:Y:S08]  /*3730*/  HMMA.16816.F32.BF16 R92, R100.reuse, R96, R92 ;  /* 0x00000060645c723c */ /* 0x040ff0000004185c */
[----:B------:R-:W-:Y:S01]  /*3740*/  HMMA.16816.F32.BF16 R88, R100, R98, R88 ;  /* 0x000000626458723c */ /* 0x000fe20000041858 */
[----:B------:R-:W2:Y:S07]  /*3750*/  LDSM.16.M88.4 R96, [R241+0x2800] ;  /* 0x00280000f160783b */ /* 0x000eae0000000200 */
[----:B------:R-:W-:Y:S08]  /*3760*/  HMMA.16816.F32.BF16 R108, R12, R104, R108 ;  /* 0x000000680c6c723c */ /* 0x000ff0000004186c */
[-C--:B------:R-:W-:Y:S08]  /*3770*/  HMMA.16816.F32.BF16 R112, R16, R106.reuse, R112 ;  /* 0x0000006a1070723c */ /* 0x080ff00000041870 */
[----:B------:R-:W-:Y:S08]  /*3780*/  HMMA.16816.F32.BF16 R116, R12, R106, R116 ;  /* 0x0000006a0c74723c */ /* 0x000ff00000041874 */
[-C--:B-1----:R-:W-:Y:S08]  /*3790*/  HMMA.16816.F32.BF16 R80, R24, R56.reuse, R80 ;  /* 0x000000381850723c */ /* 0x082ff00000041850 */
[----:B------:R-:W-:Y:S01]  /*37a0*/  HMMA.16816.F32.BF16 R100, R20, R56, R76 ;  /* 0x000000381464723c */ /* 0x000fe2000004184c */
[----:B------:R-:W1:Y:S07]  /*37b0*/  LDSM.16.M88.4 R76, [R238+0x800] ;  /* 0x00080000ee4c783b */ /* 0x000e6e0000000200 */
[-C--:B------:R-:W-:Y:S08]  /*37c0*/  HMMA.16816.F32.BF16 R68, R24, R58.reuse, R68 ;  /* 0x0000003a1844723c */ /* 0x080ff00000041844 */
[----:B------:R-:W-:Y:S01]  /*37d0*/  HMMA.16816.F32.BF16 R72, R20, R58, R72 ;  /* 0x0000003a1448723c */ /* 0x000fe20000041848 */
[----:B------:R-:W-:Y:S07]  /*37e0*/  LDSM.16.M88.4 R56, [R241+0x3000] ;  /* 0x00300000f138783b */ /* 0x000fee0000000200 */
[----:B------:R-:W-:Y:S08]  /*37f0*/  HMMA.16816.F32.BF16 R108, R4, R60, R108 ;  /* 0x0000003c046c723c */ /* 0x000ff0000004186c */
[-C--:B------:R-:W-:Y:S08]  /*3800*/  HMMA.16816.F32.BF16 R112, R8, R62.reuse, R112 ;  /* 0x0000003e0870723c */ /* 0x080ff00000041870 */
[----:B------:R-:W-:Y:S01]  /*3810*/  HMMA.16816.F32.BF16 R116, R4, R62, R116 ;  /* 0x0000003e0474723c */ /* 0x000fe20000041874 */
[----:B------:R-:W3:Y:S07]  /*3820*/  LDSM.16.M88.4 R60, [R250+0x3000] ;  /* 0x00300000fa3c783b */ /* 0x000eee0000000200 */
[-C--:B--2---:R-:W-:Y:S08]  /*3830*/  HMMA.16816.F32.BF16 R80, R16, R96.reuse, R80 ;  /* 0x000000601050723c */ /* 0x084ff00000041850 */
[----:B------:R-:W-:Y:S08]  /*3840*/  HMMA.16816.F32.BF16 R100, R12, R96, R100 ;  /* 0x000000600c64723c */ /* 0x000ff00000041864 */
[-C--:B------:R-:W-:Y:S08]  /*3850*/  HMMA.16816.F32.BF16 R68, R16, R98.reuse, R68 ;  /* 0x000000621044723c */ /* 0x080ff00000041844 */
[----:B------:R-:W-:Y:S08]  /*3860*/  HMMA.16816.F32.BF16 R72, R12, R98, R72 ;  /* 0x000000620c48723c */ /* 0x000ff00000041848 */
[----:B-1----:R-:W-:Y:S08]  /*3870*/  HMMA.16816.F32.BF16 R80, R8, R76, R80 ;  /* 0x0000004c0850723c */ /* 0x002ff00000041850 */
[-C--:B---3--:R-:W-:Y:S08]  /*3880*/  HMMA.16816.F32.BF16 R52, R40, R60.reuse, R52 ;  /* 0x0000003c2834723c */ /* 0x088ff00000041834 */
[----:B------:R-:W-:Y:S08]  /*3890*/  HMMA.16816.F32.BF16 R48, R36, R60, R48 ;  /* 0x0000003c2430723c */ /* 0x000ff00000041830 */
[----:B------:R-:W-:Y:S08]  /*38a0*/  HMMA.16816.F32.BF16 R100, R4, R76, R100 ;  /* 0x0000004c0464723c */ /* 0x000ff00000041864 */
[-C--:B------:R-:W-:Y:S08]  /*38b0*/  HMMA.16816.F32.BF16 R68, R8, R78.reuse, R68 ;  /* 0x0000004e0844723c */ /* 0x080ff00000041844 */
[----:B------:R-:W-:Y:S01]  /*38c0*/  HMMA.16816.F32.BF16 R72, R4, R78, R72 ;  /* 0x0000004e0448723c */ /* 0x000fe20000041848 */
[----:B------:R-:W1:Y:S01]  /*38d0*/  LDSM.16.M88.4 R76, [R250+0x3800] ;  /* 0x00380000fa4c783b */ /* 0x000e620000000200 */
[----:B------:R-:W-:-:S02]  /*38e0*/  FMUL.FTZ R80, R80, c[0x0][0x320] ;  /* 0x0000c80050507a20 */ /* 0x000fc40000410000 */
[----:B------:R-:W-:Y:S02]  /*38f0*/  FMUL.FTZ R81, R81, c[0x0][0x320] ;  /* 0x0000c80051517a20 */ /* 0x000fe40000410000 */
[----:B------:R-:W-:Y:S02]  /*3900*/  FMUL.FTZ R82, R82, c[0x0][0x320] ;  /* 0x0000c80052527a20 */ /* 0x000fe40000410000 */
[----:B------:R-:W-:Y:S01]  /*3910*/  FMUL.FTZ R83, R83, c[0x0][0x320] ;  /* 0x0000c80053537a20 */ /* 0x000fe20000410000 */
[----:B------:R-:W-:Y:S01]  /*3920*/  IADD3 R237, R242, 0x3800, RZ ;  /* 0x00003800f2ed7810 */ /* 0x000fe20007ffe0ff */
[----:B------:R-:W-:Y:S02]  /*3930*/  FMUL.FTZ R96, R114, c[0x0][0x320] ;  /* 0x0000c80072607a20 */ /* 0x000fe40000410000 */
[----:B------:R-:W-:Y:S01]  /*3940*/  FMUL.FTZ R97, R115, c[0x0][0x320] ;  /* 0x0000c80073617a20 */ /* 0x000fe20000410000 */
[----:B------:R-:W2:Y:S01]  /*3950*/  MUFU.TANH R98, R82 ;  /* 0x0000005200627308 */ /* 0x000ea20000002400 */
[----:B------:R-:W-:-:S02]  /*3960*/  FMUL.FTZ R114, R117, c[0x0][0x320] ;  /* 0x0000c80075727a20 */ /* 0x000fc40000410000 */
[----:B------:R-:W-:Y:S01]  /*3970*/  FMUL.FTZ R115, R118, c[0x0][0x320] ;  /* 0x0000c80076737a20 */ /* 0x000fe20000410000 */
[----:B------:R-:W-:Y:S04]  /*3980*/  HMMA.16816.F32.BF16 R52, R24, R84, R52 ;  /* 0x000000541834723c */ /* 0x000fe80000041834 */
[----:B------:R-:W3:Y:S04]  /*3990*/  MUFU.TANH R117, R80 ;  /* 0x0000005000757308 */ /* 0x000ee80000002400 */
[-C--:B------:R-:W-:Y:S04]  /*39a0*/  HMMA.16816.F32.BF16 R120, R40, R62.reuse, R120 ;  /* 0x0000003e2878723c */ /* 0x080fe80000041878 */
[----:B------:R-:W4:Y:S04]  /*39b0*/  MUFU.TANH R118, R81 ;  /* 0x0000005100767308 */ /* 0x000f280000002400 */
[----:B------:R-:W-:Y:S01]  /*39c0*/  HMMA.16816.F32.BF16 R44, R36, R62, R44 ;  /* 0x0000003e242c723c */ /* 0x000fe2000004182c */
[----:B------:R-:W2:Y:S03]  /*39d0*/  LDSM.16.M88.4 R60, [R237] ;  /* 0x00000000ed3c783b */ /* 0x000ea60000000200 */
[----:B------:R1:W1:Y:S04]  /*39e0*/  MUFU.TANH R99, R83 ;  /* 0x0000005300637308 */ /* 0x0002680000002400 */
[----:B-1----:R-:W-:Y:S01]  /*39f0*/  HMMA.16816.F32.BF16 R80, R20, R84, R48 ;  /* 0x000000541450723c */ /* 0x002fe20000041830 */
[----:B------:R-:W-:Y:S01]  /*3a00*/  FMUL.FTZ R68, R68, c[0x0][0x320] ;  /* 0x0000c80044447a20 */ /* 0x000fe20000410000 */
[----:B------:R-:W1:Y:S01]  /*3a10*/  LDSM.16.M88.4 R48, [R238+0x1000] ;  /* 0x00100000ee30783b */ /* 0x000e620000000200 */
[----:B------:R-:W-:-:S05]  /*3a20*/  FMUL.FTZ R69, R69, c[0x0][0x320] ;  /* 0x0000c80045457a20 */ /* 0x000fca0000410000 */
[-C--:B------:R-:W-:Y:S01]  /*3a30*/  HMMA.16816.F32.BF16 R32, R36, R76.reuse, R32 ;  /* 0x0000004c2420723c */ /* 0x080fe20000041820 */
[----:B------:R-:W-:Y:S02]  /*3a40*/  FMUL.FTZ R84, R101, c[0x0][0x320] ;  /* 0x0000c80065547a20 */ /* 0x000fe40000410000 */
[----:B------:R-:W-:Y:S02]  /*3a50*/  FMUL.FTZ R85, R102, c[0x0][0x320] ;  /* 0x0000c80066557a20 */ /* 0x000fe40000410000 */
[----:B------:R-:W-:Y:S01]  /*3a60*/  FMUL.FTZ R101, R103, c[0x0][0x320] ;  /* 0x0000c80067657a20 */ /* 0x000fe20000410000 */
[----:B------:R-:W1:Y:S02]  /*3a70*/  MUFU.TANH R102, R68 ;  /* 0x0000004400667308 */ /* 0x000e640000002400 */
[C---:B------:R-:W-:Y:S06]  /*3a80*/  HMMA.16816.F32.BF16 R92, R40.reuse, R76, R92 ;  /* 0x0000004c285c723c */ /* 0x040fec000004185c */
[----:B------:R1:W1:Y:S02]  /*3a90*/  MUFU.TANH R103, R69 ;  /* 0x0000004500677308 */ /* 0x0002640000002400 */
[----:B------:R-:W-:Y:S01]  /*3aa0*/  HMMA.16816.F32.BF16 R88, R40, R78, R88 ;  /* 0x0000004e2858723c */ /* 0x000fe20000041858 */
[----:B------:R-:W-:Y:S07]  /*3ab0*/  LDSM.16.M88.4 R40, [R238+0x1800] ;  /* 0x00180000ee28783b */ /* 0x000fee0000000200 */
[-C--:B------:R-:W-:Y:S08]  /*3ac0*/  HMMA.16816.F32.BF16 R52, R16, R56.reuse, R52 ;  /* 0x000000381034723c */ /* 0x080ff00000041834 */
[----:B------:R-:W-:Y:S07]  /*3ad0*/  HMMA.16816.F32.BF16 R80, R12, R56, R80 ;  /* 0x000000380c50723c */ /* 0x000fee0000041850 */
[----:B------:R-:W-:Y:S01]  /*3ae0*/  FMUL.FTZ R56, R70, c[0x0][0x320] ;  /* 0x0000c80046387a20 */ /* 0x000fe20000410000 */
[----:B------:R-:W-:Y:S01]  /*3af0*/  HMMA.16816.F32.BF16 R28, R36, R78, R28 ;  /* 0x0000004e241c723c */ /* 0x000fe2000004181c */
[----:B------:R-:W-:-:S02]  /*3b00*/  FMUL.FTZ R57, R71, c[0x0][0x320] ;  /* 0x0000c80047397a20 */ /* 0x000fc40000410000 */
[----:B-1----:R-:W1:Y:S05]  /*3b10*/  LDSM.16.M88.4 R68, [R241+0x3800] ;  /* 0x00380000f144783b */ /* 0x002e6a0000000200 */
[C---:B--2---:R-:W-:Y:S08]  /*3b20*/  HMMA.16816.F32.BF16 R32, R20.reuse, R60, R32 ;  /* 0x0000003c1420723c */ /* 0x044ff00000041820 */
[-C--:B------:R-:W-:Y:S08]  /*3b30*/  HMMA.16816.F32.BF16 R44, R20, R86.reuse, R44 ;  /* 0x00000056142c723c */ /* 0x080ff0000004182c */
[C---:B------:R-:W-:Y:S08]  /*3b40*/  HMMA.16816.F32.BF16 R120, R24.reuse, R86, R120 ;  /* 0x000000561878723c */ /* 0x040ff00000041878 */
[C---:B------:R-:W-:Y:S08]  /*3b50*/  HMMA.16816.F32.BF16 R92, R24.reuse, R60, R92 ;  /* 0x0000003c185c723c */ /* 0x040ff0000004185c */
[-C--:B------:R-:W-:Y:S08]  /*3b60*/  HMMA.16816.F32.BF16 R88, R24, R62.reuse, R88 ;  /* 0x0000003e1858723c */ /* 0x080ff00000041858 */
[----:B------:R-:W-:Y:S08]  /*3b70*/  HMMA.16816.F32.BF16 R28, R20, R62, R28 ;  /* 0x0000003e141c723c */ /* 0x000ff0000004181c */
[-C--:B------:R-:W-:Y:S08]  /*3b80*/  HMMA.16816.F32.BF16 R52, R8, R48.reuse, R52 ;  /* 0x000000300834723c */ /* 0x080ff00000041834 */
[----:B------:R-:W-:Y:S01]  /*3b90*/  HMMA.16816.F32.BF16 R80, R4, R48, R80 ;  /* 0x000000300450723c */ /* 0x000fe20000041850 */
[----:B------:R-:W-:-:S02]  /*3ba0*/  FMUL.FTZ R107, R108, c[0x0][0x320] ;  /* 0x0000c8006c6b7a20 */ /* 0x000fc40000410000 */
[----:B------:R-:W-:Y:S02]  /*3bb0*/  FMUL.FTZ R0, R124, c[0x0][0x320] ;  /* 0x0000c8007c007a20 */ /* 0x000fe40000410000 */
[----:B------:R-:W-:Y:S02]  /*3bc0*/  FMUL.FTZ R104, R125, c[0x0][0x320] ;  /* 0x0000c8007d687a20 */ /* 0x000fe40000410000 */
[----:B------:R-:W-:Y:S01]  /*3bd0*/  FMUL.FTZ R105, R126, c[0x0][0x320] ;  /* 0x0000c8007e697a20 */ /* 0x000fe20000410000 */
[----:B-1----:R-:W-:Y:S01]  /*3be0*/  HMMA.16816.F32.BF16 R32, R12, R68, R32 ;  /* 0x000000440c20723c */ /* 0x002fe20000041820 */
[----:B------:R-:W-:Y:S02]  /*3bf0*/  FMUL.FTZ R106, R127, c[0x0][0x320] ;  /* 0x0000c8007f6a7a20 */ /* 0x000fe40000410000 */
[----:B------:R-:W-:Y:S02]  /*3c00*/  FMUL.FTZ R100, R100, c[0x0][0x320] ;  /* 0x0000c80064647a20 */ /* 0x000fe40000410000 */
[----:B------:R-:W-:-:S02]  /*3c10*/  FMUL.FTZ R72, R72, c[0x0][0x320] ;  /* 0x0000c80048487a20 */ /* 0x000fc40000410000 */
[----:B------:R-:W-:Y:S01]  /*3c20*/  FMUL.FTZ R73, R73, c[0x0][0x320] ;  /* 0x0000c80049497a20 */ /* 0x000fe20000410000 */
[----:B------:R-:W-:Y:S01]  /*3c30*/  HMMA.16816.F32.BF16 R44, R12, R58, R44 ;  /* 0x0000003a0c2c723c */ /* 0x000fe2000004182c */
[----:B-----5:R-:W-:Y:S01]  /*3c40*/  ISETP.GT.AND P0, PT, R3, R146, PT ;  /* 0x000000920300720c */ /* 0x020fe20003f04270 */
[----:B------:R-:W1:Y:S01]  /*3c50*/  MUFU.TANH R96, R96 ;  /* 0x0000006000607308 */ /* 0x000e620000002400 */
[----:B------:R-:W-:-:S05]  /*3c60*/  DEPBAR.LE SB0, 0x0 ;  /* 0x000080000000791a */ /* 0x000fca0000000000 */
[C---:B------:R-:W-:Y:S08]  /*3c70*/  HMMA.16816.F32.BF16 R120, R16.reuse, R58, R120 ;  /* 0x0000003a1078723c */ /* 0x040ff00000041878 */
[C---:B------:R-:W-:Y:S08]  /*3c80*/  HMMA.16816.F32.BF16 R92, R16.reuse, R68, R92 ;  /* 0x00000044105c723c */ /* 0x040ff0000004185c */
[-C--:B------:R-:W-:Y:S08]  /*3c90*/  HMMA.16816.F32.BF16 R88, R16, R70.reuse, R88 ;  /* 0x000000461058723c */ /* 0x080ff00000041858 */
[----:B------:R-:W-:Y:S08]  /*3ca0*/  HMMA.16816.F32.BF16 R28, R12, R70, R28 ;  /* 0x000000460c1c723c */ /* 0x000ff0000004181c */
[C---:B------:R-:W-:Y:S08]  /*3cb0*/  HMMA.16816.F32.BF16 R32, R4.reuse, R40, R32 ;  /* 0x000000280420723c */ /* 0x040ff00000041820 */
[-C--:B------:R-:W-:Y:S08]  /*3cc0*/  HMMA.16816.F32.BF16 R44, R4, R50.reuse, R44 ;  /* 0x00000032042c723c */ /* 0x080ff0000004182c */
[C---:B------:R-:W-:Y:S08]  /*3cd0*/  HMMA.16816.F32.BF16 R120, R8.reuse, R50, R120 ;  /* 0x000000320878723c */ /* 0x040ff00000041878 */
[C---:B------:R-:W-:Y:S08]  /*3ce0*/  HMMA.16816.F32.BF16 R92, R8.reuse, R40, R92 ;  /* 0x00000028085c723c */ /* 0x040ff0000004185c */
[-C--:B------:R-:W-:Y:S08]  /*3cf0*/  HMMA.16816.F32.BF16 R88, R8, R42.reuse, R88 ;  /* 0x0000002a0858723c */ /* 0x080ff00000041858 */
[----:B------:R-:W-:Y:S01]  /*3d00*/  HMMA.16816.F32.BF16 R28, R4, R42, R28 ;  /* 0x0000002a041c723c */ /* 0x000fe2000004181c */
[----:B------:R-:W-:-:S02]  /*3d10*/  FMUL.FTZ R108, R109, c[0x0][0x320] ;  /* 0x0000c8006d6c7a20 */ /* 0x000fc40000410000 */
[----:B------:R-:W-:Y:S02]  /*3d20*/  FMUL.FTZ R52, R52, c[0x0][0x320] ;  /* 0x0000c80034347a20 */ /* 0x000fe40000410000 */
[----:B------:R-:W-:Y:S02]  /*3d30*/  FMUL.FTZ R53, R53, c[0x0][0x320] ;  /* 0x0000c80035357a20 */ /* 0x000fe40000410000 */
[----:B------:R-:W-:Y:S02]  /*3d40*/  FMUL.FTZ R109, R110, c[0x0][0x320] ;  /* 0x0000c8006e6d7a20 */ /* 0x000fe40000410000 */
[----:B------:R-:W-:Y:S02]  /*3d50*/  FMUL.FTZ R32, R32, c[0x0][0x320] ;  /* 0x0000c80020207a20 */ /* 0x000fe40000410000 */
[----:B------:R-:W-:Y:S02]  /*3d60*/  FMUL.FTZ R110, R111, c[0x0][0x320] ;  /* 0x0000c8006f6e7a20 */ /* 0x000fe40000410000 */
[----:B------:R-:W-:-:S02]  /*3d70*/  FMUL.FTZ R111, R112, c[0x0][0x320] ;  /* 0x0000c800706f7a20 */ /* 0x000fc40000410000 */
[----:B------:R-:W-:Y:S02]  /*3d80*/  FMUL.FTZ R48, R74, c[0x0][0x320] ;  /* 0x0000c8004a307a20 */ /* 0x000fe40000410000 */
[----:B------:R-:W-:Y:S01]  /*3d90*/  FMUL.FTZ R49, R75, c[0x0][0x320] ;  /* 0x0000c8004b317a20 */ /* 0x000fe20000410000 */
[----:B------:R2:W1:Y:S01]  /*3da0*/  MUFU.TANH R74, R52 ;  /* 0x00000034004a7308 */ /* 0x0004620000002400 */
[----:B------:R-:W-:Y:S02]  /*3db0*/  FMUL.FTZ R112, R113, c[0x0][0x320] ;  /* 0x0000c80071707a20 */ /* 0x000fe40000410000 */
[----:B------:R-:W-:Y:S02]  /*3dc0*/  FMUL.FTZ R113, R116, c[0x0][0x320] ;  /* 0x0000c80074717a20 */ /* 0x000fe40000410000 */
[----:B------:R-:W-:-:S03]  /*3dd0*/  FMUL.FTZ R20, R46, c[0x0][0x320] ;  /* 0x0000c8002e147a20 */ /* 0x000fc60000410000 */
[----:B------:R5:W1:Y:S01]  /*3de0*/  MUFU.TANH R75, R53 ;  /* 0x00000035004b7308 */ /* 0x000a620000002400 */
[----:B------:R-:W-:Y:S02]  /*3df0*/  FMUL.FTZ R116, R119, c[0x0][0x320] ;  /* 0x0000c80077747a20 */ /* 0x000fe40000410000 */
[----:B------:R-:W-:Y:S02]  /*3e00*/  FMUL.FTZ R58, R81, c[0x0][0x320] ;  /* 0x0000c800513a7a20 */ /* 0x000fe40000410000 */
[----:B------:R-:W-:Y:S02]  /*3e10*/  FMUL.FTZ R50, R83, c[0x0][0x320] ;  /* 0x0000c80053327a20 */ /* 0x000fe40000410000 */
[----:B------:R-:W-:Y:S01]  /*3e20*/  FMUL.FTZ R51, R120, c[0x0][0x320] ;  /* 0x0000c80078337a20 */ /* 0x000fe20000410000 */
[----:B------:R1:W1:Y:S01]  /*3e30*/  MUFU.TANH R40, R32 ;  /* 0x0000002000287308 */ /* 0x0002620000002400 */
[----:B--2---:R-:W-:Y:S02]  /*3e40*/  FMUL.FTZ R52, R54, c[0x0][0x320] ;  /* 0x0000c80036347a20 */ /* 0x004fe40000410000 */
[----:B------:R-:W-:-:S02]  /*3e50*/  FMUL.FTZ R54, R80, c[0x0][0x320] ;  /* 0x0000c80050367a20 */ /* 0x000fc40000410000 */
[----:B------:R-:W-:Y:S02]  /*3e60*/  FMUL.FTZ R36, R121, c[0x0][0x320] ;  /* 0x0000c80079247a20 */ /* 0x000fe40000410000 */
[----:B------:R-:W-:Y:S02]  /*3e70*/  FMUL.FTZ R25, R122, c[0x0][0x320] ;  /* 0x0000c8007a197a20 */ /* 0x000fe40000410000 */
[----:B-----5:R-:W-:Y:S02]  /*3e80*/  FMUL.FTZ R53, R55, c[0x0][0x320] ;  /* 0x0000c80037357a20 */ /* 0x020fe40000410000 */
[----:B------:R-:W-:Y:S02]  /*3e90*/  FMUL.FTZ R55, R82, c[0x0][0x320] ;  /* 0x0000c80052377a20 */ /* 0x000fe40000410000 */
[----:B------:R-:W-:Y:S02]  /*3ea0*/  FMUL.FTZ R79, R123, c[0x0][0x320] ;  /* 0x0000c8007b4f7a20 */ /* 0x000fe40000410000 */
[----:B------:R-:W-:-:S02]  /*3eb0*/  FMUL.FTZ R37, R44, c[0x0][0x320] ;  /* 0x0000c8002c257a20 */ /* 0x000fc40000410000 */
[----:B------:R-:W-:Y:S02]  /*3ec0*/  FMUL.FTZ R26, R45, c[0x0][0x320] ;  /* 0x0000c8002d1a7a20 */ /* 0x000fe40000410000 */
[----:B------:R-:W-:Y:S02]  /*3ed0*/  FMUL.FTZ R27, R47, c[0x0][0x320] ;  /* 0x0000c8002f1b7a20 */ /* 0x000fe40000410000 */
[----:B------:R-:W-:Y:S02]  /*3ee0*/  FMUL.FTZ R19, R92, c[0x0][0x320] ;  /* 0x0000c8005c137a20 */ /* 0x000fe40000410000 */
[----:B------:R-:W-:Y:S02]  /*3ef0*/  FMUL.FTZ R18, R93, c[0x0][0x320] ;  /* 0x0000c8005d127a20 */ /* 0x000fe40000410000 */
[----:B------:R-:W-:Y:S02]  /*3f00*/  FMUL.FTZ R78, R94, c[0x0][0x320] ;  /* 0x0000c8005e4e7a20 */ /* 0x000fe40000410000 */
[----:B------:R-:W-:-:S02]  /*3f10*/  FMUL.FTZ R77, R95, c[0x0][0x320] ;  /* 0x0000c8005f4d7a20 */ /* 0x000fc40000410000 */
[----:B-1----:R-:W-:Y:S02]  /*3f20*/  FMUL.FTZ R32, R33, c[0x0][0x320] ;  /* 0x0000c80021207a20 */ /* 0x002fe40000410000 */
[----:B------:R-:W-:Y:S02]  /*3f30*/  FMUL.FTZ R11, R34, c[0x0][0x320] ;  /* 0x0000c800220b7a20 */ /* 0x000fe40000410000 */
[----:B------:R-:W-:Y:S02]  /*3f40*/  FMUL.FTZ R10, R35, c[0x0][0x320] ;  /* 0x0000c800230a7a20 */ /* 0x000fe40000410000 */
[----:B------:R-:W-:Y:S02]  /*3f50*/  FMUL.FTZ R17, R88, c[0x0][0x320] ;  /* 0x0000c80058117a20 */ /* 0x000fe40000410000 */
[----:B------:R-:W-:Y:S02]  /*3f60*/  FMUL.FTZ R16, R89, c[0x0][0x320] ;  /* 0x0000c80059107a20 */ /* 0x000fe40000410000 */
[----:B------:R-:W-:-:S02]  /*3f70*/  FMUL.FTZ R76, R90, c[0x0][0x320] ;  /* 0x0000c8005a4c7a20 */ /* 0x000fc40000410000 */
[----:B------:R-:W-:Y:S02]  /*3f80*/  FMUL.FTZ R46, R91, c[0x0][0x320] ;  /* 0x0000c8005b2e7a20 */ /* 0x000fe40000410000 */
[----:B------:R-:W-:Y:S02]  /*3f90*/  FMUL.FTZ R28, R28, c[0x0][0x320] ;  /* 0x0000c8001c1c7a20 */ /* 0x000fe40000410000 */
[----:B------:R-:W-:Y:S02]  /*3fa0*/  FMUL.FTZ R29, R29, c[0x0][0x320] ;  /* 0x0000c8001d1d7a20 */ /* 0x000fe40000410000 */
[----:B------:R-:W-:Y:S02]  /*3fb0*/  FMUL.FTZ R30, R30, c[0x0][0x320] ;  /* 0x0000c8001e1e7a20 */ /* 0x000fe40000410000 */
[----:B------:R-:W-:Y:S01]  /*3fc0*/  FMUL.FTZ R31, R31, c[0x0][0x320] ;  /* 0x0000c8001f1f7a20 */ /* 0x000fe20000410000 */
[----:B------:R-:W1:Y:S08]  /*3fd0*/  MUFU.TANH R0, R0 ;  /* 0x0000000000007308 */ /* 0x000e700000002400 */
[----:B------:R-:W2:Y:S08]  /*3fe0*/  MUFU.TANH R104, R104 ;  /* 0x0000006800687308 */ /* 0x000eb00000002400 */
[----:B------:R-:W1:Y:S08]  /*3ff0*/  MUFU.TANH R105, R105 ;  /* 0x0000006900697308 */ /* 0x000e700000002400 */
        /* <DEDUP_REMOVED lines=47> */
[----:B------:R1:W1:Y:S08]  /*42f0*/  MUFU.TANH R33, R28 ;  /* 0x0000001c00217308 */ /* 0x0002700000002400 */
[----:B------:R1:W1:Y:S08]  /*4300*/  MUFU.TANH R47, R29 ;  /* 0x0000001d002f7308 */ /* 0x0002700000002400 */
[----:B------:R1:W1:Y:S08]  /*4310*/  MUFU.TANH R45, R30 ;  /* 0x0000001e002d7308 */ /* 0x0002700000002400 */
[----:B------:R1:W1:Y:S01]  /*4320*/  MUFU.TANH R44, R31 ;  /* 0x0000001f002c7308 */ /* 0x0002620000002400 */
[----:B------:R-:W-:Y:S01]  /*4330*/  BSSY B0, `(.L_x_1230) ;  /* 0x0000056000007945 */ /* 0x000fe20003800000 */
[----:B------:R-:W-:Y:S01]  /*4340*/  BAR.SYNC.DEFER_BLOCKING 0x0 ;  /* 0x0000000000007b1d */ /* 0x000fe20000010000 */
[----:B------:R-:W-:-:S02]  /*4350*/  ISETP.GT.AND P1, PT, R66, 0x3f, PT ;  /* 0x0000003f4200780c */ /* 0x000fc40003f24270 */
[C---:B------:R-:W-:Y:S02]  /*4360*/  IADD3 R234, R242.reuse, 0x1800, RZ ;  /* 0x00001800f2ea7810 */ /* 0x040fe40007ffe0ff */
[C---:B------:R-:W-:Y:S02]  /*4370*/  IADD3 R233, R242.reuse, 0x1000, RZ ;  /* 0x00001000f2e97810 */ /* 0x040fe40007ffe0ff */
[----:B------:R-:W-:Y:S01]  /*4380*/  IADD3 R232, R242, 0x800, RZ ;  /* 0x00000800f2e87810 */ /* 0x000fe20007ffe0ff */
[----:B------:R-:W-:Y:S05]  /*4390*/  @!P0 BRA `(.L_x_1231) ;  /* 0x000004f000008947 */ /* 0x000fea0003800000 */
[----:B--234-:R-:W-:Y:S01]  /*43a0*/  IMAD R4, R3, 0x40, R143 ;  /* 0x0000004003047824 */ /* 0x01cfe200078e028f */
[----:B------:R-:W-:-:S04]  /*43b0*/  MOV R13, RZ ;  /* 0x000000ff000d7202 */ /* 0x000fc80000000f00 */
[----:B------:R-:W-:-:S05]  /*43c0*/  IADD3 R66, R4, -0x40, R66 ;  /* 0xffffffc004427810 */ /* 0x000fca0007ffe042 */
[----:B------:R-:W-:-:S04]  /*43d0*/  @P3 IMAD.HI.U32 R5, R66, c[0x0][0x2bc], RZ ;  /* 0x0000af0042053a27 */ /* 0x000fc800078e00ff */
[----:B------:R-:W-:Y:S01]  /*43e0*/  IMAD.MOV.U32 R4, RZ, RZ, R66 ;  /* 0x000000ffff047224 */ /* 0x000fe200078e0042 */
        /* <DEDUP_REMOVED lines=9> */
[----:B------:R-:W-:Y:S01]  /*4480*/  SHF.R.S32.HI R4, RZ, 0x1f, R12 ;  /* 0x0000001fff047819 */ /* 0x000fe2000001140c */
[----:B------:R3:W-:Y:S04]  /*4490*/  STL [R1+0xb8], R12 ;  /* 0x0000b80c01007387 */ /* 0x0007e80000100800 */
[----:B------:R-:W-:-:S04]  /*44a0*/  IMAD R4, R4, c[0x0][0x1e0], RZ ;  /* 0x0000780004047a24 */ /* 0x000fc800078e02ff */
[----:B------:R-:W-:-:S05]  /*44b0*/  IMAD R4, R12, c[0x0][0x1e4], R4 ;  /* 0x000079000c047a24 */ /* 0x000fca00078e0204 */
[----:B------:R-:W-:Y:S02]  /*44c0*/  IADD3 R7, R7, R4, RZ ;  /* 0x0000000407077210 */ /* 0x000fe40007ffe0ff */
[----:B--2---:R-:W-:-:S03]  /*44d0*/  SHF.R.S32.HI R4, RZ, 0x1f, R13 ;  /* 0x0000001fff047819 */ /* 0x004fc6000001140d */
[----:B------:R-:W-:Y:S01]  /*44e0*/  IMAD.WIDE.U32 R6, R13, c[0x0][0x1f0], R6 ;  /* 0x00007c000d067a25 */ /* 0x000fe200078e0006 */
[----:B------:R2:W-:Y:S03]  /*44f0*/  STL [R1+0xb4], R13 ;  /* 0x0000b40d01007387 */ /* 0x0005e60000100800 */
[----:B------:R-:W-:Y:S01]  /*4500*/  IMAD R4, R4, c[0x0][0x1f0], RZ ;  /* 0x00007c0004047a24 */ /* 0x000fe200078e02ff */
[----:B---3--:R-:W-:-:S03]  /*4510*/  IADD3 R12, P2, R140, R6, RZ ;  /* 0x000000068c0c7210 */ /* 0x008fc60007f5e0ff */
[----:B------:R-:W-:-:S05]  /*4520*/  IMAD R4, R13, c[0x0][0x1f4], R4 ;  /* 0x00007d000d047a24 */ /* 0x000fca00078e0204 */
[----:B------:R-:W-:Y:S02]  /*4530*/  IADD3.X R4, R139, R7, R4, P2, !PT ;  /* 0x000000078b047210 */ /* 0x000fe400017fe404 */
[----:B--2---:R-:W-:-:S04]  /*4540*/  LEA R13, P0, R12, c[0x0][0x1c8], 0x1 ;  /* 0x000072000c0d7a11 */ /* 0x004fc800078008ff */
[----:B------:R-:W-:Y:S01]  /*4550*/  LEA.HI.X R12, R12, c[0x0][0x1cc], R4, 0x1, P0 ;  /* 0x000073000c0c7a11 */ /* 0x000fe200000f0c04 */
[----:B------:R-:W-:Y:S06]  /*4560*/  BRA.DIV ~URZ, `(.L_x_1232) ;  /* 0x0000f8e27f007947 */ /* 0x000fec000b800000 */
[----:B------:R2:W3:Y:S02]  /*4570*/  SHFL.IDX PT, R14, R12, RZ, 0x181f ;  /* 0x00181fff0c0e7589 */ /* 0x0004e400000e0000 */
.L_x_1286:
[----:B------:R-:W-:Y:S05]  /*4580*/  BRA.DIV ~URZ, `(.L_x_1233) ;  /* 0x0000f9327f007947 */ /* 0x000fea000b800000 */
[----:B------:R-:W4:Y:S04]  /*4590*/  LDL R22, [R1+0x18] ;  /* 0x0000180001167983 */ /* 0x000f280000100800 */
[----:B------:R-:W5:Y:S04]  /*45a0*/  LDL R9, [R1+0x4] ;  /* 0x0000040001097983 */ /* 0x000f680000100800 */
[----:B--2---:R-:W2:Y:S04]  /*45b0*/  LDL R24, [R1+0x8] ;  /* 0x0000080001187983 */ /* 0x004ea80000100800 */
[----:B------:R-:W3:Y:S04]  /*45c0*/  SHFL.IDX PT, R8, R13, RZ, 0x181f ;  /* 0x00181fff0d087589 */ /* 0x000ee800000e0000 */
[----:B------:R-:W1:Y:S04]  /*45d0*/  SHFL.IDX PT, R6, R13, 0x1, 0x181f ;  /* 0x00381f000d067f89 */ /* 0x000e6800000e0000 */
[----:B------:R-:W1:Y:S04]  /*45e0*/  SHFL.IDX PT, R7, R12, 0x1, 0x181f ;  /* 0x00381f000c077f89 */ /* 0x000e6800000e0000 */
[----:B------:R-:W1:Y:S04]  /*45f0*/  SHFL.IDX PT, R4, R13, 0x2, 0x181f ;  /* 0x00581f000d047f89 */ /* 0x000e6800000e0000 */
[----:B------:R-:W1:Y:S04]  /*4600*/  SHFL.IDX PT, R5, R12, 0x2, 0x181f ;  /* 0x00581f000c057f89 */ /* 0x000e6800000e0000 */
[----:B------:R-:W1:Y:S02]  /*4610*/  SHFL.IDX PT, R12, R12, 0x3, 0x181f ;  /* 0x00781f000c0c7f89 */ /* 0x000e6400000e0000 */
[----:B-1-3--:R-:W-:-:S02]  /*4620*/  IADD3 R28, P5, R8, R138, RZ ;  /* 0x0000008a081c7210 */ /* 0x00afc40007fbe0ff */
[----:B------:R-:W1:Y:S03]  /*4630*/  SHFL.IDX PT, R13, R13, 0x3, 0x181f ;  /* 0x00781f000d0d7f89 */ /* 0x000e6600000e0000 */
[----:B------:R-:W-:Y:S01]  /*4640*/  IMAD.X R29, R14, 0x1, R137, P5 ;  /* 0x000000010e1d7824 */ /* 0x000fe200028e0689 */
[----:B----4-:R-:W-:Y:S02]  /*4650*/  ISETP.GE.AND P2, PT, R22, c[0x0][0x1d4], PT ;  /* 0x0000750016007a0c */ /* 0x010fe40003f46270 */
[-C--:B------:R-:W-:Y:S02]  /*4660*/  IADD3 R22, P6, R8, R136.reuse, RZ ;  /* 0x0000008808167210 */ /* 0x080fe40007fde0ff */
[----:B-----5:R-:W-:Y:S02]  /*4670*/  ISETP.GE.AND P0, PT, R9, c[0x0][0x1d4], PT ;  /* 0x0000750009007a0c */ /* 0x020fe40003f06270 */
[----:B------:R-:W-:Y:S01]  /*4680*/  SEL R21, RZ, 0x10, P2 ;  /* 0x00000010ff157807 */ /* 0x000fe20001000000 */
[----:B------:R-:W-:Y:S01]  /*4690*/  IMAD.X R23, R14, 0x1, R67, P6 ;  /* 0x000000010e177824 */ /* 0x000fe200030e0643 */
[----:B------:R-:W-:-:S02]  /*46a0*/  IADD3 R8, P6, R6, R136, RZ ;  /* 0x0000008806087210 */ /* 0x000fc40007fde0ff */
[----:B------:R-:W-:-:S03]  /*46b0*/  IADD3 R14, P5, R6, R138, RZ ;  /* 0x0000008a060e7210 */ /* 0x000fc60007fbe0ff */
[C---:B------:R-:W-:Y:S01]  /*46c0*/  IMAD.X R9, R7.reuse, 0x1, R67, P6 ;  /* 0x0000000107097824 */ /* 0x040fe200030e0643 */
[C---:B------:R-:W-:Y:S01]  /*46d0*/  IADD3 R6, P6, R4.reuse, R136, RZ ;  /* 0x0000008804067210 */ /* 0x040fe20007fde0ff */
[----:B------:R-:W-:Y:S01]  /*46e0*/  IMAD.X R15, R7, 0x1, R137, P5 ;  /* 0x00000001070f7824 */ /* 0x000fe200028e0689 */
[----:B------:R-:W-:Y:S01]  /*46f0*/  IADD3 R4, P5, R4, R138, RZ ;  /* 0x0000008a04047210 */ /* 0x000fe20007fbe0ff */
[----:B--2---:R2:W-:Y:S02]  /*4700*/  LDGSTS.E.BYPASS.LTC128B.128 [R24+0x4100], [R22.64], !P2 ;  /* 0x0410000016187fae */ /* 0x0045e4000d101d48 */
[C---:B------:R-:W-:Y:S02]  /*4710*/  IMAD.X R7, R5.reuse, 0x1, R67, P6 ;  /* 0x0000000105077824 */ /* 0x040fe400030e0643 */
[----:B------:R-:W-:Y:S01]  /*4720*/  IMAD.X R5, R5, 0x1, R137, P5 ;  /* 0x0000000105057824 */ /* 0x000fe200028e0689 */
[----:B------:R2:W-:Y:S04]  /*4730*/  LDGSTS.E.BYPASS.LTC128B.128 [R24+0x6100], [R28.64], !P0 ;  /* 0x061000001c187fae */ /* 0x0005e8000c101d48 */
[----:B------:R2:W-:Y:S04]  /*4740*/  LDGSTS.E.BYPASS.LTC128B.128 [R24+0x4900], [R8.64], !P2 ;  /* 0x0490000008187fae */ /* 0x0005e8000d101d48 */
[----:B------:R3:W-:Y:S04]  /*4750*/  LDGSTS.E.BYPASS.LTC128B.128 [R24+0x6900], [R14.64], !P0 ;  /* 0x069000000e187fae */ /* 0x0007e8000c101d48 */
[----:B------:R2:W-:Y:S04]  /*4760*/  LDGSTS.E.BYPASS.LTC128B.128 [R24+0x5100], [R6.64], !P2 ;  /* 0x0510000006187fae */ /* 0x0005e8000d101d48 */
[----:B------:R2:W-:Y:S01]  /*4770*/  LDGSTS.E.BYPASS.LTC128B.128 [R24+0x7100], [R4.64], !P0 ;  /* 0x0710000004187fae */ /* 0x0005e2000c101d48 */
[----:B---3--:R-:W-:-:S03]  /*4780*/  SEL R15, RZ, 0x10, P0 ;  /* 0x00000010ff0f7807 */ /* 0x008fc60000000000 */
.L_x_1287:
[----:B-12---:R-:W2:Y:S01]  /*4790*/  LDL R8, [R1+0x8] ;  /* 0x0000080001087983 */ /* 0x006ea20000100800 */
[----:B------:R-:W-:-:S02]  /*47a0*/  IADD3 R5, -R21, 0x10, RZ ;  /* 0x0000001015057810 */ /* 0x000fc40007ffe1ff */
[----:B------:R-:W-:Y:S02]  /*47b0*/  IADD3 R4, -R15, 0x10, RZ ;  /* 0x000000100f047810 */ /* 0x000fe40007ffe1ff */
[----:B------:R-:W-:Y:S02]  /*47c0*/  LOP3.LUT R5, R5, 0xf, RZ, 0xc0, !PT ;  /* 0x0000000f05057812 */ /* 0x000fe400078ec0ff */
[----:B------:R-:W-:Y:S02]  /*47d0*/  ISETP.NE.U32.AND P6, PT, R21, RZ, PT ;  /* 0x000000ff1500720c */ /* 0x000fe40003fc5070 */
[----:B------:R-:W-:Y:S02]  /*47e0*/  IADD3 R6, P2, P0, R5, R13, R136 ;  /* 0x0000000d05067210 */ /* 0x000fe4000785e088 */
[----:B------:R-:W-:Y:S02]  /*47f0*/  LOP3.LUT R4, R4, 0xf, RZ, 0xc0, !PT ;  /* 0x0000000f04047812 */ /* 0x000fe400078ec0ff */
[----:B------:R-:W-:-:S02]  /*4800*/  ISETP.NE.U32.AND P5, PT, R15, RZ, PT ;  /* 0x000000ff0f00720c */ /* 0x000fc40003fa5070 */
[----:B------:R-:W-:Y:S02]  /*4810*/  IADD3.X R7, RZ, R12, R67, P2, P0 ;  /* 0x0000000cff077210 */ /* 0x000fe400017e0443 */
[----:B------:R-:W-:-:S04]  /*4820*/  IADD3 R4, P2, P0, R4, R13, R138 ;  /* 0x0000000d04047210 */ /* 0x000fc8000785e08a */
[----:B------:R-:W-:Y:S01]  /*4830*/  IADD3.X R5, RZ, R12, R137, P2, P0 ;  /* 0x0000000cff057210 */ /* 0x000fe200017e0489 */
[----:B------:R-:W-:Y:S01]  /*4840*/  @!PT LDS RZ, [RZ] ;  /* 0x00000000fffff984 */ /* 0x000fe20000000800 */
[----:B------:R-:W-:Y:S01]  /*4850*/  @!PT LDS RZ, [RZ] ;  /* 0x00000000fffff984 */ /* 0x000fe20000000800 */
[----:B------:R-:W-:Y:S01]  /*4860*/  @!PT LDS RZ, [RZ] ;  /* 0x00000000fffff984 */ /* 0x000fe20000000800 */
[----:B--2---:R1:W-:Y:S04]  /*4870*/  LDGSTS.E.BYPASS.LTC128B.128.ZFILL [R8+0x5900], [R6.64], P6 ;  /* 0x0590000006087fae */ /* 0x0043e8000b141d48 */
[----:B------:R1:W-:Y:S04]  /*4880*/  LDGSTS.E.BYPASS.LTC128B.128.ZFILL [R8+0x7900], [R4.64], P5 ;  /* 0x0790000004087fae */ /* 0x0003e8000a941d48 */
.L_x_1231:
[----:B--234-:R-:W-:Y:S05]  /*4890*/  BSYNC B0 ;  /* 0x0000000000007941 */ /* 0x01cfea0003800000 */
.L_x_1230:
[----:B-1----:R-:W2:Y:S04]  /*48a0*/  LDL R7, [R1+0xac] ;  /* 0x0000ac0001077983 */ /* 0x002ea80000100800 */
[----:B------:R-:W2:Y:S04]  /*48b0*/  LDL R4, [R1+0x10] ;  /* 0x0000100001047983 */ /* 0x000ea80000100800 */
[----:B------:R-:W3:Y:S01]  /*48c0*/  LDL R6, [R1+0xc] ;  /* 0x00000c0001067983 */ /* 0x000ee20000100800 */
[----:B------:R-:W-:-:S03]  /*48d0*/  MOV R5, 0xffffffc0 ;  /* 0xffffffc000057802 */ /* 0x000fc60000000f00 */
[----:B------:R-:W0:Y:S02]  /*48e0*/  LDGDEPBAR ;  /* 0x00000000000079af */ /* 0x000e240000000000 */
[----:B------:R-:W-:Y:S01]  /*48f0*/  IMAD R5, R3, R5, 0x1 ;  /* 0x0000000103057424 */ /* 0x000fe200078e0205 */
[----:B--2---:R-:W-:Y:S02]  /*4900*/  IADD3 R7, R4, R7, RZ ;  /* 0x0000000704077210 */ /* 0x004fe40007ffe0ff */
[----:B------:R-:W-:-:S03]  /*4910*/  MOV R4, c[0x0][0x2ac] ;  /* 0x0000ab0000047a02 */ /* 0x000fc60000000f00 */
[----:B------:R-:W-:Y:S01]  /*4920*/  @P4 IMAD.HI.U32 R3, R7, c[0x0][0x2c8], RZ ;  /* 0x0000b20007034a27 */ /* 0x000fe200078e00ff */
[----:B------:R1:W-:Y:S03]  /*4930*/  STL [R1+0xf0], R7 ;  /* 0x0000f00701007387 */ /* 0x0003e60000100800 */
[----:B------:R-:W-:Y:S01]  /*4940*/  IMAD R4, R4, c[0x0][0x1d0], R5 ;  /* 0x0000740004047a24 */ /* 0x000fe200078e0205 */
[----:B-1----:R-:W-:Y:S02]  /*4950*/  @P4 SHF.R.U32.HI R7, RZ, c[0x0][0x2cc], R3 ;  /* 0x0000b300ff074a19 */ /* 0x002fe40000011603 */
[----:B---3--:R-:W-:Y:S02]  /*4960*/  IADD3 R3, -R6, R2, RZ ;  /* 0x0000000206037210 */ /* 0x008fe40007ffe1ff */
[----:B------:R-:W-:Y:S01]  /*4970*/  IADD3 R2, R4, -c[0x0][0x168], -R6 ;  /* 0x80005a0004027a10 */ /* 0x000fe20007ffe806 */
[----:B------:R-:W-:Y:S05]  /*4980*/  BRA.DIV ~URZ, `(.L_x_1234) ;  /* 0x0000fab27f007947 */ /* 0x000fea000b800000 */
[----:B------:R1:W2:Y:S02]  /*4990*/  SHFL.IDX PT, R4, R7, RZ, 0x1c1f ;  /* 0x001c1fff07047589 */ /* 0x0002a400000e0000 */
.L_x_1288:
        /* <DEDUP_REMOVED lines=33> */
[----:B------:R-:W-:Y:S01]  /*4bb0*/  FSEL R16, R16, -INF , P0 ;  /* 0xff80000010107808 */ /* 0x000fe20000000000 */
[----:B------:R-:W-:Y:S05]  /*4bc0*/  BRA.DIV ~URZ, `(.L_x_1235) ;  /* 0x0000f8d27f007947 */ /* 0x000fea000b800000 */
[----:B------:R-:W2:Y:S04]  /*4bd0*/  SHFL.IDX PT, R5, R7, 0x2, 0x1c1f ;  /* 0x005c1f0007057f89 */ /* 0x000ea800000e0000 */
[----:B------:R-:W3:Y:S04]  /*4be0*/  SHFL.IDX PT, R0, R7, 0x1, 0x1c1f ;  /* 0x003c1f0007007f89 */ /* 0x000ee800000e0000 */
[----:B------:R-:W4:Y:S01]  /*4bf0*/  SHFL.IDX PT, R4, R7, 0x3, 0x1c1f ;  /* 0x007c1f0007047f89 */ /* 0x000f2200000e0000 */
[----:B--2---:R-:W-:-:S02]  /*4c00*/  IMAD.IADD R5, R2, 0x1, R5 ;  /* 0x0000000102057824 */ /* 0x004fc400078e0205 */
[C---:B---3--:R-:W-:Y:S02]  /*4c10*/  IMAD.IADD R0, R2.reuse, 0x1, R0 ;  /* 0x0000000102007824 */ /* 0x048fe400078e0200 */
[----:B----4-:R-:W-:Y:S01]  /*4c20*/  IMAD.IADD R4, R2, 0x1, R4 ;  /* 0x0000000102047824 */ /* 0x010fe200078e0204 */
[C---:B------:R-:W-:Y:S02]  /*4c30*/  IMNMX R2, R3.reuse, R5, PT ;  /* 0x0000000503027217 */ /* 0x040fe40003800200 */
[----:B------:R-:W-:Y:S02]  /*4c40*/  IMNMX R0, R3, R0, PT ;  /* 0x0000000003007217 */ /* 0x000fe40003800200 */
[C---:B------:R-:W-:Y:S02]  /*4c50*/  ISETP.GT.AND P6, PT, R2.reuse, RZ, PT ;  /* 0x000000ff0200720c */ /* 0x040fe40003fc4270 */
[C---:B------:R-:W-:Y:S02]  /*4c60*/  ISETP.GT.AND P5, PT, R2.reuse, 0x1, PT ;  /* 0x000000010200780c */ /* 0x040fe40003fa4270 */
[----:B------:R-:W-:-:S02]  /*4c70*/  ISETP.GT.AND P2, PT, R2, 0x8, PT ;  /* 0x000000080200780c */ /* 0x000fc40003f44270 */
[----:B------:R-:W-:Y:S02]  /*4c80*/  ISETP.GT.AND P0, PT, R2, 0x9, PT ;  /* 0x000000090200780c */ /* 0x000fe40003f04270 */
[----:B------:R-:W-:Y:S02]  /*4c90*/  FSEL R15, R107, -INF , P6 ;  /* 0xff8000006b0f7808 */ /* 0x000fe40003000000 */
[----:B------:R-:W-:Y:S02]  /*4ca0*/  FSEL R108, R108, -INF , P5 ;  /* 0xff8000006c6c7808 */ /* 0x000fe40002800000 */
[C---:B------:R-:W-:Y:S02]  /*4cb0*/  ISETP.GT.AND P6, PT, R2.reuse, 0x10, PT ;  /* 0x000000100200780c */ /* 0x040fe40003fc4270 */
[----:B------:R-:W-:Y:S02]  /*4cc0*/  ISETP.GT.AND P5, PT, R2, 0x11, PT ;  /* 0x000000110200780c */ /* 0x000fe40003fa4270 */
[----:B------:R-:W-:-:S02]  /*4cd0*/  FSEL R14, R113, -INF , P2 ;  /* 0xff800000710e7808 */ /* 0x000fc40001000000 */
[----:B------:R-:W-:Y:S02]  /*4ce0*/  FSEL R13, R114, -INF , P0 ;  /* 0xff800000720d7808 */ /* 0x000fe40000000000 */
[C---:B------:R-:W-:Y:S02]  /*4cf0*/  ISETP.GT.AND P2, PT, R2.reuse, 0x18, PT ;  /* 0x000000180200780c */ /* 0x040fe40003f44270 */
[----:B------:R-:W-:Y:S02]  /*4d00*/  ISETP.GT.AND P0, PT, R2, 0x19, PT ;  /* 0x000000190200780c */ /* 0x000fe40003f04270 */
[----:B------:R-:W-:Y:S02]  /*4d10*/  FSEL R12, R100, -INF , P6 ;  /* 0xff800000640c7808 */ /* 0x000fe40003000000 */
[----:B------:R-:W-:Y:S02]  /*4d20*/  FSEL R84, R84, -INF , P5 ;  /* 0xff80000054547808 */ /* 0x000fe40002800000 */
        /* <DEDUP_REMOVED lines=16> */
[C---:B------:R-:W-:Y:S02]  /*4e30*/  ISETP.GT.AND P6, PT, R0.reuse, RZ, PT ;  /* 0x000000ff0000720c */ /* 0x040fe40003fc4270 */
        /* <DEDUP_REMOVED lines=25> */
[----:B------:R-:W-:-:S02]  /*4fd0*/  IMNMX R3, R3, R4, PT ;  /* 0x0000000403037217 */ /* 0x000fc40003800200 */
[----:B------:R-:W-:Y:S02]  /*4fe0*/  FSEL R92, R25, -INF , P2 ;  /* 0xff800000195c7808 */ /* 0x000fe40001000000 */
[----:B------:R-:W-:Y:S02]  /*4ff0*/  FSEL R79, R79, -INF , P0 ;  /* 0xff8000004f4f7808 */ /* 0x000fe40000000000 */
[----:B------:R-:W-:Y:S02]  /*5000*/  FMNMX.FTZ R4, R41, R31, !PT ;  /* 0x0000001f29047209 */ /* 0x000fe40007810000 */
[C---:B------:R-:W-:Y:S02]  /*5010*/  ISETP.GT.AND P2, PT, R0.reuse, 0x38, PT ;  /* 0x000000380000780c */ /* 0x040fe40003f44270 */
[----:B------:R-:W-:Y:S02]  /*5020*/  ISETP.GT.AND P0, PT, R0, 0x39, PT ;  /* 0x000000390000780c */ /* 0x000fe40003f04270 */
[----:B------:R-:W-:-:S02]  /*5030*/  FSEL R78, R78, -INF , P6 ;  /* 0xff8000004e4e7808 */ /* 0x000fc40003000000 */
[----:B------:R-:W-:Y:S02]  /*5040*/  FSEL R77, R77, -INF , P5 ;  /* 0xff8000004d4d7808 */ /* 0x000fe40002800000 */
[C---:B------:R-:W-:Y:S02]  /*5050*/  ISETP.GT.AND P6, PT, R3.reuse, RZ, PT ;  /* 0x000000ff0300720c */ /* 0x040fe40003fc4270 */
[----:B------:R-:W-:Y:S02]  /*5060*/  ISETP.GT.AND P5, PT, R3, 0x1, PT ;  /* 0x000000010300780c */ /* 0x000fe40003fa4270 */
[----:B------:R-:W-:Y:S02]  /*5070*/  FMNMX.FTZ R2, R111, R4, !PT ;  /* 0x000000046f027209 */ /* 0x000fe40007810000 */
[----:B------:R-:W-:Y:S02]  /*5080*/  FSEL R76, R76, -INF , P2 ;  /* 0xff8000004c4c7808 */ /* 0x000fe40001000000 */
[----:B------:R-:W-:-:S02]  /*5090*/  FSEL R67, R46, -INF , P0 ;  /* 0xff8000002e437808 */ /* 0x000fc40000000000 */
[----:B------:R-:W-:Y:S02]  /*50a0*/  ISETP.GT.AND P2, PT, R3, 0x8, PT ;  /* 0x000000080300780c */ /* 0x000fe40003f44270 */
[----:B------:R-:W-:Y:S02]  /*50b0*/  FSEL R47, R109, -INF , P6 ;  /* 0xff8000006d2f7808 */ /* 0x000fe40003000000 */
[----:B------:R-:W-:Y:S02]  /*50c0*/  FSEL R46, R110, -INF , P5 ;  /* 0xff8000006e2e7808 */ /* 0x000fe40002800000 */
[----:B------:R-:W-:Y:S02]  /*50d0*/  FMNMX.FTZ R6, R43, R42, !PT ;  /* 0x0000002a2b067209 */ /* 0x000fe40007810000 */
[----:B------:R-:W-:Y:S02]  /*50e0*/  FMNMX.FTZ R4, R15, R108, !PT ;  /* 0x0000006c0f047209 */ /* 0x000fe40007810000 */
[----:B------:R-:W-:-:S02]  /*50f0*/  ISETP.GT.AND P0, PT, R3, 0x9, PT ;  /* 0x000000090300780c */ /* 0x000fc40003f04270 */
[----:B------:R-:W-:Y:S02]  /*5100*/  FSEL R115, R115, -INF , P2 ;  /* 0xff80000073737808 */ /* 0x000fe40001000000 */
[----:B------:R-:W-:Y:S02]  /*5110*/  FMNMX.FTZ R6, R96, R6, !PT ;  /* 0x0000000660067209 */ /* 0x000fe40007810000 */
[----:B------:R-:W-:Y:S02]  /*5120*/  FMNMX.FTZ R4, R14, R4, !PT ;  /* 0x000000040e047209 */ /* 0x000fe40007810000 */
[----:B------:R-:W-:Y:S02]  /*5130*/  FMNMX.FTZ R5, R47, R46, !PT ;  /* 0x0000002e2f057209 */ /* 0x000fe40007810000 */
[----:B------:R-:W-:Y:S02]  /*5140*/  FMNMX.FTZ R2, R112, R2, !PT ;  /* 0x0000000270027209 */ /* 0x000fe40007810000 */
[----:B------:R-:W-:-:S02]  /*5150*/  ISETP.GT.AND P6, PT, R3, 0x10, PT ;  /* 0x000000100300780c */ /* 0x000fc40003fc4270 */
[----:B------:R-:W-:Y:S02]  /*5160*/  FSEL R25, R116, -INF , P0 ;  /* 0xff80000074197808 */ /* 0x000fe40000000000 */
[----:B------:R-:W-:Y:S02]  /*5170*/  FMNMX.FTZ R6, R97, R6, !PT ;  /* 0x0000000661067209 */ /* 0x000fe40007810000 */
[----:B------:R-:W-:Y:S02]  /*5180*/  FMNMX.FTZ R4, R13, R4, !PT ;  /* 0x000000040d047209 */ /* 0x000fe40007810000 */
[----:B------:R-:W-:Y:S02]  /*5190*/  FMNMX.FTZ R5, R115, R5, !PT ;  /* 0x0000000573057209 */ /* 0x000fe40007810000 */
[----:B------:R-:W-:Y:S02]  /*51a0*/  ISETP.GT.AND P5, PT, R3, 0x11, PT ;  /* 0x000000110300780c */ /* 0x000fe40003fa4270 */
[----:B------:R-:W-:-:S02]  /*51b0*/  FSEL R85, R85, -INF , P6 ;  /* 0xff80000055557808 */ /* 0x000fc40003000000 */
[----:B------:R-:W-:Y:S02]  /*51c0*/  FMNMX.FTZ R2, R117, R2, !PT ;  /* 0x0000000275027209 */ /* 0x000fe40007810000 */
[----:B------:R-:W-:Y:S02]  /*51d0*/  FMNMX.FTZ R6, R98, R6, !PT ;  /* 0x0000000662067209 */ /* 0x000fe40007810000 */
[----:B------:R-:W-:Y:S02]  /*51e0*/  FMNMX.FTZ R4, R12, R4, !PT ;  /* 0x000000040c047209 */ /* 0x000fe40007810000 */
[----:B------:R-:W-:Y:S02]  /*51f0*/  FMNMX.FTZ R5, R25, R5, !PT ;  /* 0x0000000519057209 */ /* 0x000fe40007810000 */
[----:B------:R-:W-:Y:S02]  /*5200*/  ISETP.GT.AND P2, PT, R3, 0x18, PT ;  /* 0x000000180300780c */ /* 0x000fe40003f44270 */
[----:B------:R-:W-:-:S02]  /*5210*/  FSEL R40, R101, -INF , P5 ;  /* 0xff80000065287808 */ /* 0x000fc40002800000 */
[----:B-1----:R-:W-:Y:S02]  /*5220*/  FMNMX.FTZ R7, R30, R2, !PT ;  /* 0x000000021e077209 */ /* 0x002fe40007810000 */
        /* <DEDUP_REMOVED lines=57> */
[----:B------:R-:W-:Y:S02]  /*55c0*/  FMNMX.FTZ R7, R16, R7, !PT ;  /* 0x0000000710077209 */ /* 0x000fe40007810000 */
[----:B------:R-:W-:-:S02]  /*55d0*/  FMNMX.FTZ R6, R67, R6, !PT ;  /* 0x0000000643067209 */ /* 0x000fc40007810000 */
[----:B------:R-:W-:Y:S01]  /*55e0*/  FMNMX.FTZ R4, R32, R4, !PT ;  /* 0x0000000420047209 */ /* 0x000fe20007810000 */
[----:B------:R-:W1:Y:S01]  /*55f0*/  SHFL.BFLY PT, R3, R7, 0x2, 0x1f ;  /* 0x0c401f0007037f89 */ /* 0x000e6200000e0000 */
[----:B------:R-:W-:Y:S02]  /*5600*/  FSEL R100, R44, -INF , P0 ;  /* 0xff8000002c647808 */ /* 0x000fe40000000000 */
[----:B------:R-:W-:Y:S01]  /*5610*/  FMNMX.FTZ R5, R101, R5, !PT ;  /* 0x0000000565057209 */ /* 0x000fe20007810000 */
[----:B------:R-:W2:Y:S03]  /*5620*/  SHFL.BFLY PT, R2, R6, 0x2, 0x1f ;  /* 0x0c401f0006027f89 */ /* 0x000ea600000e0000 */
[----:B------:R-:W-:Y:S01]  /*5630*/  FMNMX.FTZ R5, R100, R5, !PT ;  /* 0x0000000564057209 */ /* 0x000fe20007810000 */
[----:B------:R-:W3:Y:S04]  /*5640*/  SHFL.BFLY PT, R0, R4, 0x2, 0x1f ;  /* 0x0c401f0004007f89 */ /* 0x000ee800000e0000 */
[----:B------:R-:W4:Y:S01]  /*5650*/  SHFL.BFLY PT, R196, R5, 0x2, 0x1f ;  /* 0x0c401f0005c47f89 */ /* 0x000f2200000e0000 */
[----:B-1----:R-:W-:-:S02]  /*5660*/  FMNMX.FTZ R7, R3, R7, !PT ;  /* 0x0000000703077209 */ /* 0x002fc40007810000 */
[----:B--2---:R-:W-:-:S03]  /*5670*/  FMNMX.FTZ R6, R6, R2, !PT ;  /* 0x0000000206067209 */ /* 0x004fc60007810000 */
[----:B------:R-:W1:Y:S01]  /*5680*/  SHFL.BFLY PT, R3, R7, 0x1, 0x1f ;  /* 0x0c201f0007037f89 */ /* 0x000e6200000e0000 */
[----:B---3--:R-:W-:-:S03]  /*5690*/  FMNMX.FTZ R4, R4, R0, !PT ;  /* 0x0000000004047209 */ /* 0x008fc60007810000 */
[----:B------:R-:W2:Y:S01]  /*56a0*/  SHFL.BFLY PT, R2, R6, 0x1, 0x1f ;  /* 0x0c201f0006027f89 */ /* 0x000ea200000e0000 */
[----:B----4-:R-:W-:-:S03]  /*56b0*/  FMNMX.FTZ R196, R5, R196, !PT ;  /* 0x000000c405c47209 */ /* 0x010fc60007810000 */
[----:B------:R-:W3:Y:S04]  /*56c0*/  SHFL.BFLY PT, R0, R4, 0x1, 0x1f ;  /* 0x0c201f0004007f89 */ /* 0x000ee800000e0000 */
[----:B------:R4:W4:Y:S01]  /*56d0*/  SHFL.BFLY PT, R5, R196, 0x1, 0x1f ;  /* 0x0c201f00c4057f89 */ /* 0x00092200000e0000 */
[----:B-1----:R-:W-:Y:S02]  /*56e0*/  FMNMX.FTZ R3, R7, R3, !PT ;  /* 0x0000000307037209 */ /* 0x002fe40007810000 */
[----:B--2---:R-:W-:Y:S02]  /*56f0*/  FMNMX.FTZ R2, R6, R2, !PT ;  /* 0x0000000206027209 */ /* 0x004fe40007810000 */
[----:B---3--:R-:W-:Y:S02]  /*5700*/  FMNMX.FTZ R0, R4, R0, !PT ;  /* 0x0000000004007209 */ /* 0x008fe40007810000 */
.L_x_1289:
[C---:B------:R-:W-:Y:S01]  /*5710*/  FMUL.FTZ R114, R3.reuse, c[0x0][0x2d0] ;  /* 0x0000b40003727a20 */ /* 0x040fe20000410000 */
[----:B------:R-:W-:Y:S01]  /*5720*/  FSETP.NEU.FTZ.AND P0, PT, R3, -INF , PT ;  /* 0xff8000000300780b */ /* 0x000fe20003f1d000 */
[----:B------:R-:W-:Y:S01]  /*5730*/  FMUL.FTZ R113, R2, c[0x0][0x2d0] ;  /* 0x0000b40002717a20 */ /* 0x000fe20000410000 */
[----:B----4-:R-:W-:Y:S01]  /*5740*/  FMNMX.FTZ R196, R5, R196, !PT ;  /* 0x000000c405c47209 */ /* 0x010fe20007810000 */
[----:B------:R-:W-:Y:S01]  /*5750*/  WARPSYNC 0xffffffff ;  /* 0xffffffff00007948 */ /* 0x000fe20003800000 */
[----:B------:R-:W-:Y:S01]  /*5760*/  FSEL R114, R114, RZ, P0 ;  /* 0x000000ff72727208 */ /* 0x000fe20000000000 */
[----:B------:R-:W1:Y:S01]  /*5770*/  LDSM.16.MT88.4 R156, [R246] ;  /* 0x00000000f69c783b */ /* 0x000e620000004200 */
[----:B------:R-:W-:Y:S01]  /*5780*/  FSETP.NEU.FTZ.AND P0, PT, R2, -INF , PT ;  /* 0xff8000000200780b */ /* 0x000fe20003f1d000 */
[----:B------:R-:W-:-:S02]  /*5790*/  FMUL.FTZ R168, R196, c[0x0][0x2d0] ;  /* 0x0000b400c4a87a20 */ /* 0x000fc40000410000 */
[--C-:B------:R-:W-:Y:S01]  /*57a0*/  FFMA.FTZ R118, R112, c[0x0][0x2d0], -R114.reuse ;  /* 0x0000b40070767a23 */ /* 0x100fe20000010872 */
[----:B------:R-:W-:Y:S01]  /*57b0*/  FSEL R113, R113, RZ, P0 ;  /* 0x000000ff71717208 */ /* 0x000fe20000000000 */
[C---:B------:R-:W-:Y:S01]  /*57c0*/  FMUL.FTZ R112, R0.reuse, c[0x0][0x2d0] ;  /* 0x0000b40000707a20 */ /* 0x040fe20000410000 */
[----:B------:R-:W-:Y:S01]  /*57d0*/  FSETP.NEU.FTZ.AND P0, PT, R0, -INF , PT ;  /* 0xff8000000000780b */ /* 0x000fe20003f1d000 */
[----:B------:R-:W2:Y:S01]  /*57e0*/  LDSM.16.MT88.4 R148, [R245] ;  /* 0x00000000f594783b */ /* 0x000ea20000004200 */
[--C-:B------:R-:W-:Y:S01]  /*57f0*/  FFMA.FTZ R123, R111, c[0x0][0x2d0], -R114.reuse ;  /* 0x0000b4006f7b7a23 */ /* 0x100fe20000010872 */
[----:B------:R-:W-:Y:S01]  /*5800*/  MUFU.EX2 R118, R118 ;  /* 0x0000007600767308 */ /* 0x000fe20000000800 */
[----:B------:R-:W-:Y:S01]  /*5810*/  FSEL R112, R112, RZ, P0 ;  /* 0x000000ff70707208 */ /* 0x000fe20000000000 */
[----:B------:R-:W3:Y:S01]  /*5820*/  LDSM.16.MT88.4 R140, [R244] ;  /* 0x00000000f48c783b */ /* 0x000ee20000004200 */
[----:B------:R-:W-:Y:S01]  /*5830*/  FSETP.NEU.FTZ.AND P0, PT, R196, -INF , PT ;  /* 0xff800000c400780b */ /* 0x000fe20003f1d000 */
[----:B------:R-:W-:-:S02]  /*5840*/  FFMA.FTZ R110, R117, c[0x0][0x2d0], -R114 ;  /* 0x0000b400756e7a23 */ /* 0x000fc40000010872 */
[----:B------:R-:W4:Y:S01]  /*5850*/  LDSM.16.MT88.4 R132, [R243] ;  /* 0x00000000f384783b */ /* 0x000f220000004200 */
[----:B------:R-:W-:Y:S01]  /*5860*/  FSEL R168, R168, RZ, P0 ;  /* 0x000000ffa8a87208 */ /* 0x000fe20000000000 */
[--C-:B------:R-:W-:Y:S01]  /*5870*/  FFMA.FTZ R178, R41, c[0x0][0x2d0], -R114.reuse ;  /* 0x0000b40029b27a23 */ /* 0x100fe20000010872 */
[----:B------:R-:W5:Y:S01]  /*5880*/  MUFU.EX2 R123, R123 ;  /* 0x0000007b007b7308 */ /* 0x000f620000000800 */
[----:B------:R-:W1:Y:S01]  /*5890*/  LDSM.16.MT88.4 R80, [R246+0x2000] ;  /* 0x00200000f650783b */ /* 0x000e620000004200 */
[----:B------:R-:W-:Y:S02]  /*58a0*/  FFMA.FTZ R177, R31, c[0x0][0x2d0], -R114 ;  /* 0x0000b4001fb17a23 */ /* 0x000fe40000010872 */
[--C-:B------:R-:W-:Y:S01]  /*58b0*/  FFMA.FTZ R176, R43, c[0x0][0x2d0], -R113.reuse ;  /* 0x0000b4002bb07a23 */ /* 0x100fe20000010871 */
[----:B------:R-:W-:Y:S01]  /*58c0*/  LDSM.16.MT88.4 R60, [R246+0x800] ;  /* 0x00080000f63c783b */ /* 0x000fe20000004200 */
[--C-:B------:R-:W-:Y:S02]  /*58d0*/  FFMA.FTZ R171, R42, c[0x0][0x2d0], -R113.reuse ;  /* 0x0000b4002aab7a23 */ /* 0x100fe40000010871 */
[--C-:B------:R-:W-:Y:S01]  /*58e0*/  FFMA.FTZ R122, R96, c[0x0][0x2d0], -R113.reuse ;  /* 0x0000b400607a7a23 */ /* 0x100fe20000010871 */
[----:B------:R-:W-:Y:S01]  /*58f0*/  MUFU.EX2 R178, R178 ;  /* 0x000000b200b27308 */ /* 0x000fe20000000800 */
[----:B------:R-:W-:Y:S01]  /*5900*/  FFMA.FTZ R117, R97, c[0x0][0x2d0], -R113 ;  /* 0x0000b40061757a23 */ /* 0x000fe20000010871 */
[----:B------:R-:W-:Y:S01]  /*5910*/  LDSM.16.MT88.4 R52, [R244+0x800] ;  /* 0x00080000f434783b */ /* 0x000fe20000004200 */
[----:B------:R-:W-:-:S02]  /*5920*/  FFMA.FTZ R170, R15, c[0x0][0x2d0], -R112 ;  /* 0x0000b4000faa7a23 */ /* 0x000fc40000010870 */
[--C-:B------:R-:W-:Y:S02]  /*5930*/  FFMA.FTZ R169, R108, c[0x0][0x2d0], -R112.reuse ;  /* 0x0000b4006ca97a23 */ /* 0x100fe40000010870 */
[--C-:B------:R-:W-:Y:S01]  /*5940*/  FFMA.FTZ R121, R14, c[0x0][0x2d0], -R112.reuse ;  /* 0x0000b4000e797a23 */ /* 0x100fe20000010870 */
[----:B------:R-:W2:Y:S01]  /*5950*/  MUFU.EX2 R177, R177 ;  /* 0x000000b100b17308 */ /* 0x000ea20000000800 */
[----:B------:R-:W-:Y:S01]  /*5960*/  FFMA.FTZ R116, R13, c[0x0][0x2d0], -R112 ;  /* 0x0000b4000d747a23 */ /* 0x000fe20000010870 */
[----:B-----5:R-:W-:Y:S01]  /*5970*/  F2FP.BF16.PACK_AB R130, R118, R123 ;  /* 0x0000007b7682723e */ /* 0x020fe200000010ff */
[--C-:B------:R-:W-:Y:S02]  /*5980*/  FFMA.FTZ R120, R47, c[0x0][0x2d0], -R168.reuse ;  /* 0x0000b4002f787a23 */ /* 0x100fe400000108a8 */
        /* <DEDUP_REMOVED lines=8> */
[----:B------:R-:W5:Y:S01]  /*5a10*/  MUFU.EX2 R171, R171 ;  /* 0x000000ab00ab7308 */ /* 0x000f620000000800 */
[----:B------:R-:W-:Y:S01]  /*5a20*/  FFMA.FTZ R8, R57, c[0x0][0x2d0], -R113 ;  /* 0x0000b40039087a23 */ /* 0x000fe20000010871 */
[----:B------:R-:W3:Y:S01]  /*5a30*/  LDSM.16.MT88.4 R96, [R245+0x2000] ;  /* 0x00200000f560783b */ /* 0x000ee20000004200 */
[--C-:B------:R-:W-:Y:S01]  /*5a40*/  FFMA.FTZ R4, R48, c[0x0][0x2d0], -R168.reuse ;  /* 0x0000b40030047a23 */ /* 0x100fe200000108a8 */
[----:B--2---:R-:W-:Y:S01]  /*5a50*/  F2FP.BF16.PACK_AB R128, R177, R178 ;  /* 0x000000b2b180723e */ /* 0x004fe200000010ff */
[----:B------:R-:W-:Y:S01]  /*5a60*/  FFMA.FTZ R20, R49, c[0x0][0x2d0], -R168 ;  /* 0x0000b40031147a23 */ /* 0x000fe200000108a8 */
[----:B------:R-:W2:Y:S01]  /*5a70*/  LDSM.16.MT88.4 R56, [R245+0x800] ;  /* 0x00080000f538783b */ /* 0x000ea20000004200 */
[--C-:B------:R-:W-:Y:S01]  /*5a80*/  FFMA.FTZ R66, R30, c[0x0][0x2d0], -R114.reuse ;  /* 0x0000b4001e427a23 */ /* 0x100fe20000010872 */
[----:B------:R-:W-:Y:S01]  /*5a90*/  MUFU.EX2 R122, R122 ;  /* 0x0000007a007a7308 */ /* 0x000fe20000000800 */
[--C-:B------:R-:W-:Y:S01]  /*5aa0*/  FFMA.FTZ R11, R29, c[0x0][0x2d0], -R114.reuse ;  /* 0x0000b4001d0b7a23 */ /* 0x100fe20000010872 */
[----:B------:R-:W2:Y:S01]  /*5ab0*/  LDSM.16.MT88.4 R48, [R243+0x800] ;  /* 0x00080000f330783b */ /* 0x000ea20000004200 */
[----:B------:R-:W-:-:S02]  /*5ac0*/  FFMA.FTZ R10, R28, c[0x0][0x2d0], -R114 ;  /* 0x0000b4001c0a7a23 */ /* 0x000fc40000010872 */
[--C-:B------:R-:W-:Y:S02]  /*5ad0*/  FFMA.FTZ R108, R12, c[0x0][0x2d0], -R112.reuse ;  /* 0x0000b4000c6c7a23 */ /* 0x100fe40000010870 */
[--C-:B------:R-:W-:Y:S01]  /*5ae0*/  FFMA.FTZ R26, R84, c[0x0][0x2d0], -R112.reuse ;  /* 0x0000b400541a7a23 */ /* 0x100fe20000010870 */
[----:B------:R-:W1:Y:S01]  /*5af0*/  MUFU.EX2 R117, R117 ;  /* 0x0000007500757308 */ /* 0x000e620000000800 */
[----:B-----5:R-:W-:Y:S01]  /*5b00*/  F2FP.BF16.PACK_AB R129, R171, R176 ;  /* 0x000000b0ab81723e */ /* 0x020fe200000010ff */
[--C-:B------:R-:W-:Y:S02]  /*5b10*/  FFMA.FTZ R7, R72, c[0x0][0x2d0], -R112.reuse ;  /* 0x0000b40048077a23 */ /* 0x100fe40000010870 */
[----:B------:R-:W-:Y:S02]  /*5b20*/  FFMA.FTZ R6, R73, c[0x0][0x2d0], -R112 ;  /* 0x0000b40049067a23 */ /* 0x000fe40000010870 */
[--C-:B------:R-:W-:Y:S02]  /*5b30*/  FFMA.FTZ R25, R85, c[0x0][0x2d0], -R168.reuse ;  /* 0x0000b40055197a23 */ /* 0x100fe400000108a8 */
[----:B------:R-:W-:Y:S01]  /*5b40*/  MUFU.EX2 R170, R170 ;  /* 0x000000aa00aa7308 */ /* 0x000fe20000000800 */
[----:B------:R-:W-:-:S02]  /*5b50*/  FFMA.FTZ R5, R40, c[0x0][0x2d0], -R168 ;  /* 0x0000b40028057a23 */ /* 0x000fc400000108a8 */
[----:B------:R-:W5:Y:S01]  /*5b60*/  LDSM.16.MT88.4 R40, [R245+0x2800] ;  /* 0x00280000f528783b */ /* 0x000f620000004200 */
[--C-:B------:R-:W-:Y:S02]  /*5b70*/  FFMA.FTZ R19, R19, c[0x0][0x2d0], -R114.reuse ;  /* 0x0000b40013137a23 */ /* 0x100fe40000010872 */
[--C-:B------:R-:W-:Y:S02]  /*5b80*/  FFMA.FTZ R18, R18, c[0x0][0x2d0], -R114.reuse ;  /* 0x0000b40012127a23 */ /* 0x100fe40000010872 */
[----:B------:R-:W3:Y:S01]  /*5b90*/  MUFU.EX2 R169, R169 ;  /* 0x000000a900a97308 */ /* 0x000ee20000000800 */
[----:B-1----:R-:W-:Y:S01]  /*5ba0*/  F2FP.BF16.PACK_AB R131, R117, R122 ;  /* 0x0000007a7583723e */ /* 0x002fe200000010ff */
[--C-:B------:R-:W-:Y:S02]  /*5bb0*/  FFMA.FTZ R17, R17, c[0x0][0x2d0], -R114.reuse ;  /* 0x0000b40011117a23 */ /* 0x100fe40000010872 */
[----:B------:R-:W-:Y:S02]  /*5bc0*/  FFMA.FTZ R16, R16, c[0x0][0x2d0], -R114 ;  /* 0x0000b40010107a23 */ /* 0x000fe40000010872 */
[----:B------:R-:W-:-:S02]  /*5bd0*/  FFMA.FTZ R94, R94, c[0x0][0x2d0], -R113 ;  /* 0x0000b4005e5e7a23 */ /* 0x000fc40000010871 */
[----:B------:R-:W-:Y:S01]  /*5be0*/  MUFU.EX2 R121, R121 ;  /* 0x0000007900797308 */ /* 0x000fe20000000800 */
[C---:B------:R-:W-:Y:S01]  /*5bf0*/  HMMA.16816.F32.BF16 R160, R128.reuse, R156, RZ ;  /* 0x0000009c80a0723c */ /* 0x040fe200000418ff */
[--C-:B------:R-:W-:Y:S02]  /*5c00*/  FFMA.FTZ R93, R93, c[0x0][0x2d0], -R113.reuse ;  /* 0x0000b4005d5d7a23 */ /* 0x100fe40000010871 */
[--C-:B------:R-:W-:Y:S02]  /*5c10*/  FFMA.FTZ R92, R92, c[0x0][0x2d0], -R113.reuse ;  /* 0x0000b4005c5c7a23 */ /* 0x100fe40000010871 */
[--C-:B------:R-:W-:Y:S02]  /*5c20*/  FFMA.FTZ R79, R79, c[0x0][0x2d0], -R113.reuse ;  /* 0x0000b4004f4f7a23 */ /* 0x100fe40000010871 */
[----:B------:R-:W1:Y:S01]  /*5c30*/  MUFU.EX2 R116, R116 ;  /* 0x0000007400747308 */ /* 0x000e620000000800 */
[----:B---3--:R-:W-:Y:S01]  /*5c40*/  F2FP.BF16.PACK_AB R28, R169, R170 ;  /* 0x000000aaa91c723e */ /* 0x008fe200000010ff */
[----:B------:R-:W-:Y:S01]  /*5c50*/  HMMA.16816.F32.BF16 R152, R128, R148, RZ ;  /* 0x000000948098723c */ /* 0x000fe200000418ff */
[----:B------:R-:W-:-:S02]  /*5c60*/  FFMA.FTZ R78, R78, c[0x0][0x2d0], -R113 ;  /* 0x0000b4004e4e7a23 */ /* 0x000fc40000010871 */
[--C-:B------:R-:W-:Y:S02]  /*5c70*/  FFMA.FTZ R77, R77, c[0x0][0x2d0], -R113.reuse ;  /* 0x0000b4004d4d7a23 */ /* 0x100fe40000010871 */
[--C-:B------:R-:W-:Y:S01]  /*5c80*/  FFMA.FTZ R76, R76, c[0x0][0x2d0], -R113.reuse ;  /* 0x0000b4004c4c7a23 */ /* 0x100fe20000010871 */
[----:B------:R-:W-:Y:S01]  /*5c90*/  MUFU.EX2 R120, R120 ;  /* 0x0000007800787308 */ /* 0x000fe20000000800 */
[----:B------:R-:W-:Y:S01]  /*5ca0*/  FFMA.FTZ R67, R67, c[0x0][0x2d0], -R113 ;  /* 0x0000b40043437a23 */ /* 0x000fe20000010871 */
[C---:B------:R-:W-:Y:S01]  /*5cb0*/  HMMA.16816.F32.BF16 R144, R128.reuse, R140, RZ ;  /* 0x0000008c8090723c */ /* 0x040fe200000418ff */
[----:B------:R-:W-:Y:S02]  /*5cc0*/  FADD.FTZ R177, R178, R177 ;  /* 0x000000b1b2b17221 */ /* 0x000fe40000010000 */
[----:B------:R-:W-:Y:S02]  /*5cd0*/  FADD.FTZ R169, R170, R169 ;  /* 0x000000a9aaa97221 */ /* 0x000fe40000010000 */
[----:B------:R-:W-:Y:S01]  /*5ce0*/  FADD.FTZ R123, R123, R177 ;  /* 0x000000b17b7b7221 */ /* 0x000fe20000010000 */
[----:B------:R-:W3:Y:S01]  /*5cf0*/  MUFU.EX2 R119, R119 ;  /* 0x0000007700777308 */ /* 0x000ee20000000800 */
[----:B-1----:R-:W-:Y:S01]  /*5d00*/  F2FP.BF16.PACK_AB R30, R116, R121 ;  /* 0x00000079741e723e */ /* 0x002fe200000010ff */
[----:B----4-:R-:W-:Y:S01]  /*5d10*/  HMMA.16816.F32.BF16 R136, R128, R132, RZ ;  /* 0x000000848088723c */ /* 0x010fe200000418ff */
[----:B------:R-:W-:-:S02]  /*5d20*/  FADD.FTZ R123, R118, R123 ;  /* 0x0000007b767b7221 */ /* 0x000fc40000010000 */
[----:B------:R-:W-:Y:S02]  /*5d30*/  FADD.FTZ R121, R121, R169 ;  /* 0x000000a979797221 */ /* 0x000fe40000010000 */
[----:B------:R-:W-:Y:S01]  /*5d40*/  FADD.FTZ R171, R176, R171 ;  /* 0x000000abb0ab7221 */ /* 0x000fe20000010000 */
[----:B------:R-:W1:Y:S01]  /*5d50*/  MUFU.EX2 R111, R111 ;  /* 0x0000006f006f7308 */ /* 0x000e620000000800 */
[----:B------:R-:W-:Y:S01]  /*5d60*/  FADD.FTZ R121, R116, R121 ;  /* 0x0000007974797221 */ /* 0x000fe20000010000 */
[----:B------:R-:W-:Y:S01]  /*5d70*/  HMMA.16816.F32.BF16 R68, R128, R80, RZ ;  /* 0x000000508044723c */ /* 0x000fe200000418ff */
[----:B------:R-:W-:-:S04]  /*5d80*/  FADD.FTZ R122, R122, R171 ;  /* 0x000000ab7a7a7221 */ /* 0x000fc80000010000 */
[----:B------:R-:W-:Y:S01]  /*5d90*/  FADD.FTZ R122, R117, R122 ;  /* 0x0000007a757a7221 */ /* 0x000fe20000010000 */
[----:B------:R-:W4:Y:S01]  /*5da0*/  MUFU.EX2 R95, R95 ;  /* 0x0000005f005f7308 */ /* 0x000f220000000800 */
[----:B---3--:R-:W-:Y:S01]  /*5db0*/  F2FP.BF16.PACK_AB R29, R119, R120 ;  /* 0x00000078771d723e */ /* 0x008fe200000010ff */
[----:B------:R-:W-:Y:S01]  /*5dc0*/  HMMA.16816.F32.BF16 R84, R128, R96, RZ ;  /* 0x000000608054723c */ /* 0x000fe200000418ff */
[----:B------:R-:W-:-:S05]  /*5dd0*/  FADD.FTZ R119, R120, R119 ;  /* 0x0000007778777221 */ /* 0x000fca0000010000 */
[----:B------:R-:W3:Y:S01]  /*5de0*/  MUFU.EX2 R110, R110 ;  /* 0x0000006e006e7308 */ /* 0x000ee20000000800 */
[----:B-1----:R-:W-:Y:S01]  /*5df0*/  FADD.FTZ R119, R111, R119 ;  /* 0x000000776f777221 */ /* 0x002fe20000010000 */
[----:B----4-:R-:W-:-:S06]  /*5e00*/  F2FP.BF16.PACK_AB R31, R95, R111 ;  /* 0x0000006f5f1f723e */ /* 0x010fcc00000010ff */
[----:B------:R-:W1:Y:S01]  /*5e10*/  MUFU.EX2 R66, R66 ;  /* 0x0000004200427308 */ /* 0x000e620000000800 */
[----:B------:R-:W-:Y:S01]  /*5e20*/  HMMA.16816.F32.BF16 R164, R28, R156, RZ ;  /* 0x0000009c1ca4723c */ /* 0x000fe200000418ff */
[----:B---3--:R-:W-:-:S06]  /*5e30*/  FADD.FTZ R123, R110, R123 ;  /* 0x0000007b6e7b7221 */ /* 0x008fcc0000010000 */
[----:B------:R-:W3:Y:S01]  /*5e40*/  MUFU.EX2 R11, R11 ;  /* 0x0000000b000b7308 */ /* 0x000ee20000000800 */
[C---:B------:R-:W-:Y:S07]  /*5e50*/  HMMA.16816.F32.BF16 R172, R28.reuse, R148, RZ ;  /* 0x000000941cac723c */ /* 0x040fee00000418ff */
[----:B------:R-:W4:Y:S01]  /*5e60*/  MUFU.EX2 R10, R10 ;  /* 0x0000000a000a7308 */ /* 0x000f220000000800 */
[C---:B-1----:R-:W-:Y:S01]  /*5e70*/  F2FP.BF16.PACK_AB R12, R66.reuse, R110 ;  /* 0x0000006e420c723e */ /* 0x042fe200000010ff */
[----:B------:R-:W-:Y:S01]  /*5e80*/  FADD.FTZ R66, R66, R123 ;  /* 0x0000007b42427221 */ /* 0x000fe20000010000 */
[----:B------:R-:W-:Y:S05]  /*5e90*/  HMMA.16816.F32.BF16 R180, R28, R140, RZ ;  /* 0x0000008c1cb4723c */ /* 0x000fea00000418ff */
[----:B------:R-:W1:Y:S01]  /*5ea0*/  MUFU.EX2 R109, R109 ;  /* 0x0000006d006d7308 */ /* 0x000e620000000800 */
[----:B---3--:R-:W-:-:S02]  /*5eb0*/  FADD.FTZ R66, R11, R66 ;  /* 0x000000420b427221 */ /* 0x008fc40000010000 */
[C---:B------:R-:W-:Y:S05]  /*5ec0*/  HMMA.16816.F32.BF16 R188, R28.reuse, R132, RZ ;  /* 0x000000841cbc723c */ /* 0x040fea00000418ff */
[----:B------:R-:W3:Y:S01]  /*5ed0*/  MUFU.EX2 R27, R27 ;  /* 0x0000001b001b7308 */ /* 0x000ee20000000800 */
[C---:B----4-:R-:W-:Y:S01]  /*5ee0*/  F2FP.BF16.PACK_AB R14, R10.reuse, R11 ;  /* 0x0000000b0a0e723e */ /* 0x050fe200000010ff */
[----:B------:R-:W-:Y:S01]  /*5ef0*/  FADD.FTZ R66, R10, R66 ;  /* 0x000000420a427221 */ /* 0x000fe20000010000 */
[----:B------:R-:W-:Y:S05]  /*5f00*/  HMMA.16816.F32.BF16 R72, R28, R80, RZ ;  /* 0x000000501c48723c */ /* 0x000fea00000418ff */
[----:B------:R-:W-:Y:S01]  /*5f10*/  MUFU.EX2 R9, R9 ;  /* 0x0000000900097308 */ /* 0x000fe20000000800 */
[----:B-1----:R-:W-:-:S02]  /*5f20*/  FADD.FTZ R122, R109, R122 ;  /* 0x0000007a6d7a7221 */ /* 0x002fc40000010000 */
[--C-:B------:R-:W-:Y:S01]  /*5f30*/  FFMA.FTZ R80, R24, c[0x0][0x2d0], -R114.reuse ;  /* 0x0000b40018507a23 */ /* 0x100fe20000010872 */
[----:B------:R-:W-:Y:S01]  /*5f40*/  HMMA.16816.F32.BF16 R88, R28, R96, RZ ;  /* 0x000000601c58723c */ /* 0x000fe200000418ff */
[----:B------:R-:W-:-:S03]  /*5f50*/  FFMA.FTZ R81, R23, c[0x0][0x2d0], -R114 ;  /* 0x0000b40017517a23 */ /* 0x000fc60000010872 */
[----:B------:R-:W1:Y:S01]  /*5f60*/  MUFU.EX2 R8, R8 ;  /* 0x0000000800087308 */ /* 0x000e620000000800 */
[----:B---3--:R-:W-:Y:S01]  /*5f70*/  F2FP.BF16.PACK_AB R13, R27, R109 ;  /* 0x0000006d1b0d723e */ /* 0x008fe200000010ff */
[--C-:B------:R-:W-:Y:S02]  /*5f80*/  FFMA.FTZ R23, R104, c[0x0][0x2d0], -R168.reuse ;  /* 0x0000b40068177a23 */ /* 0x100fe400000108a8 */
[----:B------:R-:W-:Y:S02]  /*5f90*/  FFMA.FTZ R24, R102, c[0x0][0x2d0], -R168 ;  /* 0x0000b40066187a23 */ /* 0x000fe400000108a8 */
[----:B------:R-:W-:Y:S02]  /*5fa0*/  FFMA.FTZ R96, R22, c[0x0][0x2d0], -R114 ;  /* 0x0000b40016607a23 */ /* 0x000fe40000010872 */
[----:B------:R-:W3:Y:S01]  /*5fb0*/  MUFU.EX2 R108, R108 ;  /* 0x0000006c006c7308 */ /* 0x000ee20000000800 */
[----:B------:R-:W-:-:S07]  /*5fc0*/  FFMA.FTZ R22, R107, c[0x0][0x2d0], -R168 ;  /* 0x0000b4006b167a23 */ /* 0x000fce00000108a8 */
[----:B------:R-:W4:Y:S01]  /*5fd0*/  MUFU.EX2 R26, R26 ;  /* 0x0000001a001a7308 */ /* 0x000f220000000800 */
[----:B-1----:R-:W-:-:S07]  /*5fe0*/  F2FP.BF16.PACK_AB R15, R8, R9 ;  /* 0x00000009080f723e */ /* 0x002fce00000010ff */
[----:B------:R-:W1:Y:S01]  /*5ff0*/  MUFU.EX2 R7, R7 ;  /* 0x0000000700077308 */ /* 0x000e620000000800 */
[----:B------:R-:W-:Y:S01]  /*6000*/  HMMA.16816.F32.BF16 R160, R12, R60, R160 ;  /* 0x0000003c0ca0723c */ /* 0x000fe200000418a0 */
[----:B---3--:R-:W-:-:S06]  /*6010*/  FADD.FTZ R121, R108, R121 ;  /* 0x000000796c797221 */ /* 0x008fcc0000010000 */
[----:B------:R-:W3:Y:S01]  /*6020*/  MUFU.EX2 R6, R6 ;  /* 0x0000000600067308 */ /* 0x000ee20000000800 */
[C---:B----4-:R-:W-:Y:S01]  /*6030*/  F2FP.BF16.PACK_AB R124, R26.reuse, R108 ;  /* 0x0000006c1a7c723e */ /* 0x050fe200000010ff */
[C---:B--2---:R-:W-:Y:S01]  /*6040*/  HMMA.16816.F32.BF16 R152, R12.reuse, R56, R152 ;  /* 0x000000380c98723c */ /* 0x044fe20000041898 */
[----:B------:R-:W-:Y:S02]  /*6050*/  FADD.FTZ R108, R95, R119 ;  /* 0x000000775f6c7221 */ /* 0x000fe40000010000 */
[----:B------:R-:W-:Y:S02]  /*6060*/  FADD.FTZ R26, R26, R121 ;  /* 0x000000791a1a7221 */ /* 0x000fe40000010000 */
[----:B------:R-:W-:Y:S01]  /*6070*/  FADD.FTZ R95, R27, R122 ;  /* 0x0000007a1b5f7221 */ /* 0x000fe20000010000 */
[----:B------:R-:W2:Y:S01]  /*6080*/  MUFU.EX2 R25, R25 ;  /* 0x0000001900197308 */ /* 0x000ea20000000800 */
[----:B-1----:R-:W-:Y:S01]  /*6090*/  FADD.FTZ R26, R7, R26 ;  /* 0x0000001a071a7221 */ /* 0x002fe20000010000 */
[----:B------:R-:W-:Y:S01]  /*60a0*/  HMMA.16816.F32.BF16 R144, R12, R52, R144 ;  /* 0x000000340c90723c */ /* 0x000fe20000041890 */
[----:B------:R-:W-:-:S04]  /*60b0*/  FADD.FTZ R95, R9, R95 ;  /* 0x0000005f095f7221 */ /* 0x000fc80000010000 */
[----:B------:R-:W-:Y:S01]  /*60c0*/  FADD.FTZ R95, R8, R95 ;  /* 0x0000005f085f7221 */ /* 0x000fe20000010000 */
[----:B------:R-:W1:Y:S01]  /*60d0*/  MUFU.EX2 R5, R5 ;  /* 0x0000000500057308 */ /* 0x000e620000000800 */
[C---:B---3--:R-:W-:Y:S01]  /*60e0*/  F2FP.BF16.PACK_AB R126, R6.reuse, R7 ;  /* 0x00000007067e723e */ /* 0x048fe200000010ff */
[----:B------:R-:W-:Y:S01]  /*60f0*/  HMMA.16816.F32.BF16 R136, R12, R48, R136 ;  /* 0x000000300c88723c */ /* 0x000fe20000041888 */
[----:B------:R-:W-:-:S05]  /*6100*/  FADD.FTZ R26, R6, R26 ;  /* 0x0000001a061a7221 */ /* 0x000fca0000010000 */
[----:B------:R-:W-:Y:S01]  /*6110*/  MUFU.EX2 R4, R4 ;  /* 0x0000000400047308 */ /* 0x000fe20000000800 */
[----:B--2---:R-:W-:Y:S01]  /*6120*/  FADD.FTZ R108, R25, R108 ;  /* 0x0000006c196c7221 */ /* 0x004fe20000010000 */
[C---:B------:R-:W-:Y:S06]  /*6130*/  HMMA.16816.F32.BF16 R68, R12.reuse, R44, R68 ;  /* 0x0000002c0c44723c */ /* 0x040fec0000041844 */
[----:B------:R-:W2:Y:S01]  /*6140*/  MUFU.EX2 R20, R20 ;  /* 0x0000001400147308 */ /* 0x000ea20000000800 */
[C---:B-1----:R-:W-:Y:S01]  /*6150*/  F2FP.BF16.PACK_AB R125, R5.reuse, R25 ;  /* 0x00000019057d723e */ /* 0x042fe200000010ff */
[----:B-----5:R-:W-:Y:S01]  /*6160*/  HMMA.16816.F32.BF16 R84, R12, R40, R84 ;  /* 0x000000280c54723c */ /* 0x020fe20000041854 */
[----:B------:R-:W-:-:S05]  /*6170*/  FADD.FTZ R108, R5, R108 ;  /* 0x0000006c056c7221 */ /* 0x000fca0000010000 */
[----:B------:R-:W1:Y:S01]  /*6180*/  MUFU.EX2 R80, R80 ;  /* 0x0000005000507308 */ /* 0x000e620000000800 */
[----:B--2---:R-:W-:-:S07]  /*6190*/  F2FP.BF16.PACK_AB R127, R20, R4 ;  /* 0x00000004147f723e */ /* 0x004fce00000010ff */
[----:B------:R-:W2:Y:S01]  /*61a0*/  MUFU.EX2 R81, R81 ;  /* 0x0000005100517308 */ /* 0x000ea20000000800 */
[----:B------:R-:W-:-:S07]  /*61b0*/  FADD.FTZ R4, R4, R108 ;  /* 0x0000006c04047221 */ /* 0x000fce0000010000 */
[----:B------:R-:W-:Y:S01]  /*61c0*/  MUFU.EX2 R111, R18 ;  /* 0x00000012006f7308 */ /* 0x000fe20000000800 */
[----:B------:R-:W-:Y:S01]  /*61d0*/  HMMA.16816.F32.BF16 R164, R124, R60, R164 ;  /* 0x0000003c7ca4723c */ /* 0x000fe200000418a4 */
[----:B-1----:R-:W-:Y:S02]  /*61e0*/  FADD.FTZ R5, R80, R66 ;  /* 0x0000004250057221 */ /* 0x002fe40000010000 */
[----:B------:R-:W-:-:S04]  /*61f0*/  FADD.FTZ R4, R20, R4 ;  /* 0x0000000414047221 */ /* 0x000fc80000010000 */
[----:B------:R-:W-:Y:S01]  /*6200*/  FFMA.FTZ R60, R21, c[0x0][0x2d0], -R114 ;  /* 0x0000b400153c7a23 */ /* 0x000fe20000010872 */
[C---:B------:R-:W-:Y:S01]  /*6210*/  HMMA.16816.F32.BF16 R172, R124.reuse, R56, R172 ;  /* 0x000000387cac723c */ /* 0x040fe200000418ac */
[--C-:B------:R-:W-:Y:S01]  /*6220*/  FFMA.FTZ R21, R39, c[0x0][0x2d0], -R112.reuse ;  /* 0x0000b40027157a23 */ /* 0x100fe20000010870 */
[----:B------:R-:W-:Y:S01]  /*6230*/  MUFU.EX2 R97, R17 ;  /* 0x0000001100617308 */ /* 0x000fe20000000800 */
[--C-:B------:R-:W-:Y:S01]  /*6240*/  FFMA.FTZ R61, R33, c[0x0][0x2d0], -R112.reuse ;  /* 0x0000b400213d7a23 */ /* 0x100fe20000010870 */
[C---:B--2---:R-:W-:Y:S01]  /*6250*/  F2FP.BF16.PACK_AB R20, R81.reuse, R80 ;  /* 0x000000505114723e */ /* 0x044fe200000010ff */
[----:B------:R-:W-:Y:S02]  /*6260*/  FADD.FTZ R5, R81, R5 ;  /* 0x0000000551057221 */ /* 0x000fe40000010000 */
[--C-:B------:R-:W-:Y:S01]  /*6270*/  FFMA.FTZ R56, R35, c[0x0][0x2d0], -R112.reuse ;  /* 0x0000b40023387a23 */ /* 0x100fe20000010870 */
[C---:B------:R-:W-:Y:S01]  /*6280*/  HMMA.16816.F32.BF16 R180, R124.reuse, R52, R180 ;  /* 0x000000347cb4723c */ /* 0x040fe200000418b4 */
[--C-:B------:R-:W-:Y:S01]  /*6290*/  FFMA.FTZ R57, R34, c[0x0][0x2d0], -R112.reuse ;  /* 0x0000b40022397a23 */ /* 0x100fe20000010870 */
[----:B------:R-:W1:Y:S05]  /*62a0*/  MUFU.EX2 R96, R96 ;  /* 0x0000006000607308 */ /* 0x000e6a0000000800 */
[--C-:B------:R-:W-:Y:S01]  /*62b0*/  FFMA.FTZ R52, R36, c[0x0][0x2d0], -R112.reuse ;  /* 0x0000b40024347a23 */ /* 0x100fe20000010870 */
[C---:B------:R-:W-:Y:S01]  /*62c0*/  HMMA.16816.F32.BF16 R188, R124.reuse, R48, R188 ;  /* 0x000000307cbc723c */ /* 0x040fe200000418bc */
[--C-:B------:R-:W-:Y:S01]  /*62d0*/  FFMA.FTZ R53, R32, c[0x0][0x2d0], -R112.reuse ;  /* 0x0000b40020357a23 */ /* 0x100fe20000010870 */
[----:B------:R-:W2:Y:S01]  /*62e0*/  MUFU.EX2 R60, R60 ;  /* 0x0000003c003c7308 */ /* 0x000ea20000000800 */
[----:B------:R-:W3:Y:S04]  /*62f0*/  LDSM.16.MT88.4 R32, [R243+0x2000] ;  /* 0x00200000f320783b */ /* 0x000ee80000004200 */
[----:B------:R-:W-:Y:S01]  /*6300*/  FFMA.FTZ R49, R37, c[0x0][0x2d0], -R112 ;  /* 0x0000b40025317a23 */ /* 0x000fe20000010870 */
[----:B------:R-:W-:Y:S01]  /*6310*/  HMMA.16816.F32.BF16 R72, R124, R44, R72 ;  /* 0x0000002c7c48723c */ /* 0x000fe20000041848 */
[----:B------:R-:W-:Y:S01]  /*6320*/  FFMA.FTZ R48, R106, c[0x0][0x2d0], -R168 ;  /* 0x0000b4006a307a23 */ /* 0x000fe200000108a8 */
[----:B------:R-:W4:Y:S01]  /*6330*/  MUFU.EX2 R94, R94 ;  /* 0x0000005e005e7308 */ /* 0x000f220000000800 */
[----:B-1----:R-:W-:-:S04]  /*6340*/  FADD.FTZ R6, R96, R5 ;  /* 0x0000000560067221 */ /* 0x002fc80000010000 */
[----:B------:R-:W-:Y:S01]  /*6350*/  FFMA.FTZ R44, R38, c[0x0][0x2d0], -R112 ;  /* 0x0000b400262c7a23 */ /* 0x000fe20000010870 */
[----:B------:R-:W-:Y:S01]  /*6360*/  HMMA.16816.F32.BF16 R88, R124, R40, R88 ;  /* 0x000000287c58723c */ /* 0x000fe20000041858 */
[----:B------:R-:W1:Y:S01]  /*6370*/  LDSM.16.MT88.4 R112, [R244+0x2000] ;  /* 0x00200000f470783b */ /* 0x000e620000004200 */
[----:B------:R-:W-:Y:S01]  /*6380*/  FFMA.FTZ R45, R105, c[0x0][0x2d0], -R168 ;  /* 0x0000b400692d7a23 */ /* 0x000fe200000108a8 */
[----:B------:R-:W5:Y:S01]  /*6390*/  MUFU.EX2 R93, R93 ;  /* 0x0000005d005d7308 */ /* 0x000f620000000800 */
[----:B--2---:R-:W-:Y:S01]  /*63a0*/  FADD.FTZ R6, R60, R6 ;  /* 0x000000063c067221 */ /* 0x004fe20000010000 */
[----:B------:R-:W2:Y:S02]  /*63b0*/  LDSM.16.MT88.4 R36, [R244+0x2800] ;  /* 0x00280000f424783b */ /* 0x000ea40000004200 */
[--C-:B------:R-:W-:Y:S02]  /*63c0*/  FFMA.FTZ R41, R103, c[0x0][0x2d0], -R168.reuse ;  /* 0x0000b40067297a23 */ /* 0x100fe400000108a8 */
[----:B------:R-:W-:-:S02]  /*63d0*/  FFMA.FTZ R40, R101, c[0x0][0x2d0], -R168 ;  /* 0x0000b40065287a23 */ /* 0x000fc400000108a8 */
[----:B------:R-:W-:Y:S01]  /*63e0*/  FFMA.FTZ R168, R100, c[0x0][0x2d0], -R168 ;  /* 0x0000b40064a87a23 */ /* 0x000fe200000108a8 */
[----:B------:R-:W-:Y:S01]  /*63f0*/  MUFU.EX2 R44, R44 ;  /* 0x0000002c002c7308 */ /* 0x000fe20000000800 */
[----:B----4-:R-:W-:-:S04]  /*6400*/  FADD.FTZ R95, R94, R95 ;  /* 0x0000005f5e5f7221 */ /* 0x010fc80000010000 */
[----:B-----5:R-:W-:-:S03]  /*6410*/  FADD.FTZ R5, R93, R95 ;  /* 0x0000005f5d057221 */ /* 0x020fc60000010000 */
[----:B------:R-:W-:Y:S01]  /*6420*/  MUFU.EX2 R49, R49 ;  /* 0x0000003100317308 */ /* 0x000fe20000000800 */
[-C--:B---3--:R-:W-:Y:S07]  /*6430*/  HMMA.16816.F32.BF16 R116, R128, R32.reuse, RZ ;  /* 0x000000208074723c */ /* 0x088fee00000418ff */
[----:B------:R-:W3:Y:S01]  /*6440*/  MUFU.EX2 R92, R92 ;  /* 0x0000005c005c7308 */ /* 0x000ee20000000800 */
[----:B------:R-:W-:Y:S07]  /*6450*/  HMMA.16816.F32.BF16 R120, R28, R32, RZ ;  /* 0x000000201c78723c */ /* 0x000fee00000418ff */
[----:B------:R-:W4:Y:S01]  /*6460*/  MUFU.EX2 R32, R21 ;  /* 0x0000001500207308 */ /* 0x000f220000000800 */
[-C--:B-1----:R-:W-:Y:S07]  /*6470*/  HMMA.16816.F32.BF16 R100, R128, R112.reuse, RZ ;  /* 0x000000708064723c */ /* 0x082fee00000418ff */
[----:B------:R-:W-:Y:S01]  /*6480*/  MUFU.EX2 R52, R52 ;  /* 0x0000003400347308 */ /* 0x000fe20000000800 */
[----:B---3--:R-:W-:Y:S01]  /*6490*/  FADD.FTZ R5, R92, R5 ;  /* 0x000000055c057221 */ /* 0x008fe20000010000 */
[----:B------:R-:W-:Y:S06]  /*64a0*/  HMMA.16816.F32.BF16 R104, R28, R112, RZ ;  /* 0x000000701c68723c */ /* 0x000fec00000418ff */
[----:B------:R-:W1:Y:S01]  /*64b0*/  MUFU.EX2 R79, R79 ;  /* 0x0000004f004f7308 */ /* 0x000e620000000800 */
[----:B----4-:R-:W-:Y:S01]  /*64c0*/  FADD.FTZ R8, R32, R26 ;  /* 0x0000001a20087221 */ /* 0x010fe20000010000 */
[----:B------:R-:W-:-:S03]  /*64d0*/  F2FP.BF16.PACK_AB R21, R93, R94 ;  /* 0x0000005e5d15723e */ /* 0x000fc600000010ff */
[----:B------:R-:W-:-:S03]  /*64e0*/  FADD.FTZ R8, R44, R8 ;  /* 0x000000082c087221 */ /* 0x000fc60000010000 */
[----:B------:R-:W-:Y:S08]  /*64f0*/  MUFU.EX2 R56, R56 ;  /* 0x0000003800387308 */ /* 0x000ff00000000800 */
[----:B------:R-:W-:Y:S01]  /*6500*/  MUFU.EX2 R77, R77 ;  /* 0x0000004d004d7308 */ /* 0x000fe20000000800 */
[----:B--2---:R-:W-:Y:S01]  /*6510*/  HMMA.16816.F32.BF16 R100, R12, R36, R100 ;  /* 0x000000240c64723c */ /* 0x004fe20000041864 */
[----:B-1----:R-:W-:Y:S01]  /*6520*/  FADD.FTZ R26, R79, R5 ;  /* 0x000000054f1a7221 */ /* 0x002fe20000010000 */
[----:B------:R-:W-:-:S05]  /*6530*/  F2FP.BF16.PACK_AB R10, R52, R49 ;  /* 0x00000031340a723e */ /* 0x000fca00000010ff */
[----:B------:R-:W1:Y:S01]  /*6540*/  MUFU.EX2 R25, R78 ;  /* 0x0000004e00197308 */ /* 0x000e620000000800 */
[----:B------:R-:W-:Y:S07]  /*6550*/  HMMA.16816.F32.BF16 R104, R124, R36, R104 ;  /* 0x000000247c68723c */ /* 0x000fee0000041868 */
[----:B------:R-:W2:Y:S08]  /*6560*/  MUFU.EX2 R36, R19 ;  /* 0x0000001300247308 */ /* 0x000eb00000000800 */
[----:B------:R3:W4:Y:S01]  /*6570*/  MUFU.EX2 R37, R16 ;  /* 0x0000001000257308 */ /* 0x0007220000000800 */
[----:B-1----:R-:W-:Y:S01]  /*6580*/  FADD.FTZ R26, R25, R26 ;  /* 0x0000001a191a7221 */ /* 0x002fe20000010000 */
[----:B------:R-:W-:Y:S01]  /*6590*/  F2FP.BF16.PACK_AB R25, R77, R25 ;  /* 0x000000194d19723e */ /* 0x000fe200000010ff */
[----:B--2---:R-:W-:-:S05]  /*65a0*/  FADD.FTZ R6, R36, R6 ;  /* 0x0000000624067221 */ /* 0x004fca0000010000 */
[----:B------:R-:W-:Y:S01]  /*65b0*/  MUFU.EX2 R57, R57 ;  /* 0x0000003900397308 */ /* 0x000fe20000000800 */
[----:B------:R-:W-:Y:S01]  /*65c0*/  FADD.FTZ R6, R111, R6 ;  /* 0x000000066f067221 */ /* 0x000fe20000010000 */
[----:B---3--:R-:W1:Y:S03]  /*65d0*/  LDSM.16.MT88.4 R16, [R243+0x2800] ;  /* 0x00280000f310783b */ /* 0x008e660000004200 */
[----:B------:R-:W-:-:S03]  /*65e0*/  FADD.FTZ R6, R97, R6 ;  /* 0x0000000661067221 */ /* 0x000fc60000010000 */
[----:B------:R2:W3:Y:S01]  /*65f0*/  MUFU.EX2 R9, R22 ;  /* 0x0000001600097308 */ /* 0x0004e20000000800 */
[----:B----4-:R-:W-:-:S05]  /*6600*/  FADD.FTZ R6, R37, R6 ;  /* 0x0000000625067221 */ /* 0x010fca0000010000 */
[----:B------:R5:W-:Y:S02]  /*6610*/  STL [R1+0xe0], R6 ;  /* 0x0000e00601007387 */ /* 0x000be40000100800 */
[----:B------:R5:W-:Y:S01]  /*6620*/  MUFU.EX2 R7, R23 ;  /* 0x0000001700077308 */ /* 0x000be20000000800 */
[----:B------:R-:W-:Y:S01]  /*6630*/  HMMA.16816.F32.BF16 R176, R28, R150, RZ ;  /* 0x000000961cb0723c */ /* 0x000fe200000418ff */
[----:B------:R-:W4:Y:S01]  /*6640*/  LDL R33, [R1+0xa8] ;  /* 0x0000a80001217983 */ /* 0x000f220000100800 */
[----:B--2---:R-:W-:-:S05]  /*6650*/  F2FP.BF16.PACK_AB R22, R60, R96 ;  /* 0x000000603c16723e */ /* 0x004fca00000010ff */
[----:B------:R-:W-:Y:S01]  /*6660*/  MUFU.EX2 R27, R76 ;  /* 0x0000004c001b7308 */ /* 0x000fe20000000800 */
[----:B------:R-:W-:Y:S01]  /*6670*/  HMMA.16816.F32.BF16 R184, R28, R142, RZ ;  /* 0x0000008e1cb8723c */ /* 0x000fe200000418ff */
[----:B---3--:R-:W-:-:S06]  /*6680*/  FADD.FTZ R4, R9, R4 ;  /* 0x0000000409047221 */ /* 0x008fcc0000010000 */
[----:B------:R-:W2:Y:S01]  /*6690*/  MUFU.EX2 R48, R48 ;  /* 0x0000003000307308 */ /* 0x000ea20000000800 */
[----:B-----5:R-:W-:Y:S01]  /*66a0*/  F2FP.BF16.PACK_AB R23, R79, R92 ;  /* 0x0000005c4f17723e */ /* 0x020fe200000010ff */
[----:B------:R-:W-:Y:S06]  /*66b0*/  HMMA.16816.F32.BF16 R192, R28, R134, RZ ;  /* 0x000000861cc0723c */ /* 0x000fec00000418ff */
[----:B------:R-:W3:Y:S02]  /*66c0*/  MUFU.EX2 R11, R45 ;  /* 0x0000002d000b7308 */ /* 0x000ee40000000800 */
[-C--:B-1----:R-:W-:Y:S06]  /*66d0*/  HMMA.16816.F32.BF16 R116, R12, R16.reuse, R116 ;  /* 0x000000100c74723c */ /* 0x082fec0000041874 */
[----:B------:R-:W1:Y:S01]  /*66e0*/  MUFU.EX2 R67, R67 ;  /* 0x0000004300437308 */ /* 0x000e620000000800 */
[----:B--2---:R-:W-:Y:S01]  /*66f0*/  FADD.FTZ R4, R48, R4 ;  /* 0x0000000430047221 */ /* 0x004fe20000010000 */
[----:B------:R-:W-:Y:S06]  /*6700*/  HMMA.16816.F32.BF16 R120, R124, R16, R120 ;  /* 0x000000107c78723c */ /* 0x000fec0000041878 */
[----:B------:R2:W-:Y:S01]  /*6710*/  MUFU.EX2 R16, R24 ;  /* 0x0000001800107308 */ /* 0x0005e20000000800 */
[----:B---3--:R-:W-:-:S02]  /*6720*/  FADD.FTZ R4, R11, R4 ;  /* 0x000000040b047221 */ /* 0x008fc40000010000 */
[----:B------:R-:W-:Y:S01]  /*6730*/  FADD.FTZ R17, R49, R8 ;  /* 0x0000000831117221 */ /* 0x000fe20000010000 */
[----:B------:R-:W-:Y:S01]  /*6740*/  F2FP.BF16.PACK_AB R8, R44, R32 ;  /* 0x000000202c08723e */ /* 0x000fe200000010ff */
[----:B------:R-:W-:Y:S01]  /*6750*/  FADD.FTZ R32, R77, R26 ;  /* 0x0000001a4d207221 */ /* 0x000fe20000010000 */
[----:B------:R-:W-:Y:S01]  /*6760*/  F2FP.BF16.PACK_AB R26, R37, R97 ;  /* 0x00000061251a723e */ /* 0x000fe200000010ff */
[----:B------:R-:W-:Y:S01]  /*6770*/  FADD.FTZ R17, R52, R17 ;  /* 0x0000001134117221 */ /* 0x000fe20000010000 */
[----:B------:R-:W3:Y:S01]  /*6780*/  MUFU.EX2 R5, R41 ;  /* 0x0000002900057308 */ /* 0x000ee20000000800 */
[----:B--2---:R-:W-:Y:S02]  /*6790*/  F2FP.BF16.PACK_AB R24, R111, R36 ;  /* 0x000000246f18723e */ /* 0x004fe400000010ff */
[----:B------:R-:W-:Y:S01]  /*67a0*/  FADD.FTZ R17, R56, R17 ;  /* 0x0000001138117221 */ /* 0x000fe20000010000 */
[----:B------:R-:W2:Y:S01]  /*67b0*/  LDL R36, [R1+0xac] ;  /* 0x0000ac0001247983 */ /* 0x000ea20000100800 */
[----:B------:R-:W-:Y:S01]  /*67c0*/  HMMA.16816.F32.BF16 R76, R28, R82, RZ ;  /* 0x000000521c4c723c */ /* 0x000fe200000418ff */
[----:B------:R-:W-:-:S02]  /*67d0*/  FADD.FTZ R32, R27, R32 ;  /* 0x000000201b207221 */ /* 0x000fc40000010000 */
[----:B------:R-:W5:Y:S01]  /*67e0*/  MUFU.EX2 R40, R40 ;  /* 0x0000002800287308 */ /* 0x000f620000000800 */
[----:B------:R-:W-:Y:S02]  /*67f0*/  FADD.FTZ R203, R57, R17 ;  /* 0x0000001139cb7221 */ /* 0x000fe40000010000 */
[----:B-1----:R-:W-:Y:S02]  /*6800*/  FADD.FTZ R6, R67, R32 ;  /* 0x0000002043067221 */ /* 0x002fe40000010000 */
[C---:B------:R-:W-:Y:S03]  /*6810*/  HMMA.16816.F32.BF16 R92, R28.reuse, R98, RZ ;  /* 0x000000621c5c723c */ /* 0x040fe600000418ff */
[----:B------:R1:W1:Y:S05]  /*6820*/  MUFU.EX2 R17, R168 ;  /* 0x000000a800117308 */ /* 0x00026a0000000800 */
[----:B------:R-:W-:Y:S03]  /*6830*/  HMMA.16816.F32.BF16 R108, R28, R114, RZ ;  /* 0x000000721c6c723c */ /* 0x000fe600000418ff */
[----:B------:R-:W-:Y:S05]  /*6840*/  MUFU.EX2 R61, R61 ;  /* 0x0000003d003d7308 */ /* 0x000fea0000000800 */
[----:B------:R-:W-:Y:S03]  /*6850*/  HMMA.16816.F32.BF16 R148, R128, R150, RZ ;  /* 0x000000968094723c */ /* 0x000fe600000418ff */
[----:B------:R-:W2:Y:S05]  /*6860*/  MUFU.EX2 R53, R53 ;  /* 0x0000003500357308 */ /* 0x000eaa0000000800 */
[-C--:B-1----:R-:W-:Y:S08]  /*6870*/  HMMA.16816.F32.BF16 R168, R28, R158.reuse, RZ ;  /* 0x0000009e1ca8723c */ /* 0x082ff000000418ff */
[C---:B------:R-:W-:Y:S08]  /*6880*/  HMMA.16816.F32.BF16 R156, R128.reuse, R158, RZ ;  /* 0x0000009e809c723c */ /* 0x040ff000000418ff */
[C---:B------:R-:W-:Y:S08]  /*6890*/  HMMA.16816.F32.BF16 R140, R128.reuse, R142, RZ ;  /* 0x0000008e808c723c */ /* 0x040ff000000418ff */
[C---:B------:R-:W-:Y:S08]  /*68a0*/  HMMA.16816.F32.BF16 R132, R128.reuse, R134, RZ ;  /* 0x000000868084723c */ /* 0x040ff000000418ff */
[C---:B------:R-:W-:Y:S08]  /*68b0*/  HMMA.16816.F32.BF16 R80, R128.reuse, R82, RZ ;  /* 0x000000528050723c */ /* 0x040ff000000418ff */
[C---:B------:R-:W-:Y:S08]  /*68c0*/  HMMA.16816.F32.BF16 R96, R128.reuse, R98, RZ ;  /* 0x000000628060723c */ /* 0x040ff000000418ff */
[C---:B------:R-:W-:Y:S08]  /*68d0*/  HMMA.16816.F32.BF16 R112, R128.reuse, R114, RZ ;  /* 0x000000728070723c */ /* 0x040ff000000418ff */
[-C--:B------:R-:W-:Y:S08]  /*68e0*/  HMMA.16816.F32.BF16 R128, R128, R34.reuse, RZ ;  /* 0x000000228080723c */ /* 0x080ff000000418ff */
[----:B------:R-:W-:Y:S01]  /*68f0*/  HMMA.16816.F32.BF16 R28, R28, R34, RZ ;  /* 0x000000221c1c723c */ /* 0x000fe200000418ff */
[----:B------:R-:W-:-:S04]  /*6900*/  FADD.FTZ R32, R7, R4 ;  /* 0x0000000407207221 */ /* 0x000fc80000010000 */
[----:B---3--:R-:W-:-:S03]  /*6910*/  FADD.FTZ R32, R5, R32 ;  /* 0x0000002005207221 */ /* 0x008fc60000010000 */
[----:B------:R-:W-:Y:S01]  /*6920*/  HMMA.16816.F32.BF16 R156, R12, R62, R156 ;  /* 0x0000003e0c9c723c */ /* 0x000fe2000004189c */
[----:B------:R-:W-:-:S07]  /*6930*/  FADD.FTZ R32, R16, R32 ;  /* 0x0000002010207221 */ /* 0x000fce0000010000 */
[C---:B------:R-:W-:Y:S08]  /*6940*/  HMMA.16816.F32.BF16 R148, R12.reuse, R58, R148 ;  /* 0x0000003a0c94723c */ /* 0x040ff00000041894 */
[C---:B------:R-:W-:Y:S08]  /*6950*/  HMMA.16816.F32.BF16 R140, R12.reuse, R54, R140 ;  /* 0x000000360c8c723c */ /* 0x040ff0000004188c */
[C---:B------:R-:W-:Y:S08]  /*6960*/  HMMA.16816.F32.BF16 R132, R12.reuse, R50, R132 ;  /* 0x000000320c84723c */ /* 0x040ff00000041884 */
[C---:B------:R-:W-:Y:S08]  /*6970*/  HMMA.16816.F32.BF16 R80, R12.reuse, R46, R80 ;  /* 0x0000002e0c50723c */ /* 0x040ff00000041850 */
[C---:B------:R-:W-:Y:S08]  /*6980*/  HMMA.16816.F32.BF16 R96, R12.reuse, R42, R96 ;  /* 0x0000002a0c60723c */ /* 0x040ff00000041860 */
[C---:B------:R-:W-:Y:S08]  /*6990*/  HMMA.16816.F32.BF16 R112, R12.reuse, R38, R112 ;  /* 0x000000260c70723c */ /* 0x040ff00000041870 */
[----:B------:R-:W-:Y:S01]  /*69a0*/  HMMA.16816.F32.BF16 R128, R12, R18, R128 ;  /* 0x000000120c80723c */ /* 0x000fe20000041880 */
[----:B------:R-:W1:Y:S01]  /*69b0*/  LDSM.16.MT88.4 R12, [R245+0x1000] ;  /* 0x00100000f50c783b */ /* 0x000e620000004200 */
[----:B-----5:R-:W-:Y:S01]  /*69c0*/  FADD.FTZ R32, R40, R32 ;  /* 0x0000002028207221 */ /* 0x020fe20000010000 */
[----:B------:R-:W-:-:S02]  /*69d0*/  F2FP.BF16.PACK_AB R11, R7, R11 ;  /* 0x0000000b070b723e */ /* 0x000fc400000010ff */
[----:B------:R-:W-:Y:S01]  /*69e0*/  F2FP.BF16.PACK_AB R5, R16, R5 ;  /* 0x000000051005723e */ /* 0x000fe200000010ff */
[C---:B------:R-:W-:Y:S01]  /*69f0*/  FADD.FTZ R202, R17.reuse, R32 ;  /* 0x0000002011ca7221 */ /* 0x040fe20000010000 */
[----:B------:R-:W-:Y:S01]  /*6a00*/  F2FP.BF16.PACK_AB R7, R17, R40 ;  /* 0x000000281107723e */ /* 0x000fe200000010ff */
        /* <DEDUP_REMOVED lines=8> */
[----:B------:R-:W3:Y:S01]  /*6a90*/  LDSM.16.MT88.4 R16, [R246+0x1000] ;  /* 0x00100000f610783b */ /* 0x000ee20000004200 */
[----:B------:R-:W-:-:S06]  /*6aa0*/  F2FP.BF16.PACK_AB R9, R48, R9 ;  /* 0x000000093009723e */ /* 0x000fcc00000010ff */
[-C--:B-1----:R-:W-:Y:S08]  /*6ab0*/  HMMA.16816.F32.BF16 R152, R20, R12.reuse, R152 ;  /* 0x0000000c1498723c */ /* 0x082ff00000041898 */
[----:B------:R-:W-:Y:S08]  /*6ac0*/  HMMA.16816.F32.BF16 R172, R8, R12, R172 ;  /* 0x0000000c08ac723c */ /* 0x000ff000000418ac */
[-C--:B------:R-:W-:Y:S08]  /*6ad0*/  HMMA.16816.F32.BF16 R148, R20, R14.reuse, R148 ;  /* 0x0000000e1494723c */ /* 0x080ff00000041894 */
[----:B------:R-:W-:Y:S01]  /*6ae0*/  HMMA.16816.F32.BF16 R176, R8, R14, R176 ;  /* 0x0000000e08b0723c */ /* 0x000fe200000418b0 */
[----:B------:R-:W1:Y:S07]  /*6af0*/  LDSM.16.MT88.4 R12, [R243+0x1000] ;  /* 0x00100000f30c783b */ /* 0x000e6e0000004200 */
[-C--:B---3--:R-:W-:Y:S08]  /*6b00*/  HMMA.16816.F32.BF16 R160, R20, R16.reuse, R160 ;  /* 0x0000001014a0723c */ /* 0x088ff000000418a0 */
[----:B------:R-:W-:Y:S08]  /*6b10*/  HMMA.16816.F32.BF16 R164, R8, R16, R164 ;  /* 0x0000001008a4723c */ /* 0x000ff000000418a4 */
[-C--:B------:R-:W-:Y:S08]  /*6b20*/  HMMA.16816.F32.BF16 R156, R20, R18.reuse, R156 ;  /* 0x00000012149c723c */ /* 0x080ff0000004189c */
[----:B------:R-:W-:Y:S01]  /*6b30*/  HMMA.16816.F32.BF16 R168, R8, R18, R168 ;  /* 0x0000001208a8723c */ /* 0x000fe200000418a8 */
[----:B------:R-:W3:Y:S07]  /*6b40*/  LDSM.16.MT88.4 R16, [R244+0x1000] ;  /* 0x00100000f410783b */ /* 0x000eee0000004200 */
        /* <DEDUP_REMOVED lines=20> */
[C---:B-1----:R-:W-:Y:S08]  /*6c90*/  HMMA.16816.F32.BF16 R116, R20.reuse, R12, R116 ;  /* 0x0000000c1474723c */ /* 0x042ff00000041874 */
[----:B------:R-:W-:Y:S08]  /*6ca0*/  HMMA.16816.F32.BF16 R128, R20, R14, R128 ;  /* 0x0000000e1480723c */ /* 0x000ff00000041880 */
[C---:B------:R-:W-:Y:S08]  /*6cb0*/  HMMA.16816.F32.BF16 R120, R8.reuse, R12, R120 ;  /* 0x0000000c0878723c */ /* 0x040ff00000041878 */
[C---:B------:R-:W-:Y:S01]  /*6cc0*/  HMMA.16816.F32.BF16 R124, R8.reuse, R14, R124 ;  /* 0x0000000e087c723c */ /* 0x040fe2000004187c */
[----:B------:R-:W1:Y:S07]  /*6cd0*/  LDSM.16.MT88.4 R12, [R244+0x1800] ;  /* 0x00180000f40c783b */ /* 0x000e6e0000004200 */
[C---:B---3--:R-:W-:Y:S08]  /*6ce0*/  HMMA.16816.F32.BF16 R104, R8.reuse, R16, R104 ;  /* 0x000000100868723c */ /* 0x048ff00000041868 */
[----:B------:R-:W-:Y:S01]  /*6cf0*/  HMMA.16816.F32.BF16 R108, R8, R18, R108 ;  /* 0x00000012086c723c */ /* 0x000fe2000004186c */
[----:B------:R-:W3:Y:S01]  /*6d00*/  LDSM.16.MT88.4 R8, [R243+0x1800] ;  /* 0x00180000f308783b */ /* 0x000ee20000004200 */
[----:B------:R-:W-:-:S02]  /*6d10*/  F2FP.BF16.PACK_AB R27, R67, R27 ;  /* 0x0000001b431b723e */ /* 0x000fc400000010ff */
[----:B------:R-:W-:Y:S01]  /*6d20*/  F2FP.BF16.PACK_AB R4, R57, R56 ;  /* 0x000000383904723e */ /* 0x000fe200000010ff */
[----:B------:R2:W-:Y:S03]  /*6d30*/  STL [R1+0xe4], R6 ;  /* 0x0000e40601007387 */ /* 0x0005e60000100800 */
[C---:B------:R-:W-:Y:S08]  /*6d40*/  HMMA.16816.F32.BF16 R100, R20.reuse, R16, R100 ;  /* 0x000000101464723c */ /* 0x040ff00000041864 */
[----:B------:R-:W-:Y:S01]  /*6d50*/  HMMA.16816.F32.BF16 R112, R20, R18, R112 ;  /* 0x000000121470723c */ /* 0x000fe20000041870 */
[----:B------:R-:W-:Y:S04]  /*6d60*/  LDSM.16.MT88.4 R20, [R246+0x1800] ;  /* 0x00180000f614783b */ /* 0x000fe80000004200 */
[----:B------:R-:W-:Y:S01]  /*6d70*/  LDSM.16.MT88.4 R16, [R245+0x1800] ;  /* 0x00180000f510783b */ /* 0x000fe20000004200 */
[----:B--2---:R-:W-:-:S02]  /*6d80*/  F2FP.BF16.PACK_AB R6, R53, R61 ;  /* 0x0000003d3506723e */ /* 0x004fc400000010ff */
        /* <DEDUP_REMOVED lines=9> */
[----:B------:R-:W2:Y:S07]  /*6e20*/  LDSM.16.MT88.4 R8, [R243+0x3800] ;  /* 0x00380000f308783b */ /* 0x000eae0000004200 */
[-C--:B-1----:R-:W-:Y:S08]  /*6e30*/  HMMA.16816.F32.BF16 R100, R24, R12.reuse, R100 ;  /* 0x0000000c1864723c */ /* 0x082ff00000041864 */
[----:B------:R-:W-:Y:S07]  /*6e40*/  HMMA.16816.F32.BF16 R104, R4, R12, R104 ;  /* 0x0000000c0468723c */ /* 0x000fee0000041868 */
[----:B------:R-:W-:Y:S01]  /*6e50*/  @P4 IMAD.HI.U32 R12, R36, c[0x0][0x2c8], RZ ;  /* 0x0000b200240c4a27 */ /* 0x000fe200078e00ff */
[----:B------:R-:W-:Y:S01]  /*6e60*/  MOV R13, R36 ;  /* 0x00000024000d7202 */ /* 0x000fe20000000f00 */
[----:B------:R-:W-:Y:S03]  /*6e70*/  HMMA.16816.F32.BF16 R160, R24, R20, R160 ;  /* 0x0000001418a0723c */ /* 0x000fe600000418a0 */
[----:B------:R-:W-:-:S05]  /*6e80*/  @P4 SHF.R.U32.HI R13, RZ, c[0x0][0x2cc], R12 ;  /* 0x0000b300ff0d4a19 */ /* 0x000fca000001160c */
[----:B------:R-:W-:Y:S01]  /*6e90*/  HMMA.16816.F32.BF16 R164, R4, R20, R164 ;  /* 0x0000001404a4723c */ /* 0x000fe200000418a4 */
[----:B------:R-:W-:-:S07]  /*6ea0*/  IADD3 R65, R13, -c[0x0][0x168], R65 ;  /* 0x80005a000d417a10 */ /* 0x000fce0007ffe041 */
[-C--:B------:R-:W-:Y:S08]  /*6eb0*/  HMMA.16816.F32.BF16 R156, R24, R22.reuse, R156 ;  /* 0x00000016189c723c */ /* 0x080ff0000004189c */
[----:B------:R-:W-:Y:S01]  /*6ec0*/  HMMA.16816.F32.BF16 R168, R4, R22, R168 ;  /* 0x0000001604a8723c */ /* 0x000fe200000418a8 */
[----:B------:R-:W1:Y:S07]  /*6ed0*/  LDSM.16.MT88.4 R20, [R246+0x3800] ;  /* 0x00380000f614783b */ /* 0x000e6e0000004200 */
[-C--:B------:R-:W-:Y:S08]  /*6ee0*/  HMMA.16816.F32.BF16 R152, R24, R16.reuse, R152 ;  /* 0x000000101898723c */ /* 0x080ff00000041898 */
[----:B------:R-:W-:Y:S08]  /*6ef0*/  HMMA.16816.F32.BF16 R172, R4, R16, R172 ;  /* 0x0000001004ac723c */ /* 0x000ff000000418ac */
[-C--:B------:R-:W-:Y:S08]  /*6f00*/  HMMA.16816.F32.BF16 R148, R24, R18.reuse, R148 ;  /* 0x000000121894723c */ /* 0x080ff00000041894 */
[----:B------:R-:W-:Y:S01]  /*6f10*/  HMMA.16816.F32.BF16 R176, R4, R18, R176 ;  /* 0x0000001204b0723c */ /* 0x000fe200000418b0 */
[----:B------:R-:W3:Y:S07]  /*6f20*/  LDSM.16.MT88.4 R16, [R245+0x3800] ;  /* 0x00380000f510783b */ /* 0x000eee0000004200 */
[-C--:B--2---:R-:W-:Y:S08]  /*6f30*/  HMMA.16816.F32.BF16 R116, R24, R8.reuse, R116 ;  /* 0x000000081874723c */ /* 0x084ff00000041874 */
[----:B------:R-:W-:Y:S07]  /*6f40*/  HMMA.16816.F32.BF16 R120, R4, R8, R120 ;  /* 0x000000080478723c */ /* 0x000fee0000041878 */
[----:B------:R-:W-:-:S04]  /*6f50*/  SHF.R.S32.HI R8, RZ, 0x1f, R65 ;  /* 0x0000001fff087819 */ /* 0x000fc80000011441 */
[----:B------:R-:W-:Y:S01]  /*6f60*/  LEA.HI R65, R8, R65, RZ, 0x6 ;  /* 0x0000004108417211 */ /* 0x000fe200078f30ff */
[----:B------:R-:W-:Y:S03]  /*6f70*/  HMMA.16816.F32.BF16 R112, R24, R14, R112 ;  /* 0x0000000e1870723c */ /* 0x000fe60000041870 */
[----:B------:R-:W-:-:S05]  /*6f80*/  SHF.R.S32.HI R65, RZ, 0x6, R65 ;  /* 0x00000006ff417819 */ /* 0x000fca0000011441 */
[----:B------:R-:W-:Y:S07]  /*6f90*/  HMMA.16816.F32.BF16 R108, R4, R14, R108 ;  /* 0x0000000e046c723c */ /* 0x000fee000004186c */
[----:B------:R-:W-:Y:S02]  /*6fa0*/  IADD3 R14, R64, -0x2, RZ ;  /* 0xfffffffe400e7810 */ /* 0x000fe40007ffe0ff */
[----:B----4-:R-:W-:-:S03]  /*6fb0*/  IMNMX R15, R33, R65, !PT ;  /* 0x00000041210f7217 */ /* 0x010fc60007800200 */
[----:B------:R2:W-:Y:S04]  /*6fc0*/  STL [R1+0xe8], R14 ;  /* 0x0000e80e01007387 */ /* 0x0005e80000100800 */
[----:B------:R2:W-:Y:S01]  /*6fd0*/  STL [R1+0xec], R15 ;  /* 0x0000ec0f01007387 */ /* 0x0005e20000100800 */
[----:B------:R-:W-:Y:S01]  /*6fe0*/  ISETP.GE.AND P0, PT, R14, R15, PT ;  /* 0x0000000f0e00720c */ /* 0x000fe20003f06270 */
[----:B------:R-:W-:Y:S01]  /*6ff0*/  FADD.FTZ R203, R61, R203 ;  /* 0x000000cb3dcb7221 */ /* 0x000fe20000010000 */
[----:B-1----:R-:W-:Y:S03]  /*7000*/  HMMA.16816.F32.BF16 R68, R24, R20, R68 ;  /* 0x000000141844723c */ /* 0x002fe60000041844 */
[----:B------:R-:W-:-:S05]  /*7010*/  FADD.FTZ R203, R53, R203 ;  /* 0x000000cb35cb7221 */ /* 0x000fca0000010000 */
[C---:B------:R-:W-:Y:S08]  /*7020*/  HMMA.16816.F32.BF16 R80, R24.reuse, R22, R80 ;  /* 0x000000161850723c */ /* 0x040ff00000041850 */
[C---:B---3--:R-:W-:Y:S08]  /*7030*/  HMMA.16816.F32.BF16 R84, R24.reuse, R16, R84 ;  /* 0x000000101854723c */ /* 0x048ff00000041854 */
[C---:B------:R-:W-:Y:S08]  /*7040*/  HMMA.16816.F32.BF16 R96, R24.reuse, R18, R96 ;  /* 0x000000121860723c */ /* 0x040ff00000041860 */
[----:B------:R-:W-:Y:S08]  /*7050*/  HMMA.16816.F32.BF16 R128, R24, R10, R128 ;  /* 0x0000000a1880723c */ /* 0x000ff00000041880 */
[C---:B------:R-:W-:Y:S08]  /*7060*/  HMMA.16816.F32.BF16 R72, R4.reuse, R20, R72 ;  /* 0x000000140448723c */ /* 0x040ff00000041848 */
[C---:B------:R-:W-:Y:S08]  /*7070*/  HMMA.16816.F32.BF16 R76, R4.reuse, R22, R76 ;  /* 0x00000016044c723c */ /* 0x040ff0000004184c */
[C---:B------:R-:W-:Y:S08]  /*7080*/  HMMA.16816.F32.BF16 R88, R4.reuse, R16, R88 ;  /* 0x000000100458723c */ /* 0x040ff00000041858 */
[C---:B------:R-:W-:Y:S08]  /*7090*/  HMMA.16816.F32.BF16 R92, R4.reuse, R18, R92 ;  /* 0x00000012045c723c */ /* 0x040ff0000004185c */
[----:B------:R-:W-:Y:S01]  /*70a0*/  HMMA.16816.F32.BF16 R124, R4, R10, R124 ;  /* 0x0000000a047c723c */ /* 0x000fe2000004187c */
[----:B------:R-:W-:Y:S01]  /*70b0*/  @!UPT UIADD3 URZ, URZ, URZ, URZ ;  /* 0x0000003f3f3ff290 */ /* 0x000fe2000fffe03f */
[----:B------:R-:W-:Y:S11]  /*70c0*/  @!P0 BRA `(.L_x_1236) ;  /* 0x0000533000008947 */ /* 0x000ff60003800000 */
[----:B--2---:R-:W-:Y:S01]  /*70d0*/  MOV R197, R0 ;  /* 0x0000000000c57202 */ /* 0x004fe20000000f00 */
[----:B------:R-:W-:Y:S01]  /*70e0*/  IMAD.MOV.U32 R0, RZ, RZ, R14 ;  /* 0x000000ffff007224 */ /* 0x000fe200078e000e */
[----:B------:R-:W-:Y:S01]  /*70f0*/  MOV R200, R2 ;  /* 0x0000000200c87202 */ /* 0x000fe20000000f00 */
[----:B------:R-:W-:Y:S01]  /*7100*/  IMAD.MOV.U32 R198, RZ, RZ, R196 ;  /* 0x000000ffffc67224 */ /* 0x000fe200078e00c4 */
[----:B------:R-:W-:-:S02]  /*7110*/  MOV R199, R3 ;  /* 0x0000000300c77202 */ /* 0x000fc40000000f00 */
[----:B------:R1:W-:Y:S05]  /*7120*/  STL [R1+0xe8], R0 ;  /* 0x0000e80001007387 */ /* 0x0003ea0000100800 */
.L_x_1247:
[----:B------:R-:W2:Y:S01]  /*7130*/  LDL R2, [R1+0xe8] ;  /* 0x0000e80001027983 */ /* 0x000ea20000100800 */
[----:B------:R-:W-:Y:S04]  /*7140*/  DEPBAR.LE SB0, 0x0 ;  /* 0x000080000000791a */ /* 0x000fe80000000000 */
[----:B-1----:R-:W2:Y:S01]  /*7150*/  LDL R0, [R1+0xa8] ;  /* 0x0000a80001007983 */ /* 0x002ea20000100800 */
[----:B------:R-:W-:Y:S01]  /*7160*/  WARPSYNC 0xffffffff ;  /* 0xffffffff00007948 */ /* 0x000fe20003800000 */
[----:B------:R-:W-:Y:S02]  /*7170*/  BSSY B0, `(.L_x_1237) ;  /* 0x000005f000007945 */ /* 0x000fe40003800000 */
[----:B------:R-:W-:Y:S06]  /*7180*/  BAR.SYNC.DEFER_BLOCKING 0x0 ;  /* 0x0000000000007b1d */ /* 0x000fec0000010000 */
[----:B------:R1:W3:Y:S04]  /*7190*/  LDSM.16.M88.4 R64, [R251] ;  /* 0x00000000fb40783b */ /* 0x0002e80000000200 */
[----:B------:R1:W4:Y:S04]  /*71a0*/  LDSM.16.M88.4 R60, [R251+0x2000] ;  /* 0x00200000fb3c783b */ /* 0x0003280000000200 */
[----:B------:R1:W1:Y:S04]  /*71b0*/  LDSM.16.M88.4 R16, [R250] ;  /* 0x00000000fa10783b */ /* 0x0002680000000200 */
[----:B------:R1:W1:Y:S04]  /*71c0*/  LDSM.16.M88.4 R32, [R250+0x800] ;  /* 0x00080000fa20783b */ /* 0x0002680000000200 */
[----:B------:R1:W1:Y:S04]  /*71d0*/  LDSM.16.M88.4 R48, [R250+0x1000] ;  /* 0x00100000fa30783b */ /* 0x0002680000000200 */
[----:B------:R1:W1:Y:S04]  /*71e0*/  LDSM.16.M88.4 R204, [R250+0x1800] ;  /* 0x00180000facc783b */ /* 0x0002680000000200 */
[----:B------:R1:W1:Y:S04]  /*71f0*/  LDSM.16.M88.4 R208, [R249] ;  /* 0x00000000f9d0783b */ /* 0x0002680000000200 */
[----:B------:R1:W1:Y:S04]  /*7200*/  LDSM.16.M88.4 R216, [R249+0x2000] ;  /* 0x00200000f9d8783b */ /* 0x0002680000000200 */
[----:B------:R1:W1:Y:S04]  /*7210*/  LDSM.16.M88.4 R212, [R242] ;  /* 0x00000000f2d4783b */ /* 0x0002680000000200 */
[----:B------:R1:W1:Y:S04]  /*7220*/  LDSM.16.M88.4 R220, [R232] ;  /* 0x00000000e8dc783b */ /* 0x0002680000000200 */
[----:B------:R1:W1:Y:S04]  /*7230*/  LDSM.16.M88.4 R224, [R233] ;  /* 0x00000000e9e0783b */ /* 0x0002680000000200 */
[----:B------:R1:W1:Y:S01]  /*7240*/  LDSM.16.M88.4 R228, [R234] ;  /* 0x00000000eae4783b */ /* 0x0002620000000200 */
[----:B--2---:R-:W-:Y:S11]  /*7250*/  ISETP.GT.AND P0, PT, R0, R2, PT ;  /* 0x000000020000720c */ /* 0x004ff60003f04270 */
[----:B------:R-:W-:Y:S02]  /*7260*/  @!UPT UIADD3 URZ, URZ, URZ, URZ ;  /* 0x0000003f3f3ff290 */ /* 0x000fe4000fffe03f */
[----:B------:R-:W-:-:S05]  /*7270*/  @P0 BRA `(.L_x_1238) ;  /* 0x000004e000000947 */ /* 0x000fca0003800000 */
[----:B-1-34-:R-:W2:Y:S04]  /*7280*/  LDL R11, [R1+0xb8] ;  /* 0x0000b800010b7983 */ /* 0x01aea80000100800 */
[----:B------:R-:W3:Y:S04]  /*7290*/  LDL R10, [R1+0xb4] ;  /* 0x0000b400010a7983 */ /* 0x000ee80000100800 */
[----:B------:R-:W4:Y:S04]  /*72a0*/  LDL.64 R8, [R1+0xc8] ;  /* 0x0000c80001087983 */ /* 0x000f280000100a00 */
[----:B------:R-:W5:Y:S04]  /*72b0*/  LDL R7, [R1+0x9c] ;  /* 0x00009c0001077983 */ /* 0x000f680000100800 */
[----:B------:R-:W4:Y:S04]  /*72c0*/  LDL R6, [R1+0x4] ;  /* 0x0000040001067983 */ /* 0x000f280000100800 */
[----:B------:R-:W4:Y:S04]  /*72d0*/  LDL R5, [R1] ;  /* 0x0000000001057983 */ /* 0x000f280000100800 */
[----:B------:R-:W5:Y:S01]  /*72e0*/  LDL R4, [R1+0x18] ;  /* 0x0000180001047983 */ /* 0x000f620000100800 */
[C---:B--2---:R-:W-:Y:S01]  /*72f0*/  IMAD.WIDE.U32 R2, R11.reuse, c[0x0][0x208], RZ ;  /* 0x000082000b027a25 */ /* 0x044fe200078e00ff */
[----:B------:R-:W-:Y:S05]  /*7300*/  SHF.R.S32.HI R0, RZ, 0x1f, R11 ;  /* 0x0000001fff007819 */ /* 0x000fea000001140b */
[----:B------:R-:W-:Y:S04]  /*7310*/  IMAD R0, R0, c[0x0][0x208], RZ ;  /* 0x0000820000007a24 */ /* 0x000fe800078e02ff */
[----:B------:R-:W-:Y:S01]  /*7320*/  IMAD R0, R11, c[0x0][0x20c], R0 ;  /* 0x000083000b007a24 */ /* 0x000fe200078e0200 */
[----:B---3--:R-:W-:Y:S03]  /*7330*/  SHF.R.S32.HI R11, RZ, 0x1f, R10 ;  /* 0x0000001fff0b7819 */ /* 0x008fe6000001140a */
[----:B------:R-:W-:Y:S02]  /*7340*/  IMAD.IADD R3, R3, 0x1, R0 ;  /* 0x0000000103037824 */ /* 0x000fe400078e0200 */
[----:B------:R-:W-:Y:S02]  /*7350*/  IMAD R11, R11, c[0x0][0x218], RZ ;  /* 0x000086000b0b7a24 */ /* 0x000fe400078e02ff */
[C---:B------:R-:W-:Y:S04]  /*7360*/  IMAD.WIDE.U32 R2, R10.reuse, c[0x0][0x218], R2 ;  /* 0x000086000a027a25 */ /* 0x040fe800078e0002 */
[----:B------:R-:W-:Y:S01]  /*7370*/  IMAD R11, R10, c[0x0][0x21c], R11 ;  /* 0x000087000a0b7a24 */ /* 0x000fe200078e020b */
[----:B----4-:R-:W-:Y:S02]  /*7380*/  IADD3 R0, P0, R8, R2, RZ ;  /* 0x0000000208007210 */ /* 0x010fe40007f1e0ff */
[----:B------:R-:W-:Y:S02]  /*7390*/  SHF.L.U64.HI R10, R6, 0x1, R252 ;  /* 0x00000001060a7819 */ /* 0x000fe400000102fc */
[----:B-----5:R-:W-:Y:S02]  /*73a0*/  IADD3.X R11, R7, R3, R11, P0, !PT ;  /* 0x00000003070b7210 */ /* 0x020fe400007fe40b */
[----:B------:R-:W-:Y:S02]  /*73b0*/  LEA R12, P0, R0, c[0x0][0x1f8], 0x1 ;  /* 0x00007e00000c7a11 */ /* 0x000fe400078008ff */
[----:B------:R-:W-:Y:S02]  /*73c0*/  SHF.L.U32 R3, R6, 0x1, RZ ;  /* 0x0000000106037819 */ /* 0x000fe400000006ff */
[----:B------:R-:W-:Y:S01]  /*73d0*/  LEA.HI.X R11, R0, c[0x0][0x1fc], R11, 0x1, P0 ;  /* 0x00007f00000b7a11 */ /* 0x000fe200000f0c0b */
[C---:B------:R-:W-:Y:S01]  /*73e0*/  IMAD.SHL.U32 R0, R4.reuse, 0x2, RZ ;  /* 0x0000000204007824 */ /* 0x040fe200078e00ff */
[----:B------:R-:W-:Y:S01]  /*73f0*/  SHF.L.U64.HI R2, R4, 0x1, R5 ;  /* 0x0000000104027819 */ /* 0x000fe20000010205 */
[----:B------:R-:W-:-:S05]  /*7400*/  BRA.DIV ~URZ, `(.L_x_1239) ;  /* 0x0000ddf27f007947 */ /* 0x000fca000b800000 */
[----:B------:R1:W2:Y:S02]  /*7410*/  SHFL.IDX PT, R13, R11, RZ, 0x181f ;  /* 0x00181fff0b0d7589 */ /* 0x0002a400000e0000 */
.L_x_1290:
[----:B------:R-:W-:-:S05]  /*7420*/  BRA.DIV ~URZ, `(.L_x_1240) ;  /* 0x0000de427f007947 */ /* 0x000fca000b800000 */
[----:B------:R-:W3:Y:S04]  /*7430*/  LDL R4, [R1+0x18] ;  /* 0x0000180001047983 */ /* 0x000ee80000100800 */
[----:B------:R-:W4:Y:S04]  /*7440*/  LDL R20, [R1+0x8] ;  /* 0x0000080001147983 */ /* 0x000f280000100800 */
[----:B------:R-:W5:Y:S04]  /*7450*/  LDL R7, [R1+0x4] ;  /* 0x0000040001077983 */ /* 0x000f680000100800 */
[----:B------:R-:W1:Y:S02]  /*7460*/  SHFL.IDX PT, R6, R12, RZ, 0x181f ;  /* 0x00181fff0c067589 */ /* 0x000e6400000e0000 */
[-C--:B-1----:R-:W-:Y:S05]  /*7470*/  IADD3 R8, P5, R6, R3.reuse, RZ ;  /* 0x0000000306087210 */ /* 0x082fea0007fbe0ff */
[C---:B--2---:R-:W-:Y:S01]  /*7480*/  IMAD.X R9, R13.reuse, 0x1, R10, P5 ;  /* 0x000000010d097824 */ /* 0x044fe200028e060a */
[----:B---3--:R-:W-:Y:S02]  /*7490*/  ISETP.GE.AND P2, PT, R4, c[0x0][0x1d4], PT ;  /* 0x0000750004007a0c */ /* 0x008fe40003f46270 */
[-C--:B------:R-:W-:Y:S05]  /*74a0*/  IADD3 R4, P0, R6, R0.reuse, RZ ;  /* 0x0000000006047210 */ /* 0x080fea0007f1e0ff */
[--C-:B------:R-:W-:Y:S01]  /*74b0*/  IMAD.X R5, R13, 0x1, R2.reuse, P0 ;  /* 0x000000010d057824 */ /* 0x100fe200000e0602 */
[----:B-----5:R-:W-:Y:S05]  /*74c0*/  ISETP.GE.AND P0, PT, R7, c[0x0][0x1d4], PT ;  /* 0x0000750007007a0c */ /* 0x020fea0003f06270 */
[----:B------:R-:W-:Y:S01]  /*74d0*/  @!PT LDS RZ, [RZ] ;  /* 0x00000000fffff984 */ /* 0x000fe20000000800 */
[----:B------:R-:W-:Y:S01]  /*74e0*/  @!PT LDS RZ, [RZ] ;  /* 0x00000000fffff984 */ /* 0x000fe20000000800 */
[----:B----4-:R1:W-:Y:S08]  /*74f0*/  LDGSTS.E.BYPASS.LTC128B.128 [R20+0x100], [R4.64], !P2 ;  /* 0x0010000004147fae */ /* 0x0103f0000d101d48 */
[----:B------:R2:W-:Y:S04]  /*7500*/  LDGSTS.E.BYPASS.LTC128B.128 [R20+0x2100], [R8.64], !P0 ;  /* 0x0210000008147fae */ /* 0x0005e8000c101d48 */
[----:B-1----:R-:W1:Y:S04]  /*7510*/  SHFL.IDX PT, R4, R12, 0x1, 0x181f ;  /* 0x00381f000c047f89 */ /* 0x002e6800000e0000 */
[----:B------:R-:W3:Y:S01]  /*7520*/  SHFL.IDX PT, R5, R11, 0x1, 0x181f ;  /* 0x00381f000b057f89 */ /* 0x000ee200000e0000 */
[CC--:B-1----:R-:W-:Y:S02]  /*7530*/  IADD3 R6, P6, R4.reuse, R0.reuse, RZ ;  /* 0x0000000004067210 */ /* 0x0c2fe40007fde0ff */
[-C--:B------:R-:W-:Y:S02]  /*7540*/  IADD3 R14, P5, R4, R3.reuse, RZ ;  /* 0x00000003040e7210 */ /* 0x080fe40007fbe0ff */
[----:B------:R-:W1:Y:S01]  /*7550*/  SHFL.IDX PT, R4, R12, 0x2, 0x181f ;  /* 0x00581f000c047f89 */ /* 0x000e6200000e0000 */
[C---:B---3--:R-:W-:Y:S02]  /*7560*/  IMAD.X R7, R5.reuse, 0x1, R2, P6 ;  /* 0x0000000105077824 */ /* 0x048fe400030e0602 */
[----:B------:R-:W-:Y:S02]  /*7570*/  IMAD.X R15, R5, 0x1, R10, P5 ;  /* 0x00000001050f7824 */ /* 0x000fe400028e060a */
[----:B------:R-:W3:Y:S04]  /*7580*/  SHFL.IDX PT, R5, R11, 0x2, 0x181f ;  /* 0x00581f000b057f89 */ /* 0x000ee800000e0000 */
[----:B------:R1:W-:Y:S04]  /*7590*/  LDGSTS.E.BYPASS.LTC128B.128 [R20+0x900], [R6.64], !P2 ;  /* 0x0090000006147fae */ /* 0x0003e8000d101d48 */
[----:B------:R4:W-:Y:S04]  /*75a0*/  LDGSTS.E.BYPASS.LTC128B.128 [R20+0x2900], [R14.64], !P0 ;  /* 0x029000000e147fae */ /* 0x0009e8000c101d48 */
[----:B------:R-:W2:Y:S01]  /*75b0*/  SHFL.IDX PT, R11, R11, 0x3, 0x181f ;  /* 0x00781f000b0b7f89 */ /* 0x000ea200000e0000 */
[C---:B-1----:R-:W-:Y:S02]  /*75c0*/  IADD3 R6, P5, R4.reuse, R0, RZ ;  /* 0x0000000004067210 */ /* 0x042fe40007fbe0ff */
[----:B----4-:R-:W-:Y:S03]  /*75d0*/  SEL R15, RZ, 0x10, P2 ;  /* 0x00000010ff0f7807 */ /* 0x010fe60001000000 */
[C---:B---3--:R-:W-:Y:S01]  /*75e0*/  IMAD.X R7, R5.reuse, 0x1, R2, P5 ;  /* 0x0000000105077824 */ /* 0x048fe200028e0602 */
[----:B------:R-:W-:Y:S04]  /*75f0*/  SEL R14, RZ, 0x10, P0 ;  /* 0x00000010ff0e7807 */ /* 0x000fe80000000000 */
[----:B------:R1:W-:Y:S02]  /*7600*/  LDGSTS.E.BYPASS.LTC128B.128 [R20+0x1100], [R6.64], !P2 ;  /* 0x0110000006147fae */ /* 0x0003e4000d101d48 */
[----:B-1----:R-:W-:Y:S05]  /*7610*/  IADD3 R6, P5, R4, R3, RZ ;  /* 0x0000000304067210 */ /* 0x002fea0007fbe0ff */
[----:B------:R-:W-:Y:S02]  /*7620*/  IMAD.X R7, R5, 0x1, R10, P5 ;  /* 0x0000000105077824 */ /* 0x000fe400028e060a */
[----:B------:R1:W3:Y:S04]  /*7630*/  SHFL.IDX PT, R5, R12, 0x3, 0x181f ;  /* 0x00781f000c057f89 */ /* 0x0002e800000e0000 */
[----:B------:R1:W-:Y:S02]  /*7640*/  LDGSTS.E.BYPASS.LTC128B.128 [R20+0x3100], [R6.64], !P0 ;  /* 0x0310000006147fae */ /* 0x0003e4000c101d48 */
.L_x_1291:
[C---:B--2---:R-:W-:Y:S01]  /*7650*/  IADD3 R4, -R15.reuse, 0x10, RZ ;  /* 0x000000100f047810 */ /* 0x044fe20007ffe1ff */
[----:B------:R-:W2:Y:S01]  /*7660*/  LDL R8, [R1+0x8] ;  /* 0x0000080001087983 */ /* 0x000ea20000100800 */
[----:B------:R-:W-:Y:S02]  /*7670*/  ISETP.NE.U32.AND P5, PT, R15, RZ, PT ;  /* 0x000000ff0f00720c */ /* 0x000fe40003fa5070 */
[----:B------:R-:W-:Y:S04]  /*7680*/  LOP3.LUT R4, R4, 0xf, RZ, 0xc0, !PT ;  /* 0x0000000f04047812 */ /* 0x000fe800078ec0ff */
[----:B-1-3--:R-:W-:Y:S02]  /*7690*/  IADD3 R6, P2, P0, R4, R5, R0 ;  /* 0x0000000504067210 */ /* 0x00afe4000785e000 */
[----:B------:R-:W-:Y:S02]  /*76a0*/  IADD3 R0, -R14, 0x10, RZ ;  /* 0x000000100e007810 */ /* 0x000fe40007ffe1ff */
[----:B------:R-:W-:Y:S02]  /*76b0*/  IADD3.X R7, RZ, R11, R2, P2, P0 ;  /* 0x0000000bff077210 */ /* 0x000fe400017e0402 */
[----:B------:R-:W-:Y:S04]  /*76c0*/  LOP3.LUT R0, R0, 0xf, RZ, 0xc0, !PT ;  /* 0x0000000f00007812 */ /* 0x000fe800078ec0ff */
[----:B------:R-:W-:Y:S04]  /*76d0*/  IADD3 R2, P2, P0, R0, R5, R3 ;  /* 0x0000000500027210 */ /* 0x000fe8000785e003 */
[----:B------:R-:W-:Y:S01]  /*76e0*/  IADD3.X R3, RZ, R11, R10, P2, P0 ;  /* 0x0000000bff037210 */ /* 0x000fe200017e040a */
[----:B------:R-:W-:Y:S01]  /*76f0*/  @!PT LDS RZ, [RZ] ;  /* 0x00000000fffff984 */ /* 0x000fe20000000800 */
[----:B------:R-:W-:Y:S01]  /*7700*/  @!PT LDS RZ, [RZ] ;  /* 0x00000000fffff984 */ /* 0x000fe20000000800 */
[----:B------:R-:W-:Y:S01]  /*7710*/  @!PT LDS RZ, [RZ] ;  /* 0x00000000fffff984 */ /* 0x000fe20000000800 */
[----:B--2---:R1:W-:Y:S01]  /*7720*/  LDGSTS.E.BYPASS.LTC128B.128.ZFILL [R8+0x1900], [R6.64], P5 ;  /* 0x0190000006087fae */ /* 0x0043e2000a941d48 */
[----:B------:R-:W-:Y:S11]  /*7730*/  ISETP.NE.U32.AND P5, PT, R14, RZ, PT ;  /* 0x000000ff0e00720c */ /* 0x000ff60003fa5070 */
[----:B------:R-:W-:Y:S02]  /*7740*/  @!UPT UIADD3 URZ, URZ, URZ, URZ ;  /* 0x0000003f3f3ff290 */ /* 0x000fe4000fffe03f */
[----:B------:R1:W-:Y:S02]  /*7750*/  LDGSTS.E.BYPASS.LTC128B.128.ZFILL [R8+0x3900], [R2.64], P5 ;  /* 0x0390000002087fae */ /* 0x0003e4000a941d48 */
.L_x_1238:
[----:B-1-34-:R-:W-:Y:S05]  /*7760*/  BSYNC B0 ;  /* 0x0000000000007941 */ /* 0x01afea0003800000 */
.L_x_1237:
[----:B------:R-:W0:Y:S01]  /*7770*/  LDGDEPBAR ;  /* 0x00000000000079af */ /* 0x000e220000000000 */
[----:B------:R-:W-:Y:S01]  /*7780*/  WARPSYNC 0xffffffff ;  /* 0xffffffff00007948 */ /* 0x000fe20003800000 */
[-C--:B------:R-:W-:Y:S01]  /*7790*/  HMMA.16816.F32.BF16 R4, R64, R16.reuse, RZ ;  /* 0x000000104004723c */ /* 0x080fe200000418ff */
[----:B------:R-:W-:Y:S07]  /*77a0*/  BSSY B0, `(.L_x_1241) ;  /* 0x0000191000007945 */ /* 0x000fee0003800000 */
        /* <DEDUP_REMOVED lines=15> */
[----:B------:R-:W-:Y:S07]  /*78a0*/  LDSM.16.M88.4 R204, [R248] ;  /* 0x00000000f8cc783b */ /* 0x000fee0000000200 */
[-C--:B------:R-:W-:Y:S08]  /*78b0*/  HMMA.16816.F32.BF16 R4, R208, R212.reuse, R4 ;  /* 0x000000d4d004723c */ /* 0x080ff00000041804 */
[C---:B------:R-:W-:Y:S08]  /*78c0*/  HMMA.16816.F32.BF16 R8, R216.reuse, R212, R8 ;  /* 0x000000d4d808723c */ /* 0x040ff00000041808 */
[-C--:B------:R-:W-:Y:S08]  /*78d0*/  HMMA.16816.F32.BF16 R12, R216, R214.reuse, R12 ;  /* 0x000000d6d80c723c */ /* 0x080ff0000004180c */
[C---:B------:R-:W-:Y:S01]  /*78e0*/  HMMA.16816.F32.BF16 R16, R208.reuse, R214, R16 ;  /* 0x000000d6d010723c */ /* 0x040fe20000041810 */
[----:B------:R-:W1:Y:S07]  /*78f0*/  LDSM.16.M88.4 R212, [R241] ;  /* 0x00000000f1d4783b */ /* 0x000e6e0000000200 */
        /* <DEDUP_REMOVED lines=11> */
[C---:B------:R-:W-:Y:S01]  /*79b0*/  HMMA.16816.F32.BF16 R56, R216.reuse, R228, R56 ;  /* 0x000000e4d838723c */ /* 0x040fe20000041838 */
[----:B------:R-:W3:Y:S07]  /*79c0*/  LDL R229, [R1+0xa8] ;  /* 0x0000a80001e57983 */ /* 0x000eee0000100800 */
[-C--:B------:R-:W-:Y:S01]  /*79d0*/  HMMA.16816.F32.BF16 R60, R216, R230.reuse, R60 ;  /* 0x000000e6d83c723c */ /* 0x080fe2000004183c */
[----:B------:R-:W-:Y:S07]  /*79e0*/  LDSM.16.M88.4 R216, [R241+0x1000] ;  /* 0x00100000f1d8783b */ /* 0x000fee0000000200 */
[----:B------:R-:W-:Y:S01]  /*79f0*/  HMMA.16816.F32.BF16 R64, R208, R230, R64 ;  /* 0x000000e6d040723c */ /* 0x000fe20000041840 */
[----:B------:R-:W4:Y:S07]  /*7a00*/  LDSM.16.M88.4 R208, [R241+0x800] ;  /* 0x00080000f1d0783b */ /* 0x000f2e0000000200 */
[-C--:B-1----:R-:W-:Y:S08]  /*7a10*/  HMMA.16816.F32.BF16 R4, R204, R212.reuse, R4 ;  /* 0x000000d4cc04723c */ /* 0x082ff00000041804 */
[C---:B--2---:R-:W-:Y:S08]  /*7a20*/  HMMA.16816.F32.BF16 R8, R220.reuse, R212, R8 ;  /* 0x000000d4dc08723c */ /* 0x044ff00000041808 */
[-C--:B------:R-:W-:Y:S08]  /*7a30*/  HMMA.16816.F32.BF16 R12, R220, R214.reuse, R12 ;  /* 0x000000d6dc0c723c */ /* 0x080ff0000004180c */
[C---:B------:R-:W-:Y:S01]  /*7a40*/  HMMA.16816.F32.BF16 R16, R204.reuse, R214, R16 ;  /* 0x000000d6cc10723c */ /* 0x040fe20000041810 */
[----:B------:R-:W-:Y:S07]  /*7a50*/  LDSM.16.M88.4 R212, [R238+-0x2000] ;  /* 0xffe00000eed4783b */ /* 0x000fee0000000200 */
[-C--:B----4-:R-:W-:Y:S08]  /*7a60*/  HMMA.16816.F32.BF16 R20, R204, R208.reuse, R20 ;  /* 0x000000d0cc14723c */ /* 0x090ff00000041814 */
        /* <DEDUP_REMOVED lines=12> */
[----:B------:R-:W-:Y:S07]  /*7b30*/  LDSM.16.M88.4 R220, [R238+-0x1000] ;  /* 0xfff00000eedc783b */ /* 0x000fee0000000200 */
[----:B------:R-:W-:Y:S01]  /*7b40*/  HMMA.16816.F32.BF16 R64, R204, R226, R64 ;  /* 0x000000e2cc40723c */ /* 0x000fe20000041840 */
[----:B------:R-:W4:Y:S07]  /*7b50*/  LDSM.16.M88.4 R204, [R238+-0x1800] ;  /* 0xffe80000eecc783b */ /* 0x000f2e0000000200 */
[-C--:B-1----:R-:W-:Y:S01]  /*7b60*/  HMMA.16816.F32.BF16 R4, R208, R212.reuse, R4 ;  /* 0x000000d4d004723c */ /* 0x082fe20000041804 */
[----:B------:R-:W1:Y:S07]  /*7b70*/  LDSM.16.M88.4 R224, [R238+-0x800] ;  /* 0xfff80000eee0783b */ /* 0x000e6e0000000200 */
[C---:B--2---:R-:W-:Y:S08]  /*7b80*/  HMMA.16816.F32.BF16 R8, R216.reuse, R212, R8 ;  /* 0x000000d4d808723c */ /* 0x044ff00000041808 */
[-C--:B------:R-:W-:Y:S08]  /*7b90*/  HMMA.16816.F32.BF16 R12, R216, R214.reuse, R12 ;  /* 0x000000d6d80c723c */ /* 0x080ff0000004180c */
[C---:B------:R-:W-:Y:S01]  /*7ba0*/  HMMA.16816.F32.BF16 R16, R208.reuse, R214, R16 ;  /* 0x000000d6d010723c */ /* 0x040fe20000041810 */
[----:B------:R-:W-:Y:S07]  /*7bb0*/  LDSM.16.M88.4 R212, [R250+0x2000] ;  /* 0x00200000fad4783b */ /* 0x000fee0000000200 */
[-C--:B----4-:R-:W-:Y:S08]  /*7bc0*/  HMMA.16816.F32.BF16 R20, R208, R204.reuse, R20 ;  /* 0x000000ccd014723c */ /* 0x090ff00000041814 */
        /* <DEDUP_REMOVED lines=8> */
[----:B------:R-:W4:Y:S07]  /*7c50*/  LDSM.16.M88.4 R220, [R251+0x6000] ;  /* 0x00600000fbdc783b */ /* 0x000f2e0000000200 */
        /* <DEDUP_REMOVED lines=8> */
[C---:B----4-:R-:W-:Y:S08]  /*7ce0*/  HMMA.16816.F32.BF16 R8, R220.reuse, R212, R8 ;  /* 0x000000d4dc08723c */ /* 0x050ff00000041808 */
        /* <DEDUP_REMOVED lines=12> */
[----:B------:R-:W4:Y:S07]  /*7db0*/  LDSM.16.M88.4 R216, [R249+0x6000] ;  /* 0x00600000f9d8783b */ /* 0x000f2e0000000200 */
        /* <DEDUP_REMOVED lines=8> */
[C---:B----4-:R-:W-:Y:S08]  /*7e40*/  HMMA.16816.F32.BF16 R8, R216.reuse, R212, R8 ;  /* 0x000000d4d808723c */ /* 0x050ff00000041808 */
        /* <DEDUP_REMOVED lines=16> */
[----:B------:R-:W1:Y:S07]  /*7f50*/  LDSM.16.M88.4 R216, [R241+0x2800] ;  /* 0x00280000f1d8783b */ /* 0x000e6e0000000200 */
[----:B------:R-:W-:Y:S01]  /*7f60*/  HMMA.16816.F32.BF16 R64, R208, R226, R64 ;  /* 0x000000e2d040723c */ /* 0x000fe20000041840 */
[----:B------:R-:W5:Y:S07]  /*7f70*/  LDSM.16.M88.4 R208, [R241+0x3000] ;  /* 0x00300000f1d0783b */ /* 0x000f6e0000000200 */
[-C--:B--2---:R-:W-:Y:S01]  /*7f80*/  HMMA.16816.F32.BF16 R4, R204, R212.reuse, R4 ;  /* 0x000000d4cc04723c */ /* 0x084fe20000041804 */
[----:B------:R-:W2:Y:S07]  /*7f90*/  LDSM.16.M88.4 R224, [R241+0x3800] ;  /* 0x00380000f1e0783b */ /* 0x000eae0000000200 */
[C---:B----4-:R-:W-:Y:S08]  /*7fa0*/  HMMA.16816.F32.BF16 R8, R220.reuse, R212, R8 ;  /* 0x000000d4dc08723c */ /* 0x050ff00000041808 */
[-C--:B------:R-:W-:Y:S08]  /*7fb0*/  HMMA.16816.F32.BF16 R12, R220, R214.reuse, R12 ;  /* 0x000000d6dc0c723c */ /* 0x080ff0000004180c */
[C---:B------:R-:W-:Y:S01]  /*7fc0*/  HMMA.16816.F32.BF16 R16, R204.reuse, R214, R16 ;  /* 0x000000d6cc10723c */ /* 0x040fe20000041810 */
[----:B------:R-:W-:Y:S07]  /*7fd0*/  LDSM.16.M88.4 R212, [R247+0x4000] ;  /* 0x00400000f7d4783b */ /* 0x000fee0000000200 */
[-C--:B-1----:R-:W-:Y:S08]  /*7fe0*/  HMMA.16816.F32.BF16 R20, R204, R216.reuse, R20 ;  /* 0x000000d8cc14723c */ /* 0x082ff00000041814 */
[C---:B------:R-:W-:Y:S08]  /*7ff0*/  HMMA.16816.F32.BF16 R24, R220.reuse, R216, R24 ;  /* 0x000000d8dc18723c */ /* 0x040ff00000041818 */
[-C--:B------:R-:W-:Y:S08]  /*8000*/  HMMA.16816.F32.BF16 R28, R220, R218.reuse, R28 ;  /* 0x000000dadc1c723c */ /* 0x080ff0000004181c */
[C---:B------:R-:W-:Y:S01]  /*8010*/  HMMA.16816.F32.BF16 R32, R204.reuse, R218, R32 ;  /* 0x000000dacc20723c */ /* 0x040fe20000041820 */
[----:B------:R-:W1:Y:S07]  /*8020*/  LDSM.16.M88.4 R216, [R238] ;  /* 0x00000000eed8783b */ /* 0x000e6e0000000200 */
[-C--:B-----5:R-:W-:Y:S08]  /*8030*/  HMMA.16816.F32.BF16 R36, R204, R208.reuse, R36 ;  /* 0x000000d0cc24723c */ /* 0x0a0ff00000041824 */
[C---:B------:R-:W-:Y:S08]  /*8040*/  HMMA.16816.F32.BF16 R40, R220.reuse, R208, R40 ;  /* 0x000000d0dc28723c */ /* 0x040ff00000041828 */
[-C--:B------:R-:W-:Y:S08]  /*8050*/  HMMA.16816.F32.BF16 R44, R220, R210.reuse, R44 ;  /* 0x000000d2dc2c723c */ /* 0x080ff0000004182c */
[C---:B------:R-:W-:Y:S01]  /*8060*/  HMMA.16816.F32.BF16 R48, R204.reuse, R210, R48 ;  /* 0x000000d2cc30723c */ /* 0x040fe20000041830 */
[----:B------:R-:W4:Y:S07]  /*8070*/  LDSM.16.M88.4 R208, [R240+0x6000] ;  /* 0x00600000f0d0783b */ /* 0x000f2e0000000200 */
[-C--:B--2---:R-:W-:Y:S08]  /*8080*/  HMMA.16816.F32.BF16 R52, R204, R224.reuse, R52 ;  /* 0x000000e0cc34723c */ /* 0x084ff00000041834 */
[C---:B------:R-:W-:Y:S01]  /*8090*/  HMMA.16816.F32.BF16 R56, R220.reuse, R224, R56 ;  /* 0x000000e0dc38723c */ /* 0x040fe20000041838 */
[----:B------:R-:W3:Y:S07]  /*80a0*/  LDL R225, [R1+0xe8] ;  /* 0x0000e80001e17983 */ /* 0x000eee0000100800 */
[-C--:B------:R-:W-:Y:S08]  /*80b0*/  HMMA.16816.F32.BF16 R60, R220, R226.reuse, R60 ;  /* 0x000000e2dc3c723c */ /* 0x080ff0000004183c */
[----:B------:R-:W-:Y:S08]  /*80c0*/  HMMA.16816.F32.BF16 R64, R204, R226, R64 ;  /* 0x000000e2cc40723c */ /* 0x000ff00000041840 */
[-C--:B-1----:R-:W-:Y:S08]  /*80d0*/  HMMA.16816.F32.BF16 R4, R212, R216.reuse, R4 ;  /* 0x000000d8d404723c */ /* 0x082ff00000041804 */
[C---:B----4-:R-:W-:Y:S08]  /*80e0*/  HMMA.16816.F32.BF16 R8, R208.reuse, R216, R8 ;  /* 0x000000d8d008723c */ /* 0x050ff00000041808 */
[-C--:B------:R-:W-:Y:S08]  /*80f0*/  HMMA.16816.F32.BF16 R12, R208, R218.reuse, R12 ;  /* 0x000000dad00c723c */ /* 0x080ff0000004180c */
[----:B------:R-:W-:Y:S01]  /*8100*/  FMUL.FTZ R7, R7, c[0x0][0x320] ;  /* 0x0000c80007077a20 */ /* 0x000fe20000410000 */
[C---:B------:R-:W-:Y:S03]  /*8110*/  HMMA.16816.F32.BF16 R16, R212.reuse, R218, R16 ;  /* 0x000000dad410723c */ /* 0x040fe60000041810 */
[----:B------:R1:W2:Y:S01]  /*8120*/  MUFU.TANH R196, R7 ;  /* 0x0000000700c47308 */ /* 0x0002a20000002400 */
[----:B------:R-:W-:Y:S02]  /*8130*/  FMUL.FTZ R0, R4, c[0x0][0x320] ;  /* 0x0000c80004007a20 */ /* 0x000fe40000410000 */
[----:B------:R-:W-:Y:S02]  /*8140*/  FMUL.FTZ R2, R5, c[0x0][0x320] ;  /* 0x0000c80005027a20 */ /* 0x000fe40000410000 */
[----:B------:R-:W-:Y:S04]  /*8150*/  FMUL.FTZ R3, R6, c[0x0][0x320] ;  /* 0x0000c80006037a20 */ /* 0x000fe80000410000 */
[----:B------:R-:W-:Y:S01]  /*8160*/  FMUL.FTZ R8, R8, c[0x0][0x320] ;  /* 0x0000c80008087a20 */ /* 0x000fe20000410000 */
[----:B------:R-:W4:Y:S01]  /*8170*/  MUFU.TANH R0, R0 ;  /* 0x0000000000007308 */ /* 0x000f220000002400 */
        /* <DEDUP_REMOVED lines=8> */
[----:B-1----:R-:W1:Y:S01]  /*8200*/  LDSM.16.M88.4 R4, [R238+0x800] ;  /* 0x00080000ee04783b */ /* 0x002e620000000200 */
[----:B------:R-:W-:Y:S02]  /*8210*/  FMUL.FTZ R16, R16, c[0x0][0x320] ;  /* 0x0000c80010107a20 */ /* 0x000fe40000410000 */
[----:B------:R-:W-:Y:S02]  /*8220*/  FMUL.FTZ R17, R17, c[0x0][0x320] ;  /* 0x0000c80011117a20 */ /* 0x000fe40000410000 */
[----:B------:R-:W-:Y:S01]  /*8230*/  FMUL.FTZ R18, R18, c[0x0][0x320] ;  /* 0x0000c80012127a20 */ /* 0x000fe20000410000 */
[----:B------:R-:W1:Y:S01]  /*8240*/  MUFU.TANH R204, R9 ;  /* 0x0000000900cc7308 */ /* 0x000e620000002400 */
[----:B------:R-:W-:Y:S09]  /*8250*/  FMUL.FTZ R19, R19, c[0x0][0x320] ;  /* 0x0000c80013137a20 */ /* 0x000ff20000410000 */
[----:B------:R-:W1:Y:S10]  /*8260*/  MUFU.TANH R205, R10 ;  /* 0x0000000a00cd7308 */ /* 0x000e740000002400 */
[----:B------:R5:W2:Y:S10]  /*8270*/  MUFU.TANH R206, R11 ;  /* 0x0000000b00ce7308 */ /* 0x000ab40000002400 */
[----:B------:R-:W2:Y:S01]  /*8280*/  MUFU.TANH R2, R2 ;  /* 0x0000000200027308 */ /* 0x000ea20000002400 */
[-C--:B-1----:R-:W-:Y:S09]  /*8290*/  HMMA.16816.F32.BF16 R20, R212, R4.reuse, R20 ;  /* 0x00000004d414723c */ /* 0x082ff20000041814 */
[----:B------:R-:W1:Y:S01]  /*82a0*/  MUFU.TANH R3, R3 ;  /* 0x0000000300037308 */ /* 0x000e620000002400 */
[C---:B------:R-:W-:Y:S01]  /*82b0*/  HMMA.16816.F32.BF16 R24, R208.reuse, R4, R24 ;  /* 0x00000004d018723c */ /* 0x040fe20000041818 */
[----:B-----5:R-:W5:Y:S08]  /*82c0*/  LDSM.16.M88.4 R8, [R238+0x1000] ;  /* 0x00100000ee08783b */ /* 0x020f700000000200 */
[----:B------:R-:W1:Y:S01]  /*82d0*/  MUFU.TANH R12, R12 ;  /* 0x0000000c000c7308 */ /* 0x000e620000002400 */
[-C--:B------:R-:W-:Y:S04]  /*82e0*/  HMMA.16816.F32.BF16 R28, R208, R6.reuse, R28 ;  /* 0x00000006d01c723c */ /* 0x080fe8000004181c */
[----:B------:R-:W-:Y:S04]  /*82f0*/  FMUL.FTZ R20, R20, c[0x0][0x320] ;  /* 0x0000c80014147a20 */ /* 0x000fe80000410000 */
[C---:B------:R-:W-:Y:S01]  /*8300*/  HMMA.16816.F32.BF16 R32, R212.reuse, R6, R32 ;  /* 0x00000006d420723c */ /* 0x040fe20000041820 */
[----:B------:R-:W1:Y:S01]  /*8310*/  MUFU.TANH R13, R13 ;  /* 0x0000000d000d7308 */ /* 0x000e620000002400 */
[----:B------:R-:W1:Y:S01]  /*8320*/  LDSM.16.M88.4 R4, [R238+0x1800] ;  /* 0x00180000ee04783b */ /* 0x000e620000000200 */
[----:B------:R-:W-:Y:S04]  /*8330*/  DEPBAR.LE SB0, 0x0 ;  /* 0x000080000000791a */ /* 0x000fe80000000000 */
[----:B------:R-:W-:Y:S02]  /*8340*/  FMUL.FTZ R21, R21, c[0x0][0x320] ;  /* 0x0000c80015157a20 */ /* 0x000fe40000410000 */
[----:B------:R-:W-:Y:S02]  /*8350*/  FMUL.FTZ R22, R22, c[0x0][0x320] ;  /* 0x0000c80016167a20 */ /* 0x000fe40000410000 */
[----:B------:R-:W1:Y:S01]  /*8360*/  MUFU.TANH R14, R14 ;  /* 0x0000000e000e7308 */ /* 0x000e620000002400 */
[----:B------:R-:W-:Y:S01]  /*8370*/  BAR.SYNC.DEFER_BLOCKING 0x0 ;  /* 0x0000000000007b1d */ /* 0x000fe20000010000 */
[----:B------:R-:W-:Y:S02]  /*8380*/  FMUL.FTZ R23, R23, c[0x0][0x320] ;  /* 0x0000c80017177a20 */ /* 0x000fe40000410000 */
[----:B------:R-:W-:Y:S02]  /*8390*/  FMUL.FTZ R24, R24, c[0x0][0x320] ;  /* 0x0000c80018187a20 */ /* 0x000fe40000410000 */
[----:B------:R-:W-:Y:S02]  /*83a0*/  FMUL.FTZ R25, R25, c[0x0][0x320] ;  /* 0x0000c80019197a20 */ /* 0x000fe40000410000 */
[----:B------:R-:W-:Y:S02]  /*83b0*/  FMUL.FTZ R26, R26, c[0x0][0x320] ;  /* 0x0000c8001a1a7a20 */ /* 0x000fe40000410000 */
[----:B------:R-:W1:Y:S01]  /*83c0*/  MUFU.TANH R15, R15 ;  /* 0x0000000f000f7308 */ /* 0x000e620000002400 */
[----:B------:R-:W-:Y:S02]  /*83d0*/  FMUL.FTZ R27, R27, c[0x0][0x320] ;  /* 0x0000c8001b1b7a20 */ /* 0x000fe40000410000 */
[----:B------:R-:W-:Y:S01]  /*83e0*/  FMUL.FTZ R28, R28, c[0x0][0x320] ;  /* 0x0000c8001c1c7a20 */ /* 0x000fe20000410000 */
[-C--:B-----5:R-:W-:Y:S05]  /*83f0*/  HMMA.16816.F32.BF16 R36, R212, R8.reuse, R36 ;  /* 0x00000008d424723c */ /* 0x0a0fea0000041824 */
[----:B------:R-:W-:Y:S01]  /*8400*/  FMUL.FTZ R29, R29, c[0x0][0x320] ;  /* 0x0000c8001d1d7a20 */ /* 0x000fe20000410000 */
[----:B------:R-:W1:Y:S01]  /*8410*/  MUFU.TANH R16, R16 ;  /* 0x0000001000107308 */ /* 0x000e620000002400 */
[----:B------:R-:W-:Y:S01]  /*8420*/  FMUL.FTZ R30, R30, c[0x0][0x320] ;  /* 0x0000c8001e1e7a20 */ /* 0x000fe20000410000 */
[C---:B------:R-:W-:Y:S04]  /*8430*/  HMMA.16816.F32.BF16 R40, R208.reuse, R8, R40 ;  /* 0x00000008d028723c */ /* 0x040fe80000041828 */
[----:B------:R-:W-:Y:S02]  /*8440*/  FMUL.FTZ R31, R31, c[0x0][0x320] ;  /* 0x0000c8001f1f7a20 */ /* 0x000fe40000410000 */
[----:B------:R-:W-:Y:S02]  /*8450*/  FMUL.FTZ R32, R32, c[0x0][0x320] ;  /* 0x0000c80020207a20 */ /* 0x000fe40000410000 */
[----:B------:R-:W2:Y:S01]  /*8460*/  MUFU.TANH R17, R17 ;  /* 0x0000001100117308 */ /* 0x000ea20000002400 */
[-C--:B------:R-:W-:Y:S03]  /*8470*/  HMMA.16816.F32.BF16 R44, R208, R10.reuse, R44 ;  /* 0x0000000ad02c723c */ /* 0x080fe6000004182c */
[----:B------:R-:W-:Y:S02]  /*8480*/  FMUL.FTZ R33, R33, c[0x0][0x320] ;  /* 0x0000c80021217a20 */ /* 0x000fe40000410000 */
[----:B------:R-:W-:Y:S02]  /*8490*/  FMUL.FTZ R34, R34, c[0x0][0x320] ;  /* 0x0000c80022227a20 */ /* 0x000fe40000410000 */
[----:B------:R-:W-:Y:S01]  /*84a0*/  FMUL.FTZ R35, R35, c[0x0][0x320] ;  /* 0x0000c80023237a20 */ /* 0x000fe20000410000 */
[C---:B------:R-:W-:Y:S01]  /*84b0*/  HMMA.16816.F32.BF16 R48, R212.reuse, R10, R48 ;  /* 0x0000000ad430723c */ /* 0x040fe20000041830 */
[----:B------:R-:W2:Y:S03]  /*84c0*/  MUFU.TANH R18, R18 ;  /* 0x0000001200127308 */ /* 0x000ea60000002400 */
[----:B------:R-:W-:Y:S02]  /*84d0*/  FMUL.FTZ R36, R36, c[0x0][0x320] ;  /* 0x0000c80024247a20 */ /* 0x000fe40000410000 */
[----:B------:R-:W-:Y:S02]  /*84e0*/  FMUL.FTZ R37, R37, c[0x0][0x320] ;  /* 0x0000c80025257a20 */ /* 0x000fe40000410000 */
[-C--:B-1----:R-:W-:Y:S03]  /*84f0*/  HMMA.16816.F32.BF16 R52, R212, R4.reuse, R52 ;  /* 0x00000004d434723c */ /* 0x082fe60000041834 */
[----:B------:R-:W1:Y:S01]  /*8500*/  MUFU.TANH R19, R19 ;  /* 0x0000001300137308 */ /* 0x000e620000002400 */
[----:B------:R-:W-:Y:S02]  /*8510*/  FMUL.FTZ R38, R38, c[0x0][0x320] ;  /* 0x0000c80026267a20 */ /* 0x000fe40000410000 */
[----:B------:R-:W-:Y:S02]  /*8520*/  FMUL.FTZ R39, R39, c[0x0][0x320] ;  /* 0x0000c80027277a20 */ /* 0x000fe40000410000 */
[C---:B------:R-:W-:Y:S04]  /*8530*/  HMMA.16816.F32.BF16 R56, R208.reuse, R4, R56 ;  /* 0x00000004d038723c */ /* 0x040fe80000041838 */
[----:B------:R-:W-:Y:S01]  /*8540*/  FMUL.FTZ R40, R40, c[0x0][0x320] ;  /* 0x0000c80028287a20 */ /* 0x000fe20000410000 */
[----:B------:R-:W1:Y:S01]  /*8550*/  MUFU.TANH R20, R20 ;  /* 0x0000001400147308 */ /* 0x000e620000002400 */
[----:B------:R-:W-:Y:S02]  /*8560*/  FMUL.FTZ R41, R41, c[0x0][0x320] ;  /* 0x0000c80029297a20 */ /* 0x000fe40000410000 */
[-C--:B------:R-:W-:Y:S04]  /*8570*/  HMMA.16816.F32.BF16 R60, R208, R6.reuse, R60 ;  /* 0x00000006d03c723c */ /* 0x080fe8000004183c */
[----:B------:R-:W-:Y:S02]  /*8580*/  FMUL.FTZ R49, R49, c[0x0][0x320] ;  /* 0x0000c80031317a20 */ /* 0x000fe40000410000 */
[----:B------:R-:W-:Y:S01]  /*8590*/  FMUL.FTZ R42, R42, c[0x0][0x320] ;  /* 0x0000c8002a2a7a20 */ /* 0x000fe20000410000 */
[----:B------:R-:W1:Y:S01]  /*85a0*/  MUFU.TANH R21, R21 ;  /* 0x0000001500157308 */ /* 0x000e620000002400 */
[----:B------:R-:W-:Y:S04]  /*85b0*/  HMMA.16816.F32.BF16 R64, R212, R6, R64 ;  /* 0x00000006d440723c */ /* 0x000fe80000041840 */
[----:B------:R-:W-:Y:S02]  /*85c0*/  FMUL.FTZ R43, R43, c[0x0][0x320] ;  /* 0x0000c8002b2b7a20 */ /* 0x000fe40000410000 */
[----:B------:R-:W-:Y:S02]  /*85d0*/  FMUL.FTZ R10, R44, c[0x0][0x320] ;  /* 0x0000c8002c0a7a20 */ /* 0x000fe40000410000 */
[----:B------:R-:W-:Y:S01]  /*85e0*/  FMUL.FTZ R11, R45, c[0x0][0x320] ;  /* 0x0000c8002d0b7a20 */ /* 0x000fe20000410000 */
        /* <DEDUP_REMOVED lines=20> */
[----:B------:R-:W-:Y:S02]  /*8730*/  FMUL.FTZ R57, R57, c[0x0][0x320] ;  /* 0x0000c80039397a20 */ /* 0x000fe40000410000 */
[----:B------:R-:W-:Y:S02]  /*8740*/  FMUL.FTZ R58, R58, c[0x0][0x320] ;  /* 0x0000c8003a3a7a20 */ /* 0x000fe40000410000 */
[----:B------:R-:W-:Y:S01]  /*8750*/  FMUL.FTZ R64, R64, c[0x0][0x320] ;  /* 0x0000c80040407a20 */ /* 0x000fe20000410000 */
[----:B------:R-:W2:Y:S01]  /*8760*/  MUFU.TANH R24, R24 ;  /* 0x0000001800187308 */ /* 0x000ea20000002400 */
[----:B------:R-:W-:Y:S02]  /*8770*/  FMUL.FTZ R66, R66, c[0x0][0x320] ;  /* 0x0000c80042427a20 */ /* 0x000fe40000410000 */
[----:B-1----:R-:W-:Y:S07]  /*8780*/  FMUL.FTZ R60, R62, c[0x0][0x320] ;  /* 0x0000c8003e3c7a20 */ /* 0x002fee0000410000 */
[----:B------:R-:W1:Y:S10]  /*8790*/  MUFU.TANH R25, R25 ;  /* 0x0000001900197308 */ /* 0x000e740000002400 */
[----:B------:R-:W1:Y:S01]  /*87a0*/  MUFU.TANH R26, R26 ;  /* 0x0000001a001a7308 */ /* 0x000e620000002400 */
[----:B---3--:R-:W-:Y:S09]  /*87b0*/  ISETP.GT.AND P0, PT, R225, R229, PT ;  /* 0x000000e5e100720c */ /* 0x008ff20003f04270 */
        /* <DEDUP_REMOVED lines=33> */
[----:B------:R-:W1:Y:S10]  /*89d0*/  MUFU.TANH R60, R60 ;  /* 0x0000003c003c7308 */ /* 0x000e740000002400 */
[----:B------:R-:W1:Y:S10]  /*89e0*/  MUFU.TANH R59, R59 ;  /* 0x0000003b003b7308 */ /* 0x000e740000002400 */
[----:B------:R1:W1:Y:S10]  /*89f0*/  MUFU.TANH R218, R64 ;  /* 0x0000004000da7308 */ /* 0x0002740000002400 */
[----:B------:R-:W1:Y:S10]  /*8a00*/  MUFU.TANH R49, R49 ;  /* 0x0000003100317308 */ /* 0x000e740000002400 */
[----:B------:R1:W1:Y:S10]  /*8a10*/  MUFU.TANH R214, R66 ;  /* 0x0000004200d67308 */ /* 0x0002740000002400 */
[----:B------:R-:W1:Y:S01]  /*8a20*/  MUFU.TANH R63, R63 ;  /* 0x0000003f003f7308 */ /* 0x000e620000002400 */
[----:B------:R-:W-:-:S05]  /*8a30*/  @!P0 BRA `(.L_x_1242) ;  /* 0x0000067000008947 */ /* 0x000fca0003800000 */
[----:B--234-:R-:W2:Y:S01]  /*8a40*/  LDL R220, [R1+0xbc] ;  /* 0x0000bc0001dc7983 */ /* 0x01cea20000100800 */
[----:B-1----:R-:W-:Y:S03]  /*8a50*/  IMAD.MOV.U32 R54, RZ, RZ, RZ ;  /* 0x000000ffff367224 */ /* 0x002fe600078e00ff */
[----:B------:R-:W3:Y:S04]  /*8a60*/  LDL.64 R226, [R1+0xd8] ;  /* 0x0000d80001e27983 */ /* 0x000ee80000100a00 */
[----:B------:R-:W4:Y:S04]  /*8a70*/  LDL R230, [R1+0xa4] ;  /* 0x0000a40001e67983 */ /* 0x000f280000100800 */
[----:B------:R-:W1:Y:S04]  /*8a80*/  S2R R229, SR_TID.X ;  /* 0x0000000000e57919 */ /* 0x000e680000002100 */
[----:B------:R-:W5:Y:S04]  /*8a90*/  LDL.64 R52, [R1+0xd0] ;  /* 0x0000d00001347983 */ /* 0x000f680000100a00 */
[----:B------:R-:W4:Y:S04]  /*8aa0*/  LDL R50, [R1+0xa0] ;  /* 0x0000a00001327983 */ /* 0x000f280000100800 */
[----:B------:R-:W5:Y:S04]  /*8ab0*/  LDL R228, [R1+0x4] ;  /* 0x0000040001e47983 */ /* 0x000f680000100800 */
[----:B------:R-:W5:Y:S01]  /*8ac0*/  LDL R51, [R1] ;  /* 0x0000000001337983 */ /* 0x000f620000100800 */
[--C-:B-1----:R-:W-:Y:S02]  /*8ad0*/  SHF.R.S32.HI R219, RZ, 0x1f, R229.reuse ;  /* 0x0000001fffdb7819 */ /* 0x102fe400000114e5 */
        /* <DEDUP_REMOVED lines=16> */
[----:B------:R-:W-:Y:S01]  /*8be0*/  @!P1 LEA R8, P0, R7, c[0x0][0x2a0], 0x2 ;  /* 0x0000a80007089a11 */ /* 0x000fe200078010ff */
[----:B-----5:R-:W-:Y:S02]  /*8bf0*/  IMAD.SHL.U32 R53, R228, 0x2, RZ ;  /* 0x00000002e4357824 */ /* 0x020fe400078e00ff */
[----:B------:R-:W-:Y:S01]  /*8c00*/  IMAD R48, R5, c[0x0][0x2b8], R4 ;  /* 0x0000ae0005307a24 */ /* 0x000fe200078e0204 */
[----:B------:R-:W-:Y:S03]  /*8c10*/  @!P1 LEA.HI.X R9, R7, c[0x0][0x2a4], R6, 0x2, P0 ;  /* 0x0000a90007099a11 */ /* 0x000fe600000f1406 */
[----:B------:R-:W-:Y:S01]  /*8c20*/  IMAD.WIDE.U32 R4, R48, c[0x0][0x1e0], RZ ;  /* 0x0000780030047a25 */ /* 0x000fe200078e00ff */
[----:B------:R-:W-:Y:S01]  /*8c30*/  SHF.R.S32.HI R6, RZ, 0x1f, R48 ;  /* 0x0000001fff067819 */ /* 0x000fe20000011430 */
[----:B------:R-:W2:Y:S04]  /*8c40*/  @!P1 LDG.E R54, [R8.64] ;  /* 0x0000000808369981 */ /* 0x000ea8000c1e1900 */
[----:B------:R-:W-:Y:S01]  /*8c50*/  IMAD R6, R6, c[0x0][0x1e0], RZ ;  /* 0x0000780006067a24 */ /* 0x000fe200078e02ff */
[----:B------:R2:W-:Y:S03]  /*8c60*/  STL [R1+0xb8], R48 ;  /* 0x0000b83001007387 */ /* 0x0005e60000100800 */
[----:B------:R-:W-:Y:S04]  /*8c70*/  IMAD R6, R48, c[0x0][0x1e4], R6 ;  /* 0x0000790030067a24 */ /* 0x000fe800078e0206 */
[----:B------:R-:W-:Y:S01]  /*8c80*/  IMAD.IADD R5, R5, 0x1, R6 ;  /* 0x0000000105057824 */ /* 0x000fe200078e0206 */
[----:B--2---:R-:W-:Y:S01]  /*8c90*/  SHF.R.S32.HI R48, RZ, 0x1f, R54 ;  /* 0x0000001fff307819 */ /* 0x004fe20000011436 */
[----:B------:R1:W-:Y:S02]  /*8ca0*/  STL [R1+0xb4], R54 ;  /* 0x0000b43601007387 */ /* 0x0003e40000100800 */
[----:B------:R-:W-:Y:S04]  /*8cb0*/  IMAD.WIDE.U32 R4, R54, c[0x0][0x1f0], R4 ;  /* 0x00007c0036047a25 */ /* 0x000fe800078e0004 */
[----:B------:R-:W-:Y:S01]  /*8cc0*/  IMAD R48, R48, c[0x0][0x1f0], RZ ;  /* 0x00007c0030307a24 */ /* 0x000fe200078e02ff */
[----:B------:R-:W-:Y:S02]  /*8cd0*/  IADD3 R4, P0, R52, R4, RZ ;  /* 0x0000000434047210 */ /* 0x000fe40007f1e0ff */
[C---:B------:R-:W-:Y:S01]  /*8ce0*/  SHF.L.U64.HI R52, R229.reuse, 0x1, R51 ;  /* 0x00000001e5347819 */ /* 0x040fe20000010233 */
[----:B------:R-:W-:Y:S02]  /*8cf0*/  IMAD R48, R54, c[0x0][0x1f4], R48 ;  /* 0x00007d0036307a24 */ /* 0x000fe400078e0230 */
[----:B------:R-:W-:Y:S03]  /*8d00*/  IMAD.SHL.U32 R51, R229, 0x2, RZ ;  /* 0x00000002e5337824 */ /* 0x000fe600078e00ff */
[----:B------:R-:W-:Y:S02]  /*8d10*/  IADD3.X R48, R50, R5, R48, P0, !PT ;  /* 0x0000000532307210 */ /* 0x000fe400007fe430 */
[C---:B------:R-:W-:Y:S04]  /*8d20*/  LEA R50, P0, R4.reuse, c[0x0][0x1c8], 0x1 ;  /* 0x0000720004327a11 */ /* 0x040fe800078008ff */
[----:B------:R-:W-:Y:S02]  /*8d30*/  LEA.HI.X R48, R4, c[0x0][0x1cc], R48, 0x1, P0 ;  /* 0x0000730004307a11 */ /* 0x000fe400000f0c30 */
[----:B-1----:R-:W-:Y:S01]  /*8d40*/  SHF.L.U64.HI R54, R228, 0x1, R252 ;  /* 0x00000001e4367819 */ /* 0x002fe200000102fc */
[----:B------:R-:W-:-:S05]  /*8d50*/  BRA.DIV ~URZ, `(.L_x_1243) ;  /* 0x0000caa27f007947 */ /* 0x000fca000b800000 */
[----:B------:R1:W2:Y:S02]  /*8d60*/  SHFL.IDX PT, R55, R48, RZ, 0x181f ;  /* 0x00181fff30377589 */ /* 0x0002a400000e0000 */
.L_x_1292:
[----:B------:R-:W-:-:S05]  /*8d70*/  BRA.DIV ~URZ, `(.L_x_1244) ;  /* 0x0000caf27f007947 */ /* 0x000fca000b800000 */
[----:B------:R-:W3:Y:S04]  /*8d80*/  LDL R4, [R1+0x18] ;  /* 0x0000180001047983 */ /* 0x000ee80000100800 */
[----:B------:R-:W4:Y:S04]  /*8d90*/  LDL R58, [R1+0x8] ;  /* 0x00000800013a7983 */ /* 0x000f280000100800 */
[----:B------:R-:W5:Y:S04]  /*8da0*/  LDL R7, [R1+0x4] ;  /* 0x0000040001077983 */ /* 0x000f680000100800 */
[----:B------:R-:W1:Y:S02]  /*8db0*/  SHFL.IDX PT, R6, R50, RZ, 0x181f ;  /* 0x00181fff32067589 */ /* 0x000e6400000e0000 */
[----:B-1----:R-:W-:Y:S05]  /*8dc0*/  IADD3 R8, P5, R6, R53, RZ ;  /* 0x0000003506087210 */ /* 0x002fea0007fbe0ff */
        /* <DEDUP_REMOVED lines=11> */
[C---:B-1----:R-:W-:Y:S02]  /*8e80*/  IADD3 R6, P6, R4.reuse, R51, RZ ;  /* 0x0000003304067210 */ /* 0x042fe40007fde0ff */
[----:B------:R-:W-:Y:S02]  /*8e90*/  IADD3 R56, P5, R4, R53, RZ ;  /* 0x0000003504387210 */ /* 0x000fe40007fbe0ff */
        /* <DEDUP_REMOVED lines=16> */
.L_x_1293:
[C---:B--2---:R-:W-:Y:S01]  /*8fa0*/  IADD3 R4, -R57.reuse, 0x10, RZ ;  /* 0x0000001039047810 */ /* 0x044fe20007ffe1ff */
[----:B------:R-:W2:Y:S01]  /*8fb0*/  LDL R8, [R1+0x8] ;  /* 0x0000080001087983 */ /* 0x000ea20000100800 */
[----:B------:R-:W-:Y:S02]  /*8fc0*/  ISETP.NE.U32.AND P5, PT, R57, RZ, PT ;  /* 0x000000ff3900720c */ /* 0x000fe40003fa5070 */
[----:B------:R-:W-:Y:S04]  /*8fd0*/  LOP3.LUT R4, R4, 0xf, RZ, 0xc0, !PT ;  /* 0x0000000f04047812 */ /* 0x000fe800078ec0ff */
[-C--:B-1-3--:R-:W-:Y:S02]  /*8fe0*/  IADD3 R6, P2, P0, R4, R5.reuse, R51 ;  /* 0x0000000504067210 */ /* 0x08afe4000785e033 */
[----:B------:R-:W-:Y:S02]  /*8ff0*/  IADD3 R4, -R56, 0x10, RZ ;  /* 0x0000001038047810 */ /* 0x000fe40007ffe1ff */
[-C--:B------:R-:W-:Y:S02]  /*9000*/  IADD3.X R7, RZ, R48.reuse, R52, P2, P0 ;  /* 0x00000030ff077210 */ /* 0x080fe400017e0434 */
        /* <DEDUP_REMOVED lines=10> */
.L_x_1242:
[----:B--234-:R-:W-:Y:S05]  /*90b0*/  BSYNC B0 ;  /* 0x0000000000007941 */ /* 0x01cfea0003800000 */
.L_x_1241:
[----:B-1----:R-:W2:Y:S04]  /*90c0*/  LDL R5, [R1+0xf0] ;  /* 0x0000f00001057983 */ /* 0x002ea80000100800 */
[----:B------:R-:W3:Y:S04]  /*90d0*/  LDL R8, [R1+0xe8] ;  /* 0x0000e80001087983 */ /* 0x000ee80000100800 */
[----:B------:R-:W4:Y:S04]  /*90e0*/  LDL R6, [R1+0xc] ;  /* 0x00000c0001067983 */ /* 0x000f280000100800 */
[----:B------:R-:W0:Y:S01]  /*90f0*/  LDGDEPBAR ;  /* 0x00000000000079af */ /* 0x000e220000000000 */
[----:B--2---:R-:W-:Y:S01]  /*9100*/  MOV R7, R5 ;  /* 0x0000000500077202 */ /* 0x004fe20000000f00 */
[----:B------:R-:W-:Y:S01]  /*9110*/  @P4 IMAD.HI.U32 R4, R5, c[0x0][0x2c8], RZ ;  /* 0x0000b20005044a27 */ /* 0x000fe200078e00ff */
[----:B------:R-:W-:Y:S04]  /*9120*/  MOV R5, 0xffffffc0 ;  /* 0xffffffc000057802 */ /* 0x000fe80000000f00 */
[----:B------:R-:W-:Y:S01]  /*9130*/  @P4 SHF.R.U32.HI R7, RZ, c[0x0][0x2cc], R4 ;  /* 0x0000b300ff074a19 */ /* 0x000fe20000011604 */
[----:B---3--:R-:W-:Y:S01]  /*9140*/  IMAD R5, R8, R5, 0x1 ;  /* 0x0000000108057424 */ /* 0x008fe200078e0205 */
[----:B------:R-:W-:Y:S04]  /*9150*/  MOV R4, c[0x0][0x2ac] ;  /* 0x0000ab0000047a02 */ /* 0x000fe80000000f00 */
[----:B----4-:R-:W-:Y:S05]  /*9160*/  IADD3 R5, -R6, R5, RZ ;  /* 0x0000000506057210 */ /* 0x010fea0007ffe1ff */
[----:B------:R-:W-:Y:S05]  /*9170*/  IMAD R5, R4, c[0x0][0x1d0], R5 ;  /* 0x0000740004057a24 */ /* 0x000fea00078e0205 */
[----:B------:R-:W-:Y:S01]  /*9180*/  IADD3 R62, R5, -c[0x0][0x168], RZ ;  /* 0x80005a00053e7a10 */ /* 0x000fe20007ffe0ff */
[----:B------:R-:W-:-:S05]  /*9190*/  BRA.DIV ~URZ, `(.L_x_1245) ;  /* 0x0000cc627f007947 */ /* 0x000fca000b800000 */
[----:B------:R1:W2:Y:S02]  /*91a0*/  SHFL.IDX PT, R5, R7, RZ, 0x1c1f ;  /* 0x001c1fff07057589 */ /* 0x0002a400000e0000 */
.L_x_1294:
[----:B--2---:R-:W-:Y:S05]  /*91b0*/  IMAD.IADD R5, R62, 0x1, R5 ;  /* 0x000000013e057824 */ /* 0x004fea00078e0205 */
[C---:B------:R-:W-:Y:S02]  /*91c0*/  ISETP.GT.AND P6, PT, R5.reuse, RZ, PT ;  /* 0x000000ff0500720c */ /* 0x040fe40003fc4270 */
[C---:B------:R-:W-:Y:S02]  /*91d0*/  ISETP.GT.AND P5, PT, R5.reuse, 0x1, PT ;  /* 0x000000010500780c */ /* 0x040fe40003fa4270 */
[C---:B------:R-:W-:Y:S02]  /*91e0*/  ISETP.GT.AND P2, PT, R5.reuse, 0x8, PT ;  /* 0x000000080500780c */ /* 0x040fe40003f44270 */
[C---:B------:R-:W-:Y:S02]  /*91f0*/  ISETP.GT.AND P0, PT, R5.reuse, 0x9, PT ;  /* 0x000000090500780c */ /* 0x040fe40003f04270 */
        /* <DEDUP_REMOVED lines=24> */
[----:B------:R-:W-:Y:S02]  /*9380*/  FSEL R222, R222, -INF , P6 ;  /* 0xff800000dede7808 */ /* 0x000fe40003000000 */
[----:B------:R-:W-:Y:S02]  /*9390*/  FSEL R221, R221, -INF , P5 ;  /* 0xff800000dddd7808 */ /* 0x000fe40002800000 */
[----:B------:R-:W-:Y:S02]  /*93a0*/  FSEL R218, R218, -INF , P2 ;  /* 0xff800000dada7808 */ /* 0x000fe40001000000 */
[----:B------:R-:W-:Y:S01]  /*93b0*/  FSEL R49, R49, -INF , P0 ;  /* 0xff80000031317808 */ /* 0x000fe20000000000 */
[----:B------:R-:W-:-:S05]  /*93c0*/  BRA.DIV ~URZ, `(.L_x_1246) ;  /* 0x0000ca827f007947 */ /* 0x000fca000b800000 */
[----:B------:R-:W2:Y:S08]  /*93d0*/  SHFL.IDX PT, R2, R7, 0x1, 0x1c1f ;  /* 0x003c1f0007027f89 */ /* 0x000eb000000e0000 */
[----:B------:R-:W3:Y:S08]  /*93e0*/  SHFL.IDX PT, R0, R7, 0x2, 0x1c1f ;  /* 0x005c1f0007007f89 */ /* 0x000ef000000e0000 */
[----:B------:R-:W4:Y:S01]  /*93f0*/  SHFL.IDX PT, R4, R7, 0x3, 0x1c1f ;  /* 0x007c1f0007047f89 */ /* 0x000f2200000e0000 */
[----:B--2---:R-:W-:Y:S05]  /*9400*/  IMAD.IADD R2, R62, 0x1, R2 ;  /* 0x000000013e027824 */ /* 0x004fea00078e0202 */
[C---:B------:R-:W-:Y:S02]  /*9410*/  ISETP.GT.AND P6, PT, R2.reuse, RZ, PT ;  /* 0x000000ff0200720c */ /* 0x040fe40003fc4270 */
[----:B------:R-:W-:Y:S01]  /*9420*/  ISETP.GT.AND P5, PT, R2, 0x1, PT ;  /* 0x000000010200780c */ /* 0x000fe20003fa4270 */
[----:B---3--:R-:W-:Y:S01]  /*9430*/  IMAD.IADD R0, R62, 0x1, R0 ;  /* 0x000000013e007824 */ /* 0x008fe200078e0200 */
[C---:B------:R-:W-:Y:S02]  /*9440*/  ISETP.GT.AND P2, PT, R2.reuse, 0x8, PT ;  /* 0x000000080200780c */ /* 0x040fe40003f44270 */
[C---:B------:R-:W-:Y:S02]  /*9450*/  ISETP.GT.AND P0, PT, R2.reuse, 0x9, PT ;  /* 0x000000090200780c */ /* 0x040fe40003f04270 */
[----:B------:R-:W-:Y:S02]  /*9460*/  FSEL R32, R3, -INF , P6 ;  /* 0xff80000003207808 */ /* 0x000fe40003000000 */
[----:B------:R-:W-:Y:S01]  /*9470*/  ISETP.GT.AND P6, PT, R2, 0x10, PT ;  /* 0x000000100200780c */ /* 0x000fe20003fc4270 */
[----:B----4-:R-:W-:Y:S01]  /*9480*/  IMAD.IADD R62, R62, 0x1, R4 ;  /* 0x000000013e3e7824 */ /* 0x010fe200078e0204 */
        /* <DEDUP_REMOVED lines=23> */
[C---:B------:R-:W-:Y:S02]  /*9600*/  ISETP.GT.AND P6, PT, R0.reuse, RZ, PT ;  /* 0x000000ff0000720c */ /* 0x040fe40003fc4270 */
        /* <DEDUP_REMOVED lines=38> */
[----:B------:R-:W-:Y:S02]  /*9870*/  FMNMX.FTZ R0, R58, R0, !PT ;  /* 0x000000003a007209 */ /* 0x000fe40007810000 */
[C---:B------:R-:W-:Y:S02]  /*9880*/  ISETP.GT.AND P6, PT, R62.reuse, RZ, PT ;  /* 0x000000ff3e00720c */ /* 0x040fe40003fc4270 */
[----:B------:R-:W-:Y:S02]  /*9890*/  FMNMX.FTZ R0, R57, R0, !PT ;  /* 0x0000000039007209 */ /* 0x000fe40007810000 */
[----:B------:R-:W-:Y:S02]  /*98a0*/  ISETP.GT.AND P5, PT, R62, 0x1, PT ;  /* 0x000000013e00780c */ /* 0x000fe40003fa4270 */
[----:B------:R-:W-:Y:S02]  /*98b0*/  FMNMX.FTZ R0, R220, R0, !PT ;  /* 0x00000000dc007209 */ /* 0x000fe40007810000 */
[----:B------:R-:W-:Y:S02]  /*98c0*/  FSEL R12, R205, -INF , P6 ;  /* 0xff800000cd0c7808 */ /* 0x000fe40003000000 */
        /* <DEDUP_REMOVED lines=17> */
[C---:B------:R-:W-:Y:S02]  /*99e0*/  ISETP.GT.AND P2, PT, R62.reuse, 0x18, PT ;  /* 0x000000183e00780c */ /* 0x040fe40003f44270 */
[----:B------:R-:W-:Y:S01]  /*99f0*/  FSEL R27, R27, -INF , P5 ;  /* 0xff8000001b1b7808 */ /* 0x000fe20002800000 */
[----:B------:R-:W2:Y:S01]  /*9a00*/  SHFL.BFLY PT, R2, R0, 0x2, 0x1f ;  /* 0x0c401f0000027f89 */ /* 0x000ea200000e0000 */
        /* <DEDUP_REMOVED lines=12> */
[----:B--2---:R-:W-:Y:S02]  /*9ad0*/  FMNMX.FTZ R0, R2, R0, !PT ;  /* 0x0000000002007209 */ /* 0x004fe40007810000 */
[----:B------:R-:W-:Y:S02]  /*9ae0*/  FMNMX.FTZ R2, R32, R200, !PT ;  /* 0x000000c820027209 */ /* 0x000fe40007810000 */
[----:B------:R-:W-:Y:S01]  /*9af0*/  ISETP.GT.AND P5, PT, R62, 0x31, PT ;  /* 0x000000313e00780c */ /* 0x000fe20003fa4270 */
[----:B------:R-:W2:Y:S01]  /*9b00*/  SHFL.BFLY PT, R3, R0, 0x1, 0x1f ;  /* 0x0c201f0000037f89 */ /* 0x000ea200000e0000 */
        /* <DEDUP_REMOVED lines=11> */
[----:B------:R-:W-:Y:S02]  /*9bc0*/  FSEL R8, R59, -INF , P0 ;  /* 0xff8000003b087808 */ /* 0x000fe40000000000 */
[----:B------:R-:W-:Y:S02]  /*9bd0*/  FMNMX.FTZ R2, R35, R2, !PT ;  /* 0x0000000223027209 */ /* 0x000fe40007810000 */
        /* <DEDUP_REMOVED lines=51> */
[----:B------:R2:W3:Y:S02]  /*9f10*/  SHFL.BFLY PT, R196, R4, 0x1, 0x1f ;  /* 0x0c201f0004c47f89 */ /* 0x0004e400000e0000 */
.L_x_1295:
[----:B-1----:R-:W4:Y:S01]  /*9f20*/  LDL.LU R7, [R1+0xe0] ;  /* 0x0000e00001077983 */ /* 0x002f220000300800 */
[C---:B------:R-:W-:Y:S01]  /*9f30*/  FSETP.NEU.FTZ.AND P0, PT, R3.reuse, -INF , PT ;  /* 0xff8000000300780b */ /* 0x040fe20003f1d000 */
[C---:B------:R-:W-:Y:S01]  /*9f40*/  FMUL.FTZ R217, R3.reuse, c[0x0][0x2d0] ;  /* 0x0000b40003d97a20 */ /* 0x040fe20000410000 */
[----:B---3--:R-:W-:Y:S01]  /*9f50*/  FMNMX.FTZ R196, R196, R4, !PT ;  /* 0x00000004c4c47209 */ /* 0x008fe20007810000 */
[----:B------:R-:W3:Y:S01]  /*9f60*/  LDL.LU R6, [R1+0xe4] ;  /* 0x0000e40001067983 */ /* 0x000ee20000300800 */
[----:B--2---:R-:W-:Y:S01]  /*9f70*/  FSEL R4, R3, RZ, P0 ;  /* 0x000000ff03047208 */ /* 0x004fe20000000000 */
[----:B------:R-:W-:Y:S01]  /*9f80*/  FMUL.FTZ R213, R2, c[0x0][0x2d0] ;  /* 0x0000b40002d57a20 */ /* 0x000fe20000410000 */
[----:B------:R-:W-:Y:S01]  /*9f90*/  FSEL R217, R217, RZ, P0 ;  /* 0x000000ffd9d97208 */ /* 0x000fe20000000000 */
[----:B------:R-:W-:Y:S01]  /*9fa0*/  FMUL.FTZ R209, R0, c[0x0][0x2d0] ;  /* 0x0000b40000d17a20 */ /* 0x000fe20000410000 */
[----:B------:R-:W-:Y:S01]  /*9fb0*/  FSETP.NEU.FTZ.AND P0, PT, R2, -INF , PT ;  /* 0xff8000000200780b */ /* 0x000fe20003f1d000 */
[----:B------:R-:W-:Y:S01]  /*9fc0*/  FADD.FTZ R4, -R4, R199 ;  /* 0x000000c704047221 */ /* 0x000fe20000010100 */
[----:B------:R-:W-:Y:S01]  /*9fd0*/  WARPSYNC 0xffffffff ;  /* 0xffffffff00007948 */ /* 0x000fe20003800000 */
[--C-:B------:R-:W-:Y:S01]  /*9fe0*/  FFMA.FTZ R50, R50, c[0x0][0x2d0], -R217.reuse ;  /* 0x0000b40032327a23 */ /* 0x100fe200000108d9 */
[----:B------:R-:W-:Y:S01]  /*9ff0*/  FSEL R213, R213, RZ, P0 ;  /* 0x000000ffd5d57208 */ /* 0x000fe20000000000 */
[----:B------:R-:W-:Y:S01]  /*a000*/  FMUL.FTZ R201, R4, c[0x0][0x2d0] ;  /* 0x0000b40004c97a20 */ /* 0x000fe20000410000 */
[----:B------:R-:W-:Y:S01]  /*a010*/  FSEL R4, R2, RZ, P0 ;  /* 0x000000ff02047208 */ /* 0x000fe20000000000 */
[--C-:B------:R-:W-:Y:S01]  /*a020*/  FFMA.FTZ R51, R51, c[0x0][0x2d0], -R217.reuse ;  /* 0x0000b40033337a23 */ /* 0x100fe200000108d9 */
[----:B------:R-:W-:Y:S01]  /*a030*/  FSETP.NEU.FTZ.AND P0, PT, R0, -INF , PT ;  /* 0xff8000000000780b */ /* 0x000fe20003f1d000 */
[----:B------:R-:W-:Y:S01]  /*a040*/  MUFU.EX2 R50, R50 ;  /* 0x0000003200327308 */ /* 0x000fe20000000800 */
[--C-:B------:R-:W-:Y:S02]  /*a050*/  FFMA.FTZ R5, R53, c[0x0][0x2d0], -R217.reuse ;  /* 0x0000b40035057a23 */ /* 0x100fe400000108d9 */
[----:B------:R-:W-:Y:S01]  /*a060*/  FADD.FTZ R4, -R4, R200 ;  /* 0x000000c804047221 */ /* 0x000fe20000010100 */
[----:B------:R-:W-:Y:S01]  /*a070*/  FSEL R209, R209, RZ, P0 ;  /* 0x000000ffd1d17208 */ /* 0x000fe20000000000 */
[--C-:B------:R-:W-:Y:S02]  /*a080*/  FFMA.FTZ R52, R52, c[0x0][0x2d0], -R217.reuse ;  /* 0x0000b40034347a23 */ /* 0x100fe400000108d9 */
[----:B------:R-:W-:Y:S02]  /*a090*/  FMUL.FTZ R4, R4, c[0x0][0x2d0] ;  /* 0x0000b40004047a20 */ /* 0x000fe40000410000 */
[----:B------:R-:W-:Y:S01]  /*a0a0*/  FFMA.FTZ R55, R55, c[0x0][0x2d0], -R217 ;  /* 0x0000b40037377a23 */ /* 0x000fe200000108d9 */
[----:B------:R-:W-:Y:S01]  /*a0b0*/  MUFU.EX2 R201, R201 ;  /* 0x000000c900c97308 */ /* 0x000fe20000000800 */
[----:B------:R-:W-:Y:S02]  /*a0c0*/  FFMA.FTZ R53, R23, c[0x0][0x2d0], -R213 ;  /* 0x0000b40017357a23 */ /* 0x000fe400000108d5 */
        /* <DEDUP_REMOVED lines=9> */
[--C-:B------:R-:W-:Y:S01]  /*a160*/  FFMA.FTZ R207, R36, c[0x0][0x2d0], -R213.reuse ;  /* 0x0000b40024cf7a23 */ /* 0x100fe200000108d5 */
[----:B------:R-:W-:Y:S01]  /*a170*/  MUFU.EX2 R199, R4 ;  /* 0x0000000400c77308 */ /* 0x000fe20000000800 */
[--C-:B------:R-:W-:Y:S02]  /*a180*/  FFMA.FTZ R63, R37, c[0x0][0x2d0], -R213.reuse ;  /* 0x0000b400253f7a23 */ /* 0x100fe400000108d5 */
[--C-:B------:R-:W-:Y:S02]  /*a190*/  FFMA.FTZ R59, R35, c[0x0][0x2d0], -R213.reuse ;  /* 0x0000b400233b7a23 */ /* 0x100fe400000108d5 */
[----:B------:R-:W-:Y:S02]  /*a1a0*/  FFMA.FTZ R67, R39, c[0x0][0x2d0], -R213 ;  /* 0x0000b40027437a23 */ /* 0x000fe400000108d5 */
[--C-:B------:R-:W-:Y:S02]  /*a1b0*/  FFMA.FTZ R220, R220, c[0x0][0x2d0], -R217.reuse ;  /* 0x0000b400dcdc7a23 */ /* 0x100fe400000108d9 */
[--C-:B------:R-:W-:Y:S01]  /*a1c0*/  FFMA.FTZ R219, R219, c[0x0][0x2d0], -R217.reuse ;  /* 0x0000b400dbdb7a23 */ /* 0x100fe200000108d9 */
        /* <DEDUP_REMOVED lines=22> */
[----:B------:R-:W-:Y:S03]  /*a330*/  FFMA.FTZ R212, R212, c[0x0][0x2d0], -R209 ;  /* 0x0000b400d4d47a23 */ /* 0x000fe600000108d1 */
[----:B------:R-:W-:Y:S10]  /*a340*/  MUFU.EX2 R207, R207 ;  /* 0x000000cf00cf7308 */ /* 0x000ff40000000800 */
[----:B------:R-:W-:Y:S10]  /*a350*/  MUFU.EX2 R226, R226 ;  /* 0x000000e200e27308 */ /* 0x000ff40000000800 */
[----:B------:R-:W-:Y:S10]  /*a360*/  MUFU.EX2 R224, R224 ;  /* 0x000000e000e07308 */ /* 0x000ff40000000800 */
[----:B------:R-:W-:Y:S10]  /*a370*/  MUFU.EX2 R216, R216 ;  /* 0x000000d800d87308 */ /* 0x000ff40000000800 */
[----:B------:R-:W-:Y:S10]  /*a380*/  MUFU.EX2 R215, R215 ;  /* 0x000000d700d77308 */ /* 0x000ff40000000800 */
[----:B------:R-:W-:Y:S10]  /*a390*/  MUFU.EX2 R214, R214 ;  /* 0x000000d600d67308 */ /* 0x000ff40000000800 */
[----:B------:R-:W-:Y:S01]  /*a3a0*/  MUFU.EX2 R212, R212 ;  /* 0x000000d400d47308 */ /* 0x000fe20000000800 */
[----:B---3--:R-:W-:Y:S01]  /*a3b0*/  FFMA.FTZ R6, R199, R6, R32 ;  /* 0x00000006c7067223 */ /* 0x008fe20000010020 */
[----:B------:R-:W-:Y:S01]  /*a3c0*/  F2FP.BF16.PACK_AB R204, R51, R50 ;  /* 0x0000003233cc723e */ /* 0x000fe200000010ff */
[----:B----4-:R-:W-:Y:S01]  /*a3d0*/  FFMA.FTZ R46, R201, R7, R50 ;  /* 0x00000007c92e7223 */ /* 0x010fe20000010032 */
[----:B------:R-:W-:Y:S01]  /*a3e0*/  MOV R50, R5 ;  /* 0x0000000500327202 */ /* 0x000fe20000000f00 */
[--C-:B------:R-:W-:Y:S01]  /*a3f0*/  FFMA.FTZ R7, R48, c[0x0][0x2d0], -R213.reuse ;  /* 0x0000b40030077a23 */ /* 0x100fe200000108d5 */
[----:B------:R-:W-:Y:S01]  /*a400*/  FSEL R5, R0, RZ, P0 ;  /* 0x000000ff00057208 */ /* 0x000fe20000000000 */
[----:B------:R-:W-:Y:S01]  /*a410*/  FADD.FTZ R46, R51, R46 ;  /* 0x0000002e332e7221 */ /* 0x000fe20000010000 */
[C---:B------:R-:W-:Y:S01]  /*a420*/  FSETP.NEU.FTZ.AND P0, PT, R196.reuse, -INF , PT ;  /* 0xff800000c400780b */ /* 0x040fe20003f1d000 */
[----:B------:R-:W-:Y:S01]  /*a430*/  FFMA.FTZ R48, R47, c[0x0][0x2d0], -R213 ;  /* 0x0000b4002f307a23 */ /* 0x000fe200000108d5 */
[----:B------:R-:W-:Y:S01]  /*a440*/  F2FP.BF16.PACK_AB R205, R33, R32 ;  /* 0x0000002021cd723e */ /* 0x000fe200000010ff */
[----:B------:R-:W-:Y:S01]  /*a450*/  FADD.FTZ R5, -R5, R197 ;  /* 0x000000c505057221 */ /* 0x000fe20000010100 */
[----:B------:R-:W-:Y:S01]  /*a460*/  FSEL R4, R196, RZ, P0 ;  /* 0x000000ffc4047208 */ /* 0x000fe20000000000 */
[--C-:B------:R-:W-:Y:S02]  /*a470*/  FFMA.FTZ R51, R38, c[0x0][0x2d0], -R213.reuse ;  /* 0x0000b40026337a23 */ /* 0x100fe400000108d5 */
[----:B------:R-:W-:Y:S02]  /*a480*/  FFMA.FTZ R213, R21, c[0x0][0x2d0], -R213 ;  /* 0x0000b40015d57a23 */ /* 0x000fe400000108d5 */
[--C-:B------:R-:W-:Y:S02]  /*a490*/  FFMA.FTZ R21, R16, c[0x0][0x2d0], -R209.reuse ;  /* 0x0000b40010157a23 */ /* 0x100fe400000108d1 */
[----:B------:R-:W-:Y:S02]  /*a4a0*/  FMUL.FTZ R5, R5, c[0x0][0x2d0] ;  /* 0x0000b40005057a20 */ /* 0x000fe40000410000 */
[----:B------:R-:W-:Y:S01]  /*a4b0*/  FADD.FTZ R4, -R4, R198 ;  /* 0x000000c604047221 */ /* 0x000fe20000010100 */
[----:B------:R-:W-:Y:S01]  /*a4c0*/  MUFU.EX2 R213, R213 ;  /* 0x000000d500d57308 */ /* 0x000fe20000000800 */
[--C-:B------:R-:W-:Y:S02]  /*a4d0*/  FFMA.FTZ R16, R20, c[0x0][0x2d0], -R209.reuse ;  /* 0x0000b40014107a23 */ /* 0x100fe400000108d1 */
[----:B------:R-:W-:Y:S02]  /*a4e0*/  FMUL.FTZ R4, R4, c[0x0][0x2d0] ;  /* 0x0000b40004047a20 */ /* 0x000fe40000410000 */
[----:B------:R-:W-:Y:S02]  /*a4f0*/  FMUL.FTZ R197, R196, c[0x0][0x2d0] ;  /* 0x0000b400c4c57a20 */ /* 0x000fe40000410000 */
[--C-:B------:R-:W-:Y:S02]  /*a500*/  FFMA.FTZ R38, R41, c[0x0][0x2d0], -R209.reuse ;  /* 0x0000b40029267a23 */ /* 0x100fe400000108d1 */
[----:B------:R-:W-:Y:S01]  /*a510*/  FADD.FTZ R46, R22, R46 ;  /* 0x0000002e162e7221 */ /* 0x000fe20000010000 */
[----:B------:R-:W-:Y:S01]  /*a520*/  MUFU.EX2 R21, R21 ;  /* 0x0000001500157308 */ /* 0x000fe20000000800 */
[----:B------:R-:W-:Y:S01]  /*a530*/  FSEL R197, R197, RZ, P0 ;  /* 0x000000ffc5c57208 */ /* 0x000fe20000000000 */
[--C-:B------:R-:W-:Y:S02]  /*a540*/  FFMA.FTZ R47, R25, c[0x0][0x2d0], -R209.reuse ;  /* 0x0000b400192f7a23 */ /* 0x100fe400000108d1 */
[----:B------:R-:W-:Y:S02]  /*a550*/  FFMA.FTZ R209, R10, c[0x0][0x2d0], -R209 ;  /* 0x0000b4000ad17a23 */ /* 0x000fe400000108d1 */
[--C-:B------:R-:W-:Y:S02]  /*a560*/  FFMA.FTZ R23, R26, c[0x0][0x2d0], -R197.reuse ;  /* 0x0000b4001a177a23 */ /* 0x100fe400000108c5 */
[--C-:B------:R-:W-:Y:S02]  /*a570*/  FFMA.FTZ R208, R208, c[0x0][0x2d0], -R197.reuse ;  /* 0x0000b400d0d07a23 */ /* 0x100fe400000108c5 */
[----:B------:R-:W1:Y:S01]  /*a580*/  MUFU.EX2 R5, R5 ;  /* 0x0000000500057308 */ /* 0x000e620000000800 */
[--C-:B------:R-:W-:Y:S01]  /*a590*/  FFMA.FTZ R32, R206, c[0x0][0x2d0], -R197.reuse ;  /* 0x0000b400ce207a23 */ /* 0x100fe200000108c5 */
[----:B------:R-:W-:Y:S01]  /*a5a0*/  F2FP.BF16.PACK_AB R206, R54, R22 ;  /* 0x0000001636ce723e */ /* 0x000fe200000010ff */
[--C-:B------:R-:W-:Y:S02]  /*a5b0*/  FFMA.FTZ R19, R14, c[0x0][0x2d0], -R197.reuse ;  /* 0x0000b4000e137a23 */ /* 0x100fe400000108c5 */
[--C-:B------:R-:W-:Y:S02]  /*a5c0*/  FFMA.FTZ R34, R27, c[0x0][0x2d0], -R197.reuse ;  /* 0x0000b4001b227a23 */ /* 0x100fe400000108c5 */
[--C-:B------:R-:W-:Y:S02]  /*a5d0*/  FFMA.FTZ R229, R43, c[0x0][0x2d0], -R197.reuse ;  /* 0x0000b4002be57a23 */ /* 0x100fe400000108c5 */
[--C-:B------:R-:W-:Y:S01]  /*a5e0*/  FFMA.FTZ R227, R45, c[0x0][0x2d0], -R197.reuse ;  /* 0x0000b4002de37a23 */ /* 0x100fe200000108c5 */
[----:B------:R2:W3:Y:S01]  /*a5f0*/  MUFU.EX2 R20, R17 ;  /* 0x0000001100147308 */ /* 0x0004e20000000800 */
[--C-:B------:R-:W-:Y:S02]  /*a600*/  FFMA.FTZ R200, R11, c[0x0][0x2d0], -R197.reuse ;  /* 0x0000b4000bc87a23 */ /* 0x100fe400000108c5 */
[--C-:B------:R-:W-:Y:S02]  /*a610*/  FFMA.FTZ R10, R12, c[0x0][0x2d0], -R197.reuse ;  /* 0x0000b4000c0a7a23 */ /* 0x100fe400000108c5 */
[--C-:B------:R-:W-:Y:S02]  /*a620*/  FFMA.FTZ R225, R30, c[0x0][0x2d0], -R197.reuse ;  /* 0x0000b4001ee17a23 */ /* 0x100fe400000108c5 */
[--C-:B------:R-:W-:Y:S02]  /*a630*/  FFMA.FTZ R223, R31, c[0x0][0x2d0], -R197.reuse ;  /* 0x0000b4001fdf7a23 */ /* 0x100fe400000108c5 */
[--C-:B------:R-:W-:Y:S01]  /*a640*/  FFMA.FTZ R230, R42, c[0x0][0x2d0], -R197.reuse ;  /* 0x0000b4002ae67a23 */ /* 0x100fe200000108c5 */
[----:B------:R-:W4:Y:S01]  /*a650*/  MUFU.EX2 R4, R4 ;  /* 0x0000000400047308 */ /* 0x000f220000000800 */
[--C-:B------:R-:W-:Y:S02]  /*a660*/  FFMA.FTZ R228, R44, c[0x0][0x2d0], -R197.reuse ;  /* 0x0000b4002ce47a23 */ /* 0x100fe400000108c5 */
[----:B------:R-:W-:Y:S02]  /*a670*/  FFMA.FTZ R198, R9, c[0x0][0x2d0], -R197 ;  /* 0x0000b40009c67a23 */ /* 0x000fe400000108c5 */
[C---:B-1----:R-:W-:Y:S02]  /*a680*/  FFMA.FTZ R203, R5.reuse, R203, R21 ;  /* 0x000000cb05cb7223 */ /* 0x042fe40000010015 */
[C---:B------:R-:W-:Y:S02]  /*a690*/  FMUL.FTZ R9, R5.reuse, R165 ;  /* 0x000000a505097220 */ /* 0x040fe40000410000 */
[C---:B------:R-:W-:Y:S01]  /*a6a0*/  FMUL.FTZ R12, R5.reuse, R168 ;  /* 0x000000a8050c7220 */ /* 0x040fe20000410000 */
[----:B------:R1:W-:Y:S01]  /*a6b0*/  MUFU.EX2 R165, R10 ;  /* 0x0000000a00a57308 */ /* 0x0003e20000000800 */
[C---:B------:R-:W-:Y:S02]  /*a6c0*/  FMUL.FTZ R13, R5.reuse, R169 ;  /* 0x000000a9050d7220 */ /* 0x040fe40000410000 */
[----:B------:R-:W-:Y:S02]  /*a6d0*/  FMUL.FTZ R24, R5, R172 ;  /* 0x000000ac05187220 */ /* 0x000fe40000410000 */
[--C-:B--2---:R-:W-:Y:S02]  /*a6e0*/  FFMA.FTZ R17, R15, c[0x0][0x2d0], -R197.reuse ;  /* 0x0000b4000f117a23 */ /* 0x104fe400000108c5 */
[----:B------:R-:W-:Y:S02]  /*a6f0*/  FFMA.FTZ R197, R8, c[0x0][0x2d0], -R197 ;  /* 0x0000b40008c57a23 */ /* 0x000fe400000108c5 */
[C---:B------:R-:W-:Y:S01]  /*a700*/  FMUL.FTZ R8, R5.reuse, R164 ;  /* 0x000000a405087220 */ /* 0x040fe20000410000 */
[----:B---3--:R-:W-:Y:S01]  /*a710*/  F2FP.BF16.PACK_AB R164, R20, R21 ;  /* 0x0000001514a4723e */ /* 0x008fe200000010ff */
[----:B------:R-:W-:Y:S01]  /*a720*/  FMUL.FTZ R25, R5, R173 ;  /* 0x000000ad05197220 */ /* 0x000fe20000410000 */
[----:B------:R-:W-:Y:S01]  /*a730*/  MUFU.EX2 R169, R16 ;  /* 0x0000001000a97308 */ /* 0x000fe20000000800 */
[----:B------:R-:W-:Y:S02]  /*a740*/  FADD.FTZ R6, R33, R6 ;  /* 0x0000000621067221 */ /* 0x000fe40000010000 */
[----:B----4-:R-:W-:Y:S02]  /*a750*/  FMUL.FTZ R15, R4, R171 ;  /* 0x000000ab040f7220 */ /* 0x010fe40000410000 */
[----:B------:R-:W-:Y:S01]  /*a760*/  FADD.FTZ R171, R20, R203 ;  /* 0x000000cb14ab7221 */ /* 0x000fe20000010000 */
[----:B------:R-:W-:Y:S01]  /*a770*/  MOV R203, R65 ;  /* 0x0000004100cb7202 */ /* 0x000fe20000000f00 */
[C---:B------:R-:W-:Y:S01]  /*a780*/  FMUL.FTZ R43, R4.reuse, R183 ;  /* 0x000000b7042b7220 */ /* 0x040fe20000410000 */
[----:B------:R-:W-:Y:S01]  /*a790*/  MOV R183, R23 ;  /* 0x0000001700b77202 */ /* 0x000fe20000000f00 */
[C---:B------:R-:W-:Y:S01]  /*a7a0*/  FMUL.FTZ R26, R4.reuse, R174 ;  /* 0x000000ae041a7220 */ /* 0x040fe20000410000 */
[----:B------:R-:W2:Y:S01]  /*a7b0*/  LDSM.16.MT88.4 R20, [R246] ;  /* 0x00000000f614783b */ /* 0x000ea20000004200 */
[----:B------:R-:W-:Y:S01]  /*a7c0*/  MUFU.EX2 R174, R7 ;  /* 0x0000000700ae7308 */ /* 0x000fe20000000800 */
[----:B------:R-:W-:Y:S02]  /*a7d0*/  FMUL.FTZ R27, R4, R175 ;  /* 0x000000af041b7220 */ /* 0x000fe40000410000 */
[----:B------:R-:W-:Y:S02]  /*a7e0*/  FADD.FTZ R35, R54, R46 ;  /* 0x0000002e36237221 */ /* 0x000fe40000010000 */
[C---:B------:R-:W-:Y:S01]  /*a7f0*/  FMUL.FTZ R28, R5.reuse, R176 ;  /* 0x000000b0051c7220 */ /* 0x040fe20000410000 */
[----:B------:R-:W-:Y:S01]  /*a800*/  MOV R176, R38 ;  /* 0x0000002600b07202 */ /* 0x000fe20000000f00 */
[C---:B------:R-:W-:Y:S01]  /*a810*/  FMUL.FTZ R29, R5.reuse, R177 ;  /* 0x000000b1051d7220 */ /* 0x040fe20000410000 */
[----:B------:R-:W-:Y:S01]  /*a820*/  MOV R177, R37 ;  /* 0x0000002500b17202 */ /* 0x000fe20000000f00 */
[C---:B------:R-:W-:Y:S01]  /*a830*/  FMUL.FTZ R40, R5.reuse, R180 ;  /* 0x000000b405287220 */ /* 0x040fe20000410000 */
[----:B------:R-:W-:Y:S01]  /*a840*/  MUFU.EX2 R175, R32 ;  /* 0x0000002000af7308 */ /* 0x000fe20000000800 */
[C---:B------:R-:W-:Y:S01]  /*a850*/  FMUL.FTZ R41, R5.reuse, R181 ;  /* 0x000000b505297220 */ /* 0x040fe20000410000 */
[----:B------:R-:W-:Y:S01]  /*a860*/  MOV R181, R39 ;  /* 0x0000002700b57202 */ /* 0x000fe20000000f00 */
[C---:B------:R-:W-:Y:S01]  /*a870*/  FMUL.FTZ R45, R5.reuse, R185 ;  /* 0x000000b9052d7220 */ /* 0x040fe20000410000 */
[----:B------:R-:W-:Y:S01]  /*a880*/  MOV R180, R36 ;  /* 0x0000002400b47202 */ /* 0x000fe20000000f00 */
[C---:B------:R-:W-:Y:S01]  /*a890*/  FMUL.FTZ R56, R5.reuse, R188 ;  /* 0x000000bc05387220 */ /* 0x040fe20000410000 */
[----:B------:R-:W3:Y:S01]  /*a8a0*/  LDSM.16.MT88.4 R36, [R245] ;  /* 0x00000000f524783b */ /* 0x000ee20000004200 */
[C---:B------:R-:W-:Y:S01]  /*a8b0*/  FMUL.FTZ R57, R5.reuse, R189 ;  /* 0x000000bd05397220 */ /* 0x040fe20000410000 */
[----:B------:R-:W-:Y:S01]  /*a8c0*/  MOV R185, R53 ;  /* 0x0000003500b97202 */ /* 0x000fe20000000f00 */
[C---:B------:R-:W-:Y:S01]  /*a8d0*/  FMUL.FTZ R60, R5.reuse, R192 ;  /* 0x000000c0053c7220 */ /* 0x040fe20000410000 */
[----:B------:R-:W-:Y:S01]  /*a8e0*/  MUFU.EX2 R172, R19 ;  /* 0x0000001300ac7308 */ /* 0x000fe20000000800 */
[C---:B------:R-:W-:Y:S01]  /*a8f0*/  FMUL.FTZ R61, R5.reuse, R193 ;  /* 0x000000c1053d7220 */ /* 0x040fe20000410000 */
[----:B------:R-:W-:Y:S01]  /*a900*/  MOV R193, R55 ;  /* 0x0000003700c17202 */ /* 0x000fe20000000f00 */
[C---:B------:R-:W-:Y:S01]  /*a910*/  FMUL.FTZ R72, R5.reuse, R72 ;  /* 0x0000004805487220 */ /* 0x040fe20000410000 */
[----:B------:R-:W4:Y:S01]  /*a920*/  LDSM.16.MT88.4 R52, [R244] ;  /* 0x00000000f434783b */ /* 0x000f220000004200 */
[C---:B------:R-:W-:Y:S01]  /*a930*/  FMUL.FTZ R73, R5.reuse, R73 ;  /* 0x0000004905497220 */ /* 0x040fe20000410000 */
[----:B------:R-:W-:Y:S01]  /*a940*/  MOV R192, R50 ;  /* 0x0000003200c07202 */ /* 0x000fe20000000f00 */
[C---:B------:R-:W-:Y:S01]  /*a950*/  FMUL.FTZ R76, R5.reuse, R76 ;  /* 0x0000004c054c7220 */ /* 0x040fe20000410000 */
[----:B------:R-:W-:Y:S01]  /*a960*/  MOV R189, R51 ;  /* 0x0000003300bd7202 */ /* 0x000fe20000000f00 */
[C---:B------:R-:W-:Y:S01]  /*a970*/  FMUL.FTZ R77, R5.reuse, R77 ;  /* 0x0000004d054d7220 */ /* 0x040fe20000410000 */
[----:B------:R-:W5:Y:S01]  /*a980*/  MUFU.EX2 R173, R18 ;  /* 0x0000001200ad7308 */ /* 0x000f620000000800 */
[C---:B------:R-:W-:Y:S01]  /*a990*/  FMUL.FTZ R88, R5.reuse, R88 ;  /* 0x0000005805587220 */ /* 0x040fe20000410000 */
[----:B------:R-:W-:Y:S01]  /*a9a0*/  MOV R188, R67 ;  /* 0x0000004300bc7202 */ /* 0x000fe20000000f00 */
        /* <DEDUP_REMOVED lines=23> */
[C---:B------:R-:W-:Y:S01]  /*ab20*/  FMUL.FTZ R44, R5.reuse, R184 ;  /* 0x000000b8052c7220 */ /* 0x040fe20000410000 */
[----:B------:R-:W-:Y:S01]  /*ab30*/  MOV R184, R49 ;  /* 0x0000003100b87202 */ /* 0x000fe20000000f00 */
[C---:B------:R-:W-:Y:S02]  /*ab40*/  FMUL.FTZ R120, R5.reuse, R120 ;  /* 0x0000007805787220 */ /* 0x040fe40000410000 */
[C---:B------:R-:W-:Y:S02]  /*ab50*/  FMUL.FTZ R121, R5.reuse, R121 ;  /* 0x0000007905797220 */ /* 0x040fe40000410000 */
[C---:B------:R-:W-:Y:S02]  /*ab60*/  FMUL.FTZ R124, R5.reuse, R124 ;  /* 0x0000007c057c7220 */ /* 0x040fe40000410000 */
[----:B------:R-:W-:Y:S01]  /*ab70*/  FMUL.FTZ R125, R5, R125 ;  /* 0x0000007d057d7220 */ /* 0x000fe20000410000 */
[----:B------:R-:W-:Y:S01]  /*ab80*/  MUFU.EX2 R177, R177 ;  /* 0x000000b100b17308 */ /* 0x000fe20000000800 */
[C---:B-1----:R-:W-:Y:S01]  /*ab90*/  FMUL.FTZ R10, R4.reuse, R166 ;  /* 0x000000a6040a7220 */ /* 0x042fe20000410000 */
[----:B-----5:R-:W-:Y:S01]  /*aba0*/  F2FP.BF16.PACK_AB R166, R169, R173 ;  /* 0x000000ada9a6723e */ /* 0x020fe200000010ff */
[----:B------:R-:W-:Y:S01]  /*abb0*/  FMUL.FTZ R11, R4, R167 ;  /* 0x000000a7040b7220 */ /* 0x000fe20000410000 */
[----:B------:R-:W-:Y:S01]  /*abc0*/  F2FP.BF16.PACK_AB R167, R168, R172 ;  /* 0x000000aca8a7723e */ /* 0x000fe200000010ff */
[C---:B------:R-:W-:Y:S02]  /*abd0*/  FMUL.FTZ R14, R4.reuse, R170 ;  /* 0x000000aa040e7220 */ /* 0x040fe40000410000 */
        /* <DEDUP_REMOVED lines=19> */
[----:B------:R-:W-:Y:S01]  /*ad10*/  MUFU.EX2 R230, R230 ;  /* 0x000000e600e67308 */ /* 0x000fe20000000800 */
[C---:B------:R-:W-:Y:S02]  /*ad20*/  FMUL.FTZ R123, R4.reuse, R123 ;  /* 0x0000007b047b7220 */ /* 0x040fe40000410000 */
[C---:B------:R-:W-:Y:S02]  /*ad30*/  FMUL.FTZ R126, R4.reuse, R126 ;  /* 0x0000007e047e7220 */ /* 0x040fe40000410000 */
[C---:B------:R-:W-:Y:S02]  /*ad40*/  FMUL.FTZ R127, R4.reuse, R127 ;  /* 0x0000007f047f7220 */ /* 0x040fe40000410000 */
[----:B------:R-:W-:Y:S01]  /*ad50*/  FFMA.FTZ R202, R4, R202, R165 ;  /* 0x000000ca04ca7223 */ /* 0x000fe200000100a5 */
[----:B------:R-:W-:Y:S01]  /*ad60*/  F2FP.BF16.PACK_AB R165, R175, R165 ;  /* 0x000000a5afa5723e */ /* 0x000fe200000010ff */
[----:B------:R-:W-:Y:S01]  /*ad70*/  FADD.FTZ R170, R207, R6 ;  /* 0x00000006cfaa7221 */ /* 0x000fe20000010000 */
[C---:B------:R-:W-:Y:S01]  /*ad80*/  F2FP.BF16.PACK_AB R207, R174.reuse, R207 ;  /* 0x000000cfaecf723e */ /* 0x040fe200000010ff */
[C---:B------:R-:W-:Y:S01]  /*ad90*/  FMUL.FTZ R4, R201.reuse, R160 ;  /* 0x000000a0c9047220 */ /* 0x040fe20000410000 */
[----:B------:R-:W-:Y:S01]  /*ada0*/  MOV R160, R64 ;  /* 0x0000004000a07202 */ /* 0x000fe20000000f00 */
[----:B------:R-:W-:Y:S01]  /*adb0*/  FMUL.FTZ R5, R201, R161 ;  /* 0x000000a1c9057220 */ /* 0x000fe20000410000 */
[----:B------:R-:W-:Y:S01]  /*adc0*/  MUFU.EX2 R229, R229 ;  /* 0x000000e500e57308 */ /* 0x000fe20000000800 */
[C---:B------:R-:W-:Y:S02]  /*add0*/  FMUL.FTZ R6, R199.reuse, R162 ;  /* 0x000000a2c7067220 */ /* 0x040fe40000410000 */
[C---:B------:R-:W-:Y:S02]  /*ade0*/  FMUL.FTZ R7, R199.reuse, R163 ;  /* 0x000000a3c7077220 */ /* 0x040fe40000410000 */
[----:B------:R-:W-:Y:S02]  /*adf0*/  FMUL.FTZ R19, R199, R159 ;  /* 0x0000009fc7137220 */ /* 0x000fe40000410000 */
[C---:B------:R-:W-:Y:S02]  /*ae00*/  FMUL.FTZ R32, R201.reuse, R148 ;  /* 0x00000094c9207220 */ /* 0x040fe40000410000 */
[----:B------:R-:W-:Y:S01]  /*ae10*/  FMUL.FTZ R33, R201, R149 ;  /* 0x00000095c9217220 */ /* 0x000fe20000410000 */
[-C--:B--2---:R-:W-:Y:S01]  /*ae20*/  HMMA.16816.F32.BF16 R4, R204, R20.reuse, R4 ;  /* 0x00000014cc04723c */ /* 0x084fe20000041804 */
[----:B------:R-:W-:Y:S04]  /*ae30*/  MUFU.EX2 R161, R194 ;  /* 0x000000c200a17308 */ /* 0x000fe80000000800 */
[C---:B------:R-:W-:Y:S02]  /*ae40*/  FMUL.FTZ R34, R199.reuse, R150 ;  /* 0x00000096c7227220 */ /* 0x040fe40000410000 */
[----:B------:R-:W-:Y:S01]  /*ae50*/  FMUL.FTZ R35, R199, R151 ;  /* 0x00000097c7237220 */ /* 0x000fe20000410000 */
[C---:B------:R-:W-:Y:S01]  /*ae60*/  HMMA.16816.F32.BF16 R8, R164.reuse, R20, R8 ;  /* 0x00000014a408723c */ /* 0x040fe20000041808 */
[----:B------:R-:W-:Y:S02]  /*ae70*/  LDSM.16.MT88.4 R148, [R244+0x800] ;  /* 0x00080000f494783b */ /* 0x000fe40000004200 */
[----:B------:R-:W-:Y:S01]  /*ae80*/  MUFU.EX2 R163, R183 ;  /* 0x000000b700a37308 */ /* 0x000fe20000000800 */
[C---:B------:R-:W-:Y:S02]  /*ae90*/  FMUL.FTZ R48, R201.reuse, R140 ;  /* 0x0000008cc9307220 */ /* 0x040fe40000410000 */
[C---:B------:R-:W-:Y:S02]  /*aea0*/  FMUL.FTZ R49, R201.reuse, R141 ;  /* 0x0000008dc9317220 */ /* 0x040fe40000410000 */
[-C--:B------:R-:W-:Y:S04]  /*aeb0*/  HMMA.16816.F32.BF16 R12, R164, R22.reuse, R12 ;  /* 0x00000016a40c723c */ /* 0x080fe8000004180c */
[C---:B------:R-:W-:Y:S01]  /*aec0*/  FMUL.FTZ R16, R201.reuse, R156 ;  /* 0x0000009cc9107220 */ /* 0x040fe20000410000 */
[----:B------:R-:W-:Y:S01]  /*aed0*/  MUFU.EX2 R162, R182 ;  /* 0x000000b600a27308 */ /* 0x000fe20000000800 */
[----:B------:R-:W-:Y:S02]  /*aee0*/  FMUL.FTZ R17, R201, R157 ;  /* 0x0000009dc9117220 */ /* 0x000fe40000410000 */
[C---:B------:R-:W-:Y:S04]  /*aef0*/  FMUL.FTZ R18, R199.reuse, R158 ;  /* 0x0000009ec7127220 */ /* 0x040fe80000410000 */
[C---:B------:R-:W-:Y:S02]  /*af00*/  FMUL.FTZ R50, R199.reuse, R142 ;  /* 0x0000008ec7327220 */ /* 0x040fe40000410000 */
[----:B------:R-:W-:Y:S01]  /*af10*/  FMUL.FTZ R51, R199, R143 ;  /* 0x0000008fc7337220 */ /* 0x000fe20000410000 */
[C---:B------:R-:W-:Y:S01]  /*af20*/  HMMA.16816.F32.BF16 R16, R204.reuse, R22, R16 ;  /* 0x00000016cc10723c */ /* 0x040fe20000041810 */
[----:B------:R-:W1:Y:S01]  /*af30*/  LDSM.16.MT88.4 R140, [R243] ;  /* 0x00000000f38c783b */ /* 0x000e620000004200 */
[----:B------:R-:W-:Y:S02]  /*af40*/  MUFU.EX2 R156, R178 ;  /* 0x000000b2009c7308 */ /* 0x000fe40000000800 */
[C---:B------:R-:W-:Y:S02]  /*af50*/  FMUL.FTZ R20, R201.reuse, R152 ;  /* 0x00000098c9147220 */ /* 0x040fe40000410000 */
[----:B------:R-:W-:Y:S02]  /*af60*/  FMUL.FTZ R21, R201, R153 ;  /* 0x00000099c9157220 */ /* 0x000fe40000410000 */
[C---:B------:R-:W-:Y:S04]  /*af70*/  FMUL.FTZ R23, R199.reuse, R155 ;  /* 0x0000009bc7177220 */ /* 0x040fe80000410000 */
[----:B------:R-:W-:Y:S01]  /*af80*/  FMUL.FTZ R22, R199, R154 ;  /* 0x0000009ac7167220 */ /* 0x000fe20000410000 */
[----:B------:R-:W2:Y:S01]  /*af90*/  MUFU.EX2 R152, R195 ;  /* 0x000000c300987308 */ /* 0x000ea20000000800 */
[C---:B------:R-:W-:Y:S02]  /*afa0*/  FMUL.FTZ R64, R201.reuse, R132 ;  /* 0x00000084c9407220 */ /* 0x040fe40000410000 */
[----:B------:R-:W-:Y:S02]  /*afb0*/  FMUL.FTZ R65, R201, R133 ;  /* 0x00000085c9417220 */ /* 0x000fe40000410000 */
[C---:B------:R-:W-:Y:S01]  /*afc0*/  FMUL.FTZ R66, R199.reuse, R134 ;  /* 0x00000086c7427220 */ /* 0x040fe20000410000 */
[-C--:B---3--:R-:W-:Y:S03]  /*afd0*/  HMMA.16816.F32.BF16 R20, R204, R36.reuse, R20 ;  /* 0x00000024cc14723c */ /* 0x088fe60000041814 */
[----:B------:R-:W-:Y:S01]  /*afe0*/  FMUL.FTZ R67, R199, R135 ;  /* 0x00000087c7437220 */ /* 0x000fe20000410000 */
[----:B------:R-:W-:Y:S01]  /*aff0*/  MUFU.EX2 R153, R187 ;  /* 0x000000bb00997308 */ /* 0x000fe20000000800 */
[----:B------:R-:W3:Y:S01]  /*b000*/  LDSM.16.MT88.4 R132, [R246+0x2000] ;  /* 0x00200000f684783b */ /* 0x000ee20000004200 */
[C---:B------:R-:W-:Y:S02]  /*b010*/  FMUL.FTZ R68, R201.reuse, R68 ;  /* 0x00000044c9447220 */ /* 0x040fe40000410000 */
[C---:B------:R-:W-:Y:S04]  /*b020*/  HMMA.16816.F32.BF16 R24, R164.reuse, R36, R24 ;  /* 0x00000024a418723c */ /* 0x040fe80000041818 */
[C---:B------:R-:W-:Y:S02]  /*b030*/  FMUL.FTZ R69, R201.reuse, R69 ;  /* 0x00000045c9457220 */ /* 0x040fe40000410000 */
[----:B------:R-:W-:Y:S01]  /*b040*/  MUFU.EX2 R158, R193 ;  /* 0x000000c1009e7308 */ /* 0x000fe20000000800 */
[C---:B------:R-:W-:Y:S01]  /*b050*/  FMUL.FTZ R36, R201.reuse, R144 ;  /* 0x00000090c9247220 */ /* 0x040fe20000410000 */
[-C--:B------:R-:W-:Y:S04]  /*b060*/  HMMA.16816.F32.BF16 R28, R164, R38.reuse, R28 ;  /* 0x00000026a41c723c */ /* 0x080fe8000004181c */
[----:B------:R-:W-:Y:S02]  /*b070*/  FMUL.FTZ R37, R201, R145 ;  /* 0x00000091c9257220 */ /* 0x000fe40000410000 */
[C---:B------:R-:W-:Y:S02]  /*b080*/  FMUL.FTZ R70, R199.reuse, R70 ;  /* 0x00000046c7467220 */ /* 0x040fe40000410000 */
[C---:B------:R-:W-:Y:S01]  /*b090*/  HMMA.16816.F32.BF16 R32, R204.reuse, R38, R32 ;  /* 0x00000026cc20723c */ /* 0x040fe20000041820 */
[----:B------:R-:W-:Y:S03]  /*b0a0*/  MUFU.EX2 R155, R192 ;  /* 0x000000c0009b7308 */ /* 0x000fe60000000800 */
[----:B------:R-:W-:Y:S02]  /*b0b0*/  FMUL.FTZ R71, R199, R71 ;  /* 0x00000047c7477220 */ /* 0x000fe40000410000 */
[----:B------:R-:W-:Y:S02]  /*b0c0*/  FMUL.FTZ R80, R201, R80 ;  /* 0x00000050c9507220 */ /* 0x000fe40000410000 */
[C---:B------:R-:W-:Y:S03]  /*b0d0*/  FMUL.FTZ R38, R199.reuse, R146 ;  /* 0x00000092c7267220 */ /* 0x040fe60000410000 */
[----:B------:R-:W-:Y:S01]  /*b0e0*/  MUFU.EX2 R157, R231 ;  /* 0x000000e7009d7308 */ /* 0x000fe20000000800 */
[----:B------:R-:W-:Y:S02]  /*b0f0*/  FMUL.FTZ R39, R199, R147 ;  /* 0x00000093c7277220 */ /* 0x000fe40000410000 */
[----:B------:R-:W-:Y:S01]  /*b100*/  LDSM.16.MT88.4 R144, [R245+0x800] ;  /* 0x00080000f590783b */ /* 0x000fe20000004200 */
[----:B------:R-:W-:Y:S02]  /*b110*/  FMUL.FTZ R81, R201, R81 ;  /* 0x00000051c9517220 */ /* 0x000fe40000410000 */
[C---:B------:R-:W-:Y:S02]  /*b120*/  FMUL.FTZ R82, R199.reuse, R82 ;  /* 0x00000052c7527220 */ /* 0x040fe40000410000 */
[-C--:B----4-:R-:W-:Y:S02]  /*b130*/  HMMA.16816.F32.BF16 R36, R204, R52.reuse, R36 ;  /* 0x00000034cc24723c */ /* 0x090fe40000041824 */
[----:B------:R-:W-:Y:S01]  /*b140*/  MUFU.EX2 R231, R184 ;  /* 0x000000b800e77308 */ /* 0x000fe20000000800 */
[----:B------:R-:W-:Y:S02]  /*b150*/  FMUL.FTZ R83, R199, R83 ;  /* 0x00000053c7537220 */ /* 0x000fe40000410000 */
[C---:B------:R-:W-:Y:S02]  /*b160*/  FMUL.FTZ R84, R201.reuse, R84 ;  /* 0x00000054c9547220 */ /* 0x040fe40000410000 */
[----:B------:R-:W-:Y:S01]  /*b170*/  FMUL.FTZ R85, R201, R85 ;  /* 0x00000055c9557220 */ /* 0x000fe20000410000 */
[C---:B------:R-:W-:Y:S04]  /*b180*/  HMMA.16816.F32.BF16 R40, R164.reuse, R52, R40 ;  /* 0x00000034a428723c */ /* 0x040fe80000041828 */
[C---:B------:R-:W-:Y:S01]  /*b190*/  FMUL.FTZ R86, R199.reuse, R86 ;  /* 0x00000056c7567220 */ /* 0x040fe20000410000 */
[----:B------:R-:W-:Y:S01]  /*b1a0*/  MUFU.EX2 R178, R180 ;  /* 0x000000b400b27308 */ /* 0x000fe20000000800 */
[----:B------:R-:W-:Y:S02]  /*b1b0*/  FMUL.FTZ R87, R199, R87 ;  /* 0x00000057c7577220 */ /* 0x000fe40000410000 */
[-C--:B------:R-:W-:Y:S04]  /*b1c0*/  HMMA.16816.F32.BF16 R44, R164, R54.reuse, R44 ;  /* 0x00000036a42c723c */ /* 0x080fe8000004182c */
[C---:B------:R-:W-:Y:S02]  /*b1d0*/  FMUL.FTZ R52, R201.reuse, R136 ;  /* 0x00000088c9347220 */ /* 0x040fe40000410000 */
[C---:B------:R-:W-:Y:S01]  /*b1e0*/  FMUL.FTZ R53, R201.reuse, R137 ;  /* 0x00000089c9357220 */ /* 0x040fe20000410000 */
[----:B------:R-:W4:Y:S01]  /*b1f0*/  MUFU.EX2 R136, R160 ;  /* 0x000000a000887308 */ /* 0x000f220000000800 */
[C---:B------:R-:W-:Y:S04]  /*b200*/  HMMA.16816.F32.BF16 R48, R204.reuse, R54, R48 ;  /* 0x00000036cc30723c */ /* 0x040fe80000041830 */
[C---:B------:R-:W-:Y:S02]  /*b210*/  FMUL.FTZ R96, R201.reuse, R96 ;  /* 0x00000060c9607220 */ /* 0x040fe40000410000 */
[----:B------:R-:W-:Y:S02]  /*b220*/  FMUL.FTZ R97, R201, R97 ;  /* 0x00000061c9617220 */ /* 0x000fe40000410000 */
[C---:B------:R-:W-:Y:S01]  /*b230*/  FMUL.FTZ R54, R199.reuse, R138 ;  /* 0x0000008ac7367220 */ /* 0x040fe20000410000 */
[----:B------:R-:W-:Y:S03]  /*b240*/  MUFU.EX2 R137, R219 ;  /* 0x000000db00897308 */ /* 0x000fe60000000800 */
[C---:B------:R-:W-:Y:S02]  /*b250*/  FMUL.FTZ R55, R199.reuse, R139 ;  /* 0x0000008bc7377220 */ /* 0x040fe40000410000 */
[C---:B------:R-:W-:Y:S02]  /*b260*/  FMUL.FTZ R98, R199.reuse, R98 ;  /* 0x00000062c7627220 */ /* 0x040fe40000410000 */
[----:B------:R-:W-:Y:S02]  /*b270*/  FMUL.FTZ R99, R199, R99 ;  /* 0x00000063c7637220 */ /* 0x000fe40000410000 */
[C---:B------:R-:W-:Y:S01]  /*b280*/  FMUL.FTZ R100, R201.reuse, R100 ;  /* 0x00000064c9647220 */ /* 0x040fe20000410000 */
[-C--:B-1----:R-:W-:Y:S01]  /*b290*/  HMMA.16816.F32.BF16 R52, R204, R140.reuse, R52 ;  /* 0x0000008ccc34723c */ /* 0x082fe20000041834 */
[----:B------:R-:W-:Y:S02]  /*b2a0*/  MUFU.EX2 R160, R186 ;  /* 0x000000ba00a07308 */ /* 0x000fe40000000800 */
[----:B------:R-:W-:Y:S02]  /*b2b0*/  FMUL.FTZ R101, R201, R101 ;  /* 0x00000065c9657220 */ /* 0x000fe40000410000 */
[C---:B------:R-:W-:Y:S02]  /*b2c0*/  FMUL.FTZ R102, R199.reuse, R102 ;  /* 0x00000066c7667220 */ /* 0x040fe40000410000 */
[----:B------:R-:W-:Y:S01]  /*b2d0*/  FMUL.FTZ R103, R199, R103 ;  /* 0x00000067c7677220 */ /* 0x000fe20000410000 */
[C---:B------:R-:W-:Y:S03]  /*b2e0*/  HMMA.16816.F32.BF16 R56, R164.reuse, R140, R56 ;  /* 0x0000008ca438723c */ /* 0x040fe60000041838 */
[----:B------:R1:W5:Y:S01]  /*b2f0*/  MUFU.EX2 R139, R203 ;  /* 0x000000cb008b7308 */ /* 0x0003620000000800 */
[C---:B------:R-:W-:Y:S02]  /*b300*/  FMUL.FTZ R112, R201.reuse, R112 ;  /* 0x00000070c9707220 */ /* 0x040fe40000410000 */
[----:B------:R-:W-:Y:S02]  /*b310*/  FMUL.FTZ R113, R201, R113 ;  /* 0x00000071c9717220 */ /* 0x000fe40000410000 */
[-C--:B------:R-:W-:Y:S04]  /*b320*/  HMMA.16816.F32.BF16 R60, R164, R142.reuse, R60 ;  /* 0x0000008ea43c723c */ /* 0x080fe8000004183c */
[C---:B------:R-:W-:Y:S01]  /*b330*/  FMUL.FTZ R114, R199.reuse, R114 ;  /* 0x00000072c7727220 */ /* 0x040fe20000410000 */
[----:B------:R-:W4:Y:S01]  /*b340*/  MUFU.EX2 R138, R220 ;  /* 0x000000dc008a7308 */ /* 0x000f220000000800 */
[----:B------:R-:W-:Y:S02]  /*b350*/  FMUL.FTZ R115, R199, R115 ;  /* 0x00000073c7737220 */ /* 0x000fe40000410000 */
[C---:B------:R-:W-:Y:S01]  /*b360*/  HMMA.16816.F32.BF16 R64, R204.reuse, R142, R64 ;  /* 0x0000008ecc40723c */ /* 0x040fe20000041840 */
[----:B------:R-:W-:Y:S03]  /*b370*/  LDSM.16.MT88.4 R140, [R246+0x800] ;  /* 0x00080000f68c783b */ /* 0x000fe60000004200 */
[----:B------:R-:W-:Y:S02]  /*b380*/  FADD.FTZ R171, R173, R171 ;  /* 0x000000abadab7221 */ /* 0x000fe40000010000 */
[----:B------:R-:W-:Y:S01]  /*b390*/  FADD.FTZ R170, R174, R170 ;  /* 0x000000aaaeaa7221 */ /* 0x000fe20000010000 */
[----:B------:R-:W-:Y:S01]  /*b3a0*/  MUFU.EX2 R173, R189 ;  /* 0x000000bd00ad7308 */ /* 0x000fe20000000800 */
[-C--:B---3--:R-:W-:Y:S04]  /*b3b0*/  HMMA.16816.F32.BF16 R68, R204, R132.reuse, R68 ;  /* 0x00000084cc44723c */ /* 0x088fe80000041844 */
[----:B--2---:R-:W-:Y:S01]  /*b3c0*/  FADD.FTZ R170, R152, R170 ;  /* 0x000000aa98aa7221 */ /* 0x004fe20000010000 */
[----:B-1----:R-:W-:Y:S01]  /*b3d0*/  F2FP.BF16.PACK_AB R203, R213, R214 ;  /* 0x000000d6d5cb723e */ /* 0x002fe200000010ff */
[C---:B------:R-:W-:Y:S02]  /*b3e0*/  FMUL.FTZ R116, R201.reuse, R116 ;  /* 0x00000074c9747220 */ /* 0x040fe40000410000 */
[C---:B------:R-:W-:Y:S01]  /*b3f0*/  HMMA.16816.F32.BF16 R72, R164.reuse, R132, R72 ;  /* 0x00000084a448723c */ /* 0x040fe20000041848 */
[----:B------:R-:W-:Y:S03]  /*b400*/  MUFU.EX2 R220, R191 ;  /* 0x000000bf00dc7308 */ /* 0x000fe60000000800 */
[----:B------:R-:W-:Y:S02]  /*b410*/  FMUL.FTZ R117, R201, R117 ;  /* 0x00000075c9757220 */ /* 0x000fe40000410000 */
[C---:B------:R-:W-:Y:S02]  /*b420*/  FMUL.FTZ R118, R199.reuse, R118 ;  /* 0x00000076c7767220 */ /* 0x040fe40000410000 */
[-C--:B------:R-:W-:Y:S03]  /*b430*/  HMMA.16816.F32.BF16 R76, R164, R134.reuse, R76 ;  /* 0x00000086a44c723c */ /* 0x080fe6000004184c */
[----:B------:R-:W1:Y:S01]  /*b440*/  MUFU.EX2 R219, R190 ;  /* 0x000000be00db7308 */ /* 0x000e620000000800 */
[----:B------:R-:W-:Y:S02]  /*b450*/  FMUL.FTZ R119, R199, R119 ;  /* 0x00000077c7777220 */ /* 0x000fe40000410000 */
[----:B----4-:R-:W-:Y:S01]  /*b460*/  FADD.FTZ R154, R136, R179 ;  /* 0x000000b3889a7221 */ /* 0x010fe20000010000 */
[C---:B-----5:R-:W-:Y:S01]  /*b470*/  F2FP.BF16.PACK_AB R136, R139.reuse, R136 ;  /* 0x000000888b88723e */ /* 0x060fe200000010ff */
[C---:B------:R-:W-:Y:S01]  /*b480*/  HMMA.16816.F32.BF16 R80, R204.reuse, R134, R80 ;  /* 0x00000086cc50723c */ /* 0x040fe20000041850 */
[----:B------:R-:W2:Y:S03]  /*b490*/  LDSM.16.MT88.4 R132, [R245+0x2000] ;  /* 0x00200000f584783b */ /* 0x000ea60000004200 */
[----:B------:R-:W-:Y:S01]  /*b4a0*/  FADD.FTZ R154, R139, R154 ;  /* 0x0000009a8b9a7221 */ /* 0x000fe20000010000 */
[----:B------:R-:W-:Y:S01]  /*b4b0*/  MUFU.EX2 R174, R181 ;  /* 0x000000b500ae7308 */ /* 0x000fe20000000800 */
[----:B------:R-:W-:Y:S02]  /*b4c0*/  FMUL.FTZ R128, R201, R128 ;  /* 0x00000080c9807220 */ /* 0x000fe40000410000 */
[----:B------:R-:W-:Y:S01]  /*b4d0*/  FADD.FTZ R154, R138, R154 ;  /* 0x0000009a8a9a7221 */ /* 0x000fe20000010000 */
[C---:B------:R-:W-:Y:S03]  /*b4e0*/  F2FP.BF16.PACK_AB R138, R137.reuse, R138 ;  /* 0x0000008a898a723e */ /* 0x040fe600000010ff */
[----:B------:R-:W-:Y:S01]  /*b4f0*/  FADD.FTZ R154, R137, R154 ;  /* 0x0000009a899a7221 */ /* 0x000fe20000010000 */
[----:B------:R-:W-:Y:S01]  /*b500*/  F2FP.BF16.PACK_AB R137, R161, R152 ;  /* 0x00000098a189723e */ /* 0x000fe200000010ff */
[----:B------:R-:W-:Y:S01]  /*b510*/  FMUL.FTZ R129, R201, R129 ;  /* 0x00000081c9817220 */ /* 0x000fe20000410000 */
[----:B------:R-:W-:Y:S01]  /*b520*/  F2FP.BF16.PACK_AB R201, R215, R216 ;  /* 0x000000d8d7c9723e */ /* 0x000fe200000010ff */
[C---:B------:R-:W-:Y:S01]  /*b530*/  FMUL.FTZ R130, R199.reuse, R130 ;  /* 0x00000082c7827220 */ /* 0x040fe20000410000 */
[----:B------:R-:W-:Y:S01]  /*b540*/  MUFU.EX2 R228, R228 ;  /* 0x000000e400e47308 */ /* 0x000fe20000000800 */
[----:B------:R-:W-:Y:S01]  /*b550*/  FMUL.FTZ R131, R199, R131 ;  /* 0x00000083c7837220 */ /* 0x000fe20000410000 */
[----:B-1----:R-:W-:Y:S01]  /*b560*/  F2FP.BF16.PACK_AB R139, R219, R220 ;  /* 0x000000dcdb8b723e */ /* 0x002fe200000010ff */
[----:B------:R-:W-:Y:S04]  /*b570*/  FADD.FTZ R202, R175, R202 ;  /* 0x000000caafca7221 */ /* 0x000fe80000010000 */
[----:B------:R-:W-:Y:S03]  /*b580*/  FADD.FTZ R172, R172, R202 ;  /* 0x000000caacac7221 */ /* 0x000fe60000010000 */
[----:B------:R-:W-:Y:S01]  /*b590*/  MUFU.EX2 R175, R188 ;  /* 0x000000bc00af7308 */ /* 0x000fe20000000800 */
[----:B------:R-:W-:Y:S04]  /*b5a0*/  FADD.FTZ R172, R168, R172 ;  /* 0x000000aca8ac7221 */ /* 0x000fe80000010000 */
[----:B------:R-:W-:Y:S05]  /*b5b0*/  FADD.FTZ R172, R163, R172 ;  /* 0x000000aca3ac7221 */ /* 0x000fea0000010000 */
[----:B------:R-:W-:Y:S01]  /*b5c0*/  MUFU.EX2 R199, R185 ;  /* 0x000000b900c77308 */ /* 0x000fe20000000800 */
[-C--:B--2---:R-:W-:Y:S09]  /*b5d0*/  HMMA.16816.F32.BF16 R84, R204, R132.reuse, R84 ;  /* 0x00000084cc54723c */ /* 0x084ff20000041854 */
[----:B------:R-:W-:Y:S01]  /*b5e0*/  MUFU.EX2 R202, R218 ;  /* 0x000000da00ca7308 */ /* 0x000fe20000000800 */
[C---:B------:R-:W-:Y:S08]  /*b5f0*/  HMMA.16816.F32.BF16 R88, R164.reuse, R132, R88 ;  /* 0x00000084a458723c */ /* 0x040ff00000041858 */
[-C--:B------:R-:W-:Y:S01]  /*b600*/  HMMA.16816.F32.BF16 R92, R164, R134.reuse, R92 ;  /* 0x00000086a45c723c */ /* 0x080fe2000004185c */
[----:B------:R-:W-:Y:S07]  /*b610*/  MUFU.EX2 R218, R210 ;  /* 0x000000d200da7308 */ /* 0x000fee0000000800 */
[C---:B------:R-:W-:Y:S01]  /*b620*/  HMMA.16816.F32.BF16 R96, R204.reuse, R134, R96 ;  /* 0x00000086cc60723c */ /* 0x040fe20000041860 */
[----:B------:R-:W1:Y:S02]  /*b630*/  LDSM.16.MT88.4 R132, [R244+0x2000] ;  /* 0x00200000f484783b */ /* 0x000e640000004200 */
[----:B------:R-:W-:Y:S10]  /*b640*/  MUFU.EX2 R168, R217 ;  /* 0x000000d900a87308 */ /* 0x000ff40000000800 */
[----:B------:R-:W2:Y:S10]  /*b650*/  MUFU.EX2 R217, R211 ;  /* 0x000000d300d97308 */ /* 0x000eb40000000800 */
[----:B------:R-:W-:Y:S10]  /*b660*/  MUFU.EX2 R227, R227 ;  /* 0x000000e300e37308 */ /* 0x000ff40000000800 */
[----:B------:R-:W-:Y:S01]  /*b670*/  MUFU.EX2 R179, R200 ;  /* 0x000000c800b37308 */ /* 0x000fe20000000800 */
[-C--:B-1----:R-:W-:Y:S09]  /*b680*/  HMMA.16816.F32.BF16 R100, R204, R132.reuse, R100 ;  /* 0x00000084cc64723c */ /* 0x082ff20000041864 */
[----:B------:R-:W-:Y:S01]  /*b690*/  MUFU.EX2 R198, R198 ;  /* 0x000000c600c67308 */ /* 0x000fe20000000800 */
[C---:B------:R-:W-:Y:S09]  /*b6a0*/  HMMA.16816.F32.BF16 R104, R164.reuse, R132, R104 ;  /* 0x00000084a468723c */ /* 0x040ff20000041868 */
[----:B------:R-:W1:Y:S01]  /*b6b0*/  MUFU.EX2 R197, R197 ;  /* 0x000000c500c57308 */ /* 0x000e620000000800 */
[-C--:B------:R-:W-:Y:S08]  /*b6c0*/  HMMA.16816.F32.BF16 R108, R164, R134.reuse, R108 ;  /* 0x00000086a46c723c */ /* 0x080ff0000004186c */
[C---:B------:R-:W-:Y:S01]  /*b6d0*/  HMMA.16816.F32.BF16 R112, R204.reuse, R134, R112 ;  /* 0x00000086cc70723c */ /* 0x040fe20000041870 */
[----:B------:R-:W3:Y:S07]  /*b6e0*/  LDSM.16.MT88.4 R132, [R243+0x2000] ;  /* 0x00200000f384783b */ /* 0x000eee0000004200 */
[-C--:B---3--:R-:W-:Y:S08]  /*b6f0*/  HMMA.16816.F32.BF16 R116, R204, R132.reuse, R116 ;  /* 0x00000084cc74723c */ /* 0x088ff00000041874 */
[C---:B------:R-:W-:Y:S07]  /*b700*/  HMMA.16816.F32.BF16 R120, R164.reuse, R132, R120 ;  /* 0x00000084a478723c */ /* 0x040fee0000041878 */
[----:B------:R-:W-:Y:S01]  /*b710*/  F2FP.BF16.PACK_AB R132, R160, R153 ;  /* 0x00000099a084723e */ /* 0x000fe200000010ff */
[-C--:B------:R-:W-:Y:S01]  /*b720*/  HMMA.16816.F32.BF16 R124, R164, R134.reuse, R124 ;  /* 0x00000086a47c723c */ /* 0x080fe2000004187c */
[----:B------:R-:W-:Y:S03]  /*b730*/  MUFU.EX2 R166, R222 ;  /* 0x000000de00a67308 */ /* 0x000fe60000000800 */
[----:B------:R-:W-:Y:S03]  /*b740*/  F2FP.BF16.PACK_AB R133, R162, R163 ;  /* 0x000000a3a285723e */ /* 0x000fe600000010ff */
[----:B------:R-:W-:Y:S01]  /*b750*/  FADD.FTZ R165, R169, R171 ;  /* 0x000000aba9a57221 */ /* 0x000fe20000010000 */
[----:B------:R-:W-:Y:S03]  /*b760*/  HMMA.16816.F32.BF16 R128, R204, R134, R128 ;  /* 0x00000086cc80723c */ /* 0x000fe60000041880 */
[----:B------:R-:W3:Y:S01]  /*b770*/  MUFU.EX2 R222, R208 ;  /* 0x000000d000de7308 */ /* 0x000ee20000000800 */
[----:B------:R-:W-:Y:S03]  /*b780*/  FADD.FTZ R165, R153, R165 ;  /* 0x000000a599a57221 */ /* 0x000fe60000010000 */
[----:B------:R-:W-:Y:S01]  /*b790*/  F2FP.BF16.PACK_AB R134, R224, R226 ;  /* 0x000000e2e086723e */ /* 0x000fe200000010ff */
[-C--:B------:R-:W-:Y:S05]  /*b7a0*/  HMMA.16816.F32.BF16 R4, R136, R140.reuse, R4 ;  /* 0x0000008c8804723c */ /* 0x080fea0000041804 */
[----:B------:R-:W-:Y:S01]  /*b7b0*/  F2FP.BF16.PACK_AB R135, R223, R225 ;  /* 0x000000e1df87723e */ /* 0x000fe200000010ff */
[----:B------:R-:W4:Y:S01]  /*b7c0*/  MUFU.EX2 R167, R221 ;  /* 0x000000dd00a77308 */ /* 0x000f220000000800 */
[----:B--2---:R-:W-:Y:S02]  /*b7d0*/  F2FP.BF16.PACK_AB R204, R217, R212 ;  /* 0x000000d4d9cc723e */ /* 0x004fe400000010ff */
[----:B-1----:R-:W-:Y:S03]  /*b7e0*/  F2FP.BF16.PACK_AB R207, R197, R198 ;  /* 0x000000c6c5cf723e */ /* 0x002fe600000010ff */
[C---:B------:R-:W-:Y:S04]  /*b7f0*/  HMMA.16816.F32.BF16 R8, R132.reuse, R140, R8 ;  /* 0x0000008c8408723c */ /* 0x040fe80000041808 */
[----:B------:R1:W2:Y:S01]  /*b800*/  MUFU.EX2 R221, R209 ;  /* 0x000000d100dd7308 */ /* 0x0002a20000000800 */
[----:B---3--:R-:W-:Y:S03]  /*b810*/  F2FP.BF16.PACK_AB R205, R179, R222 ;  /* 0x000000deb3cd723e */ /* 0x008fe600000010ff */
[-C--:B------:R-:W-:Y:S08]  /*b820*/  HMMA.16816.F32.BF16 R12, R132, R142.reuse, R12 ;  /* 0x0000008e840c723c */ /* 0x080ff0000004180c */
[C---:B------:R-:W-:Y:S01]  /*b830*/  HMMA.16816.F32.BF16 R16, R136.reuse, R142, R16 ;  /* 0x0000008e8810723c */ /* 0x040fe20000041810 */
[----:B------:R-:W3:Y:S03]  /*b840*/  LDSM.16.MT88.4 R140, [R243+0x800] ;  /* 0x00080000f38c783b */ /* 0x000ee60000004200 */
[----:B----4-:R-:W-:Y:S04]  /*b850*/  F2FP.BF16.PACK_AB R200, R167, R166 ;  /* 0x000000a6a7c8723e */ /* 0x010fe800000010ff */
[-C--:B------:R-:W-:Y:S01]  /*b860*/  HMMA.16816.F32.BF16 R20, R136, R144.reuse, R20 ;  /* 0x000000908814723c */ /* 0x080fe20000041814 */
[----:B-1----:R-:W-:Y:S03]  /*b870*/  LDSM.16.MT88.4 R208, [R246+0x3800] ;  /* 0x00380000f6d0783b */ /* 0x002fe60000004200 */
[----:B--2---:R-:W-:Y:S04]  /*b880*/  F2FP.BF16.PACK_AB R206, R221, R218 ;  /* 0x000000daddce723e */ /* 0x004fe800000010ff */
[C---:B------:R-:W-:Y:S08]  /*b890*/  HMMA.16816.F32.BF16 R24, R132.reuse, R144, R24 ;  /* 0x000000908418723c */ /* 0x040ff00000041818 */
[-C--:B------:R-:W-:Y:S08]  /*b8a0*/  HMMA.16816.F32.BF16 R28, R132, R146.reuse, R28 ;  /* 0x00000092841c723c */ /* 0x080ff0000004181c */
[C---:B------:R-:W-:Y:S01]  /*b8b0*/  HMMA.16816.F32.BF16 R32, R136.reuse, R146, R32 ;  /* 0x000000928820723c */ /* 0x040fe20000041820 */
[----:B------:R-:W1:Y:S07]  /*b8c0*/  LDSM.16.MT88.4 R144, [R246+0x2800] ;  /* 0x00280000f690783b */ /* 0x000e6e0000004200 */
[-C--:B------:R-:W-:Y:S08]  /*b8d0*/  HMMA.16816.F32.BF16 R36, R136, R148.reuse, R36 ;  /* 0x000000948824723c */ /* 0x080ff00000041824 */
[C---:B------:R-:W-:Y:S08]  /*b8e0*/  HMMA.16816.F32.BF16 R40, R132.reuse, R148, R40 ;  /* 0x000000948428723c */ /* 0x040ff00000041828 */
[-C--:B------:R-:W-:Y:S08]  /*b8f0*/  HMMA.16816.F32.BF16 R44, R132, R150.reuse, R44 ;  /* 0x00000096842c723c */ /* 0x080ff0000004182c */
[C---:B------:R-:W-:Y:S01]  /*b900*/  HMMA.16816.F32.BF16 R48, R136.reuse, R150, R48 ;  /* 0x000000968830723c */ /* 0x040fe20000041830 */
[----:B------:R-:W2:Y:S07]  /*b910*/  LDSM.16.MT88.4 R148, [R245+0x2800] ;  /* 0x00280000f594783b */ /* 0x000eae0000004200 */
[-C--:B---3--:R-:W-:Y:S08]  /*b920*/  HMMA.16816.F32.BF16 R52, R136, R140.reuse, R52 ;  /* 0x0000008c8834723c */ /* 0x088ff00000041834 */
[C---:B------:R-:W-:Y:S08]  /*b930*/  HMMA.16816.F32.BF16 R56, R132.reuse, R140, R56 ;  /* 0x0000008c8438723c */ /* 0x040ff00000041838 */
[-C--:B------:R-:W-:Y:S08]  /*b940*/  HMMA.16816.F32.BF16 R60, R132, R142.reuse, R60 ;  /* 0x0000008e843c723c */ /* 0x080ff0000004183c */
[C---:B------:R-:W-:Y:S01]  /*b950*/  HMMA.16816.F32.BF16 R64, R136.reuse, R142, R64 ;  /* 0x0000008e8840723c */ /* 0x040fe20000041840 */
[----:B------:R-:W3:Y:S07]  /*b960*/  LDSM.16.MT88.4 R140, [R244+0x2800] ;  /* 0x00280000f48c783b */ /* 0x000eee0000004200 */
[-C--:B-1----:R-:W-:Y:S08]  /*b970*/  HMMA.16816.F32.BF16 R68, R136, R144.reuse, R68 ;  /* 0x000000908844723c */ /* 0x082ff00000041844 */
[C---:B------:R-:W-:Y:S08]  /*b980*/  HMMA.16816.F32.BF16 R72, R132.reuse, R144, R72 ;  /* 0x000000908448723c */ /* 0x040ff00000041848 */
[-C--:B------:R-:W-:Y:S08]  /*b990*/  HMMA.16816.F32.BF16 R76, R132, R146.reuse, R76 ;  /* 0x00000092844c723c */ /* 0x080ff0000004184c */
[C---:B------:R-:W-:Y:S01]  /*b9a0*/  HMMA.16816.F32.BF16 R80, R136.reuse, R146, R80 ;  /* 0x000000928850723c */ /* 0x040fe20000041850 */
[----:B------:R-:W1:Y:S07]  /*b9b0*/  LDSM.16.MT88.4 R144, [R243+0x2800] ;  /* 0x00280000f390783b */ /* 0x000e6e0000004200 */
[-C--:B--2---:R-:W-:Y:S08]  /*b9c0*/  HMMA.16816.F32.BF16 R84, R136, R148.reuse, R84 ;  /* 0x000000948854723c */ /* 0x084ff00000041854 */
        /* <DEDUP_REMOVED lines=10> */
[C---:B------:R-:W-:Y:S07]  /*ba70*/  HMMA.16816.F32.BF16 R120, R132.reuse, R144, R120 ;  /* 0x000000908478723c */ /* 0x040fee0000041878 */
[----:B------:R-:W-:Y:S01]  /*ba80*/  FADD.FTZ R144, R156, R154 ;  /* 0x0000009a9c907221 */ /* 0x000fe20000010000 */
[-C--:B------:R-:W-:Y:S04]  /*ba90*/  HMMA.16816.F32.BF16 R124, R132, R146.reuse, R124 ;  /* 0x00000092847c723c */ /* 0x080fe8000004187c */
[C---:B------:R-:W-:Y:S03]  /*baa0*/  FADD.FTZ R144, R158.reuse, R144 ;  /* 0x000000909e907221 */ /* 0x040fe60000010000 */
[----:B------:R-:W-:Y:S01]  /*bab0*/  F2FP.BF16.PACK_AB R132, R158, R156 ;  /* 0x0000009c9e84723e */ /* 0x000fe200000010ff */
[----:B------:R-:W-:Y:S04]  /*bac0*/  HMMA.16816.F32.BF16 R128, R136, R146, R128 ;  /* 0x000000928880723c */ /* 0x000fe80000041880 */
[----:B------:R-:W-:Y:S01]  /*bad0*/  F2FP.BF16.PACK_AB R134, R157, R155 ;  /* 0x0000009b9d86723e */ /* 0x000fe200000010ff */
[----:B------:R-:W-:Y:S01]  /*bae0*/  FADD.FTZ R144, R155, R144 ;  /* 0x000000909b907221 */ /* 0x000fe20000010000 */
[----:B------:R-:W-:Y:S01]  /*baf0*/  F2FP.BF16.PACK_AB R133, R175, R173 ;  /* 0x000000adaf85723e */ /* 0x000fe200000010ff */
[----:B------:R-:W-:Y:S01]  /*bb00*/  LDSM.16.MT88.4 R152, [R246+0x3000] ;  /* 0x00300000f698783b */ /* 0x000fe20000004200 */
[----:B------:R-:W-:Y:S01]  /*bb10*/  F2FP.BF16.PACK_AB R135, R231, R199 ;  /* 0x000000c7e787723e */ /* 0x000fe200000010ff */
[----:B------:R-:W-:Y:S03]  /*bb20*/  FADD.FTZ R164, R157, R144 ;  /* 0x000000909da47221 */ /* 0x000fe60000010000 */
[----:B------:R-:W-:Y:S01]  /*bb30*/  F2FP.BF16.PACK_AB R136, R176, R174 ;  /* 0x000000aeb088723e */ /* 0x000fe200000010ff */
[----:B------:R-:W-:Y:S01]  /*bb40*/  FADD.FTZ R164, R166, R164 ;  /* 0x000000a4a6a47221 */ /* 0x000fe20000010000 */
[----:B------:R-:W-:Y:S01]  /*bb50*/  F2FP.BF16.PACK_AB R138, R178, R177 ;  /* 0x000000b1b28a723e */ /* 0x000fe200000010ff */
[-C--:B--2---:R-:W-:Y:S01]  /*bb60*/  HMMA.16816.F32.BF16 R4, R132, R148.reuse, R4 ;  /* 0x000000948404723c */ /* 0x084fe20000041804 */
[----:B------:R-:W1:Y:S04]  /*bb70*/  LDSM.16.MT88.4 R144, [R244+0x1000] ;  /* 0x00100000f490783b */ /* 0x000e680000004200 */
[----:B------:R-:W-:Y:S02]  /*bb80*/  F2FP.BF16.PACK_AB R137, R229, R230 ;  /* 0x000000e6e589723e */ /* 0x000fe400000010ff */
[----:B------:R-:W-:Y:S02]  /*bb90*/  F2FP.BF16.PACK_AB R139, R227, R228 ;  /* 0x000000e4e38b723e */ /* 0x000fe400000010ff */
[----:B------:R-:W-:Y:S05]  /*bba0*/  LDSM.16.MT88.4 R156, [R245+0x3000] ;  /* 0x00300000f59c783b */ /* 0x000fea0000004200 */
        /* <DEDUP_REMOVED lines=18> */
[----:B------:R-:W-:Y:S07]  /*bcd0*/  LDSM.16.MT88.4 R148, [R245+0x1800] ;  /* 0x00180000f594783b */ /* 0x000fee0000004200 */
[-C--:B------:R-:W-:Y:S08]  /*bce0*/  HMMA.16816.F32.BF16 R68, R132, R152.reuse, R68 ;  /* 0x000000988444723c */ /* 0x080ff00000041844 */
[C---:B------:R-:W-:Y:S08]  /*bcf0*/  HMMA.16816.F32.BF16 R72, R136.reuse, R152, R72 ;  /* 0x000000988848723c */ /* 0x040ff00000041848 */
[-C--:B------:R-:W-:Y:S08]  /*bd00*/  HMMA.16816.F32.BF16 R76, R136, R154.reuse, R76 ;  /* 0x0000009a884c723c */ /* 0x080ff0000004184c */
[C---:B------:R-:W-:Y:S08]  /*bd10*/  HMMA.16816.F32.BF16 R80, R132.reuse, R154, R80 ;  /* 0x0000009a8450723c */ /* 0x040ff00000041850 */
[-C--:B------:R-:W-:Y:S08]  /*bd20*/  HMMA.16816.F32.BF16 R84, R132, R156.reuse, R84 ;  /* 0x0000009c8454723c */ /* 0x080ff00000041854 */
[C---:B------:R-:W-:Y:S08]  /*bd30*/  HMMA.16816.F32.BF16 R88, R136.reuse, R156, R88 ;  /* 0x0000009c8858723c */ /* 0x040ff00000041858 */
[-C--:B------:R-:W-:Y:S08]  /*bd40*/  HMMA.16816.F32.BF16 R92, R136, R158.reuse, R92 ;  /* 0x0000009e885c723c */ /* 0x080ff0000004185c */
[C---:B------:R-:W-:Y:S01]  /*bd50*/  HMMA.16816.F32.BF16 R96, R132.reuse, R158, R96 ;  /* 0x0000009e8460723c */ /* 0x040fe20000041860 */
[----:B------:R-:W2:Y:S07]  /*bd60*/  LDSM.16.MT88.4 R156, [R246+0x1800] ;  /* 0x00180000f69c783b */ /* 0x000eae0000004200 */
[-C--:B---3--:R-:W-:Y:S08]  /*bd70*/  HMMA.16816.F32.BF16 R100, R132, R140.reuse, R100 ;  /* 0x0000008c8464723c */ /* 0x088ff00000041864 */
[C---:B------:R-:W-:Y:S07]  /*bd80*/  HMMA.16816.F32.BF16 R104, R136.reuse, R140, R104 ;  /* 0x0000008c8868723c */ /* 0x040fee0000041868 */
[----:B------:R-:W-:Y:S01]  /*bd90*/  FADD.FTZ R140, R167, R164 ;  /* 0x000000a4a78c7221 */ /* 0x000fe20000010000 */
[-C--:B------:R-:W-:Y:S04]  /*bda0*/  HMMA.16816.F32.BF16 R108, R136, R142.reuse, R108 ;  /* 0x0000008e886c723c */ /* 0x080fe8000004186c */
[----:B------:R-:W-:Y:S01]  /*bdb0*/  FADD.FTZ R140, R202, R140 ;  /* 0x0000008cca8c7221 */ /* 0x000fe20000010000 */
[C---:B------:R-:W-:Y:S03]  /*bdc0*/  F2FP.BF16.PACK_AB R202, R168.reuse, R202 ;  /* 0x000000caa8ca723e */ /* 0x040fe600000010ff */
[C---:B------:R-:W-:Y:S08]  /*bdd0*/  HMMA.16816.F32.BF16 R112, R132.reuse, R142, R112 ;  /* 0x0000008e8470723c */ /* 0x040ff00000041870 */
[-C--:B-1----:R-:W-:Y:S08]  /*bde0*/  HMMA.16816.F32.BF16 R116, R132, R144.reuse, R116 ;  /* 0x000000908474723c */ /* 0x082ff00000041874 */
[C---:B------:R-:W-:Y:S08]  /*bdf0*/  HMMA.16816.F32.BF16 R120, R136.reuse, R144, R120 ;  /* 0x000000908878723c */ /* 0x040ff00000041878 */
[-C--:B------:R-:W-:Y:S07]  /*be00*/  HMMA.16816.F32.BF16 R124, R136, R146.reuse, R124 ;  /* 0x00000092887c723c */ /* 0x080fee000004187c */
[----:B------:R-:W-:Y:S01]  /*be10*/  FADD.FTZ R136, R168, R140 ;  /* 0x0000008ca8887221 */ /* 0x000fe20000010000 */
[----:B------:R-:W-:Y:S01]  /*be20*/  HMMA.16816.F32.BF16 R128, R132, R146, R128 ;  /* 0x000000928480723c */ /* 0x000fe20000041880 */
[----:B------:R-:W1:Y:S03]  /*be30*/  LDSM.16.MT88.4 R140, [R244+0x1800] ;  /* 0x00180000f48c783b */ /* 0x000e660000004200 */
[----:B------:R-:W-:Y:S02]  /*be40*/  FADD.FTZ R137, R161, R170 ;  /* 0x000000aaa1897221 */ /* 0x000fe40000010000 */
[----:B------:R-:W-:Y:S03]  /*be50*/  FADD.FTZ R138, R162, R172 ;  /* 0x000000aca28a7221 */ /* 0x000fe60000010000 */
[----:B------:R3:W-:Y:S04]  /*be60*/  STL [R1+0xe0], R136 ;  /* 0x0000e08801007387 */ /* 0x0007e80000100800 */
[----:B------:R-:W4:Y:S01]  /*be70*/  LDSM.16.MT88.4 R132, [R243+0x1800] ;  /* 0x00180000f384783b */ /* 0x000f220000004200 */
[----:B---3--:R-:W-:Y:S02]  /*be80*/  FADD.FTZ R136, R160, R165 ;  /* 0x000000a5a0887221 */ /* 0x008fe40000010000 */
[-C--:B--2---:R-:W-:Y:S05]  /*be90*/  HMMA.16816.F32.BF16 R160, R200, R156.reuse, R4 ;  /* 0x0000009cc8a0723c */ /* 0x084fea0000041804 */
[----:B------:R-:W2:Y:S03]  /*bea0*/  LDSM.16.MT88.4 R4, [R245+0x3800] ;  /* 0x00380000f504783b */ /* 0x000ea60000004200 */
[C---:B------:R-:W-:Y:S05]  /*beb0*/  HMMA.16816.F32.BF16 R164, R204.reuse, R156, R8 ;  /* 0x0000009ccca4723c */ /* 0x040fea0000041808 */
[----:B------:R-:W3:Y:S03]  /*bec0*/  LDSM.16.MT88.4 R8, [R244+0x3800] ;  /* 0x00380000f408783b */ /* 0x000ee60000004200 */
[-C--:B------:R-:W-:Y:S05]  /*bed0*/  HMMA.16816.F32.BF16 R168, R204, R158.reuse, R12 ;  /* 0x0000009ecca8723c */ /* 0x080fea000004180c */
[----:B------:R-:W5:Y:S03]  /*bee0*/  LDSM.16.MT88.4 R12, [R243+0x3800] ;  /* 0x00380000f30c783b */ /* 0x000f660000004200 */
[C---:B------:R-:W-:Y:S07]  /*bef0*/  HMMA.16816.F32.BF16 R156, R200.reuse, R158, R16 ;  /* 0x0000009ec89c723c */ /* 0x040fee0000041810 */
[----:B------:R-:W-:Y:S01]  /*bf00*/  MOV R19, R179 ;  /* 0x000000b300137202 */ /* 0x000fe20000000f00 */
[-C--:B------:R-:W-:Y:S04]  /*bf10*/  HMMA.16816.F32.BF16 R152, R200, R148.reuse, R20 ;  /* 0x00000094c898723c */ /* 0x080fe80000041814 */
[----:B------:R-:W-:Y:S02]  /*bf20*/  MOV R18, R178 ;  /* 0x000000b200127202 */ /* 0x000fe40000000f00 */
[----:B------:R-:W-:Y:S02]  /*bf30*/  MOV R17, R177 ;  /* 0x000000b100117202 */ /* 0x000fe40000000f00 */
[----:B------:R-:W-:Y:S04]  /*bf40*/  MOV R23, R175 ;  /* 0x000000af00177202 */ /* 0x000fe80000000f00 */
[----:B------:R-:W-:Y:S02]  /*bf50*/  MOV R21, R173 ;  /* 0x000000ad00157202 */ /* 0x000fe40000000f00 */
[----:B------:R-:W-:Y:S02]  /*bf60*/  MOV R22, R174 ;  /* 0x000000ae00167202 */ /* 0x000fe40000000f00 */
[C---:B------:R-:W-:Y:S04]  /*bf70*/  HMMA.16816.F32.BF16 R172, R204.reuse, R148, R24 ;  /* 0x00000094ccac723c */ /* 0x040fe80000041818 */
[----:B------:R-:W-:Y:S02]  /*bf80*/  MOV R16, R176 ;  /* 0x000000b000107202 */ /* 0x000fe40000000f00 */
[----:B------:R-:W-:Y:S02]  /*bf90*/  MOV R20, R138 ;  /* 0x0000008a00147202 */ /* 0x000fe40000000f00 */
[-C--:B------:R-:W-:Y:S04]  /*bfa0*/  HMMA.16816.F32.BF16 R176, R204, R150.reuse, R28 ;  /* 0x00000096ccb0723c */ /* 0x080fe8000004181c */
[----:B------:R-:W-:Y:S01]  /*bfb0*/  MOV R26, R137 ;  /* 0x00000089001a7202 */ /* 0x000fe20000000f00 */
[----:B------:R-:W-:Y:S01]  /*bfc0*/  FADD.FTZ R225, R225, R20 ;  /* 0x00000014e1e17221 */ /* 0x000fe20000010000 */
[----:B------:R-:W-:Y:S02]  /*bfd0*/  MOV R27, R136 ;  /* 0x00000088001b7202 */ /* 0x000fe40000000f00 */
[C---:B------:R-:W-:Y:S04]  /*bfe0*/  HMMA.16816.F32.BF16 R148, R200.reuse, R150, R32 ;  /* 0x00000096c894723c */ /* 0x040fe80000041820 */
[----:B------:R-:W-:Y:S02]  /*bff0*/  FADD.FTZ R220, R220, R26 ;  /* 0x0000001adcdc7221 */ /* 0x000fe40000010000 */
[----:B------:R-:W-:Y:S02]  /*c000*/  FADD.FTZ R226, R226, R27 ;  /* 0x0000001be2e27221 */ /* 0x000fe40000010000 */
[-C--:B-1----:R-:W-:Y:S04]  /*c010*/  HMMA.16816.F32.BF16 R144, R200, R140.reuse, R36 ;  /* 0x0000008cc890723c */ /* 0x082fe80000041824 */
[----:B------:R-:W-:Y:S02]  /*c020*/  FADD.FTZ R220, R219, R220 ;  /* 0x000000dcdbdc7221 */ /* 0x000fe40000010000 */
[----:B------:R-:W-:Y:S02]  /*c030*/  FADD.FTZ R226, R224, R226 ;  /* 0x000000e2e0e27221 */ /* 0x000fe40000010000 */
[C---:B------:R-:W-:Y:S04]  /*c040*/  HMMA.16816.F32.BF16 R180, R204.reuse, R140, R40 ;  /* 0x0000008cccb4723c */ /* 0x040fe80000041828 */
[----:B------:R-:W-:Y:S02]  /*c050*/  FADD.FTZ R220, R21, R220 ;  /* 0x000000dc15dc7221 */ /* 0x000fe40000010000 */
[----:B------:R-:W-:Y:S02]  /*c060*/  FADD.FTZ R225, R223, R225 ;  /* 0x000000e1dfe17221 */ /* 0x000fe40000010000 */
[-C--:B------:R-:W-:Y:S04]  /*c070*/  HMMA.16816.F32.BF16 R184, R204, R142.reuse, R44 ;  /* 0x0000008eccb8723c */ /* 0x080fe8000004182c */
[----:B------:R-:W-:Y:S02]  /*c080*/  FADD.FTZ R220, R23, R220 ;  /* 0x000000dc17dc7221 */ /* 0x000fe40000010000 */
[----:B------:R-:W-:Y:S02]  /*c090*/  FADD.FTZ R226, R22, R226 ;  /* 0x000000e216e27221 */ /* 0x000fe40000010000 */
[C---:B------:R-:W-:Y:S04]  /*c0a0*/  HMMA.16816.F32.BF16 R140, R200.reuse, R142, R48 ;  /* 0x0000008ec88c723c */ /* 0x040fe80000041830 */
[----:B------:R-:W-:Y:S01]  /*c0b0*/  FADD.FTZ R220, R199, R220 ;  /* 0x000000dcc7dc7221 */ /* 0x000fe20000010000 */
[----:B------:R-:W-:Y:S01]  /*c0c0*/  MOV R199, R3 ;  /* 0x0000000300c77202 */ /* 0x000fe20000000f00 */
[----:B------:R-:W-:Y:S02]  /*c0d0*/  FADD.FTZ R225, R230, R225 ;  /* 0x000000e1e6e17221 */ /* 0x000fe40000010000 */
[-C--:B----4-:R-:W-:Y:S04]  /*c0e0*/  HMMA.16816.F32.BF16 R136, R200, R132.reuse, R52 ;  /* 0x00000084c888723c */ /* 0x090fe80000041834 */
        /* <DEDUP_REMOVED lines=22> */
[----:B------:R-:W-:Y:S01]  /*c250*/  FADD.FTZ R225, R198, R225 ;  /* 0x000000e1c6e17221 */ /* 0x000fe20000010000 */
[----:B------:R-:W-:Y:S01]  /*c260*/  MOV R198, R196 ;  /* 0x000000c400c67202 */ /* 0x000fe20000000f00 */
[-C--:B--2---:R-:W-:Y:S08]  /*c270*/  HMMA.16816.F32.BF16 R84, R200, R4.reuse, R84 ;  /* 0x00000004c854723c */ /* 0x084ff00000041854 */
[C---:B------:R-:W-:Y:S01]  /*c280*/  HMMA.16816.F32.BF16 R88, R204.reuse, R4, R88 ;  /* 0x00000004cc58723c */ /* 0x040fe20000041858 */
[----:B------:R-:W2:Y:S04]  /*c290*/  LDL R5, [R1+0xec] ;  /* 0x0000ec0001057983 */ /* 0x000ea80000100800 */
[----:B------:R-:W2:Y:S03]  /*c2a0*/  LDL.LU R4, [R1+0xe8] ;  /* 0x0000e80001047983 */ /* 0x000ea60000300800 */
[-C--:B------:R-:W-:Y:S08]  /*c2b0*/  HMMA.16816.F32.BF16 R92, R204, R6.reuse, R92 ;  /* 0x00000006cc5c723c */ /* 0x080ff0000004185c */
[C---:B------:R-:W-:Y:S07]  /*c2c0*/  HMMA.16816.F32.BF16 R96, R200.reuse, R6, R96 ;  /* 0x00000006c860723c */ /* 0x040fee0000041860 */
[----:B------:R-:W-:Y:S01]  /*c2d0*/  FADD.FTZ R6, R213, R220 ;  /* 0x000000dcd5067221 */ /* 0x000fe20000010000 */
[-C--:B---3--:R-:W-:Y:S04]  /*c2e0*/  HMMA.16816.F32.BF16 R100, R200, R8.reuse, R100 ;  /* 0x00000008c864723c */ /* 0x088fe80000041864 */
[----:B------:R1:W-:Y:S04]  /*c2f0*/  STL [R1+0xe4], R6 ;  /* 0x0000e40601007387 */ /* 0x0003e80000100800 */
[C---:B------:R-:W-:Y:S08]  /*c300*/  HMMA.16816.F32.BF16 R104, R204.reuse, R8, R104 ;  /* 0x00000008cc68723c */ /* 0x040ff00000041868 */
[-C--:B------:R-:W-:Y:S08]  /*c310*/  HMMA.16816.F32.BF16 R108, R204, R10.reuse, R108 ;  /* 0x0000000acc6c723c */ /* 0x080ff0000004186c */
[C---:B------:R-:W-:Y:S08]  /*c320*/  HMMA.16816.F32.BF16 R112, R200.reuse, R10, R112 ;  /* 0x0000000ac870723c */ /* 0x040ff00000041870 */
[-C--:B-----5:R-:W-:Y:S08]  /*c330*/  HMMA.16816.F32.BF16 R116, R200, R12.reuse, R116 ;  /* 0x0000000cc874723c */ /* 0x0a0ff00000041874 */
[C---:B------:R-:W-:Y:S08]  /*c340*/  HMMA.16816.F32.BF16 R120, R204.reuse, R12, R120 ;  /* 0x0000000ccc78723c */ /* 0x040ff00000041878 */
[-C--:B------:R-:W-:Y:S08]  /*c350*/  HMMA.16816.F32.BF16 R124, R204, R14.reuse, R124 ;  /* 0x0000000ecc7c723c */ /* 0x080ff0000004187c */
[----:B------:R-:W-:Y:S07]  /*c360*/  HMMA.16816.F32.BF16 R128, R200, R14, R128 ;  /* 0x0000000ec880723c */ /* 0x000fee0000041880 */
[----:B------:R-:W-:Y:S01]  /*c370*/  FADD.FTZ R203, R221, R226 ;  /* 0x000000e2ddcb7221 */ /* 0x000fe20000010000 */
[----:B------:R-:W-:Y:S01]  /*c380*/  MOV R200, R2 ;  /* 0x0000000200c87202 */ /* 0x000fe20000000f00 */
[----:B------:R-:W-:Y:S03]  /*c390*/  FADD.FTZ R202, R197, R225 ;  /* 0x000000e1c5ca7221 */ /* 0x000fe60000010000 */
[----:B------:R-:W-:Y:S02]  /*c3a0*/  MOV R197, R0 ;  /* 0x0000000000c57202 */ /* 0x000fe40000000f00 */
[C---:B--2---:R-:W-:Y:S02]  /*c3b0*/  ISETP.GT.AND P0, PT, R4.reuse, R5, PT ;  /* 0x000000050400720c */ /* 0x044fe40003f04270 */
[----:B------:R-:W-:Y:S05]  /*c3c0*/  IADD3 R4, R4, -0x1, RZ ;  /* 0xffffffff04047810 */ /* 0x000fea0007ffe0ff */
[----:B------:R1:W-:Y:S04]  /*c3d0*/  STL [R1+0xe8], R4 ;  /* 0x0000e80401007387 */ /* 0x0003e80000100800 */
[----:B------:R1:W-:Y:S02]  /*c3e0*/  STL [R1+0xe8], R4 ;  /* 0x0000e80401007387 */ /* 0x0003e40000100800 */
[----:B-1----:R-:W-:-:S05]  /*c3f0*/  @P0 BRA `(.L_x_1247) ;  /* 0xffffad3000000947 */ /* 0x002fca000383ffff */
.L_x_1236:
[----:B--2---:R-:W2:Y:S04]  /*c400*/  LDL R5, [R1+0xa8] ;  /* 0x0000a80001057983 */ /* 0x004ea80000100800 */
[----:B------:R-:W2:Y:S02]  /*c410*/  LDL R4, [R1+0xe8] ;  /* 0x0000e80001047983 */ /* 0x000ea40000100800 */
[----:B--2---:R-:W-:-:S13]  /*c420*/  ISETP.GE.AND P0, PT, R4, R5, PT ;  /* 0x000000050400720c */ /* 0x004fda0003f06270 */
[----:B------:R-:W-:Y:S05]  /*c430*/  @!P0 BRA `(.L_x_1248) ;  /* 0x0000479000008947 */ /* 0x000fea0003800000 */
[----:B------:R-:W-:Y:S01]  /*c440*/  IMAD.MOV.U32 R200, RZ, RZ, R2 ;  /* 0x000000ffffc87224 */ /* 0x000fe200078e0002 */
[----:B------:R-:W-:Y:S01]  /*c450*/  MOV R198, R196 ;  /* 0x000000c400c67202 */ /* 0x000fe20000000f00 */
[----:B------:R-:W-:Y:S01]  /*c460*/  IMAD.MOV.U32 R199, RZ, RZ, R3 ;  /* 0x000000ffffc77224 */ /* 0x000fe200078e0003 */
[----:B------:R-:W-:Y:S02]  /*c470*/  MOV R197, R0 ;  /* 0x0000000000c57202 */ /* 0x000fe40000000f00 */
.L_x_1255:
[----:B------:R-:W2:Y:S01]  /*c480*/  LDL R11, [R1+0xb8] ;  /* 0x0000b800010b7983 */ /* 0x000ea20000100800 */
[----:B------:R-:W-:Y:S04]  /*c490*/  DEPBAR.LE SB0, 0x0 ;  /* 0x000080000000791a */ /* 0x000fe80000000000 */
[----:B------:R-:W3:Y:S01]  /*c4a0*/  LDL R10, [R1+0xb4] ;  /* 0x0000b400010a7983 */ /* 0x000ee20000100800 */
[----:B------:R-:W-:Y:S03]  /*c4b0*/  WARPSYNC 0xffffffff ;  /* 0xffffffff00007948 */ /* 0x000fe60003800000 */
[----:B------:R-:W4:Y:S04]  /*c4c0*/  LDL.64 R8, [R1+0xc8] ;  /* 0x0000c80001087983 */ /* 0x000f280000100a00 */
[----:B------:R-:W5:Y:S04]  /*c4d0*/  LDL R7, [R1+0x9c] ;  /* 0x00009c0001077983 */ /* 0x000f680000100800 */
[----:B------:R-:W4:Y:S04]  /*c4e0*/  LDL R6, [R1+0x4] ;  /* 0x0000040001067983 */ /* 0x000f280000100800 */
[----:B------:R-:W5:Y:S04]  /*c4f0*/  LDL R5, [R1] ;  /* 0x0000000001057983 */ /* 0x000f680000100800 */
[----:B------:R-:W5:Y:S04]  /*c500*/  LDL R4, [R1+0x18] ;  /* 0x0000180001047983 */ /* 0x000f680000100800 */
[----:B------:R-:W-:Y:S06]  /*c510*/  BAR.SYNC.DEFER_BLOCKING 0x0 ;  /* 0x0000000000007b1d */ /* 0x000fec0000010000 */
[----:B------:R1:W1:Y:S04]  /*c520*/  LDSM.16.M88.4 R64, [R251] ;  /* 0x00000000fb40783b */ /* 0x0002680000000200 */
[----:B------:R1:W1:Y:S04]  /*c530*/  LDSM.16.M88.4 R60, [R251+0x2000] ;  /* 0x00200000fb3c783b */ /* 0x0002680000000200 */
        /* <DEDUP_REMOVED lines=10> */
[C---:B--2---:R-:W-:Y:S01]  /*c5e0*/  IMAD.WIDE.U32 R2, R11.reuse, c[0x0][0x208], RZ ;  /* 0x000082000b027a25 */ /* 0x044fe200078e00ff */
[----:B------:R-:W-:Y:S02]  /*c5f0*/  SHF.R.S32.HI R0, RZ, 0x1f, R11 ;  /* 0x0000001fff007819 */ /* 0x000fe4000001140b */
[----:B---3--:R-:W-:Y:S03]  /*c600*/  SHF.R.S32.HI R52, RZ, 0x1f, R10 ;  /* 0x0000001fff347819 */ /* 0x008fe6000001140a */
[----:B------:R-:W-:Y:S04]  /*c610*/  IMAD R0, R0, c[0x0][0x208], RZ ;  /* 0x0000820000007a24 */ /* 0x000fe800078e02ff */
[----:B------:R-:W-:Y:S02]  /*c620*/  IMAD R0, R11, c[0x0][0x20c], R0 ;  /* 0x000083000b007a24 */ /* 0x000fe400078e0200 */
[----:B------:R-:W-:Y:S02]  /*c630*/  IMAD R52, R52, c[0x0][0x218], RZ ;  /* 0x0000860034347a24 */ /* 0x000fe400078e02ff */
[----:B------:R-:W-:Y:S02]  /*c640*/  IMAD.IADD R3, R3, 0x1, R0 ;  /* 0x0000000103037824 */ /* 0x000fe400078e0200 */
[----:B------:R-:W-:Y:S01]  /*c650*/  IMAD R52, R10, c[0x0][0x21c], R52 ;  /* 0x000087000a347a24 */ /* 0x000fe200078e0234 */
[----:B----4-:R-:W-:Y:S01]  /*c660*/  SHF.L.U32 R44, R6, 0x1, RZ ;  /* 0x00000001062c7819 */ /* 0x010fe200000006ff */
[----:B------:R-:W-:Y:S05]  /*c670*/  IMAD.WIDE.U32 R2, R10, c[0x0][0x218], R2 ;  /* 0x000086000a027a25 */ /* 0x000fea00078e0002 */
[----:B------:R-:W-:Y:S02]  /*c680*/  IADD3 R0, P0, R8, R2, RZ ;  /* 0x0000000208007210 */ /* 0x000fe40007f1e0ff */
[----:B------:R-:W-:Y:S01]  /*c690*/  SHF.L.U64.HI R2, R6, 0x1, R252 ;  /* 0x0000000106027819 */ /* 0x000fe200000102fc */
[----:B-----5:R-:W-:Y:S01]  /*c6a0*/  IMAD.SHL.U32 R40, R4, 0x2, RZ ;  /* 0x0000000204287824 */ /* 0x020fe200078e00ff */
[----:B------:R-:W-:Y:S02]  /*c6b0*/  IADD3.X R52, R7, R3, R52, P0, !PT ;  /* 0x0000000307347210 */ /* 0x000fe400007fe434 */
[----:B------:R-:W-:Y:S02]  /*c6c0*/  LEA R45, P0, R0, c[0x0][0x1f8], 0x1 ;  /* 0x00007e00002d7a11 */ /* 0x000fe400078008ff */
[----:B------:R-:W-:Y:S02]  /*c6d0*/  SHF.L.U64.HI R3, R4, 0x1, R5 ;  /* 0x0000000104037819 */ /* 0x000fe40000010205 */
[----:B------:R-:W-:Y:S01]  /*c6e0*/  LEA.HI.X R52, R0, c[0x0][0x1fc], R52, 0x1, P0 ;  /* 0x00007f0000347a11 */ /* 0x000fe200000f0c34 */
[----:B------:R-:W-:-:S06]  /*c6f0*/  BRA.DIV ~URZ, `(.L_x_1249) ;  /* 0x0000a4827f007947 */ /* 0x000fcc000b800000 */
[----:B-1----:R1:W2:Y:S02]  /*c700*/  SHFL.IDX PT, R28, R52, RZ, 0x181f ;  /* 0x00181fff341c7589 */ /* 0x0022a400000e0000 */
.L_x_1296:
[-C--:B------:R-:W-:Y:S01]  /*c710*/  HMMA.16816.F32.BF16 R4, R64, R16.reuse, RZ ;  /* 0x000000104004723c */ /* 0x080fe200000418ff */
[----:B------:R-:W3:Y:S01]  /*c720*/  LDL R196, [R1+0x18] ;  /* 0x0000180001c47983 */ /* 0x000ee20000100800 */
[----:B------:R-:W-:Y:S03]  /*c730*/  BSSY B0, `(.L_x_1250) ;  /* 0x00001b4000007945 */ /* 0x000fe60003800000 */
[----:B------:R-:W4:Y:S03]  /*c740*/  LDL R201, [R1+0x4] ;  /* 0x0000040001c97983 */ /* 0x000f260000100800 */
[C---:B------:R-:W-:Y:S01]  /*c750*/  HMMA.16816.F32.BF16 R8, R60.reuse, R16, RZ ;  /* 0x000000103c08723c */ /* 0x040fe200000418ff */
[----:B------:R-:W5:Y:S04]  /*c760*/  LDL R53, [R1+0x8] ;  /* 0x0000080001357983 */ /* 0x000f680000100800 */
[----:B------:R-:W1:Y:S03]  /*c770*/  SHFL.IDX PT, R36, R45, RZ, 0x181f ;  /* 0x00181fff2d247589 */ /* 0x000e6600000e0000 */
[-C--:B------:R-:W-:Y:S05]  /*c780*/  HMMA.16816.F32.BF16 R12, R60, R18.reuse, RZ ;  /* 0x000000123c0c723c */ /* 0x080fea00000418ff */
[----:B------:R-:W2:Y:S03]  /*c790*/  SHFL.IDX PT, R38, R45, 0x1, 0x181f ;  /* 0x00381f002d267f89 */ /* 0x000ea600000e0000 */
[C---:B------:R-:W-:Y:S05]  /*c7a0*/  HMMA.16816.F32.BF16 R16, R64.reuse, R18, RZ ;  /* 0x000000124010723c */ /* 0x040fea00000418ff */
[----:B------:R-:W1:Y:S03]  /*c7b0*/  SHFL.IDX PT, R0, R52, 0x1, 0x181f ;  /* 0x00381f0034007f89 */ /* 0x000e6600000e0000 */
[-C--:B------:R-:W-:Y:S05]  /*c7c0*/  HMMA.16816.F32.BF16 R20, R64, R32.reuse, RZ ;  /* 0x000000204014723c */ /* 0x080fea00000418ff */
[----:B------:R-:W1:Y:S03]  /*c7d0*/  SHFL.IDX PT, R41, R45, 0x2, 0x181f ;  /* 0x00581f002d297f89 */ /* 0x000e6600000e0000 */
[C---:B------:R-:W-:Y:S05]  /*c7e0*/  HMMA.16816.F32.BF16 R24, R60.reuse, R32, RZ ;  /* 0x000000203c18723c */ /* 0x040fea00000418ff */
[----:B------:R-:W2:Y:S08]  /*c7f0*/  SHFL.IDX PT, R42, R52, 0x2, 0x181f ;  /* 0x00581f00342a7f89 */ /* 0x000eb000000e0000 */
[----:B------:R-:W3:Y:S08]  /*c800*/  SHFL.IDX PT, R45, R45, 0x3, 0x181f ;  /* 0x00781f002d2d7f89 */ /* 0x000ef000000e0000 */
[----:B-1----:R-:W1:Y:S01]  /*c810*/  SHFL.IDX PT, R52, R52, 0x3, 0x181f ;  /* 0x00781f0034347f89 */ /* 0x002e6200000e0000 */
[C---:B------:R-:W-:Y:S02]  /*c820*/  IADD3 R30, P4, R36.reuse, R40, RZ ;  /* 0x00000028241e7210 */ /* 0x040fe40007f9e0ff */
[----:B------:R-:W-:Y:S02]  /*c830*/  IADD3 R36, P5, R36, R44, RZ ;  /* 0x0000002c24247210 */ /* 0x000fe40007fbe0ff */
[CC--:B--2---:R-:W-:Y:S02]  /*c840*/  IADD3.X R31, R28.reuse, R3.reuse, RZ, P4, !PT ;  /* 0x000000031c1f7210 */ /* 0x0c4fe400027fe4ff */
[----:B------:R-:W-:Y:S02]  /*c850*/  IADD3.X R37, R28, R2, RZ, P5, !PT ;  /* 0x000000021c257210 */ /* 0x000fe40002ffe4ff */
[C---:B------:R-:W-:Y:S02]  /*c860*/  IADD3 R46, P4, R38.reuse, R40, RZ ;  /* 0x00000028262e7210 */ /* 0x040fe40007f9e0ff */
[----:B------:R-:W-:Y:S02]  /*c870*/  IADD3 R38, P5, R38, R44, RZ ;  /* 0x0000002c26267210 */ /* 0x000fe40007fbe0ff */
[CC--:B------:R-:W-:Y:S02]  /*c880*/  IADD3.X R47, R0.reuse, R3.reuse, RZ, P4, !PT ;  /* 0x00000003002f7210 */ /* 0x0c0fe400027fe4ff */
[----:B------:R-:W-:Y:S02]  /*c890*/  IADD3.X R39, R0, R2, RZ, P5, !PT ;  /* 0x0000000200277210 */ /* 0x000fe40002ffe4ff */
[----:B---3--:R-:W-:Y:S02]  /*c8a0*/  ISETP.GE.AND P2, PT, R196, c[0x0][0x1d4], PT ;  /* 0x00007500c4007a0c */ /* 0x008fe40003f46270 */
[----:B----4-:R-:W-:Y:S02]  /*c8b0*/  ISETP.GE.AND P0, PT, R201, c[0x0][0x1d4], PT ;  /* 0x00007500c9007a0c */ /* 0x010fe40003f06270 */
[----:B------:R-:W-:Y:S04]  /*c8c0*/  SEL R0, RZ, 0x10, P2 ;  /* 0x00000010ff007807 */ /* 0x000fe80001000000 */
[C---:B------:R-:W-:Y:S02]  /*c8d0*/  IADD3 R54, -R0.reuse, 0x10, RZ ;  /* 0x0000001000367810 */ /* 0x040fe40007ffe1ff */
[----:B------:R-:W-:Y:S03]  /*c8e0*/  ISETP.NE.U32.AND P6, PT, R0, RZ, PT ;  /* 0x000000ff0000720c */ /* 0x000fe60003fc5070 */
[----:B-----5:R2:W-:Y:S01]  /*c8f0*/  LDGSTS.E.BYPASS.LTC128B.128 [R53+0x100], [R30.64], !P2 ;  /* 0x001000001e357fae */ /* 0x0205e2000d101d48 */
[----:B------:R-:W-:Y:S07]  /*c900*/  LOP3.LUT R54, R54, 0xf, RZ, 0xc0, !PT ;  /* 0x0000000f36367812 */ /* 0x000fee00078ec0ff */
[----:B------:R3:W-:Y:S08]  /*c910*/  LDGSTS.E.BYPASS.LTC128B.128 [R53+0x2100], [R36.64], !P0 ;  /* 0x0210000024357fae */ /* 0x0007f0000c101d48 */
[----:B------:R4:W-:Y:S08]  /*c920*/  LDGSTS.E.BYPASS.LTC128B.128 [R53+0x900], [R46.64], !P2 ;  /* 0x009000002e357fae */ /* 0x0009f0000d101d48 */
[----:B------:R5:W-:Y:S01]  /*c930*/  LDGSTS.E.BYPASS.LTC128B.128 [R53+0x2900], [R38.64], !P0 ;  /* 0x0290000026357fae */ /* 0x000be2000c101d48 */
[-C--:B--2---:R-:W-:Y:S08]  /*c940*/  HMMA.16816.F32.BF16 R28, R60, R34.reuse, RZ ;  /* 0x000000223c1c723c */ /* 0x084ff000000418ff */
[C---:B------:R-:W-:Y:S04]  /*c950*/  HMMA.16816.F32.BF16 R32, R64.reuse, R34, RZ ;  /* 0x000000224020723c */ /* 0x040fe800000418ff */
[C---:B---3--:R-:W-:Y:S04]  /*c960*/  IADD3 R36, P4, R41.reuse, R40, RZ ;  /* 0x0000002829247210 */ /* 0x048fe80007f9e0ff */
[----:B------:R-:W-:Y:S04]  /*c970*/  IADD3.X R37, R42, R3, RZ, P4, !PT ;  /* 0x000000032a257210 */ /* 0x000fe800027fe4ff */
[----:B----4-:R-:W-:Y:S01]  /*c980*/  SEL R46, RZ, 0x10, P0 ;  /* 0x00000010ff2e7807 */ /* 0x010fe20000000000 */
[----:B------:R5:W-:Y:S01]  /*c990*/  LDGSTS.E.BYPASS.LTC128B.128 [R53+0x1100], [R36.64], !P2 ;  /* 0x0110000024357fae */ /* 0x000be2000d101d48 */
[----:B------:R-:W-:Y:S02]  /*c9a0*/  IADD3 R58, P2, R41, R44, RZ ;  /* 0x0000002c293a7210 */ /* 0x000fe40007f5e0ff */
[----:B------:R-:W-:Y:S02]  /*c9b0*/  ISETP.NE.U32.AND P5, PT, R46, RZ, PT ;  /* 0x000000ff2e00720c */ /* 0x000fe40003fa5070 */
[----:B------:R-:W-:Y:S02]  /*c9c0*/  IADD3.X R59, R42, R2, RZ, P2, !PT ;  /* 0x000000022a3b7210 */ /* 0x000fe400017fe4ff */
[-C--:B------:R-:W-:Y:S02]  /*c9d0*/  IADD3 R54, P4, P2, R54, R45.reuse, R40 ;  /* 0x0000002d36367210 */ /* 0x080fe40007a9e028 */
[----:B------:R-:W-:Y:S01]  /*c9e0*/  IADD3 R46, -R46, 0x10, RZ ;  /* 0x000000102e2e7810 */ /* 0x000fe20007ffe1ff */
[----:B------:R2:W-:Y:S01]  /*c9f0*/  LDGSTS.E.BYPASS.LTC128B.128 [R53+0x3100], [R58.64], !P0 ;  /* 0x031000003a357fae */ /* 0x0005e2000c101d48 */
[-C--:B-1----:R-:W-:Y:S02]  /*ca00*/  IADD3.X R55, RZ, R52.reuse, R3, P4, P2 ;  /* 0x00000034ff377210 */ /* 0x082fe400027e4403 */
[----:B------:R-:W-:Y:S04]  /*ca10*/  LOP3.LUT R46, R46, 0xf, RZ, 0xc0, !PT ;  /* 0x0000000f2e2e7812 */ /* 0x000fe800078ec0ff */
[----:B------:R-:W-:Y:S01]  /*ca20*/  IADD3 R56, P4, P2, R46, R45, R44 ;  /* 0x0000002d2e387210 */ /* 0x000fe20007a9e02c */
[----:B------:R2:W-:Y:S03]  /*ca30*/  LDGSTS.E.BYPASS.LTC128B.128.ZFILL [R53+0x1900], [R54.64], P6 ;  /* 0x0190000036357fae */ /* 0x0005e6000b141d48 */
[----:B------:R-:W-:Y:S05]  /*ca40*/  IADD3.X R57, RZ, R52, R2, P4, P2 ;  /* 0x00000034ff397210 */ /* 0x000fea00027e4402 */
[----:B------:R-:W3:Y:S01]  /*ca50*/  LDL R2, [R1+0xa8] ;  /* 0x0000a80001027983 */ /* 0x000ee20000100800 */
[-C--:B-----5:R-:W-:Y:S03]  /*ca60*/  HMMA.16816.F32.BF16 R36, R64, R48.reuse, RZ ;  /* 0x000000304024723c */ /* 0x0a0fe600000418ff */
[----:B------:R2:W-:Y:S05]  /*ca70*/  LDGSTS.E.BYPASS.LTC128B.128.ZFILL [R53+0x3900], [R56.64], P5 ;  /* 0x0390000038357fae */ /* 0x0005ea000a941d48 */
[C---:B------:R-:W-:Y:S03]  /*ca80*/  HMMA.16816.F32.BF16 R40, R60.reuse, R48, RZ ;  /* 0x000000303c28723c */ /* 0x040fe600000418ff */
[----:B------:R-:W3:Y:S04]  /*ca90*/  LDL R3, [R1+0xe8] ;  /* 0x0000e80001037983 */ /* 0x000ee80000100800 */
[----:B------:R-:W0:Y:S01]  /*caa0*/  LDGDEPBAR ;  /* 0x00000000000079af */ /* 0x000e220000000000 */
[-C--:B------:R-:W-:Y:S08]  /*cab0*/  HMMA.16816.F32.BF16 R44, R60, R50.reuse, RZ ;  /* 0x000000323c2c723c */ /* 0x080ff000000418ff */
[C---:B------:R-:W-:Y:S08]  /*cac0*/  HMMA.16816.F32.BF16 R48, R64.reuse, R50, RZ ;  /* 0x000000324030723c */ /* 0x040ff000000418ff */
[-C--:B--2---:R-:W-:Y:S08]  /*cad0*/  HMMA.16816.F32.BF16 R52, R64, R204.reuse, RZ ;  /* 0x000000cc4034723c */ /* 0x084ff000000418ff */
        /* <DEDUP_REMOVED lines=43> */
[----:B------:R-:W-:Y:S02]  /*cd90*/  LDSM.16.M88.4 R220, [R238+-0x1000] ;  /* 0xfff00000eedc783b */ /* 0x000fe40000000200 */
[----:B---3--:R-:W-:Y:S05]  /*cda0*/  ISETP.GT.AND P2, PT, R3, R2, PT ;  /* 0x000000020300720c */ /* 0x008fea0003f44270 */
[----:B------:R-:W-:Y:S01]  /*cdb0*/  HMMA.16816.F32.BF16 R64, R204, R226, R64 ;  /* 0x000000e2cc40723c */ /* 0x000fe20000041840 */
[----:B------:R-:W3:Y:S07]  /*cdc0*/  LDSM.16.M88.4 R204, [R238+-0x1800] ;  /* 0xffe80000eecc783b */ /* 0x000eee0000000200 */
[-C--:B-1----:R-:W-:Y:S01]  /*cdd0*/  HMMA.16816.F32.BF16 R4, R208, R212.reuse, R4 ;  /* 0x000000d4d004723c */ /* 0x082fe20000041804 */
[----:B------:R-:W1:Y:S07]  /*cde0*/  LDSM.16.M88.4 R224, [R238+-0x800] ;  /* 0xfff80000eee0783b */ /* 0x000e6e0000000200 */
        /* <DEDUP_REMOVED lines=104> */
[----:B------:R-:W-:Y:S03]  /*d470*/  FMUL.FTZ R19, R19, c[0x0][0x320] ;  /* 0x0000c80013137a20 */ /* 0x000fe60000410000 */
[----:B------:R4:W1:Y:S10]  /*d480*/  MUFU.TANH R216, R7 ;  /* 0x0000000700d87308 */ /* 0x0008740000002400 */
[----:B------:R-:W1:Y:S10]  /*d490*/  MUFU.TANH R222, R8 ;  /* 0x0000000800de7308 */ /* 0x000e740000002400 */
[----:B------:R-:W1:Y:S01]  /*d4a0*/  MUFU.TANH R223, R9 ;  /* 0x0000000900df7308 */ /* 0x000e620000002400 */
[----:B----4-:R-:W4:Y:S09]  /*d4b0*/  LDSM.16.M88.4 R4, [R238+0x800] ;  /* 0x00080000ee04783b */ /* 0x010f320000000200 */
[----:B------:R-:W1:Y:S10]  /*d4c0*/  MUFU.TANH R206, R10 ;  /* 0x0000000a00ce7308 */ /* 0x000e740000002400 */
[----:B------:R5:W1:Y:S10]  /*d4d0*/  MUFU.TANH R207, R11 ;  /* 0x0000000b00cf7308 */ /* 0x000a740000002400 */
[----:B------:R1:W1:Y:S10]  /*d4e0*/  MUFU.TANH R225, R12 ;  /* 0x0000000c00e17308 */ /* 0x0002740000002400 */
[----:B------:R2:W2:Y:S01]  /*d4f0*/  MUFU.TANH R226, R13 ;  /* 0x0000000d00e27308 */ /* 0x0004a20000002400 */
[----:B-----5:R-:W5:Y:S01]  /*d500*/  LDSM.16.M88.4 R8, [R238+0x1000] ;  /* 0x00100000ee08783b */ /* 0x020f620000000200 */
[-C--:B----4-:R-:W-:Y:S08]  /*d510*/  HMMA.16816.F32.BF16 R20, R212, R4.reuse, R20 ;  /* 0x00000004d414723c */ /* 0x090ff00000041814 */
[----:B------:R-:W4:Y:S01]  /*d520*/  MUFU.TANH R218, R16 ;  /* 0x0000001000da7308 */ /* 0x000f220000002400 */
[C---:B------:R-:W-:Y:S04]  /*d530*/  HMMA.16816.F32.BF16 R24, R208.reuse, R4, R24 ;  /* 0x00000004d018723c */ /* 0x040fe80000041818 */
[----:B-1----:R-:W-:Y:S05]  /*d540*/  FMUL.FTZ R12, R14, c[0x0][0x320] ;  /* 0x0000c8000e0c7a20 */ /* 0x002fea0000410000 */
[----:B------:R-:W1:Y:S01]  /*d550*/  MUFU.TANH R219, R17 ;  /* 0x0000001100db7308 */ /* 0x000e620000002400 */
[-C--:B------:R-:W-:Y:S03]  /*d560*/  HMMA.16816.F32.BF16 R28, R208, R6.reuse, R28 ;  /* 0x00000006d01c723c */ /* 0x080fe6000004181c */
[----:B--2---:R-:W-:Y:S05]  /*d570*/  FMUL.FTZ R13, R15, c[0x0][0x320] ;  /* 0x0000c8000f0d7a20 */ /* 0x004fea0000410000 */
[C---:B------:R-:W-:Y:S01]  /*d580*/  HMMA.16816.F32.BF16 R32, R212.reuse, R6, R32 ;  /* 0x00000006d420723c */ /* 0x040fe20000041820 */
[----:B------:R2:W1:Y:S01]  /*d590*/  MUFU.TANH R227, R18 ;  /* 0x0000001200e37308 */ /* 0x0004620000002400 */
[----:B------:R-:W1:Y:S01]  /*d5a0*/  LDSM.16.M88.4 R4, [R238+0x1800] ;  /* 0x00180000ee04783b */ /* 0x000e620000000200 */
[----:B------:R-:W-:Y:S04]  /*d5b0*/  DEPBAR.LE SB0, 0x0 ;  /* 0x000080000000791a */ /* 0x000fe80000000000 */
[----:B------:R-:W-:Y:S02]  /*d5c0*/  FMUL.FTZ R20, R20, c[0x0][0x320] ;  /* 0x0000c80014147a20 */ /* 0x000fe40000410000 */
[----:B------:R-:W-:Y:S02]  /*d5d0*/  FMUL.FTZ R21, R21, c[0x0][0x320] ;  /* 0x0000c80015157a20 */ /* 0x000fe40000410000 */
[----:B------:R3:W1:Y:S01]  /*d5e0*/  MUFU.TANH R228, R19 ;  /* 0x0000001300e47308 */ /* 0x0006620000002400 */
[----:B------:R-:W-:Y:S01]  /*d5f0*/  BAR.SYNC.DEFER_BLOCKING 0x0 ;  /* 0x0000000000007b1d */ /* 0x000fe20000010000 */
[----:B------:R-:W-:Y:S01]  /*d600*/  FMUL.FTZ R22, R22, c[0x0][0x320] ;  /* 0x0000c80016167a20 */ /* 0x000fe20000410000 */
[-C--:B-----5:R-:W-:Y:S05]  /*d610*/  HMMA.16816.F32.BF16 R36, R212, R8.reuse, R36 ;  /* 0x00000008d424723c */ /* 0x0a0fea0000041824 */
[----:B------:R-:W-:Y:S02]  /*d620*/  FMUL.FTZ R15, R26, c[0x0][0x320] ;  /* 0x0000c8001a0f7a20 */ /* 0x000fe40000410000 */
[----:B------:R5:W1:Y:S01]  /*d630*/  MUFU.TANH R224, R20 ;  /* 0x0000001400e07308 */ /* 0x000a620000002400 */
[----:B------:R-:W-:Y:S01]  /*d640*/  FMUL.FTZ R14, R27, c[0x0][0x320] ;  /* 0x0000c8001b0e7a20 */ /* 0x000fe20000410000 */
[C---:B------:R-:W-:Y:S04]  /*d650*/  HMMA.16816.F32.BF16 R40, R208.reuse, R8, R40 ;  /* 0x00000008d028723c */ /* 0x040fe80000041828 */
[----:B--2---:R-:W-:Y:S02]  /*d660*/  FMUL.FTZ R18, R24, c[0x0][0x320] ;  /* 0x0000c80018127a20 */ /* 0x004fe40000410000 */
[----:B------:R-:W-:Y:S02]  /*d670*/  FMUL.FTZ R17, R30, c[0x0][0x320] ;  /* 0x0000c8001e117a20 */ /* 0x000fe40000410000 */
[----:B------:R2:W2:Y:S01]  /*d680*/  MUFU.TANH R221, R21 ;  /* 0x0000001500dd7308 */ /* 0x0004a20000002400 */
[-C--:B------:R-:W-:Y:S03]  /*d690*/  HMMA.16816.F32.BF16 R44, R208, R10.reuse, R44 ;  /* 0x0000000ad02c723c */ /* 0x080fe6000004182c */
[----:B---3--:R-:W-:Y:S02]  /*d6a0*/  FMUL.FTZ R19, R25, c[0x0][0x320] ;  /* 0x0000c80019137a20 */ /* 0x008fe40000410000 */
[----:B------:R-:W-:Y:S02]  /*d6b0*/  FMUL.FTZ R16, R31, c[0x0][0x320] ;  /* 0x0000c8001f107a20 */ /* 0x000fe40000410000 */
[----:B------:R-:W-:Y:S01]  /*d6c0*/  FMUL.FTZ R31, R32, c[0x0][0x320] ;  /* 0x0000c800201f7a20 */ /* 0x000fe20000410000 */
[C---:B------:R-:W-:Y:S01]  /*d6d0*/  HMMA.16816.F32.BF16 R48, R212.reuse, R10, R48 ;  /* 0x0000000ad430723c */ /* 0x040fe20000041830 */
[----:B------:R3:W3:Y:S03]  /*d6e0*/  MUFU.TANH R229, R22 ;  /* 0x0000001600e57308 */ /* 0x0006e60000002400 */
[----:B------:R-:W-:Y:S02]  /*d6f0*/  FMUL.FTZ R32, R33, c[0x0][0x320] ;  /* 0x0000c80021207a20 */ /* 0x000fe40000410000 */
[----:B-----5:R-:W-:Y:S02]  /*d700*/  FMUL.FTZ R20, R29, c[0x0][0x320] ;  /* 0x0000c8001d147a20 */ /* 0x020fe40000410000 */
[-C--:B-1----:R-:W-:Y:S03]  /*d710*/  HMMA.16816.F32.BF16 R52, R212, R4.reuse, R52 ;  /* 0x00000004d434723c */ /* 0x082fe60000041834 */
[----:B------:R-:W1:Y:S01]  /*d720*/  MUFU.TANH R12, R12 ;  /* 0x0000000c000c7308 */ /* 0x000e620000002400 */
[----:B------:R-:W-:Y:S02]  /*d730*/  FMUL.FTZ R42, R42, c[0x0][0x320] ;  /* 0x0000c8002a2a7a20 */ /* 0x000fe40000410000 */
[----:B------:R-:W-:Y:S02]  /*d740*/  FMUL.FTZ R27, R35, c[0x0][0x320] ;  /* 0x0000c800231b7a20 */ /* 0x000fe40000410000 */
[C---:B------:R-:W-:Y:S04]  /*d750*/  HMMA.16816.F32.BF16 R56, R208.reuse, R4, R56 ;  /* 0x00000004d038723c */ /* 0x040fe80000041838 */
[----:B------:R-:W-:Y:S01]  /*d760*/  FMUL.FTZ R45, R45, c[0x0][0x320] ;  /* 0x0000c8002d2d7a20 */ /* 0x000fe20000410000 */
[----:B------:R-:W1:Y:S01]  /*d770*/  MUFU.TANH R230, R42 ;  /* 0x0000002a00e67308 */ /* 0x000e620000002400 */
[----:B--2---:R-:W-:Y:S02]  /*d780*/  FMUL.FTZ R21, R28, c[0x0][0x320] ;  /* 0x0000c8001c157a20 */ /* 0x004fe40000410000 */
[-C--:B------:R-:W-:Y:S04]  /*d790*/  HMMA.16816.F32.BF16 R60, R208, R6.reuse, R60 ;  /* 0x00000006d03c723c */ /* 0x080fe8000004183c */
[----:B---3--:R-:W-:Y:S02]  /*d7a0*/  FMUL.FTZ R22, R23, c[0x0][0x320] ;  /* 0x0000c80017167a20 */ /* 0x008fe40000410000 */
[----:B------:R-:W-:Y:S01]  /*d7b0*/  FMUL.FTZ R28, R34, c[0x0][0x320] ;  /* 0x0000c800221c7a20 */ /* 0x000fe20000410000 */
[----:B------:R2:W3:Y:S01]  /*d7c0*/  MUFU.TANH R231, R45 ;  /* 0x0000002d00e77308 */ /* 0x0004e20000002400 */
[----:B------:R-:W-:Y:S04]  /*d7d0*/  HMMA.16816.F32.BF16 R64, R212, R6, R64 ;  /* 0x00000006d440723c */ /* 0x000fe80000041840 */
[----:B------:R-:W-:Y:S02]  /*d7e0*/  FMUL.FTZ R34, R36, c[0x0][0x320] ;  /* 0x0000c80024227a20 */ /* 0x000fe40000410000 */
[----:B------:R-:W-:Y:S02]  /*d7f0*/  FMUL.FTZ R33, R37, c[0x0][0x320] ;  /* 0x0000c80025217a20 */ /* 0x000fe40000410000 */
[----:B------:R-:W-:Y:S01]  /*d800*/  FMUL.FTZ R30, R38, c[0x0][0x320] ;  /* 0x0000c800261e7a20 */ /* 0x000fe20000410000 */
[----:B------:R-:W1:Y:S03]  /*d810*/  MUFU.TANH R13, R13 ;  /* 0x0000000d000d7308 */ /* 0x000e660000002400 */
        /* <DEDUP_REMOVED lines=8> */
[----:B--2---:R-:W-:Y:S02]  /*d8a0*/  FMUL.FTZ R45, R48, c[0x0][0x320] ;  /* 0x0000c800302d7a20 */ /* 0x004fe40000410000 */
[----:B------:R-:W-:Y:S01]  /*d8b0*/  FMUL.FTZ R44, R49, c[0x0][0x320] ;  /* 0x0000c800312c7a20 */ /* 0x000fe20000410000 */
[----:B------:R-:W2:Y:S01]  /*d8c0*/  MUFU.TANH R18, R18 ;  /* 0x0000001200127308 */ /* 0x000ea20000002400 */
        /* <DEDUP_REMOVED lines=20> */
[----:B------:R-:W-:Y:S05]  /*da10*/  FMUL.FTZ R66, R66, c[0x0][0x320] ;  /* 0x0000c80042427a20 */ /* 0x000fea0000410000 */
        /* <DEDUP_REMOVED lines=29> */
[----:B------:R-:W1:Y:S10]  /*dbf0*/  MUFU.TANH R35, R35 ;  /* 0x0000002300237308 */ /* 0x000e740000002400 */
[----:B------:R1:W1:Y:S10]  /*dc00*/  MUFU.TANH R210, R60 ;  /* 0x0000003c00d27308 */ /* 0x0002740000002400 */
[----:B------:R-:W1:Y:S10]  /*dc10*/  MUFU.TANH R43, R43 ;  /* 0x0000002b002b7308 */ /* 0x000e740000002400 */
[----:B------:R-:W1:Y:S10]  /*dc20*/  MUFU.TANH R37, R37 ;  /* 0x0000002500257308 */ /* 0x000e740000002400 */
[----:B------:R-:W1:Y:S10]  /*dc30*/  MUFU.TANH R36, R36 ;  /* 0x0000002400247308 */ /* 0x000e740000002400 */
[----:B------:R-:W1:Y:S10]  /*dc40*/  MUFU.TANH R50, R50 ;  /* 0x0000003200327308 */ /* 0x000e740000002400 */
[----:B------:R-:W1:Y:S10]  /*dc50*/  MUFU.TANH R49, R49 ;  /* 0x0000003100317308 */ /* 0x000e740000002400 */
[----:B------:R1:W1:Y:S10]  /*dc60*/  MUFU.TANH R214, R66 ;  /* 0x0000004200d67308 */ /* 0x0002740000002400 */
[----:B------:R-:W1:Y:S01]  /*dc70*/  MUFU.TANH R48, R48 ;  /* 0x0000003000307308 */ /* 0x000e620000002400 */
[----:B------:R-:W-:-:S05]  /*dc80*/  @!P2 BRA `(.L_x_1251) ;  /* 0x000005e00000a947 */ /* 0x000fca0003800000 */
[----:B--234-:R-:W2:Y:S04]  /*dc90*/  LDL R51, [R1+0xbc] ;  /* 0x0000bc0001337983 */ /* 0x01cea80000100800 */
[----:B------:R-:W3:Y:S04]  /*dca0*/  LDL.64 R54, [R1+0xd8] ;  /* 0x0000d80001367983 */ /* 0x000ee80000100a00 */
[----:B------:R-:W4:Y:S04]  /*dcb0*/  LDL R9, [R1+0xa4] ;  /* 0x0000a40001097983 */ /* 0x000f280000100800 */
[----:B------:R-:W5:Y:S04]  /*dcc0*/  S2R R217, SR_TID.X ;  /* 0x0000000000d97919 */ /* 0x000f680000002100 */
[----:B------:R-:W3:Y:S01]  /*dcd0*/  LDL.64 R52, [R1+0xd0] ;  /* 0x0000d00001347983 */ /* 0x000ee20000100a00 */
[----:B--2---:R-:W-:Y:S01]  /*dce0*/  IMAD R3, R3, 0x40, R51 ;  /* 0x0000004003037824 */ /* 0x004fe200078e0233 */
[--C-:B-----5:R-:W-:Y:S02]  /*dcf0*/  SHF.R.S32.HI R2, RZ, 0x1f, R217.reuse ;  /* 0x0000001fff027819 */ /* 0x120fe400000114d9 */
[----:B------:R-:W-:Y:S02]  /*dd00*/  SHF.R.S32.HI R8, RZ, 0x1f, R217 ;  /* 0x0000001fff087819 */ /* 0x000fe400000114d9 */
[-C--:B------:R-:W-:Y:S02]  /*dd10*/  LEA.HI R2, R2, R217.reuse, RZ, 0x3 ;  /* 0x000000d902027211 */ /* 0x080fe400078f18ff */
[----:B------:R-:W-:Y:S02]  /*dd20*/  LEA.HI R8, R8, R217, RZ, 0x3 ;  /* 0x000000d908087211 */ /* 0x000fe400078f18ff */
[----:B------:R-:W-:Y:S02]  /*dd30*/  LOP3.LUT R2, R2, 0xfffffff8, RZ, 0xc0, !PT ;  /* 0xfffffff802027812 */ /* 0x000fe400078ec0ff */
[----:B------:R-:W-:Y:S03]  /*dd40*/  SHF.R.S32.HI R8, RZ, 0x3, R8 ;  /* 0x00000003ff087819 */ /* 0x000fe60000011408 */
[----:B------:R-:W-:Y:S02]  /*dd50*/  IMAD.IADD R2, R217, 0x1, -R2 ;  /* 0x00000001d9027824 */ /* 0x000fe400078e0a02 */
[----:B---3--:R-:W-:Y:S01]  /*dd60*/  IMAD.SHL.U32 R53, R201, 0x2, RZ ;  /* 0x00000002c9357824 */ /* 0x008fe200078e00ff */
[----:B------:R-:W2:Y:S01]  /*dd70*/  LDL R217, [R1+0xa0] ;  /* 0x0000a00001d97983 */ /* 0x000ea20000100800 */
[----:B------:R-:W-:Y:S03]  /*dd80*/  IMAD R2, R2, 0x10, R8 ;  /* 0x0000001002027824 */ /* 0x000fe600078e0208 */
[----:B------:R-:W3:Y:S02]  /*dd90*/  LDL R8, [R1] ;  /* 0x0000000001087983 */ /* 0x000ee40000100800 */
[----:B------:R-:W-:Y:S05]  /*dda0*/  IADD3 R2, R3, -0x40, R2 ;  /* 0xffffffc003027810 */ /* 0x000fea0007ffe002 */
[----:B------:R-:W-:Y:S04]  /*ddb0*/  @P3 IMAD.HI.U32 R4, R2, c[0x0][0x2bc], RZ ;  /* 0x0000af0002043a27 */ /* 0x000fe800078e00ff */
[----:B------:R-:W-:Y:S01]  /*ddc0*/  IMAD.MOV.U32 R3, RZ, RZ, R2 ;  /* 0x000000ffff037224 */ /* 0x000fe200078e0002 */
[----:B------:R-:W-:Y:S04]  /*ddd0*/  @P3 SHF.R.U32.HI R3, RZ, c[0x0][0x2c0], R4 ;  /* 0x0000b000ff033a19 */ /* 0x000fe80000011604 */
[----:B------:R-:W-:Y:S02]  /*dde0*/  @!P1 IADD3 R5, P2, R3, R54, RZ ;  /* 0x0000003603059210 */ /* 0x000fe40007f5e0ff */
[----:B------:R-:W-:Y:S02]  /*ddf0*/  SHF.L.U64.HI R54, R201, 0x1, R252 ;  /* 0x00000001c9367819 */ /* 0x000fe400000102fc */
[----:B----4-:R-:W-:Y:S01]  /*de00*/  @!P1 LEA.HI.X.SX32 R4, R3, R9, 0x1, P2 ;  /* 0x0000000903049211 */ /* 0x010fe200010f0eff */
[----:B------:R-:W-:Y:S01]  /*de10*/  IMAD.MOV.U32 R9, RZ, RZ, RZ ;  /* 0x000000ffff097224 */ /* 0x000fe200078e00ff */
[C---:B------:R-:W-:Y:S01]  /*de20*/  @!P1 LEA R6, P2, R5.reuse, c[0x0][0x2a0], 0x2 ;  /* 0x0000a80005069a11 */ /* 0x040fe200078410ff */
[----:B------:R-:W-:Y:S03]  /*de30*/  IMAD.MOV R3, RZ, RZ, -R3 ;  /* 0x000000ffff037224 */ /* 0x000fe600078e0a03 */
[----:B------:R-:W-:Y:S01]  /*de40*/  @!P1 LEA.HI.X R7, R5, c[0x0][0x2a4], R4, 0x2, P2 ;  /* 0x0000a90005079a11 */ /* 0x000fe200010f1404 */
[----:B------:R-:W-:Y:S04]  /*de50*/  IMAD R51, R3, c[0x0][0x2b8], R2 ;  /* 0x0000ae0003337a24 */ /* 0x000fe800078e0202 */
[C---:B------:R-:W-:Y:S01]  /*de60*/  IMAD.WIDE.U32 R4, R51.reuse, c[0x0][0x1e0], RZ ;  /* 0x0000780033047a25 */ /* 0x040fe200078e00ff */
[----:B------:R-:W4:Y:S01]  /*de70*/  @!P1 LDG.E R9, [R6.64] ;  /* 0x0000000806099981 */ /* 0x000f22000c1e1900 */
[----:B------:R-:W-:Y:S03]  /*de80*/  SHF.R.S32.HI R2, RZ, 0x1f, R51 ;  /* 0x0000001fff027819 */ /* 0x000fe60000011433 */
[----:B------:R5:W-:Y:S02]  /*de90*/  STL [R1+0xb8], R51 ;  /* 0x0000b83301007387 */ /* 0x000be40000100800 */
[----:B------:R-:W-:Y:S04]  /*dea0*/  IMAD R2, R2, c[0x0][0x1e0], RZ ;  /* 0x0000780002027a24 */ /* 0x000fe800078e02ff */
[----:B------:R-:W-:Y:S04]  /*deb0*/  IMAD R2, R51, c[0x0][0x1e4], R2 ;  /* 0x0000790033027a24 */ /* 0x000fe800078e0202 */
[----:B------:R-:W-:Y:S02]  /*dec0*/  IMAD.IADD R5, R5, 0x1, R2 ;  /* 0x0000000105057824 */ /* 0x000fe400078e0202 */
[----:B-----5:R-:W-:Y:S01]  /*ded0*/  IMAD.SHL.U32 R51, R196, 0x2, RZ ;  /* 0x00000002c4337824 */ /* 0x020fe200078e00ff */
[----:B----4-:R-:W-:Y:S01]  /*dee0*/  SHF.R.S32.HI R2, RZ, 0x1f, R9 ;  /* 0x0000001fff027819 */ /* 0x010fe20000011409 */
[----:B------:R4:W-:Y:S01]  /*def0*/  STL [R1+0xb4], R9 ;  /* 0x0000b40901007387 */ /* 0x0009e20000100800 */
[C---:B------:R-:W-:Y:S04]  /*df00*/  IMAD.WIDE.U32 R4, R9.reuse, c[0x0][0x1f0], R4 ;  /* 0x00007c0009047a25 */ /* 0x040fe800078e0004 */
[----:B------:R-:W-:Y:S01]  /*df10*/  IMAD R2, R2, c[0x0][0x1f0], RZ ;  /* 0x00007c0002027a24 */ /* 0x000fe200078e02ff */
[----:B------:R-:W-:Y:S02]  /*df20*/  IADD3 R4, P2, R52, R4, RZ ;  /* 0x0000000434047210 */ /* 0x000fe40007f5e0ff */
[----:B---3--:R-:W-:Y:S01]  /*df30*/  SHF.L.U64.HI R52, R196, 0x1, R8 ;  /* 0x00000001c4347819 */ /* 0x008fe20000010208 */
[----:B------:R-:W-:Y:S05]  /*df40*/  IMAD R2, R9, c[0x0][0x1f4], R2 ;  /* 0x00007d0009027a24 */ /* 0x000fea00078e0202 */
[----:B--2---:R-:W-:Y:S02]  /*df50*/  IADD3.X R2, R217, R5, R2, P2, !PT ;  /* 0x00000005d9027210 */ /* 0x004fe400017fe402 */
[C---:B------:R-:W-:Y:S04]  /*df60*/  LEA R3, P2, R4.reuse, c[0x0][0x1c8], 0x1 ;  /* 0x0000720004037a11 */ /* 0x040fe800078408ff */
[----:B------:R-:W-:Y:S01]  /*df70*/  LEA.HI.X R2, R4, c[0x0][0x1cc], R2, 0x1, P2 ;  /* 0x0000730004027a11 */ /* 0x000fe200010f0c02 */
[----:B------:R-:W-:-:S06]  /*df80*/  BRA.DIV ~URZ, `(.L_x_1252) ;  /* 0x00008c627f007947 */ /* 0x000fcc000b800000 */
[----:B------:R2:W3:Y:S02]  /*df90*/  SHFL.IDX PT, R55, R2, RZ, 0x181f ;  /* 0x00181fff02377589 */ /* 0x0004e400000e0000 */
.L_x_1297:
[----:B------:R-:W-:-:S05]  /*dfa0*/  BRA.DIV ~URZ, `(.L_x_1253) ;  /* 0x00008cb27f007947 */ /* 0x000fca000b800000 */
[----:B-1----:R-:W5:Y:S01]  /*dfb0*/  LDL R58, [R1+0x8] ;  /* 0x00000800013a7983 */ /* 0x002f620000100800 */
[C---:B------:R-:W-:Y:S02]  /*dfc0*/  ISETP.NE.U32.AND P2, PT, R0.reuse, RZ, PT ;  /* 0x000000ff0000720c */ /* 0x040fe40003f45070 */
[----:B------:R-:W-:Y:S01]  /*dfd0*/  IADD3 R4, -R0, 0x10, RZ ;  /* 0x0000001000047810 */ /* 0x000fe20007ffe1ff */
[----:B------:R-:W1:Y:S03]  /*dfe0*/  SHFL.IDX PT, R5, R3, RZ, 0x181f ;  /* 0x00181fff03057589 */ /* 0x000e6600000e0000 */
[----:B------:R-:W-:Y:S04]  /*dff0*/  LOP3.LUT R4, R4, 0xf, RZ, 0xc0, !PT ;  /* 0x0000000f04047812 */ /* 0x000fe800078ec0ff */
[C-C-:B-1----:R-:W-:Y:S04]  /*e000*/  IADD3 R6, P5, P4, R4.reuse, R5, R51.reuse ;  /* 0x0000000504067210 */ /* 0x142fe80007cbe033 */
[----:B---3--:R-:W-:Y:S05]  /*e010*/  IADD3.X R7, RZ, R55, R52, P5, P4 ;  /* 0x00000037ff077210 */ /* 0x008fea0002fe8434 */
[----:B------:R-:W-:Y:S01]  /*e020*/  @!PT LDS RZ, [RZ] ;  /* 0x00000000fffff984 */ /* 0x000fe20000000800 */
[----:B------:R-:W-:Y:S01]  /*e030*/  @!PT LDS RZ, [RZ] ;  /* 0x00000000fffff984 */ /* 0x000fe20000000800 */
[----:B-----5:R1:W-:Y:S02]  /*e040*/  LDGSTS.E.BYPASS.LTC128B.128.ZFILL [R58+0x4100], [R6.64], P2 ;  /* 0x04100000063a7fae */ /* 0x0203e40009141d48 */
[----:B-1----:R-:W-:Y:S02]  /*e050*/  IADD3 R6, P4, R5, R53, RZ ;  /* 0x0000003505067210 */ /* 0x002fe40007f9e0ff */
[----:B------:R-:W1:Y:S03]  /*e060*/  SHFL.IDX PT, R5, R3, 0x1, 0x181f ;  /* 0x00381f0003057f89 */ /* 0x000e6600000e0000 */
[----:B------:R-:W-:Y:S05]  /*e070*/  IMAD.X R7, R55, 0x1, R54, P4 ;  /* 0x0000000137077824 */ /* 0x000fea00020e0636 */
[----:B------:R3:W-:Y:S01]  /*e080*/  LDGSTS.E.BYPASS.LTC128B.128 [R58+0x6100], [R6.64], !P0 ;  /* 0x06100000063a7fae */ /* 0x0007e2000c101d48 */
[--C-:B-1----:R-:W-:Y:S03]  /*e090*/  IADD3 R8, P5, P4, R4, R5, R51.reuse ;  /* 0x0000000504087210 */ /* 0x102fe60007cbe033 */
[----:B---3--:R-:W1:Y:S02]  /*e0a0*/  SHFL.IDX PT, R6, R2, 0x1, 0x181f ;  /* 0x00381f0002067f89 */ /* 0x008e6400000e0000 */
[----:B-1--4-:R-:W-:Y:S02]  /*e0b0*/  IADD3.X R9, RZ, R6, R52, P5, P4 ;  /* 0x00000006ff097210 */ /* 0x012fe40002fe8434 */
[----:B------:R-:W-:Y:S02]  /*e0c0*/  IADD3 R56, P4, R5, R53, RZ ;  /* 0x0000003505387210 */ /* 0x000fe40007f9e0ff */
[----:B------:R-:W1:Y:S03]  /*e0d0*/  SHFL.IDX PT, R5, R3, 0x2, 0x181f ;  /* 0x00581f0003057f89 */ /* 0x000e6600000e0000 */
[----:B------:R-:W-:Y:S01]  /*e0e0*/  IMAD.X R57, R6, 0x1, R54, P4 ;  /* 0x0000000106397824 */ /* 0x000fe200020e0636 */
[----:B------:R1:W-:Y:S04]  /*e0f0*/  LDGSTS.E.BYPASS.LTC128B.128.ZFILL [R58+0x4900], [R8.64], P2 ;  /* 0x04900000083a7fae */ /* 0x0003e80009141d48 */
[----:B------:R-:W3:Y:S04]  /*e100*/  SHFL.IDX PT, R6, R2, 0x2, 0x181f ;  /* 0x00581f0002067f89 */ /* 0x000ee800000e0000 */
[----:B------:R4:W-:Y:S04]  /*e110*/  LDGSTS.E.BYPASS.LTC128B.128 [R58+0x6900], [R56.64], !P0 ;  /* 0x06900000383a7fae */ /* 0x0009e8000c101d48 */
[----:B--2---:R-:W2:Y:S01]  /*e120*/  SHFL.IDX PT, R2, R2, 0x3, 0x181f ;  /* 0x00781f0002027f89 */ /* 0x004ea200000e0000 */
[----:B-1----:R-:W-:Y:S04]  /*e130*/  IADD3 R8, P5, P4, R4, R5, R51 ;  /* 0x0000000504087210 */ /* 0x002fe80007cbe033 */
[----:B---3--:R-:W-:Y:S05]  /*e140*/  IADD3.X R9, RZ, R6, R52, P5, P4 ;  /* 0x00000006ff097210 */ /* 0x008fea0002fe8434 */
[----:B------:R1:W-:Y:S02]  /*e150*/  LDGSTS.E.BYPASS.LTC128B.128.ZFILL [R58+0x5100], [R8.64], P2 ;  /* 0x05100000083a7fae */ /* 0x0003e40009141d48 */
[----:B-1----:R-:W-:Y:S02]  /*e160*/  IADD3 R8, P2, R5, R53, RZ ;  /* 0x0000003505087210 */ /* 0x002fe40007f5e0ff */
[----:B------:R4:W1:Y:S03]  /*e170*/  SHFL.IDX PT, R5, R3, 0x3, 0x181f ;  /* 0x00781f0003057f89 */ /* 0x00086600000e0000 */
[----:B------:R-:W-:Y:S05]  /*e180*/  IMAD.X R9, R6, 0x1, R54, P2 ;  /* 0x0000000106097824 */ /* 0x000fea00010e0636 */
[----:B------:R4:W-:Y:S03]  /*e190*/  LDGSTS.E.BYPASS.LTC128B.128 [R58+0x7100], [R8.64], !P0 ;  /* 0x07100000083a7fae */ /* 0x0009e6000c101d48 */
.L_x_1298:
[C---:B--2---:R-:W-:Y:S01]  /*e1a0*/  ISETP.NE.U32.AND P2, PT, R0.reuse, RZ, PT ;  /* 0x000000ff0000720c */ /* 0x044fe20003f45070 */
[----:B----4-:R-:W2:Y:S01]  /*e1b0*/  LDL R3, [R1+0x8] ;  /* 0x0000080001037983 */ /* 0x010ea20000100800 */
[----:B------:R-:W-:Y:S04]  /*e1c0*/  IADD3 R0, -R0, 0x10, RZ ;  /* 0x0000001000007810 */ /* 0x000fe80007ffe1ff */
[----:B------:R-:W-:Y:S04]  /*e1d0*/  LOP3.LUT R0, R0, 0xf, RZ, 0xc0, !PT ;  /* 0x0000000f00007812 */ /* 0x000fe800078ec0ff */
[----:B-1----:R-:W-:Y:S04]  /*e1e0*/  IADD3 R6, P5, P4, R0, R5, R51 ;  /* 0x0000000500067210 */ /* 0x002fe80007cbe033 */
[----:B------:R-:W-:Y:S05]  /*e1f0*/  IADD3.X R7, RZ, R2, R52, P5, P4 ;  /* 0x00000002ff077210 */ /* 0x000fea0002fe8434 */
[----:B------:R-:W-:Y:S01]  /*e200*/  @!PT LDS RZ, [RZ] ;  /* 0x00000000fffff984 */ /* 0x000fe20000000800 */
[----:B------:R-:W-:Y:S01]  /*e210*/  @!PT LDS RZ, [RZ] ;  /* 0x00000000fffff984 */ /* 0x000fe20000000800 */
[----:B------:R-:W-:Y:S01]  /*e220*/  @!PT LDS RZ, [RZ] ;  /* 0x00000000fffff984 */ /* 0x000fe20000000800 */
[----:B--2---:R1:W-:Y:S01]  /*e230*/  LDGSTS.E.BYPASS.LTC128B.128.ZFILL [R3+0x5900], [R6.64], P2 ;  /* 0x0590000006037fae */ /* 0x0043e20009141d48 */
[----:B------:R-:W-:Y:S05]  /*e240*/  IADD3 R4, P2, R5, R53, RZ ;  /* 0x0000003505047210 */ /* 0x000fea0007f5e0ff */
[----:B------:R-:W-:Y:S05]  /*e250*/  IMAD.X R5, R2, 0x1, R54, P2 ;  /* 0x0000000102057824 */ /* 0x000fea00010e0636 */
[----:B------:R1:W-:Y:S03]  /*e260*/  LDGSTS.E.BYPASS.LTC128B.128 [R3+0x7900], [R4.64], !P0 ;  /* 0x0790000004037fae */ /* 0x0003e6000c101d48 */
.L_x_1251:
[----:B--234-:R-:W-:Y:S05]  /*e270*/  BSYNC B0 ;  /* 0x0000000000007941 */ /* 0x01cfea0003800000 */
.L_x_1250:
        /* <DEDUP_REMOVED lines=80> */
[----:B------:R1:W2:Y:S02]  /*e780*/  SHFL.BFLY PT, R196, R4, 0x1, 0x1f ;  /* 0x0c201f0004c47f89 */ /* 0x0002a400000e0000 */
.L_x_1299:
[----:B------:R-:W3:Y:S01]  /*e790*/  LDL.LU R5, [R1+0xe0] ;  /* 0x0000e00001057983 */ /* 0x000ee20000300800 */
[C---:B------:R-:W-:Y:S01]  /*e7a0*/  FMUL.FTZ R217, R3.reuse, c[0x0][0x2d0] ;  /* 0x0000b40003d97a20 */ /* 0x040fe20000410000 */
[----:B--2---:R-:W-:Y:S01]  /*e7b0*/  FMNMX.FTZ R196, R196, R4, !PT ;  /* 0x00000004c4c47209 */ /* 0x004fe20007810000 */
[----:B------:R-:W-:Y:S01]  /*e7c0*/  FADD.FTZ R201, -R3, R199 ;  /* 0x000000c703c97221 */ /* 0x000fe20000010100 */
[----:B------:R-:W2:Y:S01]  /*e7d0*/  LDL.LU R54, [R1+0xe4] ;  /* 0x0000e40001367983 */ /* 0x000ea20000300800 */
[--C-:B------:R-:W-:Y:S01]  /*e7e0*/  FFMA.FTZ R204, R204, c[0x0][0x2d0], -R217.reuse ;  /* 0x0000b400cccc7a23 */ /* 0x100fe200000108d9 */
[----:B------:R-:W-:Y:S01]  /*e7f0*/  WARPSYNC 0xffffffff ;  /* 0xffffffff00007948 */ /* 0x000fe20003800000 */
[----:B------:R-:W-:Y:S02]  /*e800*/  FMUL.FTZ R201, R201, c[0x0][0x2d0] ;  /* 0x0000b400c9c97a20 */ /* 0x000fe40000410000 */
[--C-:B-1----:R-:W-:Y:S02]  /*e810*/  FFMA.FTZ R4, R220, c[0x0][0x2d0], -R217.reuse ;  /* 0x0000b400dc047a23 */ /* 0x102fe400000108d9 */
[----:B------:R-:W-:Y:S01]  /*e820*/  MUFU.EX2 R204, R204 ;  /* 0x000000cc00cc7308 */ /* 0x000fe20000000800 */
[----:B------:R-:W-:Y:S02]  /*e830*/  FMUL.FTZ R213, R2, c[0x0][0x2d0] ;  /* 0x0000b40002d57a20 */ /* 0x000fe40000410000 */
[----:B------:R-:W-:Y:S02]  /*e840*/  FFMA.FTZ R53, R32, c[0x0][0x2d0], -R217 ;  /* 0x0000b40020357a23 */ /* 0x000fe400000108d9 */
[----:B------:R-:W-:Y:S02]  /*e850*/  FFMA.FTZ R205, R205, c[0x0][0x2d0], -R213 ;  /* 0x0000b400cdcd7a23 */ /* 0x000fe400000108d5 */
[--C-:B------:R-:W-:Y:S02]  /*e860*/  FFMA.FTZ R9, R218, c[0x0][0x2d0], -R217.reuse ;  /* 0x0000b400da097a23 */ /* 0x100fe400000108d9 */
[----:B------:R-:W-:Y:S01]  /*e870*/  FFMA.FTZ R51, R219, c[0x0][0x2d0], -R217 ;  /* 0x0000b400db337a23 */ /* 0x000fe200000108d9 */
[----:B------:R-:W1:Y:S01]  /*e880*/  MUFU.EX2 R201, R201 ;  /* 0x000000c900c97308 */ /* 0x000e620000000800 */
[--C-:B------:R-:W-:Y:S02]  /*e890*/  FFMA.FTZ R59, R27, c[0x0][0x2d0], -R213.reuse ;  /* 0x0000b4001b3b7a23 */ /* 0x100fe400000108d5 */
[----:B------:R-:W-:Y:S02]  /*e8a0*/  FMUL.FTZ R209, R0, c[0x0][0x2d0] ;  /* 0x0000b40000d17a20 */ /* 0x000fe40000410000 */
[----:B------:R-:W-:Y:S02]  /*e8b0*/  FFMA.FTZ R62, R28, c[0x0][0x2d0], -R213 ;  /* 0x0000b4001c3e7a23 */ /* 0x000fe400000108d5 */
[--C-:B------:R-:W-:Y:S02]  /*e8c0*/  FFMA.FTZ R222, R222, c[0x0][0x2d0], -R209.reuse ;  /* 0x0000b400dede7a23 */ /* 0x100fe400000108d1 */
[--C-:B------:R-:W-:Y:S01]  /*e8d0*/  FFMA.FTZ R28, R223, c[0x0][0x2d0], -R209.reuse ;  /* 0x0000b400df1c7a23 */ /* 0x100fe200000108d1 */
[----:B------:R-:W4:Y:S01]  /*e8e0*/  MUFU.EX2 R4, R4 ;  /* 0x0000000400047308 */ /* 0x000f220000000800 */
[----:B------:R-:W-:Y:S02]  /*e8f0*/  FFMA.FTZ R223, R20, c[0x0][0x2d0], -R209 ;  /* 0x0000b40014df7a23 */ /* 0x000fe400000108d1 */
[----:B------:R-:W-:Y:S02]  /*e900*/  FFMA.FTZ R57, R33, c[0x0][0x2d0], -R217 ;  /* 0x0000b40021397a23 */ /* 0x000fe400000108d9 */
[--C-:B------:R-:W-:Y:S02]  /*e910*/  FFMA.FTZ R33, R226, c[0x0][0x2d0], -R209.reuse ;  /* 0x0000b400e2217a23 */ /* 0x100fe400000108d1 */
[----:B------:R-:W-:Y:S02]  /*e920*/  FFMA.FTZ R226, R21, c[0x0][0x2d0], -R209 ;  /* 0x0000b40015e27a23 */ /* 0x000fe400000108d1 */
[----:B------:R-:W-:Y:S01]  /*e930*/  FFMA.FTZ R219, R31, c[0x0][0x2d0], -R217 ;  /* 0x0000b4001fdb7a23 */ /* 0x000fe200000108d9 */
[----:B------:R-:W-:Y:S01]  /*e940*/  MUFU.EX2 R205, R205 ;  /* 0x000000cd00cd7308 */ /* 0x000fe20000000800 */
[----:B------:R-:W-:Y:S02]  /*e950*/  FFMA.FTZ R31, R22, c[0x0][0x2d0], -R213 ;  /* 0x0000b400161f7a23 */ /* 0x000fe400000108d5 */
[----:B------:R-:W-:Y:S02]  /*e960*/  FFMA.FTZ R58, R18, c[0x0][0x2d0], -R209 ;  /* 0x0000b400123a7a23 */ /* 0x000fe400000108d1 */
[--C-:B------:R-:W-:Y:S02]  /*e970*/  FFMA.FTZ R220, R221, c[0x0][0x2d0], -R217.reuse ;  /* 0x0000b400dddc7a23 */ /* 0x100fe400000108d9 */
[----:B------:R-:W-:Y:S02]  /*e980*/  FFMA.FTZ R221, R47, c[0x0][0x2d0], -R217 ;  /* 0x0000b4002fdd7a23 */ /* 0x000fe400000108d9 */
[----:B------:R-:W-:Y:S01]  /*e990*/  FFMA.FTZ R47, R19, c[0x0][0x2d0], -R209 ;  /* 0x0000b400132f7a23 */ /* 0x000fe200000108d1 */
[----:B------:R-:W5:Y:S01]  /*e9a0*/  MUFU.EX2 R9, R9 ;  /* 0x0000000900097308 */ /* 0x000f620000000800 */
[--C-:B------:R-:W-:Y:S02]  /*e9b0*/  FFMA.FTZ R52, R224, c[0x0][0x2d0], -R217.reuse ;  /* 0x0000b400e0347a23 */ /* 0x100fe400000108d9 */
[--C-:B------:R-:W-:Y:S02]  /*e9c0*/  FFMA.FTZ R67, R44, c[0x0][0x2d0], -R217.reuse ;  /* 0x0000b4002c437a23 */ /* 0x100fe400000108d9 */
[--C-:B------:R-:W-:Y:S02]  /*e9d0*/  FFMA.FTZ R224, R46, c[0x0][0x2d0], -R217.reuse ;  /* 0x0000b4002ee07a23 */ /* 0x100fe400000108d9 */
[--C-:B------:R-:W-:Y:S02]  /*e9e0*/  FFMA.FTZ R218, R50, c[0x0][0x2d0], -R217.reuse ;  /* 0x0000b40032da7a23 */ /* 0x100fe400000108d9 */
[--C-:B------:R-:W-:Y:S01]  /*e9f0*/  FFMA.FTZ R56, R34, c[0x0][0x2d0], -R217.reuse ;  /* 0x0000b40022387a23 */ /* 0x100fe200000108d9 */
[----:B------:R1:W1:Y:S01]  /*ea00*/  MUFU.EX2 R27, R51 ;  /* 0x00000033001b7308 */ /* 0x0002620000000800 */
[--C-:B------:R-:W-:Y:S02]  /*ea10*/  FFMA.FTZ R45, R45, c[0x0][0x2d0], -R217.reuse ;  /* 0x0000b4002d2d7a23 */ /* 0x100fe400000108d9 */
[----:B------:R-:W-:Y:S02]  /*ea20*/  FFMA.FTZ R217, R49, c[0x0][0x2d0], -R217 ;  /* 0x0000b40031d97a23 */ /* 0x000fe400000108d9 */
[--C-:B------:R-:W-:Y:S02]  /*ea30*/  FFMA.FTZ R49, R229, c[0x0][0x2d0], -R213.reuse ;  /* 0x0000b400e5317a23 */ /* 0x100fe400000108d5 */
[--C-:B------:R-:W-:Y:S02]  /*ea40*/  FFMA.FTZ R63, R39, c[0x0][0x2d0], -R213.reuse ;  /* 0x0000b400273f7a23 */ /* 0x100fe400000108d5 */
[--C-:B------:R-:W-:Y:S01]  /*ea50*/  FFMA.FTZ R7, R227, c[0x0][0x2d0], -R213.reuse ;  /* 0x0000b400e3077a23 */ /* 0x100fe200000108d5 */
[----:B------:R2:W-:Y:S01]  /*ea60*/  MUFU.EX2 R20, R222 ;  /* 0x000000de00147308 */ /* 0x0005e20000000800 */
[----:B------:R-:W-:Y:S02]  /*ea70*/  FFMA.FTZ R6, R228, c[0x0][0x2d0], -R213 ;  /* 0x0000b400e4067a23 */ /* 0x000fe400000108d5 */
[--C-:B------:R-:W-:Y:S02]  /*ea80*/  FFMA.FTZ R34, R225, c[0x0][0x2d0], -R209.reuse ;  /* 0x0000b400e1227a23 */ /* 0x100fe400000108d1 */
[----:B------:R-:W-:Y:S02]  /*ea90*/  FFMA.FTZ R55, R24, c[0x0][0x2d0], -R209 ;  /* 0x0000b40018377a23 */ /* 0x000fe400000108d1 */
[--C-:B------:R-:W-:Y:S02]  /*eaa0*/  FFMA.FTZ R66, R30, c[0x0][0x2d0], -R213.reuse ;  /* 0x0000b4001e427a23 */ /* 0x100fe400000108d5 */
[--C-:B------:R-:W-:Y:S01]  /*eab0*/  FFMA.FTZ R65, R29, c[0x0][0x2d0], -R213.reuse ;  /* 0x0000b4001d417a23 */ /* 0x100fe200000108d5 */
[----:B------:R-:W-:Y:S01]  /*eac0*/  MUFU.EX2 R21, R28 ;  /* 0x0000001c00157308 */ /* 0x000fe20000000800 */
[--C-:B------:R-:W-:Y:S02]  /*ead0*/  FFMA.FTZ R64, R40, c[0x0][0x2d0], -R213.reuse ;  /* 0x0000b40028407a23 */ /* 0x100fe400000108d5 */
[--C-:B------:R-:W-:Y:S01]  /*eae0*/  FFMA.FTZ R215, R41, c[0x0][0x2d0], -R213.reuse ;  /* 0x0000b40029d77a23 */ /* 0x100fe200000108d5 */
[----:B-1----:R-:W-:Y:S01]  /*eaf0*/  MOV R51, R45 ;  /* 0x0000002d00337202 */ /* 0x002fe20000000f00 */
[----:B------:R-:W-:Y:S02]  /*eb00*/  FFMA.FTZ R214, R214, c[0x0][0x2d0], -R213 ;  /* 0x0000b400d6d67a23 */ /* 0x000fe400000108d5 */
[--C-:B------:R-:W-:Y:S01]  /*eb10*/  FFMA.FTZ R212, R38, c[0x0][0x2d0], -R209.reuse ;  /* 0x0000b40026d47a23 */ /* 0x100fe200000108d1 */
[----:B------:R-:W-:Y:S01]  /*eb20*/  MOV R38, R57 ;  /* 0x0000003900267202 */ /* 0x000fe20000000f00 */
[--C-:B------:R-:W-:Y:S01]  /*eb30*/  FFMA.FTZ R211, R211, c[0x0][0x2d0], -R209.reuse ;  /* 0x0000b400d3d37a23 */ /* 0x100fe200000108d1 */
[----:B------:R-:W-:Y:S01]  /*eb40*/  MUFU.EX2 R226, R226 ;  /* 0x000000e200e27308 */ /* 0x000fe20000000800 */
[--C-:B------:R-:W-:Y:S02]  /*eb50*/  FFMA.FTZ R210, R210, c[0x0][0x2d0], -R209.reuse ;  /* 0x0000b400d2d27a23 */ /* 0x100fe400000108d1 */
[--C-:B------:R-:W-:Y:S02]  /*eb60*/  FFMA.FTZ R50, R26, c[0x0][0x2d0], -R209.reuse ;  /* 0x0000b4001a327a23 */ /* 0x100fe400000108d1 */
[----:B------:R-:W-:Y:S05]  /*eb70*/  FFMA.FTZ R231, R231, c[0x0][0x2d0], -R209 ;  /* 0x0000b400e7e77a23 */ /* 0x000fea00000108d1 */
[----:B------:R-:W-:Y:S10]  /*eb80*/  MUFU.EX2 R223, R223 ;  /* 0x000000df00df7308 */ /* 0x000ff40000000800 */
[----:B------:R-:W-:Y:S10]  /*eb90*/  MUFU.EX2 R231, R231 ;  /* 0x000000e700e77308 */ /* 0x000ff40000000800 */
[----:B------:R-:W-:Y:S10]  /*eba0*/  MUFU.EX2 R215, R215 ;  /* 0x000000d700d77308 */ /* 0x000ff40000000800 */
[----:B------:R-:W-:Y:S10]  /*ebb0*/  MUFU.EX2 R214, R214 ;  /* 0x000000d600d67308 */ /* 0x000ff40000000800 */
[----:B------:R-:W-:Y:S01]  /*ebc0*/  MUFU.EX2 R212, R212 ;  /* 0x000000d400d47308 */ /* 0x000fe20000000800 */
        /* <DEDUP_REMOVED lines=16> */
[----:B---3--:R-:W-:Y:S01]  /*ecd0*/  FFMA.FTZ R8, R201, R5, R204 ;  /* 0x00000005c9087223 */ /* 0x008fe200000100cc */
[----:B----4-:R-:W-:Y:S01]  /*ece0*/  F2FP.BF16.PACK_AB R204, R4, R204 ;  /* 0x000000cc04cc723e */ /* 0x010fe200000010ff */
[--C-:B------:R-:W-:Y:S02]  /*ecf0*/  FFMA.FTZ R5, R216, c[0x0][0x2d0], -R213.reuse ;  /* 0x0000b400d8057a23 */ /* 0x100fe400000108d5 */
[----:B------:R-:W-:Y:S02]  /*ed00*/  FADD.FTZ R8, R4, R8 ;  /* 0x0000000804087221 */ /* 0x000fe40000010000 */
[----:B------:R-:W-:Y:S02]  /*ed10*/  FADD.FTZ R4, -R2, R200 ;  /* 0x000000c802047221 */ /* 0x000fe40000010100 */
[----:B------:R-:W-:Y:S01]  /*ed20*/  MUFU.EX2 R5, R5 ;  /* 0x0000000500057308 */ /* 0x000fe20000000800 */
[----:B-----5:R-:W-:Y:S02]  /*ed30*/  FADD.FTZ R8, R9, R8 ;  /* 0x0000000809087221 */ /* 0x020fe40000010000 */
[----:B------:R-:W-:Y:S02]  /*ed40*/  FMUL.FTZ R4, R4, c[0x0][0x2d0] ;  /* 0x0000b40004047a20 */ /* 0x000fe40000410000 */
[----:B--2---:R-:W-:Y:S02]  /*ed50*/  FADD.FTZ R222, R27, R8 ;  /* 0x000000081bde7221 */ /* 0x004fe40000010000 */
[--C-:B------:R-:W-:Y:S02]  /*ed60*/  FFMA.FTZ R216, R42, c[0x0][0x2d0], -R213.reuse ;  /* 0x0000b4002ad87a23 */ /* 0x100fe400000108d5 */
[----:B------:R-:W-:Y:S01]  /*ed70*/  FFMA.FTZ R213, R48, c[0x0][0x2d0], -R213 ;  /* 0x0000b40030d57a23 */ /* 0x000fe200000108d5 */
[----:B------:R-:W1:Y:S10]  /*ed80*/  MUFU.EX2 R199, R4 ;  /* 0x0000000400c77308 */ /* 0x000e740000000800 */
[----:B------:R-:W-:Y:S10]  /*ed90*/  MUFU.EX2 R213, R213 ;  /* 0x000000d500d57308 */ /* 0x000ff40000000800 */
[----:B------:R-:W-:Y:S01]  /*eda0*/  MUFU.EX2 R216, R216 ;  /* 0x000000d800d87308 */ /* 0x000fe20000000800 */
[----:B-1----:R-:W-:Y:S01]  /*edb0*/  FFMA.FTZ R32, R199, R54, R205 ;  /* 0x00000036c7207223 */ /* 0x002fe200000100cd */
[C---:B------:R-:W-:Y:S01]  /*edc0*/  F2FP.BF16.PACK_AB R205, R5.reuse, R205 ;  /* 0x000000cd05cd723e */ /* 0x040fe200000010ff */
[----:B------:R-:W-:Y:S02]  /*edd0*/  FADD.FTZ R4, -R196, R198 ;  /* 0x000000c6c4047221 */ /* 0x000fe40000010100 */
[----:B------:R-:W-:Y:S02]  /*ede0*/  FADD.FTZ R32, R5, R32 ;  /* 0x0000002005207221 */ /* 0x000fe40000010000 */
[----:B------:R-:W-:Y:S02]  /*edf0*/  FADD.FTZ R5, -R0, R197 ;  /* 0x000000c500057221 */ /* 0x000fe40000010100 */
[----:B------:R-:W-:Y:S02]  /*ee00*/  FMUL.FTZ R197, R196, c[0x0][0x2d0] ;  /* 0x0000b400c4c57a20 */ /* 0x000fe40000410000 */
[----:B------:R-:W-:Y:S02]  /*ee10*/  FMUL.FTZ R5, R5, c[0x0][0x2d0] ;  /* 0x0000b40005057a20 */ /* 0x000fe40000410000 */
[----:B------:R-:W-:Y:S02]  /*ee20*/  FMUL.FTZ R4, R4, c[0x0][0x2d0] ;  /* 0x0000b40004047a20 */ /* 0x000fe40000410000 */
[--C-:B------:R-:W-:Y:S01]  /*ee30*/  FFMA.FTZ R22, R206, c[0x0][0x2d0], -R197.reuse ;  /* 0x0000b400ce167a23 */ /* 0x100fe200000108c5 */
[----:B------:R-:W-:Y:S01]  /*ee40*/  F2FP.BF16.PACK_AB R206, R27, R9 ;  /* 0x000000091bce723e */ /* 0x000fe200000010ff */
[----:B------:R-:W1:Y:S01]  /*ee50*/  MUFU.EX2 R5, R5 ;  /* 0x0000000500057308 */ /* 0x000e620000000800 */
[--C-:B------:R-:W-:Y:S01]  /*ee60*/  FFMA.FTZ R229, R23, c[0x0][0x2d0], -R197.reuse ;  /* 0x0000b40017e57a23 */ /* 0x100fe200000108c5 */
[----:B------:R-:W-:Y:S01]  /*ee70*/  MOV R23, R31 ;  /* 0x0000001f00177202 */ /* 0x000fe20000000f00 */
[--C-:B------:R-:W-:Y:S02]  /*ee80*/  FFMA.FTZ R39, R14, c[0x0][0x2d0], -R197.reuse ;  /* 0x0000b4000e277a23 */ /* 0x100fe400000108c5 */
[--C-:B------:R-:W-:Y:S02]  /*ee90*/  FFMA.FTZ R16, R16, c[0x0][0x2d0], -R197.reuse ;  /* 0x0000b40010107a23 */ /* 0x100fe400000108c5 */
[----:B------:R-:W-:Y:S02]  /*eea0*/  FFMA.FTZ R207, R207, c[0x0][0x2d0], -R197 ;  /* 0x0000b400cfcf7a23 */ /* 0x000fe400000108c5 */
[----:B------:R-:W-:Y:S01]  /*eeb0*/  FFMA.FTZ R54, R25, c[0x0][0x2d0], -R209 ;  /* 0x0000b40019367a23 */ /* 0x000fe200000108d1 */
[----:B------:R-:W2:Y:S01]  /*eec0*/  MUFU.EX2 R4, R4 ;  /* 0x0000000400047308 */ /* 0x000ea20000000800 */
[--C-:B------:R-:W-:Y:S02]  /*eed0*/  FFMA.FTZ R19, R12, c[0x0][0x2d0], -R197.reuse ;  /* 0x0000b4000c137a23 */ /* 0x100fe400000108c5 */
[--C-:B------:R-:W-:Y:S02]  /*eee0*/  FFMA.FTZ R18, R13, c[0x0][0x2d0], -R197.reuse ;  /* 0x0000b4000d127a23 */ /* 0x100fe400000108c5 */
[----:B------:R-:W-:Y:S02]  /*eef0*/  FFMA.FTZ R48, R15, c[0x0][0x2d0], -R197 ;  /* 0x0000b4000f307a23 */ /* 0x000fe400000108c5 */
[----:B------:R-:W-:Y:S02]  /*ef00*/  FFMA.FTZ R209, R43, c[0x0][0x2d0], -R209 ;  /* 0x0000b4002bd17a23 */ /* 0x000fe400000108d1 */
[--C-:B------:R-:W-:Y:S01]  /*ef10*/  FFMA.FTZ R225, R17, c[0x0][0x2d0], -R197.reuse ;  /* 0x0000b40011e17a23 */ /* 0x100fe200000108c5 */
[----:B------:R-:W-:Y:S01]  /*ef20*/  MOV R17, R56 ;  /* 0x0000003800117202 */ /* 0x000fe20000000f00 */
[--C-:B------:R-:W-:Y:S01]  /*ef30*/  FFMA.FTZ R228, R11, c[0x0][0x2d0], -R197.reuse ;  /* 0x0000b4000be47a23 */ /* 0x100fe200000108c5 */
[----:B------:R-:W-:Y:S01]  /*ef40*/  MUFU.EX2 R229, R229 ;  /* 0x000000e500e57308 */ /* 0x000fe20000000800 */
[----:B------:R-:W-:Y:S02]  /*ef50*/  FFMA.FTZ R227, R10, c[0x0][0x2d0], -R197 ;  /* 0x0000b4000ae37a23 */ /* 0x000fe400000108c5 */
[C---:B-1----:R-:W-:Y:S02]  /*ef60*/  FMUL.FTZ R9, R5.reuse, R165 ;  /* 0x000000a505097220 */ /* 0x042fe40000410000 */
[C---:B------:R-:W-:Y:S02]  /*ef70*/  FFMA.FTZ R203, R5.reuse, R203, R20 ;  /* 0x000000cb05cb7223 */ /* 0x040fe40000010014 */
[----:B------:R-:W-:Y:S01]  /*ef80*/  FMUL.FTZ R8, R5, R164 ;  /* 0x000000a405087220 */ /* 0x000fe20000410000 */
[----:B------:R-:W-:Y:S01]  /*ef90*/  F2FP.BF16.PACK_AB R164, R21, R20 ;  /* 0x0000001415a4723e */ /* 0x000fe200000010ff */
[C---:B------:R-:W-:Y:S01]  /*efa0*/  FMUL.FTZ R25, R5.reuse, R173 ;  /* 0x000000ad05197220 */ /* 0x040fe20000410000 */
[----:B------:R1:W-:Y:S01]  /*efb0*/  MUFU.EX2 R165, R22 ;  /* 0x0000001600a57308 */ /* 0x0003e20000000800 */
[----:B------:R-:W-:Y:S02]  /*efc0*/  FMUL.FTZ R12, R5, R168 ;  /* 0x000000a8050c7220 */ /* 0x000fe40000410000 */
[C---:B--2---:R-:W-:Y:S02]  /*efd0*/  FMUL.FTZ R14, R4.reuse, R170 ;  /* 0x000000aa040e7220 */ /* 0x044fe40000410000 */
[----:B------:R-:W-:Y:S01]  /*efe0*/  FADD.FTZ R170, R21, R203 ;  /* 0x000000cb15aa7221 */ /* 0x000fe20000010000 */
        /* <DEDUP_REMOVED lines=15> */
[C---:B------:R-:W-:Y:S02]  /*f0e0*/  FMUL.FTZ R13, R5.reuse, R169 ;  /* 0x000000a9050d7220 */ /* 0x040fe40000410000 */
[C---:B------:R-:W-:Y:S01]  /*f0f0*/  FMUL.FTZ R24, R5.reuse, R172 ;  /* 0x000000ac05187220 */ /* 0x040fe20000410000 */
[----:B-1----:R-:W1:Y:S01]  /*f100*/  LDSM.16.MT88.4 R20, [R246] ;  /* 0x00000000f614783b */ /* 0x002e620000004200 */
[C---:B------:R-:W-:Y:S02]  /*f110*/  FMUL.FTZ R15, R4.reuse, R171 ;  /* 0x000000ab040f7220 */ /* 0x040fe40000410000 */
[C---:B------:R-:W-:Y:S01]  /*f120*/  FMUL.FTZ R28, R5.reuse, R176 ;  /* 0x000000b0051c7220 */ /* 0x040fe20000410000 */
[----:B------:R-:W2:Y:S01]  /*f130*/  MUFU.EX2 R16, R7 ;  /* 0x0000000700107308 */ /* 0x000ea20000000800 */
        /* <DEDUP_REMOVED lines=9> */
[----:B------:R2:W-:Y:S01]  /*f1d0*/  MUFU.EX2 R175, R207 ;  /* 0x000000cf00af7308 */ /* 0x0005e20000000800 */
[C---:B------:R-:W-:Y:S01]  /*f1e0*/  FMUL.FTZ R72, R5.reuse, R72 ;  /* 0x0000004805487220 */ /* 0x040fe20000410000 */
[----:B------:R-:W-:Y:S01]  /*f1f0*/  MOV R193, R38 ;  /* 0x0000002600c17202 */ /* 0x000fe20000000f00 */
[C---:B------:R-:W-:Y:S01]  /*f200*/  FMUL.FTZ R73, R5.reuse, R73 ;  /* 0x0000004905497220 */ /* 0x040fe20000410000 */
[----:B------:R-:W-:Y:S01]  /*f210*/  MOV R188, R66 ;  /* 0x0000004200bc7202 */ /* 0x000fe20000000f00 */
        /* <DEDUP_REMOVED lines=9> */
[----:B------:R-:W3:Y:S01]  /*f2b0*/  MUFU.EX2 R169, R33 ;  /* 0x0000002100a97308 */ /* 0x000ee20000000800 */
[C---:B------:R-:W-:Y:S02]  /*f2c0*/  FMUL.FTZ R108, R5.reuse, R108 ;  /* 0x0000006c056c7220 */ /* 0x040fe40000410000 */
[----:B------:R-:W-:Y:S01]  /*f2d0*/  FMUL.FTZ R109, R5, R109 ;  /* 0x0000006d056d7220 */ /* 0x000fe20000410000 */
[----:B--2---:R-:W-:Y:S01]  /*f2e0*/  F2FP.BF16.PACK_AB R207, R173, R16 ;  /* 0x00000010adcf723e */ /* 0x004fe200000010ff */
[C---:B------:R-:W-:Y:S01]  /*f2f0*/  FMUL.FTZ R42, R4.reuse, R182 ;  /* 0x000000b6042a7220 */ /* 0x040fe20000410000 */
[----:B------:R-:W-:Y:S01]  /*f300*/  MOV R182, R39 ;  /* 0x0000002700b67202 */ /* 0x000fe20000000f00 */
        /* <DEDUP_REMOVED lines=29> */
[----:B------:R-:W-:Y:S02]  /*f4e0*/  FMUL.FTZ R125, R5, R125 ;  /* 0x0000007d057d7220 */ /* 0x000fe40000410000 */
[C---:B------:R-:W-:Y:S01]  /*f4f0*/  FMUL.FTZ R10, R4.reuse, R166 ;  /* 0x000000a6040a7220 */ /* 0x040fe20000410000 */
[----:B---3--:R-:W-:Y:S01]  /*f500*/  F2FP.BF16.PACK_AB R166, R169, R172 ;  /* 0x000000aca9a6723e */ /* 0x008fe200000010ff */
[----:B------:R-:W-:Y:S01]  /*f510*/  FMUL.FTZ R11, R4, R167 ;  /* 0x000000a7040b7220 */ /* 0x000fe20000410000 */
[----:B--2---:R-:W-:Y:S01]  /*f520*/  F2FP.BF16.PACK_AB R167, R168, R171 ;  /* 0x000000aba8a7723e */ /* 0x004fe200000010ff */
[C---:B------:R-:W-:Y:S01]  /*f530*/  FMUL.FTZ R26, R4.reuse, R174 ;  /* 0x000000ae041a7220 */ /* 0x040fe20000410000 */
[----:B------:R-:W-:Y:S01]  /*f540*/  MUFU.EX2 R177, R177 ;  /* 0x000000b100b17308 */ /* 0x000fe20000000800 */
        /* <DEDUP_REMOVED lines=9> */
[----:B------:R-:W-:Y:S01]  /*f5e0*/  FFMA.FTZ R202, R4, R202, R165 ;  /* 0x000000ca04ca7223 */ /* 0x000fe200000100a5 */
[----:B------:R-:W-:Y:S01]  /*f5f0*/  F2FP.BF16.PACK_AB R165, R175, R165 ;  /* 0x000000a5afa5723e */ /* 0x000fe200000010ff */
[C---:B------:R-:W-:Y:S01]  /*f600*/  FMUL.FTZ R4, R201.reuse, R160 ;  /* 0x000000a0c9047220 */ /* 0x040fe20000410000 */
[----:B------:R-:W-:Y:S01]  /*f610*/  MOV R160, R52 ;  /* 0x0000003400a07202 */ /* 0x000fe20000000f00 */
[----:B------:R-:W-:Y:S01]  /*f620*/  FMUL.FTZ R5, R201, R161 ;  /* 0x000000a1c9057220 */ /* 0x000fe20000410000 */
[----:B------:R-:W-:Y:S01]  /*f630*/  LDSM.16.MT88.4 R52, [R244] ;  /* 0x00000000f434783b */ /* 0x000fe20000004200 */
[C---:B------:R-:W-:Y:S01]  /*f640*/  FMUL.FTZ R6, R199.reuse, R162 ;  /* 0x000000a2c7067220 */ /* 0x040fe20000410000 */
[----:B------:R-:W-:Y:S01]  /*f650*/  MUFU.EX2 R161, R194 ;  /* 0x000000c200a17308 */ /* 0x000fe20000000800 */
[----:B------:R-:W-:Y:S02]  /*f660*/  FMUL.FTZ R7, R199, R163 ;  /* 0x000000a3c7077220 */ /* 0x000fe40000410000 */
[--C-:B------:R-:W-:Y:S02]  /*f670*/  FFMA.FTZ R208, R208, c[0x0][0x2d0], -R197.reuse ;  /* 0x0000b400d0d07a23 */ /* 0x100fe400000108c5 */
[--C-:B------:R-:W-:Y:S02]  /*f680*/  FFMA.FTZ R198, R37, c[0x0][0x2d0], -R197.reuse ;  /* 0x0000b40025c67a23 */ /* 0x100fe400000108c5 */
[--C-:B------:R-:W-:Y:S01]  /*f690*/  FFMA.FTZ R230, R230, c[0x0][0x2d0], -R197.reuse ;  /* 0x0000b400e6e67a23 */ /* 0x100fe200000108c5 */
[-C--:B-1----:R-:W-:Y:S02]  /*f6a0*/  HMMA.16816.F32.BF16 R4, R204, R20.reuse, R4 ;  /* 0x00000014cc04723c */ /* 0x082fe40000041804 */
[----:B------:R-:W-:Y:S03]  /*f6b0*/  MUFU.EX2 R163, R183 ;  /* 0x000000b700a37308 */ /* 0x000fe60000000800 */
[--C-:B------:R-:W-:Y:S02]  /*f6c0*/  FFMA.FTZ R200, R35, c[0x0][0x2d0], -R197.reuse ;  /* 0x0000b40023c87a23 */ /* 0x100fe400000108c5 */
[----:B------:R-:W-:Y:S01]  /*f6d0*/  FFMA.FTZ R197, R36, c[0x0][0x2d0], -R197 ;  /* 0x0000b40024c57a23 */ /* 0x000fe200000108c5 */
[C---:B------:R-:W-:Y:S01]  /*f6e0*/  HMMA.16816.F32.BF16 R8, R164.reuse, R20, R8 ;  /* 0x00000014a408723c */ /* 0x040fe20000041808 */
[----:B------:R-:W1:Y:S03]  /*f6f0*/  LDSM.16.MT88.4 R36, [R245] ;  /* 0x00000000f524783b */ /* 0x000e660000004200 */
[----:B------:R-:W-:Y:S01]  /*f700*/  FMUL.FTZ R19, R199, R159 ;  /* 0x0000009fc7137220 */ /* 0x000fe20000410000 */
[----:B------:R-:W-:Y:S01]  /*f710*/  MUFU.EX2 R162, R182 ;  /* 0x000000b600a27308 */ /* 0x000fe20000000800 */
[C---:B------:R-:W-:Y:S02]  /*f720*/  FMUL.FTZ R33, R201.reuse, R149 ;  /* 0x00000095c9217220 */ /* 0x040fe40000410000 */
[-C--:B------:R-:W-:Y:S04]  /*f730*/  HMMA.16816.F32.BF16 R12, R164, R22.reuse, R12 ;  /* 0x00000016a40c723c */ /* 0x080fe8000004180c */
[----:B------:R-:W-:Y:S02]  /*f740*/  FADD.FTZ R174, R16, R32 ;  /* 0x0000002010ae7221 */ /* 0x000fe40000010000 */
[C---:B------:R-:W-:Y:S01]  /*f750*/  FMUL.FTZ R16, R201.reuse, R156 ;  /* 0x0000009cc9107220 */ /* 0x040fe20000410000 */
[----:B------:R-:W-:Y:S01]  /*f760*/  MUFU.EX2 R230, R230 ;  /* 0x000000e600e67308 */ /* 0x000fe20000000800 */
[----:B------:R-:W-:Y:S04]  /*f770*/  FMUL.FTZ R17, R201, R157 ;  /* 0x0000009dc9117220 */ /* 0x000fe80000410000 */
[----:B------:R-:W-:Y:S02]  /*f780*/  FMUL.FTZ R18, R199, R158 ;  /* 0x0000009ec7127220 */ /* 0x000fe40000410000 */
[----:B------:R-:W-:Y:S02]  /*f790*/  FMUL.FTZ R32, R201, R148 ;  /* 0x00000094c9207220 */ /* 0x000fe40000410000 */
[C---:B------:R-:W-:Y:S01]  /*f7a0*/  FMUL.FTZ R34, R199.reuse, R150 ;  /* 0x00000096c7227220 */ /* 0x040fe20000410000 */
[----:B------:R-:W-:Y:S01]  /*f7b0*/  MUFU.EX2 R156, R178 ;  /* 0x000000b2009c7308 */ /* 0x000fe20000000800 */
[----:B------:R-:W-:Y:S01]  /*f7c0*/  FMUL.FTZ R35, R199, R151 ;  /* 0x00000097c7237220 */ /* 0x000fe20000410000 */
[C---:B------:R-:W-:Y:S01]  /*f7d0*/  HMMA.16816.F32.BF16 R16, R204.reuse, R22, R16 ;  /* 0x00000016cc10723c */ /* 0x040fe20000041810 */
[----:B------:R-:W-:Y:S03]  /*f7e0*/  LDSM.16.MT88.4 R148, [R244+0x800] ;  /* 0x00080000f494783b */ /* 0x000fe60000004200 */
[C---:B------:R-:W-:Y:S02]  /*f7f0*/  FMUL.FTZ R20, R201.reuse, R152 ;  /* 0x00000098c9147220 */ /* 0x040fe40000410000 */
[----:B------:R-:W-:Y:S02]  /*f800*/  FMUL.FTZ R21, R201, R153 ;  /* 0x00000099c9157220 */ /* 0x000fe40000410000 */
[C---:B------:R-:W-:Y:S01]  /*f810*/  FMUL.FTZ R23, R199.reuse, R155 ;  /* 0x0000009bc7177220 */ /* 0x040fe20000410000 */
[----:B------:R-:W2:Y:S03]  /*f820*/  MUFU.EX2 R152, R195 ;  /* 0x000000c300987308 */ /* 0x000ea60000000800 */
[----:B------:R-:W-:Y:S02]  /*f830*/  FMUL.FTZ R22, R199, R154 ;  /* 0x0000009ac7167220 */ /* 0x000fe40000410000 */
[C---:B------:R-:W-:Y:S02]  /*f840*/  FMUL.FTZ R48, R201.reuse, R140 ;  /* 0x0000008cc9307220 */ /* 0x040fe40000410000 */
[----:B------:R-:W-:Y:S02]  /*f850*/  FMUL.FTZ R49, R201, R141 ;  /* 0x0000008dc9317220 */ /* 0x000fe40000410000 */
[C---:B------:R-:W-:Y:S01]  /*f860*/  FMUL.FTZ R50, R199.reuse, R142 ;  /* 0x0000008ec7327220 */ /* 0x040fe20000410000 */
[-C--:B-1----:R-:W-:Y:S01]  /*f870*/  HMMA.16816.F32.BF16 R20, R204, R36.reuse, R20 ;  /* 0x00000024cc14723c */ /* 0x082fe20000041814 */
[----:B------:R-:W-:Y:S02]  /*f880*/  MUFU.EX2 R153, R187 ;  /* 0x000000bb00997308 */ /* 0x000fe40000000800 */
[----:B------:R-:W-:Y:S02]  /*f890*/  FMUL.FTZ R51, R199, R143 ;  /* 0x0000008fc7337220 */ /* 0x000fe40000410000 */
[----:B------:R-:W1:Y:S01]  /*f8a0*/  LDSM.16.MT88.4 R140, [R243] ;  /* 0x00000000f38c783b */ /* 0x000e620000004200 */
[C---:B------:R-:W-:Y:S02]  /*f8b0*/  FMUL.FTZ R64, R201.reuse, R132 ;  /* 0x00000084c9407220 */ /* 0x040fe40000410000 */
[C---:B------:R-:W-:Y:S03]  /*f8c0*/  HMMA.16816.F32.BF16 R24, R164.reuse, R36, R24 ;  /* 0x00000024a418723c */ /* 0x040fe60000041818 */
[----:B------:R-:W-:Y:S01]  /*f8d0*/  MUFU.EX2 R158, R193 ;  /* 0x000000c1009e7308 */ /* 0x000fe20000000800 */
[----:B------:R-:W-:Y:S02]  /*f8e0*/  FMUL.FTZ R65, R201, R133 ;  /* 0x00000085c9417220 */ /* 0x000fe40000410000 */
[----:B------:R-:W-:Y:S02]  /*f8f0*/  FMUL.FTZ R66, R199, R134 ;  /* 0x00000086c7427220 */ /* 0x000fe40000410000 */
[-C--:B------:R-:W-:Y:S04]  /*f900*/  HMMA.16816.F32.BF16 R28, R164, R38.reuse, R28 ;  /* 0x00000026a41c723c */ /* 0x080fe8000004181c */
[C---:B------:R-:W-:Y:S01]  /*f910*/  FMUL.FTZ R36, R201.reuse, R144 ;  /* 0x00000090c9247220 */ /* 0x040fe20000410000 */
[----:B------:R-:W-:Y:S01]  /*f920*/  MUFU.EX2 R155, R192 ;  /* 0x000000c0009b7308 */ /* 0x000fe20000000800 */
[----:B------:R-:W-:Y:S02]  /*f930*/  FMUL.FTZ R37, R201, R145 ;  /* 0x00000091c9257220 */ /* 0x000fe40000410000 */
[C---:B------:R-:W-:Y:S04]  /*f940*/  HMMA.16816.F32.BF16 R32, R204.reuse, R38, R32 ;  /* 0x00000026cc20723c */ /* 0x040fe80000041820 */
[C---:B------:R-:W-:Y:S02]  /*f950*/  FMUL.FTZ R67, R199.reuse, R135 ;  /* 0x00000087c7437220 */ /* 0x040fe40000410000 */
[----:B------:R-:W3:Y:S01]  /*f960*/  LDSM.16.MT88.4 R132, [R246+0x2000] ;  /* 0x00200000f684783b */ /* 0x000ee20000004200 */
[C---:B------:R-:W-:Y:S01]  /*f970*/  FMUL.FTZ R38, R199.reuse, R146 ;  /* 0x00000092c7267220 */ /* 0x040fe20000410000 */
[----:B------:R-:W-:Y:S01]  /*f980*/  MUFU.EX2 R157, R189 ;  /* 0x000000bd009d7308 */ /* 0x000fe20000000800 */
[C---:B------:R-:W-:Y:S03]  /*f990*/  FMUL.FTZ R39, R199.reuse, R147 ;  /* 0x00000093c7277220 */ /* 0x040fe60000410000 */
[C---:B------:R-:W-:Y:S02]  /*f9a0*/  FMUL.FTZ R70, R199.reuse, R70 ;  /* 0x00000046c7467220 */ /* 0x040fe40000410000 */
[----:B------:R-:W-:Y:S01]  /*f9b0*/  LDSM.16.MT88.4 R144, [R245+0x800] ;  /* 0x00080000f590783b */ /* 0x000fe20000004200 */
[C---:B------:R-:W-:Y:S01]  /*f9c0*/  FMUL.FTZ R71, R199.reuse, R71 ;  /* 0x00000047c7477220 */ /* 0x040fe20000410000 */
[-C--:B------:R-:W-:Y:S02]  /*f9d0*/  HMMA.16816.F32.BF16 R36, R204, R52.reuse, R36 ;  /* 0x00000034cc24723c */ /* 0x080fe40000041824 */
[----:B------:R-:W-:Y:S01]  /*f9e0*/  MUFU.EX2 R178, R181 ;  /* 0x000000b500b27308 */ /* 0x000fe20000000800 */
[C---:B------:R-:W-:Y:S02]  /*f9f0*/  FMUL.FTZ R82, R199.reuse, R82 ;  /* 0x00000052c7527220 */ /* 0x040fe40000410000 */
[C---:B------:R-:W-:Y:S02]  /*fa00*/  FMUL.FTZ R83, R199.reuse, R83 ;  /* 0x00000053c7537220 */ /* 0x040fe40000410000 */
[C---:B------:R-:W-:Y:S01]  /*fa10*/  FMUL.FTZ R86, R199.reuse, R86 ;  /* 0x00000056c7567220 */ /* 0x040fe20000410000 */
[C---:B------:R-:W-:Y:S04]  /*fa20*/  HMMA.16816.F32.BF16 R40, R164.reuse, R52, R40 ;  /* 0x00000034a428723c */ /* 0x040fe80000041828 */
[C---:B------:R-:W-:Y:S01]  /*fa30*/  FMUL.FTZ R87, R199.reuse, R87 ;  /* 0x00000057c7577220 */ /* 0x040fe20000410000 */
[----:B------:R-:W-:Y:S01]  /*fa40*/  MUFU.EX2 R227, R227 ;  /* 0x000000e300e37308 */ /* 0x000fe20000000800 */
[----:B------:R-:W-:Y:S02]  /*fa50*/  FMUL.FTZ R98, R199, R98 ;  /* 0x00000062c7627220 */ /* 0x000fe40000410000 */
[-C--:B------:R-:W-:Y:S04]  /*fa60*/  HMMA.16816.F32.BF16 R44, R164, R54.reuse, R44 ;  /* 0x00000036a42c723c */ /* 0x080fe8000004182c */
[C---:B------:R-:W-:Y:S02]  /*fa70*/  FMUL.FTZ R52, R201.reuse, R136 ;  /* 0x00000088c9347220 */ /* 0x040fe40000410000 */
[----:B------:R-:W-:Y:S01]  /*fa80*/  FMUL.FTZ R53, R201, R137 ;  /* 0x00000089c9357220 */ /* 0x000fe20000410000 */
[----:B------:R-:W-:Y:S01]  /*fa90*/  F2FP.BF16.PACK_AB R201, R215, R216 ;  /* 0x000000d8d7c9723e */ /* 0x000fe200000010ff */
[C---:B------:R-:W-:Y:S01]  /*faa0*/  HMMA.16816.F32.BF16 R48, R204.reuse, R54, R48 ;  /* 0x00000036cc30723c */ /* 0x040fe20000041830 */
[----:B------:R-:W4:Y:S03]  /*fab0*/  MUFU.EX2 R136, R160 ;  /* 0x000000a000887308 */ /* 0x000f260000000800 */
[C---:B------:R-:W-:Y:S02]  /*fac0*/  FMUL.FTZ R99, R199.reuse, R99 ;  /* 0x00000063c7637220 */ /* 0x040fe40000410000 */
[C---:B------:R-:W-:Y:S02]  /*fad0*/  FMUL.FTZ R102, R199.reuse, R102 ;  /* 0x00000066c7667220 */ /* 0x040fe40000410000 */
[C---:B------:R-:W-:Y:S03]  /*fae0*/  FMUL.FTZ R54, R199.reuse, R138 ;  /* 0x0000008ac7367220 */ /* 0x040fe60000410000 */
[----:B------:R-:W-:Y:S01]  /*faf0*/  MUFU.EX2 R138, R219 ;  /* 0x000000db008a7308 */ /* 0x000fe20000000800 */
[C---:B------:R-:W-:Y:S02]  /*fb00*/  FMUL.FTZ R55, R199.reuse, R139 ;  /* 0x0000008bc7377220 */ /* 0x040fe40000410000 */
[C---:B------:R-:W-:Y:S02]  /*fb10*/  FMUL.FTZ R103, R199.reuse, R103 ;  /* 0x00000067c7677220 */ /* 0x040fe40000410000 */
[C---:B------:R-:W-:Y:S02]  /*fb20*/  FMUL.FTZ R114, R199.reuse, R114 ;  /* 0x00000072c7727220 */ /* 0x040fe40000410000 */
[----:B------:R-:W-:Y:S01]  /*fb30*/  FMUL.FTZ R115, R199, R115 ;  /* 0x00000073c7737220 */ /* 0x000fe20000410000 */
[-C--:B-1----:R-:W-:Y:S02]  /*fb40*/  HMMA.16816.F32.BF16 R52, R204, R140.reuse, R52 ;  /* 0x0000008ccc34723c */ /* 0x082fe40000041834 */
[----:B------:R1:W-:Y:S01]  /*fb50*/  MUFU.EX2 R137, R203 ;  /* 0x000000cb00897308 */ /* 0x0003e20000000800 */
[----:B------:R-:W-:Y:S02]  /*fb60*/  FADD.FTZ R170, R172, R170 ;  /* 0x000000aaacaa7221 */ /* 0x000fe40000010000 */
[----:B------:R-:W-:Y:S02]  /*fb70*/  FADD.FTZ R174, R173, R174 ;  /* 0x000000aeadae7221 */ /* 0x000fe40000010000 */
[C---:B------:R-:W-:Y:S01]  /*fb80*/  FMUL.FTZ R118, R199.reuse, R118 ;  /* 0x00000076c7767220 */ /* 0x040fe20000410000 */
[C---:B------:R-:W-:Y:S04]  /*fb90*/  HMMA.16816.F32.BF16 R56, R164.reuse, R140, R56 ;  /* 0x0000008ca438723c */ /* 0x040fe80000041838 */
[----:B--2---:R-:W-:Y:S01]  /*fba0*/  FADD.FTZ R174, R152, R174 ;  /* 0x000000ae98ae7221 */ /* 0x004fe20000010000 */
[----:B------:R-:W-:Y:S01]  /*fbb0*/  MUFU.EX2 R160, R186 ;  /* 0x000000ba00a07308 */ /* 0x000fe20000000800 */
[C---:B------:R-:W-:Y:S02]  /*fbc0*/  FMUL.FTZ R119, R199.reuse, R119 ;  /* 0x00000077c7777220 */ /* 0x040fe40000410000 */
[-C--:B------:R-:W-:Y:S04]  /*fbd0*/  HMMA.16816.F32.BF16 R60, R164, R142.reuse, R60 ;  /* 0x0000008ea43c723c */ /* 0x080fe8000004183c */
[----:B----4-:R-:W-:Y:S02]  /*fbe0*/  FADD.FTZ R154, R136, R222 ;  /* 0x000000de889a7221 */ /* 0x010fe40000010000 */
[----:B------:R-:W-:Y:S01]  /*fbf0*/  FMUL.FTZ R130, R199, R130 ;  /* 0x00000082c7827220 */ /* 0x000fe20000410000 */
[----:B------:R-:W-:Y:S01]  /*fc00*/  MUFU.EX2 R172, R188 ;  /* 0x000000bc00ac7308 */ /* 0x000fe20000000800 */
[C---:B------:R-:W-:Y:S01]  /*fc10*/  HMMA.16816.F32.BF16 R64, R204.reuse, R142, R64 ;  /* 0x0000008ecc40723c */ /* 0x040fe20000041840 */
[----:B------:R-:W-:Y:S03]  /*fc20*/  LDSM.16.MT88.4 R140, [R246+0x800] ;  /* 0x00080000f68c783b */ /* 0x000fe60000004200 */
[----:B-1----:R-:W-:Y:S01]  /*fc30*/  F2FP.BF16.PACK_AB R203, R213, R214 ;  /* 0x000000d6d5cb723e */ /* 0x002fe200000010ff */
[----:B------:R-:W-:Y:S02]  /*fc40*/  FMUL.FTZ R131, R199, R131 ;  /* 0x00000083c7837220 */ /* 0x000fe40000410000 */
[----:B------:R-:W-:Y:S01]  /*fc50*/  FADD.FTZ R202, R175, R202 ;  /* 0x000000caafca7221 */ /* 0x000fe20000010000 */
[-C--:B---3--:R-:W-:Y:S01]  /*fc60*/  HMMA.16816.F32.BF16 R68, R204, R132.reuse, R68 ;  /* 0x00000084cc44723c */ /* 0x088fe20000041844 */
[----:B------:R-:W-:Y:S03]  /*fc70*/  MUFU.EX2 R175, R185 ;  /* 0x000000b900af7308 */ /* 0x000fe60000000800 */
[----:B------:R-:W-:Y:S04]  /*fc80*/  FADD.FTZ R171, R171, R202 ;  /* 0x000000caabab7221 */ /* 0x000fe80000010000 */
[C---:B------:R-:W-:Y:S03]  /*fc90*/  HMMA.16816.F32.BF16 R72, R164.reuse, R132, R72 ;  /* 0x00000084a448723c */ /* 0x040fe60000041848 */
[----:B------:R-:W-:Y:S01]  /*fca0*/  MUFU.EX2 R199, R184 ;  /* 0x000000b800c77308 */ /* 0x000fe20000000800 */
[----:B------:R-:W-:Y:S04]  /*fcb0*/  FADD.FTZ R171, R168, R171 ;  /* 0x000000aba8ab7221 */ /* 0x000fe80000010000 */
[-C--:B------:R-:W-:Y:S04]  /*fcc0*/  HMMA.16816.F32.BF16 R76, R164, R134.reuse, R76 ;  /* 0x00000086a44c723c */ /* 0x080fe8000004184c */
[----:B------:R-:W-:Y:S01]  /*fcd0*/  FADD.FTZ R171, R163, R171 ;  /* 0x000000aba3ab7221 */ /* 0x000fe20000010000 */
[----:B------:R-:W-:Y:S03]  /*fce0*/  MUFU.EX2 R202, R218 ;  /* 0x000000da00ca7308 */ /* 0x000fe60000000800 */
[C---:B------:R-:W-:Y:S01]  /*fcf0*/  HMMA.16816.F32.BF16 R80, R204.reuse, R134, R80 ;  /* 0x00000086cc50723c */ /* 0x040fe20000041850 */
[----:B------:R-:W1:Y:S06]  /*fd00*/  LDSM.16.MT88.4 R132, [R245+0x2000] ;  /* 0x00200000f584783b */ /* 0x000e6c0000004200 */
[----:B------:R-:W-:Y:S10]  /*fd10*/  MUFU.EX2 R218, R210 ;  /* 0x000000d200da7308 */ /* 0x000ff40000000800 */
[----:B------:R-:W-:Y:S10]  /*fd20*/  MUFU.EX2 R168, R217 ;  /* 0x000000d900a87308 */ /* 0x000ff40000000800 */
[----:B------:R-:W-:Y:S10]  /*fd30*/  MUFU.EX2 R217, R211 ;  /* 0x000000d300d97308 */ /* 0x000ff40000000800 */
[----:B------:R-:W2:Y:S01]  /*fd40*/  MUFU.EX2 R139, R220 ;  /* 0x000000dc008b7308 */ /* 0x000ea20000000800 */
[-C--:B-1----:R-:W-:Y:S09]  /*fd50*/  HMMA.16816.F32.BF16 R84, R204, R132.reuse, R84 ;  /* 0x00000084cc54723c */ /* 0x082ff20000041854 */
[----:B------:R-:W-:Y:S01]  /*fd60*/  MUFU.EX2 R220, R191 ;  /* 0x000000bf00dc7308 */ /* 0x000fe20000000800 */
[C---:B------:R-:W-:Y:S08]  /*fd70*/  HMMA.16816.F32.BF16 R88, R164.reuse, R132, R88 ;  /* 0x00000084a458723c */ /* 0x040ff00000041858 */
[-C--:B------:R-:W-:Y:S01]  /*fd80*/  HMMA.16816.F32.BF16 R92, R164, R134.reuse, R92 ;  /* 0x00000086a45c723c */ /* 0x080fe2000004185c */
[----:B------:R-:W1:Y:S03]  /*fd90*/  MUFU.EX2 R219, R190 ;  /* 0x000000be00db7308 */ /* 0x000e660000000800 */
[C---:B--2---:R-:W-:Y:S01]  /*fda0*/  F2FP.BF16.PACK_AB R136, R139.reuse, R136 ;  /* 0x000000888b88723e */ /* 0x044fe200000010ff */
[----:B------:R-:W-:Y:S03]  /*fdb0*/  FADD.FTZ R154, R139, R154 ;  /* 0x0000009a8b9a7221 */ /* 0x000fe60000010000 */
[C---:B------:R-:W-:Y:S01]  /*fdc0*/  HMMA.16816.F32.BF16 R96, R204.reuse, R134, R96 ;  /* 0x00000086cc60723c */ /* 0x040fe20000041860 */
[----:B------:R-:W2:Y:S02]  /*fdd0*/  LDSM.16.MT88.4 R132, [R244+0x2000] ;  /* 0x00200000f484783b */ /* 0x000ea40000004200 */
[----:B------:R-:W3:Y:S01]  /*fde0*/  MUFU.EX2 R222, R179 ;  /* 0x000000b300de7308 */ /* 0x000ee20000000800 */
[----:B------:R-:W-:Y:S01]  /*fdf0*/  FADD.FTZ R154, R138, R154 ;  /* 0x0000009a8a9a7221 */ /* 0x000fe20000010000 */
[C---:B------:R-:W-:Y:S03]  /*fe00*/  F2FP.BF16.PACK_AB R138, R137.reuse, R138 ;  /* 0x0000008a898a723e */ /* 0x040fe600000010ff */
[----:B------:R-:W-:Y:S01]  /*fe10*/  FADD.FTZ R154, R137, R154 ;  /* 0x0000009a899a7221 */ /* 0x000fe20000010000 */
[----:B------:R-:W-:Y:S04]  /*fe20*/  F2FP.BF16.PACK_AB R137, R161, R152 ;  /* 0x00000098a189723e */ /* 0x000fe800000010ff */
[----:B------:R-:W-:Y:S01]  /*fe30*/  MUFU.EX2 R173, R180 ;  /* 0x000000b400ad7308 */ /* 0x000fe20000000800 */
[----:B-1----:R-:W-:Y:S09]  /*fe40*/  F2FP.BF16.PACK_AB R139, R219, R220 ;  /* 0x000000dcdb8b723e */ /* 0x002ff200000010ff */
[----:B------:R-:W-:Y:S10]  /*fe50*/  MUFU.EX2 R179, R200 ;  /* 0x000000c800b37308 */ /* 0x000ff40000000800 */
[----:B------:R-:W-:Y:S01]  /*fe60*/  MUFU.EX2 R198, R198 ;  /* 0x000000c600c67308 */ /* 0x000fe20000000800 */
[-C--:B--2---:R-:W-:Y:S09]  /*fe70*/  HMMA.16816.F32.BF16 R100, R204, R132.reuse, R100 ;  /* 0x00000084cc64723c */ /* 0x084ff20000041864 */
[----:B------:R-:W1:Y:S01]  /*fe80*/  MUFU.EX2 R197, R197 ;  /* 0x000000c500c57308 */ /* 0x000e620000000800 */
[C---:B------:R-:W-:Y:S08]  /*fe90*/  HMMA.16816.F32.BF16 R104, R164.reuse, R132, R104 ;  /* 0x00000084a468723c */ /* 0x040ff00000041868 */
[-C--:B------:R-:W-:Y:S08]  /*fea0*/  HMMA.16816.F32.BF16 R108, R164, R134.reuse, R108 ;  /* 0x00000086a46c723c */ /* 0x080ff0000004186c */
[C---:B------:R-:W-:Y:S01]  /*feb0*/  HMMA.16816.F32.BF16 R112, R204.reuse, R134, R112 ;  /* 0x00000086cc70723c */ /* 0x040fe20000041870 */
[----:B------:R-:W2:Y:S07]  /*fec0*/  LDSM.16.MT88.4 R132, [R243+0x2000] ;  /* 0x00200000f384783b */ /* 0x000eae0000004200 */
[-C--:B--2---:R-:W-:Y:S08]  /*fed0*/  HMMA.16816.F32.BF16 R116, R204, R132.reuse, R116 ;  /* 0x00000084cc74723c */ /* 0x084ff00000041874 */
[C---:B------:R-:W-:Y:S07]  /*fee0*/  HMMA.16816.F32.BF16 R120, R164.reuse, R132, R120 ;  /* 0x00000084a478723c */ /* 0x040fee0000041878 */
[----:B------:R-:W-:Y:S01]  /*fef0*/  F2FP.BF16.PACK_AB R132, R160, R153 ;  /* 0x00000099a084723e */ /* 0x000fe200000010ff */
[-C--:B------:R-:W-:Y:S01]  /*ff00*/  HMMA.16816.F32.BF16 R124, R164, R134.reuse, R124 ;  /* 0x00000086a47c723c */ /* 0x080fe2000004187c */
[----:B------:R-:W-:Y:S03]  /*ff10*/  MUFU.EX2 R166, R224 ;  /* 0x000000e000a67308 */ /* 0x000fe60000000800 */
[----:B------:R-:W-:Y:S03]  /*ff20*/  F2FP.BF16.PACK_AB R133, R162, R163 ;  /* 0x000000a3a285723e */ /* 0x000fe600000010ff */
[----:B------:R-:W-:Y:S01]  /*ff30*/  FADD.FTZ R165, R169, R170 ;  /* 0x000000aaa9a57221 */ /* 0x000fe20000010000 */
[----:B------:R-:W-:Y:S03]  /*ff40*/  HMMA.16816.F32.BF16 R128, R204, R134, R128 ;  /* 0x00000086cc80723c */ /* 0x000fe60000041880 */
[----:B------:R-:W2:Y:S01]  /*ff50*/  MUFU.EX2 R224, R208 ;  /* 0x000000d000e07308 */ /* 0x000ea20000000800 */
[----:B------:R-:W-:Y:S03]  /*ff60*/  FADD.FTZ R165, R153, R165 ;  /* 0x000000a599a57221 */ /* 0x000fe60000010000 */
[----:B------:R-:W-:Y:S01]  /*ff70*/  F2FP.BF16.PACK_AB R134, R223, R226 ;  /* 0x000000e2df86723e */ /* 0x000fe200000010ff */
[-C--:B------:R-:W-:Y:S05]  /*ff80*/  HMMA.16816.F32.BF16 R4, R136, R140.reuse, R4 ;  /* 0x0000008c8804723c */ /* 0x080fea0000041804 */
[----:B---3--:R-:W-:Y:S01]  /*ff90*/  F2FP.BF16.PACK_AB R135, R222, R225 ;  /* 0x000000e1de87723e */ /* 0x008fe200000010ff */
[----:B------:R-:W3:Y:S01]  /*ffa0*/  MUFU.EX2 R167, R221 ;  /* 0x000000dd00a77308 */ /* 0x000ee20000000800 */
[----:B------:R-:W-:Y:S02]  /*ffb0*/  F2FP.BF16.PACK_AB R204, R217, R212 ;  /* 0x000000d4d9cc723e */ /* 0x000fe400000010ff */
[----:B-1----:R-:W-:Y:S03]  /*ffc0*/  F2FP.BF16.PACK_AB R207, R197, R198 ;  /* 0x000000c6c5cf723e */ /* 0x002fe600000010ff */
[C---:B------:R-:W-:Y:S04]  /*ffd0*/  HMMA.16816.F32.BF16 R8, R132.reuse, R140, R8 ;  /* 0x0000008c8408723c */ /* 0x040fe80000041808 */
[----:B------:R1:W4:Y:S01]  /*ffe0*/  MUFU.EX2 R221, R209 ;  /* 0x000000d100dd7308 */ /* 0x0003220000000800 */
[----:B--2---:R-:W-:Y:S03]  /*fff0*/  F2FP.BF16.PACK_AB R205, R179, R224 ;  /* 0x000000e0b3cd723e */ /* 0x004fe600000010ff */
[-C--:B------:R-:W-:Y:S08]  /*10000*/  HMMA.16816.F32.BF16 R12, R132, R142.reuse, R12 ;  /* 0x0000008e840c723c */ /* 0x080ff0000004180c */
[C---:B------:R-:W-:Y:S01]  /*10010*/  HMMA.16816.F32.BF16 R16, R136.reuse, R142, R16 ;  /* 0x0000008e8810723c */ /* 0x040fe20000041810 */
[----:B------:R-:W2:Y:S03]  /*10020*/  LDSM.16.MT88.4 R140, [R243+0x800] ;  /* 0x00080000f38c783b */ /* 0x000ea60000004200 */
[----:B---3--:R-:W-:Y:S04]  /*10030*/  F2FP.BF16.PACK_AB R200, R167, R166 ;  /* 0x000000a6a7c8723e */ /* 0x008fe800000010ff */
[-C--:B------:R-:W-:Y:S01]  /*10040*/  HMMA.16816.F32.BF16 R20, R136, R144.reuse, R20 ;  /* 0x000000908814723c */ /* 0x080fe20000041814 */
[----:B-1----:R-:W-:Y:S03]  /*10050*/  LDSM.16.MT88.4 R208, [R246+0x3800] ;  /* 0x00380000f6d0783b */ /* 0x002fe60000004200 */
[----:B----4-:R-:W-:Y:S04]  /*10060*/  F2FP.BF16.PACK_AB R206, R221, R218 ;  /* 0x000000daddce723e */ /* 0x010fe800000010ff */
        /* <DEDUP_REMOVED lines=14> */
[-C--:B-1----:R-:W-:Y:S08]  /*10150*/  HMMA.16816.F32.BF16 R68, R136, R144.reuse, R68 ;  /* 0x000000908844723c */ /* 0x082ff00000041844 */
[C---:B------:R-:W-:Y:S08]  /*10160*/  HMMA.16816.F32.BF16 R72, R132.reuse, R144, R72 ;  /* 0x000000908448723c */ /* 0x040ff00000041848 */
[-C--:B------:R-:W-:Y:S08]  /*10170*/  HMMA.16816.F32.BF16 R76, R132, R146.reuse, R76 ;  /* 0x00000092844c723c */ /* 0x080ff0000004184c */
[C---:B------:R-:W-:Y:S01]  /*10180*/  HMMA.16816.F32.BF16 R80, R136.reuse, R146, R80 ;  /* 0x000000928850723c */ /* 0x040fe20000041850 */
[----:B------:R-:W1:Y:S07]  /*10190*/  LDSM.16.MT88.4 R144, [R243+0x2800] ;  /* 0x00280000f390783b */ /* 0x000e6e0000004200 */
[-C--:B---3--:R-:W-:Y:S08]  /*101a0*/  HMMA.16816.F32.BF16 R84, R136, R148.reuse, R84 ;  /* 0x000000948854723c */ /* 0x088ff00000041854 */
        /* <DEDUP_REMOVED lines=25> */
[-C--:B---3--:R-:W-:Y:S01]  /*10340*/  HMMA.16816.F32.BF16 R4, R132, R148.reuse, R4 ;  /* 0x000000948404723c */ /* 0x088fe20000041804 */
[----:B------:R-:W1:Y:S04]  /*10350*/  LDSM.16.MT88.4 R144, [R244+0x1000] ;  /* 0x00100000f490783b */ /* 0x000e680000004200 */
[----:B------:R-:W-:Y:S02]  /*10360*/  F2FP.BF16.PACK_AB R137, R229, R230 ;  /* 0x000000e6e589723e */ /* 0x000fe400000010ff */
[----:B------:R-:W-:Y:S02]  /*10370*/  F2FP.BF16.PACK_AB R139, R227, R228 ;  /* 0x000000e4e38b723e */ /* 0x000fe400000010ff */
[----:B------:R-:W-:Y:S05]  /*10380*/  LDSM.16.MT88.4 R156, [R245+0x3000] ;  /* 0x00300000f59c783b */ /* 0x000fea0000004200 */
        /* <DEDUP_REMOVED lines=45> */
[----:B--2---:R-:W-:Y:S02]  /*10660*/  FADD.FTZ R136, R160, R165 ;  /* 0x000000a5a0887221 */ /* 0x004fe40000010000 */
[-C--:B---3--:R-:W-:Y:S05]  /*10670*/  HMMA.16816.F32.BF16 R160, R200, R156.reuse, R4 ;  /* 0x0000009cc8a0723c */ /* 0x088fea0000041804 */
        /* <DEDUP_REMOVED lines=66> */
[C---:B------:R-:W-:Y:S08]  /*10aa0*/  HMMA.16816.F32.BF16 R96, R200.reuse, R6, R96 ;  /* 0x00000006c860723c */ /* 0x040ff00000041860 */
[-C--:B---3--:R-:W-:Y:S08]  /*10ab0*/  HMMA.16816.F32.BF16 R100, R200, R8.reuse, R100 ;  /* 0x00000008c864723c */ /* 0x088ff00000041864 */
        /* <DEDUP_REMOVED lines=11> */
[C---:B--2---:R-:W-:Y:S01]  /*10b70*/  ISETP.GT.AND P0, PT, R4.reuse, R5, PT ;  /* 0x000000050400720c */ /* 0x044fe20003f04270 */
[----:B------:R-:W-:Y:S01]  /*10b80*/  FADD.FTZ R5, R213, R220 ;  /* 0x000000dcd5057221 */ /* 0x000fe20000010000 */
[----:B------:R-:W-:Y:S04]  /*10b90*/  IADD3 R4, R4, -0x1, RZ ;  /* 0xffffffff04047810 */ /* 0x000fe80007ffe0ff */
[----:B------:R1:W-:Y:S04]  /*10ba0*/  STL [R1+0xe4], R5 ;  /* 0x0000e40501007387 */ /* 0x0003e80000100800 */
[----:B------:R1:W-:Y:S03]  /*10bb0*/  STL [R1+0xe8], R4 ;  /* 0x0000e80401007387 */ /* 0x0003e60000100800 */
[----:B-1----:R-:W-:-:S05]  /*10bc0*/  @P0 BRA `(.L_x_1255) ;  /* 0xffffb8b000000947 */ /* 0x002fca000383ffff */
.L_x_1248:
[----:B------:R-:W-:Y:S05]  /*10bd0*/  BRA.DIV ~URZ, `(.L_x_1256) ;  /* 0x000067a27f007947 */ /* 0x000fea000b800000 */
[----:B------:R-:W2:Y:S04]  /*10be0*/  LDL R4, [R1+0xe0] ;  /* 0x0000e00001047983 */ /* 0x000ea80000100800 */
[----:B--2---:R1:W2:Y:S02]  /*10bf0*/  SHFL.BFLY PT, R10, R4, 0x2, 0x1f ;  /* 0x0c401f00040a7f89 */ /* 0x0042a400000e0000 */
.L_x_1300:
[----:B-1----:R-:W3:Y:S02]  /*10c00*/  LDL.LU R4, [R1+0xe0] ;  /* 0x0000e00001047983 */ /* 0x002ee40000300800 */
[----:B--23--:R-:W-:Y:S01]  /*10c10*/  FADD.FTZ R10, R10, R4 ;  /* 0x000000040a0a7221 */ /* 0x00cfe20000010000 */
[----:B------:R-:W-:Y:S05]  /*10c20*/  BRA.DIV ~URZ, `(.L_x_1257) ;  /* 0x000067b27f007947 */ /* 0x000fea000b800000 */
[----:B------:R-:W2:Y:S04]  /*10c30*/  LDL.LU R6, [R1+0xe4] ;  /* 0x0000e40001067983 */ /* 0x000ea80000300800 */
[----:B------:R-:W1:Y:S04]  /*10c40*/  SHFL.BFLY PT, R5, R203, 0x2, 0x1f ;  /* 0x0c401f00cb057f89 */ /* 0x000e6800000e0000 */
[----:B------:R-:W3:Y:S01]  /*10c50*/  SHFL.BFLY PT, R4, R202, 0x2, 0x1f ;  /* 0x0c401f00ca047f89 */ /* 0x000ee200000e0000 */
[----:B-1----:R-:W-:-:S02]  /*10c60*/  FADD.FTZ R203, R5, R203 ;  /* 0x000000cb05cb7221 */ /* 0x002fc40000010000 */
[----:B---3--:R-:W-:-:S03]  /*10c70*/  FADD.FTZ R202, R4, R202 ;  /* 0x000000ca04ca7221 */ /* 0x008fc60000010000 */
[----:B------:R-:W1:Y:S04]  /*10c80*/  SHFL.BFLY PT, R8, R203, 0x1, 0x1f ;  /* 0x0c201f00cb087f89 */ /* 0x000e6800000e0000 */
[----:B------:R-:W-:Y:S01]  /*10c90*/  SHFL.BFLY PT, R4, R202, 0x1, 0x1f ;  /* 0x0c201f00ca047f89 */ /* 0x000fe200000e0000 */
[----:B-1----:R-:W-:-:S03]  /*10ca0*/  FADD.FTZ R8, R203, R8 ;  /* 0x00000008cb087221 */ /* 0x002fc60000010000 */
[----:B--2---:R-:W1:Y:S02]  /*10cb0*/  SHFL.BFLY PT, R9, R6, 0x2, 0x1f ;  /* 0x0c401f0006097f89 */ /* 0x004e6400000e0000 */
[----:B-1----:R-:W-:Y:S02]  /*10cc0*/  FADD.FTZ R9, R9, R6 ;  /* 0x0000000609097221 */ /* 0x002fe40000010000 */
[----:B------:R-:W1:Y:S04]  /*10cd0*/  SHFL.BFLY PT, R6, R10, 0x1, 0x1f ;  /* 0x0c201f000a067f89 */ /* 0x000e6800000e0000 */
[----:B------:R-:W2:Y:S01]  /*10ce0*/  SHFL.BFLY PT, R5, R9, 0x1, 0x1f ;  /* 0x0c201f0009057f89 */ /* 0x000ea200000e0000 */
[----:B-1----:R-:W-:Y:S02]  /*10cf0*/  FADD.FTZ R10, R10, R6 ;  /* 0x000000060a0a7221 */ /* 0x002fe40000010000 */
[----:B--2---:R-:W-:-:S05]  /*10d00*/  FADD.FTZ R9, R9, R5 ;  /* 0x0000000509097221 */ /* 0x004fca0000010000 */
.L_x_1301:
[----:B------:R-:W-:Y:S01]  /*10d10*/  FSETP.NE.FTZ.AND P2, PT, R9, RZ, PT ;  /* 0x000000ff0900720b */ /* 0x000fe20003f55000 */
[----:B------:R-:W-:Y:S01]  /*10d20*/  FADD.FTZ R4, R4, R202 ;  /* 0x000000ca04047221 */ /* 0x000fe20000010000 */
[----:B------:R-:W-:-:S02]  /*10d30*/  FSETP.NE.FTZ.AND P3, PT, R10, RZ, PT ;  /* 0x000000ff0a00720b */ /* 0x000fc40003f75000 */
[----:B------:R-:W-:Y:S02]  /*10d40*/  MOV R5, RZ ;  /* 0x000000ff00057202 */ /* 0x000fe40000000f00 */
[----:B------:R-:W-:Y:S02]  /*10d50*/  MOV R6, RZ ;  /* 0x000000ff00067202 */ /* 0x000fe40000000f00 */
[----:B------:R-:W-:Y:S02]  /*10d60*/  FSETP.NE.FTZ.AND P1, PT, R8, RZ, PT ;  /* 0x000000ff0800720b */ /* 0x000fe40003f35000 */
[----:B------:R-:W-:Y:S02]  /*10d70*/  FSETP.NE.FTZ.AND P0, PT, R4, RZ, PT ;  /* 0x000000ff0400720b */ /* 0x000fe40003f15000 */
[----:B------:R-:W-:Y:S01]  /*10d80*/  MOV R12, 0xff800000 ;  /* 0xff800000000c7802 */ /* 0x000fe20000000f00 */
[----:B------:R-:W1:Y:S01]  /*10d90*/  @P2 MUFU.RCP R5, R9 ;  /* 0x0000000900052308 */ /* 0x000e620000001000 */
[----:B------:R-:W-:-:S02]  /*10da0*/  @P2 MOV R13, 0x3f317218 ;  /* 0x3f317218000d2802 */ /* 0x000fc40000000f00 */
[----:B------:R-:W-:Y:S02]  /*10db0*/  @P3 MOV R14, 0x3f317218 ;  /* 0x3f317218000e3802 */ /* 0x000fe40000000f00 */
[----:B------:R-:W-:Y:S01]  /*10dc0*/  MOV R11, 0xff800000 ;  /* 0xff800000000b7802 */ /* 0x000fe20000000f00 */
[----:B------:R-:W-:Y:S02]  /*10dd0*/  @P2 FMUL.FTZ R13, R13, c[0x0][0x2d0] ;  /* 0x0000b4000d0d2a20 */ /* 0x000fe40000410000 */
[----:B------:R-:W2:Y:S01]  /*10de0*/  @P3 MUFU.RCP R6, R10 ;  /* 0x0000000a00063308 */ /* 0x000ea20000001000 */
[----:B------:R-:W-:Y:S02]  /*10df0*/  @P3 FMUL.FTZ R14, R14, c[0x0][0x2d0] ;  /* 0x0000b4000e0e3a20 */ /* 0x000fe40000410000 */
[----:B-1----:R-:W-:-:S05]  /*10e00*/  FMUL.FTZ R162, R5, R162 ;  /* 0x000000a205a27220 */ /* 0x002fca0000410000 */
[----:B------:R1:W3:Y:S01]  /*10e10*/  @P3 MUFU.LG2 R7, R10 ;  /* 0x0000000a00073308 */ /* 0x0002e20000000c00 */
[C---:B------:R-:W-:Y:S02]  /*10e20*/  FMUL.FTZ R163, R5.reuse, R163 ;  /* 0x000000a305a37220 */ /* 0x040fe40000410000 */
[C---:B------:R-:W-:Y:S02]  /*10e30*/  FMUL.FTZ R158, R5.reuse, R158 ;  /* 0x0000009e059e7220 */ /* 0x040fe40000410000 */
[C---:B------:R-:W-:Y:S02]  /*10e40*/  FMUL.FTZ R159, R5.reuse, R159 ;  /* 0x0000009f059f7220 */ /* 0x040fe40000410000 */
[C---:B------:R-:W-:Y:S01]  /*10e50*/  FMUL.FTZ R154, R5.reuse, R154 ;  /* 0x0000009a059a7220 */ /* 0x040fe20000410000 */
[----:B------:R-:W4:Y:S01]  /*10e60*/  @P2 MUFU.LG2 R9, R9 ;  /* 0x0000000900092308 */ /* 0x000f220000000c00 */
[C---:B------:R-:W-:Y:S02]  /*10e70*/  FMUL.FTZ R155, R5.reuse, R155 ;  /* 0x0000009b059b7220 */ /* 0x040fe40000410000 */
[----:B------:R-:W-:-:S02]  /*10e80*/  FMUL.FTZ R150, R5, R150 ;  /* 0x0000009605967220 */ /* 0x000fc40000410000 */
[C---:B------:R-:W-:Y:S02]  /*10e90*/  FMUL.FTZ R151, R5.reuse, R151 ;  /* 0x0000009705977220 */ /* 0x040fe40000410000 */
[C---:B------:R-:W-:Y:S01]  /*10ea0*/  FMUL.FTZ R146, R5.reuse, R146 ;  /* 0x0000009205927220 */ /* 0x040fe20000410000 */
[----:B-1----:R-:W-:Y:S01]  /*10eb0*/  MOV R10, 0xff800000 ;  /* 0xff800000000a7802 */ /* 0x002fe20000000f00 */
        /* <DEDUP_REMOVED lines=56> */
[----:B------:R-:W-:Y:S01]  /*11240*/  MOV R6, RZ ;  /* 0x000000ff00067202 */ /* 0x000fe20000000f00 */
[----:B------:R-:W-:Y:S01]  /*11250*/  @P1 FMUL.FTZ R15, R5, c[0x0][0x2d0] ;  /* 0x0000b400050f1a20 */ /* 0x000fe20000410000 */
[----:B------:R-:W-:Y:S01]  /*11260*/  MOV R5, RZ ;  /* 0x000000ff00057202 */ /* 0x000fe20000000f00 */
[----:B---3--:R-:W-:Y:S02]  /*11270*/  @P3 FMUL.FTZ R7, R7, 0.69314718246459960938 ;  /* 0x3f31721807073820 */ /* 0x008fe40000410000 */
[----:B----4-:R-:W-:Y:S01]  /*11280*/  @P2 FMUL.FTZ R9, R9, 0.69314718246459960938 ;  /* 0x3f31721809092820 */ /* 0x010fe20000410000 */
[----:B------:R-:W1:Y:S01]  /*11290*/  @P1 MUFU.RCP R6, R8 ;  /* 0x0000000800061308 */ /* 0x000e620000001000 */
[----:B------:R-:W-:Y:S01]  /*112a0*/  @P3 FFMA.FTZ R10, R14, R3, R7 ;  /* 0x000000030e0a3223 */ /* 0x000fe20000010007 */
[----:B------:R-:W-:Y:S01]  /*112b0*/  @P0 MOV R3, 0x3f317218 ;  /* 0x3f31721800030802 */ /* 0x000fe20000000f00 */
[----:B------:R-:W-:Y:S01]  /*112c0*/  @P2 FFMA.FTZ R11, R13, R2, R9 ;  /* 0x000000020d0b2223 */ /* 0x000fe20000010009 */
[----:B------:R-:W-:-:S03]  /*112d0*/  MOV R2, 0x1 ;  /* 0x0000000100027802 */ /* 0x000fc60000000f00 */
[----:B------:R-:W-:Y:S01]  /*112e0*/  @P0 FMUL.FTZ R3, R3, c[0x0][0x2d0] ;  /* 0x0000b40003030a20 */ /* 0x000fe20000410000 */
[----:B------:R-:W2:Y:S08]  /*112f0*/  @P1 MUFU.LG2 R8, R8 ;  /* 0x0000000800081308 */ /* 0x000eb00000000c00 */
[----:B------:R-:W-:Y:S01]  /*11300*/  @P0 MUFU.RCP R5, R4 ;  /* 0x0000000400050308 */ /* 0x000fe20000001000 */
[----:B-1----:R-:W-:-:S02]  /*11310*/  FMUL.FTZ R164, R6, R164 ;  /* 0x000000a406a47220 */ /* 0x002fc40000410000 */
[C---:B------:R-:W-:Y:S02]  /*11320*/  FMUL.FTZ R165, R6.reuse, R165 ;  /* 0x000000a506a57220 */ /* 0x040fe40000410000 */
[C---:B------:R-:W-:Y:S02]  /*11330*/  FMUL.FTZ R168, R6.reuse, R168 ;  /* 0x000000a806a87220 */ /* 0x040fe40000410000 */
[----:B------:R-:W-:Y:S01]  /*11340*/  FMUL.FTZ R169, R6, R169 ;  /* 0x000000a906a97220 */ /* 0x000fe20000410000 */
[----:B------:R-:W1:Y:S01]  /*11350*/  @P0 MUFU.LG2 R4, R4 ;  /* 0x0000000400040308 */ /* 0x000e620000000c00 */
[----:B--2---:R-:W-:Y:S02]  /*11360*/  @P1 FMUL.FTZ R8, R8, 0.69314718246459960938 ;  /* 0x3f31721808081820 */ /* 0x004fe40000410000 */
[C---:B------:R-:W-:Y:S02]  /*11370*/  FMUL.FTZ R172, R6.reuse, R172 ;  /* 0x000000ac06ac7220 */ /* 0x040fe40000410000 */
[----:B------:R-:W-:Y:S01]  /*11380*/  @P1 FFMA.FTZ R12, R15, R0, R8 ;  /* 0x000000000f0c1223 */ /* 0x000fe20000010008 */
[----:B------:R-:W-:Y:S01]  /*11390*/  MOV R0, 0xff800000 ;  /* 0xff80000000007802 */ /* 0x000fe20000000f00 */
[----:B------:R-:W-:-:S02]  /*113a0*/  FMUL.FTZ R173, R6, R173 ;  /* 0x000000ad06ad7220 */ /* 0x000fc40000410000 */
[C---:B------:R-:W-:Y:S02]  /*113b0*/  FMUL.FTZ R176, R6.reuse, R176 ;  /* 0x000000b006b07220 */ /* 0x040fe40000410000 */
[C---:B------:R-:W-:Y:S02]  /*113c0*/  FMUL.FTZ R177, R6.reuse, R177 ;  /* 0x000000b106b17220 */ /* 0x040fe40000410000 */
[C---:B------:R-:W-:Y:S02]  /*113d0*/  FMUL.FTZ R180, R6.reuse, R180 ;  /* 0x000000b406b47220 */ /* 0x040fe40000410000 */
[----:B------:R-:W-:Y:S02]  /*113e0*/  FMUL.FTZ R181, R6, R181 ;  /* 0x000000b506b57220 */ /* 0x000fe40000410000 */
[----:B-1----:R-:W-:Y:S02]  /*113f0*/  @P0 FMUL.FTZ R4, R4, 0.69314718246459960938 ;  /* 0x3f31721804040820 */ /* 0x002fe40000410000 */
        /* <DEDUP_REMOVED lines=53> */
[----:B------:R-:W-:Y:S02]  /*11750*/  FMUL.FTZ R127, R5, R127 ;  /* 0x0000007f057f7220 */ /* 0x000fe40000410000 */
[----:B------:R-:W-:-:S02]  /*11760*/  @P0 FFMA.FTZ R0, R3, R196, R4 ;  /* 0x000000c403000223 */ /* 0x000fc40000010004 */
.L_x_1203:
[----:B-1----:R1:W5:Y:S01]  /*11770*/  LDL R9, [R1+0x1c] ;  /* 0x00001c0001097983 */ /* 0x0023620000100800 */
[----:B------:R-:W-:Y:S03]  /*11780*/  BSSY B0, `(.L_x_1258) ;  /* 0x0000012000007945 */ /* 0x000fe60003800000 */
[----:B------:R-:W2:Y:S02]  /*11790*/  S2R R8, SR_TID.X ;  /* 0x0000000000087919 */ /* 0x000ea40000002100 */
[----:B--2---:R-:W-:-:S13]  /*117a0*/  LOP3.LUT P0, RZ, R8, 0x7f, RZ, 0xc0, !PT ;  /* 0x0000007f08ff7812 */ /* 0x004fda000780c0ff */
[----:B------:R-:W-:Y:S05]  /*117b0*/  @P0 BRA `(.L_x_1259) ;  /* 0x000000e000000947 */ /* 0x000fea0003800000 */
[----:B-1----:R-:W1:Y:S01]  /*117c0*/  S2R R3, SR_LANEID ;  /* 0x0000000000037919 */ /* 0x002e620000000000 */
[----:B------:R-:W-:Y:S01]  /*117d0*/  VOTEU.ANY UR4, UPT, PT ;  /* 0x0000000000047886 */ /* 0x000fe200038e0100 */
[----:B------:R-:W-:Y:S01]  /*117e0*/  IMAD.MOV.U32 R6, RZ, RZ, c[0x0][0x580] ;  /* 0x00016000ff067624 */ /* 0x000fe200078e00ff */
[----:B------:R-:W1:Y:S01]  /*117f0*/  FLO.U32 R5, UR4 ;  /* 0x0000000400057d00 */ /* 0x000e6200080e0000 */
[----:B------:R-:W-:-:S07]  /*11800*/  IMAD.MOV.U32 R7, RZ, RZ, c[0x0][0x584] ;  /* 0x00016100ff077624 */ /* 0x000fce00078e00ff */
[----:B------:R-:W2:Y:S01]  /*11810*/  POPC R4, UR4 ;  /* 0x0000000400047d09 */ /* 0x000ea20008000000 */
[----:B-1----:R-:W-:-:S13]  /*11820*/  ISETP.EQ.U32.AND P0, PT, R5, R3, PT ;  /* 0x000000030500720c */ /* 0x002fda0003f02070 */
[----:B--2---:R-:W2:Y:S04]  /*11830*/  @P0 ATOMG.E.ADD.STRONG.GPU PT, R4, [R6.64], R4 ;  /* 0x00000004060409a8 */ /* 0x004ea800081ee1c8 */
[----:B------:R-:W1:Y:S02]  /*11840*/  S2R R3, SR_LTMASK ;  /* 0x0000000000037919 */ /* 0x000e640000003900 */
[----:B-1----:R-:W-:-:S06]  /*11850*/  LOP3.LUT R3, R3, UR4, RZ, 0xc0, !PT ;  /* 0x0000000403037c12 */ /* 0x002fcc000f8ec0ff */
[----:B------:R-:W1:Y:S01]  /*11860*/  POPC R3, R3 ;  /* 0x0000000300037309 */ /* 0x000e620000000000 */
[----:B--2---:R-:W1:Y:S02]  /*11870*/  SHFL.IDX PT, R4, R4, R5, 0x1f ;  /* 0x00001f0504047589 */ /* 0x004e6400000e0000 */
[----:B-1---5:R-:W-:-:S05]  /*11880*/  IADD3 R9, R4, c[0x0][0xc], R3 ;  /* 0x0000030004097a10 */ /* 0x022fca0007ffe003 */
[----:B------:R1:W-:Y:S02]  /*11890*/  STL [R1+0x1c], R9 ;  /* 0x00001c0901007387 */ /* 0x0003e40000100800 */
.L_x_1259:
[----:B-1----:R-:W-:Y:S05]  /*118a0*/  BSYNC B0 ;  /* 0x0000000000007941 */ /* 0x002fea0003800000 */
.L_x_1258:
[----:B------:R-:W-:Y:S01]  /*118b0*/  PRMT R2, R2, 0x9910, RZ ;  /* 0x0000991002027816 */ /* 0x000fe200000000ff */
[----:B------:R-:W-:Y:S03]  /*118c0*/  BSSY B1, `(.L_x_1260) ;  /* 0x00001d7000017945 */ /* 0x000fe60003800000 */
[----:B------:R-:W-:Y:S01]  /*118d0*/  ISETP.NE.AND P0, PT, R2, RZ, PT ;  /* 0x000000ff0200720c */ /* 0x000fe20003f05270 */
[----:B-----5:R-:W-:-:S12]  /*118e0*/  IMAD.MOV.U32 R2, RZ, RZ, R9 ;  /* 0x000000ffff027224 */ /* 0x020fd800078e0009 */
[----:B------:R-:W-:Y:S05]  /*118f0*/  @!P0 BRA `(.L_x_1261) ;  /* 0x00001a7000008947 */ /* 0x000fea0003800000 */
[----:B------:R-:W-:Y:S01]  /*11900*/  WARPSYNC 0xffffffff ;  /* 0xffffffff00007948 */ /* 0x000fe20003800000 */
[----:B------:R-:W-:Y:S06]  /*11910*/  BAR.SYNC.DEFER_BLOCKING 0x1, 0x80 ;  /* 0x0042000000007b1d */ /* 0x000fec0000010000 */
[----:B------:R-:W-:Y:S05]  /*11920*/  BRA.CONV ~URZ, `(.L_x_1262) ;  /* 0x000000837f007947 */ /* 0x000fea000b800000 */
[----:B------:R-:W-:Y:S01]  /*11930*/  SHF.R.S32.HI R3, RZ, 0x1f, R8 ;  /* 0x0000001fff037819 */ /* 0x000fe20000011408 */
[----:B------:R-:W-:Y:S01]  /*11940*/  IMAD.MOV.U32 R6, RZ, RZ, RZ ;  /* 0x000000ffff067224 */ /* 0x000fe200078e00ff */
[----:B------:R-:W-:Y:S01]  /*11950*/  MOV R4, 0x119b0 ;  /* 0x000119b000047802 */ /* 0x000fe20000000f00 */
[----:B------:R-:W-:Y:S01]  /*11960*/  IMAD.MOV.U32 R5, RZ, RZ, 0x1f ;  /* 0x0000001fff057424 */ /* 0x000fe200078e00ff */
[----:B------:R-:W-:-:S04]  /*11970*/  LEA.HI R3, R3, R8, RZ, 0x7 ;  /* 0x0000000803037211 */ /* 0x000fc800078f38ff */
[----:B------:R-:W-:-:S05]  /*11980*/  SHF.R.S32.HI R3, RZ, 0x7, R3 ;  /* 0x00000007ff037819 */ /* 0x000fca0000011403 */
[----:B------:R-:W-:Y:S02]  /*11990*/  IMAD.MOV.U32 R7, RZ, RZ, R3 ;  /* 0x000000ffff077224 */ /* 0x000fe400078e0003 */
[----:B------:R-:W-:Y:S05]  /*119a0*/  CALL.REL.NOINC `($__internal_19_$__cuda_sm70_shflsync_idx_p) ;  /* 0x00005d4000007944 */ /* 0x000fea0003c00000 */
.L_x_1262:
[----:B------:R-:W2:Y:S04]  /*119b0*/  LDL.LU R6, [R1+0xb0] ;  /* 0x0000b00001067983 */ /* 0x000ea80000300800 */
[----:B------:R-:W3:Y:S04]  /*119c0*/  LDL R8, [R1+0x10] ;  /* 0x0000100001087983 */ /* 0x000ee80000100800 */
[----:B------:R-:W4:Y:S04]  /*119d0*/  LDL.LU R13, [R1+0xc4] ;  /* 0x0000c400010d7983 */ /* 0x000f280000300800 */
[----:B------:R-:W3:Y:S04]  /*119e0*/  LDL.LU R18, [R1+0xc0] ;  /* 0x0000c00001127983 */ /* 0x000ee80000300800 */
[----:B------:R-:W3:Y:S01]  /*119f0*/  LDL.LU R21, [R1+0xac] ;  /* 0x0000ac0001157983 */ /* 0x000ee20000300800 */
[----:B------:R-:W-:-:S03]  /*11a00*/  MOV R3, 0x1 ;  /* 0x0000000100037802 */ /* 0x000fc60000000f00 */
[----:B------:R-:W3:Y:S01]  /*11a10*/  LDL R20, [R1+0x14] ;  /* 0x0000140001147983 */ /* 0x000ee20000100800 */
[----:B------:R-:W-:-:S03]  /*11a20*/  ISETP.NE.AND P0, PT, R3, c[0x0][0x4e8], PT ;  /* 0x00013a0003007a0c */ /* 0x000fc60003f05270 */
[----:B------:R-:W1:Y:S04]  /*11a30*/  S2R R25, SR_TID.X ;  /* 0x0000000000197919 */ /* 0x000e680000002100 */
[----:B------:R2:W5:Y:S04]  /*11a40*/  LDL R55, [R1+0x54] ;  /* 0x0000540001377983 */ /* 0x0005680000100800 */
[----:B------:R2:W5:Y:S04]  /*11a50*/  LDL R54, [R1+0xc] ;  /* 0x00000c0001367983 */ /* 0x0005680000100800 */
[----:B------:R2:W5:Y:S04]  /*11a60*/  LDL R53, [R1+0x50] ;  /* 0x0000500001357983 */ /* 0x0005680000100800 */
[----:B------:R2:W5:Y:S04]  /*11a70*/  LDL R52, [R1+0x90] ;  /* 0x0000900001347983 */ /* 0x0005680000100800 */
[----:B------:R2:W5:Y:S01]  /*11a80*/  LDL R51, [R1+0x4c] ;  /* 0x00004c0001337983 */ /* 0x0005620000100800 */
[----:B-1----:R-:W-:-:S03]  /*11a90*/  SHF.R.S32.HI R24, RZ, 0x1f, R25 ;  /* 0x0000001fff187819 */ /* 0x002fc60000011419 */
[----:B------:R1:W5:Y:S01]  /*11aa0*/  LDL R50, [R1+0x8c] ;  /* 0x00008c0001327983 */ /* 0x0003620000100800 */
[----:B------:R-:W-:-:S03]  /*11ab0*/  LEA.HI R24, R24, R25, RZ, 0x5 ;  /* 0x0000001918187211 */ /* 0x000fc600078f28ff */
[----:B------:R1:W5:Y:S01]  /*11ac0*/  LDL R49, [R1+0x48] ;  /* 0x0000480001317983 */ /* 0x0003620000100800 */
[----:B------:R-:W-:-:S03]  /*11ad0*/  LOP3.LUT R24, R24, 0xffffffe0, RZ, 0xc0, !PT ;  /* 0xffffffe018187812 */ /* 0x000fc600078ec0ff */
[----:B------:R1:W5:Y:S01]  /*11ae0*/  LDL R48, [R1+0x88] ;  /* 0x0000880001307983 */ /* 0x0003620000100800 */
[----:B------:R-:W-:-:S03]  /*11af0*/  IADD3 R24, -R24, R25, RZ ;  /* 0x0000001918187210 */ /* 0x000fc60007ffe1ff */
[----:B------:R1:W5:Y:S01]  /*11b00*/  LDL R47, [R1+0x44] ;  /* 0x00004400012f7983 */ /* 0x0003620000100800 */
[----:B------:R-:W-:-:S03]  /*11b10*/  LOP3.LUT P1, RZ, R24, 0x3, RZ, 0xc0, !PT ;  /* 0x0000000318ff7812 */ /* 0x000fc6000782c0ff */
        /* <DEDUP_REMOVED lines=23> */
[----:B------:R-:W-:-:S02]  /*11c90*/  ULDC UR5, c[0x0][0x4e8] ;  /* 0x00013a0000057ab9 */ /* 0x000fc40000000800 */
[----:B------:R-:W-:Y:S02]  /*11ca0*/  ULDC UR4, c[0x0][0x388] ;  /* 0x0000e20000047ab9 */ /* 0x000fe40000000800 */
[----:B------:R-:W-:Y:S01]  /*11cb0*/  UIMAD UR4, UR5, UR4, URZ ;  /* 0x00000004050472a4 */ /* 0x000fe2000f8e023f */
[----:B------:R-:W-:Y:S01]  /*11cc0*/  BSSY B0, `(.L_x_1263) ;  /* 0x000009b000007945 */ /* 0x000fe20003800000 */
[----:B--2---:R-:W-:Y:S01]  /*11cd0*/  SHF.R.S32.HI R16, RZ, 0x1f, R6 ;  /* 0x0000001fff107819 */ /* 0x004fe20000011406 */
[----:B------:R-:W-:-:S04]  /*11ce0*/  IMAD.WIDE.U32 R4, R6, c[0x0][0x4d0], RZ ;  /* 0x0001340006047a25 */ /* 0x000fc800078e00ff */
[C---:B------:R-:W-:Y:S02]  /*11cf0*/  IMAD R14, R16.reuse, c[0x0][0x4d0], RZ ;  /* 0x00013400100e7a24 */ /* 0x040fe400078e02ff */
[----:B------:R-:W-:Y:S02]  /*11d00*/  IMAD R16, R16, c[0x0][0x438], RZ ;  /* 0x00010e0010107a24 */ /* 0x000fe400078e02ff */
[C---:B------:R-:W-:Y:S02]  /*11d10*/  IMAD R14, R6.reuse, c[0x0][0x4d4], R14 ;  /* 0x00013500060e7a24 */ /* 0x040fe400078e020e */
[C---:B------:R-:W-:Y:S02]  /*11d20*/  IMAD R16, R6.reuse, c[0x0][0x43c], R16 ;  /* 0x00010f0006107a24 */ /* 0x040fe400078e0210 */
[----:B------:R-:W-:Y:S01]  /*11d30*/  IMAD.WIDE.U32 R6, R6, c[0x0][0x438], RZ ;  /* 0x00010e0006067a25 */ /* 0x000fe200078e00ff */
[----:B------:R-:W-:Y:S02]  /*11d40*/  IADD3 R15, R5, R14, RZ ;  /* 0x0000000e050f7210 */ /* 0x000fe40007ffe0ff */
[----:B----4-:R-:W-:Y:S01]  /*11d50*/  SHF.R.S32.HI R5, RZ, 0x1f, R13 ;  /* 0x0000001fff057819 */ /* 0x010fe2000001140d */
[----:B------:R-:W-:Y:S01]  /*11d60*/  IMAD.IADD R17, R7, 0x1, R16 ;  /* 0x0000000107117824 */ /* 0x000fe200078e0210 */
[----:B------:R-:W-:Y:S01]  /*11d70*/  MOV R14, R4 ;  /* 0x00000004000e7202 */ /* 0x000fe20000000f00 */
[----:B---3--:R-:W-:Y:S01]  /*11d80*/  IMAD.IADD R4, R8, 0x1, R21 ;  /* 0x0000000108047824 */ /* 0x008fe200078e0215 */
[----:B------:R-:W-:Y:S01]  /*11d90*/  MOV R16, R6 ;  /* 0x0000000600107202 */ /* 0x000fe20000000f00 */
[----:B------:R-:W-:-:S02]  /*11da0*/  IMAD R6, R5, c[0x0][0x4d8], RZ ;  /* 0x0001360005067a24 */ /* 0x000fc400078e02ff */
[----:B------:R-:W-:Y:S01]  /*11db0*/  IMAD R5, R5, c[0x0][0x440], RZ ;  /* 0x0001100005057a24 */ /* 0x000fe200078e02ff */
[----:B------:R-:W-:Y:S01]  /*11dc0*/  MOV R7, R4 ;  /* 0x0000000400077202 */ /* 0x000fe20000000f00 */
[----:B------:R-:W-:-:S04]  /*11dd0*/  @P0 IMAD.HI.U32 R8, R4, c[0x0][0x4ec], RZ ;  /* 0x00013b0004080a27 */ /* 0x000fc800078e00ff */
[----:B------:R-:W-:Y:S01]  /*11de0*/  IMAD.MOV.U32 R9, RZ, RZ, R4 ;  /* 0x000000ffff097224 */ /* 0x000fe200078e0004 */
[----:B------:R-:W-:Y:S01]  /*11df0*/  @P0 SHF.R.U32.HI R9, RZ, c[0x0][0x4f0], R8 ;  /* 0x00013c00ff090a19 */ /* 0x000fe20000011608 */
[C---:B------:R-:W-:Y:S02]  /*11e00*/  IMAD R5, R13.reuse, c[0x0][0x444], R5 ;  /* 0x000111000d057a24 */ /* 0x040fe400078e0205 */
[----:B------:R-:W-:-:S04]  /*11e10*/  IMAD.WIDE.U32 R16, R13, c[0x0][0x440], R16 ;  /* 0x000110000d107a25 */ /* 0x000fc800078e0010 */
[----:B------:R-:W-:Y:S02]  /*11e20*/  IMAD R6, R13, c[0x0][0x4dc], R6 ;  /* 0x000137000d067a24 */ /* 0x000fe400078e0206 */
[----:B------:R-:W-:Y:S01]  /*11e30*/  @P0 IMAD.HI.U32 R3, R4, c[0x0][0x4ec], RZ ;  /* 0x00013b0004030a27 */ /* 0x000fe200078e00ff */
[----:B------:R-:W-:-:S03]  /*11e40*/  IADD3 R17, R17, R5, RZ ;  /* 0x0000000511117210 */ /* 0x000fc60007ffe0ff */
[----:B------:R-:W-:Y:S01]  /*11e50*/  IMAD.WIDE.U32 R14, R13, c[0x0][0x4d8], R14 ;  /* 0x000136000d0e7a25 */ /* 0x000fe200078e000e */
[----:B------:R-:W-:Y:S02]  /*11e60*/  SHF.R.S32.HI R13, RZ, 0x1f, R18 ;  /* 0x0000001fff0d7819 */ /* 0x000fe40000011412 */
[----:B------:R-:W-:Y:S01]  /*11e70*/  @P0 SHF.R.U32.HI R7, RZ, c[0x0][0x4f0], R3 ;  /* 0x00013c00ff070a19 */ /* 0x000fe20000011603 */
[----:B------:R-:W-:Y:S02]  /*11e80*/  IMAD.IADD R15, R15, 0x1, R6 ;  /* 0x000000010f0f7824 */ /* 0x000fe400078e0206 */
[----:B------:R-:W-:Y:S02]  /*11e90*/  IMAD.MOV R5, RZ, RZ, -R9 ;  /* 0x000000ffff057224 */ /* 0x000fe400078e0a09 */
[C---:B------:R-:W-:Y:S02]  /*11ea0*/  IMAD R3, R13.reuse, c[0x0][0x4e0], RZ ;  /* 0x000138000d037a24 */ /* 0x040fe400078e02ff */
[----:B------:R-:W-:-:S02]  /*11eb0*/  IMAD R13, R13, c[0x0][0x448], RZ ;  /* 0x000112000d0d7a24 */ /* 0x000fc400078e02ff */
[----:B------:R-:W-:Y:S02]  /*11ec0*/  IMAD R5, R5, c[0x0][0x4e8], R4 ;  /* 0x00013a0005057a24 */ /* 0x000fe400078e0204 */
[----:B------:R-:W-:Y:S01]  /*11ed0*/  IMAD.WIDE.U32 R14, R18, c[0x0][0x4e0], R14 ;  /* 0x00013800120e7a25 */ /* 0x000fe200078e000e */
[----:B------:R-:W-:-:S03]  /*11ee0*/  SHF.R.S32.HI R8, RZ, 0x1f, R9 ;  /* 0x0000001fff087819 */ /* 0x000fc60000011409 */
[C---:B------:R-:W-:Y:S02]  /*11ef0*/  IMAD R3, R18.reuse, c[0x0][0x4e4], R3 ;  /* 0x0001390012037a24 */ /* 0x040fe400078e0203 */
[C---:B------:R-:W-:Y:S01]  /*11f00*/  IMAD R13, R18.reuse, c[0x0][0x44c], R13 ;  /* 0x00011300120d7a24 */ /* 0x040fe200078e020d */
[----:B------:R-:W-:Y:S01]  /*11f10*/  IADD3 R14, P0, R9, R14, RZ ;  /* 0x0000000e090e7210 */ /* 0x000fe20007f1e0ff */
[----:B------:R-:W-:Y:S01]  /*11f20*/  IMAD.WIDE.U32 R18, R18, c[0x0][0x448], R16 ;  /* 0x0001120012127a25 */ /* 0x000fe200078e0010 */
[----:B------:R-:W-:Y:S02]  /*11f30*/  SHF.R.S32.HI R16, RZ, 0x1f, R5 ;  /* 0x0000001fff107819 */ /* 0x000fe40000011405 */
[----:B------:R-:W-:-:S03]  /*11f40*/  IADD3.X R15, R8, R15, R3, P0, !PT ;  /* 0x0000000f080f7210 */ /* 0x000fc600007fe403 */
[----:B------:R-:W-:Y:S01]  /*11f50*/  IMAD R16, R16, c[0x0][0x4c8], RZ ;  /* 0x0001320010107a24 */ /* 0x000fe200078e02ff */
[----:B------:R-:W-:Y:S01]  /*11f60*/  SHF.R.S32.HI R6, RZ, 0x1f, R7 ;  /* 0x0000001fff067819 */ /* 0x000fe20000011407 */
[----:B------:R-:W-:-:S04]  /*11f70*/  IMAD.WIDE.U32 R8, R5, c[0x0][0x4c8], R14 ;  /* 0x0001320005087a25 */ /* 0x000fc800078e000e */
[----:B------:R-:W-:Y:S01]  /*11f80*/  IMAD R16, R5, c[0x0][0x4cc], R16 ;  /* 0x0001330005107a24 */ /* 0x000fe200078e0210 */
[----:B------:R-:W-:Y:S01]  /*11f90*/  IADD3 R19, R19, R13, RZ ;  /* 0x0000000d13137210 */ /* 0x000fe20007ffe0ff */
[----:B------:R-:W-:Y:S01]  /*11fa0*/  IMAD.MOV R3, RZ, RZ, -R7 ;  /* 0x000000ffff037224 */ /* 0x000fe200078e0a07 */
[----:B------:R-:W-:Y:S01]  /*11fb0*/  LEA R14, P0, R8, c[0x0][0x4a8], 0x2 ;  /* 0x00012a00080e7a11 */ /* 0x000fe200078010ff */
[----:B------:R-:W-:Y:S02]  /*11fc0*/  IMAD.IADD R16, R9, 0x1, R16 ;  /* 0x0000000109107824 */ /* 0x000fe400078e0210 */
[----:B------:R-:W-:Y:S02]  /*11fd0*/  IMAD R6, R6, c[0x0][0x430], RZ ;  /* 0x00010c0006067a24 */ /* 0x000fe400078e02ff */
[----:B------:R-:W-:Y:S01]  /*11fe0*/  IMAD R4, R3, c[0x0][0x4e8], R4 ;  /* 0x00013a0003047a24 */ /* 0x000fe200078e0204 */
[----:B------:R-:W-:Y:S01]  /*11ff0*/  LEA.HI.X R3, R8, c[0x0][0x4ac], R16, 0x2, P0 ;  /* 0x00012b0008037a11 */ /* 0x000fe200000f1410 */
[----:B------:R-:W-:-:S02]  /*12000*/  IMAD R6, R7, c[0x0][0x434], R6 ;  /* 0x00010d0007067a24 */ /* 0x000fc400078e0206 */
[----:B------:R-:W-:-:S04]  /*12010*/  IMAD.WIDE.U32 R18, R7, c[0x0][0x430], R18 ;  /* 0x00010c0007127a25 */ /* 0x000fc800078e0012 */
[----:B------:R-:W-:Y:S01]  /*12020*/  IMAD.IADD R5, R20, 0x1, R21 ;  /* 0x0000000114057824 */ /* 0x000fe200078e0215 */
[----:B------:R-:W-:Y:S01]  /*12030*/  IADD3 R23, R19, R6, RZ ;  /* 0x0000000613177210 */ /* 0x000fe20007ffe0ff */
[----:B------:R-:W-:Y:S01]  /*12040*/  SHFL.IDX PT, R20, R14, RZ, 0x1c1f ;  /* 0x001c1fff0e147589 */ /* 0x000fe200000e0000 */
[----:B------:R-:W-:-:S03]  /*12050*/  MOV R22, R18 ;  /* 0x0000001200167202 */ /* 0x000fc60000000f00 */
[----:B------:R-:W2:Y:S04]  /*12060*/  SHFL.IDX PT, R21, R3, RZ, 0x1c1f ;  /* 0x001c1fff03157589 */ /* 0x000ea800000e0000 */
[----:B------:R-:W-:Y:S04]  /*12070*/  SHFL.IDX PT, R18, R14, 0x1, 0x1c1f ;  /* 0x003c1f000e127f89 */ /* 0x000fe800000e0000 */
[----:B------:R-:W3:Y:S01]  /*12080*/  SHFL.IDX PT, R19, R3, 0x1, 0x1c1f ;  /* 0x003c1f0003137f89 */ /* 0x000ee200000e0000 */
[C---:B------:R-:W-:Y:S02]  /*12090*/  IADD3 R8, R5.reuse, 0x8, RZ ;  /* 0x0000000805087810 */ /* 0x040fe40007ffe0ff */
[----:B------:R-:W-:Y:S01]  /*120a0*/  ISETP.GE.OR P4, PT, R5, UR4, P1 ;  /* 0x0000000405007c0c */ /* 0x000fe20008f86670 */
[----:B------:R-:W-:Y:S01]  /*120b0*/  SHFL.IDX PT, R16, R14, 0x2, 0x1c1f ;  /* 0x005c1f000e107f89 */ /* 0x000fe200000e0000 */
[----:B------:R-:W-:-:S03]  /*120c0*/  ISETP.GE.OR P3, PT, R8, UR4, P1 ;  /* 0x0000000408007c0c */ /* 0x000fc60008f66670 */
[----:B------:R-:W4:Y:S01]  /*120d0*/  SHFL.IDX PT, R17, R3, 0x2, 0x1c1f ;  /* 0x005c1f0003117f89 */ /* 0x000f2200000e0000 */
[----:B------:R-:W-:-:S03]  /*120e0*/  SHF.R.S32.HI R6, RZ, 0x1f, R4 ;  /* 0x0000001fff067819 */ /* 0x000fc60000011404 */
[----:B------:R-:W-:Y:S04]  /*120f0*/  SHFL.IDX PT, R14, R14, 0x3, 0x1c1f ;  /* 0x007c1f000e0e7f89 */ /* 0x000fe800000e0000 */
[----:B------:R1:W4:Y:S01]  /*12100*/  SHFL.IDX PT, R15, R3, 0x3, 0x1c1f ;  /* 0x007c1f00030f7f89 */ /* 0x00032200000e0000 */
[----:B------:R-:W-:Y:S01]  /*12110*/  IADD3 R7, R5, 0x40, RZ ;  /* 0x0000004005077810 */ /* 0x000fe20007ffe0ff */
[----:B------:R-:W-:Y:S02]  /*12120*/  IMAD.WIDE.U32 R22, R4, c[0x0][0x428], R22 ;  /* 0x00010a0004167a25 */ /* 0x000fe400078e0016 */
[----:B--2---:R2:W-:Y:S01]  /*12130*/  @!P4 ST.E [R20.64], R10 ;  /* 0x0000000a1400c985 */ /* 0x0045e2000c101908 */
[----:B------:R-:W-:-:S03]  /*12140*/  ISETP.GE.OR P2, PT, R7, UR4, P1 ;  /* 0x0000000407007c0c */ /* 0x000fc60008f46670 */
[----:B---3--:R2:W-:Y:S01]  /*12150*/  @!P3 ST.E [R18.64], R11 ;  /* 0x0000000b1200b985 */ /* 0x0085e2000c101908 */
[C---:B------:R-:W-:Y:S01]  /*12160*/  ISETP.GE.AND P3, PT, R5.reuse, UR4, PT ;  /* 0x0000000405007c0c */ /* 0x040fe2000bf66270 */
[----:B-1----:R-:W-:Y:S01]  /*12170*/  IMAD R3, R6, c[0x0][0x428], RZ ;  /* 0x00010a0006037a24 */ /* 0x002fe200078e02ff */
[----:B------:R-:W-:-:S03]  /*12180*/  IADD3 R6, R5, 0x48, RZ ;  /* 0x0000004805067810 */ /* 0x000fc60007ffe0ff */
[----:B------:R-:W-:Y:S01]  /*12190*/  IMAD R3, R4, c[0x0][0x42c], R3 ;  /* 0x00010b0004037a24 */ /* 0x000fe200078e0203 */
[----:B------:R-:W-:Y:S02]  /*121a0*/  ISETP.GE.OR P1, PT, R6, UR4, P1 ;  /* 0x0000000406007c0c */ /* 0x000fe40008f26670 */
[C---:B------:R-:W-:Y:S01]  /*121b0*/  LEA R4, P0, R22.reuse, c[0x0][0x400], 0x2 ;  /* 0x0001000016047a11 */ /* 0x040fe200078010ff */
[----:B------:R-:W-:Y:S01]  /*121c0*/  IMAD.IADD R3, R23, 0x1, R3 ;  /* 0x0000000117037824 */ /* 0x000fe200078e0203 */
[----:B----4-:R2:W-:Y:S04]  /*121d0*/  @!P2 ST.E [R16.64], R12 ;  /* 0x0000000c1000a985 */ /* 0x0105e8000c101908 */
[----:B------:R-:W-:Y:S01]  /*121e0*/  LEA.HI.X R3, R22, c[0x0][0x404], R3, 0x2, P0 ;  /* 0x0001010016037a11 */ /* 0x000fe200000f1403 */
[----:B------:R2:W1:Y:S01]  /*121f0*/  SHFL.IDX PT, R9, R4, RZ, 0x1c1f ;  /* 0x001c1fff04097589 */ /* 0x00046200000e0000 */
[----:B------:R-:W-:-:S02]  /*12200*/  ISETP.GE.AND P2, PT, R8, UR4, PT ;  /* 0x0000000408007c0c */ /* 0x000fc4000bf46270 */
[----:B------:R-:W-:Y:S01]  /*12210*/  ISETP.GE.AND P0, PT, R6, UR4, PT ;  /* 0x0000000406007c0c */ /* 0x000fe2000bf06270 */
[----:B------:R2:W-:Y:S01]  /*12220*/  @!P1 ST.E [R14.64], R0 ;  /* 0x000000000e009985 */ /* 0x0005e2000c101908 */
[----:B------:R-:W-:-:S03]  /*12230*/  ISETP.GE.AND P1, PT, R7, UR4, PT ;  /* 0x0000000407007c0c */ /* 0x000fc6000bf26270 */
[----:B------:R2:W3:Y:S01]  /*12240*/  SHFL.IDX PT, R10, R3, RZ, 0x1c1f ;  /* 0x001c1fff030a7589 */ /* 0x0004e200000e0000 */
[----:B------:R-:W-:Y:S05]  /*12250*/  @P3 BRA `(.L_x_1264) ;  /* 0x0000041000003947 */ /* 0x000fea0003800000 */
[----:B-----5:R-:W-:Y:S02]  /*12260*/  ISETP.GE.AND P5, PT, R54, c[0x0][0x3c8], PT ;  /* 0x0000f20036007a0c */ /* 0x020fe40003fa6270 */
[----:B------:R-:W-:Y:S02]  /*12270*/  ISETP.GE.AND P4, PT, R52, c[0x0][0x3c8], PT ;  /* 0x0000f20034007a0c */ /* 0x000fe40003f86270 */
[----:B------:R-:W-:-:S09]  /*12280*/  ISETP.GE.AND P6, PT, R28, c[0x0][0x3c8], PT ;  /* 0x0000f2001c007a0c */ /* 0x000fd20003fc6270 */
[----:B-1----:R-:W-:-:S04]  /*12290*/  @!P5 LEA R6, P3, R54, R9, 0x2 ;  /* 0x000000093606d211 */ /* 0x002fc800078610ff */
[----:B---3--:R-:W-:Y:S02]  /*122a0*/  @!P5 LEA.HI.X R7, R54, R10, R55, 0x2, P3 ;  /* 0x0000000a3607d211 */ /* 0x008fe400018f1437 */
[----:B------:R-:W-:-:S03]  /*122b0*/  ISETP.GE.AND P3, PT, R50, c[0x0][0x3c8], PT ;  /* 0x0000f20032007a0c */ /* 0x000fc60003f66270 */
[----:B------:R1:W-:Y:S02]  /*122c0*/  @!P5 ST.E.64 [R6.64], R160 ;  /* 0x000000a00600d985 */ /* 0x0003e4000c101b08 */
[----:B-1----:R-:W-:-:S04]  /*122d0*/  @!P4 LEA R6, P5, R52, R9, 0x2 ;  /* 0x000000093406c211 */ /* 0x002fc800078a10ff */
[----:B------:R-:W-:Y:S02]  /*122e0*/  @!P4 LEA.HI.X R7, R52, R10, R53, 0x2, P5 ;  /* 0x0000000a3407c211 */ /* 0x000fe400028f1435 */
        /* <DEDUP_REMOVED lines=41> */
[----:B------:R1:W-:Y:S01]  /*12580*/  @!P3 ST.E.64 [R6.64], R96 ;  /* 0x000000600600b985 */ /* 0x0003e2000c101b08 */
[----:B--2---:R-:W-:-:S04]  /*12590*/  @!P5 LEA R14, P3, R30, R9, 0x2 ;  /* 0x000000091e0ed211 */ /* 0x004fc800078610ff */
[----:B------:R-:W-:Y:S02]  /*125a0*/  @!P5 LEA.HI.X R15, R30, R10, R31, 0x2, P3 ;  /* 0x0000000a1e0fd211 */ /* 0x000fe400018f141f */
[----:B------:R-:W-:Y:S02]  /*125b0*/  ISETP.GE.AND P5, PT, R26, c[0x0][0x3c8], PT ;  /* 0x0000f2001a007a0c */ /* 0x000fe40003fa6270 */
[----:B------:R-:W-:-:S04]  /*125c0*/  @!P6 LEA R12, P3, R28, R9, 0x2 ;  /* 0x000000091c0ce211 */ /* 0x000fc800078610ff */
[----:B------:R-:W-:-:S07]  /*125d0*/  @!P6 LEA.HI.X R13, R28, R10, R29, 0x2, P3 ;  /* 0x0000000a1c0de211 */ /* 0x000fce00018f141d */
[----:B-1----:R-:W-:-:S04]  /*125e0*/  @!P5 LEA R6, P3, R26, R9, 0x2 ;  /* 0x000000091a06d211 */ /* 0x002fc800078610ff */
[----:B------:R-:W-:Y:S02]  /*125f0*/  @!P5 LEA.HI.X R7, R26, R10, R27, 0x2, P3 ;  /* 0x0000000a1a07d211 */ /* 0x000fe400018f141b */
[----:B------:R-:W-:-:S04]  /*12600*/  @!P4 LEA R8, P3, R24, R9, 0x2 ;  /* 0x000000091808c211 */ /* 0x000fc800078610ff */
[----:B------:R-:W-:Y:S02]  /*12610*/  @!P4 LEA.HI.X R9, R24, R10, R25, 0x2, P3 ;  /* 0x0000000a1809c211 */ /* 0x000fe400018f1419 */
[----:B------:R-:W-:-:S13]  /*12620*/  ISETP.GE.AND P3, PT, R30, c[0x0][0x3c8], PT ;  /* 0x0000f2001e007a0c */ /* 0x000fda0003f66270 */
[----:B------:R1:W-:Y:S04]  /*12630*/  @!P3 ST.E.64 [R14.64], R100 ;  /* 0x000000640e00b985 */ /* 0x0003e8000c101b08 */
[----:B------:R1:W-:Y:S04]  /*12640*/  @!P6 ST.E.64 [R12.64], R112 ;  /* 0x000000700c00e985 */ /* 0x0003e8000c101b08 */
[----:B------:R1:W-:Y:S04]  /*12650*/  @!P5 ST.E.64 [R6.64], R116 ;  /* 0x000000740600d985 */ /* 0x0003e8000c101b08 */
[----:B------:R1:W-:Y:S02]  /*12660*/  @!P4 ST.E.64 [R8.64], R128 ;  /* 0x000000800800c985 */ /* 0x0003e4000c101b08 */
.L_x_1264:
[----:B------:R-:W-:Y:S05]  /*12670*/  BSYNC B0 ;  /* 0x0000000000007941 */ /* 0x000fea0003800000 */
.L_x_1263:
[----:B------:R4:W2:Y:S01]  /*12680*/  SHFL.IDX PT, R5, R3, 0x1, 0x1c1f ;  /* 0x003c1f0003057f89 */ /* 0x0008a200000e0000 */
[----:B------:R-:W-:Y:S03]  /*12690*/  BSSY B0, `(.L_x_1265) ;  /* 0x0000043000007945 */ /* 0x000fe60003800000 */
[----:B--2---:R4:W2:Y:S01]  /*126a0*/  SHFL.IDX PT, R0, R4, 0x1, 0x1c1f ;  /* 0x003c1f0004007f89 */ /* 0x0048a200000e0000 */
[----:B------:R-:W-:Y:S05]  /*126b0*/  @P2 BRA `(.L_x_1266) ;  /* 0x0000040000002947 */ /* 0x000fea0003800000 */
[----:B-----5:R-:W-:Y:S02]  /*126c0*/  ISETP.GE.AND P5, PT, R54, c[0x0][0x3c8], PT ;  /* 0x0000f20036007a0c */ /* 0x020fe40003fa6270 */
[----:B------:R-:W-:-:S02]  /*126d0*/  ISETP.GE.AND P2, PT, R52, c[0x0][0x3c8], PT ;  /* 0x0000f20034007a0c */ /* 0x000fc40003f46270 */
[----:B------:R-:W-:-:S09]  /*126e0*/  ISETP.GE.AND P3, PT, R50, c[0x0][0x3c8], PT ;  /* 0x0000f20032007a0c */ /* 0x000fd20003f66270 */
[----:B-12---:R-:W-:-:S04]  /*126f0*/  @!P5 LEA R8, P4, R54, R0, 0x2 ;  /* 0x000000003608d211 */ /* 0x006fc800078810ff */
[----:B------:R-:W-:Y:S02]  /*12700*/  @!P5 LEA.HI.X R9, R54, R5, R55, 0x2, P4 ;  /* 0x000000053609d211 */ /* 0x000fe400020f1437 */
[----:B------:R-:W-:-:S03]  /*12710*/  @!P2 LEA R6, P4, R52, R0, 0x2 ;  /* 0x000000003406a211 */ /* 0x000fc600078810ff */
[----:B------:R1:W-:Y:S01]  /*12720*/  @!P5 ST.E.64 [R8.64], R162 ;  /* 0x000000a20800d985 */ /* 0x0003e2000c101b08 */
[----:B------:R-:W-:Y:S02]  /*12730*/  ISETP.GE.AND P5, PT, R48, c[0x0][0x3c8], PT ;  /* 0x0000f20030007a0c */ /* 0x000fe40003fa6270 */
[----:B------:R-:W-:-:S05]  /*12740*/  @!P2 LEA.HI.X R7, R52, R5, R53, 0x2, P4 ;  /* 0x000000053407a211 */ /* 0x000fca00020f1435 */
[----:B------:R2:W-:Y:S01]  /*12750*/  @!P2 ST.E.64 [R6.64], R158 ;  /* 0x0000009e0600a985 */ /* 0x0005e2000c101b08 */
[----:B------:R-:W-:Y:S02]  /*12760*/  ISETP.GE.AND P2, PT, R46, c[0x0][0x3c8], PT ;  /* 0x0000f2002e007a0c */ /* 0x000fe40003f46270 */
[----:B-1----:R-:W-:-:S04]  /*12770*/  @!P3 LEA R8, P4, R50, R0, 0x2 ;  /* 0x000000003208b211 */ /* 0x002fc800078810ff */
[----:B------:R-:W-:Y:S02]  /*12780*/  @!P3 LEA.HI.X R9, R50, R5, R51, 0x2, P4 ;  /* 0x000000053209b211 */ /* 0x000fe400020f1433 */
[----:B--2---:R-:W-:-:S03]  /*12790*/  @!P5 LEA R6, P4, R48, R0, 0x2 ;  /* 0x000000003006d211 */ /* 0x004fc600078810ff */
        /* <DEDUP_REMOVED lines=35> */
[----:B------:R-:W-:Y:S01]  /*129d0*/  @!P3 ST.E.64 [R6.64], R98 ;  /* 0x000000620600b985 */ /* 0x000fe2000c101b08 */
[----:B------:R-:W-:Y:S02]  /*129e0*/  ISETP.GE.AND P3, PT, R26, c[0x0][0x3c8], PT ;  /* 0x0000f2001a007a0c */ /* 0x000fe40003f66270 */
[----:B-1----:R-:W-:-:S04]  /*129f0*/  @!P5 LEA R8, P2, R30, R0, 0x2 ;  /* 0x000000001e08d211 */ /* 0x002fc800078410ff */
[----:B------:R-:W-:Y:S02]  /*12a00*/  @!P5 LEA.HI.X R9, R30, R5, R31, 0x2, P2 ;  /* 0x000000051e09d211 */ /* 0x000fe400010f141f */
[----:B------:R-:W-:-:S03]  /*12a10*/  ISETP.GE.AND P2, PT, R24, c[0x0][0x3c8], PT ;  /* 0x0000f20018007a0c */ /* 0x000fc60003f46270 */
[----:B------:R1:W-:Y:S02]  /*12a20*/  @!P5 ST.E.64 [R8.64], R102 ;  /* 0x000000660800d985 */ /* 0x0003e4000c101b08 */
[----:B-1----:R-:W-:-:S04]  /*12a30*/  @!P4 LEA R8, P5, R28, R0, 0x2 ;  /* 0x000000001c08c211 */ /* 0x002fc800078a10ff */
[----:B------:R-:W-:Y:S02]  /*12a40*/  @!P4 LEA.HI.X R9, R28, R5, R29, 0x2, P5 ;  /* 0x000000051c09c211 */ /* 0x000fe400028f141d */
[----:B------:R-:W-:-:S03]  /*12a50*/  @!P3 LEA R6, P5, R26, R0, 0x2 ;  /* 0x000000001a06b211 */ /* 0x000fc600078a10ff */
[----:B------:R1:W-:Y:S01]  /*12a60*/  @!P4 ST.E.64 [R8.64], R114 ;  /* 0x000000720800c985 */ /* 0x0003e2000c101b08 */
[----:B------:R-:W-:Y:S02]  /*12a70*/  @!P3 LEA.HI.X R7, R26, R5, R27, 0x2, P5 ;  /* 0x000000051a07b211 */ /* 0x000fe400028f141b */
[----:B---3--:R-:W-:-:S03]  /*12a80*/  @!P2 LEA R10, P5, R24, R0, 0x2 ;  /* 0x00000000180aa211 */ /* 0x008fc600078a10ff */
[----:B------:R1:W-:Y:S01]  /*12a90*/  @!P3 ST.E.64 [R6.64], R118 ;  /* 0x000000760600b985 */ /* 0x0003e2000c101b08 */
[----:B------:R-:W-:-:S05]  /*12aa0*/  @!P2 LEA.HI.X R11, R24, R5, R25, 0x2, P5 ;  /* 0x00000005180ba211 */ /* 0x000fca00028f1419 */
[----:B------:R1:W-:Y:S04]  /*12ab0*/  @!P2 ST.E.64 [R10.64], R130 ;  /* 0x000000820a00a985 */ /* 0x0003e8000c101b08 */
.L_x_1266:
[----:B------:R-:W-:Y:S05]  /*12ac0*/  BSYNC B0 ;  /* 0x0000000000007941 */ /* 0x000fea0003800000 */
.L_x_1265:
[----:B------:R4:W3:Y:S01]  /*12ad0*/  SHFL.IDX PT, R5, R3, 0x2, 0x1c1f ;  /* 0x005c1f0003057f89 */ /* 0x0008e200000e0000 */
[----:B------:R-:W-:Y:S03]  /*12ae0*/  BSSY B0, `(.L_x_1267) ;  /* 0x0000043000007945 */ /* 0x000fe60003800000 */
[----:B--2---:R4:W2:Y:S01]  /*12af0*/  SHFL.IDX PT, R0, R4, 0x2, 0x1c1f ;  /* 0x005c1f0004007f89 */ /* 0x0048a200000e0000 */
[----:B------:R-:W-:Y:S05]  /*12b00*/  @P1 BRA `(.L_x_1268) ;  /* 0x0000040000001947 */ /* 0x000fea0003800000 */
[----:B-----5:R-:W-:Y:S02]  /*12b10*/  ISETP.GE.AND P3, PT, R54, c[0x0][0x3c8], PT ;  /* 0x0000f20036007a0c */ /* 0x020fe40003f66270 */
[----:B------:R-:W-:Y:S02]  /*12b20*/  ISETP.GE.AND P5, PT, R52, c[0x0][0x3c8], PT ;  /* 0x0000f20034007a0c */ /* 0x000fe40003fa6270 */
[----:B------:R-:W-:Y:S02]  /*12b30*/  ISETP.GE.AND P2, PT, R50, c[0x0][0x3c8], PT ;  /* 0x0000f20032007a0c */ /* 0x000fe40003f46270 */
[----:B------:R-:W-:-:S07]  /*12b40*/  ISETP.GE.AND P1, PT, R48, c[0x0][0x3c8], PT ;  /* 0x0000f20030007a0c */ /* 0x000fce0003f26270 */
[----:B-12---:R-:W-:-:S04]  /*12b50*/  @!P3 LEA R8, P4, R54, R0, 0x2 ;  /* 0x000000003608b211 */ /* 0x006fc800078810ff */
[----:B---3--:R-:W-:Y:S02]  /*12b60*/  @!P3 LEA.HI.X R9, R54, R5, R55, 0x2, P4 ;  /* 0x000000053609b211 */ /* 0x008fe400020f1437 */
        /* <DEDUP_REMOVED lines=39> */
[----:B--2---:R-:W-:Y:S02]  /*12de0*/  @!P1 LEA R6, P5, R32, R0, 0x2 ;  /* 0x0000000020069211 */ /* 0x004fe400078a10ff */
[----:B------:R-:W-:Y:S01]  /*12df0*/  ISETP.GE.AND P3, PT, R28, c[0x0][0x3c8], PT ;  /* 0x0000f2001c007a0c */ /* 0x000fe20003f66270 */
[----:B------:R1:W-:Y:S01]  /*12e00*/  @!P2 ST.E.64 [R8.64], R88 ;  /* 0x000000580800a985 */ /* 0x0003e2000c101b08 */
[----:B------:R-:W-:Y:S02]  /*12e10*/  @!P1 LEA.HI.X R7, R32, R5, R33, 0x2, P5 ;  /* 0x0000000520079211 */ /* 0x000fe400028f1421 */
[----:B------:R-:W-:-:S03]  /*12e20*/  ISETP.GE.AND P2, PT, R26, c[0x0][0x3c8], PT ;  /* 0x0000f2001a007a0c */ /* 0x000fc60003f46270 */
[----:B------:R2:W-:Y:S01]  /*12e30*/  @!P1 ST.E.64 [R6.64], R92 ;  /* 0x0000005c06009985 */ /* 0x0005e2000c101b08 */
[----:B------:R-:W-:Y:S02]  /*12e40*/  ISETP.GE.AND P1, PT, R24, c[0x0][0x3c8], PT ;  /* 0x0000f20018007a0c */ /* 0x000fe40003f26270 */
[----:B-1----:R-:W-:-:S04]  /*12e50*/  @!P4 LEA R8, P5, R30, R0, 0x2 ;  /* 0x000000001e08c211 */ /* 0x002fc800078a10ff */
[----:B------:R-:W-:Y:S02]  /*12e60*/  @!P4 LEA.HI.X R9, R30, R5, R31, 0x2, P5 ;  /* 0x000000051e09c211 */ /* 0x000fe400028f141f */
[----:B------:R-:W-:-:S03]  /*12e70*/  @!P3 LEA R10, P5, R28, R0, 0x2 ;  /* 0x000000001c0ab211 */ /* 0x000fc600078a10ff */
[----:B------:R1:W-:Y:S01]  /*12e80*/  @!P4 ST.E.64 [R8.64], R104 ;  /* 0x000000680800c985 */ /* 0x0003e2000c101b08 */
        /* <DEDUP_REMOVED lines=8> */
.L_x_1268:
[----:B------:R-:W-:Y:S05]  /*12f10*/  BSYNC B0 ;  /* 0x0000000000007941 */ /* 0x000fea0003800000 */
.L_x_1267:
[----:B----4-:R-:W4:Y:S04]  /*12f20*/  SHFL.IDX PT, R3, R3, 0x3, 0x1c1f ;  /* 0x007c1f0003037f89 */ /* 0x010f2800000e0000 */
[----:B------:R-:W3:Y:S01]  /*12f30*/  SHFL.IDX PT, R4, R4, 0x3, 0x1c1f ;  /* 0x007c1f0004047f89 */ /* 0x000ee200000e0000 */
[----:B------:R-:W-:Y:S05]  /*12f40*/  @P0 BRA `(.L_x_1269) ;  /* 0x000006e000000947 */ /* 0x000fea0003800000 */
[----:B-----5:R-:W-:Y:S02]  /*12f50*/  ISETP.GE.AND P1, PT, R54, c[0x0][0x3c8], PT ;  /* 0x0000f20036007a0c */ /* 0x020fe40003f26270 */
[----:B------:R-:W-:Y:S02]  /*12f60*/  ISETP.GE.AND P2, PT, R52, c[0x0][0x3c8], PT ;  /* 0x0000f20034007a0c */ /* 0x000fe40003f46270 */
[----:B------:R-:W-:-:S09]  /*12f70*/  ISETP.GE.AND P3, PT, R50, c[0x0][0x3c8], PT ;  /* 0x0000f20032007a0c */ /* 0x000fd20003f66270 */
[-C--:B-1-3--:R-:W-:Y:S02]  /*12f80*/  @!P1 LEA R8, P0, R54, R4.reuse, 0x2 ;  /* 0x0000000436089211 */ /* 0x08afe400078010ff */
[----:B------:R-:W-:Y:S02]  /*12f90*/  @!P2 LEA R6, P5, R52, R4, 0x2 ;  /* 0x000000043406a211 */ /* 0x000fe400078a10ff */
[-C--:B----4-:R-:W-:Y:S02]  /*12fa0*/  @!P1 LEA.HI.X R9, R54, R3.reuse, R55, 0x2, P0 ;  /* 0x0000000336099211 */ /* 0x090fe400000f1437 */
[----:B------:R-:W-:Y:S02]  /*12fb0*/  ISETP.GE.AND P0, PT, R48, c[0x0][0x3c8], PT ;  /* 0x0000f20030007a0c */ /* 0x000fe40003f06270 */
[----:B------:R-:W-:Y:S01]  /*12fc0*/  @!P2 LEA.HI.X R7, R52, R3, R53, 0x2, P5 ;  /* 0x000000033407a211 */ /* 0x000fe200028f1435 */
[----:B------:R1:W-:Y:S01]  /*12fd0*/  @!P1 ST.E.64 [R8.64], R166 ;  /* 0x000000a608009985 */ /* 0x0003e2000c101b08 */
[----:B------:R-:W-:-:S03]  /*12fe0*/  ISETP.GE.AND P1, PT, R46, c[0x0][0x3c8], PT ;  /* 0x0000f2002e007a0c */ /* 0x000fc60003f26270 */
[----:B------:R3:W-:Y:S01]  /*12ff0*/  @!P2 ST.E.64 [R6.64], R170 ;  /* 0x000000aa0600a985 */ /* 0x0007e2000c101b08 */
[----:B------:R-:W-:Y:S02]  /*13000*/  ISETP.GE.AND P2, PT, R44, c[0x0][0x3c8], PT ;  /* 0x0000f2002c007a0c */ /* 0x000fe40003f46270 */
[----:B-1----:R-:W-:-:S04]  /*13010*/  @!P3 LEA R8, P4, R50, R4, 0x2 ;  /* 0x000000043208b211 */ /* 0x002fc800078810ff */
[-C--:B------:R-:W-:Y:S02]  /*13020*/  @!P3 LEA.HI.X R9, R50, R3.reuse, R51, 0x2, P4 ;  /* 0x000000033209b211 */ /* 0x080fe400020f1433 */
[----:B---3--:R-:W-:Y:S02]  /*13030*/  @!P0 LEA R6, P5, R48, R4, 0x2 ;  /* 0x0000000430068211 */ /* 0x008fe400078a10ff */
[----:B------:R-:W-:Y:S01]  /*13040*/  ISETP.GE.AND P4, PT, R42, c[0x0][0x3c8], PT ;  /* 0x0000f2002a007a0c */ /* 0x000fe20003f86270 */
[----:B------:R1:W-:Y:S01]  /*13050*/  @!P3 ST.E.64 [R8.64], R174 ;  /* 0x000000ae0800b985 */ /* 0x0003e2000c101b08 */
[----:B------:R-:W-:-:S05]  /*13060*/  @!P0 LEA.HI.X R7, R48, R3, R49, 0x2, P5 ;  /* 0x0000000330078211 */ /* 0x000fca00028f1431 */
[----:B------:R3:W-:Y:S01]  /*13070*/  @!P0 ST.E.64 [R6.64], R178 ;  /* 0x000000b206008985 */ /* 0x0007e2000c101b08 */
[----:B-1----:R-:W-:-:S04]  /*13080*/  @!P1 LEA R8, P3, R46, R4, 0x2 ;  /* 0x000000042e089211 */ /* 0x002fc800078610ff */
[-C--:B------:R-:W-:Y:S02]  /*13090*/  @!P1 LEA.HI.X R9, R46, R3.reuse, R47, 0x2, P3 ;  /* 0x000000032e099211 */ /* 0x080fe400018f142f */
[----:B------:R-:W-:Y:S02]  /*130a0*/  ISETP.GE.AND P3, PT, R40, c[0x0][0x3c8], PT ;  /* 0x0000f20028007a0c */ /* 0x000fe40003f66270 */
[----:B---3--:R-:W-:Y:S01]  /*130b0*/  @!P2 LEA R6, P0, R44, R4, 0x2 ;  /* 0x000000042c06a211 */ /* 0x008fe200078010ff */
[----:B------:R1:W-:Y:S01]  /*130c0*/  @!P1 ST.E.64 [R8.64], R182 ;  /* 0x000000b608009985 */ /* 0x0003e2000c101b08 */
[----:B------:R-:W-:Y:S02]  /*130d0*/  ISETP.GE.AND P1, PT, R38, c[0x0][0x3c8], PT ;  /* 0x0000f20026007a0c */ /* 0x000fe40003f26270 */
[----:B------:R-:W-:Y:S02]  /*130e0*/  @!P2 LEA.HI.X R7, R44, R3, R45, 0x2, P0 ;  /* 0x000000032c07a211 */ /* 0x000fe400000f142d */
[----:B------:R-:W-:-:S03]  /*130f0*/  ISETP.GE.AND P0, PT, R36, c[0x0][0x3c8], PT ;  /* 0x0000f20024007a0c */ /* 0x000fc60003f06270 */
[----:B------:R3:W-:Y:S01]  /*13100*/  @!P2 ST.E.64 [R6.64], R186 ;  /* 0x000000ba0600a985 */ /* 0x0007e2000c101b08 */
[----:B-1----:R-:W-:-:S04]  /*13110*/  @!P4 LEA R8, P5, R42, R4, 0x2 ;  /* 0x000000042a08c211 */ /* 0x002fc800078a10ff */
[-C--:B------:R-:W-:Y:S02]  /*13120*/  @!P4 LEA.HI.X R9, R42, R3.reuse, R43, 0x2, P5 ;  /* 0x000000032a09c211 */ /* 0x080fe400028f142b */
[-C--:B------:R-:W-:Y:S02]  /*13130*/  @!P1 LEA R10, P5, R38, R4.reuse, 0x2 ;  /* 0x00000004260a9211 */ /* 0x080fe400078a10ff */
[----:B---3--:R-:W-:Y:S01]  /*13140*/  @!P3 LEA R6, P2, R40, R4, 0x2 ;  /* 0x000000042806b211 */ /* 0x008fe200078410ff */
[----:B------:R1:W-:Y:S01]  /*13150*/  @!P4 ST.E.64 [R8.64], R190 ;  /* 0x000000be0800c985 */ /* 0x0003e2000c101b08 */
[----:B------:R-:W-:Y:S02]  /*13160*/  ISETP.GE.AND P4, PT, R34, c[0x0][0x3c8], PT ;  /* 0x0000f20022007a0c */ /* 0x000fe40003f86270 */
[-C--:B------:R-:W-:Y:S02]  /*13170*/  @!P3 LEA.HI.X R7, R40, R3.reuse, R41, 0x2, P2 ;  /* 0x000000032807b211 */ /* 0x080fe400010f1429 */
[----:B------:R-:W-:-:S03]  /*13180*/  @!P1 LEA.HI.X R11, R38, R3, R39, 0x2, P5 ;  /* 0x00000003260b9211 */ /* 0x000fc600028f1427 */
[----:B------:R3:W-:Y:S01]  /*13190*/  @!P3 ST.E.64 [R6.64], R194 ;  /* 0x000000c20600b985 */ /* 0x0007e2000c101b08 */
[----:B------:R-:W-:-:S03]  /*131a0*/  ISETP.GE.AND P3, PT, R32, c[0x0][0x3c8], PT ;  /* 0x0000f20020007a0c */ /* 0x000fc60003f66270 */
[----:B------:R-:W-:Y:S01]  /*131b0*/  @!P1 ST.E.64 [R10.64], R74 ;  /* 0x0000004a0a009985 */ /* 0x000fe2000c101b08 */
[----:B------:R-:W-:Y:S02]  /*131c0*/  ISETP.GE.AND P1, PT, R28, c[0x0][0x3c8], PT ;  /* 0x0000f2001c007a0c */ /* 0x000fe40003f26270 */
[----:B-1----:R-:W-:-:S04]  /*131d0*/  @!P0 LEA R8, P2, R36, R4, 0x2 ;  /* 0x0000000424088211 */ /* 0x002fc800078410ff */
[-C--:B------:R-:W-:Y:S02]  /*131e0*/  @!P0 LEA.HI.X R9, R36, R3.reuse, R37, 0x2, P2 ;  /* 0x0000000324098211 */ /* 0x080fe400010f1425 */
[----:B------:R-:W-:Y:S02]  /*131f0*/  ISETP.GE.AND P2, PT, R30, c[0x0][0x3c8], PT ;  /* 0x0000f2001e007a0c */ /* 0x000fe40003f46270 */
[----:B---3--:R-:W-:Y:S01]  /*13200*/  @!P4 LEA R6, P5, R34, R4, 0x2 ;  /* 0x000000042206c211 */ /* 0x008fe200078a10ff */
[----:B------:R1:W-:Y:S01]  /*13210*/  @!P0 ST.E.64 [R8.64], R78 ;  /* 0x0000004e08008985 */ /* 0x0003e2000c101b08 */
[----:B------:R-:W-:Y:S02]  /*13220*/  ISETP.GE.AND P0, PT, R26, c[0x0][0x3c8], PT ;  /* 0x0000f2001a007a0c */ /* 0x000fe40003f06270 */
[----:B------:R-:W-:-:S05]  /*13230*/  @!P4 LEA.HI.X R7, R34, R3, R35, 0x2, P5 ;  /* 0x000000032207c211 */ /* 0x000fca00028f1423 */
[----:B------:R3:W-:Y:S02]  /*13240*/  @!P4 ST.E.64 [R6.64], R90 ;  /* 0x0000005a0600c985 */ /* 0x0007e4000c101b08 */
[----:B------:R-:W-:-:S04]  /*13250*/  @!P2 LEA R12, P4, R30, R4, 0x2 ;  /* 0x000000041e0ca211 */ /* 0x000fc800078810ff */
[----:B------:R-:W-:Y:S02]  /*13260*/  @!P2 LEA.HI.X R13, R30, R3, R31, 0x2, P4 ;  /* 0x000000031e0da211 */ /* 0x000fe400020f141f */
[----:B-1----:R-:W-:-:S04]  /*13270*/  @!P3 LEA R8, P5, R32, R4, 0x2 ;  /* 0x000000042008b211 */ /* 0x002fc800078a10ff */
[-C--:B------:R-:W-:Y:S02]  /*13280*/  @!P3 LEA.HI.X R9, R32, R3.reuse, R33, 0x2, P5 ;  /* 0x000000032009b211 */ /* 0x080fe400028f1421 */
[-C--:B------:R-:W-:Y:S02]  /*13290*/  @!P1 LEA R10, P5, R28, R4.reuse, 0x2 ;  /* 0x000000041c0a9211 */ /* 0x080fe400078a10ff */
[----:B---3--:R-:W-:Y:S01]  /*132a0*/  @!P0 LEA R6, P4, R26, R4, 0x2 ;  /* 0x000000041a068211 */ /* 0x008fe200078810ff */
[----:B------:R1:W-:Y:S01]  /*132b0*/  @!P3 ST.E.64 [R8.64], R94 ;  /* 0x0000005e0800b985 */ /* 0x0003e2000c101b08 */
[-C--:B------:R-:W-:Y:S02]  /*132c0*/  @!P1 LEA.HI.X R11, R28, R3.reuse, R29, 0x2, P5 ;  /* 0x000000031c0b9211 */ /* 0x080fe400028f141d */
[----:B------:R-:W-:Y:S01]  /*132d0*/  @!P0 LEA.HI.X R7, R26, R3, R27, 0x2, P4 ;  /* 0x000000031a078211 */ /* 0x000fe200020f141b */
[----:B------:R1:W-:Y:S04]  /*132e0*/  @!P2 ST.E.64 [R12.64], R106 ;  /* 0x0000006a0c00a985 */ /* 0x0003e8000c101b08 */
[----:B------:R1:W-:Y:S04]  /*132f0*/  @!P1 ST.E.64 [R10.64], R110 ;  /* 0x0000006e0a009985 */ /* 0x0003e8000c101b08 */
[----:B------:R1:W-:Y:S01]  /*13300*/  @!P0 ST.E.64 [R6.64], R122 ;  /* 0x0000007a06008985 */ /* 0x0003e2000c101b08 */
[----:B------:R-:W-:-:S13]  /*13310*/  ISETP.GE.AND P0, PT, R24, c[0x0][0x3c8], PT ;  /* 0x0000f20018007a0c */ /* 0x000fda0003f06270 */
[----:B------:R-:W-:Y:S05]  /*13320*/  @P0 BRA `(.L_x_1269) ;  /* 0x0000030000000947 */ /* 0x000fea0003800000 */
[----:B------:R-:W-:-:S04]  /*13330*/  LEA R4, P0, R24, R4, 0x2 ;  /* 0x0000000418047211 */ /* 0x000fc800078010ff */
[----:B------:R-:W-:-:S05]  /*13340*/  LEA.HI.X R5, R24, R3, R25, 0x2, P0 ;  /* 0x0000000318057211 */ /* 0x000fca00000f1419 */
[----:B------:R3:W-:Y:S01]  /*13350*/  ST.E.64 [R4.64], R126 ;  /* 0x0000007e04007985 */ /* 0x0007e2000c101b08 */
[----:B------:R-:W-:Y:S05]  /*13360*/  BRA `(.L_x_1269) ;  /* 0x000002c000007947 */ /* 0x000fea0003800000 */
.L_x_1261:
[----:B------:R-:W1:Y:S02]  /*13370*/  S2R R5, SR_TID.X ;  /* 0x0000000000057919 */ /* 0x000e640000002100 */
[----:B-1----:R-:W-:-:S13]  /*13380*/  ISETP.GT.AND P0, PT, R5, 0x7f, PT ;  /* 0x0000007f0500780c */ /* 0x002fda0003f04270 */
        /* <DEDUP_REMOVED lines=10> */
[----:B------:R-:W-:Y:S02]  /*13430*/  ISETP.NE.AND P0, PT, R4, 0x1, PT ;  /* 0x000000010400780c */ /* 0x000fe40003f05270 */
[----:B------:R-:W-:-:S02]  /*13440*/  MOV R6, R3 ;  /* 0x0000000300067202 */ /* 0x000fc40000000f00 */
[----:B--2---:R-:W-:Y:S01]  /*13450*/  SHF.R.S32.HI R4, RZ, 0x1f, R5 ;  /* 0x0000001fff047819 */ /* 0x004fe20000011405 */
[----:B------:R-:W-:Y:S01]  /*13460*/  IMAD.WIDE.U32 R8, R5, c[0x0][0x4d0], RZ ;  /* 0x0001340005087a25 */ /* 0x000fe200078e00ff */
[----:B---3--:R-:W-:-:S03]  /*13470*/  SHF.R.S32.HI R0, RZ, 0x1f, R10 ;  /* 0x0000001fff007819 */ /* 0x008fc6000001140a */
[----:B------:R-:W-:-:S04]  /*13480*/  IMAD R4, R4, c[0x0][0x4d0], RZ ;  /* 0x0001340004047a24 */ /* 0x000fc800078e02ff */
[----:B------:R-:W-:Y:S02]  /*13490*/  IMAD R4, R5, c[0x0][0x4d4], R4 ;  /* 0x0001350005047a24 */ /* 0x000fe400078e0204 */
[----:B------:R-:W-:-:S03]  /*134a0*/  @P0 IMAD.HI.U32 R5, R3, c[0x0][0x4ec], RZ ;  /* 0x00013b0003050a27 */ /* 0x000fc600078e00ff */
[----:B------:R-:W-:Y:S01]  /*134b0*/  IADD3 R9, R9, R4, RZ ;  /* 0x0000000409097210 */ /* 0x000fe20007ffe0ff */
[----:B------:R-:W-:Y:S01]  /*134c0*/  IMAD R0, R0, c[0x0][0x4d8], RZ ;  /* 0x0001360000007a24 */ /* 0x000fe200078e02ff */
[----:B------:R-:W-:Y:S02]  /*134d0*/  @P0 SHF.R.U32.HI R6, RZ, c[0x0][0x4f0], R5 ;  /* 0x00013c00ff060a19 */ /* 0x000fe40000011605 */
[----:B----4-:R-:W-:Y:S01]  /*134e0*/  SHF.R.S32.HI R4, RZ, 0x1f, R7 ;  /* 0x0000001fff047819 */ /* 0x010fe20000011407 */
[----:B------:R-:W-:Y:S01]  /*134f0*/  IMAD R0, R10, c[0x0][0x4dc], R0 ;  /* 0x000137000a007a24 */ /* 0x000fe200078e0200 */
[----:B------:R-:W-:Y:S01]  /*13500*/  IADD3 R5, -R6, RZ, RZ ;  /* 0x000000ff06057210 */ /* 0x000fe20007ffe1ff */
[----:B------:R-:W-:-:S04]  /*13510*/  IMAD.WIDE.U32 R8, R10, c[0x0][0x4d8], R8 ;  /* 0x000136000a087a25 */ /* 0x000fc800078e0008 */
[----:B------:R-:W-:Y:S01]  /*13520*/  IMAD R4, R4, c[0x0][0x4e0], RZ ;  /* 0x0001380004047a24 */ /* 0x000fe200078e02ff */
[----:B------:R-:W-:Y:S01]  /*13530*/  IADD3 R9, R9, R0, RZ ;  /* 0x0000000009097210 */ /* 0x000fe20007ffe0ff */
[----:B------:R-:W-:Y:S01]  /*13540*/  IMAD R5, R5, c[0x0][0x4e8], R3 ;  /* 0x00013a0005057a24 */ /* 0x000fe200078e0203 */
[----:B------:R-:W-:Y:S01]  /*13550*/  SHF.R.S32.HI R0, RZ, 0x1f, R6 ;  /* 0x0000001fff007819 */ /* 0x000fe20000011406 */
[C---:B------:R-:W-:Y:S02]  /*13560*/  IMAD R4, R7.reuse, c[0x0][0x4e4], R4 ;  /* 0x0001390007047a24 */ /* 0x040fe400078e0204 */
[----:B------:R-:W-:Y:S01]  /*13570*/  IMAD.WIDE.U32 R8, R7, c[0x0][0x4e0], R8 ;  /* 0x0001380007087a25 */ /* 0x000fe200078e0008 */
[----:B------:R-:W-:-:S04]  /*13580*/  SHF.R.S32.HI R3, RZ, 0x1f, R5 ;  /* 0x0000001fff037819 */ /* 0x000fc80000011405 */
[----:B------:R-:W-:Y:S01]  /*13590*/  IADD3 R6, P0, R6, R8, RZ ;  /* 0x0000000806067210 */ /* 0x000fe20007f1e0ff */
[----:B------:R-:W-:-:S03]  /*135a0*/  IMAD R3, R3, c[0x0][0x4c8], RZ ;  /* 0x0001320003037a24 */ /* 0x000fc600078e02ff */
[----:B------:R-:W-:Y:S01]  /*135b0*/  IADD3.X R7, R0, R9, R4, P0, !PT ;  /* 0x0000000900077210 */ /* 0x000fe200007fe404 */
[----:B------:R-:W-:Y:S01]  /*135c0*/  IMAD R3, R5, c[0x0][0x4cc], R3 ;  /* 0x0001330005037a24 */ /* 0x000fe200078e0203 */
[----:B------:R-:W-:-:S03]  /*135d0*/  MOV R0, 0xff800000 ;  /* 0xff80000000007802 */ /* 0x000fc60000000f00 */
[----:B------:R-:W-:-:S05]  /*135e0*/  IMAD.WIDE.U32 R6, R5, c[0x0][0x4c8], R6 ;  /* 0x0001320005067a25 */ /* 0x000fca00078e0006 */
[----:B------:R-:W-:Y:S02]  /*135f0*/  IADD3 R3, R7, R3, RZ ;  /* 0x0000000307037210 */ /* 0x000fe40007ffe0ff */
[----:B------:R-:W-:-:S04]  /*13600*/  LEA R4, P0, R6, c[0x0][0x4a8], 0x2 ;  /* 0x00012a0006047a11 */ /* 0x000fc800078010ff */
[----:B------:R-:W-:-:S05]  /*13610*/  LEA.HI.X R5, R6, c[0x0][0x4ac], R3, 0x2, P0 ;  /* 0x00012b0006057a11 */ /* 0x000fca00000f1403 */
[----:B------:R1:W-:Y:S04]  /*13620*/  STG.E [R4.64], R0 ;  /* 0x0000000004007986 */ /* 0x0003e8000c101908 */
.L_x_1269:
[----:B------:R-:W-:Y:S05]  /*13630*/  BSYNC B1 ;  /* 0x0000000000017941 */ /* 0x000fea0003800000 */
.L_x_1260:
[----:B------:R-:W-:-:S13]  /*13640*/  ISETP.NE.AND P0, PT, RZ, UR6, PT ;  /* 0x00000006ff007c0c */ /* 0x000fda000bf05270 */
[----:B------:R-:W-:Y:S01]  /*13650*/  @P0 WARPSYNC 0xffffffff ;  /* 0xffffffff00000948 */ /* 0x000fe20003800000 */
[----:B------:R-:W-:Y:S06]  /*13660*/  @P0 BAR.SYNC.DEFER_BLOCKING 0x5, 0x80 ;  /* 0x0142000000000b1d */ /* 0x000fec0000010000 */
[----:B-12---:R-:W1:Y:S04]  /*13670*/  @P0 LDS R0, [0x10100] ;  /* 0x01010000ff000984 */ /* 0x006e680000000800 */
[----:B-1----:R1:W-:Y:S04]  /*13680*/  @P0 STL [R1+0x1c], R0 ;  /* 0x00001c0001000387 */ /* 0x0023e80000100800 */
[----:B------:R-:W-:Y:S06]  /*13690*/  @P0 BAR.ARV 0x4, 0x80 ;  /* 0x0102000000000b1d */ /* 0x000fec0000002000 */
[----:B------:R-:W-:Y:S05]  /*136a0*/  @P0 BRA `(.L_x_1270) ;  /* 0x0000009000000947 */ /* 0x000fea0003800000 */
[----:B------:R-:W-:Y:S05]  /*136b0*/  BRA.DIV ~URZ, `(.L_x_1271) ;  /* 0x00003f727f007947 */ /* 0x000fea000b800000 */
[----:B---3--:R2:W3:Y:S02]  /*136c0*/  SHFL.IDX PT, R5, R2, RZ, 0x1f ;  /* 0x00001fff02057589 */ /* 0x0084e400000e0000 */
.L_x_1302:
[----:B-1----:R-:W1:Y:S01]  /*136d0*/  S2R R0, SR_TID.X ;  /* 0x0000000000007919 */ /* 0x002e620000002100 */
[----:B------:R-:W-:Y:S03]  /*136e0*/  WARPSYNC 0xffffffff ;  /* 0xffffffff00007948 */ /* 0x000fe60003800000 */
[----:B------:R-:W-:Y:S06]  /*136f0*/  BAR.SYNC.DEFER_BLOCKING 0x4, 0x80 ;  /* 0x0102000000007b1d */ /* 0x000fec0000010000 */
[----:B---3--:R3:W-:Y:S01]  /*13700*/  STL [R1+0x1c], R5 ;  /* 0x00001c0501007387 */ /* 0x0087e20000100800 */
[----:B-1----:R-:W-:-:S13]  /*13710*/  LOP3.LUT P0, RZ, R0, 0x7f, RZ, 0xc0, !PT ;  /* 0x0000007f00ff7812 */ /* 0x002fda000780c0ff */
[----:B------:R3:W-:Y:S04]  /*13720*/  @!P0 STS [0x10100], R2 ;  /* 0x01010002ff008388 */ /* 0x0007e80000000800 */
[----:B------:R-:W-:Y:S06]  /*13730*/  BAR.ARV 0x5, 0x80 ;  /* 0x0142000000007b1d */ /* 0x000fec0000002000 */
.L_x_1270:
[----:B-12---:R-:W2:Y:S02]  /*13740*/  LDL R0, [R1+0x1c] ;  /* 0x00001c0001007983 */ /* 0x006ea40000100800 */
[----:B--2---:R-:W-:-:S13]  /*13750*/  ISETP.GE.AND P0, PT, R0, c[0x0][0x538], PT ;  /* 0x00014e0000007a0c */ /* 0x004fda0003f06270 */
[----:B---345:R-:W-:Y:S01]  /*13760*/  @P0 CALL.REL.NOINC `(.L_x_1272) ;  /* 0x0000001000000944 */ /* 0x038fe20003c00000 */
[----:B------:R-:W-:Y:S05]  /*13770*/  BRA `(.L_x_1273) ;  /* 0xfffed33000007947 */ /* 0x000fea000383ffff */
.L_x_1272:
[----:B------:R-:W-:Y:S05]  /*13780*/  EXIT ;  /* 0x000000000000794d */ /* 0x000fea0003800000 */
.L_x_1204:
[----:B------:R-:W-:Y:S01]  /*13790*/  IMAD.MOV.U32 R7, RZ, RZ, R11 ;  /* 0x000000ffff077224 */ /* 0x000fe200078e000b */
[----:B------:R-:W-:Y:S01]  /*137a0*/  MOV R6, RZ ;  /* 0x000000ff00067202 */ /* 0x000fe20000000f00 */
[----:B------:R-:W-:Y:S01]  /*137b0*/  IMAD.MOV.U32 R5, RZ, RZ, 0x181f ;  /* 0x0000181fff057424 */ /* 0x000fe200078e00ff */
[----:B------:R-:W-:Y:S02]  /*137c0*/  MOV R4, 0x137e0 ;  /* 0x000137e000047802 */ /* 0x000fe40000000f00 */
[----:B-----5:R-:W-:Y:S05]  /*137d0*/  CALL.REL.NOINC `($__internal_19_$__cuda_sm70_shflsync_idx_p) ;  /* 0x00003f1000007944 */ /* 0x020fea0003c00000 */
[----:B------:R-:W-:Y:S01]  /*137e0*/  MOV R13, R5 ;  /* 0x00000005000d7202 */ /* 0x000fe20000000f00 */
[----:B------:R-:W-:Y:S05]  /*137f0*/  BRA `(.L_x_1274) ;  /* 0xfffee16000007947 */ /* 0x000fea000383ffff */
.L_x_1205:
[----:B------:R-:W-:Y:S01]  /*13800*/  IMAD.MOV.U32 R7, RZ, RZ, R12 ;  /* 0x000000ffff077224 */ /* 0x000fe200078e000c */
[----:B------:R-:W-:Y:S01]  /*13810*/  MOV R6, RZ ;  /* 0x000000ff00067202 */ /* 0x000fe20000000f00 */
[----:B------:R-:W-:Y:S01]  /*13820*/  IMAD.MOV.U32 R5, RZ, RZ, 0x181f ;  /* 0x0000181fff057424 */ /* 0x000fe200078e00ff */
[----:B------:R-:W-:Y:S02]  /*13830*/  MOV R4, 0x13850 ;  /* 0x0001385000047802 */ /* 0x000fe40000000f00 */
[----:B-12--5:R-:W-:Y:S05]  /*13840*/  CALL.REL.NOINC `($__internal_19_$__cuda_sm70_shflsync_idx_p) ;  /* 0x00003ea000007944 */ /* 0x026fea0003c00000 */
[----:B------:R-:W-:Y:S01]  /*13850*/  MOV R4, R5 ;  /* 0x0000000500047202 */ /* 0x000fe20000000f00 */
[----:B------:R-:W-:Y:S05]  /*13860*/  BRA `(.L_x_1275) ;  /* 0xfffee11000007947 */ /* 0x000fea000383ffff */
.L_x_1208:
[----:B-1----:R-:W-:Y:S01]  /*13870*/  IMAD.MOV.U32 R7, RZ, RZ, R11 ;  /* 0x000000ffff077224 */ /* 0x002fe200078e000b */
[----:B------:R-:W-:Y:S01]  /*13880*/  MOV R6, 0x1 ;  /* 0x0000000100067802 */ /* 0x000fe20000000f00 */
[----:B------:R-:W-:Y:S01]  /*13890*/  IMAD.MOV.U32 R5, RZ, RZ, 0x181f ;  /* 0x0000181fff057424 */ /* 0x000fe200078e00ff */
[----:B----4-:R-:W-:-:S02]  /*138a0*/  MOV R4, 0x138c0 ;  /* 0x000138c000047802 */ /* 0x010fc40000000f00 */
[----:B--2--5:R-:W-:Y:S05]  /*138b0*/  CALL.REL.NOINC `($__internal_19_$__cuda_sm70_shflsync_idx_p) ;  /* 0x00003e3000007944 */ /* 0x024fea0003c00000 */
[----:B------:R-:W-:Y:S01]  /*138c0*/  IMAD.MOV.U32 R13, RZ, RZ, R5 ;  /* 0x000000ffff0d7224 */ /* 0x000fe200078e0005 */
[----:B------:R-:W-:Y:S01]  /*138d0*/  MOV R6, 0x1 ;  /* 0x0000000100067802 */ /* 0x000fe20000000f00 */
[----:B------:R-:W-:Y:S01]  /*138e0*/  IMAD.MOV.U32 R7, RZ, RZ, R12 ;  /* 0x000000ffff077224 */ /* 0x000fe200078e000c */
[----:B------:R-:W-:-:S02]  /*138f0*/  MOV R5, 0x181f ;  /* 0x0000181f00057802 */ /* 0x000fc40000000f00 */
[----:B------:R-:W-:Y:S02]  /*13900*/  MOV R4, 0x13920 ;  /* 0x0001392000047802 */ /* 0x000fe40000000f00 */
[----:B------:R-:W-:Y:S05]  /*13910*/  CALL.REL.NOINC `($__internal_19_$__cuda_sm70_shflsync_idx_p) ;  /* 0x00003dd000007944 */ /* 0x000fea0003c00000 */
[----:B------:R-:W-:Y:S01]  /*13920*/  MOV R4, R5 ;  /* 0x0000000500047202 */ /* 0x000fe20000000f00 */
[----:B------:R-:W-:Y:S05]  /*13930*/  BRA `(.L_x_1276) ;  /* 0xfffee20000007947 */ /* 0x000fea000383ffff */
.L_x_1211:
[----:B-1----:R-:W-:Y:S01]  /*13940*/  IMAD.MOV.U32 R7, RZ, RZ, R11 ;  /* 0x000000ffff077224 */ /* 0x002fe200078e000b */
[----:B------:R-:W-:Y:S01]  /*13950*/  MOV R6, 0x2 ;  /* 0x0000000200067802 */ /* 0x000fe20000000f00 */
[----:B------:R-:W-:Y:S01]  /*13960*/  IMAD.MOV.U32 R5, RZ, RZ, 0x181f ;  /* 0x0000181fff057424 */ /* 0x000fe200078e00ff */
[----:B------:R-:W-:Y:S02]  /*13970*/  MOV R4, 0x13990 ;  /* 0x0001399000047802 */ /* 0x000fe40000000f00 */
[----:B--23-5:R-:W-:Y:S05]  /*13980*/  CALL.REL.NOINC `($__internal_19_$__cuda_sm70_shflsync_idx_p) ;  /* 0x00003d6000007944 */ /* 0x02cfea0003c00000 */
[----:B------:R-:W-:Y:S01]  /*13990*/  MOV R13, R5 ;  /* 0x00000005000d7202 */ /* 0x000fe20000000f00 */
[----:B------:R-:W-:Y:S05]  /*139a0*/  BRA `(.L_x_1277) ;  /* 0xfffee2d000007947 */ /* 0x000fea000383ffff */
.L_x_1212:
[----:B-1----:R-:W-:Y:S01]  /*139b0*/  IMAD.MOV.U32 R7, RZ, RZ, R12 ;  /* 0x000000ffff077224 */ /* 0x002fe200078e000c */
[----:B------:R-:W-:Y:S01]  /*139c0*/  MOV R6, 0x2 ;  /* 0x0000000200067802 */ /* 0x000fe20000000f00 */
[----:B------:R-:W-:Y:S01]  /*139d0*/  IMAD.MOV.U32 R5, RZ, RZ, 0x181f ;  /* 0x0000181fff057424 */ /* 0x000fe200078e00ff */
[----:B------:R-:W-:Y:S02]  /*139e0*/  MOV R4, 0x13a00 ;  /* 0x00013a0000047802 */ /* 0x000fe40000000f00 */
[----:B--2345:R-:W-:Y:S05]  /*139f0*/  CALL.REL.NOINC `($__internal_19_$__cuda_sm70_shflsync_idx_p) ;  /* 0x00003cf000007944 */ /* 0x03cfea0003c00000 */
[----:B------:R-:W-:Y:S01]  /*13a00*/  MOV R4, R5 ;  /* 0x0000000500047202 */ /* 0x000fe20000000f00 */
[----:B------:R-:W-:Y:S05]  /*13a10*/  BRA `(.L_x_1278) ;  /* 0xfffee28000007947 */ /* 0x000fea000383ffff */
.L_x_1215:
[----:B--2---:R-:W-:Y:S01]  /*13a20*/  IMAD.MOV.U32 R7, RZ, RZ, R11 ;  /* 0x000000ffff077224 */ /* 0x004fe200078e000b */
[----:B------:R-:W-:Y:S01]  /*13a30*/  MOV R6, 0x3 ;  /* 0x0000000300067802 */ /* 0x000fe20000000f00 */
[----:B------:R-:W-:Y:S01]  /*13a40*/  IMAD.MOV.U32 R5, RZ, RZ, 0x181f ;  /* 0x0000181fff057424 */ /* 0x000fe200078e00ff */
[----:B------:R-:W-:-:S02]  /*13a50*/  MOV R4, 0x13a70 ;  /* 0x00013a7000047802 */ /* 0x000fc40000000f00 */
[----:B-1-345:R-:W-:Y:S05]  /*13a60*/  CALL.REL.NOINC `($__internal_19_$__cuda_sm70_shflsync_idx_p) ;  /* 0x00003c8000007944 */ /* 0x03afea0003c00000 */
        /* <DEDUP_REMOVED lines=8> */
.L_x_1218:
[----:B-1----:R-:W-:Y:S01]  /*13af0*/  IMAD.MOV.U32 R7, RZ, RZ, R11 ;  /* 0x000000ffff077224 */ /* 0x002fe200078e000b */
[----:B------:R-:W-:Y:S01]  /*13b00*/  MOV R6, 0x4 ;  /* 0x0000000400067802 */ /* 0x000fe20000000f00 */
[----:B------:R-:W-:Y:S01]  /*13b10*/  IMAD.MOV.U32 R5, RZ, RZ, 0x181f ;  /* 0x0000181fff057424 */ /* 0x000fe200078e00ff */
[----:B--2---:R-:W-:Y:S02]  /*13b20*/  MOV R4, 0x13b40 ;  /* 0x00013b4000047802 */ /* 0x004fe40000000f00 */
[----:B---345:R-:W-:Y:S05]  /*13b30*/  CALL.REL.NOINC `($__internal_19_$__cuda_sm70_shflsync_idx_p) ;  /* 0x00003bb000007944 */ /* 0x038fea0003c00000 */
[----:B------:R-:W-:Y:S01]  /*13b40*/  MOV R13, R5 ;  /* 0x00000005000d7202 */ /* 0x000fe20000000f00 */
[----:B------:R-:W-:Y:S05]  /*13b50*/  BRA `(.L_x_1280) ;  /* 0xfffee3d000007947 */ /* 0x000fea000383ffff */
.L_x_1219:
[----:B------:R-:W-:Y:S01]  /*13b60*/  IMAD.MOV.U32 R7, RZ, RZ, R12 ;  /* 0x000000ffff077224 */ /* 0x000fe200078e000c */
[----:B------:R-:W-:Y:S01]  /*13b70*/  MOV R6, 0x4 ;  /* 0x0000000400067802 */ /* 0x000fe20000000f00 */
[----:B------:R-:W-:Y:S01]  /*13b80*/  IMAD.MOV.U32 R5, RZ, RZ, 0x181f ;  /* 0x0000181fff057424 */ /* 0x000fe200078e00ff */
[----:B--2---:R-:W-:Y:S02]  /*13b90*/  MOV R4, 0x13bb0 ;  /* 0x00013bb000047802 */ /* 0x004fe40000000f00 */
[----:B-1-345:R-:W-:Y:S05]  /*13ba0*/  CALL.REL.NOINC `($__internal_19_$__cuda_sm70_shflsync_idx_p) ;  /* 0x00003b4000007944 */ /* 0x03afea0003c00000 */
[----:B------:R-:W-:Y:S01]  /*13bb0*/  MOV R4, R5 ;  /* 0x0000000500047202 */ /* 0x000fe20000000f00 */
[----:B------:R-:W-:Y:S05]  /*13bc0*/  BRA `(.L_x_1281) ;  /* 0xfffee38000007947 */ /* 0x000fea000383ffff */
.L_x_1222:
[----:B-1----:R-:W-:Y:S01]  /*13bd0*/  IMAD.MOV.U32 R7, RZ, RZ, R11 ;  /* 0x000000ffff077224 */ /* 0x002fe200078e000b */
[----:B------:R-:W-:Y:S01]  /*13be0*/  MOV R6, 0x5 ;  /* 0x0000000500067802 */ /* 0x000fe20000000f00 */
[----:B------:R-:W-:Y:S01]  /*13bf0*/  IMAD.MOV.U32 R5, RZ, RZ, 0x181f ;  /* 0x0000181fff057424 */ /* 0x000fe200078e00ff */
[----:B------:R-:W-:-:S02]  /*13c00*/  MOV R4, 0x13c20 ;  /* 0x00013c2000047802 */ /* 0x000fc40000000f00 */
[----:B--2345:R-:W-:Y:S05]  /*13c10*/  CALL.REL.NOINC `($__internal_19_$__cuda_sm70_shflsync_idx_p) ;  /* 0x00003ad000007944 */ /* 0x03cfea0003c00000 */
        /* <DEDUP_REMOVED lines=8> */
.L_x_1225:
[----:B-1----:R-:W-:Y:S01]  /*13ca0*/  IMAD.MOV.U32 R7, RZ, RZ, R11 ;  /* 0x000000ffff077224 */ /* 0x002fe200078e000b */
[----:B------:R-:W-:Y:S01]  /*13cb0*/  MOV R6, 0x6 ;  /* 0x0000000600067802 */ /* 0x000fe20000000f00 */
[----:B------:R-:W-:Y:S01]  /*13cc0*/  IMAD.MOV.U32 R5, RZ, RZ, 0x181f ;  /* 0x0000181fff057424 */ /* 0x000fe200078e00ff */
[----:B------:R-:W-:Y:S02]  /*13cd0*/  MOV R4, 0x13cf0 ;  /* 0x00013cf000047802 */ /* 0x000fe40000000f00 */
[----:B--2345:R-:W-:Y:S05]  /*13ce0*/  CALL.REL.NOINC `($__internal_19_$__cuda_sm70_shflsync_idx_p) ;  /* 0x00003a0000007944 */ /* 0x03cfea0003c00000 */
[----:B------:R-:W-:Y:S01]  /*13cf0*/  MOV R13, R5 ;  /* 0x00000005000d7202 */ /* 0x000fe20000000f00 */
[----:B------:R-:W-:Y:S05]  /*13d00*/  BRA `(.L_x_1283) ;  /* 0xfffee4d000007947 */ /* 0x000fea000383ffff */
.L_x_1226:
[----:B-1----:R-:W-:Y:S01]  /*13d10*/  IMAD.MOV.U32 R7, RZ, RZ, R12 ;  /* 0x000000ffff077224 */ /* 0x002fe200078e000c */
[----:B------:R-:W-:Y:S01]  /*13d20*/  MOV R6, 0x6 ;  /* 0x0000000600067802 */ /* 0x000fe20000000f00 */
[----:B------:R-:W-:Y:S01]  /*13d30*/  IMAD.MOV.U32 R5, RZ, RZ, 0x181f ;  /* 0x0000181fff057424 */ /* 0x000fe200078e00ff */
[----:B------:R-:W-:Y:S02]  /*13d40*/  MOV R4, 0x13d60 ;  /* 0x00013d6000047802 */ /* 0x000fe40000000f00 */
[----:B--2345:R-:W-:Y:S05]  /*13d50*/  CALL.REL.NOINC `($__internal_19_$__cuda_sm70_shflsync_idx_p) ;  /* 0x0000399000007944 */ /* 0x03cfea0003c00000 */
[----:B------:R-:W-:Y:S01]  /*13d60*/  MOV R4, R5 ;  /* 0x0000000500047202 */ /* 0x000fe20000000f00 */
[----:B------:R-:W-:Y:S05]  /*13d70*/  BRA `(.L_x_1284) ;  /* 0xfffee48000007947 */ /* 0x000fea000383ffff */
.L_x_1229:
        /* <DEDUP_REMOVED lines=13> */
.L_x_1232:
[----:B------:R-:W-:Y:S01]  /*13e50*/  IMAD.MOV.U32 R7, RZ, RZ, R12 ;  /* 0x000000ffff077224 */ /* 0x000fe200078e000c */
[----:B------:R-:W-:Y:S01]  /*13e60*/  MOV R6, RZ ;  /* 0x000000ff00067202 */ /* 0x000fe20000000f00 */
[----:B------:R-:W-:Y:S01]  /*13e70*/  IMAD.MOV.U32 R5, RZ, RZ, 0x181f ;  /* 0x0000181fff057424 */ /* 0x000fe200078e00ff */
[----:B------:R-:W-:Y:S02]  /*13e80*/  MOV R4, 0x13ea0 ;  /* 0x00013ea000047802 */ /* 0x000fe40000000f00 */
[----:B-1----:R-:W-:Y:S05]  /*13e90*/  CALL.REL.NOINC `($__internal_19_$__cuda_sm70_shflsync_idx_p) ;  /* 0x0000385000007944 */ /* 0x002fea0003c00000 */
[----:B------:R-:W-:Y:S01]  /*13ea0*/  MOV R14, R5 ;  /* 0x00000005000e7202 */ /* 0x000fe20000000f00 */
[----:B------:R-:W-:Y:S05]  /*13eb0*/  BRA `(.L_x_1286) ;  /* 0xffff06c000007947 */ /* 0x000fea000383ffff */
.L_x_1233:
[----:B------:R-:W-:Y:S01]  /*13ec0*/  IMAD.MOV.U32 R7, RZ, RZ, R13 ;  /* 0x000000ffff077224 */ /* 0x000fe200078e000d */
[----:B------:R-:W-:Y:S01]  /*13ed0*/  MOV R6, RZ ;  /* 0x000000ff00067202 */ /* 0x000fe20000000f00 */
[----:B------:R-:W-:Y:S01]  /*13ee0*/  IMAD.MOV.U32 R5, RZ, RZ, 0x181f ;  /* 0x0000181fff057424 */ /* 0x000fe200078e00ff */
[----:B------:R-:W-:Y:S02]  /*13ef0*/  MOV R4, 0x13f10 ;  /* 0x00013f1000047802 */ /* 0x000fe40000000f00 */
[----:B-123--:R-:W-:Y:S05]  /*13f00*/  CALL.REL.NOINC `($__internal_19_$__cuda_sm70_shflsync_idx_p) ;  /* 0x000037e000007944 */ /* 0x00efea0003c00000 */
[----:B------:R-:W2:Y:S04]  /*13f10*/  LDL R6, [R1+0x18] ;  /* 0x0000180001067983 */ /* 0x000ea80000100800 */
[----:B------:R-:W3:Y:S04]  /*13f20*/  LDL R4, [R1+0x4] ;  /* 0x0000040001047983 */ /* 0x000ee80000100800 */
[----:B------:R-:W4:Y:S01]  /*13f30*/  LDL R8, [R1+0x8] ;  /* 0x0000080001087983 */ /* 0x000f220000100800 */
[----:B--2---:R-:W-:-:S02]  /*13f40*/  ISETP.GE.AND P2, PT, R6, c[0x0][0x1d4], PT ;  /* 0x0000750006007a0c */ /* 0x004fc40003f46270 */
[C---:B------:R-:W-:Y:S02]  /*13f50*/  IADD3 R6, P5, R5.reuse, R138, RZ ;  /* 0x0000008a05067210 */ /* 0x040fe40007fbe0ff */
[----:B---3--:R-:W-:Y:S02]  /*13f60*/  ISETP.GE.AND P0, PT, R4, c[0x0][0x1d4], PT ;  /* 0x0000750004007a0c */ /* 0x008fe40003f06270 */
[----:B------:R-:W-:Y:S01]  /*13f70*/  IADD3 R4, P6, R5, R136, RZ ;  /* 0x0000008805047210 */ /* 0x000fe20007fde0ff */
[C---:B------:R-:W-:Y:S01]  /*13f80*/  IMAD.X R7, R14.reuse, 0x1, R137, P5 ;  /* 0x000000010e077824 */ /* 0x040fe200028e0689 */
[----:B------:R-:W-:Y:S02]  /*13f90*/  SEL R21, RZ, 0x10, P2 ;  /* 0x00000010ff157807 */ /* 0x000fe40001000000 */
[----:B------:R-:W-:Y:S01]  /*13fa0*/  SEL R15, RZ, 0x10, P0 ;  /* 0x00000010ff0f7807 */ /* 0x000fe20000000000 */
[----:B------:R-:W-:-:S05]  /*13fb0*/  IMAD.X R5, R14, 0x1, R67, P6 ;  /* 0x000000010e057824 */ /* 0x000fca00030e0643 */
[----:B------:R-:W-:Y:S01]  /*13fc0*/  @!PT LDS RZ, [RZ] ;  /* 0x00000000fffff984 */ /* 0x000fe20000000800 */
[----:B------:R-:W-:Y:S01]  /*13fd0*/  @!PT LDS RZ, [RZ] ;  /* 0x00000000fffff984 */ /* 0x000fe20000000800 */
[----:B------:R-:W-:Y:S01]  /*13fe0*/  @!PT LDS RZ, [RZ] ;  /* 0x00000000fffff984 */ /* 0x000fe20000000800 */
[----:B----4-:R1:W-:Y:S04]  /*13ff0*/  LDGSTS.E.BYPASS.LTC128B.128 [R8+0x4100], [R4.64], !P2 ;  /* 0x0410000004087fae */ /* 0x0103e8000d101d48 */
[----:B------:R2:W-:Y:S01]  /*14000*/  LDGSTS.E.BYPASS.LTC128B.128 [R8+0x6100], [R6.64], !P0 ;  /* 0x0610000006087fae */ /* 0x0005e2000c101d48 */
[----:B-1----:R-:W-:Y:S01]  /*14010*/  IMAD.MOV.U32 R5, RZ, RZ, 0x181f ;  /* 0x0000181fff057424 */ /* 0x002fe200078e00ff */
[----:B------:R-:W-:Y:S01]  /*14020*/  MOV R4, 0x14060 ;  /* 0x0001406000047802 */ /* 0x000fe20000000f00 */
[----:B--2---:R-:W-:Y:S02]  /*14030*/  IMAD.MOV.U32 R7, RZ, RZ, R12 ;  /* 0x000000ffff077224 */ /* 0x004fe400078e000c */
[----:B------:R-:W-:Y:S02]  /*14040*/  IMAD.MOV.U32 R6, RZ, RZ, 0x1 ;  /* 0x00000001ff067424 */ /* 0x000fe400078e00ff */
[----:B------:R-:W-:Y:S05]  /*14050*/  CALL.REL.NOINC `($__internal_19_$__cuda_sm70_shflsync_idx_p) ;  /* 0x0000369000007944 */ /* 0x000fea0003c00000 */
[----:B------:R-:W-:Y:S01]  /*14060*/  IMAD.MOV.U32 R14, RZ, RZ, R5 ;  /* 0x000000ffff0e7224 */ /* 0x000fe200078e0005 */
[----:B------:R-:W-:Y:S01]  /*14070*/  MOV R6, 0x1 ;  /* 0x0000000100067802 */ /* 0x000fe20000000f00 */
[----:B------:R-:W-:Y:S01]  /*14080*/  IMAD.MOV.U32 R7, RZ, RZ, R13 ;  /* 0x000000ffff077224 */ /* 0x000fe200078e000d */
[----:B------:R-:W-:-:S02]  /*14090*/  MOV R5, 0x181f ;  /* 0x0000181f00057802 */ /* 0x000fc40000000f00 */
[----:B------:R-:W-:Y:S02]  /*140a0*/  MOV R4, 0x140c0 ;  /* 0x000140c000047802 */ /* 0x000fe40000000f00 */
[----:B------:R-:W-:Y:S05]  /*140b0*/  CALL.REL.NOINC `($__internal_19_$__cuda_sm70_shflsync_idx_p) ;  /* 0x0000363000007944 */ /* 0x000fea0003c00000 */
[----:B------:R-:W2:Y:S01]  /*140c0*/  LDL R8, [R1+0x8] ;  /* 0x0000080001087983 */ /* 0x000ea20000100800 */
[----:B------:R-:W-:Y:S02]  /*140d0*/  IADD3 R6, -R21, 0x10, RZ ;  /* 0x0000001015067810 */ /* 0x000fe40007ffe1ff */
[----:B------:R-:W-:Y:S02]  /*140e0*/  IADD3 R4, -R15, 0x10, RZ ;  /* 0x000000100f047810 */ /* 0x000fe40007ffe1ff */
[----:B------:R-:W-:Y:S02]  /*140f0*/  LOP3.LUT R6, R6, 0xf, RZ, 0xc0, !PT ;  /* 0x0000000f06067812 */ /* 0x000fe400078ec0ff */
[----:B------:R-:W-:Y:S02]  /*14100*/  ISETP.NE.U32.AND P6, PT, R21, RZ, PT ;  /* 0x000000ff1500720c */ /* 0x000fe40003fc5070 */
[----:B------:R-:W-:Y:S02]  /*14110*/  IADD3 R6, P2, P0, R6, R5, R136 ;  /* 0x0000000506067210 */ /* 0x000fe4000785e088 */
[----:B------:R-:W-:-:S02]  /*14120*/  LOP3.LUT R4, R4, 0xf, RZ, 0xc0, !PT ;  /* 0x0000000f04047812 */ /* 0x000fc400078ec0ff */
[----:B------:R-:W-:Y:S02]  /*14130*/  ISETP.NE.U32.AND P5, PT, R15, RZ, PT ;  /* 0x000000ff0f00720c */ /* 0x000fe40003fa5070 */
[----:B------:R-:W-:Y:S02]  /*14140*/  IADD3.X R7, RZ, R14, R67, P2, P0 ;  /* 0x0000000eff077210 */ /* 0x000fe400017e0443 */
[----:B------:R-:W-:-:S04]  /*14150*/  IADD3 R4, P2, P0, R4, R5, R138 ;  /* 0x0000000504047210 */ /* 0x000fc8000785e08a */
[----:B------:R-:W-:Y:S01]  /*14160*/  IADD3.X R5, RZ, R14, R137, P2, P0 ;  /* 0x0000000eff057210 */ /* 0x000fe200017e0489 */
[----:B------:R-:W-:Y:S01]  /*14170*/  @!PT LDS RZ, [RZ] ;  /* 0x00000000fffff984 */ /* 0x000fe20000000800 */
[----:B------:R-:W-:Y:S01]  /*14180*/  @!PT LDS RZ, [RZ] ;  /* 0x00000000fffff984 */ /* 0x000fe20000000800 */
[----:B------:R-:W-:Y:S01]  /*14190*/  @!PT LDS RZ, [RZ] ;  /* 0x00000000fffff984 */ /* 0x000fe20000000800 */
[----:B--2---:R1:W-:Y:S04]  /*141a0*/  LDGSTS.E.BYPASS.LTC128B.128.ZFILL [R8+0x4900], [R6.64], P6 ;  /* 0x0490000006087fae */ /* 0x0043e8000b141d48 */
[----:B------:R2:W-:Y:S01]  /*141b0*/  LDGSTS.E.BYPASS.LTC128B.128.ZFILL [R8+0x6900], [R4.64], P5 ;  /* 0x0690000004087fae */ /* 0x0005e2000a941d48 */
[----:B-1----:R-:W-:Y:S02]  /*141c0*/  IMAD.MOV.U32 R7, RZ, RZ, R12 ;  /* 0x000000ffff077224 */ /* 0x002fe400078e000c */
[----:B------:R-:W-:Y:S02]  /*141d0*/  IMAD.MOV.U32 R6, RZ, RZ, 0x2 ;  /* 0x00000002ff067424 */ /* 0x000fe400078e00ff */
[----:B--2---:R-:W-:Y:S01]  /*141e0*/  IMAD.MOV.U32 R5, RZ, RZ, 0x181f ;  /* 0x0000181fff057424 */ /* 0x004fe200078e00ff */
[----:B------:R-:W-:-:S02]  /*141f0*/  MOV R4, 0x14210 ;  /* 0x0001421000047802 */ /* 0x000fc40000000f00 */
        /* <DEDUP_REMOVED lines=36> */
.L_x_1234:
[----:B------:R-:W-:Y:S01]  /*14440*/  IMAD.MOV.U32 R6, RZ, RZ, RZ ;  /* 0x000000ffff067224 */ /* 0x000fe200078e00ff */
[----:B------:R-:W-:Y:S02]  /*14450*/  MOV R5, 0x1c1f ;  /* 0x00001c1f00057802 */ /* 0x000fe40000000f00 */
[----:B------:R-:W-:Y:S02]  /*14460*/  MOV R4, 0x14480 ;  /* 0x0001448000047802 */ /* 0x000fe40000000f00 */
[----:B------:R-:W-:Y:S05]  /*14470*/  CALL.REL.NOINC `($__internal_19_$__cuda_sm70_shflsync_idx_p) ;  /* 0x0000327000007944 */ /* 0x000fea0003c00000 */
[----:B------:R-:W-:Y:S01]  /*14480*/  MOV R4, R5 ;  /* 0x0000000500047202 */ /* 0x000fe20000000f00 */
[----:B------:R-:W-:Y:S05]  /*14490*/  BRA `(.L_x_1288) ;  /* 0xffff050000007947 */ /* 0x000fea000383ffff */
.L_x_1235:
[----:B------:R-:W-:Y:S01]  /*144a0*/  IMAD.MOV.U32 R6, RZ, RZ, 0x1 ;  /* 0x00000001ff067424 */ /* 0x000fe200078e00ff */
[----:B------:R-:W-:Y:S02]  /*144b0*/  MOV R5, 0x1c1f ;  /* 0x00001c1f00057802 */ /* 0x000fe40000000f00 */
[----:B------:R-:W-:Y:S02]  /*144c0*/  MOV R4, 0x144e0 ;  /* 0x000144e000047802 */ /* 0x000fe40000000f00 */
[----:B-1----:R-:W-:Y:S05]  /*144d0*/  CALL.REL.NOINC `($__internal_19_$__cuda_sm70_shflsync_idx_p) ;  /* 0x0000321000007944 */ /* 0x002fea0003c00000 */
[----:B------:R-:W-:Y:S01]  /*144e0*/  IMAD.IADD R0, R2, 0x1, R5 ;  /* 0x0000000102007824 */ /* 0x000fe200078e0205 */
[----:B------:R-:W-:Y:S01]  /*144f0*/  MOV R4, 0x14740 ;  /* 0x0001474000047802 */ /* 0x000fe20000000f00 */
[----:B------:R-:W-:-:S02]  /*14500*/  IMAD.MOV.U32 R6, RZ, RZ, 0x2 ;  /* 0x00000002ff067424 */ /* 0x000fc400078e00ff */
[----:B------:R-:W-:Y:S01]  /*14510*/  IMAD.MOV.U32 R5, RZ, RZ, 0x1c1f ;  /* 0x00001c1fff057424 */ /* 0x000fe200078e00ff */
        /* <DEDUP_REMOVED lines=33> */
[----:B------:R-:W-:Y:S05]  /*14730*/  CALL.REL.NOINC `($__internal_19_$__cuda_sm70_shflsync_idx_p) ;  /* 0x00002fb000007944 */ /* 0x000fea0003c00000 */
[----:B------:R-:W-:Y:S01]  /*14740*/  IMAD.IADD R0, R2, 0x1, R5 ;  /* 0x0000000102007824 */ /* 0x000fe200078e0205 */
[----:B------:R-:W-:Y:S01]  /*14750*/  MOV R4, 0x149a0 ;  /* 0x000149a000047802 */ /* 0x000fe20000000f00 */
[----:B------:R-:W-:Y:S02]  /*14760*/  IMAD.MOV.U32 R6, RZ, RZ, 0x3 ;  /* 0x00000003ff067424 */ /* 0x000fe400078e00ff */
[----:B------:R-:W-:Y:S01]  /*14770*/  IMAD.MOV.U32 R5, RZ, RZ, 0x1c1f ;  /* 0x00001c1fff057424 */ /* 0x000fe200078e00ff */
[----:B------:R-:W-:-:S04]  /*14780*/  IMNMX R0, R3, R0, PT ;  /* 0x0000000003007217 */ /* 0x000fc80003800200 */
[C---:B------:R-:W-:Y:S02]  /*14790*/  ISETP.GT.AND P5, PT, R0.reuse, 0x1, PT ;  /* 0x000000010000780c */ /* 0x040fe40003fa4270 */
[C---:B------:R-:W-:Y:S02]  /*147a0*/  ISETP.GT.AND P6, PT, R0.reuse, RZ, PT ;  /* 0x000000ff0000720c */ /* 0x040fe40003fc4270 */
[C---:B------:R-:W-:Y:S02]  /*147b0*/  ISETP.GT.AND P2, PT, R0.reuse, 0x8, PT ;  /* 0x000000080000780c */ /* 0x040fe40003f44270 */
[----:B------:R-:W-:Y:S02]  /*147c0*/  ISETP.GT.AND P0, PT, R0, 0x9, PT ;  /* 0x000000090000780c */ /* 0x000fe40003f04270 */
[----:B------:R-:W-:Y:S02]  /*147d0*/  FSEL R108, R108, -INF , P5 ;  /* 0xff8000006c6c7808 */ /* 0x000fe40002800000 */
[----:B------:R-:W-:-:S02]  /*147e0*/  FSEL R15, R107, -INF , P6 ;  /* 0xff8000006b0f7808 */ /* 0x000fc40003000000 */
[----:B------:R-:W-:Y:S02]  /*147f0*/  ISETP.GT.AND P5, PT, R0, 0x11, PT ;  /* 0x000000110000780c */ /* 0x000fe40003fa4270 */
[----:B------:R-:W-:Y:S02]  /*14800*/  FSEL R14, R113, -INF , P2 ;  /* 0xff800000710e7808 */ /* 0x000fe40001000000 */
[----:B------:R-:W-:Y:S02]  /*14810*/  FSEL R13, R114, -INF , P0 ;  /* 0xff800000720d7808 */ /* 0x000fe40000000000 */
[C---:B------:R-:W-:Y:S02]  /*14820*/  ISETP.GT.AND P6, PT, R0.reuse, 0x10, PT ;  /* 0x000000100000780c */ /* 0x040fe40003fc4270 */
[C---:B------:R-:W-:Y:S02]  /*14830*/  ISETP.GT.AND P2, PT, R0.reuse, 0x18, PT ;  /* 0x000000180000780c */ /* 0x040fe40003f44270 */
[----:B------:R-:W-:-:S02]  /*14840*/  ISETP.GT.AND P0, PT, R0, 0x19, PT ;  /* 0x000000190000780c */ /* 0x000fc40003f04270 */
[----:B------:R-:W-:Y:S02]  /*14850*/  FSEL R84, R84, -INF , P5 ;  /* 0xff80000054547808 */ /* 0x000fe40002800000 */
[----:B------:R-:W-:Y:S02]  /*14860*/  FSEL R12, R100, -INF , P6 ;  /* 0xff800000640c7808 */ /* 0x000fe40003000000 */
[----:B------:R-:W-:Y:S02]  /*14870*/  ISETP.GT.AND P5, PT, R0, 0x21, PT ;  /* 0x000000210000780c */ /* 0x000fe40003fa4270 */
[----:B------:R-:W-:Y:S02]  /*14880*/  FSEL R72, R72, -INF , P2 ;  /* 0xff80000048487808 */ /* 0x000fe40001000000 */
[----:B------:R-:W-:Y:S02]  /*14890*/  FSEL R73, R73, -INF , P0 ;  /* 0xff80000049497808 */ /* 0x000fe40000000000 */
[----:B------:R-:W-:-:S02]  /*148a0*/  ISETP.GT.AND P6, PT, R0, 0x20, PT ;  /* 0x000000200000780c */ /* 0x000fc40003fc4270 */
[C---:B------:R-:W-:Y:S02]  /*148b0*/  ISETP.GT.AND P2, PT, R0.reuse, 0x28, PT ;  /* 0x000000280000780c */ /* 0x040fe40003f44270 */
[----:B------:R-:W-:Y:S02]  /*148c0*/  ISETP.GT.AND P0, PT, R0, 0x29, PT ;  /* 0x000000290000780c */ /* 0x000fe40003f04270 */
[----:B------:R-:W-:Y:S02]  /*148d0*/  FSEL R38, R58, -INF , P5 ;  /* 0xff8000003a267808 */ /* 0x000fe40002800000 */
[----:B------:R-:W-:Y:S02]  /*148e0*/  FSEL R39, R54, -INF , P6 ;  /* 0xff80000036277808 */ /* 0x000fe40003000000 */
[----:B------:R-:W-:Y:S02]  /*148f0*/  ISETP.GT.AND P5, PT, R0, 0x31, PT ;  /* 0x000000310000780c */ /* 0x000fe40003fa4270 */
[----:B------:R-:W-:-:S02]  /*14900*/  FSEL R37, R37, -INF , P2 ;  /* 0xff80000025257808 */ /* 0x000fc40001000000 */
[----:B------:R-:W-:Y:S02]  /*14910*/  FSEL R36, R26, -INF , P0 ;  /* 0xff8000001a247808 */ /* 0x000fe40000000000 */
        /* <DEDUP_REMOVED lines=9> */
[----:B------:R-:W-:Y:S01]  /*149b0*/  FMNMX.FTZ R0, R43, R42, !PT ;  /* 0x0000002a2b007209 */ /* 0x000fe20007810000 */
[----:B------:R-:W-:Y:S01]  /*149c0*/  IMAD.MOV.U32 R5, RZ, RZ, 0x2 ;  /* 0x00000002ff057424 */ /* 0x000fe200078e00ff */
[----:B------:R-:W-:Y:S02]  /*149d0*/  FMNMX.FTZ R4, R15, R108, !PT ;  /* 0x0000006c0f047209 */ /* 0x000fe40007810000 */
[----:B------:R-:W-:Y:S02]  /*149e0*/  IMNMX R3, R3, R2, PT ;  /* 0x0000000203037217 */ /* 0x000fe40003800200 */
[----:B------:R-:W-:Y:S02]  /*149f0*/  FMNMX.FTZ R2, R41, R31, !PT ;  /* 0x0000001f29027209 */ /* 0x000fe40007810000 */
[----:B------:R-:W-:-:S02]  /*14a00*/  ISETP.GT.AND P6, PT, R3, RZ, PT ;  /* 0x000000ff0300720c */ /* 0x000fc40003fc4270 */
[C---:B------:R-:W-:Y:S02]  /*14a10*/  ISETP.GT.AND P5, PT, R3.reuse, 0x1, PT ;  /* 0x000000010300780c */ /* 0x040fe40003fa4270 */
[C---:B------:R-:W-:Y:S02]  /*14a20*/  ISETP.GT.AND P2, PT, R3.reuse, 0x8, PT ;  /* 0x000000080300780c */ /* 0x040fe40003f44270 */
[----:B------:R-:W-:Y:S02]  /*14a30*/  ISETP.GT.AND P0, PT, R3, 0x9, PT ;  /* 0x000000090300780c */ /* 0x000fe40003f04270 */
[----:B------:R-:W-:Y:S02]  /*14a40*/  FSEL R47, R109, -INF , P6 ;  /* 0xff8000006d2f7808 */ /* 0x000fe40003000000 */
[----:B------:R-:W-:Y:S02]  /*14a50*/  FSEL R46, R110, -INF , P5 ;  /* 0xff8000006e2e7808 */ /* 0x000fe40002800000 */
[----:B------:R-:W-:-:S02]  /*14a60*/  FSEL R115, R115, -INF , P2 ;  /* 0xff80000073737808 */ /* 0x000fc40001000000 */
[----:B------:R-:W-:Y:S02]  /*14a70*/  FSEL R25, R116, -INF , P0 ;  /* 0xff80000074197808 */ /* 0x000fe40000000000 */
[C---:B------:R-:W-:Y:S02]  /*14a80*/  ISETP.GT.AND P6, PT, R3.reuse, 0x10, PT ;  /* 0x000000100300780c */ /* 0x040fe40003fc4270 */
[C---:B------:R-:W-:Y:S02]  /*14a90*/  ISETP.GT.AND P5, PT, R3.reuse, 0x11, PT ;  /* 0x000000110300780c */ /* 0x040fe40003fa4270 */
[C---:B------:R-:W-:Y:S02]  /*14aa0*/  ISETP.GT.AND P2, PT, R3.reuse, 0x18, PT ;  /* 0x000000180300780c */ /* 0x040fe40003f44270 */
[----:B------:R-:W-:Y:S02]  /*14ab0*/  ISETP.GT.AND P0, PT, R3, 0x19, PT ;  /* 0x000000190300780c */ /* 0x000fe40003f04270 */
[----:B------:R-:W-:-:S02]  /*14ac0*/  FSEL R85, R85, -INF , P6 ;  /* 0xff80000055557808 */ /* 0x000fc40003000000 */
[----:B------:R-:W-:Y:S02]  /*14ad0*/  FSEL R40, R101, -INF , P5 ;  /* 0xff80000065287808 */ /* 0x000fe40002800000 */
[----:B------:R-:W-:Y:S02]  /*14ae0*/  FSEL R48, R48, -INF , P2 ;  /* 0xff80000030307808 */ /* 0x000fe40001000000 */
[----:B------:R-:W-:Y:S02]  /*14af0*/  FSEL R49, R49, -INF , P0 ;  /* 0xff80000031317808 */ /* 0x000fe40000000000 */
[C---:B------:R-:W-:Y:S02]  /*14b00*/  ISETP.GT.AND P6, PT, R3.reuse, 0x20, PT ;  /* 0x000000200300780c */ /* 0x040fe40003fc4270 */
[C---:B------:R-:W-:Y:S02]  /*14b10*/  ISETP.GT.AND P5, PT, R3.reuse, 0x21, PT ;  /* 0x000000210300780c */ /* 0x040fe40003fa4270 */
[----:B------:R-:W-:-:S02]  /*14b20*/  ISETP.GT.AND P2, PT, R3, 0x28, PT ;  /* 0x000000280300780c */ /* 0x000fc40003f44270 */
[----:B------:R-:W-:Y:S02]  /*14b30*/  ISETP.GT.AND P0, PT, R3, 0x29, PT ;  /* 0x000000290300780c */ /* 0x000fe40003f04270 */
[----:B------:R-:W-:Y:S02]  /*14b40*/  FSEL R107, R55, -INF , P6 ;  /* 0xff800000376b7808 */ /* 0x000fe40003000000 */
[----:B------:R-:W-:Y:S02]  /*14b50*/  FSEL R106, R50, -INF , P5 ;  /* 0xff800000326a7808 */ /* 0x000fe40002800000 */
[----:B------:R-:W-:Y:S02]  /*14b60*/  FSEL R105, R20, -INF , P2 ;  /* 0xff80000014697808 */ /* 0x000fe40001000000 */
[----:B------:R-:W-:Y:S02]  /*14b70*/  FSEL R104, R27, -INF , P0 ;  /* 0xff8000001b687808 */ /* 0x000fe40000000000 */
[----:B------:R-:W-:-:S02]  /*14b80*/  ISETP.GT.AND P6, PT, R3, 0x30, PT ;  /* 0x000000300300780c */ /* 0x000fc40003fc4270 */
[C---:B------:R-:W-:Y:S02]  /*14b90*/  ISETP.GT.AND P5, PT, R3.reuse, 0x31, PT ;  /* 0x000000310300780c */ /* 0x040fe40003fa4270 */
[C---:B------:R-:W-:Y:S02]  /*14ba0*/  ISETP.GT.AND P2, PT, R3.reuse, 0x38, PT ;  /* 0x000000380300780c */ /* 0x040fe40003f44270 */
[----:B------:R-:W-:Y:S02]  /*14bb0*/  ISETP.GT.AND P0, PT, R3, 0x39, PT ;  /* 0x000000390300780c */ /* 0x000fe40003f04270 */
        /* <DEDUP_REMOVED lines=39> */
[----:B------:R-:W-:Y:S02]  /*14e30*/  FSEL R103, R11, -INF , P6 ;  /* 0xff8000000b677808 */ /* 0x000fe40003000000 */
[----:B------:R-:W-:Y:S02]  /*14e40*/  FMNMX.FTZ R2, R79, R2, !PT ;  /* 0x000000024f027209 */ /* 0x000fe40007810000 */
[----:B------:R-:W-:Y:S02]  /*14e50*/  FMNMX.FTZ R0, R36, R0, !PT ;  /* 0x0000000024007209 */ /* 0x000fe40007810000 */
[----:B------:R-:W-:Y:S02]  /*14e60*/  FMNMX.FTZ R196, R104, R196, !PT ;  /* 0x000000c468c47209 */ /* 0x000fe40007810000 */
[----:B------:R-:W-:Y:S02]  /*14e70*/  FMNMX.FTZ R3, R18, R3, !PT ;  /* 0x0000000312037209 */ /* 0x000fe40007810000 */
[----:B------:R-:W-:-:S02]  /*14e80*/  FSEL R102, R10, -INF , P5 ;  /* 0xff8000000a667808 */ /* 0x000fc40002800000 */
[----:B------:R-:W-:Y:S02]  /*14e90*/  FMNMX.FTZ R2, R78, R2, !PT ;  /* 0x000000024e027209 */ /* 0x000fe40007810000 */
[----:B------:R-:W-:Y:S02]  /*14ea0*/  FMNMX.FTZ R0, R35, R0, !PT ;  /* 0x0000000023007209 */ /* 0x000fe40007810000 */
[----:B------:R-:W-:Y:S02]  /*14eb0*/  FMNMX.FTZ R196, R103, R196, !PT ;  /* 0x000000c467c47209 */ /* 0x000fe40007810000 */
[----:B------:R-:W-:Y:S02]  /*14ec0*/  FMNMX.FTZ R3, R17, R3, !PT ;  /* 0x0000000311037209 */ /* 0x000fe40007810000 */
[----:B------:R-:W-:Y:S02]  /*14ed0*/  FSEL R101, R45, -INF , P2 ;  /* 0xff8000002d657808 */ /* 0x000fe40001000000 */
[----:B------:R-:W-:-:S02]  /*14ee0*/  FMNMX.FTZ R2, R77, R2, !PT ;  /* 0x000000024d027209 */ /* 0x000fc40007810000 */
[----:B------:R-:W-:Y:S02]  /*14ef0*/  FMNMX.FTZ R0, R34, R0, !PT ;  /* 0x0000000022007209 */ /* 0x000fe40007810000 */
[----:B------:R-:W-:Y:S02]  /*14f00*/  FMNMX.FTZ R196, R102, R196, !PT ;  /* 0x000000c466c47209 */ /* 0x000fe40007810000 */
[----:B------:R-:W-:Y:S02]  /*14f10*/  FMNMX.FTZ R3, R16, R3, !PT ;  /* 0x0000000310037209 */ /* 0x000fe40007810000 */
[----:B------:R-:W-:Y:S02]  /*14f20*/  FSEL R100, R44, -INF , P0 ;  /* 0xff8000002c647808 */ /* 0x000fe40000000000 */
[----:B------:R-:W-:Y:S01]  /*14f30*/  FMNMX.FTZ R2, R76, R2, !PT ;  /* 0x000000024c027209 */ /* 0x000fe20007810000 */
[----:B------:R-:W-:Y:S01]  /*14f40*/  IMAD.MOV.U32 R4, RZ, RZ, R3 ;  /* 0x000000ffff047224 */ /* 0x000fe200078e0003 */
[----:B------:R-:W-:-:S02]  /*14f50*/  FMNMX.FTZ R0, R33, R0, !PT ;  /* 0x0000000021007209 */ /* 0x000fc40007810000 */
[----:B------:R-:W-:Y:S02]  /*14f60*/  FMNMX.FTZ R196, R101, R196, !PT ;  /* 0x000000c465c47209 */ /* 0x000fe40007810000 */
[----:B------:R-:W-:Y:S02]  /*14f70*/  FMNMX.FTZ R2, R67, R2, !PT ;  /* 0x0000000243027209 */ /* 0x000fe40007810000 */
[----:B------:R-:W-:Y:S02]  /*14f80*/  FMNMX.FTZ R0, R32, R0, !PT ;  /* 0x0000000020007209 */ /* 0x000fe40007810000 */
[----:B------:R-:W-:Y:S02]  /*14f90*/  FMNMX.FTZ R196, R100, R196, !PT ;  /* 0x000000c464c47209 */ /* 0x000fe40007810000 */
[----:B------:R-:W-:Y:S02]  /*14fa0*/  MOV R6, 0x14fc0 ;  /* 0x00014fc000067802 */ /* 0x000fe40000000f00 */
[----:B------:R-:W-:Y:S05]  /*14fb0*/  CALL.REL.NOINC `($__internal_18_$__cuda_sm70_shflsync_bfly_p) ;  /* 0x000026d000007944 */ /* 0x000fea0003c00000 */
[----:B------:R-:W-:Y:S01]  /*14fc0*/  FMNMX.FTZ R3, R3, R5, !PT ;  /* 0x0000000503037209 */ /* 0x000fe20007810000 */
[----:B------:R-:W-:Y:S01]  /*14fd0*/  IMAD.MOV.U32 R5, RZ, RZ, 0x1 ;  /* 0x00000001ff057424 */ /* 0x000fe200078e00ff */
[----:B------:R-:W-:-:S03]  /*14fe0*/  MOV R6, 0x15010 ;  /* 0x0001501000067802 */ /* 0x000fc60000000f00 */
[----:B------:R-:W-:Y:S02]  /*14ff0*/  IMAD.MOV.U32 R4, RZ, RZ, R3 ;  /* 0x000000ffff047224 */ /* 0x000fe400078e0003 */
[----:B------:R-:W-:Y:S05]  /*15000*/  CALL.REL.NOINC `($__internal_18_$__cuda_sm70_shflsync_bfly_p) ;  /* 0x0000268000007944 */ /* 0x000fea0003c00000 */
[----:B------:R-:W-:Y:S01]  /*15010*/  FMNMX.FTZ R3, R3, R5, !PT ;  /* 0x0000000503037209 */ /* 0x000fe20007810000 */
[----:B------:R-:W-:Y:S01]  /*15020*/  IMAD.MOV.U32 R4, RZ, RZ, R2 ;  /* 0x000000ffff047224 */ /* 0x000fe200078e0002 */
[----:B------:R-:W-:Y:S01]  /*15030*/  MOV R6, 0x15060 ;  /* 0x0001506000067802 */ /* 0x000fe20000000f00 */
[----:B------:R-:W-:Y:S02]  /*15040*/  IMAD.MOV.U32 R5, RZ, RZ, 0x2 ;  /* 0x00000002ff057424 */ /* 0x000fe400078e00ff */
        /* <DEDUP_REMOVED lines=26> */
[----:B------:R-:W-:Y:S05]  /*151f0*/  BRA `(.L_x_1289) ;  /* 0xffff051000007947 */ /* 0x000fea000383ffff */
.L_x_1239:
[----:B------:R-:W-:Y:S01]  /*15200*/  MOV R6, RZ ;  /* 0x000000ff00067202 */ /* 0x000fe20000000f00 */
[----:B------:R-:W-:Y:S01]  /*15210*/  IMAD.MOV.U32 R7, RZ, RZ, R11 ;  /* 0x000000ffff077224 */ /* 0x000fe200078e000b */
[----:B------:R-:W-:Y:S01]  /*15220*/  MOV R4, 0x15250 ;  /* 0x0001525000047802 */ /* 0x000fe20000000f00 */
[----:B------:R-:W-:Y:S02]  /*15230*/  IMAD.MOV.U32 R5, RZ, RZ, 0x181f ;  /* 0x0000181fff057424 */ /* 0x000fe400078e00ff */
[----:B------:R-:W-:Y:S05]  /*15240*/  CALL.REL.NOINC `($__internal_19_$__cuda_sm70_shflsync_idx_p) ;  /* 0x000024a000007944 */ /* 0x000fea0003c00000 */
[----:B------:R-:W-:Y:S01]  /*15250*/  MOV R13, R5 ;  /* 0x00000005000d7202 */ /* 0x000fe20000000f00 */
[----:B------:R-:W-:-:S05]  /*15260*/  BRA `(.L_x_1290) ;  /* 0xffff21b000007947 */ /* 0x000fca000383ffff */
.L_x_1240:
[----:B------:R-:W-:Y:S01]  /*15270*/  MOV R6, RZ ;  /* 0x000000ff00067202 */ /* 0x000fe20000000f00 */
[----:B------:R-:W-:Y:S01]  /*15280*/  IMAD.MOV.U32 R7, RZ, RZ, R12 ;  /* 0x000000ffff077224 */ /* 0x000fe200078e000c */
[----:B------:R-:W-:Y:S01]  /*15290*/  MOV R4, 0x152c0 ;  /* 0x000152c000047802 */ /* 0x000fe20000000f00 */
[----:B------:R-:W-:Y:S02]  /*152a0*/  IMAD.MOV.U32 R5, RZ, RZ, 0x181f ;  /* 0x0000181fff057424 */ /* 0x000fe400078e00ff */
[----:B-12---:R-:W-:Y:S05]  /*152b0*/  CALL.REL.NOINC `($__internal_19_$__cuda_sm70_shflsync_idx_p) ;  /* 0x0000243000007944 */ /* 0x006fea0003c00000 */
[----:B------:R-:W2:Y:S04]  /*152c0*/  LDL R6, [R1+0x18] ;  /* 0x0000180001067983 */ /* 0x000ea80000100800 */
[----:B------:R-:W3:Y:S04]  /*152d0*/  LDL R4, [R1+0x4] ;  /* 0x0000040001047983 */ /* 0x000ee80000100800 */
[----:B------:R-:W4:Y:S01]  /*152e0*/  LDL R8, [R1+0x8] ;  /* 0x0000080001087983 */ /* 0x000f220000100800 */
[----:B--2---:R-:W-:Y:S02]  /*152f0*/  ISETP.GE.AND P5, PT, R6, c[0x0][0x1d4], PT ;  /* 0x0000750006007a0c */ /* 0x004fe40003fa6270 */
[----:B------:R-:W-:Y:S02]  /*15300*/  IADD3 R6, P2, R5, R0, RZ ;  /* 0x0000000005067210 */ /* 0x000fe40007f5e0ff */
[----:B---3--:R-:W-:Y:S02]  /*15310*/  ISETP.GE.AND P0, PT, R4, c[0x0][0x1d4], PT ;  /* 0x0000750004007a0c */ /* 0x008fe40003f06270 */
[----:B------:R-:W-:Y:S01]  /*15320*/  SEL R15, RZ, 0x10, P5 ;  /* 0x00000010ff0f7807 */ /* 0x000fe20002800000 */
[----:B------:R-:W-:Y:S01]  /*15330*/  IMAD.X R7, R13, 0x1, R2, P2 ;  /* 0x000000010d077824 */ /* 0x000fe200010e0602 */
[----:B------:R-:W-:Y:S02]  /*15340*/  IADD3 R4, P2, R5, R3, RZ ;  /* 0x0000000305047210 */ /* 0x000fe40007f5e0ff */
[----:B------:R-:W-:Y:S03]  /*15350*/  SEL R14, RZ, 0x10, P0 ;  /* 0x00000010ff0e7807 */ /* 0x000fe60000000000 */
[----:B------:R-:W-:Y:S01]  /*15360*/  @!PT LDS RZ, [RZ] ;  /* 0x00000000fffff984 */ /* 0x000fe20000000800 */
[----:B------:R-:W-:Y:S01]  /*15370*/  @!PT LDS RZ, [RZ] ;  /* 0x00000000fffff984 */ /* 0x000fe20000000800 */
[----:B------:R-:W-:Y:S01]  /*15380*/  @!PT LDS RZ, [RZ] ;  /* 0x00000000fffff984 */ /* 0x000fe20000000800 */
[----:B----4-:R1:W-:Y:S01]  /*15390*/  LDGSTS.E.BYPASS.LTC128B.128 [R8+0x100], [R6.64], !P5 ;  /* 0x0010000006087fae */ /* 0x0103e2000e901d48 */
[----:B------:R-:W-:Y:S05]  /*153a0*/  IMAD.X R5, R13, 0x1, R10, P2 ;  /* 0x000000010d057824 */ /* 0x000fea00010e060a */
[----:B------:R2:W-:Y:S01]  /*153b0*/  LDGSTS.E.BYPASS.LTC128B.128 [R8+0x2100], [R4.64], !P0 ;  /* 0x0210000004087fae */ /* 0x0005e2000c101d48 */
[----:B-1----:R-:W-:Y:S02]  /*153c0*/  IMAD.MOV.U32 R7, RZ, RZ, R11 ;  /* 0x000000ffff077224 */ /* 0x002fe400078e000b */
[----:B------:R-:W-:Y:S01]  /*153d0*/  IMAD.MOV.U32 R6, RZ, RZ, 0x1 ;  /* 0x00000001ff067424 */ /* 0x000fe200078e00ff */
[----:B--2---:R-:W-:Y:S01]  /*153e0*/  MOV R4, 0x15410 ;  /* 0x0001541000047802 */ /* 0x004fe20000000f00 */
[----:B------:R-:W-:Y:S02]  /*153f0*/  IMAD.MOV.U32 R5, RZ, RZ, 0x181f ;  /* 0x0000181fff057424 */ /* 0x000fe400078e00ff */
[----:B------:R-:W-:Y:S05]  /*15400*/  CALL.REL.NOINC `($__internal_19_$__cuda_sm70_shflsync_idx_p) ;  /* 0x000022e000007944 */ /* 0x000fea0003c00000 */
[----:B------:R-:W-:Y:S01]  /*15410*/  MOV R6, 0x1 ;  /* 0x0000000100067802 */ /* 0x000fe20000000f00 */
[----:B------:R-:W-:Y:S01]  /*15420*/  IMAD.MOV.U32 R13, RZ, RZ, R5 ;  /* 0x000000ffff0d7224 */ /* 0x000fe200078e0005 */
[----:B------:R-:W-:Y:S01]  /*15430*/  MOV R5, 0x181f ;  /* 0x0000181f00057802 */ /* 0x000fe20000000f00 */
[----:B------:R-:W-:Y:S01]  /*15440*/  IMAD.MOV.U32 R7, RZ, RZ, R12 ;  /* 0x000000ffff077224 */ /* 0x000fe200078e000c */
[----:B------:R-:W-:Y:S02]  /*15450*/  MOV R4, 0x15470 ;  /* 0x0001547000047802 */ /* 0x000fe40000000f00 */
[----:B------:R-:W-:Y:S05]  /*15460*/  CALL.REL.NOINC `($__internal_19_$__cuda_sm70_shflsync_idx_p) ;  /* 0x0000228000007944 */ /* 0x000fea0003c00000 */
[C---:B------:R-:W-:Y:S01]  /*15470*/  IADD3 R4, -R15.reuse, 0x10, RZ ;  /* 0x000000100f047810 */ /* 0x040fe20007ffe1ff */
[----:B------:R-:W2:Y:S01]  /*15480*/  LDL R8, [R1+0x8] ;  /* 0x0000080001087983 */ /* 0x000ea20000100800 */
[----:B------:R-:W-:Y:S02]  /*15490*/  ISETP.NE.U32.AND P5, PT, R15, RZ, PT ;  /* 0x000000ff0f00720c */ /* 0x000fe40003fa5070 */
[----:B------:R-:W-:Y:S04]  /*154a0*/  LOP3.LUT R4, R4, 0xf, RZ, 0xc0, !PT ;  /* 0x0000000f04047812 */ /* 0x000fe800078ec0ff */
[----:B------:R-:W-:Y:S02]  /*154b0*/  IADD3 R6, P2, P0, R4, R5, R0 ;  /* 0x0000000504067210 */ /* 0x000fe4000785e000 */
        /* <DEDUP_REMOVED lines=11> */
[----:B------:R2:W-:Y:S01]  /*15570*/  LDGSTS.E.BYPASS.LTC128B.128.ZFILL [R8+0x2900], [R4.64], P5 ;  /* 0x0290000004087fae */ /* 0x0005e2000a941d48 */
        /* <DEDUP_REMOVED lines=39> */
[----:B------:R-:W-:-:S05]  /*157f0*/  BRA `(.L_x_1291) ;  /* 0xffff1e5000007947 */ /* 0x000fca000383ffff */
.L_x_1243:
[----:B------:R-:W-:Y:S01]  /*15800*/  MOV R6, RZ ;  /* 0x000000ff00067202 */ /* 0x000fe20000000f00 */
[----:B------:R-:W-:Y:S01]  /*15810*/  IMAD.MOV.U32 R7, RZ, RZ, R48 ;  /* 0x000000ffff077224 */ /* 0x000fe200078e0030 */
[----:B------:R-:W-:Y:S01]  /*15820*/  MOV R4, 0x15850 ;  /* 0x0001585000047802 */ /* 0x000fe20000000f00 */
[----:B------:R-:W-:Y:S02]  /*15830*/  IMAD.MOV.U32 R5, RZ, RZ, 0x181f ;  /* 0x0000181fff057424 */ /* 0x000fe400078e00ff */
[----:B------:R-:W-:Y:S05]  /*15840*/  CALL.REL.NOINC `($__internal_19_$__cuda_sm70_shflsync_idx_p) ;  /* 0x00001ea000007944 */ /* 0x000fea0003c00000 */
[----:B------:R-:W-:Y:S01]  /*15850*/  MOV R55, R5 ;  /* 0x0000000500377202 */ /* 0x000fe20000000f00 */
[----:B------:R-:W-:-:S05]  /*15860*/  BRA `(.L_x_1292) ;  /* 0xffff350000007947 */ /* 0x000fca000383ffff */
.L_x_1244:
        /* <DEDUP_REMOVED lines=89> */
.L_x_1245:
[----:B------:R-:W-:Y:S01]  /*15e00*/  MOV R5, 0x1c1f ;  /* 0x00001c1f00057802 */ /* 0x000fe20000000f00 */
[----:B------:R-:W-:Y:S01]  /*15e10*/  IMAD.MOV.U32 R6, RZ, RZ, RZ ;  /* 0x000000ffff067224 */ /* 0x000fe200078e00ff */
[----:B------:R-:W-:Y:S02]  /*15e20*/  MOV R4, 0x15e40 ;  /* 0x00015e4000047802 */ /* 0x000fe40000000f00 */
[----:B------:R-:W-:Y:S05]  /*15e30*/  CALL.REL.NOINC `($__internal_19_$__cuda_sm70_shflsync_idx_p) ;  /* 0x000018b000007944 */ /* 0x000fea0003c00000 */
[----:B------:R-:W-:-:S05]  /*15e40*/  BRA `(.L_x_1294) ;  /* 0xffff336000007947 */ /* 0x000fca000383ffff */
.L_x_1246:
[----:B------:R-:W-:Y:S01]  /*15e50*/  MOV R5, 0x1c1f ;  /* 0x00001c1f00057802 */ /* 0x000fe20000000f00 */
[----:B------:R-:W-:Y:S01]  /*15e60*/  IMAD.MOV.U32 R6, RZ, RZ, 0x1 ;  /* 0x00000001ff067424 */ /* 0x000fe200078e00ff */
[----:B------:R-:W-:Y:S02]  /*15e70*/  MOV R4, 0x15e90 ;  /* 0x00015e9000047802 */ /* 0x000fe40000000f00 */
[----:B-1----:R-:W-:Y:S05]  /*15e80*/  CALL.REL.NOINC `($__internal_19_$__cuda_sm70_shflsync_idx_p) ;  /* 0x0000186000007944 */ /* 0x002fea0003c00000 */
[----:B------:R-:W-:Y:S01]  /*15e90*/  MOV R4, 0x160e0 ;  /* 0x000160e000047802 */ /* 0x000fe20000000f00 */
[----:B------:R-:W-:Y:S02]  /*15ea0*/  IMAD.IADD R5, R62, 0x1, R5 ;  /* 0x000000013e057824 */ /* 0x000fe400078e0205 */
[----:B------:R-:W-:Y:S03]  /*15eb0*/  IMAD.MOV.U32 R6, RZ, RZ, 0x2 ;  /* 0x00000002ff067424 */ /* 0x000fe600078e00ff */
[C---:B------:R-:W-:Y:S02]  /*15ec0*/  ISETP.GT.AND P6, PT, R5.reuse, RZ, PT ;  /* 0x000000ff0500720c */ /* 0x040fe40003fc4270 */
[C---:B------:R-:W-:Y:S02]  /*15ed0*/  ISETP.GT.AND P5, PT, R5.reuse, 0x1, PT ;  /* 0x000000010500780c */ /* 0x040fe40003fa4270 */
[C---:B------:R-:W-:Y:S02]  /*15ee0*/  ISETP.GT.AND P2, PT, R5.reuse, 0x8, PT ;  /* 0x000000080500780c */ /* 0x040fe40003f44270 */
        /* <DEDUP_REMOVED lines=24> */
[----:B------:R-:W-:Y:S01]  /*16070*/  ISETP.GT.AND P0, PT, R5, 0x39, PT ;  /* 0x000000390500780c */ /* 0x000fe20003f04270 */
[----:B------:R-:W-:Y:S01]  /*16080*/  IMAD.MOV.U32 R5, RZ, RZ, 0x1c1f ;  /* 0x00001c1fff057424 */ /* 0x000fe200078e00ff */
[----:B------:R-:W-:Y:S02]  /*16090*/  FSEL R216, R224, -INF , P6 ;  /* 0xff800000e0d87808 */ /* 0x000fe40003000000 */
[----:B------:R-:W-:Y:S02]  /*160a0*/  FSEL R215, R223, -INF , P5 ;  /* 0xff800000dfd77808 */ /* 0x000fe40002800000 */
[----:B------:R-:W-:Y:S02]  /*160b0*/  FSEL R214, R214, -INF , P2 ;  /* 0xff800000d6d67808 */ /* 0x000fe40001000000 */
[----:B------:R-:W-:Y:S02]  /*160c0*/  FSEL R21, R63, -INF , P0 ;  /* 0xff8000003f157808 */ /* 0x000fe40000000000 */
[----:B------:R-:W-:Y:S05]  /*160d0*/  CALL.REL.NOINC `($__internal_19_$__cuda_sm70_shflsync_idx_p) ;  /* 0x0000161000007944 */ /* 0x000fea0003c00000 */
        /* <DEDUP_REMOVED lines=37> */
[----:B------:R-:W-:Y:S01]  /*16330*/  FMNMX.FTZ R3, R50, R199, !PT ;  /* 0x000000c732037209 */ /* 0x000fe20007810000 */
[----:B------:R-:W-:Y:S01]  /*16340*/  IMAD.IADD R5, R62, 0x1, R5 ;  /* 0x000000013e057824 */ /* 0x000fe200078e0205 */
[----:B------:R-:W-:Y:S02]  /*16350*/  FMNMX.FTZ R2, R32, R200, !PT ;  /* 0x000000c820027209 */ /* 0x000fe40007810000 */
[----:B------:R-:W-:Y:S02]  /*16360*/  FMNMX.FTZ R0, R16, R197, !PT ;  /* 0x000000c510007209 */ /* 0x000fe40007810000 */
[C---:B------:R-:W-:Y:S02]  /*16370*/  ISETP.GT.AND P5, PT, R5.reuse, 0x1, PT ;  /* 0x000000010500780c */ /* 0x040fe40003fa4270 */
[C---:B------:R-:W-:Y:S02]  /*16380*/  ISETP.GT.AND P6, PT, R5.reuse, RZ, PT ;  /* 0x000000ff0500720c */ /* 0x040fe40003fc4270 */
[----:B------:R-:W-:Y:S02]  /*16390*/  FSEL R206, R206, -INF , P5 ;  /* 0xff800000cece7808 */ /* 0x000fe40002800000 */
[----:B------:R-:W-:Y:S02]  /*163a0*/  ISETP.GT.AND P5, PT, R5, 0x11, PT ;  /* 0x000000110500780c */ /* 0x000fe40003fa4270 */
[----:B------:R-:W-:Y:S02]  /*163b0*/  FSEL R12, R205, -INF , P6 ;  /* 0xff800000cd0c7808 */ /* 0x000fe40003000000 */
[----:B------:R-:W-:Y:S02]  /*163c0*/  FSEL R27, R27, -INF , P5 ;  /* 0xff8000001b1b7808 */ /* 0x000fe40002800000 */
[C---:B------:R-:W-:Y:S02]  /*163d0*/  ISETP.GT.AND P5, PT, R5.reuse, 0x21, PT ;  /* 0x000000210500780c */ /* 0x040fe40003fa4270 */
[----:B------:R-:W-:Y:S02]  /*163e0*/  ISETP.GT.AND P2, PT, R5, 0x8, PT ;  /* 0x000000080500780c */ /* 0x000fe40003f44270 */
[----:B------:R-:W-:Y:S02]  /*163f0*/  FSEL R43, R43, -INF , P5 ;  /* 0xff8000002b2b7808 */ /* 0x000fe40002800000 */
[C---:B------:R-:W-:Y:S02]  /*16400*/  ISETP.GT.AND P5, PT, R5.reuse, 0x31, PT ;  /* 0x000000310500780c */ /* 0x040fe40003fa4270 */
[----:B------:R-:W-:Y:S02]  /*16410*/  FMNMX.FTZ R4, R12, R198, !PT ;  /* 0x000000c60c047209 */ /* 0x000fe40007810000 */
[----:B------:R-:W-:Y:S02]  /*16420*/  ISETP.GT.AND P0, PT, R5, 0x9, PT ;  /* 0x000000090500780c */ /* 0x000fe40003f04270 */
[----:B------:R-:W-:Y:S02]  /*16430*/  FSEL R14, R14, -INF , P2 ;  /* 0xff8000000e0e7808 */ /* 0x000fe40001000000 */
[----:B------:R-:W-:Y:S02]  /*16440*/  FMNMX.FTZ R3, R51, R3, !PT ;  /* 0x0000000333037209 */ /* 0x000fe40007810000 */
[----:B------:R-:W-:Y:S02]  /*16450*/  FMNMX.FTZ R2, R33, R2, !PT ;  /* 0x0000000221027209 */ /* 0x000fe40007810000 */
[----:B------:R-:W-:Y:S02]  /*16460*/  FMNMX.FTZ R0, R17, R0, !PT ;  /* 0x0000000011007209 */ /* 0x000fe40007810000 */
[----:B------:R-:W-:Y:S02]  /*16470*/  FSEL R11, R46, -INF , P5 ;  /* 0xff8000002e0b7808 */ /* 0x000fe40002800000 */
[----:B------:R-:W-:Y:S02]  /*16480*/  FMNMX.FTZ R46, R206, R4, !PT ;  /* 0x00000004ce2e7209 */ /* 0x000fe40007810000 */
[----:B------:R-:W-:Y:S02]  /*16490*/  ISETP.GT.AND P6, PT, R5, 0x10, PT ;  /* 0x000000100500780c */ /* 0x000fe40003fc4270 */
[----:B------:R-:W-:Y:S02]  /*164a0*/  FSEL R15, R15, -INF , P0 ;  /* 0xff8000000f0f7808 */ /* 0x000fe40000000000 */
[----:B------:R-:W-:Y:S02]  /*164b0*/  FMNMX.FTZ R3, R52, R3, !PT ;  /* 0x0000000334037209 */ /* 0x000fe40007810000 */
[----:B------:R-:W-:Y:S02]  /*164c0*/  FMNMX.FTZ R2, R36, R2, !PT ;  /* 0x0000000224027209 */ /* 0x000fe40007810000 */
[----:B------:R-:W-:Y:S02]  /*164d0*/  FMNMX.FTZ R0, R18, R0, !PT ;  /* 0x0000000012007209 */ /* 0x000fe40007810000 */
[----:B------:R-:W-:Y:S02]  /*164e0*/  FMNMX.FTZ R46, R14, R46, !PT ;  /* 0x0000002e0e2e7209 */ /* 0x000fe40007810000 */
[----:B------:R-:W-:Y:S02]  /*164f0*/  FSEL R26, R26, -INF , P6 ;  /* 0xff8000001a1a7808 */ /* 0x000fe40003000000 */
[----:B------:R-:W-:Y:S02]  /*16500*/  FMNMX.FTZ R3, R54, R3, !PT ;  /* 0x0000000336037209 */ /* 0x000fe40007810000 */
[----:B------:R-:W-:Y:S02]  /*16510*/  FMNMX.FTZ R2, R48, R2, !PT ;  /* 0x0000000230027209 */ /* 0x000fe40007810000 */
[----:B------:R-:W-:Y:S02]  /*16520*/  FMNMX.FTZ R0, R20, R0, !PT ;  /* 0x0000000014007209 */ /* 0x000fe40007810000 */
[----:B------:R-:W-:Y:S02]  /*16530*/  FMNMX.FTZ R46, R15, R46, !PT ;  /* 0x0000002e0f2e7209 */ /* 0x000fe40007810000 */
[----:B------:R-:W-:Y:S02]  /*16540*/  ISETP.GT.AND P2, PT, R5, 0x18, PT ;  /* 0x000000180500780c */ /* 0x000fe40003f44270 */
[----:B------:R-:W-:Y:S02]  /*16550*/  FMNMX.FTZ R4, R58, R3, !PT ;  /* 0x000000033a047209 */ /* 0x000fe40007810000 */
[----:B------:R-:W-:Y:S02]  /*16560*/  FMNMX.FTZ R2, R47, R2, !PT ;  /* 0x000000022f027209 */ /* 0x000fe40007810000 */
[----:B------:R-:W-:Y:S02]  /*16570*/  FMNMX.FTZ R0, R24, R0, !PT ;  /* 0x0000000018007209 */ /* 0x000fe40007810000 */
[----:B------:R-:W-:Y:S02]  /*16580*/  FMNMX.FTZ R46, R26, R46, !PT ;  /* 0x0000002e1a2e7209 */ /* 0x000fe40007810000 */
[----:B------:R-:W-:Y:S02]  /*16590*/  ISETP.GT.AND P0, PT, R5, 0x19, PT ;  /* 0x000000190500780c */ /* 0x000fe40003f04270 */
[----:B------:R-:W-:Y:S02]  /*165a0*/  FSEL R30, R30, -INF , P2 ;  /* 0xff8000001e1e7808 */ /* 0x000fe40001000000 */
        /* <DEDUP_REMOVED lines=15> */
[C---:B------:R-:W-:Y:S02]  /*166a0*/  ISETP.GT.AND P2, PT, R5.reuse, 0x28, PT ;  /* 0x000000280500780c */ /* 0x040fe40003f44270 */
        /* <DEDUP_REMOVED lines=26> */
[----:B------:R-:W-:Y:S01]  /*16850*/  ISETP.GT.AND P0, PT, R5, 0x39, PT ;  /* 0x000000390500780c */ /* 0x000fe20003f04270 */
[----:B------:R-:W-:Y:S01]  /*16860*/  IMAD.MOV.U32 R5, RZ, RZ, 0x2 ;  /* 0x00000002ff057424 */ /* 0x000fe200078e00ff */
        /* <DEDUP_REMOVED lines=18> */
[----:B------:R-:W-:Y:S02]  /*16990*/  MOV R6, 0x169b0 ;  /* 0x000169b000067802 */ /* 0x000fe40000000f00 */
        /* <DEDUP_REMOVED lines=28> */
[----:B------:R-:W-:Y:S01]  /*16b60*/  MOV R196, R5 ;  /* 0x0000000500c47202 */ /* 0x000fe20000000f00 */
[----:B------:R-:W-:-:S05]  /*16b70*/  BRA `(.L_x_1295) ;  /* 0xffff33a000007947 */ /* 0x000fca000383ffff */
.L_x_1249:
[----:B-1----:R-:W-:Y:S01]  /*16b80*/  MOV R6, RZ ;  /* 0x000000ff00067202 */ /* 0x002fe20000000f00 */
[----:B------:R-:W-:Y:S01]  /*16b90*/  IMAD.MOV.U32 R7, RZ, RZ, R52 ;  /* 0x000000ffff077224 */ /* 0x000fe200078e0034 */
[----:B------:R-:W-:Y:S01]  /*16ba0*/  MOV R4, 0x16bd0 ;  /* 0x00016bd000047802 */ /* 0x000fe20000000f00 */
[----:B------:R-:W-:Y:S02]  /*16bb0*/  IMAD.MOV.U32 R5, RZ, RZ, 0x181f ;  /* 0x0000181fff057424 */ /* 0x000fe400078e00ff */
[----:B------:R-:W-:Y:S05]  /*16bc0*/  CALL.REL.NOINC `($__internal_19_$__cuda_sm70_shflsync_idx_p) ;  /* 0x00000b2000007944 */ /* 0x000fea0003c00000 */
[----:B------:R-:W-:Y:S01]  /*16bd0*/  MOV R28, R5 ;  /* 0x00000005001c7202 */ /* 0x000fe20000000f00 */
[----:B------:R-:W-:-:S05]  /*16be0*/  BRA `(.L_x_1296) ;  /* 0xffff5b2000007947 */ /* 0x000fca000383ffff */
.L_x_1252:
[----:B------:R-:W-:Y:S01]  /*16bf0*/  MOV R6, RZ ;  /* 0x000000ff00067202 */ /* 0x000fe20000000f00 */
[----:B------:R-:W-:Y:S01]  /*16c00*/  IMAD.MOV.U32 R7, RZ, RZ, R2 ;  /* 0x000000ffff077224 */ /* 0x000fe200078e0002 */
[----:B------:R-:W-:Y:S01]  /*16c10*/  MOV R4, 0x16c40 ;  /* 0x00016c4000047802 */ /* 0x000fe20000000f00 */
[----:B------:R-:W-:Y:S02]  /*16c20*/  IMAD.MOV.U32 R5, RZ, RZ, 0x181f ;  /* 0x0000181fff057424 */ /* 0x000fe400078e00ff */
[----:B-1--4-:R-:W-:Y:S05]  /*16c30*/  CALL.REL.NOINC `($__internal_19_$__cuda_sm70_shflsync_idx_p) ;  /* 0x00000ab000007944 */ /* 0x012fea0003c00000 */
[----:B------:R-:W-:Y:S01]  /*16c40*/  MOV R55, R5 ;  /* 0x0000000500377202 */ /* 0x000fe20000000f00 */
[----:B------:R-:W-:-:S05]  /*16c50*/  BRA `(.L_x_1297) ;  /* 0xffff734000007947 */ /* 0x000fca000383ffff */
.L_x_1253:
[----:B------:R-:W-:Y:S01]  /*16c60*/  MOV R6, RZ ;  /* 0x000000ff00067202 */ /* 0x000fe20000000f00 */
[----:B------:R-:W-:Y:S01]  /*16c70*/  IMAD.MOV.U32 R7, RZ, RZ, R3 ;  /* 0x000000ffff077224 */ /* 0x000fe200078e0003 */
[----:B------:R-:W-:Y:S01]  /*16c80*/  MOV R4, 0x16cb0 ;  /* 0x00016cb000047802 */ /* 0x000fe20000000f00 */
[----:B------:R-:W-:Y:S02]  /*16c90*/  IMAD.MOV.U32 R5, RZ, RZ, 0x181f ;  /* 0x0000181fff057424 */ /* 0x000fe400078e00ff */
[----:B-1234-:R-:W-:Y:S05]  /*16ca0*/  CALL.REL.NOINC `($__internal_19_$__cuda_sm70_shflsync_idx_p) ;  /* 0x00000a4000007944 */ /* 0x01efea0003c00000 */
[C---:B------:R-:W-:Y:S01]  /*16cb0*/  IADD3 R4, -R0.reuse, 0x10, RZ ;  /* 0x0000001000047810 */ /* 0x040fe20007ffe1ff */
[----:B------:R-:W2:Y:S01]  /*16cc0*/  LDL R8, [R1+0x8] ;  /* 0x0000080001087983 */ /* 0x000ea20000100800 */
[----:B------:R-:W-:Y:S02]  /*16cd0*/  ISETP.NE.U32.AND P2, PT, R0, RZ, PT ;  /* 0x000000ff0000720c */ /* 0x000fe40003f45070 */
[----:B------:R-:W-:Y:S04]  /*16ce0*/  LOP3.LUT R4, R4, 0xf, RZ, 0xc0, !PT ;  /* 0x0000000f04047812 */ /* 0x000fe800078ec0ff */
[----:B------:R-:W-:Y:S04]  /*16cf0*/  IADD3 R6, P5, P4, R4, R5, R51 ;  /* 0x0000000504067210 */ /* 0x000fe80007cbe033 */
[----:B------:R-:W-:Y:S02]  /*16d00*/  IADD3.X R7, RZ, R55, R52, P5, P4 ;  /* 0x00000037ff077210 */ /* 0x000fe40002fe8434 */
[----:B------:R-:W-:Y:S05]  /*16d10*/  IADD3 R4, P4, R5, R53, RZ ;  /* 0x0000003505047210 */ /* 0x000fea0007f9e0ff */
[----:B------:R-:W-:Y:S01]  /*16d20*/  IMAD.X R5, R55, 0x1, R54, P4 ;  /* 0x0000000137057824 */ /* 0x000fe200020e0636 */
[----:B------:R-:W-:Y:S01]  /*16d30*/  @!PT LDS RZ, [RZ] ;  /* 0x00000000fffff984 */ /* 0x000fe20000000800 */
[----:B------:R-:W-:Y:S01]  /*16d40*/  @!PT LDS RZ, [RZ] ;  /* 0x00000000fffff984 */ /* 0x000fe20000000800 */
[----:B------:R-:W-:Y:S01]  /*16d50*/  @!PT LDS RZ, [RZ] ;  /* 0x00000000fffff984 */ /* 0x000fe20000000800 */
[----:B--2---:R1:W-:Y:S04]  /*16d60*/  LDGSTS.E.BYPASS.LTC128B.128.ZFILL [R8+0x4100], [R6.64], P2 ;  /* 0x0410000006087fae */ /* 0x0043e80009141d48 */
        /* <DEDUP_REMOVED lines=61> */
.L_x_1254:
[----:B------:R-:W-:Y:S02]  /*17140*/  MOV R5, 0x2 ;  /* 0x0000000200057802 */ /* 0x000fe40000000f00 */
        /* <DEDUP_REMOVED lines=35> */
.L_x_1256:
[----:B------:R1:W5:Y:S01]  /*17380*/  LDL R4, [R1+0xe0] ;  /* 0x0000e00001047983 */ /* 0x0003620000100800 */
[----:B------:R-:W-:-:S02]  /*17390*/  MOV R5, 0x2 ;  /* 0x0000000200057802 */ /* 0x000fc40000000f00 */
[----:B------:R-:W-:Y:S02]  /*173a0*/  MOV R6, 0x173c0 ;  /* 0x000173c000067802 */ /* 0x000fe40000000f00 */
[----:B-1---5:R-:W-:Y:S05]  /*173b0*/  CALL.REL.NOINC `($__internal_18_$__cuda_sm70_shflsync_bfly_p) ;  /* 0x000002d000007944 */ /* 0x022fea0003c00000 */
[----:B------:R-:W-:Y:S01]  /*173c0*/  MOV R10, R5 ;  /* 0x00000005000a7202 */ /* 0x000fe20000000f00 */
[----:B------:R-:W-:Y:S05]  /*173d0*/  BRA `(.L_x_1300) ;  /* 0xffff982000007947 */ /* 0x000fea000383ffff */
.L_x_1257:
[----:B------:R-:W-:Y:S01]  /*173e0*/  IMAD.MOV.U32 R4, RZ, RZ, R10 ;  /* 0x000000ffff047224 */ /* 0x000fe200078e000a */
[----:B------:R-:W-:Y:S02]  /*173f0*/  MOV R5, 0x1 ;  /* 0x0000000100057802 */ /* 0x000fe40000000f00 */
[----:B------:R-:W-:Y:S02]  /*17400*/  MOV R6, 0x17420 ;  /* 0x0001742000067802 */ /* 0x000fe40000000f00 */
[----:B------:R-:W-:Y:S05]  /*17410*/  CALL.REL.NOINC `($__internal_18_$__cuda_sm70_shflsync_bfly_p) ;  /* 0x0000027000007944 */ /* 0x000fea0003c00000 */
[----:B------:R1:W5:Y:S01]  /*17420*/  LDL R4, [R1+0xe4] ;  /* 0x0000e40001047983 */ /* 0x0003620000100800 */
[----:B------:R-:W-:Y:S01]  /*17430*/  FADD.FTZ R10, R10, R5 ;  /* 0x000000050a0a7221 */ /* 0x000fe20000010000 */
[----:B------:R-:W-:Y:S02]  /*17440*/  MOV R5, 0x2 ;  /* 0x0000000200057802 */ /* 0x000fe40000000f00 */
[----:B------:R-:W-:Y:S02]  /*17450*/  MOV R6, 0x17470 ;  /* 0x0001747000067802 */ /* 0x000fe40000000f00 */
[----:B-1---5:R-:W-:Y:S05]  /*17460*/  CALL.REL.NOINC `($__internal_18_$__cuda_sm70_shflsync_bfly_p) ;  /* 0x0000022000007944 */ /* 0x022fea0003c00000 */
[----:B------:R-:W2:Y:S01]  /*17470*/  LDL.LU R4, [R1+0xe4] ;  /* 0x0000e40001047983 */ /* 0x000ea20000300800 */
[----:B------:R-:W-:Y:S01]  /*17480*/  MOV R6, 0x174d0 ;  /* 0x000174d000067802 */ /* 0x000fe20000000f00 */
[----:B--2---:R-:W-:Y:S01]  /*17490*/  FADD.FTZ R9, R4, R5 ;  /* 0x0000000504097221 */ /* 0x004fe20000010000 */
[----:B------:R-:W-:-:S04]  /*174a0*/  MOV R5, 0x1 ;  /* 0x0000000100057802 */ /* 0x000fc80000000f00 */
[----:B------:R-:W-:Y:S02]  /*174b0*/  MOV R4, R9 ;  /* 0x0000000900047202 */ /* 0x000fe40000000f00 */
[----:B------:R-:W-:Y:S05]  /*174c0*/  CALL.REL.NOINC `($__internal_18_$__cuda_sm70_shflsync_bfly_p) ;  /* 0x000001c000007944 */ /* 0x000fea0003c00000 */
[----:B------:R-:W-:Y:S01]  /*174d0*/  FADD.FTZ R9, R9, R5 ;  /* 0x0000000509097221 */ /* 0x000fe20000010000 */
[----:B------:R-:W-:Y:S02]  /*174e0*/  MOV R4, R203 ;  /* 0x000000cb00047202 */ /* 0x000fe40000000f00 */
[----:B------:R-:W-:Y:S02]  /*174f0*/  MOV R5, 0x2 ;  /* 0x0000000200057802 */ /* 0x000fe40000000f00 */
[----:B------:R-:W-:Y:S02]  /*17500*/  MOV R6, 0x17520 ;  /* 0x0001752000067802 */ /* 0x000fe40000000f00 */
[----:B------:R-:W-:Y:S05]  /*17510*/  CALL.REL.NOINC `($__internal_18_$__cuda_sm70_shflsync_bfly_p) ;  /* 0x0000017000007944 */ /* 0x000fea0003c00000 */
[----:B------:R-:W-:Y:S01]  /*17520*/  FADD.FTZ R8, R203, R5 ;  /* 0x00000005cb087221 */ /* 0x000fe20000010000 */
[----:B------:R-:W-:Y:S02]  /*17530*/  MOV R5, 0x1 ;  /* 0x0000000100057802 */ /* 0x000fe40000000f00 */
[----:B------:R-:W-:Y:S02]  /*17540*/  MOV R6, 0x17570 ;  /* 0x0001757000067802 */ /* 0x000fe40000000f00 */
[----:B------:R-:W-:-:S02]  /*17550*/  MOV R4, R8 ;  /* 0x0000000800047202 */ /* 0x000fc40000000f00 */
[----:B------:R-:W-:Y:S05]  /*17560*/  CALL.REL.NOINC `($__internal_18_$__cuda_sm70_shflsync_bfly_p) ;  /* 0x0000012000007944 */ /* 0x000fea0003c00000 */
[----:B------:R-:W-:Y:S01]  /*17570*/  FADD.FTZ R8, R8, R5 ;  /* 0x0000000508087221 */ /* 0x000fe20000010000 */
[----:B------:R-:W-:-:S02]  /*17580*/  MOV R4, R202 ;  /* 0x000000ca00047202 */ /* 0x000fc40000000f00 */
[----:B------:R-:W-:Y:S02]  /*17590*/  MOV R5, 0x2 ;  /* 0x0000000200057802 */ /* 0x000fe40000000f00 */
[----:B------:R-:W-:Y:S02]  /*175a0*/  MOV R6, 0x175c0 ;  /* 0x000175c000067802 */ /* 0x000fe40000000f00 */
[----:B------:R-:W-:Y:S05]  /*175b0*/  CALL.REL.NOINC `($__internal_18_$__cuda_sm70_shflsync_bfly_p) ;  /* 0x000000d000007944 */ /* 0x000fea0003c00000 */
[----:B------:R-:W-:Y:S01]  /*175c0*/  FADD.FTZ R202, R202, R5 ;  /* 0x00000005caca7221 */ /* 0x000fe20000010000 */
[----:B------:R-:W-:Y:S02]  /*175d0*/  MOV R5, 0x1 ;  /* 0x0000000100057802 */ /* 0x000fe40000000f00 */
[----:B------:R-:W-:Y:S02]  /*175e0*/  MOV R6, 0x17610 ;  /* 0x0001761000067802 */ /* 0x000fe40000000f00 */
[----:B------:R-:W-:Y:S02]  /*175f0*/  MOV R4, R202 ;  /* 0x000000ca00047202 */ /* 0x000fe40000000f00 */
[----:B------:R-:W-:Y:S05]  /*17600*/  CALL.REL.NOINC `($__internal_18_$__cuda_sm70_shflsync_bfly_p) ;  /* 0x0000008000007944 */ /* 0x000fea0003c00000 */
[----:B------:R-:W-:Y:S01]  /*17610*/  MOV R4, R5 ;  /* 0x0000000500047202 */ /* 0x000fe20000000f00 */
[----:B------:R-:W-:Y:S05]  /*17620*/  BRA `(.L_x_1301) ;  /* 0xffff96e000007947 */ /* 0x000fea000383ffff */
.L_x_1271:
[----:B------:R-:W-:Y:S01]  /*17630*/  IMAD.MOV.U32 R7, RZ, RZ, R2 ;  /* 0x000000ffff077224 */ /* 0x000fe200078e0002 */
[----:B------:R-:W-:Y:S01]  /*17640*/  MOV R6, RZ ;  /* 0x000000ff00067202 */ /* 0x000fe20000000f00 */
[----:B---3--:R-:W-:Y:S01]  /*17650*/  IMAD.MOV.U32 R5, RZ, RZ, 0x1f ;  /* 0x0000001fff057424 */ /* 0x008fe200078e00ff */
[----:B------:R-:W-:-:S02]  /*17660*/  MOV R4, 0x17680 ;  /* 0x0001768000047802 */ /* 0x000fc40000000f00 */
[----:B-1--45:R-:W-:Y:S05]  /*17670*/  CALL.REL.NOINC `($__internal_19_$__cuda_sm70_shflsync_idx_p) ;  /* 0x0000007000007944 */ /* 0x032fea0003c00000 */
[----:B------:R-:W-:Y:S05]  /*17680*/  BRA `(.L_x_1302) ;  /* 0xffffc04000007947 */ /* 0x000fea000383ffff */
        .weak           $__internal_18_$__cuda_sm70_shflsync_bfly_p
        .type           $__internal_18_$__cuda_sm70_shflsync_bfly_p,@function
        .size           $__internal_18_$__cuda_sm70_shflsync_bfly_p,($__internal_19_$__cuda_sm70_shflsync_idx_p - $__internal_18_$__cuda_sm70_shflsync_bfly_p)
$__internal_18_$__cuda_sm70_shflsync_bfly_p:
[----:B------:R-:W-:Y:S02]  /*17690*/  MOV R59, 0xffffffff ;  /* 0xffffffff003b7802 */ /* 0x000fe40000000f00 */
[----:B------:R-:W-:-:S02]  /*176a0*/  MOV R7, 0x1f ;  /* 0x0000001f00077802 */ /* 0x000fc40000000f00 */
[----:B------:R-:W-:Y:S04]  /*176b0*/  WARPSYNC R59 ;  /* 0x0000003b00007348 */ /* 0x000fe80003800000 */
[----:B------:R1:W2:Y:S02]  /*176c0*/  SHFL.BFLY PT, R5, R4, R5, R7 ;  /* 0x0c00000504057389 */ /* 0x0002a400000e0007 */
[----:B-1----:R-:W-:-:S04]  /*176d0*/  MOV R7, 0x0 ;  /* 0x0000000000077802 */ /* 0x002fc80000000f00 */
[----:B--2---:R-:W-:Y:S05]  /*176e0*/  RET.REL.NODEC R6 `(_ZN7cutlass13device_kernelIN5flash19enable_sm80_to_sm89INS1_16FlashAttnFwdSm80INS1_25CollectiveMainloopFwdSm80ILi4ELi1ELb0EN4cute5tupleIJNS5_1CILi128EEENS7_ILi64EEES8_EEELi128ENS_10bfloat16_tEfNS_4arch4Sm80ELb1ELb0ELb1ELb0ELb1ELb0ELb1ELb1EEENS1_21CollectiveEpilogueFwdINS6_IJS8_S8_S9_EEENS6_IJNS7_ILi1EEESH_SH_EEESB_SD_Li128ELb0ELb1ELb1ELb0EEENS1_30DynamicPersistentTileSchedulerILi128ELi128ELb1ELb1ELb0EEEEEEEEEvNT_6ParamsE) ;  /* 0xfffe891006007950 */ /* 0x004fea0003c3ffff */
        .weak           $__internal_19_$__cuda_sm70_shflsync_idx_p
        .type           $__internal_19_$__cuda_sm70_shflsync_idx_p,@function
        .size           $__internal_19_$__cuda_sm70_shflsync_idx_p,(.L_x_3595 - $__internal_19_$__cuda_sm70_shflsync_idx_p)
$__internal_19_$__cuda_sm70_shflsync_idx_p:
[----:B------:R-:W-:Y:S02]  /*176f0*/  MOV R8, 0xffffffff ;  /* 0xffffffff00087802 */ /* 0x000fe40000000f00 */
[----:B------:R-:W-:Y:S02]  /*17700*/  MOV R9, 0x0 ;  /* 0x0000000000097802 */ /* 0x000fe40000000f00 */
[----:B------:R-:W-:Y:S04]  /*17710*/  WARPSYNC R8 ;  /* 0x0000000800007348 */ /* 0x000fe80003800000 */
[----:B------:R1:W2:Y:S02]  /*17720*/  SHFL.IDX PT, R5, R7, R6, R5 ;  /* 0x0000000607057389 */ /* 0x0002a400000e0005 */
[----:B-1----:R-:W-:-:S04]  /*17730*/  MOV R8, R4 ;  /* 0x0000000400087202 */ /* 0x002fc80000000f00 */
[----:B--2---:R-:W-:Y:S05]  /*17740*/  RET.REL.NODEC R8 `(_ZN7cutlass13device_kernelIN5flash19enable_sm80_to_sm89INS1_16FlashAttnFwdSm80INS1_25CollectiveMainloopFwdSm80ILi4ELi1ELb0EN4cute5tupleIJNS5_1CILi128EEENS7_ILi64EEES8_EEELi128ENS_10bfloat16_tEfNS_4arch4Sm80ELb1ELb0ELb1ELb0ELb1ELb0ELb1ELb1EEENS1_21CollectiveEpilogueFwdINS6_IJS8_S8_S9_EEENS6_IJNS7_ILi1EEESH_SH_EEESB_SD_Li128ELb0ELb1ELb1ELb0EEENS1_30DynamicPersistentTileSchedulerILi128ELi128ELb1ELb1ELb0EEEEEEEEEvNT_6ParamsE) ;  /* 0xfffe88b008007950 */ /* 0x004fea0003c3ffff */
.L_x_1303:
        /* <DEDUP_REMOVED lines=11> */
.L_x_3595:


//--------------------- .text._ZN7cutlass13device_kernelIN5flash19enable_sm80_to_sm89INS1_16FlashAttnFwdSm80INS1_25CollectiveMainloopFwdSm80ILi8ELi1ELb1EN4cute5tupleIJNS5_1CILi128EEENS7_ILi112EEES8_EEELi128ENS_10bfloat16_tEfNS_4arch4Sm80ELb1ELb0ELb1ELb1ELb1ELb0ELb1ELb1EEENS1_21CollectiveEpilogueFwdINS6_IJS8_S8_S9_EEENS6_IJNS7_ILi1EEESH_SH_EEESB_SD_Li256ELb1ELb1ELb1ELb0EEENS1_36VarlenDynamicPersistentTileSchedulerILi128ELi112ELi256ELi256ELb1ELb1ELb0ELb1ELb1ELb1EEEEEEEEEvNT_6ParamsE --------------------------
	.section	.text._ZN7cutlass13device_kernelIN5flash19enable_sm80_to_sm89INS1_16FlashAttnFwdSm80INS1_25CollectiveMainloopFwdSm80ILi8ELi1ELb1EN4cute5tupleIJNS5_1CILi128EEENS7_ILi112EEES8_EEELi128ENS_10bfloat16_tEfNS_4arch4Sm80ELb1ELb0ELb1ELb1ELb1ELb0ELb1ELb1EEENS1_21CollectiveEpilogueFwdINS6_IJS8_S8_S9_EEENS6_IJNS7_ILi1EEESH_SH_EEESB_SD_Li256ELb1ELb1ELb1ELb0EEENS1_36VarlenDynamicPersistentTileSchedulerILi128ELi112ELi256ELi256ELb1ELb1ELb0ELb1ELb1ELb1EEEEEEEEEvNT_6ParamsE,"ax",@progbits
	.sectioninfo	@"SHI_REGISTERS=255"
	.align	128
.text._ZN7cutlass13device_kernelIN5flash19enable_sm80_to_sm89INS1_16FlashAttnFwdSm80INS1_25CollectiveMainloopFwdSm80ILi8ELi1ELb1EN4cute5tupleIJNS5_1CILi128EEENS7_ILi112EEES8_EEELi128ENS_10bfloat16_tEfNS_4arch4Sm80ELb1ELb0ELb1ELb1ELb1ELb0ELb1ELb1EEENS1_21CollectiveEpilogueFwdINS6_IJS8_S8_S9_EEENS6_IJNS7_ILi1EEESH_SH_EEESB_SD_Li256ELb1ELb1ELb1ELb0EEENS1_36VarlenDynamicPersistentTileSchedulerILi128ELi112ELi256ELi256ELb1ELb1ELb0ELb1ELb1ELb1EEEEEEEEEvNT_6ParamsE:
        .type           _ZN7cutlass13device_kernelIN5flash19enable_sm80_to_sm89INS1_16FlashAttnFwdSm80INS1_25CollectiveMainloopFwdSm80ILi8ELi1ELb1EN4cute5tupleIJNS5_1CILi128EEENS7_ILi112EEES8_EEELi128ENS_10bfloat16_tEfNS_4arch4Sm80ELb1ELb0ELb1ELb1ELb1ELb0ELb1ELb1EEENS1_21CollectiveEpilogueFwdINS6_IJS8_S8_S9_EEENS6_IJNS7_ILi1EEESH_SH_EEESB_SD_Li256ELb1ELb1ELb1ELb0EEENS1_36VarlenDynamicPersistentTileSchedulerILi128ELi112ELi256ELi256ELb1ELb1ELb0ELb1ELb1ELb1EEEEEEEEEvNT_6ParamsE,@function
        .size           _ZN7cutlass13device_kernelIN5flash19enable_sm80_to_sm89INS1_16FlashAttnFwdSm80INS1_25CollectiveMainloopFwdSm80ILi8ELi1ELb1EN4cute5tupleIJNS5_1CILi128EEENS7_ILi112EEES8_EEELi128ENS_10bfloat16_tEfNS_4arch4Sm80ELb1ELb0ELb1ELb1ELb1ELb0ELb1ELb1EEENS1_21CollectiveEpilogueFwdINS6_IJS8_S8_S9_EEENS6_IJNS7_ILi1EEESH_SH_EEESB_SD_Li256ELb1ELb1ELb1ELb0EEENS1_36VarlenDynamicPersistentTileSchedulerILi128ELi112ELi256ELi256ELb1ELb1ELb0ELb1ELb1ELb1EEEEEEEEEvNT_6ParamsE,(.L_x_3598 - _ZN7cutlass13device_kernelIN5flash19enable_sm80_to_sm89INS1_16FlashAttnFwdSm80INS1_25CollectiveMainloopFwdSm80ILi8ELi1ELb1EN4cute5tupleIJNS5_1CILi128EEENS7_ILi112EEES8_EEELi128ENS_10bfloat16_tEfNS_4arch4Sm80ELb1ELb0ELb1ELb1ELb1ELb0ELb1ELb1EEENS1_21CollectiveEpilogueFwdINS6_IJS8_S8_S9_EEENS6_IJNS7_ILi1EEESH_SH_EEESB_SD_Li256ELb1ELb1ELb1ELb0EEENS1_36VarlenDynamicPersistentTileSchedulerILi128ELi112ELi256ELi256ELb1ELb1ELb0ELb1ELb1ELb1EEEEEEEEEvNT_6ParamsE)
        .other          _ZN7cutlass13device_kernelIN5flash19enable_sm80_to_sm89INS1_16FlashAttnFwdSm80INS1_25CollectiveMainloopFwdSm80ILi8ELi1ELb1EN4cute5tupleIJNS5_1CILi128EEENS7_ILi112EEES8_EEELi128ENS_10bfloat16_tEfNS_4arch4Sm80ELb1ELb0ELb1ELb1ELb1ELb0ELb1ELb1EEENS1_21CollectiveEpilogueFwdINS6_IJS8_S8_S9_EEENS6_IJNS7_ILi1EEESH_SH_EEESB_SD_Li256ELb1ELb1ELb1ELb0EEENS1_36VarlenDynamicPersistentTileSchedulerILi128ELi112ELi256ELi256ELb1ELb1ELb0ELb1ELb1ELb1EEEEEEEEEvNT_6ParamsE,@"STO_CUDA_ENTRY STV_DEFAULT"
_ZN7cutlass13device_kernelIN5flash19enable_sm80_to_sm89INS1_16FlashAttnFwdSm80INS1_25CollectiveMainloopFwdSm80ILi8ELi1ELb1EN4cute5tupleIJNS5_1CILi128EEENS7_ILi112EEES8_EEELi128ENS_10bfloat16_tEfNS_4arch4Sm80ELb1ELb0ELb1ELb1ELb1ELb0ELb1ELb1EEENS1_21CollectiveEpilogueFwdINS6_IJS8_S8_S9_EEENS6_IJNS7_ILi1EEESH_SH_EEESB_SD_Li256ELb1ELb1ELb1ELb0EEENS1_36VarlenDynamicPersistentTileSchedulerILi128ELi112ELi256ELi256ELb1ELb1ELb0ELb1ELb1ELb1EEEEEEEEEvNT_6ParamsE:
        /* <DEDUP_REMOVED lines=54> */
.L_x_1309:
        /* <DEDUP_REMOVED lines=16> */
.L_x_1440:
        /* <DEDUP_REMOVED lines=16> */
.L_x_1441:
[----:B--2---:R-:W-:-:S05]  /*0560*/  IMAD R0, R0, c[0x0][0x538], RZ ;  /* 0x00014e0000007a24 */ /* 0x004fca00078e02ff */
[----:B------:R-:W-:-:S04]  /*0570*/  IADD3 R6, R0, R6, RZ ;  /* 0x0000000600067210 */ /* 0x000fc80007ffe0ff */
[----:B------:R-:W-:-:S13]  /*0580*/  ISETP.GT.AND P0, PT, R6, UR4, PT ;  /* 0x0000000406007c0c */ /* 0x000fda000bf04270 */
[----:B-1----:R-:W-:Y:S05]  /*0590*/  @!P0 BRA `(.L_x_1309) ;  /* 0xfffffdc000008947 */ /* 0x002fea000383ffff */
.L_x_1305:
[----:B------:R-:W-:-:S05]  /*05a0*/  IADD3 R10, -R0, R6, RZ ;  /* 0x00000006000a7210 */ /* 0x000fca0007ffe1ff */
[----:B------:R-:W-:-:S05]  /*05b0*/  IMAD R0, R4, c[0x0][0x538], R10 ;  /* 0x00014e0004007a24 */ /* 0x000fca00078e020a */
[----:B------:R-:W-:Y:S01]  /*05c0*/  ISETP.GT.AND P0, PT, R0, UR4, PT ;  /* 0x0000000400007c0c */ /* 0x000fe2000bf04270 */
[----:B------:R-:W-:-:S12]  /*05d0*/  BRA.DIV ~URZ, `(.L_x_1310) ;  /* 0x00013fb27f007947 */ /* 0x000fd8000b800000 */
[----:B------:R-:W-:-:S04]  /*05e0*/  VOTE.ANY R6, PT, !P0 ;  /* 0x0000000000067806 */ /* 0x000fc800040e0100 */
.L_x_1442:
[----:B------:R-:W1:Y:S02]  /*05f0*/  POPC R0, R6 ;  /* 0x0000000600007309 */ /* 0x000e640000000000 */
[----:B-1----:R-:W-:-:S05]  /*0600*/  IADD3 R2, R0, R7, RZ ;  /* 0x0000000700027210 */ /* 0x002fca0007ffe0ff */
[----:B------:R1:W-:Y:S01]  /*0610*/  STL [R1+0x54], R2 ;  /* 0x0000540201007387 */ /* 0x0003e20000100800 */
[----:B------:R-:W-:Y:S05]  /*0620*/  BRA.DIV ~URZ, `(.L_x_1311) ;  /* 0x00013fb27f007947 */ /* 0x000fea000b800000 */
[----:B------:R2:W3:Y:S01]  /*0630*/  SHFL.IDX PT, R12, R9, R0, 0x1f ;  /* 0x00001f00090c7589 */ /* 0x0004e200000e0000 */
[----:B------:R-:W-:-:S03]  /*0640*/  MOV R5, RZ ;  /* 0x000000ff00057202 */ /* 0x000fc60000000f00 */
[----:B------:R2:W4:Y:S04]  /*0650*/  SHFL.IDX PT, R9, R8, R0, 0x1f ;  /* 0x00001f0008097589 */ /* 0x00052800000e0000 */
.L_x_1443:
[----:B------:R-:W-:Y:S01]  /*0660*/  ISETP.NE.AND P0, PT, R6, RZ, PT ;  /* 0x000000ff0600720c */ /* 0x000fe20003f05270 */
[----:B------:R-:W-:-:S12]  /*0670*/  BSSY B0, `(.L_x_1312) ;  /* 0x0000005000007945 */ /* 0x000fd80003800000 */
[----:B------:R-:W-:Y:S05]  /*0680*/  @!P0 BRA `(.L_x_1313) ;  /* 0x0000003000008947 */ /* 0x000fea0003800000 */
[----:B--2---:R-:W-:Y:S01]  /*0690*/  IADD3 R0, R0, -0x1, RZ ;  /* 0xffffffff00007810 */ /* 0x004fe20007ffe0ff */
[----:B------:R-:W-:Y:S05]  /*06a0*/  BRA.DIV ~URZ, `(.L_x_1314) ;  /* 0x000140127f007947 */ /* 0x000fea000b800000 */
[----:B------:R2:W1:Y:S02]  /*06b0*/  SHFL.IDX PT, R5, R4, R0, 0x1f ;  /* 0x00001f0004057589 */ /* 0x00046400000e0000 */
.L_x_1313:
[----:B------:R-:W-:Y:S05]  /*06c0*/  BSYNC B0 ;  /* 0x0000000000007941 */ /* 0x000fea0003800000 */
.L_x_1312:
        /* <DEDUP_REMOVED lines=69> */
.L_x_1316:
        /* <DEDUP_REMOVED lines=70> */
.L_x_1317:
[----:B------:R-:W-:Y:S05]  /*0f80*/  BSYNC B0 ;  /* 0x0000000000007941 */ /* 0x000fea0003800000 */
.L_x_1315:
[----:B------:R-:W-:-:S04]  /*0f90*/  LOP3.LUT R0, RZ, R0, RZ, 0x33, !PT ;  /* 0x00000000ff007212 */ /* 0x000fc800078e33ff */
[----:B------:R-:W-:-:S05]  /*0fa0*/  IADD3 R0, R0, R12, RZ ;  /* 0x0000000c00007210 */ /* 0x000fca0007ffe0ff */
[----:B------:R2:W-:Y:S01]  /*0fb0*/  STL [R1+0x4c], R0 ;  /* 0x00004c0001007387 */ /* 0x0005e20000100800 */
[----:B------:R-:W-:Y:S05]  /*0fc0*/  BRA `(.L_x_1318) ;  /* 0x0000006000007947 */ /* 0x000fea0003800000 */
.L_x_1306:
[----:B------:R-:W-:Y:S01]  /*0fd0*/  MOV R0, UR4 ;  /* 0x0000000400007c02 */ /* 0x000fe20008000f00 */
[----:B------:R-:W-:Y:S04]  /*0fe0*/  STL [R1+0x4c], RZ ;  /* 0x00004cff01007387 */ /* 0x000fe80000100800 */
[----:B------:R-:W-:Y:S04]  /*0ff0*/  STL [R1+0x50], RZ ;  /* 0x000050ff01007387 */ /* 0x000fe80000100800 */
[----:B------:R1:W-:Y:S02]  /*1000*/  STL [R1+0x48], R0 ;  /* 0x0000480001007387 */ /* 0x0003e40000100800 */
[----:B-1----:R-:W-:-:S05]  /*1010*/  MOV R0, c[0x0][0x53c] ;  /* 0x00014f0000007a02 */ /* 0x002fca0000000f00 */
[----:B------:R1:W-:Y:S02]  /*1020*/  STL [R1+0x54], R0 ;  /* 0x0000540001007387 */ /* 0x0003e40000100800 */
.L_x_1318:
        /* <DEDUP_REMOVED lines=8> */
.L_x_1304:
[----:B-12---:R-:W2:Y:S02]  /*10b0*/  LDL R0, [R1+0x54] ;  /* 0x0000540001007983 */ /* 0x006ea40000100800 */
[----:B--2---:R-:W-:-:S13]  /*10c0*/  ISETP.GE.AND P0, PT, R0, c[0x0][0x53c], PT ;  /* 0x00014f0000007a0c */ /* 0x004fda0003f06270 */
[----:B------:R-:W-:Y:S05]  /*10d0*/  @P0 EXIT ;  /* 0x000000000000094d */ /* 0x000fea0003800000 */
[----:B------:R-:W1:Y:S01]  /*10e0*/  S2R R16, SR_TID.X ;  /* 0x0000000000107919 */ /* 0x000e620000002100 */
[----:B------:R-:W-:Y:S02]  /*10f0*/  ULDC UR5, c[0x0][0x2ac] ;  /* 0x0000ab0000057ab9 */ /* 0x000fe40000000800 */
[----:B------:R-:W-:Y:S02]  /*1100*/  ULDC UR4, c[0x0][0x1d0] ;  /* 0x0000740000047ab9 */ /* 0x000fe40000000800 */
[----:B------:R-:W-:Y:S01]  /*1110*/  UIMAD UR5, UR5, UR4, URZ ;  /* 0x00000004050572a4 */ /* 0x000fe2000f8e023f */
[----:B-1-3--:R-:W-:-:S04]  /*1120*/  SHF.R.S32.HI R7, RZ, 0x1f, R16 ;  /* 0x0000001fff077819 */ /* 0x00afc80000011410 */
        /* <DEDUP_REMOVED lines=30> */
[----:B------:R-:W-:Y:S02]  /*1310*/  LOP3.LUT R3, R10, 0xffffffe0, RZ, 0xc0, !PT ;  /* 0xffffffe00a037812 */ /* 0x000fe400078ec0ff */
[----:B------:R-:W-:Y:S01]  /*1320*/  LOP3.LUT R0, R6, 0x1c0, RZ, 0xc0, !PT ;  /* 0x000001c006007812 */ /* 0x000fe200078ec0ff */
[----:B------:R-:W-:Y:S01]  /*1330*/  IMAD.IADD R6, R2, 0x1, -R4 ;  /* 0x0000000102067824 */ /* 0x000fe200078e0a04 */
        /* <DEDUP_REMOVED lines=22> */
[C---:B------:R-:W-:Y:S01]  /*14a0*/  R2P PR, R8.reuse, 0x6 ;  /* 0x0000000608007804 */ /* 0x040fe20000000000 */
[----:B------:R-:W-:Y:S01]  /*14b0*/  IMAD.SHL.U32 R5, R8, 0x40, RZ ;  /* 0x0000004008057824 */ /* 0x000fe200078e00ff */
[C---:B------:R-:W-:Y:S01]  /*14c0*/  LOP3.LUT P4, RZ, R6.reuse, 0x2, RZ, 0xc0, !PT ;  /* 0x0000000206ff7812 */ /* 0x040fe2000788c0ff */
[----:B------:R-:W-:Y:S01]  /*14d0*/  IMAD.IADD R8, R3, 0x1, -R4 ;  /* 0x0000000103087824 */ /* 0x000fe200078e0a04 */
[----:B------:R-:W-:Y:S01]  /*14e0*/  LOP3.LUT P3, RZ, R6, 0x4, RZ, 0xc0, !PT ;  /* 0x0000000406ff7812 */ /* 0x000fe2000786c0ff */
[----:B------:R-:W-:Y:S01]  /*14f0*/  IMAD.SHL.U32 R6, R13, 0x8, RZ ;  /* 0x000000080d067824 */ /* 0x000fe200078e00ff */
[----:B------:R-:W-:Y:S01]  /*1500*/  LOP3.LUT R2, R2, 0x1c0, RZ, 0xc0, !PT ;  /* 0x000001c002027812 */ /* 0x000fe200078ec0ff */
[----:B------:R-:W-:Y:S01]  /*1510*/  IMAD R8, R8, 0x8, R17 ;  /* 0x0000000808087824 */ /* 0x000fe200078e0211 */
[----:B------:R-:W-:Y:S01]  /*1520*/  LOP3.LUT R4, R5, 0x1c0, RZ, 0xc0, !PT ;  /* 0x000001c005047812 */ /* 0x000fe200078ec0ff */
[----:B------:R1:W-:Y:S01]  /*1530*/  STL [R1+0x110], R17 ;  /* 0x0001101101007387 */ /* 0x0003e20000100800 */
[----:B------:R-:W-:Y:S01]  /*1540*/  LOP3.LUT R11, R11, 0x7ffffe00, R7, 0xf8, !PT ;  /* 0x7ffffe000b0b7812 */ /* 0x000fe200078ef807 */
[----:B------:R-:W-:Y:S01]  /*1550*/  IMAD R7, R9, 0x200, R3 ;  /* 0x0000020009077824 */ /* 0x000fe200078e0203 */
[----:B------:R-:W-:Y:S01]  /*1560*/  LOP3.LUT R6, R2, 0x8, R6, 0xf8, !PT ;  /* 0x0000000802067812 */ /* 0x000fe200078ef806 */
[----:B------:R-:W-:Y:S01]  /*1570*/  IMAD R0, R13, 0x200, R10 ;  /* 0x000002000d007824 */ /* 0x000fe200078e020a */
[----:B------:R-:W-:Y:S01]  /*1580*/  SHF.R.U32.HI R3, RZ, 0x3, R2 ;  /* 0x00000003ff037819 */ /* 0x000fe20000011602 */
[----:B------:R-:W-:Y:S01]  /*1590*/  IMAD.MOV.U32 R10, RZ, RZ, 0x40 ;  /* 0x00000040ff0a7424 */ /* 0x000fe200078e00ff */
[----:B------:R-:W-:Y:S01]  /*15a0*/  LEA.HI R2, R4, R4, RZ, 0x1d ;  /* 0x0000000404027211 */ /* 0x000fe200078fe8ff */
[----:B------:R-:W-:Y:S01]  /*15b0*/  IMAD.SHL.U32 R215, R11, 0x2, RZ ;  /* 0x000000020bd77824 */ /* 0x000fe200078e00ff */
[----:B------:R-:W-:-:S02]  /*15c0*/  IADD3 R222, -R20, 0x70, RZ ;  /* 0x0000007014de7810 */ /* 0x000fc40007ffe1ff */
[----:B------:R-:W-:Y:S01]  /*15d0*/  SEL R5, R16, 0xfffffff0, !P4 ;  /* 0xfffffff010057807 */ /* 0x000fe20006000000 */
[----:B------:R-:W-:Y:S01]  /*15e0*/  IMAD.U32 R7, R7, 0x2, R2 ;  /* 0x0000000207077824 */ /* 0x000fe200078e0002 */
[----:B------:R-:W-:Y:S01]  /*15f0*/  LOP3.LUT R2, R12, 0x7ffffffc, RZ, 0xc0, !PT ;  /* 0x7ffffffc0c027812 */ /* 0x000fe200078ec0ff */
[----:B------:R-:W-:Y:S01]  /*1600*/  IMAD R12, R19, 0x20, R20 ;  /* 0x00000020130c7824 */ /* 0x000fe200078e0214 */
[----:B------:R-:W-:Y:S02]  /*1610*/  SEL R4, R15, 0xffffffe0, !P3 ;  /* 0xffffffe00f047807 */ /* 0x000fe40005800000 */
[----:B------:R-:W-:Y:S01]  /*1620*/  IADD3 R248, R238, 0x40, RZ ;  /* 0x00000040eef87810 */ /* 0x000fe20007ffe0ff */
[----:B------:R-:W-:Y:S01]  /*1630*/  IMAD.IADD R2, R18, 0x1, -R2 ;  /* 0x0000000112027824 */ /* 0x000fe200078e0a02 */
[----:B------:R2:W-:Y:S01]  /*1640*/  STL [R1+0x4], R12 ;  /* 0x0000040c01007387 */ /* 0x0005e20000100800 */
[----:B------:R-:W-:Y:S01]  /*1650*/  LOP3.LUT R3, R6, R3, RZ, 0x3c, !PT ;  /* 0x0000000306037212 */ /* 0x000fe200078e3cff */
[----:B------:R-:W-:Y:S01]  /*1660*/  IMAD.SHL.U32 R6, R14, 0x40, RZ ;  /* 0x000000400e067824 */ /* 0x000fe200078e00ff */
[----:B------:R-:W-:Y:S01]  /*1670*/  LEA R188, R0, 0x8100, 0x1 ;  /* 0x0000810000bc7811 */ /* 0x000fe200078e08ff */
[----:B------:R-:W-:Y:S01]  /*1680*/  IMAD.SHL.U32 R26, R2, 0x2, RZ ;  /* 0x00000002021a7824 */ /* 0x000fe200078e00ff */
[----:B------:R3:W-:Y:S01]  /*1690*/  STL [R1+0x58], R8 ;  /* 0x0000580801007387 */ /* 0x0007e20000100800 */
[----:B------:R-:W-:Y:S01]  /*16a0*/  IMAD.IADD R4, R5, 0x1, R4 ;  /* 0x0000000105047824 */ /* 0x000fe200078e0204 */
[----:B------:R-:W-:-:S02]  /*16b0*/  SHF.R.S32.HI R5, RZ, 0x1f, R248 ;  /* 0x0000001fff057819 */ /* 0x000fc400000114f8 */
[C---:B------:R-:W-:Y:S01]  /*16c0*/  IADD3 R25, R26.reuse, 0x8, RZ ;  /* 0x000000081a197810 */ /* 0x040fe20007ffe0ff */
[----:B------:R-:W-:Y:S01]  /*16d0*/  STL [R1+0x44], R26 ;  /* 0x0000441a01007387 */ /* 0x000fe20000100800 */
[C---:B------:R-:W-:Y:S02]  /*16e0*/  IADD3 R24, R26.reuse, 0x10, RZ ;  /* 0x000000101a187810 */ /* 0x040fe40007ffe0ff */
[C---:B------:R-:W-:Y:S01]  /*16f0*/  IADD3 R23, R26.reuse, 0x18, RZ ;  /* 0x000000181a177810 */ /* 0x040fe20007ffe0ff */
[----:B------:R-:W-:Y:S01]  /*1700*/  STL [R1+0xac], R25 ;  /* 0x0000ac1901007387 */ /* 0x000fe20000100800 */
[C---:B------:R-:W-:Y:S02]  /*1710*/  IADD3 R22, R26.reuse, 0x20, RZ ;  /* 0x000000201a167810 */ /* 0x040fe40007ffe0ff */
[C---:B------:R-:W-:Y:S01]  /*1720*/  IADD3 R21, R26.reuse, 0x28, RZ ;  /* 0x000000281a157810 */ /* 0x040fe20007ffe0ff */
[----:B------:R-:W-:Y:S01]  /*1730*/  STL [R1+0xa8], R24 ;  /* 0x0000a81801007387 */ /* 0x000fe20000100800 */
[----:B------:R-:W-:-:S02]  /*1740*/  IADD3 R20, R26, 0x30, RZ ;  /* 0x000000301a147810 */ /* 0x000fc40007ffe0ff */
[C---:B------:R-:W-:Y:S01]  /*1750*/  IADD3 R19, R26.reuse, 0x38, RZ ;  /* 0x000000381a137810 */ /* 0x040fe20007ffe0ff */
[----:B------:R-:W-:Y:S01]  /*1760*/  STL [R1+0xa4], R23 ;  /* 0x0000a41701007387 */ /* 0x000fe20000100800 */
[C---:B------:R-:W-:Y:S02]  /*1770*/  IADD3 R18, R26.reuse, 0x40, RZ ;  /* 0x000000401a127810 */ /* 0x040fe40007ffe0ff */
[C---:B-1----:R-:W-:Y:S01]  /*1780*/  IADD3 R17, R26.reuse, 0x48, RZ ;  /* 0x000000481a117810 */ /* 0x042fe20007ffe0ff */
[----:B------:R-:W-:Y:S01]  /*1790*/  STL [R1+0xa0], R22 ;  /* 0x0000a01601007387 */ /* 0x000fe20000100800 */
[C---:B------:R-:W-:Y:S02]  /*17a0*/  IADD3 R16, R26.reuse, 0x50, RZ ;  /* 0x000000501a107810 */ /* 0x040fe40007ffe0ff */
[C---:B------:R-:W-:Y:S01]  /*17b0*/  IADD3 R14, R26.reuse, 0x58, RZ ;  /* 0x000000581a0e7810 */ /* 0x040fe20007ffe0ff */
[----:B------:R-:W-:Y:S01]  /*17c0*/  STL [R1+0x9c], R21 ;  /* 0x00009c1501007387 */ /* 0x000fe20000100800 */
[----:B------:R-:W-:-:S02]  /*17d0*/  IADD3 R13, R26, 0x60, RZ ;  /* 0x000000601a0d7810 */ /* 0x000fc40007ffe0ff */
[C---:B------:R-:W-:Y:S01]  /*17e0*/  SEL R5, R10.reuse, 0xffffffc0, !P2 ;  /* 0xffffffc00a057807 */ /* 0x040fe20005000000 */
[----:B------:R1:W-:Y:S01]  /*17f0*/  STL [R1+0x98], R20 ;  /* 0x0000981401007387 */ /* 0x0003e20000100800 */
[----:B------:R-:W-:Y:S02]  /*1800*/  SEL R0, R10, 0xffffffc0, !P3 ;  /* 0xffffffc00a007807 */ /* 0x000fe40005800000 */
[C---:B--2---:R-:W-:Y:S01]  /*1810*/  IADD3 R12, R26.reuse, 0x68, RZ ;  /* 0x000000681a0c7810 */ /* 0x044fe20007ffe0ff */
[----:B------:R-:W-:Y:S01]  /*1820*/  STL [R1+0x94], R19 ;  /* 0x0000941301007387 */ /* 0x000fe20000100800 */
[----:B------:R-:W-:Y:S02]  /*1830*/  IADD3 R11, R26, 0x70, RZ ;  /* 0x000000701a0b7810 */ /* 0x000fe40007ffe0ff */
[----:B------:R-:W-:Y:S01]  /*1840*/  LEA R10, R7, 0x80, 0x1 ;  /* 0x00000080070a7811 */ /* 0x000fe200078e08ff */
[----:B------:R-:W-:Y:S01]  /*1850*/  STL [R1+0x90], R18 ;  /* 0x0000901201007387 */ /* 0x000fe20000100800 */
[----:B------:R-:W-:-:S02]  /*1860*/  SHF.R.S32.HI R7, RZ, 0x1f, R25 ;  /* 0x0000001fff077819 */ /* 0x000fc40000011419 */
[----:B------:R-:W-:Y:S01]  /*1870*/  LOP3.LUT R3, R3, 0x7ffffe00, R6, 0xf8, !PT ;  /* 0x7ffffe0003037812 */ /* 0x000fe200078ef806 */
[----:B------:R2:W-:Y:S01]  /*1880*/  STL [R1+0x8c], R17 ;  /* 0x00008c1101007387 */ /* 0x0005e20000100800 */
[----:B------:R-:W-:Y:S02]  /*1890*/  SHF.R.S32.HI R6, RZ, 0x1f, R238 ;  /* 0x0000001fff067819 */ /* 0x000fe400000114ee */
[C---:B------:R-:W-:Y:S01]  /*18a0*/  SEL R6, R15.reuse, 0xffffffe0, !P1 ;  /* 0xffffffe00f067807 */ /* 0x040fe20004800000 */
[----:B------:R-:W-:Y:S01]  /*18b0*/  STL [R1+0x88], R16 ;  /* 0x0000881001007387 */ /* 0x000fe20000100800 */
[----:B------:R-:W-:Y:S02]  /*18c0*/  SEL R2, R15, 0xffffffe0, !P4 ;  /* 0xffffffe00f027807 */ /* 0x000fe40006000000 */
[----:B---3--:R-:W-:Y:S01]  /*18d0*/  IADD3 R8, R26, 0x78, RZ ;  /* 0x000000781a087810 */ /* 0x008fe20007ffe0ff */
[----:B------:R-:W-:Y:S01]  /*18e0*/  STL [R1+0x84], R14 ;  /* 0x0000840e01007387 */ /* 0x000fe20000100800 */
[----:B------:R-:W-:-:S02]  /*18f0*/  SHF.R.S32.HI R15, RZ, 0x1f, R24 ;  /* 0x0000001fff0f7819 */ /* 0x000fc40000011418 */
[----:B------:R-:W-:Y:S01]  /*1900*/  LEA R191, R3, 0x100, 0x1 ;  /* 0x0000010003bf7811 */ /* 0x000fe200078e08ff */
[----:B------:R-:W-:Y:S01]  /*1910*/  STL [R1+0x80], R13 ;  /* 0x0000800d01007387 */ /* 0x000fe20000100800 */
[----:B-1----:R-:W-:Y:S02]  /*1920*/  SHF.R.S32.HI R20, RZ, 0x1f, R20 ;  /* 0x0000001fff147819 */ /* 0x002fe40000011414 */
[--C-:B------:R-:W-:Y:S01]  /*1930*/  IADD3 R194, R0, R191, R2.reuse ;  /* 0x000000bf00c27210 */ /* 0x100fe20007ffe002 */
[----:B------:R-:W-:Y:S01]  /*1940*/  STL [R1+0x7c], R12 ;  /* 0x00007c0c01007387 */ /* 0x000fe20000100800 */
[----:B------:R-:W-:Y:S02]  /*1950*/  IMAD R210, R9, 0x800, R191 ;  /* 0x0000080009d27824 */ /* 0x000fe400078e02bf */
[----:B------:R-:W-:Y:S01]  /*1960*/  IMAD.IADD R193, R191, 0x1, R2 ;  /* 0x00000001bfc17824 */ /* 0x000fe200078e0202 */
[----:B------:R-:W-:Y:S01]  /*1970*/  STL [R1+0x78], R11 ;  /* 0x0000780b01007387 */ /* 0x000fe20000100800 */
[----:B------:R-:W-:-:S02]  /*1980*/  IMAD.IADD R211, R2, 0x1, R210 ;  /* 0x0000000102d37824 */ /* 0x000fc400078e02d2 */
[----:B------:R-:W-:Y:S01]  /*1990*/  IMAD R196, R4, 0x2, R191 ;  /* 0x0000000204c47824 */ /* 0x000fe200078e02bf */
[----:B------:R1:W-:Y:S01]  /*19a0*/  STL [R1+0x108], R7 ;  /* 0x0001080701007387 */ /* 0x0003e20000100800 */
[----:B--2---:R-:W-:Y:S01]  /*19b0*/  SHF.R.S32.HI R17, RZ, 0x1f, R17 ;  /* 0x0000001fff117819 */ /* 0x004fe20000011411 */
[----:B------:R-:W-:Y:S02]  /*19c0*/  IMAD.IADD R192, R191, 0x1, R0 ;  /* 0x00000001bfc07824 */ /* 0x000fe400078e0200 */
[----:B------:R-:W-:Y:S01]  /*19d0*/  STL [R1+0x74], R8 ;  /* 0x0000740801007387 */ /* 0x000fe20000100800 */
[C---:B------:R-:W-:Y:S02]  /*19e0*/  IMAD.IADD R213, R0.reuse, 0x1, R210 ;  /* 0x0000000100d57824 */ /* 0x040fe400078e02d2 */
[----:B------:R-:W-:Y:S01]  /*19f0*/  IMAD.IADD R212, R0, 0x1, R211 ;  /* 0x0000000100d47824 */ /* 0x000fe200078e02d3 */
[----:B------:R2:W-:Y:S04]  /*1a00*/  STL [R1+0x104], R15 ;  /* 0x0001040f01007387 */ /* 0x0005e80000100800 */
[----:B------:R-:W-:Y:S01]  /*1a10*/  STL [R1+0xb0], R10 ;  /* 0x0000b00a01007387 */ /* 0x000fe20000100800 */
        /* <DEDUP_REMOVED lines=39> */
.L_x_1439:
[----:B------:R-:W2:Y:S01]  /*1c90*/  LDL R0, [R1+0x54] ;  /* 0x0000540001007983 */ /* 0x000ea20000100800 */
[----:B-1----:R-:W-:Y:S01]  /*1ca0*/  IMAD.MOV.U32 R8, RZ, RZ, 0x4 ;  /* 0x00000004ff087424 */ /* 0x002fe200078e00ff */
[----:B------:R-:W-:-:S02]  /*1cb0*/  ISETP.NE.U32.AND P4, PT, RZ, c[0x0][0x370], PT ;  /* 0x0000dc00ff007a0c */ /* 0x000fc40003f85070 */
[----:B------:R-:W-:Y:S01]  /*1cc0*/  ISETP.NE.U32.AND P3, PT, RZ, c[0x0][0x360], PT ;  /* 0x0000d800ff007a0c */ /* 0x000fe20003f65070 */
[----:B--2---:R-:W-:-:S05]  /*1cd0*/  IMAD.WIDE R2, R0, R8, c[0x0][0x588] ;  /* 0x0001620000027625 */ /* 0x004fca00078e0208 */
[----:B------:R-:W2:Y:S01]  /*1ce0*/  LDG.E R14, [R2.64] ;  /* 0x00000006020e7981 */ /* 0x000ea2000c1e1900 */
[----:B------:R-:W-:Y:S01]  /*1cf0*/  ISETP.NE.AND.EX P4, PT, RZ, c[0x0][0x374], PT, P4 ;  /* 0x0000dd00ff007a0c */ /* 0x000fe20003f85340 */
[----:B------:R-:W-:Y:S01]  /*1d00*/  IMAD.MOV.U32 R13, RZ, RZ, RZ ;  /* 0x000000ffff0d7224 */ /* 0x000fe200078e00ff */
[----:B------:R-:W-:Y:S01]  /*1d10*/  ISETP.NE.AND.EX P3, PT, RZ, c[0x0][0x364], PT, P3 ;  /* 0x0000d900ff007a0c */ /* 0x000fe20003f65330 */
[----:B------:R-:W-:Y:S01]  /*1d20*/  IMAD.MOV.U32 R11, RZ, RZ, RZ ;  /* 0x000000ffff0b7224 */ /* 0x000fe200078e00ff */
[----:B------:R-:W-:-:S04]  /*1d30*/  ISETP.NE.U32.AND P0, PT, RZ, c[0x0][0x348], PT ;  /* 0x0000d200ff007a0c */ /* 0x000fc80003f05070 */
[----:B------:R-:W-:Y:S01]  /*1d40*/  ISETP.NE.AND.EX P0, PT, RZ, c[0x0][0x34c], PT, P0 ;  /* 0x0000d300ff007a0c */ /* 0x000fe20003f05300 */
[C---:B--2---:R-:W-:Y:S01]  /*1d50*/  IMAD.SHL.U32 R19, R14.reuse, 0x4, RZ ;  /* 0x000000040e137824 */ /* 0x044fe200078e00ff */
[----:B------:R-:W-:Y:S01]  /*1d60*/  SHF.R.S32.HI R16, RZ, 0x1f, R14 ;  /* 0x0000001fff107819 */ /* 0x000fe2000001140e */
[----:B------:R1:W-:Y:S02]  /*1d70*/  STL [R1+0x5c], R14 ;  /* 0x00005c0e01007387 */ /* 0x0003e40000100800 */
[C---:B------:R-:W-:Y:S02]  /*1d80*/  @P4 LEA R6, P2, R14.reuse, c[0x0][0x370], 0x2 ;  /* 0x0000dc000e064a11 */ /* 0x040fe400078410ff */
[C-C-:B------:R-:W-:Y:S01]  /*1d90*/  SHF.L.U64.HI R18, R14.reuse, 0x2, R16.reuse ;  /* 0x000000020e127819 */ /* 0x140fe20000010210 */
[----:B------:R1:W-:Y:S01]  /*1da0*/  STL [R1+0x70], R16 ;  /* 0x0000701001007387 */ /* 0x0003e20000100800 */
[----:B------:R-:W-:Y:S02]  /*1db0*/  @P3 IADD3 R4, P1, R19, c[0x0][0x360], RZ ;  /* 0x0000d80013043a10 */ /* 0x000fe40007f3e0ff */
[----:B------:R-:W-:Y:S01]  /*1dc0*/  @P4 LEA.HI.X R7, R14, c[0x0][0x374], R16, 0x2, P2 ;  /* 0x0000dd000e074a11 */ /* 0x000fe200010f1410 */
[----:B------:R1:W-:Y:S01]  /*1dd0*/  STL [R1+0x60], R19 ;  /* 0x0000601301007387 */ /* 0x0003e20000100800 */
[----:B------:R-:W-:-:S02]  /*1de0*/  @P3 IADD3.X R5, R18, c[0x0][0x364], RZ, P1, !PT ;  /* 0x0000d90012053a10 */ /* 0x000fc40000ffe4ff */
[----:B------:R-:W-:Y:S01]  /*1df0*/  IADD3 R2, P2, R19, c[0x0][0x348], RZ ;  /* 0x0000d20013027a10 */ /* 0x000fe20007f5e0ff */
[----:B------:R-:W2:Y:S03]  /*1e00*/  @P4 LDG.E R13, [R6.64] ;  /* 0x00000006060d4981 */ /* 0x000ea6000c1e1900 */
[----:B------:R-:W-:Y:S01]  /*1e10*/  IADD3.X R3, R18, c[0x0][0x34c], RZ, P2, !PT ;  /* 0x0000d30012037a10 */ /* 0x000fe200017fe4ff */
[----:B------:R-:W3:Y:S04]  /*1e20*/  @P3 LDG.E R0, [R4.64] ;  /* 0x0000000604003981 */ /* 0x000ee8000c1e1900 */
[----:B------:R1:W5:Y:S04]  /*1e30*/  @P0 LDG.E R11, [R2.64] ;  /* 0x00000006020b0981 */ /* 0x000368000c1e1900 */
[----:B------:R1:W-:Y:S01]  /*1e40*/  STL [R1+0x64], R18 ;  /* 0x0000641201007387 */ /* 0x0003e20000100800 */
[----:B------:R-:W-:Y:S03]  /*1e50*/  YIELD ;  /* 0x0000000000007946 */ /* 0x000fe60003800000 */
[----:B--2---:R1:W-:Y:S04]  /*1e60*/  STL [R1+0xc], R13 ;  /* 0x00000c0d01007387 */ /* 0x0043e80000100800 */
[----:B---3--:R1:W-:Y:S01]  /*1e70*/  @P3 STL [R1+0x38], R0 ;  /* 0x0000380001003387 */ /* 0x0083e20000100800 */
[----:B------:R-:W-:Y:S05]  /*1e80*/  @P3 BRA `(.L_x_1319) ;  /* 0x0000007000003947 */ /* 0x000fea0003800000 */
[----:B-1----:R-:W-:-:S05]  /*1e90*/  MOV R0, c[0x0][0x168] ;  /* 0x00005a0000007a02 */ /* 0x002fca0000000f00 */
[----:B------:R1:W-:Y:S01]  /*1ea0*/  STL [R1+0x38], R0 ;  /* 0x0000380001007387 */ /* 0x0003e20000100800 */
[----:B------:R-:W-:Y:S05]  /*1eb0*/  @!P0 BRA `(.L_x_1319) ;  /* 0x0000004000008947 */ /* 0x000fea0003800000 */
[----:B-1----:R1:W2:Y:S04]  /*1ec0*/  LDG.E R0, [R2.64] ;  /* 0x0000000602007981 */ /* 0x0022a8000c1e1900 */
[----:B-1----:R-:W2:Y:S02]  /*1ed0*/  LDG.E R2, [R2.64+0x4] ;  /* 0x0000040602027981 */ /* 0x002ea4000c1e1900 */
[----:B--2---:R-:W-:-:S05]  /*1ee0*/  IADD3 R0, -R0, R2, RZ ;  /* 0x0000000200007210 */ /* 0x004fca0007ffe1ff */
[----:B------:R1:W-:Y:S02]  /*1ef0*/  STL [R1+0x38], R0 ;  /* 0x0000380001007387 */ /* 0x0003e40000100800 */
.L_x_1319:
[----:B------:R-:W-:-:S04]  /*1f00*/  ISETP.NE.U32.AND P1, PT, RZ, c[0x0][0x368], PT ;  /* 0x0000da00ff007a0c */ /* 0x000fc80003f25070 */
[----:B------:R-:W-:-:S13]  /*1f10*/  ISETP.NE.AND.EX P1, PT, RZ, c[0x0][0x36c], PT, P1 ;  /* 0x0000db00ff007a0c */ /* 0x000fda0003f25310 */
[----:B------:R-:W-:Y:S05]  /*1f20*/  @!P1 BRA `(.L_x_1320) ;  /* 0x0000004000009947 */ /* 0x000fea0003800000 */
[----:B-1----:R-:W-:-:S04]  /*1f30*/  IADD3 R2, P1, R19, c[0x0][0x368], RZ ;  /* 0x0000da0013027a10 */ /* 0x002fc80007f3e0ff */
[----:B------:R-:W-:-:S05]  /*1f40*/  IADD3.X R3, R18, c[0x0][0x36c], RZ, P1, !PT ;  /* 0x0000db0012037a10 */ /* 0x000fca0000ffe4ff */
[----:B------:R1:W5:Y:S01]  /*1f50*/  LDG.E R0, [R2.64] ;  /* 0x0000000602007981 */ /* 0x000362000c1e1900 */
[----:B------:R-:W-:Y:S05]  /*1f60*/  BRA `(.L_x_1321) ;  /* 0x0000008000007947 */ /* 0x000fea0003800000 */
.L_x_1320:
[----:B------:R-:W-:Y:S01]  /*1f70*/  ISETP.NE.U32.AND P1, PT, RZ, c[0x0][0x350], PT ;  /* 0x0000d400ff007a0c */ /* 0x000fe20003f25070 */
[----:B-1----:R-:W-:-:S03]  /*1f80*/  IMAD.U32 R0, RZ, RZ, UR5 ;  /* 0x00000005ff007e24 */ /* 0x002fc6000f8e00ff */
[----:B------:R-:W-:-:S13]  /*1f90*/  ISETP.NE.AND.EX P1, PT, RZ, c[0x0][0x354], PT, P1 ;  /* 0x0000d500ff007a0c */ /* 0x000fda0003f25310 */
[----:B------:R-:W-:Y:S05]  /*1fa0*/  @!P1 BRA `(.L_x_1321) ;  /* 0x0000004000009947 */ /* 0x000fea0003800000 */
[----:B------:R-:W-:-:S05]  /*1fb0*/  IMAD.WIDE R2, R14, R8, c[0x0][0x350] ;  /* 0x0000d4000e027625 */ /* 0x000fca00078e0208 */
[----:B------:R-:W2:Y:S04]  /*1fc0*/  LDG.E R4, [R2.64] ;  /* 0x0000000602047981 */ /* 0x000ea8000c1e1900 */
[----:B------:R-:W2:Y:S02]  /*1fd0*/  LDG.E R0, [R2.64+0x4] ;  /* 0x0000040602007981 */ /* 0x000ea4000c1e1900 */
[----:B--2---:R-:W-:Y:S02]  /*1fe0*/  IADD3 R0, -R4, R0, RZ ;  /* 0x0000000004007210 */ /* 0x004fe40007ffe1ff */
.L_x_1321:
[----:B-1----:R-:W2:Y:S04]  /*1ff0*/  LDL R2, [R1+0x38] ;  /* 0x0000380001027983 */ /* 0x002ea80000100800 */
[----:B------:R-:W3:Y:S04]  /*2000*/  LDL.LU R3, [R1+0x4c] ;  /* 0x00004c0001037983 */ /* 0x000ee80000300800 */
[----:B------:R-:W4:Y:S01]  /*2010*/  LDL R17, [R1+0x50] ;  /* 0x0000500001117983 */ /* 0x000f220000100800 */
[----:B-----5:R-:W-:Y:S01]  /*2020*/  IMAD.IADD R44, R0, 0x1, -R13 ;  /* 0x00000001002c7824 */ /* 0x020fe200078e0a0d */
[----:B------:R-:W-:Y:S01]  /*2030*/  BSSY B0, `(.L_x_1322) ;  /* 0x000003f000007945 */ /* 0x000fe20003800000 */
[----:B------:R-:W-:-:S03]  /*2040*/  IMAD.MOV.U32 R4, RZ, RZ, RZ ;  /* 0x000000ffff047224 */ /* 0x000fc600078e00ff */
[C---:B------:R-:W-:Y:S01]  /*2050*/  IADD3 R5, R44.reuse, 0x6f, RZ ;  /* 0x0000006f2c057810 */ /* 0x040fe20007ffe0ff */
[----:B--2---:R-:W-:Y:S02]  /*2060*/  IMAD.MOV.U32 R15, RZ, RZ, R2 ;  /* 0x000000ffff0f7224 */ /* 0x004fe400078e0002 */
[----:B------:R-:W-:Y:S02]  /*2070*/  IMAD.MOV.U32 R2, RZ, RZ, c[0x0][0x2c4] ;  /* 0x0000b100ff027624 */ /* 0x000fe400078e00ff */
[----:B---3--:R-:W-:Y:S01]  /*2080*/  IMAD.SHL.U32 R12, R3, 0x80, RZ ;  /* 0x00000080030c7824 */ /* 0x008fe200078e00ff */
[----:B------:R-:W-:Y:S02]  /*2090*/  IADD3 R3, R44, 0x70, -R15 ;  /* 0x000000702c037810 */ /* 0x000fe40007ffe80f */
[----:B------:R-:W-:Y:S02]  /*20a0*/  ISETP.NE.AND P3, PT, R2, 0x1, PT ;  /* 0x000000010200780c */ /* 0x000fe40003f65270 */
[----:B------:R-:W-:Y:S01]  /*20b0*/  IADD3 R2, R12, 0x7f, RZ ;  /* 0x0000007f0c027810 */ /* 0x000fe20007ffe0ff */
[----:B------:R1:W-:Y:S04]  /*20c0*/  STL [R1+0x40], R12 ;  /* 0x0000400c01007387 */ /* 0x0003e80000100800 */
[----:B------:R1:W-:Y:S06]  /*20d0*/  STL [R1+0x3c], R44 ;  /* 0x00003c2c01007387 */ /* 0x0003ec0000100800 */
[----:B------:R-:W-:-:S05]  /*20e0*/  @P3 IMAD.HI.U32 R0, R2, c[0x0][0x2c8], RZ ;  /* 0x0000b20002003a27 */ /* 0x000fca00078e00ff */
[----:B------:R-:W-:Y:S01]  /*20f0*/  @P3 SHF.R.U32.HI R2, RZ, c[0x0][0x2cc], R0 ;  /* 0x0000b300ff023a19 */ /* 0x000fe20000011600 */
[----:B------:R-:W-:-:S04]  /*2100*/  IMAD.HI R0, R5, -0x6db6db6d, R4 ;  /* 0x9249249305007827 */ /* 0x000fc800078e0204 */
[----:B------:R-:W-:Y:S01]  /*2110*/  IMAD.IADD R3, R3, 0x1, R2 ;  /* 0x0000000103037824 */ /* 0x000fe200078e0202 */
[----:B------:R-:W-:Y:S01]  /*2120*/  SHF.R.U32.HI R4, RZ, 0x1f, R0 ;  /* 0x0000001fff047819 */ /* 0x000fe20000011600 */
[----:B------:R-:W-:-:S03]  /*2130*/  IMAD.MOV.U32 R2, RZ, RZ, RZ ;  /* 0x000000ffff027224 */ /* 0x000fc600078e00ff */
[----:B------:R-:W-:Y:S01]  /*2140*/  LEA.HI.SX32 R4, R0, R4, 0x1a ;  /* 0x0000000400047211 */ /* 0x000fe200078fd2ff */
[----:B------:R-:W-:Y:S01]  /*2150*/  IMAD.HI R2, R3, -0x6db6db6d, R2 ;  /* 0x9249249303027827 */ /* 0x000fe200078e0202 */
[----:B----4-:R-:W-:-:S04]  /*2160*/  LOP3.LUT R0, R17, 0xff000000, RZ, 0xc0, !PT ;  /* 0xff00000011007812 */ /* 0x010fc800078ec0ff */
[----:B------:R-:W-:Y:S02]  /*2170*/  SHF.R.U32.HI R3, RZ, 0x1f, R2 ;  /* 0x0000001fff037819 */ /* 0x000fe40000011602 */
[----:B------:R-:W-:Y:S02]  /*2180*/  SHF.R.U32.HI R0, RZ, 0x8, R0 ;  /* 0x00000008ff007819 */ /* 0x000fe40000011600 */
[----:B------:R-:W-:Y:S02]  /*2190*/  LEA.HI.SX32 R2, R2, R3, 0x1a ;  /* 0x0000000302027211 */ /* 0x000fe400078fd2ff */
[----:B------:R-:W-:Y:S02]  /*21a0*/  LOP3.LUT R3, R17, 0xff0000, RZ, 0xc0, !PT ;  /* 0x00ff000011037812 */ /* 0x000fe400078ec0ff */
[----:B------:R-:W-:Y:S01]  /*21b0*/  IMNMX R7, R4, R2, PT ;  /* 0x0000000204077217 */ /* 0x000fe20003800200 */
[----:B------:R-:W-:Y:S01]  /*21c0*/  IMAD.MOV.U32 R2, RZ, RZ, RZ ;  /* 0x000000ffff027224 */ /* 0x000fe200078e00ff */
[----:B------:R-:W-:-:S02]  /*21d0*/  LEA.HI R0, R3, R0, RZ, 0x10 ;  /* 0x0000000003007211 */ /* 0x000fc400078f80ff */
[----:B------:R-:W-:Y:S02]  /*21e0*/  ISETP.GE.AND P1, PT, R7, 0x1, PT ;  /* 0x000000010700780c */ /* 0x000fe40003f26270 */
[----:B------:R-:W-:Y:S02]  /*21f0*/  LOP3.LUT R20, R0, 0xff, RZ, 0xc0, !PT ;  /* 0x000000ff00147812 */ /* 0x000fe400078ec0ff */
[----:B------:R-:W-:-:S03]  /*2200*/  SHF.R.U32.HI R6, RZ, 0x10, R0 ;  /* 0x00000010ff067819 */ /* 0x000fc60000011600 */
[----:B------:R1:W-:Y:S04]  /*2210*/  STL [R1+0x6c], R20 ;  /* 0x00006c1401007387 */ /* 0x0003e80000100800 */
[----:B------:R1:W-:Y:S02]  /*2220*/  STL [R1+0x68], R6 ;  /* 0x0000680601007387 */ /* 0x0003e40000100800 */
[----:B------:R-:W-:Y:S05]  /*2230*/  @!P1 BRA `(.L_x_1323) ;  /* 0x000001e000009947 */ /* 0x000fea0003800000 */
[----:B------:R-:W-:-:S04]  /*2240*/  ISETP.NE.AND P1, PT, R6, RZ, PT ;  /* 0x000000ff0600720c */ /* 0x000fc80003f25270 */
[----:B------:R-:W-:-:S04]  /*2250*/  SEL R0, R6, c[0x0][0x338], P1 ;  /* 0x0000ce0006007a07 */ /* 0x000fc80000800000 */
[----:B------:R-:W-:Y:S02]  /*2260*/  IABS R3, R0 ;  /* 0x0000000000037213 */ /* 0x000fe40000000000 */
[----:B-1----:R-:W-:Y:S02]  /*2270*/  IADD3 R6, R0, -0x1, R7 ;  /* 0xffffffff00067810 */ /* 0x002fe40007ffe007 */
[----:B------:R-:W1:Y:S02]  /*2280*/  I2F.RP R2, R3 ;  /* 0x0000000300027306 */ /* 0x000e640000209400 */
[----:B------:R-:W-:-:S06]  /*2290*/  IABS R10, R6 ;  /* 0x00000006000a7213 */ /* 0x000fcc0000000000 */
        /* <DEDUP_REMOVED lines=24> */
.L_x_1323:
[----:B------:R-:W-:Y:S05]  /*2420*/  BSYNC B0 ;  /* 0x0000000000007941 */ /* 0x000fea0003800000 */
.L_x_1322:
[----:B------:R-:W-:Y:S01]  /*2430*/  IMAD R3, R20, R2, RZ ;  /* 0x0000000214037224 */ /* 0x000fe200078e02ff */
[----:B------:R-:W-:Y:S01]  /*2440*/  PRMT R0, RZ, 0x7610, R0 ;  /* 0x00007610ff007816 */ /* 0x000fe20000000000 */
[----:B------:R-:W-:Y:S01]  /*2450*/  CS2R R22, SRZ ;  /* 0x0000000000167805 */ /* 0x000fe2000001ff00 */
[----:B------:R-:W-:Y:S01]  /*2460*/  CS2R R26, SRZ ;  /* 0x00000000001a7805 */ /* 0x000fe2000001ff00 */
[----:B------:R-:W-:Y:S01]  /*2470*/  IMAD.IADD R2, R3, 0x1, R2 ;  /* 0x0000000103027824 */ /* 0x000fe200078e0202 */
[----:B------:R2:W-:Y:S01]  /*2480*/  STL [R1], R3 ;  /* 0x0000000301007387 */ /* 0x0005e20000100800 */
        /* <DEDUP_REMOVED lines=36> */
[----:B------:R-:W-:-:S04]  /*26d0*/  @P2 IADD3 R2, P1, R19, c[0x0][0x340], RZ ;  /* 0x0000d00013022a10 */ /* 0x000fc80007f3e0ff */
[----:B------:R-:W-:-:S05]  /*26e0*/  @P2 IADD3.X R3, R18, c[0x0][0x344], RZ, P1, !PT ;  /* 0x0000d10012032a10 */ /* 0x000fca0000ffe4ff */
[----:B------:R2:W5:Y:S01]  /*26f0*/  @P2 LDG.E R0, [R2.64] ;  /* 0x0000000602002981 */ /* 0x000562000c1e1900 */
[----:B------:R-:W-:Y:S01]  /*2700*/  IMAD.WIDE.U32 R4, R11, c[0x0][0x178], RZ ;  /* 0x00005e000b047a25 */ /* 0x000fe200078e00ff */
[----:B------:R-:W-:Y:S01]  /*2710*/  WARPSYNC 0xffffffff ;  /* 0xffffffff00007948 */ /* 0x000fe20003800000 */
[----:B------:R-:W-:Y:S02]  /*2720*/  LOP3.LUT R17, R17, 0xffff, RZ, 0xc0, !PT ;  /* 0x0000ffff11117812 */ /* 0x000fe400078ec0ff */
[----:B------:R-:W-:Y:S02]  /*2730*/  SEL R7, R14, RZ, !P0 ;  /* 0x000000ff0e077207 */ /* 0x000fe40004000000 */
[----:B------:R-:W-:Y:S02]  /*2740*/  SEL R8, R16, RZ, !P0 ;  /* 0x000000ff10087207 */ /* 0x000fe40004000000 */
[----:B------:R-:W-:Y:S02]  /*2750*/  IADD3 R138, R218, -0x1, RZ ;  /* 0xffffffffda8a7810 */ /* 0x000fe40007ffe0ff */
[----:B--2---:R-:W-:-:S05]  /*2760*/  SHF.R.S32.HI R2, RZ, 0x1f, R11 ;  /* 0x0000001fff027819 */ /* 0x004fca000001140b */
[----:B------:R-:W-:-:S04]  /*2770*/  IMAD R2, R2, c[0x0][0x178], RZ ;  /* 0x00005e0002027a24 */ /* 0x000fc800078e02ff */
[----:B------:R-:W-:-:S04]  /*2780*/  IMAD R2, R11, c[0x0][0x17c], R2 ;  /* 0x00005f000b027a24 */ /* 0x000fc800078e0202 */
[----:B-1----:R-:W-:Y:S02]  /*2790*/  IMAD.IADD R6, R5, 0x1, R2 ;  /* 0x0000000105067824 */ /* 0x002fe400078e0202 */
[----:B------:R-:W-:-:S03]  /*27a0*/  @!P2 IMAD.MOV.U32 R0, RZ, RZ, R14 ;  /* 0x000000ffff00a224 */ /* 0x000fc600078e000e */
[----:B------:R-:W2:Y:S01]  /*27b0*/  LDL R18, [R1+0x4] ;  /* 0x0000040001127983 */ /* 0x000ea20000100800 */
[----:B------:R-:W-:Y:S01]  /*27c0*/  IMAD.MOV.U32 R137, RZ, RZ, 0x70 ;  /* 0x00000070ff897424 */ /* 0x000fe200078e00ff */
[----:B-----5:R-:W-:Y:S01]  /*27d0*/  SHF.R.S32.HI R3, RZ, 0x1f, R0 ;  /* 0x0000001fff037819 */ /* 0x020fe20000011400 */
[----:B------:R-:W-:Y:S02]  /*27e0*/  IMAD.MOV.U32 R2, RZ, RZ, c[0x0][0x2b8] ;  /* 0x0000ae00ff027624 */ /* 0x000fe400078e00ff */
[----:B------:R-:W-:Y:S02]  /*27f0*/  IMAD R137, R218, R137, -0x70 ;  /* 0xffffff90da897424 */ /* 0x000fe400078e0289 */
[----:B------:R-:W-:Y:S01]  /*2800*/  IMAD.WIDE.U32 R10, R0, c[0x0][0x2b0], RZ ;  /* 0x0000ac00000a7a25 */ /* 0x000fe200078e00ff */
[----:B------:R-:W-:-:S03]  /*2810*/  ISETP.NE.AND P2, PT, R2, 0x1, PT ;  /* 0x000000010200780c */ /* 0x000fc60003f45270 */
[----:B------:R-:W-:Y:S01]  /*2820*/  IMAD.MOV.U32 R219, RZ, RZ, RZ ;  /* 0x000000ffffdb7224 */ /* 0x000fe200078e00ff */
[----:B------:R1:W-:Y:S04]  /*2830*/  STL.64 [R1+0x20], R10 ;  /* 0x0000200a01007387 */ /* 0x0003e80000100a00 */
[----:B------:R-:W-:Y:S01]  /*2840*/  BAR.SYNC.DEFER_BLOCKING 0x0 ;  /* 0x0000000000007b1d */ /* 0x000fe20000010000 */
[----:B------:R-:W-:Y:S02]  /*2850*/  IMAD R15, R15, c[0x0][0x2c4], RZ ;  /* 0x0000b1000f0f7a24 */ /* 0x000fe400078e02ff */
[----:B--2---:R-:W-:-:S04]  /*2860*/  IMAD.IADD R2, R18, 0x1, R137 ;  /* 0x0000000112027824 */ /* 0x004fc800078e0289 */
[C---:B------:R-:W-:Y:S01]  /*2870*/  IMAD.IADD R14, R2.reuse, 0x1, R13 ;  /* 0x00000001020e7824 */ /* 0x040fe200078e020d */
[----:B------:R-:W-:Y:S01]  /*2880*/  ISETP.GE.AND P1, PT, R2, R44, PT ;  /* 0x0000002c0200720c */ /* 0x000fe20003f26270 */
[----:B------:R-:W-:Y:S02]  /*2890*/  IMAD R2, R3, c[0x0][0x2b0], RZ ;  /* 0x0000ac0003027a24 */ /* 0x000fe400078e02ff */
[----:B------:R-:W-:Y:S01]  /*28a0*/  @P2 IMAD.HI.U32 R3, R14, c[0x0][0x2bc], RZ ;  /* 0x0000af000e032a27 */ /* 0x000fe200078e00ff */
[----:B------:R-:W-:-:S03]  /*28b0*/  ISETP.GT.OR P1, PT, R18, 0x6f, P1 ;  /* 0x0000006f1200780c */ /* 0x000fc60000f24670 */
[----:B------:R-:W-:Y:S01]  /*28c0*/  IMAD.MOV.U32 R13, RZ, RZ, R14 ;  /* 0x000000ffff0d7224 */ /* 0x000fe200078e000e */
[----:B------:R-:W-:Y:S01]  /*28d0*/  @P2 SHF.R.U32.HI R13, RZ, c[0x0][0x2c0], R3 ;  /* 0x0000b000ff0d2a19 */ /* 0x000fe20000011603 */
[----:B------:R-:W-:-:S04]  /*28e0*/  IMAD R2, R0, c[0x0][0x2b4], R2 ;  /* 0x0000ad0000027a24 */ /* 0x000fc800078e0202 */
[----:B------:R-:W-:-:S04]  /*28f0*/  IMAD.IADD R5, R11, 0x1, R2 ;  /* 0x000000010b057824 */ /* 0x000fc800078e0202 */
[C---:B------:R-:W-:Y:S01]  /*2900*/  @!P1 IADD3 R0, P0, R13.reuse, R10, RZ ;  /* 0x0000000a0d009210 */ /* 0x040fe20007f1e0ff */
[----:B------:R2:W-:Y:S03]  /*2910*/  STL [R1+0x30], R5 ;  /* 0x0000300501007387 */ /* 0x0005e60000100800 */
[----:B------:R-:W-:Y:S02]  /*2920*/  @!P1 LEA.HI.X.SX32 R3, R13, R5, 0x1, P0 ;  /* 0x000000050d039211 */ /* 0x000fe400000f0eff */
[----:B------:R-:W-:-:S04]  /*2930*/  @!P1 LEA R2, P0, R0, c[0x0][0x2a0], 0x2 ;  /* 0x0000a80000029a11 */ /* 0x000fc800078010ff */
[----:B------:R-:W-:-:S05]  /*2940*/  @!P1 LEA.HI.X R3, R0, c[0x0][0x2a4], R3, 0x2, P0 ;  /* 0x0000a90000039a11 */ /* 0x000fca00000f1403 */
[----:B------:R3:W4:Y:S01]  /*2950*/  @!P1 LDG.E R219, [R2.64] ;  /* 0x0000000602db9981 */ /* 0x000722000c1e1900 */
[----:B------:R-:W-:Y:S01]  /*2960*/  SHF.R.S32.HI R21, RZ, 0x1f, R238 ;  /* 0x0000001fff157819 */ /* 0x000fe200000114ee */
[C---:B------:R-:W-:Y:S01]  /*2970*/  IMAD.WIDE.U32 R24, R17.reuse, c[0x0][0x1e8], RZ ;  /* 0x00007a0011187a25 */ /* 0x040fe200078e00ff */
[----:B------:R-:W-:Y:S01]  /*2980*/  SHF.R.S32.HI R20, RZ, 0x1f, R248 ;  /* 0x0000001fff147819 */ /* 0x000fe200000114f8 */
[----:B-1----:R-:W1:Y:S01]  /*2990*/  S2R R10, SR_TID.X ;  /* 0x00000000000a7919 */ /* 0x002e620000002100 */
[----:B------:R-:W-:Y:S01]  /*29a0*/  ISETP.GE.AND P5, PT, R238, c[0x0][0x198], PT ;  /* 0x00006600ee007a0c */ /* 0x000fe20003fa6270 */
[----:B------:R-:W-:Y:S01]  /*29b0*/  IMAD R22, R17, c[0x0][0x1ec], R25 ;  /* 0x00007b0011167a24 */ /* 0x000fe200078e0219 */
[----:B------:R-:W-:Y:S01]  /*29c0*/  IADD3 R195, R188, 0x20, RZ ;  /* 0x00000020bcc37810 */ /* 0x000fe20007ffe0ff */
[----:B------:R-:W-:Y:S01]  /*29d0*/  IMAD R136, R138, -0x70, R44 ;  /* 0xffffff908a887824 */ /* 0x000fe200078e022c */
[----:B------:R-:W-:Y:S01]  /*29e0*/  STL.64 [R1+0x18], R24 ;  /* 0x0000181801007387 */ /* 0x000fe20000100a00 */
[----:B------:R-:W-:Y:S01]  /*29f0*/  SHF.L.U64.HI R220, R238, 0x1, R21 ;  /* 0x00000001eedc7819 */ /* 0x000fe20000010215 */
[----:B--2---:R-:W-:Y:S01]  /*2a00*/  IMAD.IADD R5, R18, 0x1, R12 ;  /* 0x0000000112057824 */ /* 0x004fe200078e020c */
[----:B------:R-:W-:Y:S01]  /*2a10*/  SHF.L.U64.HI R221, R248, 0x1, R20 ;  /* 0x00000001f8dd7819 */ /* 0x000fe20000010214 */
[----:B------:R-:W-:Y:S01]  /*2a20*/  STL [R1+0x10], R22 ;  /* 0x0000101601007387 */ /* 0x000fe20000100800 */
[----:B------:R-:W-:Y:S01]  /*2a30*/  BSSY B0, `(.L_x_1325) ;  /* 0x00000f6000007945 */ /* 0x000fe20003800000 */
[----:B------:R-:W-:-:S02]  /*2a40*/  IMAD.MOV.U32 R0, RZ, RZ, R5 ;  /* 0x000000ffff007224 */ /* 0x000fc400078e0005 */
[----:B------:R-:W2:Y:S01]  /*2a50*/  S2R R23, SR_TID.X ;  /* 0x0000000000177919 */ /* 0x000ea20000002100 */
[----:B---3--:R-:W-:Y:S02]  /*2a60*/  IMAD.MOV.U32 R2, RZ, RZ, R4 ;  /* 0x000000ffff027224 */ /* 0x008fe400078e0004 */
[----:B------:R-:W-:Y:S01]  /*2a70*/  IMAD.MOV.U32 R3, RZ, RZ, R6 ;  /* 0x000000ffff037224 */ /* 0x000fe200078e0006 */
[----:B-1----:R-:W-:Y:S01]  /*2a80*/  SHF.R.S32.HI R19, RZ, 0x1f, R10 ;  /* 0x0000001fff137819 */ /* 0x002fe2000001140a */
[----:B------:R-:W-:-:S03]  /*2a90*/  @P3 IMAD.HI.U32 R4, R5, c[0x0][0x2c8], RZ ;  /* 0x0000b20005043a27 */ /* 0x000fc600078e00ff */
[----:B------:R-:W-:Y:S01]  /*2aa0*/  LEA.HI R19, R19, R10, RZ, 0x3 ;  /* 0x0000000a13137211 */ /* 0x000fe200078f18ff */
[C---:B------:R-:W-:Y:S01]  /*2ab0*/  IMAD.WIDE.U32 R2, R17.reuse, c[0x0][0x1b8], R2 ;  /* 0x00006e0011027a25 */ /* 0x040fe200078e0002 */
[----:B------:R-:W-:Y:S02]  /*2ac0*/  @P3 SHF.R.U32.HI R0, RZ, c[0x0][0x2cc], R4 ;  /* 0x0000b300ff003a19 */ /* 0x000fe40000011604 */
[----:B------:R-:W-:Y:S01]  /*2ad0*/  SHF.R.S32.HI R19, RZ, 0x3, R19 ;  /* 0x00000003ff137819 */ /* 0x000fe20000011413 */
[----:B------:R-:W-:Y:S02]  /*2ae0*/  IMAD R3, R17, c[0x0][0x1bc], R3 ;  /* 0x00006f0011037a24 */ /* 0x000fe400078e0203 */
[----:B------:R-:W-:Y:S02]  /*2af0*/  IMAD R6, R8, c[0x0][0x1c0], RZ ;  /* 0x0000700008067a24 */ /* 0x000fe400078e02ff */
[----:B------:R-:W-:-:S04]  /*2b00*/  IMAD.WIDE.U32 R2, R7, c[0x0][0x1c0], R2 ;  /* 0x0000700007027a25 */ /* 0x000fc800078e0002 */
[----:B------:R-:W-:Y:S01]  /*2b10*/  IMAD R6, R7, c[0x0][0x1c4], R6 ;  /* 0x0000710007067a24 */ /* 0x000fe200078e0206 */
[--C-:B------:R-:W-:Y:S01]  /*2b20*/  SHF.R.S32.HI R7, RZ, 0x1f, R0.reuse ;  /* 0x0000001fff077819 */ /* 0x100fe20000011400 */
[----:B------:R-:W-:Y:S02]  /*2b30*/  IMAD.MOV R4, RZ, RZ, -R0 ;  /* 0x000000ffff047224 */ /* 0x000fe400078e0a00 */
[----:B------:R-:W-:Y:S02]  /*2b40*/  IMAD.IADD R3, R3, 0x1, R6 ;  /* 0x0000000103037824 */ /* 0x000fe400078e0206 */
[----:B------:R-:W-:Y:S02]  /*2b50*/  IMAD R4, R4, c[0x0][0x2c4], R5 ;  /* 0x0000b10004047a24 */ /* 0x000fe400078e0205 */
[----:B------:R-:W-:Y:S02]  /*2b60*/  IMAD R5, R7, c[0x0][0x1b0], RZ ;  /* 0x00006c0007057a24 */ /* 0x000fe400078e02ff */
[----:B------:R-:W-:-:S04]  /*2b70*/  IMAD.WIDE.U32 R2, R0, c[0x0][0x1b0], R2 ;  /* 0x00006c0000027a25 */ /* 0x000fc800078e0002 */
[----:B------:R-:W-:Y:S01]  /*2b80*/  IMAD R6, R0, c[0x0][0x1b4], R5 ;  /* 0x00006d0000067a24 */ /* 0x000fe200078e0205 */
[----:B------:R-:W-:Y:S01]  /*2b90*/  SHF.R.S32.HI R5, RZ, 0x1f, R4 ;  /* 0x0000001fff057819 */ /* 0x000fe20000011404 */
[----:B------:R-:W-:Y:S02]  /*2ba0*/  IMAD.IADD R10, R19, 0x1, R12 ;  /* 0x00000001130a7824 */ /* 0x000fe400078e020c */
[----:B------:R-:W-:Y:S02]  /*2bb0*/  IMAD.IADD R3, R3, 0x1, R6 ;  /* 0x0000000103037824 */ /* 0x000fe400078e0206 */
[----:B------:R-:W-:Y:S01]  /*2bc0*/  IMAD R0, R5, c[0x0][0x1a8], RZ ;  /* 0x00006a0005007a24 */ /* 0x000fe200078e02ff */
[----:B------:R-:W-:Y:S01]  /*2bd0*/  ISETP.GE.AND P1, PT, R10, R15, PT ;  /* 0x0000000f0a00720c */ /* 0x000fe20003f26270 */
[----:B------:R-:W-:Y:S01]  /*2be0*/  IMAD.WIDE.U32 R2, R4, c[0x0][0x1a8], R2 ;  /* 0x00006a0004027a25 */ /* 0x000fe200078e0002 */
[----:B------:R-:W-:-:S03]  /*2bf0*/  IADD3 R7, R10, 0x20, RZ ;  /* 0x000000200a077810 */ /* 0x000fc60007ffe0ff */
[----:B------:R-:W-:Y:S01]  /*2c00*/  IMAD R0, R4, c[0x0][0x1ac], R0 ;  /* 0x00006b0004007a24 */ /* 0x000fe200078e0200 */
[----:B------:R-:W-:Y:S01]  /*2c10*/  LEA R8, P0, R2, c[0x0][0x160], 0x1 ;  /* 0x0000580002087a11 */ /* 0x000fe200078008ff */
[----:B------:R-:W-:Y:S02]  /*2c20*/  IMAD.MOV R6, RZ, RZ, -R13 ;  /* 0x000000ffff067224 */ /* 0x000fe400078e0a0d */
[----:B------:R-:W-:Y:S02]  /*2c30*/  IMAD.IADD R0, R3, 0x1, R0 ;  /* 0x0000000103007824 */ /* 0x000fe400078e0200 */
[----:B------:R-:W-:Y:S01]  /*2c40*/  SHFL.IDX PT, R11, R8, 0x1, 0x181f ;  /* 0x00381f00080b7f89 */ /* 0x000fe200000e0000 */
[----:B------:R-:W-:Y:S02]  /*2c50*/  IMAD R223, R6, c[0x0][0x2b8], R14 ;  /* 0x0000ae0006df7a24 */ /* 0x000fe400078e020e */
[----:B------:R-:W-:Y:S02]  /*2c60*/  LEA.HI.X R9, R2, c[0x0][0x164], R0, 0x1, P0 ;  /* 0x0000590002097a11 */ /* 0x000fe400000f0c00 */
[----:B------:R-:W1:Y:S01]  /*2c70*/  SHFL.IDX PT, R0, R8, RZ, 0x181f ;  /* 0x00181fff08007589 */ /* 0x000e6200000e0000 */
[----:B------:R-:W-:-:S03]  /*2c80*/  SHF.R.S32.HI R14, RZ, 0x1f, R223 ;  /* 0x0000001fff0e7819 */ /* 0x000fc600000114df */
[----:B------:R-:W3:Y:S04]  /*2c90*/  SHFL.IDX PT, R3, R9, RZ, 0x181f ;  /* 0x00181fff09037589 */ /* 0x000ee800000e0000 */
[----:B------:R-:W2:Y:S04]  /*2ca0*/  SHFL.IDX PT, R12, R9, 0x1, 0x181f ;  /* 0x00381f00090c7f89 */ /* 0x000ea800000e0000 */
[----:B------:R-:W-:Y:S04]  /*2cb0*/  SHFL.IDX PT, R13, R9, 0x2, 0x181f ;  /* 0x00581f00090d7f89 */ /* 0x000fe800000e0000 */
[----:B------:R-:W-:Y:S01]  /*2cc0*/  SHFL.IDX PT, R9, R9, 0x3, 0x181f ;  /* 0x00781f0009097f89 */ /* 0x000fe200000e0000 */
[----:B-1----:R-:W-:-:S02]  /*2cd0*/  @!P1 LEA R4, P4, R238, R0, 0x1 ;  /* 0x00000000ee049211 */ /* 0x002fc400078808ff */
[----:B------:R-:W-:Y:S02]  /*2ce0*/  @!P1 LEA R2, P0, R248, R0, 0x1 ;  /* 0x00000000f8029211 */ /* 0x000fe400078008ff */
[-C--:B---3--:R-:W-:Y:S01]  /*2cf0*/  @!P1 LEA.HI.X R5, R238, R3.reuse, R21, 0x1, P4 ;  /* 0x00000003ee059211 */ /* 0x088fe200020f0c15 */
[----:B------:R-:W1:Y:S01]  /*2d00*/  SHFL.IDX PT, R0, R8, 0x2, 0x181f ;  /* 0x00581f0008007f89 */ /* 0x000e6200000e0000 */
[C---:B------:R-:W-:Y:S02]  /*2d10*/  ISETP.GE.AND P4, PT, R248.reuse, c[0x0][0x198], PT ;  /* 0x00006600f8007a0c */ /* 0x040fe40003f86270 */
[----:B------:R-:W-:Y:S01]  /*2d20*/  @!P1 LEA.HI.X R3, R248, R3, R20, 0x1, P0 ;  /* 0x00000003f8039211 */ /* 0x000fe200000f0c14 */
[----:B------:R3:W-:Y:S01]  /*2d30*/  @!P1 LDGSTS.E.BYPASS.LTC128B.128 [R215+0x100], [R4.64], !P5 ;  /* 0x0010000004d79fae */ /* 0x0007e2000e901d46 */
[----:B------:R-:W-:-:S09]  /*2d40*/  ISETP.GE.AND P0, PT, R7, R15, PT ;  /* 0x0000000f0700720c */ /* 0x000fd20003f06270 */
[----:B------:R1:W-:Y:S04]  /*2d50*/  @!P1 LDGSTS.E.BYPASS.LTC128B.128 [R215+0x4100], [R2.64], !P4 ;  /* 0x0410000002d79fae */ /* 0x0003e8000e101d46 */
[----:B------:R-:W-:-:S04]  /*2d60*/  @!P0 LEA R6, P1, R238, R11, 0x1 ;  /* 0x0000000bee068211 */ /* 0x000fc800078208ff */
[----:B--2---:R-:W-:-:S05]  /*2d70*/  @!P0 LEA.HI.X R7, R238, R12, R21, 0x1, P1 ;  /* 0x0000000cee078211 */ /* 0x004fca00008f0c15 */
[----:B------:R2:W-:Y:S01]  /*2d80*/  @!P0 LDGSTS.E.BYPASS.LTC128B.128 [R215+0x1100], [R6.64], !P5 ;  /* 0x0110000006d78fae */ /* 0x0005e2000e901d46 */
[----:B---3--:R-:W-:-:S04]  /*2d90*/  IMAD R4, R14, c[0x0][0x1e0], RZ ;  /* 0x000078000e047a24 */ /* 0x008fc800078e02ff */
[C---:B------:R-:W-:Y:S01]  /*2da0*/  IMAD R5, R223.reuse, c[0x0][0x1e4], R4 ;  /* 0x00007900df057a24 */ /* 0x040fe200078e0204 */
[----:B------:R-:W-:Y:S02]  /*2db0*/  @!P0 LEA R4, P1, R248, R11, 0x1 ;  /* 0x0000000bf8048211 */ /* 0x000fe400078208ff */
[C---:B------:R-:W-:Y:S02]  /*2dc0*/  IADD3 R11, R10.reuse, 0x40, RZ ;  /* 0x000000400a0b7810 */ /* 0x040fe40007ffe0ff */
[----:B------:R-:W-:Y:S01]  /*2dd0*/  IADD3 R10, R10, 0x60, RZ ;  /* 0x000000600a0a7810 */ /* 0x000fe20007ffe0ff */
[----:B-1----:R-:W-:Y:S01]  /*2de0*/  IMAD.WIDE.U32 R2, R223, c[0x0][0x1e0], RZ ;  /* 0x00007800df027a25 */ /* 0x002fe200078e00ff */
[----:B------:R-:W-:-:S03]  /*2df0*/  ISETP.GE.AND P6, PT, R11, R15, PT ;  /* 0x0000000f0b00720c */ /* 0x000fc60003fc6270 */
[----:B------:R-:W-:Y:S01]  /*2e00*/  IMAD.IADD R3, R3, 0x1, R5 ;  /* 0x0000000103037824 */ /* 0x000fe200078e0205 */
[C---:B------:R-:W-:Y:S02]  /*2e10*/  @!P0 LEA.HI.X R5, R248.reuse, R12, R20, 0x1, P1 ;  /* 0x0000000cf8058211 */ /* 0x040fe400008f0c14 */
[----:B------:R1:W3:Y:S04]  /*2e20*/  SHFL.IDX PT, R12, R8, 0x3, 0x181f ;  /* 0x00781f00080c7f89 */ /* 0x0002e800000e0000 */
[----:B------:R1:W-:Y:S03]  /*2e30*/  @!P0 LDGSTS.E.BYPASS.LTC128B.128 [R215+0x5100], [R4.64], !P4 ;  /* 0x0510000004d78fae */ /* 0x0003e6000e101d46 */
[----:B--2---:R-:W-:-:S04]  /*2e40*/  @!P6 LEA R6, P1, R248, R0, 0x1 ;  /* 0x00000000f806e211 */ /* 0x004fc800078208ff */
[----:B------:R-:W-:Y:S02]  /*2e50*/  @!P6 LEA.HI.X R7, R248, R13, R20, 0x1, P1 ;  /* 0x0000000df807e211 */ /* 0x000fe400008f0c14 */
[----:B------:R-:W-:Y:S02]  /*2e60*/  ISETP.GE.AND P1, PT, R10, R15, PT ;  /* 0x0000000f0a00720c */ /* 0x000fe40003f26270 */
[----:B-1----:R-:W-:Y:S02]  /*2e70*/  @!P6 LEA R4, P0, R238, R0, 0x1 ;  /* 0x00000000ee04e211 */ /* 0x002fe400078008ff */
[----:B----4-:R-:W-:Y:S01]  /*2e80*/  SHF.R.S32.HI R16, RZ, 0x1f, R219 ;  /* 0x0000001fff107819 */ /* 0x010fe200000114db */
[----:B------:R-:W-:-:S04]  /*2e90*/  IMAD.WIDE.U32 R2, R219, c[0x0][0x1f0], R2 ;  /* 0x00007c00db027a25 */ /* 0x000fc800078e0002 */
[----:B------:R-:W-:-:S04]  /*2ea0*/  IMAD R5, R16, c[0x0][0x1f0], RZ ;  /* 0x00007c0010057a24 */ /* 0x000fc800078e02ff */
[----:B------:R-:W-:Y:S01]  /*2eb0*/  IMAD R0, R219, c[0x0][0x1f4], R5 ;  /* 0x00007d00db007a24 */ /* 0x000fe200078e0205 */
[----:B------:R-:W-:Y:S02]  /*2ec0*/  @!P6 LEA.HI.X R5, R238, R13, R21, 0x1, P0 ;  /* 0x0000000dee05e211 */ /* 0x000fe400000f0c15 */
[----:B------:R-:W-:Y:S01]  /*2ed0*/  IADD3 R2, P0, R2, R24, RZ ;  /* 0x0000001802027210 */ /* 0x000fe20007f1e0ff */
[C---:B------:R-:W-:Y:S02]  /*2ee0*/  IMAD.WIDE.U32 R24, R17.reuse, c[0x0][0x210], RZ ;  /* 0x0000840011187a25 */ /* 0x040fe400078e00ff */
[----:B------:R3:W-:Y:S01]  /*2ef0*/  @!P6 LDGSTS.E.BYPASS.LTC128B.128 [R215+0x2100], [R4.64], !P5 ;  /* 0x0210000004d7efae */ /* 0x0007e2000e901d46 */
[----:B------:R-:W-:Y:S01]  /*2f00*/  IADD3.X R3, R22, R3, R0, P0, !PT ;  /* 0x0000000316037210 */ /* 0x000fe200007fe400 */
[----:B------:R-:W-:Y:S01]  /*2f10*/  IMAD R22, R17, c[0x0][0x214], R25 ;  /* 0x0000850011167a24 */ /* 0x000fe200078e0219 */
[C---:B------:R-:W-:Y:S01]  /*2f20*/  LEA R0, P0, R2.reuse, c[0x0][0x1c8], 0x1 ;  /* 0x0000720002007a11 */ /* 0x040fe200078008ff */
[----:B------:R1:W-:Y:S03]  /*2f30*/  @!P6 LDGSTS.E.BYPASS.LTC128B.128 [R215+0x6100], [R6.64], !P4 ;  /* 0x0610000006d7efae */ /* 0x0003e6000e101d46 */
[----:B------:R-:W-:Y:S01]  /*2f40*/  LEA.HI.X R15, R2, c[0x0][0x1cc], R3, 0x1, P0 ;  /* 0x00007300020f7a11 */ /* 0x000fe200000f0c03 */
[----:B------:R-:W2:Y:S01]  /*2f50*/  SHFL.IDX PT, R10, R0, RZ, 0x181f ;  /* 0x00181fff000a7589 */ /* 0x000ea200000e0000 */
[----:B------:R-:W-:-:S03]  /*2f60*/  IMNMX R2, R136, 0x70, PT ;  /* 0x0000007088027817 */ /* 0x000fc60003800200 */
[----:B------:R-:W4:Y:S02]  /*2f70*/  SHFL.IDX PT, R11, R15, RZ, 0x181f ;  /* 0x00181fff0f0b7589 */ /* 0x000f2400000e0000 */
[----:B------:R-:W-:Y:S02]  /*2f80*/  IMAD.IADD R8, R2, 0x1, -R19 ;  /* 0x0000000102087824 */ /* 0x000fe400078e0a13 */
[----:B------:R-:W-:Y:S03]  /*2f90*/  SHFL.IDX PT, R13, R15, 0x2, 0x181f ;  /* 0x00581f000f0d7f89 */ /* 0x000fe600000e0000 */
[----:B------:R-:W-:Y:S01]  /*2fa0*/  ISETP.GE.AND P6, PT, R8, 0x1, PT ;  /* 0x000000010800780c */ /* 0x000fe20003fc6270 */
[----:B------:R-:W-:Y:S04]  /*2fb0*/  STL.64 [R1+0x28], R24 ;  /* 0x0000281801007387 */ /* 0x000fe80000100a00 */
[----:B------:R-:W-:Y:S01]  /*2fc0*/  STL [R1+0x34], R22 ;  /* 0x0000341601007387 */ /* 0x000fe20000100800 */
[----:B---3--:R-:W-:-:S04]  /*2fd0*/  @!P1 LEA R4, P0, R238, R12, 0x1 ;  /* 0x0000000cee049211 */ /* 0x008fc800078008ff */
[-C--:B------:R-:W-:Y:S02]  /*2fe0*/  @!P1 LEA.HI.X R5, R238, R9.reuse, R21, 0x1, P0 ;  /* 0x00000009ee059211 */ /* 0x080fe400000f0c15 */
[C---:B------:R-:W-:Y:S02]  /*2ff0*/  @!P1 LEA R2, P0, R248.reuse, R12, 0x1 ;  /* 0x0000000cf8029211 */ /* 0x040fe400078008ff */
[----:B------:R-:W-:Y:S02]  /*3000*/  SHFL.IDX PT, R12, R15, 0x1, 0x181f ;  /* 0x00381f000f0c7f89 */ /* 0x000fe400000e0000 */
[----:B------:R-:W-:Y:S02]  /*3010*/  @!P1 LEA.HI.X R3, R248, R9, R20, 0x1, P0 ;  /* 0x00000009f8039211 */ /* 0x000fe400000f0c14 */
[----:B------:R-:W1:Y:S04]  /*3020*/  SHFL.IDX PT, R9, R0, 0x1, 0x181f ;  /* 0x00381f0000097f89 */ /* 0x000e6800000e0000 */
[----:B------:R2:W-:Y:S01]  /*3030*/  @!P1 LDGSTS.E.BYPASS.LTC128B.128 [R215+0x3100], [R4.64], !P5 ;  /* 0x0310000004d79fae */ /* 0x0005e2000e901d46 */
[----:B------:R-:W-:-:S03]  /*3040*/  @P6 ISETP.GE.AND P5, PT, R238, c[0x0][0x1d4], PT ;  /* 0x00007500ee006a0c */ /* 0x000fc60003fa6270 */
[----:B------:R3:W-:Y:S01]  /*3050*/  @!P1 LDGSTS.E.BYPASS.LTC128B.128 [R215+0x7100], [R2.64], !P4 ;  /* 0x0710000002d79fae */ /* 0x0007e2000e101d46 */
[----:B------:R-:W-:Y:S02]  /*3060*/  @P6 ISETP.GE.AND P1, PT, R248, c[0x0][0x1d4], PT ;  /* 0x00007500f8006a0c */ /* 0x000fe40003f26270 */
[----:B------:R-:W-:Y:S01]  /*3070*/  ISETP.GE.AND P4, PT, R8, 0x21, PT ;  /* 0x000000210800780c */ /* 0x000fe20003f86270 */
[----:B------:R-:W0:Y:S01]  /*3080*/  LDGDEPBAR ;  /* 0x00000000000079af */ /* 0x000e220000000000 */
[----:B--2---:R-:W-:-:S04]  /*3090*/  @P6 LEA R4, P0, R238, R10, 0x1 ;  /* 0x0000000aee046211 */ /* 0x004fc800078008ff */
[-C--:B----4-:R-:W-:Y:S02]  /*30a0*/  @P6 LEA.HI.X R5, R238, R11.reuse, R21, 0x1, P0 ;  /* 0x0000000bee056211 */ /* 0x090fe400000f0c15 */
[C---:B---3--:R-:W-:Y:S02]  /*30b0*/  @P6 LEA R2, P0, R248.reuse, R10, 0x1 ;  /* 0x0000000af8026211 */ /* 0x048fe400078008ff */
[----:B------:R-:W2:Y:S02]  /*30c0*/  SHFL.IDX PT, R10, R0, 0x2, 0x181f ;  /* 0x00581f00000a7f89 */ /* 0x000ea400000e0000 */
[----:B------:R-:W-:Y:S02]  /*30d0*/  @P6 LEA.HI.X R3, R248, R11, R20, 0x1, P0 ;  /* 0x0000000bf8036211 */ /* 0x000fe400000f0c14 */
[----:B------:R3:W-:Y:S01]  /*30e0*/  @P6 LDGSTS.E.BYPASS.LTC128B.128 [R215+0x8100], [R4.64], !P5 ;  /* 0x0810000004d76fae */ /* 0x0007e2000e901d46 */
[C---:B------:R-:W-:Y:S02]  /*30f0*/  @P4 ISETP.GE.AND P0, PT, R238.reuse, c[0x0][0x1d4], PT ;  /* 0x00007500ee004a0c */ /* 0x040fe40003f06270 */
[----:B-1----:R-:W-:Y:S01]  /*3100*/  @P4 LEA R6, P5, R238, R9, 0x1 ;  /* 0x00000009ee064211 */ /* 0x002fe200078a08ff */
[----:B------:R1:W-:Y:S01]  /*3110*/  @P6 LDGSTS.E.BYPASS.LTC128B.128 [R215+0xb900], [R2.64], !P1 ;  /* 0x0b90000002d76fae */ /* 0x0003e2000c901d46 */
[----:B------:R-:W-:-:S02]  /*3120*/  ISETP.GE.AND P6, PT, R8, 0x41, PT ;  /* 0x000000410800780c */ /* 0x000fc40003fc6270 */
[----:B------:R-:W-:Y:S01]  /*3130*/  @P4 ISETP.GE.AND P1, PT, R248, c[0x0][0x1d4], PT ;  /* 0x00007500f8004a0c */ /* 0x000fe20003f26270 */
[----:B------:R4:W1:Y:S01]  /*3140*/  SHFL.IDX PT, R11, R0, 0x3, 0x181f ;  /* 0x00781f00000b7f89 */ /* 0x00086200000e0000 */
[----:B------:R-:W-:-:S05]  /*3150*/  @P4 LEA.HI.X R7, R238, R12, R21, 0x1, P5 ;  /* 0x0000000cee074211 */ /* 0x000fca00028f0c15 */
[----:B------:R2:W-:Y:S04]  /*3160*/  @P4 LDGSTS.E.BYPASS.LTC128B.128 [R215+0x9100], [R6.64], !P0 ;  /* 0x0910000006d74fae */ /* 0x0005e8000c101d46 */
[----:B------:R-:W-:Y:S01]  /*3170*/  @P6 ISETP.GE.AND P0, PT, R238, c[0x0][0x1d4], PT ;  /* 0x00007500ee006a0c */ /* 0x000fe20003f06270 */
[----:B---3--:R-:W-:Y:S02]  /*3180*/  IMAD R4, R14, c[0x0][0x208], RZ ;  /* 0x000082000e047a24 */ /* 0x008fe400078e02ff */
[----:B------:R-:W-:Y:S02]  /*3190*/  IMAD.SHL.U32 R14, R238, 0x2, RZ ;  /* 0x00000002ee0e7824 */ /* 0x000fe400078e00ff */
[C---:B------:R-:W-:Y:S01]  /*31a0*/  IMAD R5, R223.reuse, c[0x0][0x20c], R4 ;  /* 0x00008300df057a24 */ /* 0x040fe200078e0204 */
[C---:B------:R-:W-:Y:S01]  /*31b0*/  @P4 LEA R4, P5, R248.reuse, R9, 0x1 ;  /* 0x00000009f8044211 */ /* 0x040fe200078a08ff */
[----:B-1----:R-:W-:Y:S01]  /*31c0*/  IMAD.WIDE.U32 R2, R223, c[0x0][0x208], RZ ;  /* 0x00008200df027a25 */ /* 0x002fe200078e00ff */
[----:B------:R-:W1:Y:S03]  /*31d0*/  SHFL.IDX PT, R9, R15, 0x3, 0x181f ;  /* 0x00781f000f097f89 */ /* 0x000e6600000e0000 */
[----:B------:R-:W-:Y:S01]  /*31e0*/  IMAD.IADD R3, R3, 0x1, R5 ;  /* 0x0000000103037824 */ /* 0x000fe200078e0205 */
[----:B------:R-:W-:Y:S01]  /*31f0*/  @P4 LEA.HI.X R5, R248, R12, R20, 0x1, P5 ;  /* 0x0000000cf8054211 */ /* 0x000fe200028f0c14 */
[----:B----4-:R-:W-:Y:S01]  /*3200*/  IMAD R0, R16, c[0x0][0x218], RZ ;  /* 0x0000860010007a24 */ /* 0x010fe200078e02ff */
[----:B------:R-:W-:Y:S01]  /*3210*/  ISETP.GE.AND P5, PT, R8, 0x61, PT ;  /* 0x000000610800780c */ /* 0x000fe20003fa6270 */
[----:B------:R-:W-:-:S02]  /*3220*/  IMAD.WIDE.U32 R2, R219, c[0x0][0x218], R2 ;  /* 0x00008600db027a25 */ /* 0x000fc400078e0002 */
[----:B------:R3:W-:Y:S01]  /*3230*/  @P4 LDGSTS.E.BYPASS.LTC128B.128 [R215+0xc900], [R4.64], !P1 ;  /* 0x0c90000004d74fae */ /* 0x0007e2000c901d46 */
[-C--:B--2---:R-:W-:Y:S01]  /*3240*/  @P6 LEA R6, P4, R248, R10.reuse, 0x1 ;  /* 0x0000000af8066211 */ /* 0x084fe200078808ff */
[----:B------:R-:W-:Y:S01]  /*3250*/  IMAD R7, R219, c[0x0][0x21c], R0 ;  /* 0x00008700db077a24 */ /* 0x000fe200078e0200 */
[----:B---3--:R-:W-:-:S04]  /*3260*/  @P6 LEA R4, P1, R238, R10, 0x1 ;  /* 0x0000000aee046211 */ /* 0x008fc800078208ff */
[----:B------:R-:W-:Y:S02]  /*3270*/  @P6 LEA.HI.X R5, R238, R13, R21, 0x1, P1 ;  /* 0x0000000dee056211 */ /* 0x000fe400008f0c15 */
[----:B------:R-:W-:-:S03]  /*3280*/  IADD3 R0, P1, R2, R24, RZ ;  /* 0x0000001802007210 */ /* 0x000fc60007f3e0ff */
[----:B------:R2:W-:Y:S01]  /*3290*/  @P6 LDGSTS.E.BYPASS.LTC128B.128 [R215+0xa100], [R4.64], !P0 ;  /* 0x0a10000004d76fae */ /* 0x0005e2000c101d46 */
[----:B------:R-:W-:Y:S02]  /*32a0*/  IADD3.X R3, R22, R3, R7, P1, !PT ;  /* 0x0000000316037210 */ /* 0x000fe40000ffe407 */
[C---:B------:R-:W-:Y:S01]  /*32b0*/  @P6 LEA.HI.X R7, R248.reuse, R13, R20, 0x1, P4 ;  /* 0x0000000df8076211 */ /* 0x040fe200020f0c14 */
[----:B------:R-:W-:Y:S01]  /*32c0*/  IMAD.SHL.U32 R13, R248, 0x2, RZ ;  /* 0x00000002f80d7824 */ /* 0x000fe200078e00ff */
[----:B------:R-:W-:Y:S02]  /*32d0*/  LEA R12, P4, R0, c[0x0][0x1f8], 0x1 ;  /* 0x00007e00000c7a11 */ /* 0x000fe400078808ff */
[----:B------:R-:W-:Y:S02]  /*32e0*/  @P6 ISETP.GE.AND P1, PT, R248, c[0x0][0x1d4], PT ;  /* 0x00007500f8006a0c */ /* 0x000fe40003f26270 */
[----:B------:R-:W-:Y:S01]  /*32f0*/  LEA.HI.X R10, R0, c[0x0][0x1fc], R3, 0x1, P4 ;  /* 0x00007f00000a7a11 */ /* 0x000fe200020f0c03 */
[----:B------:R-:W3:Y:S01]  /*3300*/  SHFL.IDX PT, R8, R12, RZ, 0x181f ;  /* 0x00181fff0c087589 */ /* 0x000ee200000e0000 */
[----:B------:R-:W-:Y:S01]  /*3310*/  @P5 ISETP.GE.AND P4, PT, R238, c[0x0][0x1d4], PT ;  /* 0x00007500ee005a0c */ /* 0x000fe20003f86270 */
[----:B------:R-:W-:Y:S01]  /*3320*/  IMAD.IADD R0, R136, 0x1, -R19 ;  /* 0x0000000188007824 */ /* 0x000fe200078e0a13 */
[----:B------:R-:W-:-:S04]  /*3330*/  SHF.R.S32.HI R22, RZ, 0x1f, R23 ;  /* 0x0000001fff167819 */ /* 0x000fc80000011417 */
[----:B------:R-:W-:-:S03]  /*3340*/  LEA.HI R22, R22, R23, RZ, 0x3 ;  /* 0x0000001716167211 */ /* 0x000fc600078f18ff */
[----:B------:R4:W-:Y:S01]  /*3350*/  @P6 LDGSTS.E.BYPASS.LTC128B.128 [R215+0xd900], [R6.64], !P1 ;  /* 0x0d90000006d76fae */ /* 0x0009e2000c901d46 */
[----:B------:R-:W-:-:S05]  /*3360*/  LOP3.LUT R22, R22, 0xfffffff8, RZ, 0xc0, !PT ;  /* 0xfffffff816167812 */ /* 0x000fca00078ec0ff */
[----:B------:R-:W-:Y:S01]  /*3370*/  IMAD.IADD R22, R23, 0x1, -R22 ;  /* 0x0000000117167824 */ /* 0x000fe200078e0a16 */
[----:B--2---:R-:W-:-:S04]  /*3380*/  @P5 LEA R4, P0, R238, R11, 0x1 ;  /* 0x0000000bee045211 */ /* 0x004fc800078008ff */
[----:B-1----:R-:W-:Y:S02]  /*3390*/  @P5 LEA.HI.X R5, R238, R9, R21, 0x1, P0 ;  /* 0x00000009ee055211 */ /* 0x002fe400000f0c15 */
[----:B------:R-:W-:Y:S02]  /*33a0*/  @P5 LEA R2, P0, R248, R11, 0x1 ;  /* 0x0000000bf8025211 */ /* 0x000fe400078008ff */
[----:B------:R-:W-:Y:S01]  /*33b0*/  LOP3.LUT P1, RZ, R22, 0x2, RZ, 0xc0, !PT ;  /* 0x0000000216ff7812 */ /* 0x000fe2000782c0ff */
[----:B------:R1:W-:Y:S01]  /*33c0*/  @P5 LDGSTS.E.BYPASS.LTC128B.128 [R215+0xb100], [R4.64], !P4 ;  /* 0x0b10000004d75fae */ /* 0x0003e2000e101d46 */
[C---:B------:R-:W-:Y:S02]  /*33d0*/  @P5 LEA.HI.X R3, R248.reuse, R9, R20, 0x1, P0 ;  /* 0x00000009f8035211 */ /* 0x040fe400000f0c14 */
[----:B------:R-:W-:Y:S01]  /*33e0*/  @P5 ISETP.GE.AND P0, PT, R248, c[0x0][0x1d4], PT ;  /* 0x00007500f8005a0c */ /* 0x000fe20003f06270 */
[----:B------:R-:W2:Y:S01]  /*33f0*/  SHFL.IDX PT, R9, R10, RZ, 0x181f ;  /* 0x00181fff0a097589 */ /* 0x000ea200000e0000 */
[----:B------:R-:W-:-:S03]  /*3400*/  ISETP.GE.AND P4, PT, R238, c[0x0][0x1d4], PT ;  /* 0x00007500ee007a0c */ /* 0x000fc60003f86270 */
[----:B------:R-:W-:Y:S01]  /*3410*/  SHFL.IDX PT, R11, R10, 0x2, 0x181f ;  /* 0x00581f000a0b7f89 */ /* 0x000fe200000e0000 */
[----:B------:R-:W-:-:S03]  /*3420*/  ISETP.LT.OR P6, PT, R0, 0x1, P4 ;  /* 0x000000010000780c */ /* 0x000fc600027c1670 */
[----:B----4-:R-:W4:Y:S01]  /*3430*/  SHFL.IDX PT, R6, R12, 0x1, 0x181f ;  /* 0x00381f000c067f89 */ /* 0x010f2200000e0000 */
[----:B------:R-:W-:-:S03]  /*3440*/  @P1 IADD3 R195, R188, -0x20, RZ ;  /* 0xffffffe0bcc31810 */ /* 0x000fc60007ffe0ff */
[----:B------:R3:W-:Y:S01]  /*3450*/  @P5 LDGSTS.E.BYPASS.LTC128B.128 [R215+0xe900], [R2.64], !P0 ;  /* 0x0e90000002d75fae */ /* 0x0007e2000c101d46 */
[----:B------:R-:W-:Y:S02]  /*3460*/  ISETP.GE.AND P0, PT, R248, c[0x0][0x1d4], PT ;  /* 0x00007500f8007a0c */ /* 0x000fe40003f06270 */
[C---:B------:R-:W-:Y:S01]  /*3470*/  IADD3 R209, R195.reuse, 0x3000, RZ ;  /* 0x00003000c3d17810 */ /* 0x040fe20007ffe0ff */
[----:B------:R-:W0:Y:S01]  /*3480*/  LDGDEPBAR ;  /* 0x00000000000079af */ /* 0x000e220000000000 */
[----:B------:R-:W-:Y:S02]  /*3490*/  ISETP.LT.OR P5, PT, R0, 0x1, P0 ;  /* 0x000000010000780c */ /* 0x000fe400007a1670 */
[C---:B------:R-:W-:Y:S01]  /*34a0*/  IADD3 R208, R195.reuse, 0x2800, RZ ;  /* 0x00002800c3d07810 */ /* 0x040fe20007ffe0ff */
[----:B------:R-:W1:Y:S01]  /*34b0*/  SHFL.IDX PT, R7, R10, 0x1, 0x181f ;  /* 0x00381f000a077f89 */ /* 0x000e6200000e0000 */
[C---:B------:R-:W-:Y:S02]  /*34c0*/  IADD3 R207, R195.reuse, 0x2000, RZ ;  /* 0x00002000c3cf7810 */ /* 0x040fe40007ffe0ff */
[----:B------:R-:W-:-:S02]  /*34d0*/  IADD3 R206, R195, 0x1800, RZ ;  /* 0x00001800c3ce7810 */ /* 0x000fc40007ffe0ff */
[C---:B------:R-:W-:Y:S02]  /*34e0*/  IADD3 R205, R195.reuse, 0x1000, RZ ;  /* 0x00001000c3cd7810 */ /* 0x040fe40007ffe0ff */
[----:B------:R-:W-:Y:S02]  /*34f0*/  IADD3 R204, R195, 0x800, RZ ;  /* 0x00000800c3cc7810 */ /* 0x000fe40007ffe0ff */
[----:B---3--:R-:W-:Y:S01]  /*3500*/  IADD3 R2, P1, R8, R14, RZ ;  /* 0x0000000e08027210 */ /* 0x008fe20007f3e0ff */
[----:B------:R-:W-:-:S04]  /*3510*/  DEPBAR.LE SB0, 0x1 ;  /* 0x000080400000791a */ /* 0x000fc80000000000 */
[----:B------:R-:W-:Y:S01]  /*3520*/  BAR.SYNC.DEFER_BLOCKING 0x0 ;  /* 0x0000000000007b1d */ /* 0x000fe20000010000 */
[----:B--2---:R-:W-:Y:S01]  /*3530*/  IMAD.X R3, R9, 0x1, R220, P1 ;  /* 0x0000000109037824 */ /* 0x004fe200008e06dc */
[----:B-1----:R-:W-:-:S04]  /*3540*/  IADD3 R4, P1, R8, R13, RZ ;  /* 0x0000000d08047210 */ /* 0x002fc80007f3e0ff */
[----:B------:R-:W1:Y:S01]  /*3550*/  SHFL.IDX PT, R8, R12, 0x2, 0x181f ;  /* 0x00581f000c087f89 */ /* 0x000e6200000e0000 */
[----:B------:R-:W-:-:S03]  /*3560*/  IMAD.X R5, R9, 0x1, R221, P1 ;  /* 0x0000000109057824 */ /* 0x000fc600008e06dd */
        /* <DEDUP_REMOVED lines=43> */
[----:B----4-:R-:W-:-:S03]  /*3820*/  IADD3 R2, P1, R8, R13, RZ ;  /* 0x0000000d08027210 */ /* 0x010fc60007f3e0ff */
[----:B------:R-:W1:Y:S02]  /*3830*/  S2R R13, SR_TID.X ;  /* 0x00000000000d7919 */ /* 0x000e640000002100 */
[----:B------:R-:W-:Y:S01]  /*3840*/  IMAD.X R3, R11, 0x1, R221, P1 ;  /* 0x000000010b037824 */ /* 0x000fe200008e06dd */
[----:B------:R-:W-:-:S04]  /*3850*/  ISETP.GT.AND P1, PT, R18, 0x6f, PT ;  /* 0x0000006f1200780c */ /* 0x000fc80003f24270 */
[----:B------:R2:W-:Y:S01]  /*3860*/  LDGSTS.E.BYPASS.LTC128B.128 [R215+0x5900], [R2.64], !P5 ;  /* 0x0590000002d77fae */ /* 0x0005e2000e901d46 */
[----:B-1----:R-:W-:-:S13]  /*3870*/  ISETP.GT.AND P5, PT, R13, 0x7f, PT ;  /* 0x0000007f0d00780c */ /* 0x002fda0003fa4270 */
[----:B------:R-:W-:Y:S05]  /*3880*/  @P5 BRA `(.L_x_1326) ;  /* 0x0000010000005947 */ /* 0x000fea0003800000 */
[----:B--23--:R-:W-:Y:S05]  /*3890*/  BRA.DIV ~URZ, `(.L_x_1327) ;  /* 0x00010e927f007947 */ /* 0x00cfea000b800000 */
[----:B------:R1:W2:Y:S04]  /*38a0*/  SHFL.IDX PT, R6, R10, 0x3, 0x181f ;  /* 0x00781f000a067f89 */ /* 0x0002a800000e0000 */
[----:B------:R1:W3:Y:S02]  /*38b0*/  SHFL.IDX PT, R2, R12, 0x3, 0x181f ;  /* 0x00781f000c027f89 */ /* 0x0002e400000e0000 */
.L_x_1444:
[----:B------:R-:W-:Y:S01]  /*38c0*/  IMAD.SHL.U32 R4, R238, 0x2, RZ ;  /* 0x00000002ee047824 */ /* 0x000fe200078e00ff */
[----:B------:R-:W-:Y:S01]  /*38d0*/  ISETP.LT.OR P4, PT, R0, 0x61, P4 ;  /* 0x000000610000780c */ /* 0x000fe20002781670 */
        /* <DEDUP_REMOVED lines=11> */
.L_x_1326:
[----:B--23--:R-:W-:Y:S05]  /*3990*/  BSYNC B0 ;  /* 0x0000000000007941 */ /* 0x00cfea0003800000 */
.L_x_1325:
[----:B------:R-:W2:Y:S04]  /*39a0*/  S2R R2, SR_TID.X ;  /* 0x0000000000027919 */ /* 0x000ea80000002100 */
[----:B------:R-:W0:Y:S01]  /*39b0*/  LDGDEPBAR ;  /* 0x00000000000079af */ /* 0x000e220000000000 */
[----:B------:R-:W-:Y:S01]  /*39c0*/  WARPSYNC 0xffffffff ;  /* 0xffffffff00007948 */ /* 0x000fe20003800000 */
[C---:B------:R-:W-:Y:S08]  /*39d0*/  HMMA.16816.F32.BF16 R4, R128.reuse, R54, RZ ;  /* 0x000000368004723c */ /* 0x040ff000000418ff */
[C---:B------:R-:W-:Y:S08]  /*39e0*/  HMMA.16816.F32.BF16 R16, R128.reuse, R48, RZ ;  /* 0x000000308010723c */ /* 0x040ff000000418ff */
[----:B------:R-:W-:Y:S01]  /*39f0*/  HMMA.16816.F32.BF16 R40, R128, R36, RZ ;  /* 0x000000248028723c */ /* 0x000fe200000418ff */
[----:B--2---:R-:W-:-:S04]  /*3a00*/  SHF.R.S32.HI R0, RZ, 0x1f, R2 ;  /* 0x0000001fff007819 */ /* 0x004fc80000011402 */
[----:B------:R-:W-:-:S03]  /*3a10*/  LEA.HI R0, R0, R2, RZ, 0x3 ;  /* 0x0000000200007211 */ /* 0x000fc600078f18ff */
[----:B------:R-:W-:Y:S01]  /*3a20*/  HMMA.16816.F32.BF16 R24, R128, R20, RZ ;  /* 0x000000148018723c */ /* 0x000fe200000418ff */
[----:B------:R-:W-:-:S04]  /*3a30*/  LOP3.LUT R0, R0, 0xfffffff8, RZ, 0xc0, !PT ;  /* 0xfffffff800007812 */ /* 0x000fc800078ec0ff */
[----:B------:R-:W-:-:S03]  /*3a40*/  IADD3 R0, -R0, R2, RZ ;  /* 0x0000000200007210 */ /* 0x000fc60007ffe1ff */
[----:B------:R-:W-:Y:S01]  /*3a50*/  HMMA.16816.F32.BF16 R36, R128, R38, RZ ;  /* 0x000000268024723c */ /* 0x000fe200000418ff */
[----:B------:R-:W2:Y:S01]  /*3a60*/  LDL R2, [R1] ;  /* 0x0000000001027983 */ /* 0x000ea20000100800 */
[----:B------:R-:W-:Y:S02]  /*3a70*/  LOP3.LUT P0, RZ, R0, 0x4, RZ, 0xc0, !PT ;  /* 0x0000000400ff7812 */ /* 0x000fe4000780c0ff */
[----:B------:R-:W-:-:S04]  /*3a80*/  MOV R0, 0x40 ;  /* 0x0000004000007802 */ /* 0x000fc80000000f00 */
[----:B------:R-:W-:Y:S01]  /*3a90*/  SEL R0, R0, 0xffffffc0, !P0 ;  /* 0xffffffc000007807 */ /* 0x000fe20004000000 */
[----:B------:R-:W-:Y:S03]  /*3aa0*/  HMMA.16816.F32.BF16 R80, R132, R58, R4 ;  /* 0x0000003a8450723c */ /* 0x000fe60000041804 */
[----:B------:R-:W-:-:S05]  /*3ab0*/  IADD3 R190, R188, R0, RZ ;  /* 0x00000000bcbe7210 */ /* 0x000fca0007ffe0ff */
[C---:B------:R-:W-:Y:S01]  /*3ac0*/  HMMA.16816.F32.BF16 R20, R128.reuse, R22, RZ ;  /* 0x000000168014723c */ /* 0x040fe200000418ff */
[----:B------:R-:W3:Y:S04]  /*3ad0*/  LDSM.16.M88.4 R4, [R190] ;  /* 0x00000000be04783b */ /* 0x000ee80000000200 */
[----:B------:R-:W-:Y:S03]  /*3ae0*/  LDSM.16.M88.4 R44, [R190+0x1800] ;  /* 0x00180000be2c783b */ /* 0x000fe60000000200 */
[C---:B-1----:R-:W-:Y:S08]  /*3af0*/  HMMA.16816.F32.BF16 R12, R128.reuse, R50, RZ ;  /* 0x00000032800c723c */ /* 0x042ff000000418ff */
[----:B------:R-:W-:Y:S08]  /*3b00*/  HMMA.16816.F32.BF16 R8, R128, R52, RZ ;  /* 0x000000348008723c */ /* 0x000ff000000418ff */
[----:B------:R-:W-:Y:S08]  /*3b10*/  HMMA.16816.F32.BF16 R100, R132, R60, R16 ;  /* 0x0000003c8464723c */ /* 0x000ff00000041810 */
[C---:B------:R-:W-:Y:S08]  /*3b20*/  HMMA.16816.F32.BF16 R16, R128.reuse, R78, RZ ;  /* 0x0000004e8010723c */ /* 0x040ff000000418ff */
[----:B------:R-:W-:Y:S08]  /*3b30*/  HMMA.16816.F32.BF16 R32, R128, R28, RZ ;  /* 0x0000001c8020723c */ /* 0x000ff000000418ff */
[C---:B------:R-:W-:Y:S01]  /*3b40*/  HMMA.16816.F32.BF16 R112, R132.reuse, R64, R24 ;  /* 0x000000408470723c */ /* 0x040fe20000041818 */
[----:B------:R-:W1:Y:S07]  /*3b50*/  LDSM.16.M88.4 R24, [R190+0x1000] ;  /* 0x00100000be18783b */ /* 0x000e6e0000000200 */
[----:B------:R-:W-:Y:S01]  /*3b60*/  HMMA.16816.F32.BF16 R84, R132, R74, R36 ;  /* 0x0000004a8454723c */ /* 0x000fe20000041824 */
[----:B------:R-:W-:-:S07]  /*3b70*/  IADD3 R189, R195, R0, RZ ;  /* 0x00000000c3bd7210 */ /* 0x000fce0007ffe0ff */
[----:B------:R-:W-:Y:S08]  /*3b80*/  HMMA.16816.F32.BF16 R28, R128, R30, RZ ;  /* 0x0000001e801c723c */ /* 0x000ff000000418ff */
[----:B------:R-:W-:Y:S01]  /*3b90*/  HMMA.16816.F32.BF16 R104, R132, R66, R20 ;  /* 0x000000428468723c */ /* 0x000fe20000041814 */
[----:B------:R-:W-:Y:S07]  /*3ba0*/  LDSM.16.M88.4 R64, [R189+0x800] ;  /* 0x00080000bd40783b */ /* 0x000fee0000000200 */
[----:B------:R-:W-:Y:S01]  /*3bb0*/  HMMA.16816.F32.BF16 R20, R128, R76, RZ ;  /* 0x0000004c8014723c */ /* 0x000fe200000418ff */
[----:B------:R-:W-:Y:S07]  /*3bc0*/  LDSM.16.M88.4 R76, [R190+0x2000] ;  /* 0x00200000be4c783b */ /* 0x000fee0000000200 */
[C---:B------:R-:W-:Y:S01]  /*3bd0*/  HMMA.16816.F32.BF16 R88, R132.reuse, R72, R40 ;  /* 0x000000488458723c */ /* 0x040fe20000041828 */
[----:B------:R-:W-:Y:S07]  /*3be0*/  LDSM.16.M88.4 R72, [R190+0x2800] ;  /* 0x00280000be48783b */ /* 0x000fee0000000200 */
[C---:B------:R-:W-:Y:S08]  /*3bf0*/  HMMA.16816.F32.BF16 R96, R132.reuse, R62, R12 ;  /* 0x0000003e8460723c */ /* 0x040ff0000004180c */
[----:B------:R-:W-:Y:S01]  /*3c00*/  HMMA.16816.F32.BF16 R92, R132, R56, R8 ;  /* 0x00000038845c723c */ /* 0x000fe20000041808 */
[----:B------:R-:W-:Y:S07]  /*3c10*/  LDSM.16.M88.4 R56, [R190+0x3000] ;  /* 0x00300000be38783b */ /* 0x000fee0000000200 */
[C---:B------:R-:W-:Y:S08]  /*3c20*/  HMMA.16816.F32.BF16 R12, R128.reuse, R116, RZ ;  /* 0x00000074800c723c */ /* 0x040ff000000418ff */
[----:B------:R-:W-:Y:S08]  /*3c30*/  HMMA.16816.F32.BF16 R8, R128, R118, RZ ;  /* 0x000000768008723c */ /* 0x000ff000000418ff */
[C---:B------:R-:W-:Y:S01]  /*3c40*/  HMMA.16816.F32.BF16 R48, R132.reuse, R122, R16 ;  /* 0x0000007a8430723c */ /* 0x040fe20000041810 */
[----:B------:R-:W4:Y:S07]  /*3c50*/  LDSM.16.M88.4 R16, [R189] ;  /* 0x00000000bd10783b */ /* 0x000f2e0000000200 */
[----:B------:R-:W-:Y:S08]  /*3c60*/  HMMA.16816.F32.BF16 R52, R132, R68, R32 ;  /* 0x000000448434723c */ /* 0x000ff00000041820 */
[----:B---3--:R-:W-:Y:S01]  /*3c70*/  HMMA.16816.F32.BF16 R32, R164, R6, R84 ;  /* 0x00000006a420723c */ /* 0x008fe20000041854 */
[----:B------:R-:W3:Y:S07]  /*3c80*/  LDSM.16.M88.4 R84, [R189+0x1000] ;  /* 0x00100000bd54783b */ /* 0x000eee0000000200 */
[C---:B------:R-:W-:Y:S01]  /*3c90*/  HMMA.16816.F32.BF16 R108, R132.reuse, R70, R28 ;  /* 0x00000046846c723c */ /* 0x040fe2000004181c */
[----:B------:R-:W5:Y:S07]  /*3ca0*/  LDSM.16.M88.4 R28, [R190+0x800] ;  /* 0x00080000be1c783b */ /* 0x000f6e0000000200 */
[----:B------:R-:W-:Y:S08]  /*3cb0*/  HMMA.16816.F32.BF16 R68, R132, R120, R20 ;  /* 0x000000788444723c */ /* 0x000ff00000041814 */
[----:B------:R-:W-:Y:S01]  /*3cc0*/  HMMA.16816.F32.BF16 R20, R164, R4, R88 ;  /* 0x00000004a414723c */ /* 0x000fe20000041858 */
[----:B------:R-:W2:Y:S07]  /*3cd0*/  LDSM.16.M88.4 R88, [R189+0x1800] ;  /* 0x00180000bd58783b */ /* 0x000eae0000000200 */
[C---:B------:R-:W-:Y:S08]  /*3ce0*/  HMMA.16816.F32.BF16 R40, R132.reuse, R124, R12 ;  /* 0x0000007c8428723c */ /* 0x040ff0000004180c */
[----:B------:R-:W-:Y:S08]  /*3cf0*/  HMMA.16816.F32.BF16 R36, R132, R126, R8 ;  /* 0x0000007e8424723c */ /* 0x000ff00000041808 */
[C---:B-1----:R-:W-:Y:S08]  /*3d00*/  HMMA.16816.F32.BF16 R12, R164.reuse, R24, R112 ;  /* 0x00000018a40c723c */ /* 0x042ff00000041870 */
[C---:B------:R-:W-:Y:S08]  /*3d10*/  HMMA.16816.F32.BF16 R8, R164.reuse, R26, R104 ;  /* 0x0000001aa408723c */ /* 0x040ff00000041868 */
[C---:B------:R-:W-:Y:S08]  /*3d20*/  HMMA.16816.F32.BF16 R4, R164.reuse, R44, R100 ;  /* 0x0000002ca404723c */ /* 0x040ff00000041864 */
[----:B------:R-:W-:Y:S01]  /*3d30*/  HMMA.16816.F32.BF16 R24, R164, R46, R96 ;  /* 0x0000002ea418723c */ /* 0x000fe20000041860 */
[----:B------:R-:W1:Y:S07]  /*3d40*/  LDSM.16.M88.4 R44, [R188+0x3800] ;  /* 0x00380000bc2c783b */ /* 0x000e6e0000000200 */
[----:B----4-:R-:W-:Y:S08]  /*3d50*/  HMMA.16816.F32.BF16 R20, R168, R16, R20 ;  /* 0x00000010a814723c */ /* 0x010ff00000041814 */
[C---:B------:R-:W-:Y:S01]  /*3d60*/  HMMA.16816.F32.BF16 R100, R164.reuse, R56, R40 ;  /* 0x00000038a464723c */ /* 0x040fe20000041828 */
[----:B------:R-:W-:Y:S07]  /*3d70*/  LDSM.16.M88.4 R40, [R189+0x2000] ;  /* 0x00200000bd28783b */ /* 0x000fee0000000200 */
[----:B------:R-:W-:Y:S01]  /*3d80*/  HMMA.16816.F32.BF16 R96, R164, R58, R36 ;  /* 0x0000003aa460723c */ /* 0x000fe20000041824 */
[----:B------:R-:W-:Y:S07]  /*3d90*/  LDSM.16.M88.4 R36, [R190+0x3800] ;  /* 0x00380000be24783b */ /* 0x000fee0000000200 */
[----:B---3--:R-:W-:Y:S01]  /*3da0*/  HMMA.16816.F32.BF16 R56, R168, R86, R8 ;  /* 0x00000056a838723c */ /* 0x008fe20000041808 */
[----:B------:R-:W3:Y:S07]  /*3db0*/  LDSM.16.M88.4 R8, [R195+0x3800] ;  /* 0x00380000c308783b */ /* 0x000eee0000000200 */
[C---:B-----5:R-:W-:Y:S08]  /*3dc0*/  HMMA.16816.F32.BF16 R52, R164.reuse, R28, R52 ;  /* 0x0000001ca434723c */ /* 0x060ff00000041834 */
[----:B------:R-:W-:Y:S08]  /*3dd0*/  HMMA.16816.F32.BF16 R60, R164, R30, R108 ;  /* 0x0000001ea43c723c */ /* 0x000ff0000004186c */
[----:B------:R-:W-:Y:S01]  /*3de0*/  HMMA.16816.F32.BF16 R28, R168, R18, R32 ;  /* 0x00000012a81c723c */ /* 0x000fe20000041820 */
[----:B------:R-:W4:Y:S04]  /*3df0*/  LDSM.16.M88.4 R16, [R189+0x2800] ;  /* 0x00280000bd10783b */ /* 0x000f280000000200 */
[----:B------:R-:W-:Y:S03]  /*3e00*/  LDSM.16.M88.4 R32, [R189+0x3000] ;  /* 0x00300000bd20783b */ /* 0x000fe60000000200 */
[C---:B------:R-:W-:Y:S08]  /*3e10*/  HMMA.16816.F32.BF16 R92, R164.reuse, R76, R92 ;  /* 0x0000004ca45c723c */ /* 0x040ff0000004185c */
[C---:B------:R-:W-:Y:S08]  /*3e20*/  HMMA.16816.F32.BF16 R80, R164.reuse, R78, R80 ;  /* 0x0000004ea450723c */ /* 0x040ff00000041850 */
[C---:B------:R-:W-:Y:S08]  /*3e30*/  HMMA.16816.F32.BF16 R68, R164.reuse, R72, R68 ;  /* 0x00000048a444723c */ /* 0x040ff00000041844 */
[----:B------:R-:W-:Y:S08]  /*3e40*/  HMMA.16816.F32.BF16 R76, R164, R74, R48 ;  /* 0x0000004aa44c723c */ /* 0x000ff00000041830 */
[C---:B--2---:R-:W-:Y:S08]  /*3e50*/  HMMA.16816.F32.BF16 R72, R168.reuse, R88, R4 ;  /* 0x00000058a848723c */ /* 0x044ff00000041804 */
[----:B------:R-:W-:Y:S01]  /*3e60*/  HMMA.16816.F32.BF16 R88, R168, R90, R24 ;  /* 0x0000005aa858723c */ /* 0x000fe20000041818 */
[----:B------:R-:W2:Y:S07]  /*3e70*/  LDSM.16.M88.4 R24, [R188+0x4000] ;  /* 0x00400000bc18783b */ /* 0x000eae0000000200 */
[----:B-1----:R-:W-:Y:S08]  /*3e80*/  HMMA.16816.F32.BF16 R4, R172, R44, R20 ;  /* 0x0000002cac04723c */ /* 0x002ff00000041814 */
[C---:B------:R-:W-:Y:S08]  /*3e90*/  HMMA.16816.F32.BF16 R52, R168.reuse, R64, R52 ;  /* 0x00000040a834723c */ /* 0x040ff00000041834 */
[----:B------:R-:W-:Y:S08]  /*3ea0*/  HMMA.16816.F32.BF16 R48, R168, R84, R12 ;  /* 0x00000054a830723c */ /* 0x000ff0000004180c */
[----:B------:R-:W-:Y:S01]  /*3eb0*/  HMMA.16816.F32.BF16 R12, R172, R46, R28 ;  /* 0x0000002eac0c723c */ /* 0x000fe2000004181c */
[----:B------:R-:W1:Y:S07]  /*3ec0*/  LDSM.16.M88.4 R44, [R195+0x4000] ;  /* 0x00400000c32c783b */ /* 0x000e6e0000000200 */
[----:B---3--:R-:W-:Y:S08]  /*3ed0*/  HMMA.16816.F32.BF16 R4, R176, R8, R4 ;  /* 0x00000008b004723c */ /* 0x008ff00000041804 */
[C---:B------:R-:W-:Y:S08]  /*3ee0*/  HMMA.16816.F32.BF16 R92, R168.reuse, R40, R92 ;  /* 0x00000028a85c723c */ /* 0x040ff0000004185c */
[C---:B------:R-:W-:Y:S01]  /*3ef0*/  HMMA.16816.F32.BF16 R80, R168.reuse, R42, R80 ;  /* 0x0000002aa850723c */ /* 0x040fe20000041850 */
[----:B------:R-:W3:Y:S07]  /*3f00*/  LDSM.16.M88.4 R40, [R188+0x4800] ;  /* 0x00480000bc28783b */ /* 0x000eee0000000200 */
[C---:B----4-:R-:W-:Y:S01]  /*3f10*/  HMMA.16816.F32.BF16 R84, R168.reuse, R16, R68 ;  /* 0x00000010a854723c */ /* 0x050fe20000041844 */
[----:B------:R-:W4:Y:S07]  /*3f20*/  LDSM.16.M88.4 R68, [R189+0x3800] ;  /* 0x00380000bd44783b */ /* 0x000f2e0000000200 */
[----:B------:R-:W-:Y:S01]  /*3f30*/  HMMA.16816.F32.BF16 R64, R168, R66, R60 ;  /* 0x00000042a840723c */ /* 0x000fe2000004183c */
[----:B------:R-:W-:Y:S07]  /*3f40*/  LDSM.16.M88.4 R60, [R188+0x5000] ;  /* 0x00500000bc3c783b */ /* 0x000fee0000000200 */
[----:B--2---:R-:W-:Y:S01]  /*3f50*/  HMMA.16816.F32.BF16 R20, R172, R24, R52 ;  /* 0x00000018ac14723c */ /* 0x004fe20000041834 */
[----:B------:R-:W2:Y:S07]  /*3f60*/  LDSM.16.M88.4 R52, [R190+0x4000] ;  /* 0x00400000be34783b */ /* 0x000eae0000000200 */
[----:B------:R-:W-:Y:S08]  /*3f70*/  HMMA.16816.F32.BF16 R12, R176, R10, R12 ;  /* 0x0000000ab00c723c */ /* 0x000ff0000004180c */
[----:B------:R-:W-:Y:S08]  /*3f80*/  HMMA.16816.F32.BF16 R8, R180, R36, R4 ;  /* 0x00000024b408723c */ /* 0x000ff00000041804 */
[----:B------:R-:W-:Y:S08]  /*3f90*/  HMMA.16816.F32.BF16 R76, R168, R18, R76 ;  /* 0x00000012a84c723c */ /* 0x000ff0000004184c */
[----:B------:R-:W-:Y:S01]  /*3fa0*/  HMMA.16816.F32.BF16 R16, R172, R26, R64 ;  /* 0x0000001aac10723c */ /* 0x000fe20000041840 */
[----:B------:R-:W-:Y:S07]  /*3fb0*/  LDSM.16.M88.4 R64, [R188+0x5800] ;  /* 0x00580000bc40783b */ /* 0x000fee0000000200 */
[C---:B------:R-:W-:Y:S08]  /*3fc0*/  HMMA.16816.F32.BF16 R100, R168.reuse, R32, R100 ;  /* 0x00000020a864723c */ /* 0x040ff00000041864 */
[----:B------:R-:W-:Y:S01]  /*3fd0*/  HMMA.16816.F32.BF16 R96, R168, R34, R96 ;  /* 0x00000022a860723c */ /* 0x000fe20000041860 */
[----:B------:R-:W5:Y:S07]  /*3fe0*/  LDSM.16.M88.4 R32, [R195+0x4800] ;  /* 0x00480000c320783b */ /* 0x000f6e0000000200 */
[----:B-1----:R-:W-:Y:S08]  /*3ff0*/  HMMA.16816.F32.BF16 R20, R176, R44, R20 ;  /* 0x0000002cb014723c */ /* 0x002ff00000041814 */
[----:B------:R-:W-:Y:S01]  /*4000*/  HMMA.16816.F32.BF16 R4, R180, R38, R12 ;  /* 0x00000026b404723c */ /* 0x000fe2000004180c */
[----:B------:R-:W-:Y:S07]  /*4010*/  LDSM.16.M88.4 R36, [R189+0x4800] ;  /* 0x00480000bd24783b */ /* 0x000fee0000000200 */
[----:B---3--:R-:W-:Y:S01]  /*4020*/  HMMA.16816.F32.BF16 R28, R172, R40, R48 ;  /* 0x00000028ac1c723c */ /* 0x008fe20000041830 */
[----:B------:R-:W1:Y:S07]  /*4030*/  LDSM.16.M88.4 R48, [R189+0x4000] ;  /* 0x00400000bd30783b */ /* 0x000e6e0000000200 */
[----:B----4-:R-:W-:Y:S08]  /*4040*/  HMMA.16816.F32.BF16 R24, R184, R68, R8 ;  /* 0x00000044b818723c */ /* 0x010ff00000041808 */
[----:B------:R-:W-:Y:S01]  /*4050*/  HMMA.16816.F32.BF16 R8, R176, R46, R16 ;  /* 0x0000002eb008723c */ /* 0x000fe20000041810 */
[----:B------:R-:W-:Y:S07]  /*4060*/  LDSM.16.M88.4 R44, [R195+0x5800] ;  /* 0x00580000c32c783b */ /* 0x000fee0000000200 */
[----:B------:R-:W-:Y:S01]  /*4070*/  HMMA.16816.F32.BF16 R56, R172, R42, R56 ;  /* 0x0000002aac38723c */ /* 0x000fe20000041838 */
[----:B------:R-:W3:Y:S07]  /*4080*/  LDSM.16.M88.4 R40, [R190+0x4800] ;  /* 0x00480000be28783b */ /* 0x000eee0000000200 */
[----:B--2---:R-:W-:Y:S01]  /*4090*/  HMMA.16816.F32.BF16 R16, R180, R52, R20 ;  /* 0x00000034b410723c */ /* 0x004fe20000041814 */
[----:B------:R-:W-:-:S07]  /*40a0*/  FMUL.FTZ R0, R24, c[0x0][0x320] ;  /* 0x0000c80018007a20 */ /* 0x000fce0000410000 */
[----:B------:R-:W-:Y:S01]  /*40b0*/  HMMA.16816.F32.BF16 R4, R184, R70, R4 ;  /* 0x00000046b804723c */ /* 0x000fe20000041804 */
[----:B------:R2:W4:Y:S07]  /*40c0*/  MUFU.TANH R105, R0 ;  /* 0x0000000000697308 */ /* 0x00052e0000002400 */
[----:B-----5:R-:W-:Y:S01]  /*40d0*/  HMMA.16816.F32.BF16 R12, R176, R32, R28 ;  /* 0x00000020b00c723c */ /* 0x020fe2000004181c */
[----:B------:R-:W5:Y:S01]  /*40e0*/  LDSM.16.M88.4 R28, [R195+0x5000] ;  /* 0x00500000c31c783b */ /* 0x000f620000000200 */
[----:B--2---:R-:W-:-:S06]  /*40f0*/  FMUL.FTZ R0, R25, c[0x0][0x320] ;  /* 0x0000c80019007a20 */ /* 0x004fcc0000410000 */
[----:B------:R-:W-:Y:S01]  /*4100*/  HMMA.16816.F32.BF16 R8, R180, R54, R8 ;  /* 0x00000036b408723c */ /* 0x000fe20000041808 */
[----:B------:R-:W-:Y:S01]  /*4110*/  LDSM.16.M88.4 R52, [R188+0x6000] ;  /* 0x00600000bc34783b */ /* 0x000fe20000000200 */
[----:B------:R2:W1:Y:S02]  /*4120*/  MUFU.TANH R104, R0 ;  /* 0x0000000000687308 */ /* 0x0004640000002400 */
[----:B--2---:R-:W-:-:S06]  /*4130*/  FMUL.FTZ R0, R26, c[0x0][0x320] ;  /* 0x0000c8001a007a20 */ /* 0x004fcc0000410000 */
[----:B------:R2:W1:Y:S01]  /*4140*/  MUFU.TANH R107, R0 ;  /* 0x00000000006b7308 */ /* 0x0004620000002400 */
[----:B------:R-:W-:Y:S01]  /*4150*/  HMMA.16816.F32.BF16 R68, R172, R62, R88 ;  /* 0x0000003eac44723c */ /* 0x000fe20000041858 */
[----:B--2---:R-:W-:-:S07]  /*4160*/  FMUL.FTZ R0, R27, c[0x0][0x320] ;  /* 0x0000c8001b007a20 */ /* 0x004fce0000410000 */
[----:B-1----:R-:W-:Y:S01]  /*4170*/  HMMA.16816.F32.BF16 R24, R184, R48, R16 ;  /* 0x00000030b818723c */ /* 0x002fe20000041810 */
[----:B------:R1:W2:Y:S07]  /*4180*/  MUFU.TANH R106, R0 ;  /* 0x00000000006a7308 */ /* 0x0002ae0000002400 */
[----:B------:R-:W-:Y:S01]  /*4190*/  HMMA.16816.F32.BF16 R72, R172, R60, R72 ;  /* 0x0000003cac48723c */ /* 0x000fe20000041848 */
[----:B-1----:R-:W-:-:S04]  /*41a0*/  FMUL.FTZ R0, R4, c[0x0][0x320] ;  /* 0x0000c80004007a20 */ /* 0x002fc80000410000 */
[----:B------:R1:W1:Y:S03]  /*41b0*/  MUFU.TANH R91, R0 ;  /* 0x00000000005b7308 */ /* 0x0002660000002400 */
[----:B------:R-:W-:Y:S01]  /*41c0*/  HMMA.16816.F32.BF16 R20, R176, R34, R56 ;  /* 0x00000022b014723c */ /* 0x000fe20000041838 */
[----:B------:R-:W2:Y:S07]  /*41d0*/  LDSM.16.M88.4 R32, [R190+0x5000] ;  /* 0x00500000be20783b */ /* 0x000eae0000000200 */
[----:B---3--:R-:W-:Y:S01]  /*41e0*/  HMMA.16816.F32.BF16 R16, R180, R40, R12 ;  /* 0x00000028b410723c */ /* 0x008fe2000004180c */
[----:B-1----:R-:W-:-:S04]  /*41f0*/  FMUL.FTZ R0, R5, c[0x0][0x320] ;  /* 0x0000c80005007a20 */ /* 0x002fc80000410000 */
[----:B------:R1:W3:Y:S03]  /*4200*/  MUFU.TANH R90, R0 ;  /* 0x00000000005a7308 */ /* 0x0002e60000002400 */
[----:B------:R-:W-:Y:S01]  /*4210*/  HMMA.16816.F32.BF16 R60, R172, R64, R92 ;  /* 0x00000040ac3c723c */ /* 0x000fe2000004185c */
[----:B-1----:R-:W-:-:S04]  /*4220*/  FMUL.FTZ R0, R6, c[0x0][0x320] ;  /* 0x0000c80006007a20 */ /* 0x002fc80000410000 */
[----:B------:R1:W1:Y:S03]  /*4230*/  MUFU.TANH R93, R0 ;  /* 0x00000000005d7308 */ /* 0x0002660000002400 */
[----:B------:R-:W-:Y:S01]  /*4240*/  HMMA.16816.F32.BF16 R64, R172, R66, R80 ;  /* 0x00000042ac40723c */ /* 0x000fe20000041850 */
[----:B-1----:R-:W-:-:S07]  /*4250*/  FMUL.FTZ R0, R7, c[0x0][0x320] ;  /* 0x0000c80007007a20 */ /* 0x002fce0000410000 */
[----:B------:R-:W-:Y:S01]  /*4260*/  HMMA.16816.F32.BF16 R4, R184, R50, R8 ;  /* 0x00000032b804723c */ /* 0x000fe20000041808 */
[----:B------:R-:W-:Y:S01]  /*4270*/  LDSM.16.M88.4 R48, [R188+0x6800] ;  /* 0x00680000bc30783b */ /* 0x000fe20000000200 */
[----:B------:R1:W1:Y:S06]  /*4280*/  MUFU.TANH R92, R0 ;  /* 0x00000000005c7308 */ /* 0x00026c0000002400 */
[----:B-----5:R-:W-:Y:S01]  /*4290*/  HMMA.16816.F32.BF16 R12, R176, R28, R72 ;  /* 0x0000001cb00c723c */ /* 0x020fe20000041848 */
[----:B-1----:R-:W-:-:S04]  /*42a0*/  FMUL.FTZ R0, R24, c[0x0][0x320] ;  /* 0x0000c80018007a20 */ /* 0x002fc80000410000 */
[----:B------:R1:W1:Y:S03]  /*42b0*/  MUFU.TANH R88, R0 ;  /* 0x0000000000587308 */ /* 0x0002660000002400 */
[----:B------:R-:W-:Y:S01]  /*42c0*/  HMMA.16816.F32.BF16 R8, R180, R42, R20 ;  /* 0x0000002ab408723c */ /* 0x000fe20000041814 */
[----:B------:R-:W5:Y:S01]  /*42d0*/  LDSM.16.M88.4 R40, [R189+0x5000] ;  /* 0x00500000bd28783b */ /* 0x000f620000000200 */
[----:B-1----:R-:W-:-:S04]  /*42e0*/  FMUL.FTZ R0, R25, c[0x0][0x320] ;  /* 0x0000c80019007a20 */ /* 0x002fc80000410000 */
[----:B------:R1:W1:Y:S02]  /*42f0*/  MUFU.TANH R82, R0 ;  /* 0x0000000000527308 */ /* 0x0002640000002400 */
[----:B------:R-:W-:Y:S01]  /*4300*/  HMMA.16816.F32.BF16 R20, R176, R30, R68 ;  /* 0x0000001eb014723c */ /* 0x000fe20000041844 */
[----:B------:R-:W2:Y:S01]  /*4310*/  LDSM.16.M88.4 R28, [R190+0x5800] ;  /* 0x00580000be1c783b */ /* 0x000ea20000000200 */
[----:B-1----:R-:W-:-:S04]  /*4320*/  FMUL.FTZ R0, R26, c[0x0][0x320] ;  /* 0x0000c8001a007a20 */ /* 0x002fc80000410000 */
[----:B------:R1:W1:Y:S02]  /*4330*/  MUFU.TANH R89, R0 ;  /* 0x0000000000597308 */ /* 0x0002640000002400 */
[----:B-1----:R-:W-:Y:S02]  /*4340*/  FMUL.FTZ R0, R27, c[0x0][0x320] ;  /* 0x0000c8001b007a20 */ /* 0x002fe40000410000 */
[----:B------:R-:W-:Y:S04]  /*4350*/  HMMA.16816.F32.BF16 R24, R184, R36, R16 ;  /* 0x00000024b818723c */ /* 0x000fe80000041810 */
[----:B------:R1:W1:Y:S02]  /*4360*/  MUFU.TANH R83, R0 ;  /* 0x0000000000537308 */ /* 0x0002640000002400 */
[----:B-1----:R-:W-:-:S06]  /*4370*/  FMUL.FTZ R0, R4, c[0x0][0x320] ;  /* 0x0000c80004007a20 */ /* 0x002fcc0000410000 */
[----:B------:R1:W1:Y:S01]  /*4380*/  MUFU.TANH R75, R0 ;  /* 0x00000000004b7308 */ /* 0x0002620000002400 */
[----:B--2---:R-:W-:Y:S01]  /*4390*/  HMMA.16816.F32.BF16 R16, R180, R32, R12 ;  /* 0x00000020b410723c */ /* 0x004fe2000004180c */
[----:B-1----:R-:W-:-:S06]  /*43a0*/  FMUL.FTZ R0, R5, c[0x0][0x320] ;  /* 0x0000c80005007a20 */ /* 0x002fcc0000410000 */
[----:B------:R1:W2:Y:S02]  /*43b0*/  MUFU.TANH R74, R0 ;  /* 0x00000000004a7308 */ /* 0x0002a40000002400 */
[----:B-1----:R-:W-:-:S06]  /*43c0*/  FMUL.FTZ R0, R6, c[0x0][0x320] ;  /* 0x0000c80006007a20 */ /* 0x002fcc0000410000 */
[----:B------:R1:W1:Y:S01]  /*43d0*/  MUFU.TANH R81, R0 ;  /* 0x0000000000517308 */ /* 0x0002620000002400 */
[----:B------:R-:W-:Y:S01]  /*43e0*/  HMMA.16816.F32.BF16 R12, R176, R44, R60 ;  /* 0x0000002cb00c723c */ /* 0x000fe2000004183c */
[----:B-1----:R-:W-:-:S07]  /*43f0*/  FMUL.FTZ R0, R7, c[0x0][0x320] ;  /* 0x0000c80007007a20 */ /* 0x002fce0000410000 */
[----:B------:R-:W-:Y:S01]  /*4400*/  HMMA.16816.F32.BF16 R4, R184, R38, R8 ;  /* 0x00000026b804723c */ /* 0x000fe20000041808 */
[----:B------:R-:W-:Y:S01]  /*4410*/  LDSM.16.M88.4 R36, [R189+0x5800] ;  /* 0x00580000bd24783b */ /* 0x000fe20000000200 */
[----:B------:R1:W1:Y:S06]  /*4420*/  MUFU.TANH R80, R0 ;  /* 0x0000000000507308 */ /* 0x00026c0000002400 */
[----:B------:R-:W-:Y:S01]  /*4430*/  HMMA.16816.F32.BF16 R8, R180, R34, R20 ;  /* 0x00000022b408723c */ /* 0x000fe20000041814 */
[----:B------:R-:W2:Y:S01]  /*4440*/  LDSM.16.M88.4 R32, [R195+0x6000] ;  /* 0x00600000c320783b */ /* 0x000ea20000000200 */
[----:B-1----:R-:W-:-:S04]  /*4450*/  FMUL.FTZ R0, R24, c[0x0][0x320] ;  /* 0x0000c80018007a20 */ /* 0x002fc80000410000 */
[----:B------:R1:W1:Y:S02]  /*4460*/  MUFU.TANH R71, R0 ;  /* 0x0000000000477308 */ /* 0x0002640000002400 */
[----:B-1----:R-:W-:-:S06]  /*4470*/  FMUL.FTZ R0, R25, c[0x0][0x320] ;  /* 0x0000c80019007a20 */ /* 0x002fcc0000410000 */
[----:B------:R1:W1:Y:S01]  /*4480*/  MUFU.TANH R70, R0 ;  /* 0x0000000000467308 */ /* 0x0002620000002400 */
[----:B------:R-:W-:Y:S01]  /*4490*/  HMMA.16816.F32.BF16 R56, R172, R52, R84 ;  /* 0x00000034ac38723c */ /* 0x000fe20000041854 */
[----:B-1----:R-:W-:-:S06]  /*44a0*/  FMUL.FTZ R0, R26, c[0x0][0x320] ;  /* 0x0000c8001a007a20 */ /* 0x002fcc0000410000 */
[----:B------:R1:W1:Y:S01]  /*44b0*/  MUFU.TANH R72, R0 ;  /* 0x0000000000487308 */ /* 0x0002620000002400 */
[----:B------:R-:W-:Y:S01]  /*44c0*/  HMMA.16816.F32.BF16 R20, R176, R46, R64 ;  /* 0x0000002eb014723c */ /* 0x000fe20000041840 */
[----:B------:R-:W2:Y:S01]  /*44d0*/  LDSM.16.M88.4 R44, [R190+0x6000] ;  /* 0x00600000be2c783b */ /* 0x000ea20000000200 */
[----:B-1----:R-:W-:-:S06]  /*44e0*/  FMUL.FTZ R0, R27, c[0x0][0x320] ;  /* 0x0000c8001b007a20 */ /* 0x002fcc0000410000 */
[----:B-----5:R-:W-:Y:S01]  /*44f0*/  HMMA.16816.F32.BF16 R24, R184, R40, R16 ;  /* 0x00000028b818723c */ /* 0x020fe20000041810 */
[----:B------:R1:W1:Y:S02]  /*4500*/  MUFU.TANH R73, R0 ;  /* 0x0000000000497308 */ /* 0x0002640000002400 */
[----:B-1----:R-:W-:-:S06]  /*4510*/  FMUL.FTZ R0, R4, c[0x0][0x320] ;  /* 0x0000c80004007a20 */ /* 0x002fcc0000410000 */
[----:B------:R1:W1:Y:S01]  /*4520*/  MUFU.TANH R69, R0 ;  /* 0x0000000000457308 */ /* 0x0002620000002400 */
[----:B------:R-:W-:Y:S08]  /*4530*/  HMMA.16816.F32.BF16 R52, R172, R54, R76 ;  /* 0x00000036ac34723c */ /* 0x000ff0000004184c */
[----:B------:R-:W-:Y:S01]  /*4540*/  HMMA.16816.F32.BF16 R16, R180, R28, R12 ;  /* 0x0000001cb410723c */ /* 0x000fe2000004180c */
[----:B-1----:R-:W-:-:S04]  /*4550*/  FMUL.FTZ R0, R5, c[0x0][0x320] ;  /* 0x0000c80005007a20 */ /* 0x002fc80000410000 */
[----:B------:R1:W1:Y:S02]  /*4560*/  MUFU.TANH R68, R0 ;  /* 0x0000000000447308 */ /* 0x0002640000002400 */
[----:B-1----:R-:W-:-:S06]  /*4570*/  FMUL.FTZ R0, R6, c[0x0][0x320] ;  /* 0x0000c80006007a20 */ /* 0x002fcc0000410000 */
[----:B------:R1:W1:Y:S01]  /*4580*/  MUFU.TANH R65, R0 ;  /* 0x0000000000417308 */ /* 0x0002620000002400 */
[----:B--2---:R-:W-:Y:S01]  /*4590*/  HMMA.16816.F32.BF16 R12, R176, R32, R56 ;  /* 0x00000020b00c723c */ /* 0x004fe20000041838 */
[----:B-1----:R-:W-:-:S07]  /*45a0*/  FMUL.FTZ R0, R7, c[0x0][0x320] ;  /* 0x0000c80007007a20 */ /* 0x002fce0000410000 */
[----:B------:R-:W-:Y:S01]  /*45b0*/  HMMA.16816.F32.BF16 R4, R184, R42, R8 ;  /* 0x0000002ab804723c */ /* 0x000fe20000041808 */
[----:B------:R-:W1:Y:S01]  /*45c0*/  LDSM.16.M88.4 R40, [R195+0x6800] ;  /* 0x00680000c328783b */ /* 0x000e620000000200 */
[----:B------:R2:W1:Y:S02]  /*45d0*/  MUFU.TANH R64, R0 ;  /* 0x0000000000407308 */ /* 0x0004640000002400 */
[----:B--2---:R-:W-:-:S06]  /*45e0*/  FMUL.FTZ R0, R24, c[0x0][0x320] ;  /* 0x0000c80018007a20 */ /* 0x004fcc0000410000 */
[----:B------:R2:W1:Y:S01]  /*45f0*/  MUFU.TANH R60, R0 ;  /* 0x00000000003c7308 */ /* 0x0004620000002400 */
[----:B------:R-:W-:Y:S01]  /*4600*/  HMMA.16816.F32.BF16 R8, R180, R30, R20 ;  /* 0x0000001eb408723c */ /* 0x000fe20000041814 */
[----:B--2---:R-:W-:-:S06]  /*4610*/  FMUL.FTZ R0, R25, c[0x0][0x320] ;  /* 0x0000c80019007a20 */ /* 0x004fcc0000410000 */
[----:B------:R2:W1:Y:S01]  /*4620*/  MUFU.TANH R58, R0 ;  /* 0x00000000003a7308 */ /* 0x0004620000002400 */
[----:B------:R-:W-:Y:S01]  /*4630*/  HMMA.16816.F32.BF16 R28, R176, R34, R52 ;  /* 0x00000022b01c723c */ /* 0x000fe20000041834 */
[----:B------:R-:W5:Y:S04]  /*4640*/  LDSM.16.M88.4 R52, [R189+0x6000] ;  /* 0x00600000bd34783b */ /* 0x000f680000000200 */
[----:B------:R-:W1:Y:S01]  /*4650*/  LDSM.16.M88.4 R32, [R190+0x6800] ;  /* 0x00680000be20783b */ /* 0x000e620000000200 */
[----:B--2---:R-:W-:-:S04]  /*4660*/  FMUL.FTZ R0, R26, c[0x0][0x320] ;  /* 0x0000c8001a007a20 */ /* 0x004fc80000410000 */
[----:B------:R2:W1:Y:S02]  /*4670*/  MUFU.TANH R63, R0 ;  /* 0x00000000003f7308 */ /* 0x0004640000002400 */
[----:B--2---:R-:W-:Y:S02]  /*4680*/  FMUL.FTZ R0, R27, c[0x0][0x320] ;  /* 0x0000c8001b007a20 */ /* 0x004fe40000410000 */
[----:B------:R-:W-:Y:S04]  /*4690*/  HMMA.16816.F32.BF16 R24, R184, R36, R16 ;  /* 0x00000024b818723c */ /* 0x000fe80000041810 */
[----:B------:R2:W1:Y:S04]  /*46a0*/  MUFU.TANH R62, R0 ;  /* 0x00000000003e7308 */ /* 0x0004680000002400 */
[----:B------:R-:W-:Y:S01]  /*46b0*/  HMMA.16816.F32.BF16 R16, R172, R48, R100 ;  /* 0x00000030ac10723c */ /* 0x000fe20000041864 */
[----:B--2---:R-:W-:-:S04]  /*46c0*/  FMUL.FTZ R0, R4, c[0x0][0x320] ;  /* 0x0000c80004007a20 */ /* 0x004fc80000410000 */
[----:B------:R2:W1:Y:S03]  /*46d0*/  MUFU.TANH R57, R0 ;  /* 0x0000000000397308 */ /* 0x0004660000002400 */
[----:B------:R-:W-:Y:S01]  /*46e0*/  HMMA.16816.F32.BF16 R20, R180, R44, R12 ;  /* 0x0000002cb414723c */ /* 0x000fe2000004180c */
[----:B--2---:R-:W-:-:S04]  /*46f0*/  FMUL.FTZ R0, R5, c[0x0][0x320] ;  /* 0x0000c80005007a20 */ /* 0x004fc80000410000 */
[----:B------:R2:W1:Y:S03]  /*4700*/  MUFU.TANH R56, R0 ;  /* 0x0000000000387308 */ /* 0x0004660000002400 */
[----:B------:R-:W-:Y:S01]  /*4710*/  HMMA.16816.F32.BF16 R8, R184, R38, R8 ;  /* 0x00000026b808723c */ /* 0x000fe20000041808 */
[----:B--2---:R-:W-:-:S04]  /*4720*/  FMUL.FTZ R0, R6, c[0x0][0x320] ;  /* 0x0000c80006007a20 */ /* 0x004fc80000410000 */
[----:B------:R2:W2:Y:S03]  /*4730*/  MUFU.TANH R61, R0 ;  /* 0x00000000003d7308 */ /* 0x0004a60000002400 */
[----:B-1----:R-:W-:Y:S01]  /*4740*/  HMMA.16816.F32.BF16 R12, R176, R40, R16 ;  /* 0x00000028b00c723c */ /* 0x002fe20000041810 */
[----:B--2---:R-:W-:-:S04]  /*4750*/  FMUL.FTZ R0, R7, c[0x0][0x320] ;  /* 0x0000c80007007a20 */ /* 0x004fc80000410000 */
[----:B------:R1:W2:Y:S03]  /*4760*/  MUFU.TANH R59, R0 ;  /* 0x00000000003b7308 */ /* 0x0002a60000002400 */
[----:B------:R-:W-:Y:S01]  /*4770*/  HMMA.16816.F32.BF16 R4, R172, R50, R96 ;  /* 0x00000032ac04723c */ /* 0x000fe20000041860 */
[----:B-1----:R-:W-:-:S04]  /*4780*/  FMUL.FTZ R0, R24, c[0x0][0x320] ;  /* 0x0000c80018007a20 */ /* 0x002fc80000410000 */
[----:B------:R1:W1:Y:S03]  /*4790*/  MUFU.TANH R37, R0 ;  /* 0x0000000000257308 */ /* 0x0002660000002400 */
[----:B------:R-:W-:Y:S01]  /*47a0*/  HMMA.16816.F32.BF16 R16, R180, R46, R28 ;  /* 0x0000002eb410723c */ /* 0x000fe2000004181c */
[----:B-1----:R-:W-:-:S04]  /*47b0*/  FMUL.FTZ R0, R25, c[0x0][0x320] ;  /* 0x0000c80019007a20 */ /* 0x002fc80000410000 */
[----:B------:R1:W1:Y:S03]  /*47c0*/  MUFU.TANH R36, R0 ;  /* 0x0000000000247308 */ /* 0x0002660000002400 */
[----:B-----5:R-:W-:Y:S01]  /*47d0*/  HMMA.16816.F32.BF16 R20, R184, R52, R20 ;  /* 0x00000034b814723c */ /* 0x020fe20000041814 */
[----:B-1----:R-:W-:-:S04]  /*47e0*/  FMUL.FTZ R0, R26, c[0x0][0x320] ;  /* 0x0000c8001a007a20 */ /* 0x002fc80000410000 */
[----:B------:R1:W1:Y:S03]  /*47f0*/  MUFU.TANH R51, R0 ;  /* 0x0000000000337308 */ /* 0x0002660000002400 */
[----:B------:R-:W-:Y:S01]  /*4800*/  HMMA.16816.F32.BF16 R4, R176, R42, R4 ;  /* 0x0000002ab004723c */ /* 0x000fe20000041804 */
[----:B-1----:R-:W-:Y:S02]  /*4810*/  FMUL.FTZ R0, R27, c[0x0][0x320] ;  /* 0x0000c8001b007a20 */ /* 0x002fe40000410000 */
[----:B------:R-:W1:Y:S05]  /*4820*/  LDSM.16.M88.4 R24, [R189+0x6800] ;  /* 0x00680000bd18783b */ /* 0x000e6a0000000200 */
[----:B------:R-:W-:Y:S01]  /*4830*/  HMMA.16816.F32.BF16 R12, R180, R32, R12 ;  /* 0x00000020b40c723c */ /* 0x000fe2000004180c */
[----:B------:R5:W1:Y:S01]  /*4840*/  MUFU.TANH R50, R0 ;  /* 0x0000000000327308 */ /* 0x000a620000002400 */
[----:B------:R-:W-:Y:S01]  /*4850*/  ISETP.GT.AND P0, PT, R138, R2, PT ;  /* 0x000000028a00720c */ /* 0x000fe20003f04270 */
[----:B------:R-:W-:-:S04]  /*4860*/  DEPBAR.LE SB0, 0x0 ;  /* 0x000080000000791a */ /* 0x000fc80000000000 */
[----:B-----5:R-:W-:-:S04]  /*4870*/  FMUL.FTZ R0, R8, c[0x0][0x320] ;  /* 0x0000c80008007a20 */ /* 0x020fc80000410000 */
[----:B------:R5:W1:Y:S01]  /*4880*/  MUFU.TANH R31, R0 ;  /* 0x00000000001f7308 */ /* 0x000a620000002400 */
[----:B------:R-:W-:Y:S01]  /*4890*/  HMMA.16816.F32.BF16 R16, R184, R54, R16 ;  /* 0x00000036b810723c */ /* 0x000fe20000041810 */
[----:B-----5:R-:W-:-:S06]  /*48a0*/  FMUL.FTZ R0, R9, c[0x0][0x320] ;  /* 0x0000c80009007a20 */ /* 0x020fcc0000410000 */
[----:B------:R5:W1:Y:S02]  /*48b0*/  MUFU.TANH R30, R0 ;  /* 0x00000000001e7308 */ /* 0x000a640000002400 */
[----:B-----5:R-:W-:-:S06]  /*48c0*/  FMUL.FTZ R0, R10, c[0x0][0x320] ;  /* 0x0000c8000a007a20 */ /* 0x020fcc0000410000 */
[----:B------:R5:W1:Y:S02]  /*48d0*/  MUFU.TANH R39, R0 ;  /* 0x0000000000277308 */ /* 0x000a640000002400 */
[----:B-----5:R-:W-:-:S06]  /*48e0*/  FMUL.FTZ R0, R11, c[0x0][0x320] ;  /* 0x0000c8000b007a20 */ /* 0x020fcc0000410000 */
[----:B------:R5:W1:Y:S01]  /*48f0*/  MUFU.TANH R38, R0 ;  /* 0x0000000000267308 */ /* 0x000a620000002400 */
[----:B------:R-:W-:Y:S01]  /*4900*/  HMMA.16816.F32.BF16 R4, R180, R34, R4 ;  /* 0x00000022b404723c */ /* 0x000fe20000041804 */
[----:B-----5:R-:W-:-:S06]  /*4910*/  FMUL.FTZ R0, R20, c[0x0][0x320] ;  /* 0x0000c80014007a20 */ /* 0x020fcc0000410000 */
[----:B------:R5:W2:Y:S01]  /*4920*/  MUFU.TANH R29, R0 ;  /* 0x00000000001d7308 */ /* 0x000aa20000002400 */
[----:B-1----:R-:W-:Y:S01]  /*4930*/  HMMA.16816.F32.BF16 R8, R184, R24, R12 ;  /* 0x00000018b808723c */ /* 0x002fe2000004180c */
[----:B-----5:R-:W-:-:S06]  /*4940*/  FMUL.FTZ R0, R21, c[0x0][0x320] ;  /* 0x0000c80015007a20 */ /* 0x020fcc0000410000 */
        /* <DEDUP_REMOVED lines=28> */
[----:B------:R-:W-:Y:S01]  /*4b10*/  BSSY B1, `(.L_x_1328) ;  /* 0x000007c000017945 */ /* 0x000fe20003800000 */
[----:B-1----:R-:W-:-:S06]  /*4b20*/  FMUL.FTZ R0, R7, c[0x0][0x320] ;  /* 0x0000c80007007a20 */ /* 0x002fcc0000410000 */
[----:B------:R1:W1:Y:S01]  /*4b30*/  MUFU.TANH R23, R0 ;  /* 0x0000000000177308 */ /* 0x0002620000002400 */
[C---:B------:R-:W-:Y:S02]  /*4b40*/  IADD3 R203, R195.reuse, 0x3800, RZ ;  /* 0x00003800c3cb7810 */ /* 0x040fe40007ffe0ff */
[C---:B------:R-:W-:Y:S02]  /*4b50*/  IADD3 R202, R195.reuse, 0x6800, RZ ;  /* 0x00006800c3ca7810 */ /* 0x040fe40007ffe0ff */
[C---:B------:R-:W-:Y:S02]  /*4b60*/  IADD3 R201, R195.reuse, 0x6000, RZ ;  /* 0x00006000c3c97810 */ /* 0x040fe40007ffe0ff */
[C---:B------:R-:W-:Y:S02]  /*4b70*/  IADD3 R200, R195.reuse, 0x5800, RZ ;  /* 0x00005800c3c87810 */ /* 0x040fe40007ffe0ff */
[C---:B------:R-:W-:Y:S02]  /*4b80*/  IADD3 R199, R195.reuse, 0x5000, RZ ;  /* 0x00005000c3c77810 */ /* 0x040fe40007ffe0ff */
[----:B------:R-:W-:-:S02]  /*4b90*/  IADD3 R198, R195, 0x4800, RZ ;  /* 0x00004800c3c67810 */ /* 0x000fc40007ffe0ff */
[----:B------:R-:W-:Y:S01]  /*4ba0*/  IADD3 R197, R195, 0x4000, RZ ;  /* 0x00004000c3c57810 */ /* 0x000fe20007ffe0ff */
[----:B------:R-:W-:Y:S06]  /*4bb0*/  BAR.SYNC.DEFER_BLOCKING 0x0 ;  /* 0x0000000000007b1d */ /* 0x000fec0000010000 */
[----:B------:R-:W-:Y:S05]  /*4bc0*/  @!P0 BRA `(.L_x_1329) ;  /* 0x0000070000008947 */ /* 0x000fea0003800000 */
[----:B-1234-:R-:W2:Y:S04]  /*4bd0*/  LDL R3, [R1+0xc] ;  /* 0x00000c0001037983 */ /* 0x01eea80000100800 */
[----:B------:R-:W2:Y:S04]  /*4be0*/  LDL R2, [R1+0x4] ;  /* 0x0000040001027983 */ /* 0x000ea80000100800 */
[----:B------:R-:W3:Y:S04]  /*4bf0*/  LDL.64 R140, [R1+0x20] ;  /* 0x00002000018c7983 */ /* 0x000ee80000100a00 */
[----:B------:R-:W4:Y:S01]  /*4c00*/  LDL R139, [R1+0x30] ;  /* 0x00003000018b7983 */ /* 0x000f220000100800 */
[----:B------:R-:W-:-:S03]  /*4c10*/  IMAD.MOV.U32 R219, RZ, RZ, RZ ;  /* 0x000000ffffdb7224 */ /* 0x000fc600078e00ff */
[----:B------:R-:W5:Y:S04]  /*4c20*/  LDL.64 R16, [R1+0x18] ;  /* 0x0000180001107983 */ /* 0x000f680000100a00 */
[----:B------:R-:W3:Y:S01]  /*4c30*/  LDL R6, [R1+0x10] ;  /* 0x0000100001067983 */ /* 0x000ee20000100800 */
[----:B--2---:R-:W-:-:S04]  /*4c40*/  IADD3 R2, R2, R137, R3 ;  /* 0x0000008902027210 */ /* 0x004fc80007ffe003 */
[----:B------:R-:W-:-:S05]  /*4c50*/  IADD3 R2, R2, -0x70, RZ ;  /* 0xffffff9002027810 */ /* 0x000fca0007ffe0ff */
[----:B------:R-:W-:-:S04]  /*4c60*/  @P2 IMAD.HI.U32 R3, R2, c[0x0][0x2bc], RZ ;  /* 0x0000af0002032a27 */ /* 0x000fc800078e00ff */
[----:B------:R-:W-:Y:S01]  /*4c70*/  IMAD.MOV.U32 R0, RZ, RZ, R2 ;  /* 0x000000ffff007224 */ /* 0x000fe200078e0002 */
[----:B------:R-:W-:-:S04]  /*4c80*/  @P2 SHF.R.U32.HI R0, RZ, c[0x0][0x2c0], R3 ;  /* 0x0000b000ff002a19 */ /* 0x000fc80000011603 */
[----:B---3--:R-:W-:-:S04]  /*4c90*/  @!P1 IADD3 R3, P0, R0, R140, RZ ;  /* 0x0000008c00039210 */ /* 0x008fc80007f1e0ff */
[----:B----4-:R-:W-:Y:S02]  /*4ca0*/  @!P1 LEA.HI.X.SX32 R5, R0, R139, 0x1, P0 ;  /* 0x0000008b00059211 */ /* 0x010fe400000f0eff */
        /* <DEDUP_REMOVED lines=13> */
[----:B-----5:R-:W-:-:S03]  /*4d80*/  IADD3 R0, P4, R16, R2, RZ ;  /* 0x0000000210007210 */ /* 0x020fc60007f9e0ff */
[----:B------:R-:W-:Y:S01]  /*4d90*/  IMAD R2, R219, c[0x0][0x1f4], R4 ;  /* 0x00007d00db027a24 */ /* 0x000fe200078e0204 */
[----:B------:R-:W-:-:S04]  /*4da0*/  LEA R4, P0, R0, c[0x0][0x1c8], 0x1 ;  /* 0x0000720000047a11 */ /* 0x000fc800078008ff */
[----:B------:R-:W-:-:S04]  /*4db0*/  IADD3.X R2, R6, R3, R2, P4, !PT ;  /* 0x0000000306027210 */ /* 0x000fc800027fe402 */
[----:B------:R-:W-:Y:S01]  /*4dc0*/  LEA.HI.X R0, R0, c[0x0][0x1cc], R2, 0x1, P0 ;  /* 0x0000730000007a11 */ /* 0x000fe200000f0c02 */
[----:B------:R-:W-:Y:S05]  /*4dd0*/  BRA.DIV ~URZ, `(.L_x_1330) ;  /* 0x0000fa227f007947 */ /* 0x000fea000b800000 */
[----:B------:R1:W2:Y:S02]  /*4de0*/  SHFL.IDX PT, R5, R0, RZ, 0x181f ;  /* 0x00181fff00057589 */ /* 0x0002a400000e0000 */
.L_x_1445:
[----:B------:R-:W-:Y:S05]  /*4df0*/  BRA.DIV ~URZ, `(.L_x_1331) ;  /* 0x0000fa727f007947 */ /* 0x000fea000b800000 */
[----:B------:R3:W4:Y:S02]  /*4e00*/  SHFL.IDX PT, R2, R4, RZ, 0x181f ;  /* 0x00181fff04027589 */ /* 0x00072400000e0000 */
.L_x_1446:
[----:B------:R-:W-:Y:S01]  /*4e10*/  ISETP.GE.AND P0, PT, R222, 0x1, PT ;  /* 0x00000001de00780c */ /* 0x000fe20003f06270 */
[----:B------:R-:W-:-:S12]  /*4e20*/  BSSY B0, `(.L_x_1332) ;  /* 0x000000f000007945 */ /* 0x000fd80003800000 */
[----:B------:R-:W-:Y:S05]  /*4e30*/  @!P0 BRA `(.L_x_1333) ;  /* 0x000000d000008947 */ /* 0x000fea0003800000 */
[C---:B------:R-:W-:Y:S01]  /*4e40*/  IMAD.SHL.U32 R6, R238.reuse, 0x2, RZ ;  /* 0x00000002ee067824 */ /* 0x040fe200078e00ff */
[----:B------:R-:W-:Y:S01]  /*4e50*/  ISETP.GE.AND P4, PT, R238, c[0x0][0x1d4], PT ;  /* 0x00007500ee007a0c */ /* 0x000fe20003f86270 */
[C---:B------:R-:W-:Y:S01]  /*4e60*/  IMAD.SHL.U32 R3, R248.reuse, 0x2, RZ ;  /* 0x00000002f8037824 */ /* 0x040fe200078e00ff */
[----:B------:R-:W-:Y:S02]  /*4e70*/  ISETP.GE.AND P0, PT, R248, c[0x0][0x1d4], PT ;  /* 0x00007500f8007a0c */ /* 0x000fe40003f06270 */
[C---:B----4-:R-:W-:Y:S02]  /*4e80*/  IADD3 R6, P6, R2.reuse, R6, RZ ;  /* 0x0000000602067210 */ /* 0x050fe40007fde0ff */
        /* <DEDUP_REMOVED lines=8> */
.L_x_1333:
[----:B------:R-:W-:Y:S05]  /*4f10*/  BSYNC B0 ;  /* 0x0000000000007941 */ /* 0x000fea0003800000 */
.L_x_1332:
[----:B------:R-:W-:Y:S05]  /*4f20*/  BRA.DIV ~URZ, `(.L_x_1334) ;  /* 0x0000f9b27f007947 */ /* 0x000fea000b800000 */
[----:B--2---:R2:W1:Y:S04]  /*4f30*/  SHFL.IDX PT, R5, R0, 0x1, 0x181f ;  /* 0x00381f0000057f89 */ /* 0x00446800000e0000 */
[----:B----4-:R2:W4:Y:S02]  /*4f40*/  SHFL.IDX PT, R2, R4, 0x1, 0x181f ;  /* 0x00381f0004027f89 */ /* 0x01052400000e0000 */
.L_x_1447:
        /* <DEDUP_REMOVED lines=9> */
[C---:B-1----:R-:W-:Y:S02]  /*4fe0*/  IMAD.X R7, R5.reuse, 0x1, R220, P6 ;  /* 0x0000000105077824 */ /* 0x042fe400030e06dc */
[----:B------:R-:W-:-:S03]  /*4ff0*/  IMAD.X R3, R5, 0x1, R221, P5 ;  /* 0x0000000105037824 */ /* 0x000fc600028e06dd */
[----:B------:R-:W-:Y:S01]  /*5000*/  @!PT LDS RZ, [RZ] ;  /* 0x00000000fffff984 */ /* 0x000fe20000000800 */
[----:B------:R-:W-:Y:S01]  /*5010*/  @!PT LDS RZ, [RZ] ;  /* 0x00000000fffff984 */ /* 0x000fe20000000800 */
[----:B------:R-:W-:Y:S01]  /*5020*/  @!PT LDS RZ, [RZ] ;  /* 0x00000000fffff984 */ /* 0x000fe20000000800 */
[----:B------:R1:W-:Y:S04]  /*5030*/  LDGSTS.E.BYPASS.LTC128B.128 [R215+0x9100], [R6.64], !P4 ;  /* 0x0910000006d77fae */ /* 0x0003e8000e101d46 */
[----:B------:R1:W-:Y:S02]  /*5040*/  LDGSTS.E.BYPASS.LTC128B.128 [R215+0xc900], [R2.64], !P0 ;  /* 0x0c90000002d77fae */ /* 0x0003e4000c101d46 */
.L_x_1336:
[----:B------:R-:W-:Y:S05]  /*5050*/  BSYNC B0 ;  /* 0x0000000000007941 */ /* 0x000fea0003800000 */
.L_x_1335:
[----:B------:R-:W-:Y:S05]  /*5060*/  BRA.DIV ~URZ, `(.L_x_1337) ;  /* 0x0000f9427f007947 */ /* 0x000fea000b800000 */
[----:B-1----:R1:W2:Y:S02]  /*5070*/  SHFL.IDX PT, R5, R0, 0x2, 0x181f ;  /* 0x00581f0000057f89 */ /* 0x0022a400000e0000 */
.L_x_1448:
[----:B------:R-:W-:Y:S05]  /*5080*/  BRA.DIV ~URZ, `(.L_x_1338) ;  /* 0x0000f9927f007947 */ /* 0x000fea000b800000 */
[----:B----4-:R4:W1:Y:S02]  /*5090*/  SHFL.IDX PT, R2, R4, 0x2, 0x181f ;  /* 0x00581f0004027f89 */ /* 0x01086400000e0000 */
.L_x_1449:
[----:B------:R-:W-:Y:S01]  /*50a0*/  ISETP.GE.AND P0, PT, R222, 0x41, PT ;  /* 0x00000041de00780c */ /* 0x000fe20003f06270 */
[----:B------:R-:W-:-:S12]  /*50b0*/  BSSY B0, `(.L_x_1339) ;  /* 0x000000f000007945 */ /* 0x000fd80003800000 */
[----:B------:R-:W-:Y:S05]  /*50c0*/  @!P0 BRA `(.L_x_1340) ;  /* 0x000000d000008947 */ /* 0x000fea0003800000 */
[C---:B------:R-:W-:Y:S01]  /*50d0*/  IMAD.SHL.U32 R6, R238.reuse, 0x2, RZ ;  /* 0x00000002ee067824 */ /* 0x040fe200078e00ff */
[----:B------:R-:W-:Y:S01]  /*50e0*/  ISETP.GE.AND P4, PT, R238, c[0x0][0x1d4], PT ;  /* 0x00007500ee007a0c */ /* 0x000fe20003f86270 */
[C---:B------:R-:W-:Y:S01]  /*50f0*/  IMAD.SHL.U32 R3, R248.reuse, 0x2, RZ ;  /* 0x00000002f8037824 */ /* 0x040fe200078e00ff */
[----:B------:R-:W-:Y:S02]  /*5100*/  ISETP.GE.AND P0, PT, R248, c[0x0][0x1d4], PT ;  /* 0x00007500f8007a0c */ /* 0x000fe40003f06270 */
[C---:B-1----:R-:W-:Y:S02]  /*5110*/  IADD3 R6, P6, R2.reuse, R6, RZ ;  /* 0x0000000602067210 */ /* 0x042fe40007fde0ff */
        /* <DEDUP_REMOVED lines=8> */
.L_x_1340:
[----:B------:R-:W-:Y:S05]  /*51a0*/  BSYNC B0 ;  /* 0x0000000000007941 */ /* 0x000fea0003800000 */
.L_x_1339:
[----:B------:R-:W-:Y:S05]  /*51b0*/  BRA.DIV ~URZ, `(.L_x_1341) ;  /* 0x0000f8d27f007947 */ /* 0x000fea000b800000 */
[----:B-1----:R1:W3:Y:S04]  /*51c0*/  SHFL.IDX PT, R6, R0, 0x3, 0x181f ;  /* 0x00781f0000067f89 */ /* 0x0022e800000e0000 */
[----:B--2---:R1:W2:Y:S02]  /*51d0*/  SHFL.IDX PT, R0, R4, 0x3, 0x181f ;  /* 0x00781f0004007f89 */ /* 0x0042a400000e0000 */
.L_x_1450:
[----:B------:R-:W-:-:S13]  /*51e0*/  ISETP.GE.AND P0, PT, R222, 0x61, PT ;  /* 0x00000061de00780c */ /* 0x000fda0003f06270 */
[----:B------:R-:W-:Y:S05]  /*51f0*/  @!P0 BRA `(.L_x_1329) ;  /* 0x000000d000008947 */ /* 0x000fea0003800000 */
[C---:B------:R-:W-:Y:S01]  /*5200*/  IMAD.SHL.U32 R3, R238.reuse, 0x2, RZ ;  /* 0x00000002ee037824 */ /* 0x040fe200078e00ff */
[----:B------:R-:W-:Y:S01]  /*5210*/  ISETP.GE.AND P4, PT, R238, c[0x0][0x1d4], PT ;  /* 0x00007500ee007a0c */ /* 0x000fe20003f86270 */
[C---:B------:R-:W-:Y:S01]  /*5220*/  IMAD.SHL.U32 R2, R248.reuse, 0x2, RZ ;  /* 0x00000002f8027824 */ /* 0x040fe200078e00ff */
[----:B------:R-:W-:Y:S02]  /*5230*/  ISETP.GE.AND P0, PT, R248, c[0x0][0x1d4], PT ;  /* 0x00007500f8007a0c */ /* 0x000fe40003f06270 */
[C---:B-1234-:R-:W-:Y:S02]  /*5240*/  IADD3 R4, P6, R0.reuse, R3, RZ ;  /* 0x0000000300047210 */ /* 0x05efe40007fde0ff */
[----:B------:R-:W-:-:S03]  /*5250*/  IADD3 R2, P5, R0, R2, RZ ;  /* 0x0000000200027210 */ /* 0x000fc60007fbe0ff */
[C---:B------:R-:W-:Y:S02]  /*5260*/  IMAD.X R5, R6.reuse, 0x1, R220, P6 ;  /* 0x0000000106057824 */ /* 0x040fe400030e06dc */
[----:B------:R-:W-:-:S03]  /*5270*/  IMAD.X R3, R6, 0x1, R221, P5 ;  /* 0x0000000106037824 */ /* 0x000fc600028e06dd */
[----:B------:R-:W-:Y:S01]  /*5280*/  @!PT LDS RZ, [RZ] ;  /* 0x00000000fffff984 */ /* 0x000fe20000000800 */
[----:B------:R-:W-:Y:S01]  /*5290*/  @!PT LDS RZ, [RZ] ;  /* 0x00000000fffff984 */ /* 0x000fe20000000800 */
[----:B------:R-:W-:Y:S01]  /*52a0*/  @!PT LDS RZ, [RZ] ;  /* 0x00000000fffff984 */ /* 0x000fe20000000800 */
[----:B------:R1:W-:Y:S04]  /*52b0*/  LDGSTS.E.BYPASS.LTC128B.128 [R215+0xb100], [R4.64], !P4 ;  /* 0x0b10000004d77fae */ /* 0x0003e8000e101d46 */
[----:B------:R1:W-:Y:S02]  /*52c0*/  LDGSTS.E.BYPASS.LTC128B.128 [R215+0xe900], [R2.64], !P0 ;  /* 0x0e90000002d77fae */ /* 0x0003e4000c101d46 */
.L_x_1329:
[----:B-1234-:R-:W-:Y:S05]  /*52d0*/  BSYNC B1 ;  /* 0x0000000000017941 */ /* 0x01efea0003800000 */
.L_x_1328:
[----:B------:R-:W2:Y:S04]  /*52e0*/  LDL R2, [R1+0x40] ;  /* 0x0000400001027983 */ /* 0x000ea80000100800 */
[----:B------:R-:W2:Y:S04]  /*52f0*/  LDL R0, [R1+0x58] ;  /* 0x0000580001007983 */ /* 0x000ea80000100800 */
[----:B------:R-:W3:Y:S04]  /*5300*/  LDL R5, [R1+0x44] ;  /* 0x0000440001057983 */ /* 0x000ee80000100800 */
[----:B------:R-:W4:Y:S04]  /*5310*/  LDL R3, [R1+0x38] ;  /* 0x0000380001037983 */ /* 0x000f280000100800 */
[----:B------:R-:W0:Y:S01]  /*5320*/  LDGDEPBAR ;  /* 0x00000000000079af */ /* 0x000e220000000000 */
[----:B--2---:R-:W-:-:S04]  /*5330*/  IMAD.IADD R0, R0, 0x1, R2 ;  /* 0x0000000100007824 */ /* 0x004fc800078e0202 */
[----:B------:R-:W-:Y:S01]  /*5340*/  @P3 IMAD.HI.U32 R2, R0, c[0x0][0x2c8], RZ ;  /* 0x0000b20000023a27 */ /* 0x000fe200078e00ff */
[----:B---3--:R-:W-:-:S03]  /*5350*/  IADD3 R6, -R5, R136, RZ ;  /* 0x0000008805067210 */ /* 0x008fc60007ffe1ff */
[----:B------:R-:W-:Y:S01]  /*5360*/  IMAD.MOV.U32 R4, RZ, RZ, R0 ;  /* 0x000000ffff047224 */ /* 0x000fe200078e0000 */
[----:B------:R-:W-:Y:S02]  /*5370*/  IADD3 R0, -R5, 0x1, R136 ;  /* 0x0000000105007810 */ /* 0x000fe40007ffe188 */
[----:B------:R-:W-:Y:S02]  /*5380*/  @P3 SHF.R.U32.HI R4, RZ, c[0x0][0x2cc], R2 ;  /* 0x0000b300ff043a19 */ /* 0x000fe40000011602 */
[----:B----4-:R-:W-:Y:S01]  /*5390*/  IADD3 R5, R0, -R3, RZ ;  /* 0x8000000300057210 */ /* 0x010fe20007ffe0ff */
[----:B------:R-:W-:Y:S05]  /*53a0*/  BRA.DIV ~URZ, `(.L_x_1342) ;  /* 0x0000f7b27f007947 */ /* 0x000fea000b800000 */
[----:B------:R1:W2:Y:S02]  /*53b0*/  SHFL.IDX PT, R0, R4, RZ, 0x1c1f ;  /* 0x001c1fff04007589 */ /* 0x0002a400000e0000 */
.L_x_1451:
        /* <DEDUP_REMOVED lines=169> */
[----:B------:R-:W-:Y:S02]  /*5e50*/  FSEL R142, R23, -INF , P4 ;  /* 0xff800000178e7808 */ /* 0x000fe40002000000 */
[----:B------:R-:W-:Y:S02]  /*5e60*/  FMNMX.FTZ R2, R143, R3, !PT ;  /* 0x000000038f027209 */ /* 0x000fe40007810000 */
[----:B------:R-:W2:Y:S02]  /*5e70*/  SHFL.BFLY PT, R3, R0, 0x2, 0x1f ;  /* 0x0c401f0000037f89 */ /* 0x000ea400000e0000 */
[----:B------:R-:W-:-:S05]  /*5e80*/  FMNMX.FTZ R2, R142, R2, !PT ;  /* 0x000000028e027209 */ /* 0x000fca0007810000 */
[----:B-1----:R-:W1:Y:S01]  /*5e90*/  SHFL.BFLY PT, R4, R2, 0x2, 0x1f ;  /* 0x0c401f0002047f89 */ /* 0x002e6200000e0000 */
[----:B--2---:R-:W-:-:S05]  /*5ea0*/  FMNMX.FTZ R0, R3, R0, !PT ;  /* 0x0000000003007209 */ /* 0x004fca0007810000 */
[----:B------:R-:W2:Y:S01]  /*5eb0*/  SHFL.BFLY PT, R3, R0, 0x1, 0x1f ;  /* 0x0c201f0000037f89 */ /* 0x000ea200000e0000 */
[----:B-1----:R-:W-:-:S05]  /*5ec0*/  FMNMX.FTZ R4, R2, R4, !PT ;  /* 0x0000000402047209 */ /* 0x002fca0007810000 */
[----:B------:R1:W3:Y:S01]  /*5ed0*/  SHFL.BFLY PT, R5, R4, 0x1, 0x1f ;  /* 0x0c201f0004057f89 */ /* 0x0002e200000e0000 */
[----:B--2---:R-:W-:-:S05]  /*5ee0*/  FMNMX.FTZ R69, R0, R3, !PT ;  /* 0x0000000300457209 */ /* 0x004fca0007810000 */
.L_x_1452:
[C---:B------:R-:W-:Y:S01]  /*5ef0*/  FMUL.FTZ R2, R69.reuse, c[0x0][0x2d0] ;  /* 0x0000b40045027a20 */ /* 0x040fe20000410000 */
[----:B------:R-:W-:Y:S01]  /*5f00*/  FSETP.NEU.FTZ.AND P0, PT, R69, -INF , PT ;  /* 0xff8000004500780b */ /* 0x000fe20003f1d000 */
[----:B------:R-:W2:Y:S03]  /*5f10*/  LDL R153, [R1+0x40] ;  /* 0x0000400001997983 */ /* 0x000ea60000100800 */
[----:B------:R-:W-:Y:S01]  /*5f20*/  FSEL R2, R2, RZ, P0 ;  /* 0x000000ff02027208 */ /* 0x000fe20000000000 */
[----:B------:R-:W4:Y:S04]  /*5f30*/  LDL R152, [R1+0x38] ;  /* 0x0000380001987983 */ /* 0x000f280000100800 */
[--C-:B------:R-:W-:Y:S01]  /*5f40*/  FFMA.FTZ R0, R7, c[0x0][0x2d0], -R2.reuse ;  /* 0x0000b40007007a23 */ /* 0x100fe20000010802 */
[----:B------:R-:W4:Y:S03]  /*5f50*/  LDL R151, [R1+0x3c] ;  /* 0x00003c0001977983 */ /* 0x000f260000100800 */
[----:B------:R5:W-:Y:S01]  /*5f60*/  MUFU.EX2 R55, R0 ;  /* 0x0000000000377308 */ /* 0x000be20000000800 */
[----:B---3--:R-:W-:Y:S01]  /*5f70*/  FMNMX.FTZ R68, R5, R4, !PT ;  /* 0x0000000405447209 */ /* 0x008fe20007810000 */
[----:B------:R-:W3:Y:S01]  /*5f80*/  LDL R150, [R1] ;  /* 0x0000000001967983 */ /* 0x000ee20000100800 */
[--C-:B------:R-:W-:Y:S01]  /*5f90*/  FFMA.FTZ R3, R16, c[0x0][0x2d0], -R2.reuse ;  /* 0x0000b40010037a23 */ /* 0x100fe20000010802 */
[----:B------:R-:W-:Y:S01]  /*5fa0*/  WARPSYNC 0xffffffff ;  /* 0xffffffff00007948 */ /* 0x000fe20003800000 */
[----:B------:R-:W-:Y:S01]  /*5fb0*/  FSETP.NEU.FTZ.AND P0, PT, R68, -INF , PT ;  /* 0xff8000004400780b */ /* 0x000fe20003f1d000 */
[----:B------:R-:W-:Y:S01]  /*5fc0*/  LDSM.16.MT88.4 R24, [R191+0x800] ;  /* 0x00080000bf18783b */ /* 0x000fe20000004200 */
[----:B------:R-:W-:Y:S01]  /*5fd0*/  IADD3 R218, R218, -0x2, RZ ;  /* 0xfffffffedada7810 */ /* 0x000fe20007ffe0ff */
[----:B------:R1:W-:Y:S02]  /*5fe0*/  MUFU.EX2 R62, R3 ;  /* 0x00000003003e7308 */ /* 0x0003e40000000800 */
[----:B------:R-:W-:Y:S04]  /*5ff0*/  LDSM.16.MT88.4 R28, [R193] ;  /* 0x00000000c11c783b */ /* 0x000fe80000004200 */
[----:B------:R-:W-:Y:S01]  /*6000*/  LDSM.16.MT88.4 R36, [R193+0x800] ;  /* 0x00080000c124783b */ /* 0x000fe20000004200 */
[----:B-----5:R-:W-:-:S04]  /*6010*/  FFMA.FTZ R0, R9, c[0x0][0x2d0], -R2 ;  /* 0x0000b40009007a23 */ /* 0x020fc80000010802 */
[----:B------:R5:W5:Y:S01]  /*6020*/  MUFU.EX2 R54, R0 ;  /* 0x0000000000367308 */ /* 0x000b620000000800 */
[----:B-1----:R-:W-:-:S07]  /*6030*/  FFMA.FTZ R3, R17, c[0x0][0x2d0], -R2 ;  /* 0x0000b40011037a23 */ /* 0x002fce0000010802 */
[----:B------:R-:W-:Y:S01]  /*6040*/  MUFU.EX2 R61, R3 ;  /* 0x00000003003d7308 */ /* 0x000fe20000000800 */
[----:B-----5:R-:W-:-:S07]  /*6050*/  FFMA.FTZ R0, R11, c[0x0][0x2d0], -R2 ;  /* 0x0000b4000b007a23 */ /* 0x020fce0000010802 */
[----:B------:R1:W-:Y:S02]  /*6060*/  MUFU.EX2 R53, R0 ;  /* 0x0000000000357308 */ /* 0x0003e40000000800 */
[----:B-1----:R-:W-:Y:S01]  /*6070*/  FFMA.FTZ R0, R12, c[0x0][0x2d0], -R2 ;  /* 0x0000b4000c007a23 */ /* 0x002fe20000010802 */
[----:B------:R-:W-:-:S05]  /*6080*/  F2FP.BF16.PACK_AB R12, R54, R55 ;  /* 0x00000037360c723e */ /* 0x000fca00000010ff */
[----:B------:R1:W-:Y:S02]  /*6090*/  MUFU.EX2 R58, R0 ;  /* 0x00000000003a7308 */ /* 0x0003e40000000800 */
[----:B-1----:R-:W-:-:S06]  /*60a0*/  FFMA.FTZ R0, R15, c[0x0][0x2d0], -R2 ;  /* 0x0000b4000f007a23 */ /* 0x002fcc0000010802 */
[----:B------:R1:W5:Y:S02]  /*60b0*/  MUFU.EX2 R60, R0 ;  /* 0x00000000003c7308 */ /* 0x0003640000000800 */
[----:B-1----:R-:W-:-:S05]  /*60c0*/  FMUL.FTZ R0, R68, c[0x0][0x2d0] ;  /* 0x0000b40044007a20 */ /* 0x002fca0000410000 */
[----:B------:R-:W-:-:S05]  /*60d0*/  FSEL R0, R0, RZ, P0 ;  /* 0x000000ff00007208 */ /* 0x000fca0000000000 */
[--C-:B------:R-:W-:Y:S02]  /*60e0*/  FFMA.FTZ R3, R6, c[0x0][0x2d0], -R0.reuse ;  /* 0x0000b40006037a23 */ /* 0x100fe40000010800 */
[----:B------:R-:W1:Y:S02]  /*60f0*/  LDSM.16.MT88.4 R4, [R191] ;  /* 0x00000000bf04783b */ /* 0x000e640000004200 */
[----:B------:R5:W-:Y:S02]  /*6100*/  MUFU.EX2 R50, R3 ;  /* 0x0000000300327308 */ /* 0x000be40000000800 */
[----:B-----5:R-:W-:Y:S01]  /*6110*/  FFMA.FTZ R3, R8, c[0x0][0x2d0], -R0 ;  /* 0x0000b40008037a23 */ /* 0x020fe20000010800 */
[----:B------:R-:W-:-:S05]  /*6120*/  F2FP.BF16.PACK_AB R8, R62, R60 ;  /* 0x0000003c3e08723e */ /* 0x000fca00000010ff */
[----:B------:R5:W-:Y:S02]  /*6130*/  MUFU.EX2 R45, R3 ;  /* 0x00000003002d7308 */ /* 0x000be40000000800 */
[----:B-----5:R-:W-:-:S06]  /*6140*/  FFMA.FTZ R3, R10, c[0x0][0x2d0], -R0 ;  /* 0x0000b4000a037a23 */ /* 0x020fcc0000010800 */
[----:B------:R5:W-:Y:S02]  /*6150*/  MUFU.EX2 R44, R3 ;  /* 0x00000003002c7308 */ /* 0x000be40000000800 */
[----:B-----5:R-:W-:Y:S01]  /*6160*/  FFMA.FTZ R3, R14, c[0x0][0x2d0], -R0 ;  /* 0x0000b4000e037a23 */ /* 0x020fe20000010800 */
[----:B------:R-:W-:-:S05]  /*6170*/  F2FP.BF16.PACK_AB R14, R58, R53 ;  /* 0x000000353a0e723e */ /* 0x000fca00000010ff */
[----:B------:R5:W1:Y:S02]  /*6180*/  MUFU.EX2 R51, R3 ;  /* 0x0000000300337308 */ /* 0x000a640000000800 */
[----:B-----5:R-:W-:Y:S01]  /*6190*/  FFMA.FTZ R3, R20, c[0x0][0x2d0], -R2 ;  /* 0x0000b40014037a23 */ /* 0x020fe20000010802 */
[----:B-1----:R-:W-:-:S05]  /*61a0*/  F2FP.BF16.PACK_AB R15, R51, R44 ;  /* 0x0000002c330f723e */ /* 0x002fca00000010ff */
[----:B------:R1:W5:Y:S02]  /*61b0*/  MUFU.EX2 R63, R3 ;  /* 0x00000003003f7308 */ /* 0x0003640000000800 */
[----:B-1----:R-:W-:Y:S01]  /*61c0*/  FFMA.FTZ R3, R13, c[0x0][0x2d0], -R0 ;  /* 0x0000b4000d037a23 */ /* 0x002fe20000010800 */
[----:B------:R-:W-:Y:S02]  /*61d0*/  F2FP.BF16.PACK_AB R13, R45, R50 ;  /* 0x000000322d0d723e */ /* 0x000fe400000010ff */
[----:B-----5:R-:W-:-:S03]  /*61e0*/  F2FP.BF16.PACK_AB R10, R63, R61 ;  /* 0x0000003d3f0a723e */ /* 0x020fc600000010ff */
[----:B------:R1:W-:Y:S02]  /*61f0*/  MUFU.EX2 R52, R3 ;  /* 0x0000000300347308 */ /* 0x0003e40000000800 */
[----:B------:R-:W-:Y:S01]  /*6200*/  HMMA.16816.F32.BF16 R20, R12, R4, RZ ;  /* 0x000000040c14723c */ /* 0x000fe200000418ff */
[----:B-1----:R-:W-:-:S05]  /*6210*/  FFMA.FTZ R3, R18, c[0x0][0x2d0], -R0 ;  /* 0x0000b40012037a23 */ /* 0x002fca0000010800 */
[----:B------:R1:W5:Y:S02]  /*6220*/  MUFU.EX2 R57, R3 ;  /* 0x0000000300397308 */ /* 0x0003640000000800 */
[--C-:B-1----:R-:W-:Y:S01]  /*6230*/  FFMA.FTZ R3, R19, c[0x0][0x2d0], -R0.reuse ;  /* 0x0000b40013037a23 */ /* 0x102fe20000010800 */
[----:B-----5:R-:W-:Y:S01]  /*6240*/  F2FP.BF16.PACK_AB R9, R57, R52 ;  /* 0x000000343909723e */ /* 0x020fe200000010ff */
[C---:B------:R-:W-:Y:S04]  /*6250*/  HMMA.16816.F32.BF16 R16, R12.reuse, R6, RZ ;  /* 0x000000060c10723c */ /* 0x040fe800000418ff */
[----:B------:R1:W-:Y:S04]  /*6260*/  MUFU.EX2 R56, R3 ;  /* 0x0000000300387308 */ /* 0x0003e80000000800 */
[----:B------:R-:W-:Y:S01]  /*6270*/  HMMA.16816.F32.BF16 R4, R12, R28, RZ ;  /* 0x0000001c0c04723c */ /* 0x000fe200000418ff */
[----:B-1----:R-:W-:-:S02]  /*6280*/  FFMA.FTZ R3, R32, c[0x0][0x2d0], -R0 ;  /* 0x0000b40020037a23 */ /* 0x002fc40000010800 */
[----:B------:R-:W1:Y:S02]  /*6290*/  LDSM.16.MT88.4 R32, [R192] ;  /* 0x00000000c020783b */ /* 0x000e640000004200 */
[----:B------:R-:W5:Y:S02]  /*62a0*/  MUFU.EX2 R59, R3 ;  /* 0x00000003003b7308 */ /* 0x000f640000000800 */
[----:B-----5:R-:W-:Y:S01]  /*62b0*/  F2FP.BF16.PACK_AB R11, R59, R56 ;  /* 0x000000383b0b723e */ /* 0x020fe200000010ff */
[----:B------:R-:W-:-:S04]  /*62c0*/  FADD.FTZ R3, R55, R54 ;  /* 0x0000003637037221 */ /* 0x000fc80000010000 */
[----:B------:R-:W-:Y:S02]  /*62d0*/  FADD.FTZ R3, R53, R3 ;  /* 0x0000000335037221 */ /* 0x000fe40000010000 */
[----:B------:R-:W-:Y:S02]  /*62e0*/  HMMA.16816.F32.BF16 R104, R8, R24, R20 ;  /* 0x000000180868723c */ /* 0x000fe40000041814 */
[----:B------:R-:W-:-:S04]  /*62f0*/  FADD.FTZ R3, R58, R3 ;  /* 0x000000033a037221 */ /* 0x000fc80000010000 */
[----:B------:R-:W-:Y:S02]  /*6300*/  FADD.FTZ R3, R60, R3 ;  /* 0x000000033c037221 */ /* 0x000fe40000010000 */
[----:B------:R-:W-:Y:S01]  /*6310*/  HMMA.16816.F32.BF16 R96, R8, R26, R16 ;  /* 0x0000001a0860723c */ /* 0x000fe20000041810 */
[----:B------:R-:W5:Y:S07]  /*6320*/  LDSM.16.MT88.4 R24, [R192+0x800] ;  /* 0x00080000c018783b */ /* 0x000f6e0000004200 */
[C---:B------:R-:W-:Y:S01]  /*6330*/  HMMA.16816.F32.BF16 R20, R12.reuse, R30, RZ ;  /* 0x0000001e0c14723c */ /* 0x040fe200000418ff */
[----:B------:R-:W2:Y:S07]  /*6340*/  LDSM.16.MT88.4 R28, [R196] ;  /* 0x00000000c41c783b */ /* 0x000eae0000004200 */
[----:B-1----:R-:W-:Y:S08]  /*6350*/  HMMA.16816.F32.BF16 R16, R12, R32, RZ ;  /* 0x000000200c10723c */ /* 0x002ff000000418ff */
[----:B------:R-:W-:Y:S08]  /*6360*/  HMMA.16816.F32.BF16 R100, R8, R36, R4 ;  /* 0x000000240864723c */ /* 0x000ff00000041804 */
[----:B------:R-:W-:Y:S08]  /*6370*/  HMMA.16816.F32.BF16 R4, R12, R34, RZ ;  /* 0x000000220c04723c */ /* 0x000ff000000418ff */
[C---:B------:R-:W-:Y:S08]  /*6380*/  HMMA.16816.F32.BF16 R84, R8.reuse, R38, R20 ;  /* 0x000000260854723c */ /* 0x040ff00000041814 */
[C---:B-----5:R-:W-:Y:S01]  /*6390*/  HMMA.16816.F32.BF16 R88, R8.reuse, R24, R16 ;  /* 0x000000180858723c */ /* 0x060fe20000041810 */
[----:B------:R-:W1:Y:S07]  /*63a0*/  LDSM.16.MT88.4 R16, [R194+0x800] ;  /* 0x00080000c210783b */ /* 0x000e6e0000004200 */
[----:B------:R-:W-:Y:S01]  /*63b0*/  HMMA.16816.F32.BF16 R80, R8, R26, R4 ;  /* 0x0000001a0850723c */ /* 0x000fe20000041804 */
[----:B------:R-:W5:Y:S07]  /*63c0*/  LDSM.16.MT88.4 R24, [R191+0x3800] ;  /* 0x00380000bf18783b */ /* 0x000f6e0000004200 */
[----:B--2---:R-:W-:Y:S11]  /*63d0*/  HMMA.16816.F32.BF16 R4, R12, R28, RZ ;  /* 0x0000001c0c04723c */ /* 0x004ff600000418ff */
[----:B------:R-:W-:Y:S11]  /*63e0*/  @!UPT UIADD3 URZ, URZ, URZ, URZ ;  /* 0x0000003f3f3ff290 */ /* 0x000ff6000fffe03f */
[----:B------:R-:W-:Y:S02]  /*63f0*/  @!UPT UIADD3 URZ, URZ, URZ, URZ ;  /* 0x0000003f3f3ff290 */ /* 0x000fe4000fffe03f */
[----:B-1----:R-:W-:Y:S07]  /*6400*/  HMMA.16816.F32.BF16 R36, R8, R16, R4 ;  /* 0x000000100824723c */ /* 0x002fee0000041804 */
[----:B------:R-:W-:-:S04]  /*6410*/  FADD.FTZ R4, R50, R45 ;  /* 0x0000002d32047221 */ /* 0x000fc80000010000 */
[----:B------:R-:W-:Y:S02]  /*6420*/  FADD.FTZ R16, R44, R4 ;  /* 0x000000042c107221 */ /* 0x000fe40000010000 */
[----:B------:R-:W-:Y:S11]  /*6430*/  HMMA.16816.F32.BF16 R4, R12, R30, RZ ;  /* 0x0000001e0c04723c */ /* 0x000ff600000418ff */
[----:B------:R-:W-:Y:S11]  /*6440*/  @!UPT UIADD3 URZ, URZ, URZ, URZ ;  /* 0x0000003f3f3ff290 */ /* 0x000ff6000fffe03f */
[----:B------:R-:W-:Y:S02]  /*6450*/  @!UPT UIADD3 URZ, URZ, URZ, URZ ;  /* 0x0000003f3f3ff290 */ /* 0x000fe4000fffe03f */
[----:B------:R-:W-:Y:S07]  /*6460*/  HMMA.16816.F32.BF16 R76, R8, R18, R4 ;  /* 0x00000012084c723c */ /* 0x000fee0000041804 */
[----:B------:R-:W-:Y:S02]  /*6470*/  FADD.FTZ R4, R51, R16 ;  /* 0x0000001033047221 */ /* 0x000fe40000010000 */
[----:B------:R-:W1:Y:S02]  /*6480*/  LDSM.16.MT88.4 R16, [R191+0x4000] ;  /* 0x00400000bf10783b */ /* 0x000e640000004200 */
[----:B------:R-:W-:-:S02]  /*6490*/  FADD.FTZ R20, R52, R4 ;  /* 0x0000000434147221 */ /* 0x000fc40000010000 */
[----:B-----5:R-:W-:Y:S11]  /*64a0*/  HMMA.16816.F32.BF16 R4, R12, R24, RZ ;  /* 0x000000180c04723c */ /* 0x020ff600000418ff */
[----:B------:R-:W-:Y:S11]  /*64b0*/  @!UPT UIADD3 URZ, URZ, URZ, URZ ;  /* 0x0000003f3f3ff290 */ /* 0x000ff6000fffe03f */
[----:B------:R-:W-:Y:S02]  /*64c0*/  @!UPT UIADD3 URZ, URZ, URZ, URZ ;  /* 0x0000003f3f3ff290 */ /* 0x000fe4000fffe03f */
[----:B-1----:R-:W-:Y:S07]  /*64d0*/  HMMA.16816.F32.BF16 R52, R8, R16, R4 ;  /* 0x000000100834723c */ /* 0x002fee0000041804 */
[----:B------:R-:W-:Y:S02]  /*64e0*/  FADD.FTZ R4, R62, R3 ;  /* 0x000000033e047221 */ /* 0x000fe40000010000 */
[----:B------:R-:W-:Y:S02]  /*64f0*/  FADD.FTZ R3, R57, R20 ;  /* 0x0000001439037221 */ /* 0x000fe40000010000 */
[----:B------:R-:W-:Y:S01]  /*6500*/  FADD.FTZ R16, R61, R4 ;  /* 0x000000043d107221 */ /* 0x000fe20000010000 */
[----:B------:R-:W1:Y:S01]  /*6510*/  LDSM.16.MT88.4 R20, [R193+0x3800] ;  /* 0x00380000c114783b */ /* 0x000e620000004200 */
[----:B------:R-:W-:Y:S01]  /*6520*/  HMMA.16816.F32.BF16 R4, R12, R26, RZ ;  /* 0x0000001a0c04723c */ /* 0x000fe200000418ff */
[----:B------:R-:W-:-:S02]  /*6530*/  FADD.FTZ R3, R56, R3 ;  /* 0x0000000338037221 */ /* 0x000fc40000010000 */
[----:B------:R-:W-:Y:S02]  /*6540*/  FADD.FTZ R24, R63, R16 ;  /* 0x000000103f187221 */ /* 0x000fe40000010000 */
[----:B------:R-:W-:Y:S02]  /*6550*/  FADD.FTZ R25, R59, R3 ;  /* 0x000000033b197221 */ /* 0x000fe40000010000 */
[----:B------:R-:W-:Y:S11]  /*6560*/  FFMA.FTZ R3, R46, c[0x0][0x2d0], -R2 ;  /* 0x0000b4002e037a23 */ /* 0x000ff60000010802 */
[----:B------:R-:W-:Y:S06]  /*6570*/  @!UPT UIADD3 URZ, URZ, URZ, URZ ;  /* 0x0000003f3f3ff290 */ /* 0x000fec000fffe03f */
[----:B------:R-:W-:Y:S01]  /*6580*/  HMMA.16816.F32.BF16 R72, R8, R18, R4 ;  /* 0x000000120848723c */ /* 0x000fe20000041804 */
[----:B------:R-:W2:Y:S07]  /*6590*/  LDSM.16.MT88.4 R16, [R193+0x4000] ;  /* 0x00400000c110783b */ /* 0x000eae0000004200 */
[----:B-1----:R-:W-:Y:S11]  /*65a0*/  HMMA.16816.F32.BF16 R4, R12, R20, RZ ;  /* 0x000000140c04723c */ /* 0x002ff600000418ff */
[----:B------:R-:W-:Y:S11]  /*65b0*/  @!UPT UIADD3 URZ, URZ, URZ, URZ ;  /* 0x0000003f3f3ff290 */ /* 0x000ff6000fffe03f */
[----:B------:R-:W-:Y:S02]  /*65c0*/  @!UPT UIADD3 URZ, URZ, URZ, URZ ;  /* 0x0000003f3f3ff290 */ /* 0x000fe4000fffe03f */
[----:B--2---:R-:W-:Y:S08]  /*65d0*/  HMMA.16816.F32.BF16 R64, R8, R16, R4 ;  /* 0x000000100840723c */ /* 0x004ff00000041804 */
[----:B------:R-:W-:Y:S11]  /*65e0*/  HMMA.16816.F32.BF16 R4, R12, R22, RZ ;  /* 0x000000160c04723c */ /* 0x000ff600000418ff */
[----:B------:R-:W-:Y:S11]  /*65f0*/  @!UPT UIADD3 URZ, URZ, URZ, URZ ;  /* 0x0000003f3f3ff290 */ /* 0x000ff6000fffe03f */
[----:B------:R-:W-:Y:S02]  /*6600*/  @!UPT UIADD3 URZ, URZ, URZ, URZ ;  /* 0x0000003f3f3ff290 */ /* 0x000fe4000fffe03f */
[----:B------:R-:W-:Y:S01]  /*6610*/  HMMA.16816.F32.BF16 R92, R8, R18, R4 ;  /* 0x00000012085c723c */ /* 0x000fe20000041804 */
[----:B------:R1:W-:Y:S06]  /*6620*/  MUFU.EX2 R6, R3 ;  /* 0x0000000300067308 */ /* 0x0003ec0000000800 */
[----:B------:R-:W-:-:S04]  /*6630*/  FFMA.FTZ R4, R40, c[0x0][0x2d0], -R0 ;  /* 0x0000b40028047a23 */ /* 0x000fc80000010800 */
[----:B------:R-:W-:Y:S01]  /*6640*/  MUFU.EX2 R7, R4 ;  /* 0x0000000400077308 */ /* 0x000fe20000000800 */
[----:B-1----:R-:W-:-:S07]  /*6650*/  FFMA.FTZ R3, R47, c[0x0][0x2d0], -R2 ;  /* 0x0000b4002f037a23 */ /* 0x002fce0000010802 */
[----:B------:R1:W2:Y:S02]  /*6660*/  MUFU.EX2 R5, R3 ;  /* 0x0000000300057308 */ /* 0x0002a40000000800 */
[----:B-1----:R-:W-:Y:S01]  /*6670*/  FFMA.FTZ R3, R48, c[0x0][0x2d0], -R2 ;  /* 0x0000b40030037a23 */ /* 0x002fe20000010802 */
[----:B--2---:R-:W-:-:S05]  /*6680*/  F2FP.BF16.PACK_AB R4, R5, R6 ;  /* 0x000000060504723e */ /* 0x004fca00000010ff */
[----:B------:R1:W-:Y:S02]  /*6690*/  MUFU.EX2 R20, R3 ;  /* 0x0000000300147308 */ /* 0x0003e40000000800 */
[----:B-1----:R-:W-:-:S06]  /*66a0*/  FFMA.FTZ R3, R49, c[0x0][0x2d0], -R2 ;  /* 0x0000b40031037a23 */ /* 0x002fcc0000010802 */
[----:B------:R1:W2:Y:S02]  /*66b0*/  MUFU.EX2 R18, R3 ;  /* 0x0000000300127308 */ /* 0x0002a40000000800 */
[----:B-1----:R-:W-:-:S06]  /*66c0*/  FFMA.FTZ R3, R43, c[0x0][0x2d0], -R0 ;  /* 0x0000b4002b037a23 */ /* 0x002fcc0000010800 */
[----:B------:R1:W5:Y:S02]  /*66d0*/  MUFU.EX2 R19, R3 ;  /* 0x0000000300137308 */ /* 0x0003640000000800 */
[----:B-1----:R-:W-:-:S06]  /*66e0*/  FFMA.FTZ R3, R42, c[0x0][0x2d0], -R0 ;  /* 0x0000b4002a037a23 */ /* 0x002fcc0000010800 */
[----:B------:R1:W1:Y:S02]  /*66f0*/  MUFU.EX2 R17, R3 ;  /* 0x0000000300117308 */ /* 0x0002640000000800 */
[----:B-1----:R-:W-:-:S06]  /*6700*/  FFMA.FTZ R3, R41, c[0x0][0x2d0], -R0 ;  /* 0x0000b40029037a23 */ /* 0x002fcc0000010800 */
[----:B------:R1:W1:Y:S02]  /*6710*/  MUFU.EX2 R16, R3 ;  /* 0x0000000300107308 */ /* 0x0002640000000800 */
[----:B-1----:R-:W-:Y:S01]  /*6720*/  FADD.FTZ R3, R6, R24 ;  /* 0x0000001806037221 */ /* 0x002fe20000010000 */
[----:B--2---:R-:W-:-:S03]  /*6730*/  F2FP.BF16.PACK_AB R6, R18, R20 ;  /* 0x000000141206723e */ /* 0x004fc600000010ff */
[----:B------:R-:W-:Y:S02]  /*6740*/  FADD.FTZ R3, R5, R3 ;  /* 0x0000000305037221 */ /* 0x000fe40000010000 */
[----:B-----5:R-:W-:Y:S02]  /*6750*/  FADD.FTZ R5, R19, R25 ;  /* 0x0000001913057221 */ /* 0x020fe40000010000 */
[----:B------:R-:W-:Y:S01]  /*6760*/  FADD.FTZ R3, R20, R3 ;  /* 0x0000000314037221 */ /* 0x000fe20000010000 */
[----:B------:R-:W-:Y:S01]  /*6770*/  LDSM.16.MT88.4 R24, [R192+0x4000] ;  /* 0x00400000c018783b */ /* 0x000fe20000004200 */
[C---:B------:R-:W-:Y:S02]  /*6780*/  FADD.FTZ R5, R17.reuse, R5 ;  /* 0x0000000511057221 */ /* 0x040fe40000010000 */
[----:B------:R-:W-:Y:S01]  /*6790*/  FADD.FTZ R70, R18, R3 ;  /* 0x0000000312467221 */ /* 0x000fe20000010000 */
[----:B------:R-:W1:Y:S01]  /*67a0*/  LDSM.16.MT88.4 R20, [R192+0x3800] ;  /* 0x00380000c014783b */ /* 0x000e620000004200 */
[----:B------:R-:W-:Y:S01]  /*67b0*/  FADD.FTZ R3, R16, R5 ;  /* 0x0000000510037221 */ /* 0x000fe20000010000 */
[----:B------:R-:W-:-:S03]  /*67c0*/  F2FP.BF16.PACK_AB R5, R17, R19 ;  /* 0x000000131105723e */ /* 0x000fc600000010ff */
[C---:B------:R-:W-:Y:S01]  /*67d0*/  FADD.FTZ R71, R7.reuse, R3 ;  /* 0x0000000307477221 */ /* 0x040fe20000010000 */
[----:B------:R-:W-:Y:S01]  /*67e0*/  F2FP.BF16.PACK_AB R7, R7, R16 ;  /* 0x000000100707723e */ /* 0x000fe200000010ff */
[----:B------:R-:W-:Y:S01]  /*67f0*/  FFMA.FTZ R3, R112, c[0x0][0x2d0], -R2 ;  /* 0x0000b40070037a23 */ /* 0x000fe20000010802 */
[----:B-1----:R-:W-:Y:S11]  /*6800*/  HMMA.16816.F32.BF16 R16, R12, R20, RZ ;  /* 0x000000140c10723c */ /* 0x002ff600000418ff */
[----:B------:R-:W-:Y:S11]  /*6810*/  @!UPT UIADD3 URZ, URZ, URZ, URZ ;  /* 0x0000003f3f3ff290 */ /* 0x000ff6000fffe03f */
[----:B------:R-:W-:Y:S02]  /*6820*/  @!UPT UIADD3 URZ, URZ, URZ, URZ ;  /* 0x0000003f3f3ff290 */ /* 0x000fe4000fffe03f */
[----:B------:R-:W-:Y:S08]  /*6830*/  HMMA.16816.F32.BF16 R60, R8, R24, R16 ;  /* 0x00000018083c723c */ /* 0x000ff00000041810 */
        /* <DEDUP_REMOVED lines=35> */
[----:B------:R1:W2:Y:S01]  /*6a70*/  MUFU.EX2 R7, R3 ;  /* 0x0000000300077308 */ /* 0x0002a20000000800 */
[----:B------:R-:W5:Y:S05]  /*6a80*/  LDSM.16.MT88.4 R8, [R191+0x1800] ;  /* 0x00180000bf08783b */ /* 0x000f6a0000004200 */
[----:B------:R-:W-:-:S04]  /*6a90*/  FFMA.FTZ R5, R109, c[0x0][0x2d0], -R0 ;  /* 0x0000b4006d057a23 */ /* 0x000fc80000010800 */
[----:B------:R-:W-:Y:S01]  /*6aa0*/  MUFU.EX2 R15, R5 ;  /* 0x00000005000f7308 */ /* 0x000fe20000000800 */
[----:B-1----:R-:W-:-:S07]  /*6ab0*/  FFMA.FTZ R3, R113, c[0x0][0x2d0], -R2 ;  /* 0x0000b40071037a23 */ /* 0x002fce0000010802 */
[----:B------:R1:W-:Y:S02]  /*6ac0*/  MUFU.EX2 R4, R3 ;  /* 0x0000000300047308 */ /* 0x0003e40000000800 */
[----:B-1----:R-:W-:-:S06]  /*6ad0*/  FFMA.FTZ R3, R114, c[0x0][0x2d0], -R2 ;  /* 0x0000b40072037a23 */ /* 0x002fcc0000010802 */
[----:B------:R1:W-:Y:S02]  /*6ae0*/  MUFU.EX2 R12, R3 ;  /* 0x00000003000c7308 */ /* 0x0003e40000000800 */
[----:B-1----:R-:W-:-:S06]  /*6af0*/  FFMA.FTZ R3, R115, c[0x0][0x2d0], -R2 ;  /* 0x0000b40073037a23 */ /* 0x002fcc0000010802 */
[----:B------:R1:W-:Y:S02]  /*6b00*/  MUFU.EX2 R120, R3 ;  /* 0x0000000300787308 */ /* 0x0003e40000000800 */
[----:B-1----:R-:W-:-:S06]  /*6b10*/  FFMA.FTZ R3, R108, c[0x0][0x2d0], -R0 ;  /* 0x0000b4006c037a23 */ /* 0x002fcc0000010800 */
[----:B------:R2:W1:Y:S02]  /*6b20*/  MUFU.EX2 R13, R3 ;  /* 0x00000003000d7308 */ /* 0x0004640000000800 */
[----:B--2---:R-:W-:Y:S01]  /*6b30*/  FADD.FTZ R3, R7, R70 ;  /* 0x0000004607037221 */ /* 0x004fe20000010000 */
[----:B-1----:R-:W-:-:S03]  /*6b40*/  F2FP.BF16.PACK_AB R5, R15, R13 ;  /* 0x0000000d0f05723e */ /* 0x002fc600000010ff */
[C---:B------:R-:W-:Y:S01]  /*6b50*/  FADD.FTZ R6, R4.reuse, R3 ;  /* 0x0000000304067221 */ /* 0x040fe20000010000 */
[----:B------:R-:W-:Y:S01]  /*6b60*/  F2FP.BF16.PACK_AB R4, R4, R7 ;  /* 0x000000070404723e */ /* 0x000fe200000010ff */
[----:B------:R-:W-:Y:S02]  /*6b70*/  FFMA.FTZ R3, R111, c[0x0][0x2d0], -R0 ;  /* 0x0000b4006f037a23 */ /* 0x000fe40000010800 */
[----:B------:R-:W-:Y:S01]  /*6b80*/  FADD.FTZ R14, R12, R6 ;  /* 0x000000060c0e7221 */ /* 0x000fe20000010000 */
[----:B------:R-:W-:Y:S01]  /*6b90*/  F2FP.BF16.PACK_AB R6, R120, R12 ;  /* 0x0000000c7806723e */ /* 0x000fe200000010ff */
[----:B------:R1:W-:Y:S01]  /*6ba0*/  MUFU.EX2 R116, R3 ;  /* 0x0000000300747308 */ /* 0x0003e20000000800 */
[----:B------:R-:W-:Y:S02]  /*6bb0*/  FADD.FTZ R12, R13, R71 ;  /* 0x000000470d0c7221 */ /* 0x000fe40000010000 */
[----:B------:R-:W-:Y:S02]  /*6bc0*/  FFMA.FTZ R71, R126, c[0x0][0x2d0], -R2 ;  /* 0x0000b4007e477a23 */ /* 0x000fe40000010802 */
[----:B-1----:R-:W-:-:S04]  /*6bd0*/  FFMA.FTZ R3, R110, c[0x0][0x2d0], -R0 ;  /* 0x0000b4006e037a23 */ /* 0x002fc80000010800 */
[----:B------:R-:W1:Y:S02]  /*6be0*/  MUFU.EX2 R70, R3 ;  /* 0x0000000300467308 */ /* 0x000e640000000800 */
[----:B-1----:R-:W-:Y:S01]  /*6bf0*/  F2FP.BF16.PACK_AB R7, R70, R116 ;  /* 0x000000744607723e */ /* 0x002fe200000010ff */
[----:B------:R-:W-:-:S06]  /*6c00*/  FFMA.FTZ R3, R122, c[0x0][0x2d0], -R2 ;  /* 0x0000b4007a037a23 */ /* 0x000fcc0000010802 */
[C---:B-----5:R-:W-:Y:S08]  /*6c10*/  HMMA.16816.F32.BF16 R112, R4.reuse, R8, R48 ;  /* 0x000000080470723c */ /* 0x060ff00000041830 */
        /* <DEDUP_REMOVED lines=11> */
[----:B------:R-:W-:-:S02]  /*6cd0*/  FFMA.FTZ R19, R141, c[0x0][0x2d0], -R2 ;  /* 0x0000b4008d137a23 */ /* 0x000fc40000010802 */
[--C-:B------:R-:W-:Y:S02]  /*6ce0*/  FFMA.FTZ R18, R140, c[0x0][0x2d0], -R2.reuse ;  /* 0x0000b4008c127a23 */ /* 0x100fe40000010802 */
[--C-:B------:R-:W-:Y:S02]  /*6cf0*/  FFMA.FTZ R17, R139, c[0x0][0x2d0], -R2.reuse ;  /* 0x0000b4008b117a23 */ /* 0x100fe40000010802 */
[--C-:B------:R-:W-:Y:S01]  /*6d00*/  FFMA.FTZ R16, R138, c[0x0][0x2d0], -R2.reuse ;  /* 0x0000b4008a107a23 */ /* 0x100fe20000010802 */
        /* <DEDUP_REMOVED lines=9> */
[----:B------:R-:W1:Y:S06]  /*6da0*/  LDSM.16.MT88.4 R8, [R194+0x5000] ;  /* 0x00500000c208783b */ /* 0x000e6c0000004200 */
[----:B------:R-:W-:-:S02]  /*6db0*/  FFMA.FTZ R89, R136, c[0x0][0x2d0], -R2 ;  /* 0x0000b40088597a23 */ /* 0x000fc40000010802 */
[----:B------:R-:W-:-:S04]  /*6dc0*/  FFMA.FTZ R88, R127, c[0x0][0x2d0], -R2 ;  /* 0x0000b4007f587a23 */ /* 0x000fc80000010802 */
[----:B------:R-:W-:Y:S01]  /*6dd0*/  MUFU.EX2 R230, R88 ;  /* 0x0000005800e67308 */ /* 0x000fe20000000800 */
[C---:B-1----:R-:W-:Y:S07]  /*6de0*/  HMMA.16816.F32.BF16 R28, R4.reuse, R10, R20 ;  /* 0x0000000a041c723c */ /* 0x042fee0000041814 */
[----:B------:R1:W-:Y:S01]  /*6df0*/  MUFU.EX2 R21, R3 ;  /* 0x0000000300157308 */ /* 0x0003e20000000800 */
[----:B------:R-:W-:Y:S01]  /*6e00*/  HMMA.16816.F32.BF16 R36, R4, R8, R96 ;  /* 0x000000080424723c */ /* 0x000fe20000041860 */
[----:B------:R-:W-:Y:S06]  /*6e10*/  LDSM.16.MT88.4 R8, [R193+0x2000] ;  /* 0x00200000c108783b */ /* 0x000fec0000004200 */
[----:B------:R-:W-:Y:S01]  /*6e20*/  MUFU.EX2 R98, R17 ;  /* 0x0000001100627308 */ /* 0x000fe20000000800 */
[----:B------:R-:W-:-:S02]  /*6e30*/  FADD.FTZ R6, R120, R14 ;  /* 0x0000000e78067221 */ /* 0x000fc40000010000 */
[----:B-1----:R-:W-:-:S05]  /*6e40*/  FFMA.FTZ R3, R123, c[0x0][0x2d0], -R2 ;  /* 0x0000b4007b037a23 */ /* 0x002fca0000010802 */
[----:B------:R-:W-:Y:S01]  /*6e50*/  MUFU.EX2 R99, R16 ;  /* 0x0000001000637308 */ /* 0x000fe20000000800 */
[----:B------:R-:W-:-:S07]  /*6e60*/  FFMA.FTZ R4, R118, c[0x0][0x2d0], -R0 ;  /* 0x0000b40076047a23 */ /* 0x000fce0000010800 */
[----:B------:R1:W2:Y:S08]  /*6e70*/  MUFU.EX2 R20, R3 ;  /* 0x0000000300147308 */ /* 0x0002b00000000800 */
[----:B------:R5:W-:Y:S01]  /*6e80*/  MUFU.EX2 R22, R4 ;  /* 0x0000000400167308 */ /* 0x000be20000000800 */
[----:B-1----:R-:W-:-:S07]  /*6e90*/  FFMA.FTZ R3, R124, c[0x0][0x2d0], -R2 ;  /* 0x0000b4007c037a23 */ /* 0x002fce0000010802 */
[----:B------:R1:W-:Y:S01]  /*6ea0*/  MUFU.EX2 R23, R3 ;  /* 0x0000000300177308 */ /* 0x0003e20000000800 */
[----:B-----5:R-:W-:-:S07]  /*6eb0*/  FFMA.FTZ R4, R117, c[0x0][0x2d0], -R0 ;  /* 0x0000b40075047a23 */ /* 0x020fce0000010800 */
[----:B------:R2:W-:Y:S01]  /*6ec0*/  MUFU.EX2 R101, R4 ;  /* 0x0000000400657308 */ /* 0x0005e20000000800 */
[----:B-1----:R-:W-:-:S07]  /*6ed0*/  FFMA.FTZ R3, R125, c[0x0][0x2d0], -R2 ;  /* 0x0000b4007d037a23 */ /* 0x002fce0000010802 */
[----:B------:R1:W5:Y:S01]  /*6ee0*/  MUFU.EX2 R91, R3 ;  /* 0x00000003005b7308 */ /* 0x0003620000000800 */
[----:B--2---:R-:W-:Y:S01]  /*6ef0*/  F2FP.BF16.PACK_AB R4, R20, R21 ;  /* 0x000000151404723e */ /* 0x004fe200000010ff */
[----:B-1----:R-:W-:-:S06]  /*6f00*/  FFMA.FTZ R3, R119, c[0x0][0x2d0], -R0 ;  /* 0x0000b40077037a23 */ /* 0x002fcc0000010800 */
[----:B------:R1:W2:Y:S02]  /*6f10*/  MUFU.EX2 R7, R3 ;  /* 0x0000000300077308 */ /* 0x0002a40000000800 */
[----:B-1----:R-:W-:Y:S02]  /*6f20*/  FADD.FTZ R3, R15, R12 ;  /* 0x0000000c0f037221 */ /* 0x002fe40000010000 */
[----:B------:R-:W1:Y:S02]  /*6f30*/  LDSM.16.MT88.4 R12, [R191+0x2000] ;  /* 0x00200000bf0c783b */ /* 0x000e640000004200 */
[----:B------:R-:W-:-:S04]  /*6f40*/  FADD.FTZ R3, R116, R3 ;  /* 0x0000000374037221 */ /* 0x000fc80000010000 */
[----:B------:R-:W-:Y:S02]  /*6f50*/  FADD.FTZ R5, R70, R3 ;  /* 0x0000000346057221 */ /* 0x000fe40000010000 */
[----:B------:R-:W-:Y:S02]  /*6f60*/  FFMA.FTZ R3, R121, c[0x0][0x2d0], -R0 ;  /* 0x0000b40079037a23 */ /* 0x000fe40000010800 */
[----:B------:R-:W-:Y:S01]  /*6f70*/  FFMA.FTZ R70, R137, c[0x0][0x2d0], -R2 ;  /* 0x0000b40089467a23 */ /* 0x000fe20000010802 */
[----:B------:R-:W-:Y:S01]  /*6f80*/  LDSM.16.MT88.4 R120, [R191+0x3000] ;  /* 0x00300000bf78783b */ /* 0x000fe20000004200 */
[----:B------:R2:W2:Y:S01]  /*6f90*/  MUFU.EX2 R100, R3 ;  /* 0x0000000300647308 */ /* 0x0004a20000000800 */
[----:B------:R-:W-:-:S07]  /*6fa0*/  FFMA.FTZ R2, R149, c[0x0][0x2d0], -R0 ;  /* 0x0000b40095027a23 */ /* 0x000fce0000010800 */
[----:B------:R3:W-:Y:S01]  /*6fb0*/  MUFU.EX2 R90, R2 ;  /* 0x00000002005a7308 */ /* 0x0007e20000000800 */
[----:B--2---:R-:W-:Y:S01]  /*6fc0*/  FADD.FTZ R3, R21, R6 ;  /* 0x0000000615037221 */ /* 0x004fe20000010000 */
[----:B-----5:R-:W-:-:S06]  /*6fd0*/  F2FP.BF16.PACK_AB R6, R91, R23 ;  /* 0x000000175b06723e */ /* 0x020fcc00000010ff */
[----:B------:R-:W-:Y:S01]  /*6fe0*/  MUFU.EX2 R70, R70 ;  /* 0x0000004600467308 */ /* 0x000fe20000000800 */
[----:B------:R-:W-:Y:S02]  /*6ff0*/  FADD.FTZ R3, R20, R3 ;  /* 0x0000000314037221 */ /* 0x000fe40000010000 */
[----:B------:R-:W-:Y:S01]  /*7000*/  FADD.FTZ R20, R7, R5 ;  /* 0x0000000507147221 */ /* 0x000fe20000010000 */
[----:B------:R-:W-:Y:S01]  /*7010*/  F2FP.BF16.PACK_AB R5, R22, R7 ;  /* 0x000000071605723e */ /* 0x000fe200000010ff */
[----:B---3--:R-:W-:Y:S01]  /*7020*/  FFMA.FTZ R2, R148, c[0x0][0x2d0], -R0 ;  /* 0x0000b40094027a23 */ /* 0x008fe20000010800 */
[----:B------:R-:W-:Y:S01]  /*7030*/  F2FP.BF16.PACK_AB R7, R100, R101 ;  /* 0x000000656407723e */ /* 0x000fe200000010ff */
[----:B------:R-:W-:Y:S02]  /*7040*/  FADD.FTZ R3, R23, R3 ;  /* 0x0000000317037221 */ /* 0x000fe40000010000 */
[----:B------:R2:W-:Y:S04]  /*7050*/  MUFU.EX2 R97, R2 ;  /* 0x0000000200617308 */ /* 0x0005e80000000800 */
[C---:B-1----:R-:W-:Y:S08]  /*7060*/  HMMA.16816.F32.BF16 R112, R4.reuse, R12, R112 ;  /* 0x0000000c0470723c */ /* 0x042ff00000041870 */
[----:B------:R-:W-:Y:S01]  /*7070*/  HMMA.16816.F32.BF16 R108, R4, R14, R108 ;  /* 0x0000000e046c723c */ /* 0x000fe2000004186c */
[----:B------:R-:W1:Y:S01]  /*7080*/  LDSM.16.MT88.4 R12, [R192+0x2000] ;  /* 0x00200000c00c783b */ /* 0x000e620000004200 */
[----:B--2---:R-:W-:-:S03]  /*7090*/  FADD.FTZ R2, R22, R20 ;  /* 0x0000001416027221 */ /* 0x004fc60000010000 */
[----:B------:R-:W-:Y:S03]  /*70a0*/  LDSM.16.MT88.4 R20, [R191+0x2800] ;  /* 0x00280000bf14783b */ /* 0x000fe60000004200 */
[----:B------:R-:W-:Y:S01]  /*70b0*/  HMMA.16816.F32.BF16 R116, R4, R8, R84 ;  /* 0x000000080474723c */ /* 0x000fe20000041854 */
[----:B------:R-:W-:-:S04]  /*70c0*/  FADD.FTZ R2, R101, R2 ;  /* 0x0000000265027221 */ /* 0x000fc80000010000 */
[----:B------:R-:W-:-:S03]  /*70d0*/  FADD.FTZ R2, R100, R2 ;  /* 0x0000000264027221 */ /* 0x000fc60000010000 */
        /* <DEDUP_REMOVED lines=14> */
[----:B------:R-:W-:-:S02]  /*71c0*/  FFMA.FTZ R25, R145, c[0x0][0x2d0], -R0 ;  /* 0x0000b40091197a23 */ /* 0x000fc40000010800 */
[--C-:B------:R-:W-:Y:S02]  /*71d0*/  FFMA.FTZ R24, R144, c[0x0][0x2d0], -R0.reuse ;  /* 0x0000b40090187a23 */ /* 0x100fe40000010800 */
[--C-:B------:R-:W-:Y:S02]  /*71e0*/  FFMA.FTZ R26, R143, c[0x0][0x2d0], -R0.reuse ;  /* 0x0000b4008f1a7a23 */ /* 0x100fe40000010800 */
[--C-:B------:R-:W-:Y:S01]  /*71f0*/  FFMA.FTZ R27, R142, c[0x0][0x2d0], -R0.reuse ;  /* 0x0000b4008e1b7a23 */ /* 0x100fe20000010800 */
[C---:B-1----:R-:W-:Y:S08]  /*7200*/  HMMA.16816.F32.BF16 R52, R4.reuse, R12, R52 ;  /* 0x0000000c0434723c */ /* 0x042ff00000041834 */
[C---:B------:R-:W-:Y:S01]  /*7210*/  HMMA.16816.F32.BF16 R44, R4.reuse, R14, R44 ;  /* 0x0000000e042c723c */ /* 0x040fe2000004182c */
[----:B------:R-:W1:Y:S07]  /*7220*/  LDSM.16.MT88.4 R12, [R192+0x2800] ;  /* 0x00280000c00c783b */ /* 0x000e6e0000004200 */
[C---:B--2---:R-:W-:Y:S08]  /*7230*/  HMMA.16816.F32.BF16 R40, R4.reuse, R8, R36 ;  /* 0x000000080428723c */ /* 0x044ff00000041824 */
[----:B------:R-:W-:Y:S01]  /*7240*/  HMMA.16816.F32.BF16 R28, R4, R10, R28 ;  /* 0x0000000a041c723c */ /* 0x000fe2000004181c */
[----:B------:R-:W2:Y:S01]  /*7250*/  MUFU.EX2 R7, R19 ;  /* 0x0000001300077308 */ /* 0x000ea20000000800 */
[----:B------:R-:W3:Y:S05]  /*7260*/  LDSM.16.MT88.4 R8, [R194+0x2800] ;  /* 0x00280000c208783b */ /* 0x000eea0000004200 */
[----:B------:R-:W-:-:S02]  /*7270*/  FFMA.FTZ R5, R147, c[0x0][0x2d0], -R0 ;  /* 0x0000b40093057a23 */ /* 0x000fc40000010800 */
[----:B------:R-:W-:Y:S01]  /*7280*/  FFMA.FTZ R4, R146, c[0x0][0x2d0], -R0 ;  /* 0x0000b40092047a23 */ /* 0x000fe20000010800 */
[----:B------:R5:W1:Y:S01]  /*7290*/  MUFU.EX2 R6, R18 ;  /* 0x0000001200067308 */ /* 0x000a620000000800 */
[----:B------:R-:W-:-:S04]  /*72a0*/  FADD.FTZ R0, R91, R3 ;  /* 0x000000035b007221 */ /* 0x000fc80000010000 */
[----:B--2---:R-:W-:-:S03]  /*72b0*/  FADD.FTZ R0, R7, R0 ;  /* 0x0000000007007221 */ /* 0x004fc60000010000 */
[----:B------:R2:W2:Y:S08]  /*72c0*/  MUFU.EX2 R91, R5 ;  /* 0x00000005005b7308 */ /* 0x0004b00000000800 */
[----:B------:R3:W3:Y:S01]  /*72d0*/  MUFU.EX2 R96, R4 ;  /* 0x0000000400607308 */ /* 0x0006e20000000800 */
[----:B-----5:R-:W5:Y:S01]  /*72e0*/  LDSM.16.MT88.4 R16, [R193+0x2800] ;  /* 0x00280000c110783b */ /* 0x020f620000004200 */
[----:B-1----:R-:W-:-:S02]  /*72f0*/  FADD.FTZ R3, R6, R0 ;  /* 0x0000000006037221 */ /* 0x002fc40000010000 */
[----:B------:R-:W-:Y:S02]  /*7300*/  FADD.FTZ R0, R90, R2 ;  /* 0x000000025a007221 */ /* 0x000fe40000010000 */
[----:B------:R-:W-:Y:S01]  /*7310*/  FADD.FTZ R2, R98, R3 ;  /* 0x0000000362027221 */ /* 0x000fe20000010000 */
[C---:B--2---:R-:W-:Y:S01]  /*7320*/  F2FP.BF16.PACK_AB R5, R97.reuse, R90 ;  /* 0x0000005a6105723e */ /* 0x044fe200000010ff */
[----:B------:R-:W-:Y:S02]  /*7330*/  FADD.FTZ R0, R97, R0 ;  /* 0x0000000061007221 */ /* 0x000fe40000010000 */
[----:B------:R-:W-:Y:S02]  /*7340*/  FADD.FTZ R2, R99, R2 ;  /* 0x0000000263027221 */ /* 0x000fe40000010000 */
[----:B------:R-:W-:Y:S01]  /*7350*/  FADD.FTZ R0, R91, R0 ;  /* 0x000000005b007221 */ /* 0x000fe20000010000 */
[----:B---3--:R-:W-:-:S03]  /*7360*/  F2FP.BF16.PACK_AB R4, R6, R7 ;  /* 0x000000070604723e */ /* 0x008fc600000010ff */
[C---:B------:R-:W-:Y:S01]  /*7370*/  FADD.FTZ R0, R96.reuse, R0 ;  /* 0x0000000060007221 */ /* 0x040fe20000010000 */
[----:B------:R-:W-:Y:S02]  /*7380*/  F2FP.BF16.PACK_AB R6, R99, R98 ;  /* 0x000000626306723e */ /* 0x000fe400000010ff */
[----:B------:R-:W-:Y:S02]  /*7390*/  F2FP.BF16.PACK_AB R7, R96, R91 ;  /* 0x0000005b6007723e */ /* 0x000fe400000010ff */
[----:B------:R-:W-:Y:S05]  /*73a0*/  LDSM.16.MT88.4 R96, [R194+0x3000] ;  /* 0x00300000c260783b */ /* 0x000fea0000004200 */
[C---:B------:R-:W-:Y:S08]  /*73b0*/  HMMA.16816.F32.BF16 R32, R4.reuse, R22, R108 ;  /* 0x000000160420723c */ /* 0x040ff0000004186c */
[C---:B------:R-:W-:Y:S01]  /*73c0*/  HMMA.16816.F32.BF16 R108, R4.reuse, R12, R80 ;  /* 0x0000000c046c723c */ /* 0x040fe20000041850 */
[----:B------:R-:W-:Y:S07]  /*73d0*/  LDSM.16.MT88.4 R80, [R193+0x6800] ;  /* 0x00680000c150783b */ /* 0x000fee0000004200 */
[C---:B------:R-:W-:Y:S01]  /*73e0*/  HMMA.16816.F32.BF16 R76, R4.reuse, R14, R76 ;  /* 0x0000000e044c723c */ /* 0x040fe2000004184c */
[----:B------:R-:W1:Y:S07]  /*73f0*/  LDSM.16.MT88.4 R12, [R192+0x6000] ;  /* 0x00600000c00c783b */ /* 0x000e6e0000004200 */
[C---:B------:R-:W-:Y:S01]  /*7400*/  HMMA.16816.F32.BF16 R100, R4.reuse, R8, R72 ;  /* 0x000000080464723c */ /* 0x040fe20000041848 */
[----:B------:R-:W-:Y:S07]  /*7410*/  LDSM.16.MT88.4 R72, [R192+0x6800] ;  /* 0x00680000c048783b */ /* 0x000fee0000004200 */
[C---:B------:R-:W-:Y:S01]  /*7420*/  HMMA.16816.F32.BF16 R60, R4.reuse, R10, R60 ;  /* 0x0000000a043c723c */ /* 0x040fe2000004183c */
[----:B------:R-:W2:Y:S07]  /*7430*/  LDSM.16.MT88.4 R8, [R194+0x6000] ;  /* 0x00600000c208783b */ /* 0x000eae0000004200 */
[C---:B------:R-:W-:Y:S01]  /*7440*/  HMMA.16816.F32.BF16 R124, R4.reuse, R20, R112 ;  /* 0x00000014047c723c */ /* 0x040fe20000041870 */
[----:B------:R-:W3:Y:S04]  /*7450*/  LDSM.16.MT88.4 R20, [R191+0x6000] ;  /* 0x00600000bf14783b */ /* 0x000ee80000004200 */
[----:B------:R-:W-:Y:S03]  /*7460*/  LDSM.16.MT88.4 R112, [R193+0x3000] ;  /* 0x00300000c170783b */ /* 0x000fe60000004200 */
[C---:B-----5:R-:W-:Y:S08]  /*7470*/  HMMA.16816.F32.BF16 R116, R4.reuse, R16, R116 ;  /* 0x000000100474723c */ /* 0x060ff00000041874 */
[C---:B------:R-:W-:Y:S01]  /*7480*/  HMMA.16816.F32.BF16 R36, R4.reuse, R18, R84 ;  /* 0x000000120424723c */ /* 0x040fe20000041854 */
[----:B------:R-:W5:Y:S07]  /*7490*/  LDSM.16.MT88.4 R16, [R193+0x6000] ;  /* 0x00600000c110783b */ /* 0x000f6e0000004200 */
[C---:B-1----:R-:W-:Y:S01]  /*74a0*/  HMMA.16816.F32.BF16 R52, R4.reuse, R12, R52 ;  /* 0x0000000c0434723c */ /* 0x042fe20000041834 */
[----:B------:R-:W1:Y:S07]  /*74b0*/  MUFU.EX2 R13, R71 ;  /* 0x00000047000d7308 */ /* 0x000e6e0000000800 */
[C---:B------:R-:W-:Y:S01]  /*74c0*/  HMMA.16816.F32.BF16 R44, R4.reuse, R14, R44 ;  /* 0x0000000e042c723c */ /* 0x040fe2000004182c */
[----:B------:R-:W4:Y:S07]  /*74d0*/  MUFU.EX2 R12, R25 ;  /* 0x00000019000c7308 */ /* 0x000f2e0000000800 */
[C---:B--2---:R-:W-:Y:S01]  /*74e0*/  HMMA.16816.F32.BF16 R40, R4.reuse, R8, R40 ;  /* 0x000000080428723c */ /* 0x044fe20000041828 */
[----:B------:R2:W-:Y:S06]  /*74f0*/  MUFU.EX2 R15, R89 ;  /* 0x00000059000f7308 */ /* 0x0005ec0000000800 */
[----:B-1----:R-:W-:Y:S01]  /*7500*/  FADD.FTZ R9, R13, R2 ;  /* 0x000000020d097221 */ /* 0x002fe20000010000 */
[----:B---3--:R-:W-:Y:S01]  /*7510*/  HMMA.16816.F32.BF16 R92, R4, R20, R92 ;  /* 0x00000014045c723c */ /* 0x008fe2000004185c */
[----:B------:R-:W-:Y:S01]  /*7520*/  @P3 IMAD.HI.U32 R2, R153, c[0x0][0x2c8], RZ ;  /* 0x0000b20099023a27 */ /* 0x000fe200078e00ff */
[----:B------:R-:W1:Y:S03]  /*7530*/  MUFU.EX2 R14, R24 ;  /* 0x00000018000e7308 */ /* 0x000e660000000800 */
[----:B----4-:R-:W-:Y:S01]  /*7540*/  FADD.FTZ R8, R12, R0 ;  /* 0x000000000c087221 */ /* 0x010fe20000010000 */
[----:B------:R-:W-:-:S02]  /*7550*/  MOV R0, R153 ;  /* 0x0000009900007202 */ /* 0x000fc40000000f00 */
[----:B------:R-:W-:Y:S01]  /*7560*/  @P3 SHF.R.U32.HI R0, RZ, c[0x0][0x2cc], R2 ;  /* 0x0000b300ff003a19 */ /* 0x000fe20000011602 */
[----:B------:R-:W-:Y:S01]  /*7570*/  HMMA.16816.F32.BF16 R20, R4, R22, R64 ;  /* 0x000000160414723c */ /* 0x000fe20000041840 */
[----:B--2---:R-:W2:Y:S01]  /*7580*/  LDSM.16.MT88.4 R88, [R191+0x6800] ;  /* 0x00680000bf58783b */ /* 0x004ea20000004200 */
[----:B------:R-:W-:Y:S02]  /*7590*/  MOV R2, RZ ;  /* 0x000000ff00027202 */ /* 0x000fe40000000f00 */
[----:B------:R-:W-:-:S03]  /*75a0*/  IADD3 R3, R0, R151, -R152 ;  /* 0x0000009700037210 */ /* 0x000fc60007ffe898 */
[----:B------:R-:W-:Y:S01]  /*75b0*/  F2FP.BF16.PACK_AB R64, R70, R13 ;  /* 0x0000000d4640723e */ /* 0x000fe200000010ff */
[C---:B-----5:R-:W-:Y:S01]  /*75c0*/  HMMA.16816.F32.BF16 R56, R4.reuse, R16, R56 ;  /* 0x000000100438723c */ /* 0x060fe20000041838 */
[----:B------:R-:W-:Y:S01]  /*75d0*/  IMAD.HI R2, R3, -0x6db6db6d, R2 ;  /* 0x9249249303027827 */ /* 0x000fe200078e0202 */
[----:B-1----:R-:W-:Y:S02]  /*75e0*/  F2FP.BF16.PACK_AB R65, R14, R12 ;  /* 0x0000000c0e41723e */ /* 0x002fe400000010ff */
[----:B------:R-:W-:Y:S02]  /*75f0*/  F2FP.BF16.PACK_AB R66, R230, R15 ;  /* 0x0000000fe642723e */ /* 0x000fe400000010ff */
[----:B------:R-:W-:Y:S02]  /*7600*/  SHF.R.U32.HI R0, RZ, 0x1f, R2 ;  /* 0x0000001fff007819 */ /* 0x000fe40000011602 */
[----:B------:R-:W-:Y:S02]  /*7610*/  HMMA.16816.F32.BF16 R48, R4, R18, R48 ;  /* 0x000000120430723c */ /* 0x000fe40000041830 */
[----:B------:R-:W-:Y:S01]  /*7620*/  LEA.HI.SX32 R2, R2, R0, 0x1a ;  /* 0x0000000002027211 */ /* 0x000fe200078fd2ff */
[----:B------:R-:W-:-:S03]  /*7630*/  FADD.FTZ R0, R70, R9 ;  /* 0x0000000946007221 */ /* 0x000fc60000010000 */
[----:B------:R-:W-:Y:S01]  /*7640*/  IMNMX R12, R150, R2, !PT ;  /* 0x00000002960c7217 */ /* 0x000fe20007800200 */
[----:B------:R-:W-:Y:S01]  /*7650*/  FADD.FTZ R2, R14, R8 ;  /* 0x000000080e027221 */ /* 0x000fe20000010000 */
[----:B------:R-:W-:Y:S01]  /*7660*/  HMMA.16816.F32.BF16 R28, R4, R10, R28 ;  /* 0x0000000a041c723c */ /* 0x000fe2000004181c */
[----:B------:R-:W1:Y:S01]  /*7670*/  LDSM.16.MT88.4 R4, [R194+0x6800] ;  /* 0x00680000c204783b */ /* 0x000e620000004200 */
[----:B------:R-:W3:Y:S01]  /*7680*/  MUFU.EX2 R11, R26 ;  /* 0x0000001a000b7308 */ /* 0x000ee20000000800 */
[----:B------:R-:W-:Y:S01]  /*7690*/  ISETP.GE.AND P0, PT, R218, R12, PT ;  /* 0x0000000cda00720c */ /* 0x000fe20003f06270 */
[----:B------:R-:W-:Y:S01]  /*76a0*/  FADD.FTZ R0, R15, R0 ;  /* 0x000000000f007221 */ /* 0x000fe20000010000 */
[----:B------:R4:W-:Y:S03]  /*76b0*/  STL [R1+0x8], R12 ;  /* 0x0000080c01007387 */ /* 0x0009e60000100800 */
[----:B------:R-:W-:-:S02]  /*76c0*/  FADD.FTZ R230, R230, R0 ;  /* 0x00000000e6e67221 */ /* 0x000fc40000010000 */
[----:B------:R-:W5:Y:S01]  /*76d0*/  MUFU.EX2 R10, R27 ;  /* 0x0000001b000a7308 */ /* 0x000f620000000800 */
[----:B---3--:R-:W-:Y:S01]  /*76e0*/  FADD.FTZ R2, R11, R2 ;  /* 0x000000020b027221 */ /* 0x008fe20000010000 */
[----:B-----5:R-:W-:-:S03]  /*76f0*/  F2FP.BF16.PACK_AB R67, R10, R11 ;  /* 0x0000000b0a43723e */ /* 0x020fc600000010ff */
[----:B------:R-:W-:-:S04]  /*7700*/  FADD.FTZ R247, R10, R2 ;  /* 0x000000020af77221 */ /* 0x000fc80000010000 */
[C---:B------:R-:W-:Y:S08]  /*7710*/  HMMA.16816.F32.BF16 R108, R64.reuse, R104, R108 ;  /* 0x00000068406c723c */ /* 0x040ff0000004186c */
[C---:B------:R-:W-:Y:S08]  /*7720*/  HMMA.16816.F32.BF16 R104, R64.reuse, R106, R76 ;  /* 0x0000006a4068723c */ /* 0x040ff0000004184c */
[C---:B------:R-:W-:Y:S08]  /*7730*/  HMMA.16816.F32.BF16 R100, R64.reuse, R96, R100 ;  /* 0x000000604064723c */ /* 0x040ff00000041864 */
[C---:B------:R-:W-:Y:S08]  /*7740*/  HMMA.16816.F32.BF16 R124, R64.reuse, R120, R124 ;  /* 0x00000078407c723c */ /* 0x040ff0000004187c */
[C---:B------:R-:W-:Y:S08]  /*7750*/  HMMA.16816.F32.BF16 R116, R64.reuse, R112, R116 ;  /* 0x000000704074723c */ /* 0x040ff00000041874 */
[C---:B------:R-:W-:Y:S08]  /*7760*/  HMMA.16816.F32.BF16 R96, R64.reuse, R98, R60 ;  /* 0x000000624060723c */ /* 0x040ff0000004183c */
[C---:B--2---:R-:W-:Y:S08]  /*7770*/  HMMA.16816.F32.BF16 R92, R64.reuse, R88, R92 ;  /* 0x00000058405c723c */ /* 0x044ff0000004185c */
[C---:B------:R-:W-:Y:S08]  /*7780*/  HMMA.16816.F32.BF16 R84, R64.reuse, R80, R56 ;  /* 0x000000504054723c */ /* 0x040ff00000041838 */
[C---:B------:R-:W-:Y:S08]  /*7790*/  HMMA.16816.F32.BF16 R76, R64.reuse, R72, R52 ;  /* 0x00000048404c723c */ /* 0x040ff00000041834 */
[C---:B------:R-:W-:Y:S08]  /*77a0*/  HMMA.16816.F32.BF16 R120, R64.reuse, R122, R32 ;  /* 0x0000007a4078723c */ /* 0x040ff00000041820 */
[C---:B------:R-:W-:Y:S08]  /*77b0*/  HMMA.16816.F32.BF16 R112, R64.reuse, R114, R36 ;  /* 0x000000724070723c */ /* 0x040ff00000041824 */
[C---:B------:R-:W-:Y:S08]  /*77c0*/  HMMA.16816.F32.BF16 R88, R64.reuse, R90, R20 ;  /* 0x0000005a4058723c */ /* 0x040ff00000041814 */
[C---:B------:R-:W-:Y:S08]  /*77d0*/  HMMA.16816.F32.BF16 R80, R64.reuse, R82, R48 ;  /* 0x000000524050723c */ /* 0x040ff00000041830 */
[C---:B------:R-:W-:Y:S08]  /*77e0*/  HMMA.16816.F32.BF16 R72, R64.reuse, R74, R44 ;  /* 0x0000004a4048723c */ /* 0x040ff0000004182c */
[C---:B-1----:R-:W-:Y:S08]  /*77f0*/  HMMA.16816.F32.BF16 R60, R64.reuse, R4, R40 ;  /* 0x00000004403c723c */ /* 0x042ff00000041828 */
[----:B------:R-:W-:Y:S01]  /*7800*/  HMMA.16816.F32.BF16 R64, R64, R6, R28 ;  /* 0x000000064040723c */ /* 0x000fe2000004181c */
[----:B------:R-:W-:Y:S01]  /*7810*/  @!UPT UIADD3 URZ, URZ, URZ, URZ ;  /* 0x0000003f3f3ff290 */ /* 0x000fe2000fffe03f */
[----:B------:R-:W-:Y:S11]  /*7820*/  @!P0 BRA `(.L_x_1344) ;  /* 0x000046c000008947 */ /* 0x000ff60003800000 */
[----:B----4-:R-:W-:Y:S02]  /*7830*/  MOV R71, R68 ;  /* 0x0000004400477202 */ /* 0x010fe40000000f00 */
[----:B------:R-:W-:-:S02]  /*7840*/  MOV R70, R69 ;  /* 0x0000004500467202 */ /* 0x000fc40000000f00 */
[----:B------:R-:W-:-:S07]  /*7850*/  MOV R224, R218 ;  /* 0x000000da00e07202 */ /* 0x000fce0000000f00 */
.L_x_1360:
[----:B------:R-:W2:Y:S01]  /*7860*/  LDL R0, [R1] ;  /* 0x0000000001007983 */ /* 0x000ea20000100800 */
        /* <DEDUP_REMOVED lines=21> */
[C---:B-1-34-:R-:W-:Y:S01]  /*79c0*/  IMAD.WIDE.U32 R2, R223.reuse, c[0x0][0x208], RZ ;  /* 0x00008200df027a25 */ /* 0x05afe200078e00ff */
[----:B------:R-:W-:Y:S01]  /*79d0*/  SHF.R.S32.HI R0, RZ, 0x1f, R223 ;  /* 0x0000001fff007819 */ /* 0x000fe200000114df */
[----:B------:R-:W2:Y:S04]  /*79e0*/  LDL.64 R6, [R1+0x28] ;  /* 0x0000280001067983 */ /* 0x000ea80000100a00 */
[----:B------:R-:W-:Y:S02]  /*79f0*/  IMAD R0, R0, c[0x0][0x208], RZ ;  /* 0x0000820000007a24 */ /* 0x000fe400078e02ff */
[----:B------:R-:W3:Y:S02]  /*7a00*/  LDL R5, [R1+0x34] ;  /* 0x0000340001057983 */ /* 0x000ee40000100800 */
[----:B------:R-:W-:Y:S05]  /*7a10*/  IMAD R0, R223, c[0x0][0x20c], R0 ;  /* 0x00008300df007a24 */ /* 0x000fea00078e0200 */
[----:B------:R-:W-:Y:S02]  /*7a20*/  IADD3 R3, R3, R0, RZ ;  /* 0x0000000003037210 */ /* 0x000fe40007ffe0ff */
[----:B------:R-:W-:Y:S03]  /*7a30*/  SHF.R.S32.HI R0, RZ, 0x1f, R219 ;  /* 0x0000001fff007819 */ /* 0x000fe600000114db */
[C---:B------:R-:W-:Y:S04]  /*7a40*/  IMAD.WIDE.U32 R2, R219.reuse, c[0x0][0x218], R2 ;  /* 0x00008600db027a25 */ /* 0x040fe800078e0002 */
[----:B------:R-:W-:Y:S04]  /*7a50*/  IMAD R4, R0, c[0x0][0x218], RZ ;  /* 0x0000860000047a24 */ /* 0x000fe800078e02ff */
[----:B------:R-:W-:Y:S01]  /*7a60*/  IMAD R4, R219, c[0x0][0x21c], R4 ;  /* 0x00008700db047a24 */ /* 0x000fe200078e0204 */
[----:B--2---:R-:W-:Y:S04]  /*7a70*/  IADD3 R0, P0, R6, R2, RZ ;  /* 0x0000000206007210 */ /* 0x004fe80007f1e0ff */
[----:B---3--:R-:W-:Y:S02]  /*7a80*/  IADD3.X R2, R5, R3, R4, P0, !PT ;  /* 0x0000000305027210 */ /* 0x008fe400007fe404 */
[C---:B------:R-:W-:Y:S04]  /*7a90*/  LEA R6, P0, R0.reuse, c[0x0][0x1f8], 0x1 ;  /* 0x00007e0000067a11 */ /* 0x040fe800078008ff */
[----:B------:R-:W-:Y:S01]  /*7aa0*/  LEA.HI.X R5, R0, c[0x0][0x1fc], R2, 0x1, P0 ;  /* 0x00007f0000057a11 */ /* 0x000fe200000f0c02 */
[----:B------:R-:W-:-:S06]  /*7ab0*/  BRA.DIV ~URZ, `(.L_x_1347) ;  /* 0x0000d9a27f007947 */ /* 0x000fcc000b800000 */
[----:B------:R1:W2:Y:S02]  /*7ac0*/  SHFL.IDX PT, R0, R5, RZ, 0x181f ;  /* 0x00181fff05007589 */ /* 0x0002a400000e0000 */
.L_x_1453:
[----:B------:R-:W-:-:S05]  /*7ad0*/  BRA.DIV ~URZ, `(.L_x_1348) ;  /* 0x0000d9f27f007947 */ /* 0x000fca000b800000 */
[----:B------:R-:W3:Y:S01]  /*7ae0*/  SHFL.IDX PT, R2, R6, RZ, 0x181f ;  /* 0x00181fff06027589 */ /* 0x000ee200000e0000 */
[C---:B------:R-:W-:Y:S01]  /*7af0*/  IMAD.SHL.U32 R15, R238.reuse, 0x2, RZ ;  /* 0x00000002ee0f7824 */ /* 0x040fe200078e00ff */
[----:B------:R-:W-:Y:S01]  /*7b00*/  ISETP.GE.AND P4, PT, R238, c[0x0][0x1d4], PT ;  /* 0x00007500ee007a0c */ /* 0x000fe20003f86270 */
[C---:B------:R-:W-:Y:S01]  /*7b10*/  IMAD.SHL.U32 R14, R248.reuse, 0x2, RZ ;  /* 0x00000002f80e7824 */ /* 0x040fe200078e00ff */
[----:B------:R-:W-:Y:S01]  /*7b20*/  SHFL.IDX PT, R7, R6, 0x2, 0x181f ;  /* 0x00581f0006077f89 */ /* 0x000fe200000e0000 */
[----:B------:R-:W-:Y:S02]  /*7b30*/  ISETP.GE.AND P0, PT, R248, c[0x0][0x1d4], PT ;  /* 0x00007500f8007a0c */ /* 0x000fe40003f06270 */
[----:B------:R-:W-:Y:S02]  /*7b40*/  SEL R4, RZ, 0x10, P4 ;  /* 0x00000010ff047807 */ /* 0x000fe40002000000 */
[-C--:B---3--:R-:W-:Y:S05]  /*7b50*/  IADD3 R12, P5, R2, R15.reuse, RZ ;  /* 0x0000000f020c7210 */ /* 0x088fea0007fbe0ff */
[--C-:B--2---:R-:W-:Y:S01]  /*7b60*/  IMAD.X R13, R0, 0x1, R220.reuse, P5 ;  /* 0x00000001000d7824 */ /* 0x104fe200028e06dc */
[-C--:B------:R-:W-:Y:S04]  /*7b70*/  IADD3 R2, P5, R2, R14.reuse, RZ ;  /* 0x0000000e02027210 */ /* 0x080fe80007fbe0ff */
[----:B------:R-:W-:Y:S01]  /*7b80*/  @!PT LDS RZ, [RZ] ;  /* 0x00000000fffff984 */ /* 0x000fe20000000800 */
[----:B------:R2:W-:Y:S01]  /*7b90*/  LDGSTS.E.BYPASS.LTC128B.128 [R215+0x100], [R12.64], !P4 ;  /* 0x001000000cd77fae */ /* 0x0005e2000e101d46 */
[--C-:B------:R-:W-:Y:S03]  /*7ba0*/  IMAD.X R3, R0, 0x1, R221.reuse, P5 ;  /* 0x0000000100037824 */ /* 0x100fe600028e06dd */
[----:B------:R-:W-:Y:S04]  /*7bb0*/  SHFL.IDX PT, R0, R5, 0x1, 0x181f ;  /* 0x00381f0005007f89 */ /* 0x000fe800000e0000 */
[----:B------:R3:W-:Y:S04]  /*7bc0*/  LDGSTS.E.BYPASS.LTC128B.128 [R215+0x3900], [R2.64], !P0 ;  /* 0x0390000002d77fae */ /* 0x0007e8000c101d46 */
[----:B---3--:R-:W2:Y:S02]  /*7bd0*/  SHFL.IDX PT, R2, R6, 0x1, 0x181f ;  /* 0x00381f0006027f89 */ /* 0x008ea400000e0000 */
[----:B--2---:R-:W-:Y:S05]  /*7be0*/  IADD3 R12, P5, R2, R15, RZ ;  /* 0x0000000f020c7210 */ /* 0x004fea0007fbe0ff */
[----:B------:R-:W-:Y:S01]  /*7bf0*/  IMAD.X R13, R0, 0x1, R220, P5 ;  /* 0x00000001000d7824 */ /* 0x000fe200028e06dc */
[----:B------:R-:W-:Y:S04]  /*7c00*/  IADD3 R2, P5, R2, R14, RZ ;  /* 0x0000000e02027210 */ /* 0x000fe80007fbe0ff */
[----:B------:R2:W-:Y:S01]  /*7c10*/  LDGSTS.E.BYPASS.LTC128B.128 [R215+0x1100], [R12.64], !P4 ;  /* 0x011000000cd77fae */ /* 0x0005e2000e101d46 */
[----:B------:R-:W-:Y:S01]  /*7c20*/  IMAD.X R3, R0, 0x1, R221, P5 ;  /* 0x0000000100037824 */ /* 0x000fe200028e06dd */
[----:B------:R-:W-:Y:S04]  /*7c30*/  SEL R0, RZ, 0x10, P0 ;  /* 0x00000010ff007807 */ /* 0x000fe80000000000 */
[----:B------:R3:W-:Y:S04]  /*7c40*/  LDGSTS.E.BYPASS.LTC128B.128 [R215+0x4900], [R2.64], !P0 ;  /* 0x0490000002d77fae */ /* 0x0007e8000c101d46 */
[----:B--2---:R3:W2:Y:S02]  /*7c50*/  SHFL.IDX PT, R12, R5, 0x2, 0x181f ;  /* 0x00581f00050c7f89 */ /* 0x0046a400000e0000 */
.L_x_1454:
[----:B---3--:R-:W-:Y:S01]  /*7c60*/  IADD3 R2, -R4, 0x10, RZ ;  /* 0x0000001004027810 */ /* 0x008fe20007ffe1ff */
[----:B------:R-:W-:Y:S01]  /*7c70*/  IMAD.SHL.U32 R3, R238, 0x2, RZ ;  /* 0x00000002ee037824 */ /* 0x000fe200078e00ff */
[----:B------:R-:W-:Y:S01]  /*7c80*/  ISETP.NE.U32.AND P5, PT, R4, RZ, PT ;  /* 0x000000ff0400720c */ /* 0x000fe20003fa5070 */
[----:B------:R-:W-:Y:S01]  /*7c90*/  IMAD.SHL.U32 R14, R248, 0x2, RZ ;  /* 0x00000002f80e7824 */ /* 0x000fe200078e00ff */
[----:B------:R-:W-:Y:S01]  /*7ca0*/  LOP3.LUT R2, R2, 0xf, RZ, 0xc0, !PT ;  /* 0x0000000f02027812 */ /* 0x000fe200078ec0ff */
[----:B------:R-:W3:Y:S03]  /*7cb0*/  S2R R13, SR_TID.X ;  /* 0x00000000000d7919 */ /* 0x000ee60000002100 */
[-C--:B------:R-:W-:Y:S04]  /*7cc0*/  IADD3 R2, P4, P0, R2, R7.reuse, R3 ;  /* 0x0000000702027210 */ /* 0x080fe8000789e003 */
[-C--:B--2---:R-:W-:Y:S05]  /*7cd0*/  IADD3.X R3, RZ, R12.reuse, R220, P4, P0 ;  /* 0x0000000cff037210 */ /* 0x084fea00027e04dc */
[----:B------:R-:W-:Y:S01]  /*7ce0*/  @!PT LDS RZ, [RZ] ;  /* 0x00000000fffff984 */ /* 0x000fe20000000800 */
[----:B------:R-:W-:Y:S01]  /*7cf0*/  @!PT LDS RZ, [RZ] ;  /* 0x00000000fffff984 */ /* 0x000fe20000000800 */
[----:B------:R-:W-:Y:S01]  /*7d00*/  @!PT LDS RZ, [RZ] ;  /* 0x00000000fffff984 */ /* 0x000fe20000000800 */
[----:B------:R2:W-:Y:S01]  /*7d10*/  LDGSTS.E.BYPASS.LTC128B.128.ZFILL [R215+0x2100], [R2.64], P5 ;  /* 0x0210000002d77fae */ /* 0x0005e2000a941d46 */
[C---:B------:R-:W-:Y:S02]  /*7d20*/  ISETP.NE.U32.AND P5, PT, R0.reuse, RZ, PT ;  /* 0x000000ff0000720c */ /* 0x040fe40003fa5070 */
[----:B--2---:R-:W-:Y:S04]  /*7d30*/  IADD3 R2, -R0, 0x10, RZ ;  /* 0x0000001000027810 */ /* 0x004fe80007ffe1ff */
[----:B------:R-:W-:Y:S04]  /*7d40*/  LOP3.LUT R2, R2, 0xf, RZ, 0xc0, !PT ;  /* 0x0000000f02027812 */ /* 0x000fe800078ec0ff */
[----:B------:R-:W-:Y:S04]  /*7d50*/  IADD3 R2, P4, P0, R2, R7, R14 ;  /* 0x0000000702027210 */ /* 0x000fe8000789e00e */
[----:B------:R-:W-:Y:S02]  /*7d60*/  IADD3.X R3, RZ, R12, R221, P4, P0 ;  /* 0x0000000cff037210 */ /* 0x000fe400027e04dd */
[----:B---3--:R-:W-:Y:S03]  /*7d70*/  ISETP.GT.AND P0, PT, R13, 0x7f, PT ;  /* 0x0000007f0d00780c */ /* 0x008fe60003f04270 */
[----:B------:R2:W-:Y:S10]  /*7d80*/  LDGSTS.E.BYPASS.LTC128B.128.ZFILL [R215+0x5900], [R2.64], P5 ;  /* 0x0590000002d77fae */ /* 0x0005f4000a941d46 */
[----:B------:R-:W-:-:S05]  /*7d90*/  @P0 BRA `(.L_x_1346) ;  /* 0x0000014000000947 */ /* 0x000fca0003800000 */
[----:B------:R-:W-:-:S05]  /*7da0*/  BRA.DIV ~URZ, `(.L_x_1349) ;  /* 0x0000daf27f007947 */ /* 0x000fca000b800000 */
[----:B-1----:R-:W1:Y:S04]  /*7db0*/  SHFL.IDX PT, R5, R5, 0x3, 0x181f ;  /* 0x00781f0005057f89 */ /* 0x002e6800000e0000 */
[----:B------:R-:W3:Y:S02]  /*7dc0*/  SHFL.IDX PT, R6, R6, 0x3, 0x181f ;  /* 0x00781f0006067f89 */ /* 0x000ee400000e0000 */
.L_x_1455:
[----:B--2---:R-:W-:Y:S01]  /*7dd0*/  IADD3 R2, -R4, 0x10, RZ ;  /* 0x0000001004027810 */ /* 0x004fe20007ffe1ff */
[----:B------:R-:W-:Y:S01]  /*7de0*/  IMAD.SHL.U32 R3, R238, 0x2, RZ ;  /* 0x00000002ee037824 */ /* 0x000fe200078e00ff */
[----:B------:R-:W-:Y:S01]  /*7df0*/  ISETP.NE.U32.AND P0, PT, R4, RZ, PT ;  /* 0x000000ff0400720c */ /* 0x000fe20003f05070 */
[----:B------:R-:W-:Y:S01]  /*7e00*/  IMAD.SHL.U32 R7, R248, 0x2, RZ ;  /* 0x00000002f8077824 */ /* 0x000fe200078e00ff */
[----:B------:R-:W-:Y:S04]  /*7e10*/  LOP3.LUT R2, R2, 0xf, RZ, 0xc0, !PT ;  /* 0x0000000f02027812 */ /* 0x000fe800078ec0ff */
[-C--:B---3--:R-:W-:Y:S04]  /*7e20*/  IADD3 R2, P5, P4, R2, R6.reuse, R3 ;  /* 0x0000000602027210 */ /* 0x088fe80007cbe003 */
[-C--:B-1----:R-:W-:Y:S05]  /*7e30*/  IADD3.X R3, RZ, R5.reuse, R220, P5, P4 ;  /* 0x00000005ff037210 */ /* 0x082fea0002fe84dc */
        /* <DEDUP_REMOVED lines=10> */
.L_x_1346:
[----:B-1-34-:R-:W-:Y:S05]  /*7ee0*/  BSYNC B0 ;  /* 0x0000000000007941 */ /* 0x01afea0003800000 */
.L_x_1345:
[----:B------:R-:W0:Y:S01]  /*7ef0*/  LDGDEPBAR ;  /* 0x00000000000079af */ /* 0x000e220000000000 */
[----:B------:R-:W-:Y:S01]  /*7f00*/  WARPSYNC 0xffffffff ;  /* 0xffffffff00007948 */ /* 0x000fe20003800000 */
[C---:B------:R-:W-:Y:S01]  /*7f10*/  HMMA.16816.F32.BF16 R4, R128.reuse, R8, RZ ;  /* 0x000000088004723c */ /* 0x040fe200000418ff */
[----:B------:R-:W-:Y:S05]  /*7f20*/  BSSY B0, `(.L_x_1350) ;  /* 0x0000176000007945 */ /* 0x000fea0003800000 */
[----:B--2---:R-:W2:Y:S02]  /*7f30*/  LDL R3, [R1] ;  /* 0x0000000001037983 */ /* 0x004ea40000100800 */
        /* <DEDUP_REMOVED lines=29> */
[C---:B------:R-:W-:Y:S01]  /*8110*/  HMMA.16816.F32.BF16 R48, R132.reuse, R158, R48 ;  /* 0x0000009e8430723c */ /* 0x040fe20000041830 */
[----:B------:R-:W4:Y:S07]  /*8120*/  LDSM.16.M88.4 R156, [R190+0x2800] ;  /* 0x00280000be9c783b */ /* 0x000f2e0000000200 */
[C---:B------:R-:W-:Y:S08]  /*8130*/  HMMA.16816.F32.BF16 R52, R132.reuse, R160, R52 ;  /* 0x000000a08434723c */ /* 0x040ff00000041834 */
[----:B------:R-:W-:Y:S08]  /*8140*/  HMMA.16816.F32.BF16 R56, R132, R162, R56 ;  /* 0x000000a28438723c */ /* 0x000ff00000041838 */
[C---:B-1----:R-:W-:Y:S08]  /*8150*/  HMMA.16816.F32.BF16 R4, R164.reuse, R136, R4 ;  /* 0x00000088a404723c */ /* 0x042ff00000041804 */
[C---:B------:R-:W-:Y:S01]  /*8160*/  HMMA.16816.F32.BF16 R8, R164.reuse, R138, R8 ;  /* 0x0000008aa408723c */ /* 0x040fe20000041808 */
[----:B------:R-:W1:Y:S07]  /*8170*/  LDSM.16.M88.4 R136, [R190+0x3000] ;  /* 0x00300000be88783b */ /* 0x000e6e0000000200 */
[C---:B---3--:R-:W-:Y:S08]  /*8180*/  HMMA.16816.F32.BF16 R12, R164.reuse, R140, R12 ;  /* 0x0000008ca40c723c */ /* 0x048ff0000004180c */
[C---:B------:R-:W-:Y:S01]  /*8190*/  HMMA.16816.F32.BF16 R16, R164.reuse, R142, R16 ;  /* 0x0000008ea410723c */ /* 0x040fe20000041810 */
[----:B------:R-:W3:Y:S07]  /*81a0*/  LDSM.16.M88.4 R140, [R189] ;  /* 0x00000000bd8c783b */ /* 0x000eee0000000200 */
        /* <DEDUP_REMOVED lines=9> */
[C---:B------:R-:W-:Y:S03]  /*8240*/  HMMA.16816.F32.BF16 R44, R164.reuse, R156, R44 ;  /* 0x0000009ca42c723c */ /* 0x040fe6000004182c */
[----:B--2---:R-:W-:Y:S05]  /*8250*/  ISETP.GT.AND P0, PT, R224, R3, PT ;  /* 0x00000003e000720c */ /* 0x004fea0003f04270 */
[C---:B------:R-:W-:Y:S01]  /*8260*/  HMMA.16816.F32.BF16 R48, R164.reuse, R158, R48 ;  /* 0x0000009ea430723c */ /* 0x040fe20000041830 */
[----:B------:R-:W2:Y:S07]  /*8270*/  LDSM.16.M88.4 R156, [R189+0x2000] ;  /* 0x00200000bd9c783b */ /* 0x000eae0000000200 */
[C---:B-1----:R-:W-:Y:S08]  /*8280*/  HMMA.16816.F32.BF16 R52, R164.reuse, R136, R52 ;  /* 0x00000088a434723c */ /* 0x042ff00000041834 */
[----:B------:R-:W-:Y:S01]  /*8290*/  HMMA.16816.F32.BF16 R56, R164, R138, R56 ;  /* 0x0000008aa438723c */ /* 0x000fe20000041838 */
[----:B------:R-:W1:Y:S07]  /*82a0*/  LDSM.16.M88.4 R136, [R189+0x2800] ;  /* 0x00280000bd88783b */ /* 0x000e6e0000000200 */
        /* <DEDUP_REMOVED lines=12> */
[C---:B--2---:R-:W-:Y:S08]  /*8370*/  HMMA.16816.F32.BF16 R36, R168.reuse, R156, R36 ;  /* 0x0000009ca824723c */ /* 0x044ff00000041824 */
[C---:B------:R-:W-:Y:S01]  /*8380*/  HMMA.16816.F32.BF16 R40, R168.reuse, R158, R40 ;  /* 0x0000009ea828723c */ /* 0x040fe20000041828 */
[----:B------:R-:W2:Y:S07]  /*8390*/  LDSM.16.M88.4 R156, [R188+0x5000] ;  /* 0x00500000bc9c783b */ /* 0x000eae0000000200 */
[C---:B-1----:R-:W-:Y:S08]  /*83a0*/  HMMA.16816.F32.BF16 R44, R168.reuse, R136, R44 ;  /* 0x00000088a82c723c */ /* 0x042ff0000004182c */
[C---:B------:R-:W-:Y:S01]  /*83b0*/  HMMA.16816.F32.BF16 R48, R168.reuse, R138, R48 ;  /* 0x0000008aa830723c */ /* 0x040fe20000041830 */
[----:B------:R-:W1:Y:S07]  /*83c0*/  LDSM.16.M88.4 R136, [R188+0x5800] ;  /* 0x00580000bc88783b */ /* 0x000e6e0000000200 */
        /* <DEDUP_REMOVED lines=8> */
[----:B------:R-:W5:Y:S07]  /*8450*/  LDSM.16.M88.4 R148, [R203] ;  /* 0x00000000cb94783b */ /* 0x000f6e0000000200 */
[C---:B------:R-:W-:Y:S08]  /*8460*/  HMMA.16816.F32.BF16 R20, R172.reuse, R152, R20 ;  /* 0x00000098ac14723c */ /* 0x040ff00000041814 */
[C---:B------:R-:W-:Y:S01]  /*8470*/  HMMA.16816.F32.BF16 R24, R172.reuse, R154, R24 ;  /* 0x0000009aac18723c */ /* 0x040fe20000041818 */
[----:B------:R-:W4:Y:S07]  /*8480*/  LDSM.16.M88.4 R152, [R197] ;  /* 0x00000000c598783b */ /* 0x000f2e0000000200 */
[C---:B--2---:R-:W-:Y:S08]  /*8490*/  HMMA.16816.F32.BF16 R28, R172.reuse, R156, R28 ;  /* 0x0000009cac1c723c */ /* 0x044ff0000004181c */
        /* <DEDUP_REMOVED lines=9> */
[----:B------:R-:W-:Y:S01]  /*8530*/  HMMA.16816.F32.BF16 R56, R172, R146, R56 ;  /* 0x00000092ac38723c */ /* 0x000fe20000041838 */
[----:B------:R-:W4:Y:S07]  /*8540*/  LDSM.16.M88.4 R144, [R201] ;  /* 0x00000000c990783b */ /* 0x000f2e0000000200 */
[C---:B-----5:R-:W-:Y:S08]  /*8550*/  HMMA.16816.F32.BF16 R4, R176.reuse, R148, R4 ;  /* 0x00000094b004723c */ /* 0x060ff00000041804 */
[C---:B------:R-:W-:Y:S01]  /*8560*/  HMMA.16816.F32.BF16 R8, R176.reuse, R150, R8 ;  /* 0x00000096b008723c */ /* 0x040fe20000041808 */
[----:B------:R-:W5:Y:S07]  /*8570*/  LDSM.16.M88.4 R148, [R202] ;  /* 0x00000000ca94783b */ /* 0x000f6e0000000200 */
        /* <DEDUP_REMOVED lines=16> */
[----:B------:R-:W-:Y:S01]  /*8680*/  HMMA.16816.F32.BF16 R56, R176, R150, R56 ;  /* 0x00000096b038723c */ /* 0x000fe20000041838 */
        /* <DEDUP_REMOVED lines=11> */
[C---:B------:R-:W-:Y:S08]  /*8740*/  HMMA.16816.F32.BF16 R32, R180.reuse, R142, R32 ;  /* 0x0000008eb420723c */ /* 0x040ff00000041820 */
[C---:B----4-:R-:W-:Y:S08]  /*8750*/  HMMA.16816.F32.BF16 R36, R180.reuse, R144, R36 ;  /* 0x00000090b424723c */ /* 0x050ff00000041824 */
[C---:B------:R-:W-:Y:S08]  /*8760*/  HMMA.16816.F32.BF16 R40, R180.reuse, R146, R40 ;  /* 0x00000092b428723c */ /* 0x040ff00000041828 */
[C---:B-----5:R-:W-:Y:S08]  /*8770*/  HMMA.16816.F32.BF16 R44, R180.reuse, R148, R44 ;  /* 0x00000094b42c723c */ /* 0x060ff0000004182c */
        /* <DEDUP_REMOVED lines=37> */
[----:B------:R-:W1:Y:S03]  /*89d0*/  LDSM.16.M88.4 R8, [R189+0x6000] ;  /* 0x00600000bd08783b */ /* 0x000e660000000200 */
[----:B-----5:R-:W-:Y:S04]  /*89e0*/  FMUL.FTZ R0, R13, c[0x0][0x320] ;  /* 0x0000c8000d007a20 */ /* 0x020fe80000410000 */
[C---:B------:R-:W-:Y:S01]  /*89f0*/  HMMA.16816.F32.BF16 R36, R184.reuse, R4, R36 ;  /* 0x00000004b824723c */ /* 0x040fe20000041824 */
[----:B------:R5:W1:Y:S07]  /*8a00*/  MUFU.TANH R152, R0 ;  /* 0x0000000000987308 */ /* 0x000a6e0000002400 */
[C---:B------:R-:W-:Y:S01]  /*8a10*/  HMMA.16816.F32.BF16 R40, R184.reuse, R6, R40 ;  /* 0x00000006b828723c */ /* 0x040fe20000041828 */
[----:B------:R-:W2:Y:S01]  /*8a20*/  LDSM.16.M88.4 R4, [R189+0x6800] ;  /* 0x00680000bd04783b */ /* 0x000ea20000000200 */
[----:B------:R-:W-:Y:S06]  /*8a30*/  DEPBAR.LE SB0, 0x0 ;  /* 0x000080000000791a */ /* 0x000fec0000000000 */
[----:B------:R-:W-:Y:S04]  /*8a40*/  FMUL.FTZ R2, R35, c[0x0][0x320] ;  /* 0x0000c80023027a20 */ /* 0x000fe80000410000 */
[----:B------:R3:W2:Y:S01]  /*8a50*/  MUFU.TANH R142, R2 ;  /* 0x00000002008e7308 */ /* 0x0006a20000002400 */
[----:B------:R-:W-:Y:S01]  /*8a60*/  BAR.SYNC.DEFER_BLOCKING 0x0 ;  /* 0x0000000000007b1d */ /* 0x000fe20000010000 */
[----:B-----5:R-:W-:Y:S08]  /*8a70*/  FMUL.FTZ R0, R14, c[0x0][0x320] ;  /* 0x0000c8000e007a20 */ /* 0x020ff00000410000 */
[----:B------:R5:W4:Y:S01]  /*8a80*/  MUFU.TANH R163, R0 ;  /* 0x0000000000a37308 */ /* 0x000b220000002400 */
[C---:B-1----:R-:W-:Y:S08]  /*8a90*/  HMMA.16816.F32.BF16 R44, R184.reuse, R8, R44 ;  /* 0x00000008b82c723c */ /* 0x042ff0000004182c */
[C---:B------:R-:W-:Y:S04]  /*8aa0*/  HMMA.16816.F32.BF16 R48, R184.reuse, R10, R48 ;  /* 0x0000000ab830723c */ /* 0x040fe80000041830 */
[----:B---3--:R-:W-:Y:S04]  /*8ab0*/  FMUL.FTZ R2, R43, c[0x0][0x320] ;  /* 0x0000c8002b027a20 */ /* 0x008fe80000410000 */
[C---:B--2---:R-:W-:Y:S04]  /*8ac0*/  HMMA.16816.F32.BF16 R52, R184.reuse, R4, R52 ;  /* 0x00000004b834723c */ /* 0x044fe80000041834 */
[----:B-----5:R-:W-:Y:S04]  /*8ad0*/  FMUL.FTZ R0, R15, c[0x0][0x320] ;  /* 0x0000c8000f007a20 */ /* 0x020fe80000410000 */
[----:B------:R-:W-:Y:S01]  /*8ae0*/  HMMA.16816.F32.BF16 R56, R184, R6, R56 ;  /* 0x00000006b838723c */ /* 0x000fe20000041838 */
[----:B------:R1:W2:Y:S03]  /*8af0*/  MUFU.TANH R162, R0 ;  /* 0x0000000000a27308 */ /* 0x0002a60000002400 */
[----:B-1----:R-:W-:Y:S07]  /*8b00*/  FMUL.FTZ R0, R16, c[0x0][0x320] ;  /* 0x0000c80010007a20 */ /* 0x002fee0000410000 */
        /* <DEDUP_REMOVED lines=81> */
[----:B--234-:R-:W2:Y:S01]  /*9020*/  LDL R229, [R1+0xc] ;  /* 0x00000c0001e57983 */ /* 0x01cea20000100800 */
[----:B------:R-:W-:Y:S03]  /*9030*/  MOV R219, RZ ;  /* 0x000000ff00db7202 */ /* 0x000fe60000000f00 */
[----:B------:R-:W3:Y:S04]  /*9040*/  LDL R3, [R1+0x4] ;  /* 0x0000040001037983 */ /* 0x000ee80000100800 */
[----:B------:R-:W4:Y:S04]  /*9050*/  LDL.64 R232, [R1+0x20] ;  /* 0x0000200001e87983 */ /* 0x000f280000100a00 */
[----:B------:R-:W5:Y:S04]  /*9060*/  LDL R228, [R1+0x30] ;  /* 0x0000300001e47983 */ /* 0x000f680000100800 */
[----:B------:R-:W4:Y:S04]  /*9070*/  LDL.64 R226, [R1+0x18] ;  /* 0x0000180001e27983 */ /* 0x000f280000100a00 */
[----:B------:R-:W5:Y:S01]  /*9080*/  LDL R225, [R1+0x10] ;  /* 0x0000100001e17983 */ /* 0x000f620000100800 */
[----:B--2---:R-:W-:Y:S05]  /*9090*/  IMAD R2, R224, 0x70, R229 ;  /* 0x00000070e0027824 */ /* 0x004fea00078e02e5 */
[----:B---3--:R-:W-:Y:S05]  /*90a0*/  IADD3 R2, R2, -0x70, R3 ;  /* 0xffffff9002027810 */ /* 0x008fea0007ffe003 */
[----:B------:R-:W-:Y:S04]  /*90b0*/  @P2 IMAD.HI.U32 R3, R2, c[0x0][0x2bc], RZ ;  /* 0x0000af0002032a27 */ /* 0x000fe800078e00ff */
[----:B-1----:R-:W-:Y:S01]  /*90c0*/  IMAD.MOV.U32 R0, RZ, RZ, R2 ;  /* 0x000000ffff007224 */ /* 0x002fe200078e0002 */
[----:B------:R-:W-:Y:S04]  /*90d0*/  @P2 SHF.R.U32.HI R0, RZ, c[0x0][0x2c0], R3 ;  /* 0x0000b000ff002a19 */ /* 0x000fe80000011603 */
[C---:B----4-:R-:W-:Y:S01]  /*90e0*/  @!P1 IADD3 R3, P0, R0.reuse, R232, RZ ;  /* 0x000000e800039210 */ /* 0x050fe20007f1e0ff */
[----:B------:R-:W-:Y:S03]  /*90f0*/  IMAD.MOV R4, RZ, RZ, -R0 ;  /* 0x000000ffff047224 */ /* 0x000fe600078e0a00 */
[----:B-----5:R-:W-:Y:S01]  /*9100*/  @!P1 LEA.HI.X.SX32 R0, R0, R228, 0x1, P0 ;  /* 0x000000e400009211 */ /* 0x020fe200000f0eff */
        /* <DEDUP_REMOVED lines=19> */
.L_x_1456:
[----:B------:R-:W-:-:S05]  /*9240*/  BRA.DIV ~URZ, `(.L_x_1353) ;  /* 0x0000c7927f007947 */ /* 0x000fca000b800000 */
[----:B------:R3:W4:Y:S02]  /*9250*/  SHFL.IDX PT, R2, R4, RZ, 0x181f ;  /* 0x00181fff04027589 */ /* 0x00072400000e0000 */
.L_x_1457:
[----:B------:R-:W-:Y:S01]  /*9260*/  ISETP.GE.AND P5, PT, R222, 0x1, PT ;  /* 0x00000001de00780c */ /* 0x000fe20003fa6270 */
[----:B------:R-:W-:Y:S02]  /*9270*/  IMAD.SHL.U32 R6, R238, 0x2, RZ ;  /* 0x00000002ee067824 */ /* 0x000fe400078e00ff */
[----:B------:R-:W-:Y:S10]  /*9280*/  IMAD.SHL.U32 R3, R248, 0x2, RZ ;  /* 0x00000002f8037824 */ /* 0x000ff400078e00ff */
[----:B------:R-:W-:Y:S02]  /*9290*/  @P5 ISETP.GE.AND P4, PT, R238, c[0x0][0x1d4], PT ;  /* 0x00007500ee005a0c */ /* 0x000fe40003f86270 */
[----:B----4-:R-:W-:Y:S02]  /*92a0*/  @P5 IADD3 R6, P6, R2, R6, RZ ;  /* 0x0000000602065210 */ /* 0x010fe40007fde0ff */
[----:B------:R-:W-:Y:S03]  /*92b0*/  @P5 ISETP.GE.AND P0, PT, R248, c[0x0][0x1d4], PT ;  /* 0x00007500f8005a0c */ /* 0x000fe60003f06270 */
[C---:B--2---:R-:W-:Y:S01]  /*92c0*/  @P5 IMAD.X R7, R5.reuse, 0x1, R220, P6 ;  /* 0x0000000105075824 */ /* 0x044fe200030e06dc */
[----:B------:R-:W-:Y:S05]  /*92d0*/  @P5 IADD3 R2, P6, R2, R3, RZ ;  /* 0x0000000302025210 */ /* 0x000fea0007fde0ff */
[----:B------:R-:W-:Y:S01]  /*92e0*/  @!PT LDS RZ, [RZ] ;  /* 0x00000000fffff984 */ /* 0x000fe20000000800 */
[----:B------:R-:W-:Y:S01]  /*92f0*/  @!PT LDS RZ, [RZ] ;  /* 0x00000000fffff984 */ /* 0x000fe20000000800 */
[----:B------:R-:W-:Y:S01]  /*9300*/  @!PT LDS RZ, [RZ] ;  /* 0x00000000fffff984 */ /* 0x000fe20000000800 */
[----:B------:R2:W-:Y:S01]  /*9310*/  @P5 LDGSTS.E.BYPASS.LTC128B.128 [R215+0x8100], [R6.64], !P4 ;  /* 0x0810000006d75fae */ /* 0x0005e2000e101d46 */
[----:B------:R-:W-:Y:S05]  /*9320*/  @P5 IMAD.X R3, R5, 0x1, R221, P6 ;  /* 0x0000000105035824 */ /* 0x000fea00030e06dd */
[----:B------:R2:W-:Y:S01]  /*9330*/  @P5 LDGSTS.E.BYPASS.LTC128B.128 [R215+0xb900], [R2.64], !P0 ;  /* 0x0b90000002d75fae */ /* 0x0005e2000c101d46 */
[----:B------:R-:W-:-:S05]  /*9340*/  BRA.DIV ~URZ, `(.L_x_1354) ;  /* 0x0000c7027f007947 */ /* 0x000fca000b800000 */
[----:B------:R4:W1:Y:S04]  /*9350*/  SHFL.IDX PT, R5, R0, 0x1, 0x181f ;  /* 0x00381f0000057f89 */ /* 0x00086800000e0000 */
[----:B--2---:R4:W2:Y:S02]  /*9360*/  SHFL.IDX PT, R2, R4, 0x1, 0x181f ;  /* 0x00381f0004027f89 */ /* 0x0048a400000e0000 */
.L_x_1458:
[----:B------:R-:W-:Y:S01]  /*9370*/  ISETP.GE.AND P5, PT, R222, 0x21, PT ;  /* 0x00000021de00780c */ /* 0x000fe20003fa6270 */
[----:B------:R-:W-:Y:S02]  /*9380*/  IMAD.SHL.U32 R6, R238, 0x2, RZ ;  /* 0x00000002ee067824 */ /* 0x000fe400078e00ff */
[----:B------:R-:W-:Y:S10]  /*9390*/  IMAD.SHL.U32 R3, R248, 0x2, RZ ;  /* 0x00000002f8037824 */ /* 0x000ff400078e00ff */
[----:B------:R-:W-:Y:S02]  /*93a0*/  @P5 ISETP.GE.AND P4, PT, R238, c[0x0][0x1d4], PT ;  /* 0x00007500ee005a0c */ /* 0x000fe40003f86270 */
[----:B--2---:R-:W-:Y:S02]  /*93b0*/  @P5 IADD3 R6, P6, R2, R6, RZ ;  /* 0x0000000602065210 */ /* 0x004fe40007fde0ff */
[----:B------:R-:W-:Y:S03]  /*93c0*/  @P5 ISETP.GE.AND P0, PT, R248, c[0x0][0x1d4], PT ;  /* 0x00007500f8005a0c */ /* 0x000fe60003f06270 */
[C---:B-1----:R-:W-:Y:S01]  /*93d0*/  @P5 IMAD.X R7, R5.reuse, 0x1, R220, P6 ;  /* 0x0000000105075824 */ /* 0x042fe200030e06dc */
        /* <DEDUP_REMOVED lines=8> */
[----:B------:R2:W1:Y:S02]  /*9460*/  SHFL.IDX PT, R5, R0, 0x2, 0x181f ;  /* 0x00581f0000057f89 */ /* 0x00046400000e0000 */
.L_x_1459:
[----:B------:R-:W-:-:S05]  /*9470*/  BRA.DIV ~URZ, `(.L_x_1356) ;  /* 0x0000c7127f007947 */ /* 0x000fca000b800000 */
[----:B-1----:R1:W2:Y:S02]  /*9480*/  SHFL.IDX PT, R2, R4, 0x2, 0x181f ;  /* 0x00581f0004027f89 */ /* 0x0022a400000e0000 */
.L_x_1460:
[----:B------:R-:W-:Y:S01]  /*9490*/  ISETP.GE.AND P5, PT, R222, 0x41, PT ;  /* 0x00000041de00780c */ /* 0x000fe20003fa6270 */
[----:B------:R-:W-:Y:S02]  /*94a0*/  IMAD.SHL.U32 R6, R238, 0x2, RZ ;  /* 0x00000002ee067824 */ /* 0x000fe400078e00ff */
[----:B------:R-:W-:Y:S10]  /*94b0*/  IMAD.SHL.U32 R3, R248, 0x2, RZ ;  /* 0x00000002f8037824 */ /* 0x000ff400078e00ff */
[----:B------:R-:W-:Y:S02]  /*94c0*/  @P5 ISETP.GE.AND P4, PT, R238, c[0x0][0x1d4], PT ;  /* 0x00007500ee005a0c */ /* 0x000fe40003f86270 */
[----:B--2---:R-:W-:Y:S02]  /*94d0*/  @P5 IADD3 R6, P6, R2, R6, RZ ;  /* 0x0000000602065210 */ /* 0x004fe40007fde0ff */
[----:B------:R-:W-:Y:S03]  /*94e0*/  @P5 ISETP.GE.AND P0, PT, R248, c[0x0][0x1d4], PT ;  /* 0x00007500f8005a0c */ /* 0x000fe60003f06270 */
[C---:B------:R-:W-:Y:S01]  /*94f0*/  @P5 IMAD.X R7, R5.reuse, 0x1, R220, P6 ;  /* 0x0000000105075824 */ /* 0x040fe200030e06dc */
        /* <DEDUP_REMOVED lines=8> */
[----:B--2---:R2:W1:Y:S04]  /*9580*/  SHFL.IDX PT, R6, R0, 0x3, 0x181f ;  /* 0x00781f0000067f89 */ /* 0x00446800000e0000 */
[----:B----4-:R2:W4:Y:S02]  /*9590*/  SHFL.IDX PT, R0, R4, 0x3, 0x181f ;  /* 0x00781f0004007f89 */ /* 0x01052400000e0000 */
.L_x_1461:
[----:B------:R-:W-:Y:S01]  /*95a0*/  ISETP.GE.AND P5, PT, R222, 0x61, PT ;  /* 0x00000061de00780c */ /* 0x000fe20003fa6270 */
[----:B------:R-:W-:Y:S02]  /*95b0*/  IMAD.SHL.U32 R3, R238, 0x2, RZ ;  /* 0x00000002ee037824 */ /* 0x000fe400078e00ff */
[----:B------:R-:W-:Y:S10]  /*95c0*/  IMAD.SHL.U32 R2, R248, 0x2, RZ ;  /* 0x00000002f8027824 */ /* 0x000ff400078e00ff */
[----:B------:R-:W-:Y:S02]  /*95d0*/  @P5 ISETP.GE.AND P4, PT, R238, c[0x0][0x1d4], PT ;  /* 0x00007500ee005a0c */ /* 0x000fe40003f86270 */
[----:B-1234-:R-:W-:Y:S02]  /*95e0*/  @P5 IADD3 R4, P6, R0, R3, RZ ;  /* 0x0000000300045210 */ /* 0x01efe40007fde0ff */
[----:B------:R-:W-:Y:S03]  /*95f0*/  @P5 ISETP.GE.AND P0, PT, R248, c[0x0][0x1d4], PT ;  /* 0x00007500f8005a0c */ /* 0x000fe60003f06270 */
[----:B------:R-:W-:Y:S01]  /*9600*/  @P5 IMAD.X R5, R6, 0x1, R220, P6 ;  /* 0x0000000106055824 */ /* 0x000fe200030e06dc */
[----:B------:R-:W-:Y:S05]  /*9610*/  @P5 IADD3 R2, P6, R0, R2, RZ ;  /* 0x0000000200025210 */ /* 0x000fea0007fde0ff */
[----:B------:R-:W-:Y:S01]  /*9620*/  @!PT LDS RZ, [RZ] ;  /* 0x00000000fffff984 */ /* 0x000fe20000000800 */
[----:B------:R-:W-:Y:S01]  /*9630*/  @!PT LDS RZ, [RZ] ;  /* 0x00000000fffff984 */ /* 0x000fe20000000800 */
[----:B------:R-:W-:Y:S01]  /*9640*/  @!PT LDS RZ, [RZ] ;  /* 0x00000000fffff984 */ /* 0x000fe20000000800 */
[----:B------:R1:W-:Y:S01]  /*9650*/  @P5 LDGSTS.E.BYPASS.LTC128B.128 [R215+0xb100], [R4.64], !P4 ;  /* 0x0b10000004d75fae */ /* 0x0003e2000e101d46 */
[----:B------:R-:W-:Y:S05]  /*9660*/  @P5 IMAD.X R3, R6, 0x1, R221, P6 ;  /* 0x0000000106035824 */ /* 0x000fea00030e06dd */
[----:B------:R1:W-:Y:S02]  /*9670*/  @P5 LDGSTS.E.BYPASS.LTC128B.128 [R215+0xe900], [R2.64], !P0 ;  /* 0x0e90000002d75fae */ /* 0x0003e4000c101d46 */
.L_x_1351:
[----:B--234-:R-:W-:Y:S05]  /*9680*/  BSYNC B0 ;  /* 0x0000000000007941 */ /* 0x01cfea0003800000 */
.L_x_1350:
[----:B-1----:R-:W2:Y:S04]  /*9690*/  LDL R4, [R1+0x40] ;  /* 0x0000400001047983 */ /* 0x002ea80000100800 */
[----:B------:R-:W2:Y:S04]  /*96a0*/  LDL R0, [R1+0x58] ;  /* 0x0000580001007983 */ /* 0x000ea80000100800 */
[----:B------:R-:W3:Y:S04]  /*96b0*/  LDL R5, [R1+0x44] ;  /* 0x0000440001057983 */ /* 0x000ee80000100800 */
[----:B------:R-:W4:Y:S04]  /*96c0*/  LDL R3, [R1+0x3c] ;  /* 0x00003c0001037983 */ /* 0x000f280000100800 */
[----:B------:R-:W4:Y:S04]  /*96d0*/  LDL R2, [R1+0x38] ;  /* 0x0000380001027983 */ /* 0x000f280000100800 */
[----:B------:R-:W0:Y:S01]  /*96e0*/  LDGDEPBAR ;  /* 0x00000000000079af */ /* 0x000e220000000000 */
[----:B--2---:R-:W-:Y:S05]  /*96f0*/  IADD3 R4, R0, R4, RZ ;  /* 0x0000000400047210 */ /* 0x004fea0007ffe0ff */
[----:B------:R-:W-:Y:S05]  /*9700*/  @P3 IMAD.HI.U32 R0, R4, c[0x0][0x2c8], RZ ;  /* 0x0000b20004003a27 */ /* 0x000fea00078e00ff */
[----:B------:R-:W-:Y:S01]  /*9710*/  @P3 SHF.R.U32.HI R4, RZ, c[0x0][0x2cc], R0 ;  /* 0x0000b300ff043a19 */ /* 0x000fe20000011600 */
[----:B------:R-:W-:Y:S05]  /*9720*/  IMAD R0, R224, -0x70, RZ ;  /* 0xffffff90e0007824 */ /* 0x000fea00078e02ff */
[----:B---3--:R-:W-:Y:S04]  /*9730*/  IADD3 R0, -R5, 0x1, R0 ;  /* 0x0000000105007810 */ /* 0x008fe80007ffe100 */
[----:B----4-:R-:W-:Y:S01]  /*9740*/  IADD3 R5, -R2, R0, R3 ;  /* 0x0000000002057210 */ /* 0x010fe20007ffe103 */
[----:B------:R-:W-:-:S05]  /*9750*/  BRA.DIV ~URZ, `(.L_x_1358) ;  /* 0x0000c5727f007947 */ /* 0x000fca000b800000 */
[----:B------:R1:W2:Y:S02]  /*9760*/  SHFL.IDX PT, R0, R4, RZ, 0x1c1f ;  /* 0x001c1fff04007589 */ /* 0x0002a400000e0000 */
.L_x_1462:
        /* <DEDUP_REMOVED lines=177> */
[----:B-12---:R-:W-:Y:S06]  /*a280*/  FMNMX.FTZ R4, R0, R2, !PT ;  /* 0x0000000200047209 */ /* 0x006fec0007810000 */
[----:B------:R1:W2:Y:S02]  /*a290*/  SHFL.BFLY PT, R0, R4, 0x1, 0x1f ;  /* 0x0c201f0004007f89 */ /* 0x0002a400000e0000 */
.L_x_1463:
[C---:B------:R-:W-:Y:S01]  /*a2a0*/  FSETP.NEU.FTZ.AND P0, PT, R69.reuse, -INF , PT ;  /* 0xff8000004500780b */ /* 0x040fe20003f1d000 */
[C---:B------:R-:W-:Y:S01]  /*a2b0*/  FMUL.FTZ R2, R69.reuse, c[0x0][0x2d0] ;  /* 0x0000b40045027a20 */ /* 0x040fe20000410000 */
[----:B--2---:R-:W-:Y:S01]  /*a2c0*/  FMNMX.FTZ R3, R0, R4, !PT ;  /* 0x0000000400037209 */ /* 0x004fe20007810000 */
[----:B------:R-:W-:Y:S01]  /*a2d0*/  WARPSYNC 0xffffffff ;  /* 0xffffffff00007948 */ /* 0x000fe20003800000 */
[----:B------:R-:W-:Y:S02]  /*a2e0*/  FSEL R0, R69, RZ, P0 ;  /* 0x000000ff45007208 */ /* 0x000fe40000000000 */
[----:B------:R-:W-:Y:S02]  /*a2f0*/  FSEL R2, R2, RZ, P0 ;  /* 0x000000ff02027208 */ /* 0x000fe40000000000 */
[----:B------:R-:W-:Y:S01]  /*a300*/  FSETP.NEU.FTZ.AND P0, PT, R3, -INF , PT ;  /* 0xff8000000300780b */ /* 0x000fe20003f1d000 */
[----:B------:R-:W-:Y:S02]  /*a310*/  FADD.FTZ R0, -R0, R70 ;  /* 0x0000004600007221 */ /* 0x000fe40000010100 */
[--C-:B------:R-:W-:Y:S02]  /*a320*/  FFMA.FTZ R6, R6, c[0x0][0x2d0], -R2.reuse ;  /* 0x0000b40006067a23 */ /* 0x100fe40000010802 */
[----:B------:R-:W-:Y:S02]  /*a330*/  FMUL.FTZ R0, R0, c[0x0][0x2d0] ;  /* 0x0000b40000007a20 */ /* 0x000fe40000410000 */
[--C-:B-1----:R-:W-:Y:S02]  /*a340*/  FFMA.FTZ R4, R37, c[0x0][0x2d0], -R2.reuse ;  /* 0x0000b40025047a23 */ /* 0x102fe40000010802 */
        /* <DEDUP_REMOVED lines=27> */
[--C-:B------:R-:W-:Y:S02]  /*a500*/  FFMA.FTZ R241, R13, c[0x0][0x2d0], -R2.reuse ;  /* 0x0000b4000df17a23 */ /* 0x100fe40000010802 */
[--C-:B------:R-:W-:Y:S01]  /*a510*/  FFMA.FTZ R244, R12, c[0x0][0x2d0], -R2.reuse ;  /* 0x0000b4000cf47a23 */ /* 0x100fe20000010802 */
[----:B------:R-:W-:Y:S01]  /*a520*/  MUFU.EX2 R13, R36 ;  /* 0x00000024000d7308 */ /* 0x000fe20000000800 */
[----:B------:R-:W-:Y:S02]  /*a530*/  FFMA.FTZ R245, R11, c[0x0][0x2d0], -R2 ;  /* 0x0000b4000bf57a23 */ /* 0x000fe40000010802 */
[C---:B------:R-:W-:Y:S02]  /*a540*/  FFMA.FTZ R2, R0.reuse, R230, R6 ;  /* 0x000000e600027223 */ /* 0x040fe40000010006 */
[----:B------:R-:W-:Y:S02]  /*a550*/  FMUL.FTZ R20, R0, R108 ;  /* 0x0000006c00147220 */ /* 0x000fe40000410000 */
[----:B------:R-:W-:Y:S01]  /*a560*/  FADD.FTZ R11, R4, R2 ;  /* 0x00000002040b7221 */ /* 0x000fe20000010000 */
[C---:B------:R-:W-:Y:S01]  /*a570*/  FSEL R2, R3.reuse, RZ, P0 ;  /* 0x000000ff03027208 */ /* 0x040fe20000000000 */
[----:B------:R-:W-:Y:S01]  /*a580*/  FMUL.FTZ R4, R3, c[0x0][0x2d0] ;  /* 0x0000b40003047a20 */ /* 0x000fe20000410000 */
[----:B------:R-:W1:Y:S01]  /*a590*/  MUFU.EX2 R12, R35 ;  /* 0x00000023000c7308 */ /* 0x000e620000000800 */
[----:B------:R-:W-:Y:S02]  /*a5a0*/  FMUL.FTZ R16, R0, R112 ;  /* 0x0000007000107220 */ /* 0x000fe40000410000 */
[----:B------:R-:W-:Y:S01]  /*a5b0*/  FADD.FTZ R2, -R2, R71 ;  /* 0x0000004702027221 */ /* 0x000fe20000010100 */
[----:B------:R-:W-:Y:S01]  /*a5c0*/  FSEL R4, R4, RZ, P0 ;  /* 0x000000ff04047208 */ /* 0x000fe20000000000 */
[----:B------:R-:W-:Y:S02]  /*a5d0*/  FMUL.FTZ R17, R0, R113 ;  /* 0x0000007100117220 */ /* 0x000fe40000410000 */
[----:B------:R-:W-:Y:S02]  /*a5e0*/  FMUL.FTZ R2, R2, c[0x0][0x2d0] ;  /* 0x0000b40002027a20 */ /* 0x000fe40000410000 */
[--C-:B------:R-:W-:Y:S01]  /*a5f0*/  FFMA.FTZ R70, R58, c[0x0][0x2d0], -R4.reuse ;  /* 0x0000b4003a467a23 */ /* 0x100fe20000010804 */
[----:B------:R-:W-:Y:S01]  /*a600*/  MUFU.EX2 R71, R146 ;  /* 0x0000009200477308 */ /* 0x000fe20000000800 */
[--C-:B------:R-:W-:Y:S02]  /*a610*/  FFMA.FTZ R142, R57, c[0x0][0x2d0], -R4.reuse ;  /* 0x0000b400398e7a23 */ /* 0x100fe40000010804 */
[----:B------:R-:W-:Y:S02]  /*a620*/  FMUL.FTZ R57, R0, R73 ;  /* 0x0000004900397220 */ /* 0x000fe40000410000 */
[--C-:B------:R-:W-:Y:S02]  /*a630*/  FFMA.FTZ R141, R56, c[0x0][0x2d0], -R4.reuse ;  /* 0x0000b400388d7a23 */ /* 0x100fe40000010804 */
[----:B------:R-:W-:Y:S02]  /*a640*/  FMUL.FTZ R56, R0, R72 ;  /* 0x0000004800387220 */ /* 0x000fe40000410000 */
[--C-:B------:R-:W-:Y:S01]  /*a650*/  FFMA.FTZ R6, R68, c[0x0][0x2d0], -R4.reuse ;  /* 0x0000b40044067a23 */ /* 0x100fe20000010804 */
[----:B------:R-:W2:Y:S01]  /*a660*/  MUFU.EX2 R2, R2 ;  /* 0x0000000200027308 */ /* 0x000ea20000000800 */
[--C-:B------:R-:W-:Y:S02]  /*a670*/  FFMA.FTZ R68, R59, c[0x0][0x2d0], -R4.reuse ;  /* 0x0000b4003b447a23 */ /* 0x100fe40000010804 */
[--C-:B------:R-:W-:Y:S01]  /*a680*/  FFMA.FTZ R5, R5, c[0x0][0x2d0], -R4.reuse ;  /* 0x0000b40005057a23 */ /* 0x100fe20000010804 */
[----:B-1----:R-:W-:Y:S01]  /*a690*/  F2FP.BF16.PACK_AB R138, R12, R13 ;  /* 0x0000000d0c8a723e */ /* 0x002fe200000010ff */
        /* <DEDUP_REMOVED lines=12> */
[C---:B--2---:R-:W-:Y:S02]  /*a760*/  FMUL.FTZ R58, R2.reuse, R74 ;  /* 0x0000004a023a7220 */ /* 0x044fe40000410000 */
[C---:B------:R-:W-:Y:S02]  /*a770*/  FMUL.FTZ R59, R2.reuse, R75 ;  /* 0x0000004b023b7220 */ /* 0x040fe40000410000 */
[----:B------:R-:W1:Y:S01]  /*a780*/  LDSM.16.MT88.4 R72, [R191] ;  /* 0x00000000bf48783b */ /* 0x000e620000004200 */
[----:B------:R-:W-:Y:S01]  /*a790*/  FMUL.FTZ R31, R2, R103 ;  /* 0x00000067021f7220 */ /* 0x000fe20000410000 */
        /* <DEDUP_REMOVED lines=15> */
[----:B--2---:R-:W-:Y:S01]  /*a890*/  F2FP.BF16.PACK_AB R137, R6, R7 ;  /* 0x000000070689723e */ /* 0x004fe200000010ff */
[----:B------:R-:W-:Y:S02]  /*a8a0*/  FADD.FTZ R4, R13, R11 ;  /* 0x0000000b0d047221 */ /* 0x000fe40000010000 */
[C---:B------:R-:W-:Y:S02]  /*a8b0*/  FFMA.FTZ R5, R2.reuse, R247, R7 ;  /* 0x000000f702057223 */ /* 0x040fe40000010007 */
[----:B------:R-:W-:Y:S01]  /*a8c0*/  FMUL.FTZ R7, R2, R127 ;  /* 0x0000007f02077220 */ /* 0x000fe20000410000 */
[----:B------:R-:W-:Y:S01]  /*a8d0*/  MUFU.EX2 R250, R149 ;  /* 0x0000009500fa7308 */ /* 0x000fe20000000800 */
[----:B------:R-:W-:Y:S02]  /*a8e0*/  FADD.FTZ R247, R6, R5 ;  /* 0x0000000506f77221 */ /* 0x000fe40000010000 */
[----:B------:R-:W-:Y:S01]  /*a8f0*/  FMUL.FTZ R5, R0, R125 ;  /* 0x0000007d00057220 */ /* 0x000fe20000410000 */
[----:B---3--:R-:W-:Y:S01]  /*a900*/  F2FP.BF16.PACK_AB R139, R108, R103 ;  /* 0x000000676c8b723e */ /* 0x008fe200000010ff */
[----:B------:R-:W-:Y:S02]  /*a910*/  FMUL.FTZ R6, R2, R126 ;  /* 0x0000007e02067220 */ /* 0x000fe40000410000 */
[----:B------:R-:W-:Y:S02]  /*a920*/  FADD.FTZ R140, R12, R4 ;  /* 0x000000040c8c7221 */ /* 0x000fe40000010000 */
[C---:B------:R-:W-:Y:S01]  /*a930*/  FMUL.FTZ R4, R0.reuse, R124 ;  /* 0x0000007c00047220 */ /* 0x040fe20000410000 */
[----:B------:R-:W-:Y:S01]  /*a940*/  MUFU.EX2 R249, R151 ;  /* 0x0000009700f97308 */ /* 0x000fe20000000800 */
[C---:B------:R-:W-:Y:S02]  /*a950*/  FMUL.FTZ R8, R0.reuse, R120 ;  /* 0x0000007800087220 */ /* 0x040fe40000410000 */
[----:B------:R-:W-:Y:S02]  /*a960*/  FMUL.FTZ R9, R0, R121 ;  /* 0x0000007900097220 */ /* 0x000fe40000410000 */
[C---:B------:R-:W-:Y:S01]  /*a970*/  FMUL.FTZ R10, R2.reuse, R122 ;  /* 0x0000007a020a7220 */ /* 0x040fe20000410000 */
[C---:B-1----:R-:W-:Y:S04]  /*a980*/  HMMA.16816.F32.BF16 R4, R136.reuse, R72, R4 ;  /* 0x000000488804723c */ /* 0x042fe80000041804 */
[----:B------:R-:W1:Y:S01]  /*a990*/  MUFU.EX2 R68, R148 ;  /* 0x0000009400447308 */ /* 0x000e620000000800 */
[C---:B------:R-:W-:Y:S02]  /*a9a0*/  FMUL.FTZ R11, R2.reuse, R123 ;  /* 0x0000007b020b7220 */ /* 0x040fe40000410000 */
[----:B------:R-:W-:Y:S01]  /*a9b0*/  LDSM.16.MT88.4 R120, [R191+0x3000] ;  /* 0x00300000bf78783b */ /* 0x000fe20000004200 */
[----:B------:R-:W-:Y:S04]  /*a9c0*/  FMUL.FTZ R18, R2, R114 ;  /* 0x0000007202127220 */ /* 0x000fe80000410000 */
[C---:B------:R-:W-:Y:S02]  /*a9d0*/  HMMA.16816.F32.BF16 R8, R136.reuse, R74, R8 ;  /* 0x0000004a8808723c */ /* 0x040fe40000041808 */
[----:B------:R-:W-:Y:S01]  /*a9e0*/  MUFU.EX2 R70, R145 ;  /* 0x0000009100467308 */ /* 0x000fe20000000800 */
[----:B------:R-:W2:Y:S01]  /*a9f0*/  LDSM.16.MT88.4 R72, [R193] ;  /* 0x00000000c148783b */ /* 0x000ea20000004200 */
[C---:B------:R-:W-:Y:S02]  /*aa00*/  FMUL.FTZ R12, R0.reuse, R116 ;  /* 0x00000074000c7220 */ /* 0x040fe40000410000 */
[----:B------:R-:W-:Y:S02]  /*aa10*/  FMUL.FTZ R13, R0, R117 ;  /* 0x00000075000d7220 */ /* 0x000fe40000410000 */
[C---:B------:R-:W-:Y:S04]  /*aa20*/  FMUL.FTZ R14, R2.reuse, R118 ;  /* 0x00000076020e7220 */ /* 0x040fe80000410000 */
[C---:B------:R-:W-:Y:S01]  /*aa30*/  FMUL.FTZ R15, R2.reuse, R119 ;  /* 0x00000077020f7220 */ /* 0x040fe20000410000 */
[----:B------:R-:W-:Y:S01]  /*aa40*/  MUFU.EX2 R151, R216 ;  /* 0x000000d800977308 */ /* 0x000fe20000000800 */
[----:B------:R-:W-:Y:S02]  /*aa50*/  FMUL.FTZ R19, R2, R115 ;  /* 0x0000007302137220 */ /* 0x000fe40000410000 */
[----:B------:R-:W-:Y:S01]  /*aa60*/  LDSM.16.MT88.4 R112, [R193+0x3000] ;  /* 0x00300000c170783b */ /* 0x000fe20000004200 */
[C---:B------:R-:W-:Y:S02]  /*aa70*/  FMUL.FTZ R24, R0.reuse, R104 ;  /* 0x0000006800187220 */ /* 0x040fe40000410000 */
[----:B------:R-:W-:Y:S02]  /*aa80*/  FMUL.FTZ R25, R0, R105 ;  /* 0x0000006900197220 */ /* 0x000fe40000410000 */
[C---:B------:R-:W-:Y:S02]  /*aa90*/  FMUL.FTZ R26, R2.reuse, R106 ;  /* 0x0000006a021a7220 */ /* 0x040fe40000410000 */
[----:B------:R-:W-:Y:S01]  /*aaa0*/  FMUL.FTZ R27, R2, R107 ;  /* 0x0000006b021b7220 */ /* 0x000fe20000410000 */
[----:B------:R-:W-:Y:S01]  /*aab0*/  MUFU.EX2 R150, R217 ;  /* 0x000000d900967308 */ /* 0x000fe20000000800 */
[----:B------:R-:W-:Y:S01]  /*aac0*/  LDSM.16.MT88.4 R104, [R192+0x3000] ;  /* 0x00300000c068783b */ /* 0x000fe20000004200 */
[C---:B------:R-:W-:Y:S02]  /*aad0*/  FMUL.FTZ R32, R0.reuse, R96 ;  /* 0x0000006000207220 */ /* 0x040fe40000410000 */
[----:B------:R-:W-:Y:S02]  /*aae0*/  FMUL.FTZ R33, R0, R97 ;  /* 0x0000006100217220 */ /* 0x000fe40000410000 */
[C---:B------:R-:W-:Y:S02]  /*aaf0*/  FMUL.FTZ R34, R2.reuse, R98 ;  /* 0x0000006202227220 */ /* 0x040fe40000410000 */
[----:B------:R-:W-:Y:S02]  /*ab00*/  FMUL.FTZ R35, R2, R99 ;  /* 0x0000006302237220 */ /* 0x000fe40000410000 */
[----:B------:R-:W-:Y:S01]  /*ab10*/  LDSM.16.MT88.4 R96, [R193+0x6000] ;  /* 0x00600000c160783b */ /* 0x000fe20000004200 */
[C---:B------:R-:W-:Y:S01]  /*ab20*/  FMUL.FTZ R36, R0.reuse, R92 ;  /* 0x0000005c00247220 */ /* 0x040fe20000410000 */
[----:B------:R3:W-:Y:S01]  /*ab30*/  MUFU.EX2 R149, R218 ;  /* 0x000000da00957308 */ /* 0x0007e20000000800 */
[----:B------:R-:W-:Y:S02]  /*ab40*/  FMUL.FTZ R37, R0, R93 ;  /* 0x0000005d00257220 */ /* 0x000fe40000410000 */
[C---:B------:R-:W-:Y:S02]  /*ab50*/  FMUL.FTZ R38, R2.reuse, R94 ;  /* 0x0000005e02267220 */ /* 0x040fe40000410000 */
[----:B------:R-:W-:Y:S01]  /*ab60*/  FMUL.FTZ R39, R2, R95 ;  /* 0x0000005f02277220 */ /* 0x000fe20000410000 */
[C---:B--2---:R-:W-:Y:S01]  /*ab70*/  HMMA.16816.F32.BF16 R12, R136.reuse, R72, R12 ;  /* 0x00000048880c723c */ /* 0x044fe2000004180c */
[----:B------:R-:W-:Y:S02]  /*ab80*/  LDSM.16.MT88.4 R92, [R193+0x2000] ;  /* 0x00200000c15c783b */ /* 0x000fe40000004200 */
[C---:B------:R-:W-:Y:S01]  /*ab90*/  FMUL.FTZ R40, R0.reuse, R88 ;  /* 0x0000005800287220 */ /* 0x040fe20000410000 */
[----:B------:R-:W-:Y:S01]  /*aba0*/  MUFU.EX2 R148, R225 ;  /* 0x000000e100947308 */ /* 0x000fe20000000800 */
[----:B------:R-:W-:Y:S02]  /*abb0*/  FMUL.FTZ R41, R0, R89 ;  /* 0x0000005900297220 */ /* 0x000fe40000410000 */
[----:B------:R-:W-:Y:S01]  /*abc0*/  FMUL.FTZ R42, R2, R90 ;  /* 0x0000005a022a7220 */ /* 0x000fe20000410000 */
[C---:B------:R-:W-:Y:S01]  /*abd0*/  HMMA.16816.F32.BF16 R16, R136.reuse, R74, R16 ;  /* 0x0000004a8810723c */ /* 0x040fe20000041810 */
[----:B------:R-:W2:Y:S03]  /*abe0*/  LDSM.16.MT88.4 R72, [R192] ;  /* 0x00000000c048783b */ /* 0x000ea60000004200 */
[----:B------:R-:W-:Y:S02]  /*abf0*/  FMUL.FTZ R21, R0, R109 ;  /* 0x0000006d00157220 */ /* 0x000fe40000410000 */
[C---:B------:R-:W-:Y:S01]  /*ac00*/  FMUL.FTZ R22, R2.reuse, R110 ;  /* 0x0000006e02167220 */ /* 0x040fe20000410000 */
[----:B------:R-:W-:Y:S01]  /*ac10*/  MUFU.EX2 R143, R143 ;  /* 0x0000008f008f7308 */ /* 0x000fe20000000800 */
[----:B------:R-:W-:Y:S01]  /*ac20*/  FMUL.FTZ R23, R2, R111 ;  /* 0x0000006f02177220 */ /* 0x000fe20000410000 */
[----:B---3--:R-:W-:Y:S03]  /*ac30*/  IADD3 R218, R224, -0x1, RZ ;  /* 0xffffffffe0da7810 */ /* 0x008fe60007ffe0ff */
[----:B------:R-:W-:Y:S02]  /*ac40*/  FMUL.FTZ R43, R2, R91 ;  /* 0x0000005b022b7220 */ /* 0x000fe40000410000 */
[----:B------:R-:W-:Y:S01]  /*ac50*/  LDSM.16.MT88.4 R88, [R193+0x1800] ;  /* 0x00180000c158783b */ /* 0x000fe20000004200 */
[C---:B------:R-:W-:Y:S02]  /*ac60*/  FMUL.FTZ R44, R0.reuse, R84 ;  /* 0x00000054002c7220 */ /* 0x040fe40000410000 */
[----:B------:R-:W-:Y:S01]  /*ac70*/  FMUL.FTZ R45, R0, R85 ;  /* 0x00000055002d7220 */ /* 0x000fe20000410000 */
[----:B------:R-:W-:Y:S01]  /*ac80*/  MUFU.EX2 R252, R144 ;  /* 0x0000009000fc7308 */ /* 0x000fe20000000800 */
[C---:B------:R-:W-:Y:S02]  /*ac90*/  FMUL.FTZ R46, R2.reuse, R86 ;  /* 0x00000056022e7220 */ /* 0x040fe40000410000 */
[----:B------:R-:W-:Y:S02]  /*aca0*/  FMUL.FTZ R47, R2, R87 ;  /* 0x00000057022f7220 */ /* 0x000fe40000410000 */
[----:B------:R-:W-:Y:S01]  /*acb0*/  LDSM.16.MT88.4 R84, [R192+0x1000] ;  /* 0x00100000c054783b */ /* 0x000fe20000004200 */
[C---:B------:R-:W-:Y:S02]  /*acc0*/  FMUL.FTZ R48, R0.reuse, R80 ;  /* 0x0000005000307220 */ /* 0x040fe40000410000 */
[----:B------:R-:W-:Y:S02]  /*acd0*/  FMUL.FTZ R49, R0, R81 ;  /* 0x0000005100317220 */ /* 0x000fe40000410000 */
        /* <DEDUP_REMOVED lines=9> */
[C---:B--2---:R-:W-:Y:S01]  /*ad70*/  HMMA.16816.F32.BF16 R20, R136.reuse, R72, R20 ;  /* 0x000000488814723c */ /* 0x044fe20000041814 */
[----:B------:R-:W-:Y:S02]  /*ad80*/  LDSM.16.MT88.4 R76, [R191+0x800] ;  /* 0x00080000bf4c783b */ /* 0x000fe40000004200 */
[C---:B------:R-:W-:Y:S02]  /*ad90*/  FMUL.FTZ R28, R0.reuse, R100 ;  /* 0x00000064001c7220 */ /* 0x040fe40000410000 */
[----:B------:R-:W-:Y:S02]  /*ada0*/  FMUL.FTZ R29, R0, R101 ;  /* 0x00000065001d7220 */ /* 0x000fe40000410000 */
[C---:B------:R-:W-:Y:S01]  /*adb0*/  FMUL.FTZ R30, R2.reuse, R102 ;  /* 0x00000066021e7220 */ /* 0x040fe20000410000 */
[C---:B------:R-:W-:Y:S01]  /*adc0*/  HMMA.16816.F32.BF16 R24, R136.reuse, R74, R24 ;  /* 0x0000004a8818723c */ /* 0x040fe20000041818 */
[----:B------:R-:W2:Y:S01]  /*add0*/  LDSM.16.MT88.4 R72, [R196] ;  /* 0x00000000c448783b */ /* 0x000ea20000004200 */
[----:B------:R-:W-:Y:S02]  /*ade0*/  MUFU.EX2 R102, R142 ;  /* 0x0000008e00667308 */ /* 0x000fe40000000800 */
[C---:B------:R-:W-:Y:S02]  /*adf0*/  FMUL.FTZ R62, R2.reuse, R62 ;  /* 0x0000003e023e7220 */ /* 0x040fe40000410000 */
[C---:B------:R-:W-:Y:S02]  /*ae00*/  FMUL.FTZ R63, R2.reuse, R63 ;  /* 0x0000003f023f7220 */ /* 0x040fe40000410000 */
[C---:B------:R-:W-:Y:S04]  /*ae10*/  FMUL.FTZ R66, R2.reuse, R66 ;  /* 0x0000004202427220 */ /* 0x040fe80000410000 */
[----:B------:R-:W-:Y:S01]  /*ae20*/  FMUL.FTZ R67, R2, R67 ;  /* 0x0000004302437220 */ /* 0x000fe20000410000 */
[----:B------:R-:W-:Y:S01]  /*ae30*/  MUFU.EX2 R101, R141 ;  /* 0x0000008d00657308 */ /* 0x000fe20000000800 */
[C---:B------:R-:W-:Y:S02]  /*ae40*/  FMUL.FTZ R60, R0.reuse, R60 ;  /* 0x0000003c003c7220 */ /* 0x040fe40000410000 */
[C---:B------:R-:W-:Y:S02]  /*ae50*/  FMUL.FTZ R61, R0.reuse, R61 ;  /* 0x0000003d003d7220 */ /* 0x040fe40000410000 */
[C---:B------:R-:W-:Y:S02]  /*ae60*/  FMUL.FTZ R64, R0.reuse, R64 ;  /* 0x0000004000407220 */ /* 0x040fe40000410000 */
[----:B------:R-:W-:Y:S02]  /*ae70*/  FMUL.FTZ R65, R0, R65 ;  /* 0x0000004100417220 */ /* 0x000fe40000410000 */
[----:B-1----:R-:W-:Y:S01]  /*ae80*/  FADD.FTZ R0, R68, R140 ;  /* 0x0000008c44007221 */ /* 0x002fe20000010000 */
[----:B------:R-:W1:Y:S10]  /*ae90*/  MUFU.EX2 R2, R147 ;  /* 0x0000009300027308 */ /* 0x000e740000000800 */
[----:B------:R-:W-:Y:S01]  /*aea0*/  MUFU.EX2 R100, R242 ;  /* 0x000000f200647308 */ /* 0x000fe20000000800 */
[C---:B--2---:R-:W-:Y:S09]  /*aeb0*/  HMMA.16816.F32.BF16 R28, R136.reuse, R72, R28 ;  /* 0x00000048881c723c */ /* 0x044ff2000004181c */
[----:B------:R-:W-:Y:S03]  /*aec0*/  MUFU.EX2 R147, R230 ;  /* 0x000000e600937308 */ /* 0x000fe60000000800 */
[----:B-1----:R-:W-:Y:S01]  /*aed0*/  FADD.FTZ R0, R2, R0 ;  /* 0x0000000002007221 */ /* 0x002fe20000010000 */
[C---:B------:R-:W-:Y:S01]  /*aee0*/  HMMA.16816.F32.BF16 R32, R136.reuse, R74, R32 ;  /* 0x0000004a8820723c */ /* 0x040fe20000041820 */
[----:B------:R-:W1:Y:S02]  /*aef0*/  LDSM.16.MT88.4 R72, [R191+0x3800] ;  /* 0x00380000bf48783b */ /* 0x000e640000004200 */
[----:B------:R-:W-:Y:S03]  /*af00*/  FADD.FTZ R0, R71, R0 ;  /* 0x0000000047007221 */ /* 0x000fe60000010000 */
[----:B------:R-:W-:Y:S01]  /*af10*/  MUFU.EX2 R144, R235 ;  /* 0x000000eb00907308 */ /* 0x000fe20000000800 */
[----:B------:R-:W-:Y:S09]  /*af20*/  FADD.FTZ R0, R70, R0 ;  /* 0x0000000046007221 */ /* 0x000ff20000010000 */
[----:B------:R-:W-:Y:S10]  /*af30*/  MUFU.EX2 R142, R240 ;  /* 0x000000f0008e7308 */ /* 0x000ff40000000800 */
[----:B------:R-:W-:Y:S10]  /*af40*/  MUFU.EX2 R141, R243 ;  /* 0x000000f3008d7308 */ /* 0x000ff40000000800 */
[----:B------:R-:W2:Y:S01]  /*af50*/  MUFU.EX2 R140, R246 ;  /* 0x000000f6008c7308 */ /* 0x000ea20000000800 */
        /* <DEDUP_REMOVED lines=12> */
[----:B------:R-:W1:Y:S03]  /*b020*/  MUFU.EX2 R68, R156 ;  /* 0x0000009c00447308 */ /* 0x000e660000000800 */
[----:B------:R-:W-:Y:S03]  /*b030*/  F2FP.BF16.PACK_AB R73, R101, R102 ;  /* 0x000000666549723e */ /* 0x000fe600000010ff */
[----:B------:R-:W-:Y:S02]  /*b040*/  F2FP.BF16.PACK_AB R74, R70, R71 ;  /* 0x00000047464a723e */ /* 0x000fe400000010ff */
[----:B------:R-:W-:Y:S02]  /*b050*/  F2FP.BF16.PACK_AB R75, R252, R143 ;  /* 0x0000008ffc4b723e */ /* 0x000fe400000010ff */
[----:B------:R-:W3:Y:S01]  /*b060*/  MUFU.EX2 R2, R155 ;  /* 0x0000009b00027308 */ /* 0x000ee20000000800 */
[----:B--2---:R-:W-:Y:S04]  /*b070*/  F2FP.BF16.PACK_AB R139, R140, R141 ;  /* 0x0000008d8c8b723e */ /* 0x004fe800000010ff */
[C---:B------:R-:W-:Y:S05]  /*b080*/  HMMA.16816.F32.BF16 R4, R72.reuse, R76, R4 ;  /* 0x0000004c4804723c */ /* 0x040fea0000041804 */
[----:B------:R-:W2:Y:S03]  /*b090*/  MUFU.EX2 R71, R154 ;  /* 0x0000009a00477308 */ /* 0x000ea60000000800 */
[C---:B------:R-:W-:Y:S01]  /*b0a0*/  HMMA.16816.F32.BF16 R8, R72.reuse, R78, R8 ;  /* 0x0000004e4808723c */ /* 0x040fe20000041808 */
[----:B------:R-:W4:Y:S03]  /*b0b0*/  LDSM.16.MT88.4 R76, [R192+0x800] ;  /* 0x00080000c04c783b */ /* 0x000f260000004200 */
[----:B-1----:R-:W-:Y:S03]  /*b0c0*/  FADD.FTZ R0, R68, R0 ;  /* 0x0000000044007221 */ /* 0x002fe60000010000 */
[----:B------:R-:W1:Y:S01]  /*b0d0*/  MUFU.EX2 R70, R153 ;  /* 0x0000009900467308 */ /* 0x000e620000000800 */
[C---:B------:R-:W-:Y:S04]  /*b0e0*/  HMMA.16816.F32.BF16 R12, R72.reuse, R80, R12 ;  /* 0x00000050480c723c */ /* 0x040fe8000004180c */
[----:B---3--:R-:W-:Y:S04]  /*b0f0*/  FADD.FTZ R0, R2, R0 ;  /* 0x0000000002007221 */ /* 0x008fe80000010000 */
[C---:B------:R-:W-:Y:S01]  /*b100*/  HMMA.16816.F32.BF16 R16, R72.reuse, R82, R16 ;  /* 0x000000524810723c */ /* 0x040fe20000041810 */
[----:B------:R-:W3:Y:S01]  /*b110*/  LDSM.16.MT88.4 R80, [R194+0x800] ;  /* 0x00080000c250783b */ /* 0x000ee20000004200 */
[----:B------:R-:W5:Y:S02]  /*b120*/  MUFU.EX2 R156, R152 ;  /* 0x00000098009c7308 */ /* 0x000f640000000800 */
[----:B--2---:R-:W-:Y:S08]  /*b130*/  FADD.FTZ R0, R71, R0 ;  /* 0x0000000047007221 */ /* 0x004ff00000010000 */
[----:B------:R-:W-:Y:S01]  /*b140*/  MUFU.EX2 R155, R158 ;  /* 0x0000009e009b7308 */ /* 0x000fe20000000800 */
[----:B-1----:R-:W-:Y:S09]  /*b150*/  FADD.FTZ R0, R70, R0 ;  /* 0x0000000046007221 */ /* 0x002ff20000010000 */
[----:B------:R-:W-:Y:S01]  /*b160*/  MUFU.EX2 R154, R157 ;  /* 0x0000009d009a7308 */ /* 0x000fe20000000800 */
[C---:B----4-:R-:W-:Y:S09]  /*b170*/  HMMA.16816.F32.BF16 R20, R72.reuse, R76, R20 ;  /* 0x0000004c4814723c */ /* 0x050ff20000041814 */
[----:B------:R-:W-:Y:S01]  /*b180*/  MUFU.EX2 R153, R159 ;  /* 0x0000009f00997308 */ /* 0x000fe20000000800 */
[C---:B------:R-:W-:Y:S01]  /*b190*/  HMMA.16816.F32.BF16 R24, R72.reuse, R78, R24 ;  /* 0x0000004e4818723c */ /* 0x040fe20000041818 */
[----:B------:R-:W1:Y:S07]  /*b1a0*/  LDSM.16.MT88.4 R76, [R191+0x4000] ;  /* 0x00400000bf4c783b */ /* 0x000e6e0000004200 */
[C---:B---3--:R-:W-:Y:S01]  /*b1b0*/  HMMA.16816.F32.BF16 R28, R72.reuse, R80, R28 ;  /* 0x00000050481c723c */ /* 0x048fe2000004181c */
[----:B------:R-:W-:Y:S07]  /*b1c0*/  MUFU.EX2 R152, R160 ;  /* 0x000000a000987308 */ /* 0x000fee0000000800 */
        /* <DEDUP_REMOVED lines=15> */
[----:B------:R-:W-:Y:S01]  /*b2c0*/  F2FP.BF16.PACK_AB R74, R70, R71 ;  /* 0x00000047464a723e */ /* 0x000fe200000010ff */
[----:B------:R-:W3:Y:S02]  /*b2d0*/  MUFU.EX2 R68, R214 ;  /* 0x000000d600447308 */ /* 0x000ee40000000800 */
[----:B------:R-:W-:Y:S02]  /*b2e0*/  F2FP.BF16.PACK_AB R73, R250, R251 ;  /* 0x000000fbfa49723e */ /* 0x000fe400000010ff */
[----:B-----5:R-:W-:Y:S06]  /*b2f0*/  F2FP.BF16.PACK_AB R75, R156, R249 ;  /* 0x000000f99c4b723e */ /* 0x020fec00000010ff */
[----:B------:R-:W4:Y:S01]  /*b300*/  MUFU.EX2 R2, R163 ;  /* 0x000000a300027308 */ /* 0x000f220000000800 */
[C---:B-1----:R-:W-:Y:S09]  /*b310*/  HMMA.16816.F32.BF16 R4, R72.reuse, R76, R4 ;  /* 0x0000004c4804723c */ /* 0x042ff20000041804 */
[----:B------:R-:W1:Y:S01]  /*b320*/  MUFU.EX2 R71, R162 ;  /* 0x000000a200477308 */ /* 0x000e620000000800 */
[C---:B------:R-:W-:Y:S01]  /*b330*/  HMMA.16816.F32.BF16 R8, R72.reuse, R78, R8 ;  /* 0x0000004e4808723c */ /* 0x040fe20000041808 */
[----:B------:R-:W5:Y:S02]  /*b340*/  LDSM.16.MT88.4 R76, [R194+0x1000] ;  /* 0x00100000c24c783b */ /* 0x000f640000004200 */
[----:B---3--:R-:W-:Y:S01]  /*b350*/  FADD.FTZ R0, R68, R0 ;  /* 0x0000000044007221 */ /* 0x008fe20000010000 */
[----:B------:R-:W-:Y:S05]  /*b360*/  MOV R214, R143 ;  /* 0x0000008f00d67202 */ /* 0x000fea0000000f00 */
[----:B------:R-:W3:Y:S01]  /*b370*/  MUFU.EX2 R70, R161 ;  /* 0x000000a100467308 */ /* 0x000ee20000000800 */
[C---:B--2---:R-:W-:Y:S03]  /*b380*/  HMMA.16816.F32.BF16 R12, R72.reuse, R80, R12 ;  /* 0x00000050480c723c */ /* 0x044fe6000004180c */
[----:B----4-:R-:W-:Y:S05]  /*b390*/  FADD.FTZ R0, R2, R0 ;  /* 0x0000000002007221 */ /* 0x010fea0000010000 */
[C---:B------:R-:W-:Y:S01]  /*b3a0*/  HMMA.16816.F32.BF16 R16, R72.reuse, R82, R16 ;  /* 0x000000524810723c */ /* 0x040fe20000041810 */
[----:B------:R-:W2:Y:S01]  /*b3b0*/  LDSM.16.MT88.4 R80, [R191+0x4800] ;  /* 0x00480000bf50783b */ /* 0x000ea20000004200 */
[----:B------:R-:W4:Y:S02]  /*b3c0*/  MUFU.EX2 R143, R239 ;  /* 0x000000ef008f7308 */ /* 0x000f240000000800 */
[----:B-1----:R-:W-:Y:S04]  /*b3d0*/  FADD.FTZ R0, R71, R0 ;  /* 0x0000000047007221 */ /* 0x002fe80000010000 */
[C---:B------:R-:W-:Y:S04]  /*b3e0*/  HMMA.16816.F32.BF16 R20, R72.reuse, R84, R20 ;  /* 0x000000544814723c */ /* 0x040fe80000041814 */
[----:B---3--:R-:W-:Y:S04]  /*b3f0*/  FADD.FTZ R0, R70, R0 ;  /* 0x0000000046007221 */ /* 0x008fe80000010000 */
[C---:B------:R-:W-:Y:S01]  /*b400*/  HMMA.16816.F32.BF16 R24, R72.reuse, R86, R24 ;  /* 0x000000564818723c */ /* 0x040fe20000041818 */
[----:B------:R-:W1:Y:S07]  /*b410*/  LDSM.16.MT88.4 R84, [R193+0x4800] ;  /* 0x00480000c154783b */ /* 0x000e6e0000004200 */
[C---:B-----5:R-:W-:Y:S04]  /*b420*/  HMMA.16816.F32.BF16 R28, R72.reuse, R76, R28 ;  /* 0x0000004c481c723c */ /* 0x060fe8000004181c */
[----:B----4-:R-:W-:Y:S04]  /*b430*/  F2FP.BF16.PACK_AB R137, R142, R143 ;  /* 0x0000008f8e89723e */ /* 0x010fe800000010ff */
        /* <DEDUP_REMOVED lines=14> */
[C---:B--2---:R-:W-:Y:S03]  /*b520*/  HMMA.16816.F32.BF16 R60, R72.reuse, R80, R60 ;  /* 0x00000050483c723c */ /* 0x044fe6000004183c */
[----:B------:R-:W2:Y:S01]  /*b530*/  MUFU.EX2 R2, R228 ;  /* 0x000000e400027308 */ /* 0x000ea20000000800 */
[----:B------:R-:W-:Y:S04]  /*b540*/  F2FP.BF16.PACK_AB R79, R152, R153 ;  /* 0x00000099984f723e */ /* 0x000fe800000010ff */
[----:B------:R-:W-:Y:S01]  /*b550*/  HMMA.16816.F32.BF16 R64, R72, R82, R64 ;  /* 0x000000524840723c */ /* 0x000fe20000041840 */
[----:B------:R-:W4:Y:S04]  /*b560*/  LDSM.16.MT88.4 R72, [R192+0x1800] ;  /* 0x00180000c048783b */ /* 0x000f280000004200 */
[----:B------:R-:W5:Y:S03]  /*b570*/  MUFU.EX2 R71, R227 ;  /* 0x000000e300477308 */ /* 0x000f660000000800 */
[C---:B-1----:R-:W-:Y:S01]  /*b580*/  HMMA.16816.F32.BF16 R4, R76.reuse, R84, R4 ;  /* 0x000000544c04723c */ /* 0x042fe20000041804 */
[----:B------:R-:W1:Y:S04]  /*b590*/  LDSM.16.MT88.4 R80, [R194+0x1800] ;  /* 0x00180000c250783b */ /* 0x000e680000004200 */
[----:B---3--:R-:W-:Y:S02]  /*b5a0*/  FADD.FTZ R0, R68, R0 ;  /* 0x0000000044007221 */ /* 0x008fe40000010000 */
[----:B------:R-:W3:Y:S01]  /*b5b0*/  MUFU.EX2 R70, R226 ;  /* 0x000000e200467308 */ /* 0x000ee20000000800 */
[C---:B------:R-:W-:Y:S01]  /*b5c0*/  HMMA.16816.F32.BF16 R8, R76.reuse, R86, R8 ;  /* 0x000000564c08723c */ /* 0x040fe20000041808 */
[----:B------:R-:W1:Y:S03]  /*b5d0*/  LDSM.16.MT88.4 R84, [R191+0x5000] ;  /* 0x00500000bf54783b */ /* 0x000e660000004200 */
[----:B--2---:R-:W-:Y:S04]  /*b5e0*/  FADD.FTZ R0, R2, R0 ;  /* 0x0000000002007221 */ /* 0x004fe80000010000 */
[C---:B------:R-:W-:Y:S04]  /*b5f0*/  HMMA.16816.F32.BF16 R12, R76.reuse, R88, R12 ;  /* 0x000000584c0c723c */ /* 0x040fe8000004180c */
[----:B-----5:R-:W-:Y:S04]  /*b600*/  FADD.FTZ R0, R71, R0 ;  /* 0x0000000047007221 */ /* 0x020fe80000010000 */
[C---:B------:R-:W-:Y:S01]  /*b610*/  HMMA.16816.F32.BF16 R16, R76.reuse, R90, R16 ;  /* 0x0000005a4c10723c */ /* 0x040fe20000041810 */
[----:B------:R-:W-:Y:S03]  /*b620*/  LDSM.16.MT88.4 R88, [R192+0x5000] ;  /* 0x00500000c058783b */ /* 0x000fe60000004200 */
[----:B---3--:R-:W-:Y:S04]  /*b630*/  FADD.FTZ R0, R70, R0 ;  /* 0x0000000046007221 */ /* 0x008fe80000010000 */
[C---:B----4-:R-:W-:Y:S08]  /*b640*/  HMMA.16816.F32.BF16 R20, R76.reuse, R72, R20 ;  /* 0x000000484c14723c */ /* 0x050ff00000041814 */
[C---:B------:R-:W-:Y:S01]  /*b650*/  HMMA.16816.F32.BF16 R24, R76.reuse, R74, R24 ;  /* 0x0000004a4c18723c */ /* 0x040fe20000041818 */
[----:B------:R-:W2:Y:S07]  /*b660*/  LDSM.16.MT88.4 R72, [R193+0x5000] ;  /* 0x00500000c148783b */ /* 0x000eae0000004200 */
[C---:B-1----:R-:W-:Y:S08]  /*b670*/  HMMA.16816.F32.BF16 R28, R76.reuse, R80, R28 ;  /* 0x000000504c1c723c */ /* 0x042ff0000004181c */
[C---:B------:R-:W-:Y:S01]  /*b680*/  HMMA.16816.F32.BF16 R32, R76.reuse, R82, R32 ;  /* 0x000000524c20723c */ /* 0x040fe20000041820 */
[----:B------:R-:W1:Y:S07]  /*b690*/  LDSM.16.MT88.4 R80, [R194+0x5000] ;  /* 0x00500000c250783b */ /* 0x000e6e0000004200 */
[C---:B------:R-:W-:Y:S08]  /*b6a0*/  HMMA.16816.F32.BF16 R36, R76.reuse, R84, R36 ;  /* 0x000000544c24723c */ /* 0x040ff00000041824 */
        /* <DEDUP_REMOVED lines=24> */
[----:B-1----:R-:W-:Y:S04]  /*b830*/  FADD.FTZ R0, R68, R0 ;  /* 0x0000000044007221 */ /* 0x002fe80000010000 */
[C---:B------:R-:W-:Y:S04]  /*b840*/  HMMA.16816.F32.BF16 R12, R72.reuse, R92, R12 ;  /* 0x0000005c480c723c */ /* 0x040fe8000004180c */
[----:B------:R-:W-:Y:S04]  /*b850*/  FADD.FTZ R0, R2, R0 ;  /* 0x0000000002007221 */ /* 0x000fe80000010000 */
[C---:B------:R-:W-:Y:S01]  /*b860*/  HMMA.16816.F32.BF16 R16, R72.reuse, R94, R16 ;  /* 0x0000005e4810723c */ /* 0x040fe20000041810 */
[----:B------:R-:W1:Y:S03]  /*b870*/  LDSM.16.MT88.4 R92, [R192+0x5800] ;  /* 0x00580000c05c783b */ /* 0x000e660000004200 */
[----:B------:R-:W-:Y:S04]  /*b880*/  FADD.FTZ R0, R100, R0 ;  /* 0x0000000064007221 */ /* 0x000fe80000010000 */
[C---:B----4-:R-:W-:Y:S08]  /*b890*/  HMMA.16816.F32.BF16 R20, R72.reuse, R88, R20 ;  /* 0x000000584814723c */ /* 0x050ff00000041814 */
[C---:B------:R-:W-:Y:S01]  /*b8a0*/  HMMA.16816.F32.BF16 R24, R72.reuse, R90, R24 ;  /* 0x0000005a4818723c */ /* 0x040fe20000041818 */
[----:B------:R-:W4:Y:S07]  /*b8b0*/  LDSM.16.MT88.4 R88, [R194+0x5800] ;  /* 0x00580000c258783b */ /* 0x000f2e0000004200 */
[C---:B------:R-:W-:Y:S07]  /*b8c0*/  HMMA.16816.F32.BF16 R28, R72.reuse, R76, R28 ;  /* 0x0000004c481c723c */ /* 0x040fee000004181c */
[----:B------:R-:W-:Y:S01]  /*b8d0*/  F2FP.BF16.PACK_AB R76, R70, R71 ;  /* 0x00000047464c723e */ /* 0x000fe200000010ff */
[C---:B------:R-:W-:Y:S01]  /*b8e0*/  HMMA.16816.F32.BF16 R32, R72.reuse, R78, R32 ;  /* 0x0000004e4820723c */ /* 0x040fe20000041820 */
[----:B------:R-:W5:Y:S03]  /*b8f0*/  MUFU.EX2 R71, R241 ;  /* 0x000000f100477308 */ /* 0x000f660000000800 */
[----:B------:R-:W-:Y:S03]  /*b900*/  F2FP.BF16.PACK_AB R77, R146, R147 ;  /* 0x00000093924d723e */ /* 0x000fe600000010ff */
[----:B------:R-:W-:Y:S01]  /*b910*/  F2FP.BF16.PACK_AB R78, R2, R68 ;  /* 0x00000044024e723e */ /* 0x000fe200000010ff */
[C---:B--2---:R-:W-:Y:S03]  /*b920*/  HMMA.16816.F32.BF16 R36, R72.reuse, R80, R36 ;  /* 0x000000504824723c */ /* 0x044fe60000041824 */
[----:B------:R-:W2:Y:S01]  /*b930*/  MUFU.EX2 R70, R244 ;  /* 0x000000f400467308 */ /* 0x000ea20000000800 */
[----:B------:R-:W-:Y:S01]  /*b940*/  FADD.FTZ R2, R103, R247 ;  /* 0x000000f767027221 */ /* 0x000fe20000010000 */
[----:B------:R-:W-:Y:S03]  /*b950*/  F2FP.BF16.PACK_AB R79, R144, R145 ;  /* 0x00000091904f723e */ /* 0x000fe600000010ff */
[C---:B------:R-:W-:Y:S01]  /*b960*/  HMMA.16816.F32.BF16 R40, R72.reuse, R82, R40 ;  /* 0x000000524828723c */ /* 0x040fe20000041828 */
[----:B------:R-:W4:Y:S04]  /*b970*/  LDSM.16.MT88.4 R80, [R191+0x2800] ;  /* 0x00280000bf50783b */ /* 0x000f280000004200 */
[----:B------:R-:W1:Y:S03]  /*b980*/  MUFU.EX2 R68, R245 ;  /* 0x000000f500447308 */ /* 0x000e660000000800 */
[C---:B---3--:R-:W-:Y:S04]  /*b990*/  HMMA.16816.F32.BF16 R44, R72.reuse, R84, R44 ;  /* 0x00000054482c723c */ /* 0x048fe8000004182c */
[C---:B-----5:R-:W-:Y:S01]  /*b9a0*/  FADD.FTZ R0, R71.reuse, R0 ;  /* 0x0000000047007221 */ /* 0x060fe20000010000 */
[----:B------:R-:W-:Y:S02]  /*b9b0*/  F2FP.BF16.PACK_AB R136, R71, R100 ;  /* 0x000000644788723e */ /* 0x000fe400000010ff */
[-C--:B------:R-:W-:Y:S01]  /*b9c0*/  MOV R71, R3.reuse ;  /* 0x0000000300477202 */ /* 0x080fe20000000f00 */
[C---:B------:R-:W-:Y:S01]  /*b9d0*/  HMMA.16816.F32.BF16 R48, R72.reuse, R86, R48 ;  /* 0x000000564830723c */ /* 0x040fe20000041830 */
[----:B------:R-:W3:Y:S03]  /*b9e0*/  LDSM.16.MT88.4 R84, [R193+0x2800] ;  /* 0x00280000c154783b */ /* 0x000ee60000004200 */
[----:B--2---:R-:W-:Y:S04]  /*b9f0*/  FADD.FTZ R0, R70, R0 ;  /* 0x0000000046007221 */ /* 0x004fe80000010000 */
[C---:B-1----:R-:W-:Y:S04]  /*ba00*/  HMMA.16816.F32.BF16 R52, R72.reuse, R92, R52 ;  /* 0x0000005c4834723c */ /* 0x042fe80000041834 */
[C---:B------:R-:W-:Y:S01]  /*ba10*/  FADD.FTZ R230, R68.reuse, R0 ;  /* 0x0000000044e67221 */ /* 0x040fe20000010000 */
[----:B------:R-:W-:Y:S01]  /*ba20*/  F2FP.BF16.PACK_AB R138, R68, R70 ;  /* 0x00000046448a723e */ /* 0x000fe200000010ff */
[----:B------:R-:W-:Y:S02]  /*ba30*/  FADD.FTZ R0, R108, R2 ;  /* 0x000000026c007221 */ /* 0x000fe40000010000 */
[C---:B------:R-:W-:Y:S01]  /*ba40*/  HMMA.16816.F32.BF16 R56, R72.reuse, R94, R56 ;  /* 0x0000005e4838723c */ /* 0x040fe20000041838 */
[----:B------:R-:W2:Y:S03]  /*ba50*/  LDL R2, [R1+0x8] ;  /* 0x0000080001027983 */ /* 0x000ea60000100800 */
[----:B------:R-:W-:Y:S01]  /*ba60*/  MOV R68, R3 ;  /* 0x0000000300447202 */ /* 0x000fe20000000f00 */
[----:B------:R-:W1:Y:S01]  /*ba70*/  LDSM.16.MT88.4 R92, [R192+0x2800] ;  /* 0x00280000c05c783b */ /* 0x000e620000004200 */
[----:B------:R-:W-:Y:S01]  /*ba80*/  FADD.FTZ R0, R102, R0 ;  /* 0x0000000066007221 */ /* 0x000fe20000010000 */
[----:B------:R-:W-:Y:S01]  /*ba90*/  MOV R70, R69 ;  /* 0x0000004500467202 */ /* 0x000fe20000000f00 */
[C---:B----4-:R-:W-:Y:S04]  /*baa0*/  HMMA.16816.F32.BF16 R60, R72.reuse, R88, R60 ;  /* 0x00000058483c723c */ /* 0x050fe8000004183c */
[----:B------:R-:W-:Y:S04]  /*bab0*/  FADD.FTZ R0, R101, R0 ;  /* 0x0000000065007221 */ /* 0x000fe80000010000 */
[----:B------:R-:W-:Y:S01]  /*bac0*/  HMMA.16816.F32.BF16 R64, R72, R90, R64 ;  /* 0x0000005a4840723c */ /* 0x000fe20000041840 */
[----:B------:R-:W4:Y:S03]  /*bad0*/  LDSM.16.MT88.4 R72, [R194+0x2800] ;  /* 0x00280000c248783b */ /* 0x000f260000004200 */
[----:B------:R-:W-:Y:S04]  /*bae0*/  FADD.FTZ R0, R214, R0 ;  /* 0x00000000d6007221 */ /* 0x000fe80000010000 */
[C---:B------:R-:W-:Y:S01]  /*baf0*/  HMMA.16816.F32.BF16 R4, R76.reuse, R80, R4 ;  /* 0x000000504c04723c */ /* 0x040fe20000041804 */
[----:B------:R-:W5:Y:S04]  /*bb00*/  LDSM.16.MT88.4 R88, [R191+0x6000] ;  /* 0x00600000bf58783b */ /* 0x000f680000004200 */
        /* <DEDUP_REMOVED lines=13> */
[C---:B----4-:R-:W-:Y:S04]  /*bbe0*/  HMMA.16816.F32.BF16 R28, R76.reuse, R72, R28 ;  /* 0x000000484c1c723c */ /* 0x050fe8000004181c */
[----:B------:R-:W-:Y:S04]  /*bbf0*/  FADD.FTZ R0, R154, R0 ;  /* 0x000000009a007221 */ /* 0x000fe80000010000 */
[C---:B------:R-:W-:Y:S01]  /*bc00*/  HMMA.16816.F32.BF16 R32, R76.reuse, R74, R32 ;  /* 0x0000004a4c20723c */ /* 0x040fe20000041820 */
[----:B------:R-:W-:Y:S03]  /*bc10*/  LDSM.16.MT88.4 R72, [R192+0x6800] ;  /* 0x00680000c048783b */ /* 0x000fe60000004200 */
[----:B------:R-:W-:Y:S04]  /*bc20*/  FADD.FTZ R0, R153, R0 ;  /* 0x0000000099007221 */ /* 0x000fe80000010000 */
[C---:B-----5:R-:W-:Y:S04]  /*bc30*/  HMMA.16816.F32.BF16 R36, R76.reuse, R88, R36 ;  /* 0x000000584c24723c */ /* 0x060fe80000041824 */
        /* <DEDUP_REMOVED lines=29> */
[C---:B------:R-:W-:Y:S08]  /*be10*/  HMMA.16816.F32.BF16 R104, R136.reuse, R106, R24 ;  /* 0x0000006a8868723c */ /* 0x040ff00000041818 */
[C---:B-1----:R-:W-:Y:S08]  /*be20*/  HMMA.16816.F32.BF16 R100, R136.reuse, R96, R28 ;  /* 0x000000608864723c */ /* 0x042ff0000004181c */
[C---:B------:R-:W-:Y:S08]  /*be30*/  HMMA.16816.F32.BF16 R96, R136.reuse, R98, R32 ;  /* 0x000000628860723c */ /* 0x040ff00000041820 */
[C---:B------:R-:W-:Y:S08]  /*be40*/  HMMA.16816.F32.BF16 R92, R136.reuse, R88, R36 ;  /* 0x00000058885c723c */ /* 0x040ff00000041824 */
[C---:B------:R-:W-:Y:S08]  /*be50*/  HMMA.16816.F32.BF16 R88, R136.reuse, R90, R40 ;  /* 0x0000005a8858723c */ /* 0x040ff00000041828 */
[C---:B----4-:R-:W-:Y:S08]  /*be60*/  HMMA.16816.F32.BF16 R84, R136.reuse, R80, R44 ;  /* 0x000000508854723c */ /* 0x050ff0000004182c */
[C---:B------:R-:W-:Y:S08]  /*be70*/  HMMA.16816.F32.BF16 R80, R136.reuse, R82, R48 ;  /* 0x000000528850723c */ /* 0x040ff00000041830 */
[C---:B------:R-:W-:Y:S08]  /*be80*/  HMMA.16816.F32.BF16 R76, R136.reuse, R72, R52 ;  /* 0x00000048884c723c */ /* 0x040ff00000041834 */
[C---:B------:R-:W-:Y:S08]  /*be90*/  HMMA.16816.F32.BF16 R72, R136.reuse, R74, R56 ;  /* 0x0000004a8848723c */ /* 0x040ff00000041838 */
[C---:B---3--:R-:W-:Y:S08]  /*bea0*/  HMMA.16816.F32.BF16 R60, R136.reuse, R4, R60 ;  /* 0x00000004883c723c */ /* 0x048ff0000004183c */
[----:B------:R-:W-:Y:S03]  /*beb0*/  HMMA.16816.F32.BF16 R64, R136, R6, R64 ;  /* 0x000000068840723c */ /* 0x000fe60000041840 */
[----:B--2---:R-:W-:Y:S02]  /*bec0*/  ISETP.GT.AND P0, PT, R224, R2, PT ;  /* 0x00000002e000720c */ /* 0x004fe40003f04270 */
[----:B------:R-:W-:Y:S11]  /*bed0*/  MOV R224, R218 ;  /* 0x000000da00e07202 */ /* 0x000ff60000000f00 */
[----:B------:R-:W-:-:S05]  /*bee0*/  @P0 BRA `(.L_x_1360) ;  /* 0xffffb97000000947 */ /* 0x000fca000383ffff */
.L_x_1344:
[----:B----4-:R-:W2:Y:S02]  /*bef0*/  LDL R0, [R1] ;  /* 0x0000000001007983 */ /* 0x010ea40000100800 */
[----:B--2---:R-:W-:-:S13]  /*bf00*/  ISETP.GE.AND P0, PT, R218, R0, PT ;  /* 0x00000000da00720c */ /* 0x004fda0003f06270 */
[----:B------:R-:W-:Y:S05]  /*bf10*/  @!P0 BRA `(.L_x_1361) ;  /* 0x00003ea000008947 */ /* 0x000fea0003800000 */
.L_x_1376:
        /* <DEDUP_REMOVED lines=8> */
[----:B------:R-:W-:Y:S01]  /*bfa0*/  IMAD R0, R0, c[0x0][0x208], RZ ;  /* 0x0000820000007a24 */ /* 0x000fe200078e02ff */
[----:B------:R-:W-:Y:S02]  /*bfb0*/  MOV R70, R69 ;  /* 0x0000004500467202 */ /* 0x000fe40000000f00 */
[----:B------:R-:W-:Y:S02]  /*bfc0*/  IMAD R4, R4, c[0x0][0x218], RZ ;  /* 0x0000860004047a24 */ /* 0x000fe400078e02ff */
[----:B------:R-:W-:Y:S02]  /*bfd0*/  IMAD R0, R223, c[0x0][0x20c], R0 ;  /* 0x00008300df007a24 */ /* 0x000fe400078e0200 */
[----:B------:R-:W-:Y:S03]  /*bfe0*/  IMAD R4, R219, c[0x0][0x21c], R4 ;  /* 0x00008700db047a24 */ /* 0x000fe600078e0204 */
[----:B------:R-:W-:Y:S05]  /*bff0*/  IADD3 R3, R3, R0, RZ ;  /* 0x0000000003037210 */ /* 0x000fea0007ffe0ff */
[----:B------:R-:W-:Y:S01]  /*c000*/  IMAD.WIDE.U32 R2, R219, c[0x0][0x218], R2 ;  /* 0x00008600db027a25 */ /* 0x000fe200078e0002 */
[----:B------:R1:W4:Y:S04]  /*c010*/  LDSM.16.M88.4 R8, [R188] ;  /* 0x00000000bc08783b */ /* 0x0003280000000200 */
        /* <DEDUP_REMOVED lines=13> */
[----:B--2---:R-:W-:Y:S04]  /*c0f0*/  IADD3 R0, P0, R6, R2, RZ ;  /* 0x0000000206007210 */ /* 0x004fe80007f1e0ff */
[----:B---3--:R-:W-:Y:S02]  /*c100*/  IADD3.X R2, R5, R3, R4, P0, !PT ;  /* 0x0000000305027210 */ /* 0x008fe400007fe404 */
[C---:B------:R-:W-:Y:S04]  /*c110*/  LEA R4, P0, R0.reuse, c[0x0][0x1f8], 0x1 ;  /* 0x00007e0000047a11 */ /* 0x040fe800078008ff */
[----:B------:R-:W-:Y:S01]  /*c120*/  LEA.HI.X R0, R0, c[0x0][0x1fc], R2, 0x1, P0 ;  /* 0x00007f0000007a11 */ /* 0x000fe200000f0c02 */
[----:B------:R-:W-:-:S06]  /*c130*/  BRA.DIV ~URZ, `(.L_x_1362) ;  /* 0x0000a4727f007947 */ /* 0x000fcc000b800000 */
[----:B-1--4-:R1:W2:Y:S02]  /*c140*/  SHFL.IDX PT, R6, R0, RZ, 0x181f ;  /* 0x00181fff00067589 */ /* 0x0122a400000e0000 */
.L_x_1464:
[----:B------:R-:W3:Y:S01]  /*c150*/  SHFL.IDX PT, R5, R4, RZ, 0x181f ;  /* 0x00181fff04057589 */ /* 0x000ee200000e0000 */
[C---:B------:R-:W-:Y:S01]  /*c160*/  IMAD.SHL.U32 R12, R238.reuse, 0x2, RZ ;  /* 0x00000002ee0c7824 */ /* 0x040fe200078e00ff */
[----:B------:R-:W-:Y:S01]  /*c170*/  ISETP.GE.AND P3, PT, R238, c[0x0][0x1d4], PT ;  /* 0x00007500ee007a0c */ /* 0x000fe20003f66270 */
[----:B------:R-:W-:Y:S01]  /*c180*/  IMAD.SHL.U32 R7, R248, 0x2, RZ ;  /* 0x00000002f8077824 */ /* 0x000fe200078e00ff */
[----:B------:R-:W-:Y:S02]  /*c190*/  BSSY B0, `(.L_x_1363) ;  /* 0x000003a000007945 */ /* 0x000fe40003800000 */
[----:B------:R-:W-:Y:S04]  /*c1a0*/  SEL R214, RZ, 0x10, P3 ;  /* 0x00000010ffd67807 */ /* 0x000fe80001800000 */
[----:B------:R-:W-:Y:S02]  /*c1b0*/  ISETP.NE.U32.AND P5, PT, R214, RZ, PT ;  /* 0x000000ffd600720c */ /* 0x000fe40003fa5070 */
[CC--:B---3--:R-:W-:Y:S05]  /*c1c0*/  IADD3 R2, P0, R5.reuse, R12.reuse, RZ ;  /* 0x0000000c05027210 */ /* 0x0c8fea0007f1e0ff */
[--C-:B--2---:R-:W-:Y:S01]  /*c1d0*/  IMAD.X R3, R6, 0x1, R220.reuse, P0 ;  /* 0x0000000106037824 */ /* 0x104fe200000e06dc */
[----:B------:R-:W-:Y:S04]  /*c1e0*/  ISETP.GE.AND P0, PT, R248, c[0x0][0x1d4], PT ;  /* 0x00007500f8007a0c */ /* 0x000fe80003f06270 */
[----:B------:R-:W-:Y:S01]  /*c1f0*/  @!PT LDS RZ, [RZ] ;  /* 0x00000000fffff984 */ /* 0x000fe20000000800 */
[----:B------:R-:W-:Y:S01]  /*c200*/  @!PT LDS RZ, [RZ] ;  /* 0x00000000fffff984 */ /* 0x000fe20000000800 */
[----:B------:R2:W-:Y:S01]  /*c210*/  LDGSTS.E.BYPASS.LTC128B.128 [R215+0x100], [R2.64], !P3 ;  /* 0x0010000002d77fae */ /* 0x0005e2000d901d46 */
[----:B------:R-:W-:Y:S02]  /*c220*/  SEL R71, RZ, 0x10, P0 ;  /* 0x00000010ff477807 */ /* 0x000fe40000000000 */
[-C--:B--2---:R-:W-:Y:S02]  /*c230*/  IADD3 R2, P4, R5, R7.reuse, RZ ;  /* 0x0000000705027210 */ /* 0x084fe40007f9e0ff */
[----:B------:R-:W2:Y:S03]  /*c240*/  SHFL.IDX PT, R5, R4, 0x1, 0x181f ;  /* 0x00381f0004057f89 */ /* 0x000ea600000e0000 */
[--C-:B------:R-:W-:Y:S02]  /*c250*/  IMAD.X R3, R6, 0x1, R221.reuse, P4 ;  /* 0x0000000106037824 */ /* 0x100fe400020e06dd */
[----:B------:R-:W3:Y:S04]  /*c260*/  SHFL.IDX PT, R6, R0, 0x1, 0x181f ;  /* 0x00381f0000067f89 */ /* 0x000ee800000e0000 */
[----:B------:R2:W-:Y:S02]  /*c270*/  LDGSTS.E.BYPASS.LTC128B.128 [R215+0x3900], [R2.64], !P0 ;  /* 0x0390000002d77fae */ /* 0x0005e4000c101d46 */
[C---:B--2---:R-:W-:Y:S05]  /*c280*/  IADD3 R2, P4, R5.reuse, R12, RZ ;  /* 0x0000000c05027210 */ /* 0x044fea0007f9e0ff */
[C---:B---3--:R-:W-:Y:S05]  /*c290*/  IMAD.X R3, R6.reuse, 0x1, R220, P4 ;  /* 0x0000000106037824 */ /* 0x048fea00020e06dc */
        /* <DEDUP_REMOVED lines=9> */
[-C--:B---3--:R-:W-:Y:S02]  /*c330*/  IADD3.X R3, RZ, R6.reuse, R220, P4, P3 ;  /* 0x00000006ff037210 */ /* 0x088fe400027e64dc */
        /* <DEDUP_REMOVED lines=12> */
[----:B------:R2:W3:Y:S04]  /*c400*/  SHFL.IDX PT, R5, R0, 0x3, 0x181f ;  /* 0x00781f0000057f89 */ /* 0x0004e800000e0000 */
[----:B-1----:R2:W1:Y:S02]  /*c410*/  SHFL.IDX PT, R0, R4, 0x3, 0x181f ;  /* 0x00781f0004007f89 */ /* 0x00246400000e0000 */
.L_x_1465:
[----:B------:R-:W-:Y:S01]  /*c420*/  IADD3 R2, -R214, 0x10, RZ ;  /* 0x00000010d6027810 */ /* 0x000fe20007ffe1ff */
[----:B------:R-:W-:Y:S01]  /*c430*/  IMAD.SHL.U32 R3, R238, 0x2, RZ ;  /* 0x00000002ee037824 */ /* 0x000fe200078e00ff */
[----:B------:R-:W-:Y:S01]  /*c440*/  ISETP.NE.U32.AND P0, PT, R214, RZ, PT ;  /* 0x000000ffd600720c */ /* 0x000fe20003f05070 */
[----:B--2---:R-:W-:Y:S01]  /*c450*/  IMAD.SHL.U32 R4, R248, 0x2, RZ ;  /* 0x00000002f8047824 */ /* 0x004fe200078e00ff */
[----:B------:R-:W-:Y:S04]  /*c460*/  LOP3.LUT R2, R2, 0xf, RZ, 0xc0, !PT ;  /* 0x0000000f02027812 */ /* 0x000fe800078ec0ff */
[-C--:B-1----:R-:W-:Y:S04]  /*c470*/  IADD3 R2, P4, P3, R2, R0.reuse, R3 ;  /* 0x0000000002027210 */ /* 0x082fe80007b9e003 */
[-C--:B---3--:R-:W-:Y:S05]  /*c480*/  IADD3.X R3, RZ, R5.reuse, R220, P4, P3 ;  /* 0x00000005ff037210 */ /* 0x088fea00027e64dc */
        /* <DEDUP_REMOVED lines=10> */
.L_x_1364:
[----:B---3--:R-:W-:Y:S05]  /*c530*/  BSYNC B0 ;  /* 0x0000000000007941 */ /* 0x008fea0003800000 */
.L_x_1363:
[----:B------:R-:W0:Y:S01]  /*c540*/  LDGDEPBAR ;  /* 0x00000000000079af */ /* 0x000e220000000000 */
[----:B------:R-:W-:Y:S01]  /*c550*/  WARPSYNC 0xffffffff ;  /* 0xffffffff00007948 */ /* 0x000fe20003800000 */
[C---:B------:R-:W-:Y:S01]  /*c560*/  HMMA.16816.F32.BF16 R4, R128.reuse, R8, RZ ;  /* 0x000000088004723c */ /* 0x040fe200000418ff */
[----:B------:R-:W-:Y:S05]  /*c570*/  BSSY B0, `(.L_x_1366) ;  /* 0x0000185000007945 */ /* 0x000fea0003800000 */
[----:B------:R-:W2:Y:S02]  /*c580*/  LDL R224, [R1] ;  /* 0x0000000001e07983 */ /* 0x000ea40000100800 */
        /* <DEDUP_REMOVED lines=15> */
[----:B------:R-:W3:Y:S07]  /*c680*/  LDSM.16.M88.4 R136, [R190] ;  /* 0x00000000be88783b */ /* 0x000eee0000000200 */
        /* <DEDUP_REMOVED lines=14> */
[----:B------:R-:W1:Y:S07]  /*c770*/  LDSM.16.M88.4 R156, [R190+0x2800] ;  /* 0x00280000be9c783b */ /* 0x000e6e0000000200 */
[C---:B------:R-:W-:Y:S08]  /*c780*/  HMMA.16816.F32.BF16 R52, R132.reuse, R160, R52 ;  /* 0x000000a08434723c */ /* 0x040ff00000041834 */
[----:B------:R-:W-:Y:S08]  /*c790*/  HMMA.16816.F32.BF16 R56, R132, R162, R56 ;  /* 0x000000a28438723c */ /* 0x000ff00000041838 */
        /* <DEDUP_REMOVED lines=12> */
[C---:B------:R-:W-:Y:S08]  /*c860*/  HMMA.16816.F32.BF16 R36, R164.reuse, R152, R36 ;  /* 0x00000098a424723c */ /* 0x040ff00000041824 */
[C---:B------:R-:W-:Y:S01]  /*c870*/  HMMA.16816.F32.BF16 R40, R164.reuse, R154, R40 ;  /* 0x0000009aa428723c */ /* 0x040fe20000041828 */
[----:B------:R-:W1:Y:S07]  /*c880*/  LDSM.16.M88.4 R152, [R189+0x1800] ;  /* 0x00180000bd98783b */ /* 0x000e6e0000000200 */
[C---:B------:R-:W-:Y:S03]  /*c890*/  HMMA.16816.F32.BF16 R44, R164.reuse, R156, R44 ;  /* 0x0000009ca42c723c */ /* 0x040fe6000004182c */
[----:B--2---:R-:W-:Y:S05]  /*c8a0*/  ISETP.GT.AND P0, PT, R218, R224, PT ;  /* 0x000000e0da00720c */ /* 0x004fea0003f04270 */
        /* <DEDUP_REMOVED lines=85> */
[C---:B--2---:R-:W-:Y:S08]  /*ce00*/  HMMA.16816.F32.BF16 R4, R184.reuse, R156, R4 ;  /* 0x0000009cb804723c */ /* 0x044ff00000041804 */
[C---:B------:R-:W-:Y:S08]  /*ce10*/  HMMA.16816.F32.BF16 R8, R184.reuse, R158, R8 ;  /* 0x0000009eb808723c */ /* 0x040ff00000041808 */
[C---:B---3--:R-:W-:Y:S08]  /*ce20*/  HMMA.16816.F32.BF16 R12, R184.reuse, R136, R12 ;  /* 0x00000088b80c723c */ /* 0x048ff0000004180c */
        /* <DEDUP_REMOVED lines=49> */
[----:B------:R-:W-:Y:S08]  /*d140*/  DEPBAR.LE SB0, 0x0 ;  /* 0x000080000000791a */ /* 0x000ff00000000000 */
[----:B------:R4:W2:Y:S01]  /*d150*/  MUFU.TANH R34, R3 ;  /* 0x0000000300227308 */ /* 0x0008a20000002400 */
[----:B------:R-:W-:Y:S01]  /*d160*/  BAR.SYNC.DEFER_BLOCKING 0x0 ;  /* 0x0000000000007b1d */ /* 0x000fe20000010000 */
[----:B---3--:R-:W-:Y:S01]  /*d170*/  FMUL.FTZ R2, R36, c[0x0][0x320] ;  /* 0x0000c80024027a20 */ /* 0x008fe20000410000 */
[C---:B-----5:R-:W-:Y:S05]  /*d180*/  HMMA.16816.F32.BF16 R44, R184.reuse, R8, R44 ;  /* 0x00000008b82c723c */ /* 0x060fea000004182c */
[----:B-1----:R-:W-:Y:S02]  /*d190*/  FMUL.FTZ R0, R15, c[0x0][0x320] ;  /* 0x0000c8000f007a20 */ /* 0x002fe40000410000 */
[----:B------:R-:W-:Y:S01]  /*d1a0*/  FMUL.FTZ R8, R42, c[0x0][0x320] ;  /* 0x0000c8002a087a20 */ /* 0x000fe20000410000 */
[C---:B------:R-:W-:Y:S01]  /*d1b0*/  HMMA.16816.F32.BF16 R48, R184.reuse, R10, R48 ;  /* 0x0000000ab830723c */ /* 0x040fe20000041830 */
[----:B------:R1:W3:Y:S03]  /*d1c0*/  MUFU.TANH R157, R0 ;  /* 0x00000000009d7308 */ /* 0x0002e60000002400 */
[----:B----4-:R-:W-:Y:S07]  /*d1d0*/  FMUL.FTZ R3, R43, c[0x0][0x320] ;  /* 0x0000c8002b037a20 */ /* 0x010fee0000410000 */
[----:B------:R-:W4:Y:S01]  /*d1e0*/  MUFU.TANH R28, R3 ;  /* 0x00000003001c7308 */ /* 0x000f220000002400 */
[C---:B--2---:R-:W-:Y:S03]  /*d1f0*/  HMMA.16816.F32.BF16 R52, R184.reuse, R4, R52 ;  /* 0x00000004b834723c */ /* 0x044fe60000041834 */
[----:B-1----:R-:W-:Y:S05]  /*d200*/  FMUL.FTZ R0, R16, c[0x0][0x320] ;  /* 0x0000c80010007a20 */ /* 0x002fea0000410000 */
[----:B------:R-:W-:Y:S01]  /*d210*/  HMMA.16816.F32.BF16 R56, R184, R6, R56 ;  /* 0x00000006b838723c */ /* 0x000fe20000041838 */
[----:B------:R1:W2:Y:S03]  /*d220*/  MUFU.TANH R151, R0 ;  /* 0x0000000000977308 */ /* 0x0002a60000002400 */
[----:B-1----:R-:W-:Y:S07]  /*d230*/  FMUL.FTZ R0, R17, c[0x0][0x320] ;  /* 0x0000c80011007a20 */ /* 0x002fee0000410000 */
        /* <DEDUP_REMOVED lines=100> */
.L_x_1466:
[----:B------:R-:W-:-:S05]  /*d880*/  BRA.DIV ~URZ, `(.L_x_1369) ;  /* 0x00008ed27f007947 */ /* 0x000fca000b800000 */
[----:B------:R3:W4:Y:S02]  /*d890*/  SHFL.IDX PT, R5, R4, RZ, 0x181f ;  /* 0x00181fff04057589 */ /* 0x00072400000e0000 */
.L_x_1467:
[----:B------:R-:W-:Y:S01]  /*d8a0*/  ISETP.GE.AND P3, PT, R222, 0x1, PT ;  /* 0x00000001de00780c */ /* 0x000fe20003f66270 */
[----:B------:R-:W-:Y:S02]  /*d8b0*/  IMAD.SHL.U32 R3, R238, 0x2, RZ ;  /* 0x00000002ee037824 */ /* 0x000fe400078e00ff */
[----:B------:R-:W-:Y:S10]  /*d8c0*/  IMAD.SHL.U32 R7, R248, 0x2, RZ ;  /* 0x00000002f8077824 */ /* 0x000ff400078e00ff */
        /* <DEDUP_REMOVED lines=18> */
.L_x_1468:
[----:B------:R-:W-:Y:S01]  /*d9f0*/  ISETP.GE.AND P3, PT, R222, 0x21, PT ;  /* 0x00000021de00780c */ /* 0x000fe20003f66270 */
[----:B--2---:R-:W-:Y:S02]  /*da00*/  IMAD.SHL.U32 R3, R238, 0x2, RZ ;  /* 0x00000002ee037824 */ /* 0x004fe400078e00ff */
[----:B------:R-:W-:Y:S10]  /*da10*/  IMAD.SHL.U32 R7, R248, 0x2, RZ ;  /* 0x00000002f8077824 */ /* 0x000ff400078e00ff */
[C---:B------:R-:W-:Y:S02]  /*da20*/  @P3 IADD3 R2, -R214.reuse, 0x10, RZ ;  /* 0x00000010d6023810 */ /* 0x040fe40007ffe1ff */
        /* <DEDUP_REMOVED lines=16> */
.L_x_1469:
[----:B------:R-:W-:-:S05]  /*db30*/  BRA.DIV ~URZ, `(.L_x_1372) ;  /* 0x00008dd27f007947 */ /* 0x000fca000b800000 */
[----:B------:R2:W3:Y:S02]  /*db40*/  SHFL.IDX PT, R5, R4, 0x2, 0x181f ;  /* 0x00581f0004057f89 */ /* 0x0004e400000e0000 */
.L_x_1470:
[----:B------:R-:W-:Y:S01]  /*db50*/  ISETP.GE.AND P3, PT, R222, 0x41, PT ;  /* 0x00000041de00780c */ /* 0x000fe20003f66270 */
[----:B-1----:R-:W-:Y:S02]  /*db60*/  IMAD.SHL.U32 R3, R238, 0x2, RZ ;  /* 0x00000002ee037824 */ /* 0x002fe400078e00ff */
[----:B------:R-:W-:Y:S10]  /*db70*/  IMAD.SHL.U32 R7, R248, 0x2, RZ ;  /* 0x00000002f8077824 */ /* 0x000ff400078e00ff */
[C---:B------:R-:W-:Y:S02]  /*db80*/  @P3 IADD3 R2, -R214.reuse, 0x10, RZ ;  /* 0x00000010d6023810 */ /* 0x040fe40007ffe1ff */
        /* <DEDUP_REMOVED lines=17> */
.L_x_1471:
[----:B------:R-:W-:Y:S01]  /*dca0*/  ISETP.GE.AND P3, PT, R222, 0x61, PT ;  /* 0x00000061de00780c */ /* 0x000fe20003f66270 */
[----:B-1----:R-:W-:Y:S02]  /*dcb0*/  IMAD.SHL.U32 R3, R238, 0x2, RZ ;  /* 0x00000002ee037824 */ /* 0x002fe400078e00ff */
[----:B---3--:R-:W-:Y:S10]  /*dcc0*/  IMAD.SHL.U32 R4, R248, 0x2, RZ ;  /* 0x00000002f8047824 */ /* 0x008ff400078e00ff */
[C---:B------:R-:W-:Y:S02]  /*dcd0*/  @P3 IADD3 R2, -R214.reuse, 0x10, RZ ;  /* 0x00000010d6023810 */ /* 0x040fe40007ffe1ff */
        /* <DEDUP_REMOVED lines=14> */
.L_x_1367:
[----:B--234-:R-:W-:Y:S05]  /*ddc0*/  BSYNC B0 ;  /* 0x0000000000007941 */ /* 0x01cfea0003800000 */
.L_x_1366:
        /* <DEDUP_REMOVED lines=59> */
.L_x_1472:
[----:B-12---:R-:W-:Y:S01]  /*e180*/  FMNMX.FTZ R4, R4, R0, !PT ;  /* 0x0000000004047209 */ /* 0x006fe20007810000 */
[----:B------:R-:W-:-:S05]  /*e190*/  BRA.DIV ~URZ, `(.L_x_1375) ;  /* 0x000088f27f007947 */ /* 0x000fca000b800000 */
[----:B------:R-:W1:Y:S02]  /*e1a0*/  SHFL.BFLY PT, R0, R4, 0x1, 0x1f ;  /* 0x0c201f0004007f89 */ /* 0x000e6400000e0000 */
[----:B-1----:R-:W-:Y:S02]  /*e1b0*/  FMNMX.FTZ R69, R4, R0, !PT ;  /* 0x0000000004457209 */ /* 0x002fe40007810000 */
[----:B------:R-:W1:Y:S02]  /*e1c0*/  SHFL.BFLY PT, R0, R5, 0x2, 0x1f ;  /* 0x0c401f0005007f89 */ /* 0x000e6400000e0000 */
[----:B-1----:R-:W-:Y:S05]  /*e1d0*/  FMNMX.FTZ R4, R5, R0, !PT ;  /* 0x0000000005047209 */ /* 0x002fea0007810000 */
[----:B------:R1:W2:Y:S02]  /*e1e0*/  SHFL.BFLY PT, R0, R4, 0x1, 0x1f ;  /* 0x0c201f0004007f89 */ /* 0x0002a400000e0000 */
.L_x_1473:
[----:B--2---:R-:W-:Y:S01]  /*e1f0*/  FMNMX.FTZ R3, R0, R4, !PT ;  /* 0x0000000400037209 */ /* 0x004fe20007810000 */
[C---:B-1----:R-:W-:Y:S01]  /*e200*/  FMUL.FTZ R4, R69.reuse, c[0x0][0x2d0] ;  /* 0x0000b40045047a20 */ /* 0x042fe20000410000 */
[----:B------:R-:W-:Y:S01]  /*e210*/  WARPSYNC 0xffffffff ;  /* 0xffffffff00007948 */ /* 0x000fe20003800000 */
[----:B------:R-:W-:Y:S01]  /*e220*/  FADD.FTZ R0, -R69, R70 ;  /* 0x0000004645007221 */ /* 0x000fe20000010100 */
[----:B------:R-:W2:Y:S01]  /*e230*/  LDL R250, [R1] ;  /* 0x0000000001fa7983 */ /* 0x000ea20000100800 */
        /* <DEDUP_REMOVED lines=33> */
[----:B------:R-:W-:Y:S02]  /*e450*/  FFMA.FTZ R151, R140, c[0x0][0x2d0], -R4 ;  /* 0x0000b4008c977a23 */ /* 0x000fe40000010804 */
[----:B------:R-:W-:Y:S02]  /*e460*/  FMUL.FTZ R4, R3, c[0x0][0x2d0] ;  /* 0x0000b40003047a20 */ /* 0x000fe40000410000 */
[----:B------:R-:W-:Y:S02]  /*e470*/  MUFU.EX2 R71, R71 ;  /* 0x0000004700477308 */ /* 0x000fe40000000800 */
        /* <DEDUP_REMOVED lines=26> */
[----:B------:R-:W-:Y:S01]  /*e620*/  MUFU.EX2 R144, R235 ;  /* 0x000000eb00907308 */ /* 0x000fe20000000800 */
[C---:B-1----:R-:W-:Y:S01]  /*e630*/  FFMA.FTZ R0, R2.reuse, R230, R6 ;  /* 0x000000e602007223 */ /* 0x042fe20000010006 */
[C---:B---3--:R-:W-:Y:S01]  /*e640*/  F2FP.BF16.PACK_AB R136, R5.reuse, R6 ;  /* 0x000000060588723e */ /* 0x048fe200000010ff */
[----:B------:R-:W-:Y:S01]  /*e650*/  FMUL.FTZ R56, R2, R72 ;  /* 0x0000004802387220 */ /* 0x000fe20000410000 */
[----:B----4-:R-:W-:Y:S01]  /*e660*/  F2FP.BF16.PACK_AB R138, R8, R9 ;  /* 0x00000009088a723e */ /* 0x010fe200000010ff */
        /* <DEDUP_REMOVED lines=13> */
[----:B------:R-:W-:Y:S02]  /*e740*/  FADD.FTZ R4, R9, R7 ;  /* 0x0000000709047221 */ /* 0x000fe40000010000 */
[C---:B------:R-:W-:Y:S02]  /*e750*/  FMUL.FTZ R20, R2.reuse, R108 ;  /* 0x0000006c02147220 */ /* 0x040fe40000410000 */
[----:B------:R-:W-:Y:S02]  /*e760*/  FMUL.FTZ R21, R2, R109 ;  /* 0x0000006d02157220 */ /* 0x000fe40000410000 */
[----:B------:R-:W-:Y:S02]  /*e770*/  FADD.FTZ R141, R8, R4 ;  /* 0x00000004088d7221 */ /* 0x000fe40000010000 */
[C---:B------:R-:W-:Y:S01]  /*e780*/  FMUL.FTZ R4, R2.reuse, R124 ;  /* 0x0000007c02047220 */ /* 0x040fe20000410000 */
[----:B------:R-:W4:Y:S01]  /*e790*/  MUFU.EX2 R7, R6 ;  /* 0x0000000600077308 */ /* 0x000f220000000800 */
[C---:B------:R-:W-:Y:S02]  /*e7a0*/  FMUL.FTZ R29, R2.reuse, R101 ;  /* 0x00000065021d7220 */ /* 0x040fe40000410000 */
[----:B------:R-:W-:Y:S02]  /*e7b0*/  FMUL.FTZ R8, R2, R120 ;  /* 0x0000007802087220 */ /* 0x000fe40000410000 */
[C---:B-1----:R-:W-:Y:S02]  /*e7c0*/  FMUL.FTZ R58, R0.reuse, R74 ;  /* 0x0000004a003a7220 */ /* 0x042fe40000410000 */
[----:B------:R-:W-:Y:S02]  /*e7d0*/  FMUL.FTZ R59, R0, R75 ;  /* 0x0000004b003b7220 */ /* 0x000fe40000410000 */
[----:B------:R-:W1:Y:S01]  /*e7e0*/  LDSM.16.MT88.4 R72, [R191] ;  /* 0x00000000bf48783b */ /* 0x000e620000004200 */
[----:B------:R-:W-:Y:S01]  /*e7f0*/  MUFU.EX2 R108, R68 ;  /* 0x00000044006c7308 */ /* 0x000fe20000000800 */
[----:B------:R-:W-:Y:S02]  /*e800*/  FMUL.FTZ R9, R2, R121 ;  /* 0x0000007902097220 */ /* 0x000fe40000410000 */
[----:B------:R-:W-:Y:S02]  /*e810*/  FMUL.FTZ R11, R0, R123 ;  /* 0x0000007b000b7220 */ /* 0x000fe40000410000 */
[C---:B---3--:R-:W-:Y:S02]  /*e820*/  FMUL.FTZ R5, R2.reuse, R125 ;  /* 0x0000007d02057220 */ /* 0x048fe40000410000 */
[C---:B------:R-:W-:Y:S02]  /*e830*/  FMUL.FTZ R12, R2.reuse, R116 ;  /* 0x00000074020c7220 */ /* 0x040fe40000410000 */
[----:B------:R-:W-:Y:S01]  /*e840*/  FMUL.FTZ R13, R2, R117 ;  /* 0x00000075020d7220 */ /* 0x000fe20000410000 */
[----:B------:R-:W3:Y:S01]  /*e850*/  MUFU.EX2 R109, R70 ;  /* 0x00000046006d7308 */ /* 0x000ee20000000800 */
[C---:B------:R-:W-:Y:S02]  /*e860*/  FMUL.FTZ R14, R0.reuse, R118 ;  /* 0x00000076000e7220 */ /* 0x040fe40000410000 */
[C---:B------:R-:W-:Y:S01]  /*e870*/  FMUL.FTZ R15, R0.reuse, R119 ;  /* 0x00000077000f7220 */ /* 0x040fe20000410000 */
[C---:B----4-:R-:W-:Y:S01]  /*e880*/  F2FP.BF16.PACK_AB R137, R7.reuse, R10 ;  /* 0x0000000a0789723e */ /* 0x050fe200000010ff */
[C---:B------:R-:W-:Y:S02]  /*e890*/  FFMA.FTZ R6, R0.reuse, R247, R10 ;  /* 0x000000f700067223 */ /* 0x040fe4000001000a */
[C---:B------:R-:W-:Y:S02]  /*e8a0*/  FMUL.FTZ R10, R0.reuse, R122 ;  /* 0x0000007a000a7220 */ /* 0x040fe40000410000 */
[----:B------:R-:W-:Y:S01]  /*e8b0*/  FADD.FTZ R101, R7, R6 ;  /* 0x0000000607657221 */ /* 0x000fe20000010000 */
[----:B------:R-:W-:Y:S01]  /*e8c0*/  LDSM.16.MT88.4 R120, [R191+0x3000] ;  /* 0x00300000bf78783b */ /* 0x000fe20000004200 */
[C---:B------:R-:W-:Y:S01]  /*e8d0*/  FMUL.FTZ R6, R0.reuse, R126 ;  /* 0x0000007e00067220 */ /* 0x040fe20000410000 */
[----:B------:R-:W4:Y:S01]  /*e8e0*/  MUFU.EX2 R68, R153 ;  /* 0x0000009900447308 */ /* 0x000f220000000800 */
[----:B------:R-:W-:Y:S02]  /*e8f0*/  FMUL.FTZ R7, R0, R127 ;  /* 0x0000007f00077220 */ /* 0x000fe40000410000 */
[C---:B------:R-:W-:Y:S02]  /*e900*/  FMUL.FTZ R16, R2.reuse, R112 ;  /* 0x0000007002107220 */ /* 0x040fe40000410000 */
[----:B------:R-:W-:Y:S02]  /*e910*/  FMUL.FTZ R17, R2, R113 ;  /* 0x0000007102117220 */ /* 0x000fe40000410000 */
[C---:B------:R-:W-:Y:S02]  /*e920*/  FMUL.FTZ R18, R0.reuse, R114 ;  /* 0x0000007200127220 */ /* 0x040fe40000410000 */
[C---:B------:R-:W-:Y:S01]  /*e930*/  FMUL.FTZ R19, R0.reuse, R115 ;  /* 0x0000007300137220 */ /* 0x040fe20000410000 */
[----:B------:R-:W-:Y:S01]  /*e940*/  MUFU.EX2 R153, R142 ;  /* 0x0000008e00997308 */ /* 0x000fe20000000800 */
        /* <DEDUP_REMOVED lines=15> */
[C---:B------:R-:W-:Y:S04]  /*ea40*/  FMUL.FTZ R32, R2.reuse, R96 ;  /* 0x0000006002207220 */ /* 0x040fe80000410000 */
        /* <DEDUP_REMOVED lines=23> */
[C---:B-1----:R-:W-:Y:S01]  /*ebc0*/  HMMA.16816.F32.BF16 R12, R136.reuse, R72, R12 ;  /* 0x00000048880c723c */ /* 0x042fe2000004180c */
[----:B------:R-:W-:Y:S02]  /*ebd0*/  MUFU.EX2 R142, R239 ;  /* 0x000000ef008e7308 */ /* 0x000fe40000000800 */
[----:B------:R-:W-:Y:S02]  /*ebe0*/  FMUL.FTZ R49, R2, R81 ;  /* 0x0000005102317220 */ /* 0x000fe40000410000 */
[C---:B------:R-:W-:Y:S02]  /*ebf0*/  FMUL.FTZ R50, R0.reuse, R82 ;  /* 0x0000005200327220 */ /* 0x040fe40000410000 */
[----:B------:R-:W-:Y:S01]  /*ec00*/  FMUL.FTZ R51, R0, R83 ;  /* 0x0000005300337220 */ /* 0x000fe20000410000 */
[C---:B------:R-:W-:Y:S01]  /*ec10*/  HMMA.16816.F32.BF16 R16, R136.reuse, R74, R16 ;  /* 0x0000004a8810723c */ /* 0x040fe20000041810 */
[----:B------:R-:W1:Y:S03]  /*ec20*/  LDSM.16.MT88.4 R72, [R192] ;  /* 0x00000000c048783b */ /* 0x000e660000004200 */
[C---:B------:R-:W-:Y:S02]  /*ec30*/  FMUL.FTZ R52, R2.reuse, R76 ;  /* 0x0000004c02347220 */ /* 0x040fe40000410000 */
[----:B------:R-:W-:Y:S02]  /*ec40*/  FMUL.FTZ R53, R2, R77 ;  /* 0x0000004d02357220 */ /* 0x000fe40000410000 */
[C---:B------:R-:W-:Y:S01]  /*ec50*/  FMUL.FTZ R54, R0.reuse, R78 ;  /* 0x0000004e00367220 */ /* 0x040fe20000410000 */
[----:B------:R-:W-:Y:S03]  /*ec60*/  LDSM.16.MT88.4 R80, [R193+0x800] ;  /* 0x00080000c150783b */ /* 0x000fe60000004200 */
[C---:B------:R-:W-:Y:S02]  /*ec70*/  FMUL.FTZ R55, R0.reuse, R79 ;  /* 0x0000004f00377220 */ /* 0x040fe40000410000 */
[----:B------:R-:W-:Y:S01]  /*ec80*/  FMUL.FTZ R30, R0, R102 ;  /* 0x00000066001e7220 */ /* 0x000fe20000410000 */
[----:B--2---:R-:W-:Y:S01]  /*ec90*/  ISETP.GT.AND P0, PT, R218, R250, PT ;  /* 0x000000fada00720c */ /* 0x004fe20003f04270 */
[----:B------:R-:W-:Y:S01]  /*eca0*/  FMUL.FTZ R31, R0, R103 ;  /* 0x00000067001f7220 */ /* 0x000fe20000410000 */
[----:B------:R-:W-:Y:S01]  /*ecb0*/  LDSM.16.MT88.4 R76, [R191+0x800] ;  /* 0x00080000bf4c783b */ /* 0x000fe20000004200 */
[C---:B------:R-:W-:Y:S01]  /*ecc0*/  FMUL.FTZ R60, R2.reuse, R60 ;  /* 0x0000003c023c7220 */ /* 0x040fe20000410000 */
[----:B------:R-:W-:Y:S01]  /*ecd0*/  MUFU.EX2 R103, R143 ;  /* 0x0000008f00677308 */ /* 0x000fe20000000800 */
[C---:B------:R-:W-:Y:S02]  /*ece0*/  FMUL.FTZ R61, R2.reuse, R61 ;  /* 0x0000003d023d7220 */ /* 0x040fe40000410000 */
[C---:B------:R-:W-:Y:S02]  /*ecf0*/  FMUL.FTZ R64, R2.reuse, R64 ;  /* 0x0000004002407220 */ /* 0x040fe40000410000 */
[----:B------:R-:W-:Y:S02]  /*ed00*/  FMUL.FTZ R65, R2, R65 ;  /* 0x0000004102417220 */ /* 0x000fe40000410000 */
[C---:B------:R-:W-:Y:S02]  /*ed10*/  FMUL.FTZ R62, R0.reuse, R62 ;  /* 0x0000003e003e7220 */ /* 0x040fe40000410000 */
[C---:B------:R-:W-:Y:S01]  /*ed20*/  FMUL.FTZ R63, R0.reuse, R63 ;  /* 0x0000003f003f7220 */ /* 0x040fe20000410000 */
[----:B------:R-:W2:Y:S01]  /*ed30*/  MUFU.EX2 R2, R152 ;  /* 0x0000009800027308 */ /* 0x000ea20000000800 */
[C---:B------:R-:W-:Y:S02]  /*ed40*/  FMUL.FTZ R66, R0.reuse, R66 ;  /* 0x0000004200427220 */ /* 0x040fe40000410000 */
[----:B------:R-:W-:Y:S02]  /*ed50*/  FMUL.FTZ R67, R0, R67 ;  /* 0x0000004300437220 */ /* 0x000fe40000410000 */
[----:B----4-:R-:W-:Y:S05]  /*ed60*/  FADD.FTZ R0, R68, R141 ;  /* 0x0000008d44007221 */ /* 0x010fea0000010000 */
[----:B------:R-:W-:Y:S01]  /*ed70*/  MUFU.EX2 R152, R157 ;  /* 0x0000009d00987308 */ /* 0x000fe20000000800 */
[C---:B-1----:R-:W-:Y:S08]  /*ed80*/  HMMA.16816.F32.BF16 R20, R136.reuse, R72, R20 ;  /* 0x000000488814723c */ /* 0x042ff00000041814 */
[C---:B------:R-:W-:Y:S01]  /*ed90*/  HMMA.16816.F32.BF16 R24, R136.reuse, R74, R24 ;  /* 0x0000004a8818723c */ /* 0x040fe20000041818 */
[----:B------:R-:W1:Y:S01]  /*eda0*/  LDSM.16.MT88.4 R72, [R196] ;  /* 0x00000000c448783b */ /* 0x000e620000004200 */
[----:B------:R-:W3:Y:S02]  /*edb0*/  MUFU.EX2 R102, R140 ;  /* 0x0000008c00667308 */ /* 0x000ee40000000800 */
[----:B--2---:R-:W-:Y:S04]  /*edc0*/  FADD.FTZ R0, R2, R0 ;  /* 0x0000000002007221 */ /* 0x004fe80000010000 */
[----:B------:R-:W-:Y:S04]  /*edd0*/  FADD.FTZ R0, R71, R0 ;  /* 0x0000000047007221 */ /* 0x000fe80000010000 */
[----:B------:R-:W-:Y:S01]  /*ede0*/  FADD.FTZ R0, R70, R0 ;  /* 0x0000000046007221 */ /* 0x000fe20000010000 */
[----:B------:R-:W2:Y:S10]  /*edf0*/  MUFU.EX2 R143, R237 ;  /* 0x000000ed008f7308 */ /* 0x000eb40000000800 */
[----:B------:R-:W-:Y:S10]  /*ee00*/  MUFU.EX2 R141, R243 ;  /* 0x000000f3008d7308 */ /* 0x000ff40000000800 */
[----:B------:R-:W4:Y:S01]  /*ee10*/  MUFU.EX2 R140, R245 ;  /* 0x000000f5008c7308 */ /* 0x000f220000000800 */
        /* <DEDUP_REMOVED lines=16> */
[----:B---3--:R-:W-:Y:S03]  /*ef20*/  F2FP.BF16.PACK_AB R73, R102, R103 ;  /* 0x000000676649723e */ /* 0x008fe600000010ff */
[----:B------:R-:W-:Y:S02]  /*ef30*/  F2FP.BF16.PACK_AB R74, R70, R71 ;  /* 0x00000047464a723e */ /* 0x000fe400000010ff */
[----:B------:R-:W-:Y:S02]  /*ef40*/  F2FP.BF16.PACK_AB R75, R247, R249 ;  /* 0x000000f9f74b723e */ /* 0x000fe400000010ff */
[----:B------:R-:W3:Y:S01]  /*ef50*/  MUFU.EX2 R2, R159 ;  /* 0x0000009f00027308 */ /* 0x000ee20000000800 */
[----:B--2---:R-:W-:Y:S02]  /*ef60*/  F2FP.BF16.PACK_AB R137, R142, R143 ;  /* 0x0000008f8e89723e */ /* 0x004fe400000010ff */
[----:B----4-:R-:W-:Y:S02]  /*ef70*/  F2FP.BF16.PACK_AB R139, R140, R141 ;  /* 0x0000008d8c8b723e */ /* 0x010fe400000010ff */
        /* <DEDUP_REMOVED lines=14> */
[----:B------:R-:W1:Y:S01]  /*f060*/  MUFU.EX2 R156, R146 ;  /* 0x00000092009c7308 */ /* 0x000e620000000800 */
[C---:B----4-:R-:W-:Y:S09]  /*f070*/  HMMA.16816.F32.BF16 R20, R72.reuse, R76, R20 ;  /* 0x0000004c4814723c */ /* 0x050ff20000041814 */
[----:B------:R-:W-:Y:S01]  /*f080*/  MUFU.EX2 R151, R158 ;  /* 0x0000009e00977308 */ /* 0x000fe20000000800 */
[C---:B------:R-:W-:Y:S01]  /*f090*/  HMMA.16816.F32.BF16 R24, R72.reuse, R78, R24 ;  /* 0x0000004e4818723c */ /* 0x040fe20000041818 */
[----:B------:R-:W2:Y:S07]  /*f0a0*/  LDSM.16.MT88.4 R76, [R191+0x4000] ;  /* 0x00400000bf4c783b */ /* 0x000eae0000004200 */
[C---:B---3--:R-:W-:Y:S01]  /*f0b0*/  HMMA.16816.F32.BF16 R28, R72.reuse, R80, R28 ;  /* 0x00000050481c723c */ /* 0x048fe2000004181c */
[----:B------:R-:W-:Y:S07]  /*f0c0*/  MUFU.EX2 R149, R161 ;  /* 0x000000a100957308 */ /* 0x000fee0000000800 */
[C---:B------:R-:W-:Y:S01]  /*f0d0*/  HMMA.16816.F32.BF16 R32, R72.reuse, R82, R32 ;  /* 0x000000524820723c */ /* 0x040fe20000041820 */
[----:B------:R-:W3:Y:S02]  /*f0e0*/  LDSM.16.MT88.4 R80, [R193+0x4000] ;  /* 0x00400000c150783b */ /* 0x000ee40000004200 */
[----:B------:R-:W-:Y:S10]  /*f0f0*/  MUFU.EX2 R147, R217 ;  /* 0x000000d900937308 */ /* 0x000ff40000000800 */
[----:B------:R-:W-:Y:S01]  /*f100*/  MUFU.EX2 R146, R230 ;  /* 0x000000e600927308 */ /* 0x000fe20000000800 */
        /* <DEDUP_REMOVED lines=13> */
[----:B------:R-:W-:Y:S01]  /*f1e0*/  F2FP.BF16.PACK_AB R74, R70, R71 ;  /* 0x00000047464a723e */ /* 0x000fe200000010ff */
[----:B------:R-:W4:Y:S02]  /*f1f0*/  MUFU.EX2 R68, R225 ;  /* 0x000000e100447308 */ /* 0x000f240000000800 */
[----:B-----5:R-:W-:Y:S02]  /*f200*/  F2FP.BF16.PACK_AB R73, R163, R246 ;  /* 0x000000f6a349723e */ /* 0x020fe400000010ff */
[----:B-1----:R-:W-:Y:S06]  /*f210*/  F2FP.BF16.PACK_AB R75, R156, R159 ;  /* 0x0000009f9c4b723e */ /* 0x002fec00000010ff */
[----:B------:R-:W1:Y:S01]  /*f220*/  MUFU.EX2 R2, R224 ;  /* 0x000000e000027308 */ /* 0x000e620000000800 */
[C---:B--2---:R-:W-:Y:S09]  /*f230*/  HMMA.16816.F32.BF16 R4, R72.reuse, R76, R4 ;  /* 0x0000004c4804723c */ /* 0x044ff20000041804 */
[----:B------:R-:W2:Y:S01]  /*f240*/  MUFU.EX2 R71, R216 ;  /* 0x000000d800477308 */ /* 0x000ea20000000800 */
[C---:B------:R-:W-:Y:S01]  /*f250*/  HMMA.16816.F32.BF16 R8, R72.reuse, R78, R8 ;  /* 0x0000004e4808723c */ /* 0x040fe20000041808 */
[----:B------:R-:W5:Y:S02]  /*f260*/  LDSM.16.MT88.4 R76, [R194+0x1000] ;  /* 0x00100000c24c783b */ /* 0x000f640000004200 */
[----:B----4-:R-:W-:Y:S06]  /*f270*/  FADD.FTZ R0, R68, R0 ;  /* 0x0000000044007221 */ /* 0x010fec0000010000 */
[----:B------:R-:W4:Y:S01]  /*f280*/  MUFU.EX2 R70, R214 ;  /* 0x000000d600467308 */ /* 0x000f220000000800 */
[C---:B---3--:R-:W-:Y:S03]  /*f290*/  HMMA.16816.F32.BF16 R12, R72.reuse, R80, R12 ;  /* 0x00000050480c723c */ /* 0x048fe6000004180c */
[----:B-1----:R-:W-:Y:S05]  /*f2a0*/  FADD.FTZ R0, R2, R0 ;  /* 0x0000000002007221 */ /* 0x002fea0000010000 */
[C---:B------:R-:W-:Y:S01]  /*f2b0*/  HMMA.16816.F32.BF16 R16, R72.reuse, R82, R16 ;  /* 0x000000524810723c */ /* 0x040fe20000041810 */
[----:B------:R-:W1:Y:S03]  /*f2c0*/  LDSM.16.MT88.4 R80, [R191+0x4800] ;  /* 0x00480000bf50783b */ /* 0x000e660000004200 */
[----:B--2---:R-:W-:Y:S04]  /*f2d0*/  FADD.FTZ R0, R71, R0 ;  /* 0x0000000047007221 */ /* 0x004fe80000010000 */
[C---:B------:R-:W-:Y:S04]  /*f2e0*/  HMMA.16816.F32.BF16 R20, R72.reuse, R84, R20 ;  /* 0x000000544814723c */ /* 0x040fe80000041814 */
[----:B----4-:R-:W-:Y:S04]  /*f2f0*/  FADD.FTZ R0, R70, R0 ;  /* 0x0000000046007221 */ /* 0x010fe80000010000 */
        /* <DEDUP_REMOVED lines=17> */
[C---:B-1----:R-:W-:Y:S03]  /*f410*/  HMMA.16816.F32.BF16 R60, R72.reuse, R80, R60 ;  /* 0x00000050483c723c */ /* 0x042fe6000004183c */
[----:B------:R-:W1:Y:S01]  /*f420*/  MUFU.EX2 R2, R228 ;  /* 0x000000e400027308 */ /* 0x000e620000000800 */
[----:B------:R-:W-:Y:S04]  /*f430*/  F2FP.BF16.PACK_AB R79, R152, R155 ;  /* 0x0000009b984f723e */ /* 0x000fe800000010ff */
[----:B------:R-:W-:Y:S01]  /*f440*/  HMMA.16816.F32.BF16 R64, R72, R82, R64 ;  /* 0x000000524840723c */ /* 0x000fe20000041840 */
[----:B------:R-:W4:Y:S04]  /*f450*/  LDSM.16.MT88.4 R72, [R192+0x1800] ;  /* 0x00180000c048783b */ /* 0x000f280000004200 */
[----:B------:R-:W5:Y:S03]  /*f460*/  MUFU.EX2 R71, R227 ;  /* 0x000000e300477308 */ /* 0x000f660000000800 */
[C---:B--2---:R-:W-:Y:S01]  /*f470*/  HMMA.16816.F32.BF16 R4, R76.reuse, R84, R4 ;  /* 0x000000544c04723c */ /* 0x044fe20000041804 */
[----:B------:R-:W2:Y:S04]  /*f480*/  LDSM.16.MT88.4 R80, [R194+0x1800] ;  /* 0x00180000c250783b */ /* 0x000ea80000004200 */
[----:B---3--:R-:W-:Y:S02]  /*f490*/  FADD.FTZ R0, R68, R0 ;  /* 0x0000000044007221 */ /* 0x008fe40000010000 */
[----:B------:R-:W3:Y:S01]  /*f4a0*/  MUFU.EX2 R70, R226 ;  /* 0x000000e200467308 */ /* 0x000ee20000000800 */
[C---:B------:R-:W-:Y:S01]  /*f4b0*/  HMMA.16816.F32.BF16 R8, R76.reuse, R86, R8 ;  /* 0x000000564c08723c */ /* 0x040fe20000041808 */
[----:B------:R-:W2:Y:S03]  /*f4c0*/  LDSM.16.MT88.4 R84, [R191+0x5000] ;  /* 0x00500000bf54783b */ /* 0x000ea60000004200 */
[----:B-1----:R-:W-:Y:S04]  /*f4d0*/  FADD.FTZ R0, R2, R0 ;  /* 0x0000000002007221 */ /* 0x002fe80000010000 */
[C---:B------:R-:W-:Y:S04]  /*f4e0*/  HMMA.16816.F32.BF16 R12, R76.reuse, R88, R12 ;  /* 0x000000584c0c723c */ /* 0x040fe8000004180c */
[----:B-----5:R-:W-:Y:S04]  /*f4f0*/  FADD.FTZ R0, R71, R0 ;  /* 0x0000000047007221 */ /* 0x020fe80000010000 */
[C---:B------:R-:W-:Y:S01]  /*f500*/  HMMA.16816.F32.BF16 R16, R76.reuse, R90, R16 ;  /* 0x0000005a4c10723c */ /* 0x040fe20000041810 */
[----:B------:R-:W-:Y:S03]  /*f510*/  LDSM.16.MT88.4 R88, [R192+0x5000] ;  /* 0x00500000c058783b */ /* 0x000fe60000004200 */
[----:B---3--:R-:W-:Y:S04]  /*f520*/  FADD.FTZ R0, R70, R0 ;  /* 0x0000000046007221 */ /* 0x008fe80000010000 */
[C---:B----4-:R-:W-:Y:S08]  /*f530*/  HMMA.16816.F32.BF16 R20, R76.reuse, R72, R20 ;  /* 0x000000484c14723c */ /* 0x050ff00000041814 */
        /* <DEDUP_REMOVED lines=45> */
[C---:B-1----:R-:W-:Y:S03]  /*f810*/  HMMA.16816.F32.BF16 R36, R72.reuse, R80, R36 ;  /* 0x000000504824723c */ /* 0x042fe60000041824 */
[----:B------:R-:W1:Y:S01]  /*f820*/  MUFU.EX2 R70, R242 ;  /* 0x000000f200467308 */ /* 0x000e620000000800 */
[----:B------:R-:W-:Y:S01]  /*f830*/  F2FP.BF16.PACK_AB R79, R144, R145 ;  /* 0x00000091904f723e */ /* 0x000fe200000010ff */
[----:B------:R-:W-:Y:S03]  /*f840*/  FADD.FTZ R2, R108, R101 ;  /* 0x000000656c027221 */ /* 0x000fe60000010000 */
[C---:B------:R-:W-:Y:S01]  /*f850*/  HMMA.16816.F32.BF16 R40, R72.reuse, R82, R40 ;  /* 0x000000524828723c */ /* 0x040fe20000041828 */
[----:B------:R-:W4:Y:S04]  /*f860*/  LDSM.16.MT88.4 R80, [R191+0x2800] ;  /* 0x00280000bf50783b */ /* 0x000f280000004200 */
[----:B------:R-:W2:Y:S03]  /*f870*/  MUFU.EX2 R68, R244 ;  /* 0x000000f400447308 */ /* 0x000ea60000000800 */
[C---:B---3--:R-:W-:Y:S04]  /*f880*/  HMMA.16816.F32.BF16 R44, R72.reuse, R84, R44 ;  /* 0x00000054482c723c */ /* 0x048fe8000004182c */
[C---:B-----5:R-:W-:Y:S01]  /*f890*/  F2FP.BF16.PACK_AB R136, R71.reuse, R100 ;  /* 0x000000644788723e */ /* 0x060fe200000010ff */
[----:B------:R-:W-:Y:S03]  /*f8a0*/  FADD.FTZ R0, R71, R0 ;  /* 0x0000000047007221 */ /* 0x000fe60000010000 */
[C---:B------:R-:W-:Y:S01]  /*f8b0*/  HMMA.16816.F32.BF16 R48, R72.reuse, R86, R48 ;  /* 0x000000564830723c */ /* 0x040fe20000041830 */
[----:B------:R-:W3:Y:S03]  /*f8c0*/  LDSM.16.MT88.4 R84, [R193+0x2800] ;  /* 0x00280000c154783b */ /* 0x000ee60000004200 */
[----:B-1----:R-:W-:Y:S04]  /*f8d0*/  FADD.FTZ R0, R70, R0 ;  /* 0x0000000046007221 */ /* 0x002fe80000010000 */
[C---:B--2---:R-:W-:Y:S04]  /*f8e0*/  HMMA.16816.F32.BF16 R52, R72.reuse, R92, R52 ;  /* 0x0000005c4834723c */ /* 0x044fe80000041834 */
[C---:B------:R-:W-:Y:S01]  /*f8f0*/  F2FP.BF16.PACK_AB R138, R68.reuse, R70 ;  /* 0x00000046448a723e */ /* 0x040fe200000010ff */
[----:B------:R-:W-:Y:S01]  /*f900*/  FADD.FTZ R230, R68, R0 ;  /* 0x0000000044e67221 */ /* 0x000fe20000010000 */
[----:B------:R-:W-:Y:S02]  /*f910*/  MOV R68, R3 ;  /* 0x0000000300447202 */ /* 0x000fe40000000f00 */
        /* <DEDUP_REMOVED lines=74> */
.L_x_1361:
[----:B------:R-:W-:Y:S05]  /*fdc0*/  BRA.DIV ~URZ, `(.L_x_1377) ;  /* 0x00006d927f007947 */ /* 0x000fea000b800000 */
[----:B------:R1:W2:Y:S02]  /*fdd0*/  SHFL.BFLY PT, R0, R230, 0x2, 0x1f ;  /* 0x0c401f00e6007f89 */ /* 0x0002a400000e0000 */
.L_x_1474:
[----:B--2---:R-:W-:Y:S01]  /*fde0*/  FADD.FTZ R5, R0, R230 ;  /* 0x000000e600057221 */ /* 0x004fe20000010000 */
[----:B------:R-:W-:Y:S05]  /*fdf0*/  BRA.DIV ~URZ, `(.L_x_1378) ;  /* 0x00006db27f007947 */ /* 0x000fea000b800000 */
[----:B------:R-:W2:Y:S04]  /*fe00*/  SHFL.BFLY PT, R0, R247, 0x2, 0x1f ;  /* 0x0c401f00f7007f89 */ /* 0x000ea800000e0000 */
[----:B------:R-:W3:Y:S01]  /*fe10*/  SHFL.BFLY PT, R2, R5, 0x1, 0x1f ;  /* 0x0c201f0005027f89 */ /* 0x000ee200000e0000 */
[----:B--2---:R-:W-:-:S02]  /*fe20*/  FADD.FTZ R4, R0, R247 ;  /* 0x000000f700047221 */ /* 0x004fc40000010000 */
[----:B---3--:R-:W-:-:S03]  /*fe30*/  FADD.FTZ R5, R5, R2 ;  /* 0x0000000205057221 */ /* 0x008fc60000010000 */
[----:B------:R2:W3:Y:S04]  /*fe40*/  SHFL.BFLY PT, R3, R4, 0x1, 0x1f ;  /* 0x0c201f0004037f89 */ /* 0x0004e800000e0000 */
.L_x_1475:
        /* <DEDUP_REMOVED lines=85> */
.L_x_1324:
[----:B-12---:R1:W5:Y:S04]  /*103a0*/  LDL R6, [R1+0x48] ;  /* 0x0000480001067983 */ /* 0x0063680000100800 */
[----:B------:R-:W2:Y:S01]  /*103b0*/  S2R R2, SR_TID.X ;  /* 0x0000000000027919 */ /* 0x000ea20000002100 */
[----:B------:R-:W-:Y:S01]  /*103c0*/  BSSY B0, `(.L_x_1379) ;  /* 0x0000011000007945 */ /* 0x000fe20003800000 */
[----:B--2---:R-:W-:-:S13]  /*103d0*/  LOP3.LUT P0, RZ, R2, 0xff, RZ, 0xc0, !PT ;  /* 0x000000ff02ff7812 */ /* 0x004fda000780c0ff */
[----:B------:R-:W-:Y:S05]  /*103e0*/  @P0 BRA `(.L_x_1380) ;  /* 0x000000e000000947 */ /* 0x000fea0003800000 */
[----:B-1----:R-:W1:Y:S01]  /*103f0*/  S2R R4, SR_LANEID ;  /* 0x0000000000047919 */ /* 0x002e620000000000 */
[----:B------:R-:W-:Y:S01]  /*10400*/  VOTEU.ANY UR4, UPT, PT ;  /* 0x0000000000047886 */ /* 0x000fe200038e0100 */
[----:B------:R-:W-:Y:S01]  /*10410*/  IMAD.MOV.U32 R5, RZ, RZ, c[0x0][0x564] ;  /* 0x00015900ff057624 */ /* 0x000fe200078e00ff */
[----:B------:R-:W1:Y:S08]  /*10420*/  FLO.U32 R3, UR4 ;  /* 0x0000000400037d00 */ /* 0x000e7000080e0000 */
[----:B------:R-:W2:Y:S01]  /*10430*/  POPC R2, UR4 ;  /* 0x0000000400027d09 */ /* 0x000ea20008000000 */
[----:B-1----:R-:W-:Y:S01]  /*10440*/  ISETP.EQ.U32.AND P0, PT, R3, R4, PT ;  /* 0x000000040300720c */ /* 0x002fe20003f02070 */
[----:B------:R-:W-:-:S12]  /*10450*/  IMAD.MOV.U32 R4, RZ, RZ, c[0x0][0x560] ;  /* 0x00015800ff047624 */ /* 0x000fd800078e00ff */
[----:B--2---:R1:W2:Y:S04]  /*10460*/  @P0 ATOMG.E.ADD.STRONG.GPU PT, R2, [R4.64], R2 ;  /* 0x00000002040209a8 */ /* 0x0042a800081ee1c6 */
[----:B-1----:R-:W1:Y:S04]  /*10470*/  S2R R4, SR_LTMASK ;  /* 0x0000000000047919 */ /* 0x002e680000003900 */
[----:B--2---:R1:W2:Y:S02]  /*10480*/  SHFL.IDX PT, R3, R2, R3, 0x1f ;  /* 0x00001f0302037589 */ /* 0x0042a400000e0000 */
[----:B-1----:R-:W-:-:S06]  /*10490*/  LOP3.LUT R2, R4, UR4, RZ, 0xc0, !PT ;  /* 0x0000000404027c12 */ /* 0x002fcc000f8ec0ff */
[----:B------:R-:W2:Y:S02]  /*104a0*/  POPC R2, R2 ;  /* 0x0000000200027309 */ /* 0x000ea40000000000 */
[----:B--2--5:R-:W-:-:S05]  /*104b0*/  IADD3 R6, R3, c[0x0][0xc], R2 ;  /* 0x0000030003067a10 */ /* 0x024fca0007ffe002 */
[----:B------:R1:W-:Y:S02]  /*104c0*/  STL [R1+0x48], R6 ;  /* 0x0000480601007387 */ /* 0x0003e40000100800 */
.L_x_1380:
[----:B-1----:R-:W-:Y:S05]  /*104d0*/  BSYNC B0 ;  /* 0x0000000000007941 */ /* 0x002fea0003800000 */
.L_x_1379:
        /* <DEDUP_REMOVED lines=68> */
[----:B-1----:R-:W-:Y:S02]  /*10920*/  F2FP.BF16.PACK_AB R0, R89, R88 ;  /* 0x000000585900723e */ /* 0x002fe400000010ff */
[----:B------:R-:W-:-:S03]  /*10930*/  F2FP.BF16.PACK_AB R2, R75, R74 ;  /* 0x0000004a4b02723e */ /* 0x000fc600000010ff */
[----:B------:R1:W-:Y:S04]  /*10940*/  STS [R11+0x4000], R0 ;  /* 0x004000000b007388 */ /* 0x0003e80000000800 */
[----:B------:R-:W-:Y:S04]  /*10950*/  STS [R11+0x4400], R4 ;  /* 0x004400040b007388 */ /* 0x000fe80000000800 */
[----:B------:R4:W-:Y:S04]  /*10960*/  STS [R5+0x4000], R3 ;  /* 0x0040000305007388 */ /* 0x0009e80000000800 */
[----:B------:R4:W-:Y:S01]  /*10970*/  STS [R5+0x4400], R2 ;  /* 0x0044000205007388 */ /* 0x0009e20000000800 */
[----:B-1----:R-:W-:-:S05]  /*10980*/  F2FP.BF16.PACK_AB R0, R53, R52 ;  /* 0x000000343500723e */ /* 0x002fca00000010ff */
[----:B------:R1:W-:Y:S01]  /*10990*/  STS [R10+0x4000], R0 ;  /* 0x004000000a007388 */ /* 0x0003e20000000800 */
[----:B----4-:R-:W-:Y:S02]  /*109a0*/  F2FP.BF16.PACK_AB R3, R27, R26 ;  /* 0x0000001a1b03723e */ /* 0x010fe400000010ff */
[----:B------:R-:W-:-:S05]  /*109b0*/  F2FP.BF16.PACK_AB R2, R55, R54 ;  /* 0x000000363702723e */ /* 0x000fca00000010ff */
[----:B------:R4:W-:Y:S01]  /*109c0*/  STS [R10+0x4400], R2 ;  /* 0x004400020a007388 */ /* 0x0009e20000000800 */
[----:B-1----:R-:W-:-:S05]  /*109d0*/  F2FP.BF16.PACK_AB R0, R25, R24 ;  /* 0x000000181900723e */ /* 0x002fca00000010ff */
[----:B------:R1:W-:Y:S04]  /*109e0*/  STS [R8+0x4000], R0 ;  /* 0x0040000008007388 */ /* 0x0003e80000000800 */
[----:B------:R2:W-:Y:S04]  /*109f0*/  STS [R8+0x4400], R3 ;  /* 0x0044000308007388 */ /* 0x0005e80000000800 */
[----:B------:R-:W-:Y:S01]  /*10a00*/  BAR.SYNC.DEFER_BLOCKING 0x1, 0x100 ;  /* 0x0044000000007b1d */ /* 0x000fe20000010000 */
[----:B------:R-:W-:-:S04]  /*10a10*/  ISETP.NE.U32.AND P2, PT, RZ, c[0x0][0x500], PT ;  /* 0x00014000ff007a0c */ /* 0x000fc80003f45070 */
[----:B------:R-:W-:Y:S02]  /*10a20*/  ISETP.NE.AND.EX P2, PT, RZ, c[0x0][0x504], PT, P2 ;  /* 0x00014100ff007a0c */ /* 0x000fe40003f45320 */
[----:B----4-:R-:W-:Y:S01]  /*10a30*/  IADD3 R2, P1, R9, c[0x0][0x500], RZ ;  /* 0x0001400009027a10 */ /* 0x010fe20007f3e0ff */
[----:B-1----:R-:W-:-:S03]  /*10a40*/  IMAD.MOV.U32 R0, RZ, RZ, RZ ;  /* 0x000000ffff007224 */ /* 0x002fc600078e00ff */
[----:B--2---:R-:W-:-:S07]  /*10a50*/  IADD3.X R3, R7, c[0x0][0x504], RZ, P1, !PT ;  /* 0x0001410007037a10 */ /* 0x004fce0000ffe4ff */
[----:B------:R1:W5:Y:S01]  /*10a60*/  @P2 LDG.E R0, [R2.64] ;  /* 0x0000000602002981 */ /* 0x000362000c1e1900 */
[----:B------:R-:W-:-:S04]  /*10a70*/  ISETP.NE.U32.AND P3, PT, RZ, c[0x0][0x508], PT ;  /* 0x00014200ff007a0c */ /* 0x000fc80003f65070 */
[----:B------:R-:W-:Y:S01]  /*10a80*/  ISETP.NE.AND.EX P3, PT, RZ, c[0x0][0x50c], PT, P3 ;  /* 0x00014300ff007a0c */ /* 0x000fe20003f65330 */
[----:B------:R-:W-:-:S12]  /*10a90*/  IMAD.MOV.U32 R14, RZ, RZ, c[0x0][0x388] ;  /* 0x0000e200ff0e7624 */ /* 0x000fd800078e00ff */
[----:B------:R-:W-:-:S04]  /*10aa0*/  @P3 IADD3 R4, P0, R9, c[0x0][0x508], RZ ;  /* 0x0001420009043a10 */ /* 0x000fc80007f1e0ff */
[----:B------:R-:W-:-:S05]  /*10ab0*/  @P3 IADD3.X R5, R7, c[0x0][0x50c], RZ, P0, !PT ;  /* 0x0001430007053a10 */ /* 0x000fca00007fe4ff */
[----:B------:R2:W5:Y:S01]  /*10ac0*/  @P3 LDG.E R14, [R4.64] ;  /* 0x00000006040e3981 */ /* 0x000562000c1e1900 */
[----:B---3--:R-:W-:-:S04]  /*10ad0*/  ISETP.NE.AND P0, PT, R6, RZ, PT ;  /* 0x000000ff0600720c */ /* 0x008fc80003f05270 */
[----:B--2---:R-:W-:Y:S01]  /*10ae0*/  SEL R5, R6, c[0x0][0x3d4], P0 ;  /* 0x0000f50006057a07 */ /* 0x004fe20000000000 */
[----:B------:R-:W-:Y:S05]  /*10af0*/  @P3 BRA `(.L_x_1383) ;  /* 0x0000004000003947 */ /* 0x000fea0003800000 */
[----:B-1----:R-:W-:Y:S05]  /*10b00*/  @!P2 BRA `(.L_x_1383) ;  /* 0x000000300000a947 */ /* 0x002fea0003800000 */
[----:B------:R1:W2:Y:S04]  /*10b10*/  LDG.E R4, [R2.64] ;  /* 0x0000000602047981 */ /* 0x0002a8000c1e1900 */
[----:B-1----:R-:W2:Y:S02]  /*10b20*/  LDG.E R2, [R2.64+0x4] ;  /* 0x0000040602027981 */ /* 0x002ea4000c1e1900 */
[----:B--2--5:R-:W-:Y:S02]  /*10b30*/  IADD3 R14, -R4, R2, RZ ;  /* 0x00000002040e7210 */ /* 0x024fe40007ffe1ff */
.L_x_1383:
[----:B-1----:R-:W2:Y:S04]  /*10b40*/  LDL.LU R8, [R1+0x5c] ;  /* 0x00005c0001087983 */ /* 0x002ea80000300800 */
[----:B------:R-:W3:Y:S04]  /*10b50*/  LDL R7, [R1+0x58] ;  /* 0x0000580001077983 */ /* 0x000ee80000100800 */
[----:B------:R-:W4:Y:S04]  /*10b60*/  LDL.LU R3, [R1+0x70] ;  /* 0x0000700001037983 */ /* 0x000f280000300800 */
[----:B------:R-:W2:Y:S01]  /*10b70*/  LDL.LU R6, [R1+0x50] ;  /* 0x0000500001067983 */ /* 0x000ea20000300800 */
[----:B------:R-:W-:Y:S01]  /*10b80*/  IMAD.MOV.U32 R2, RZ, RZ, 0x368 ;  /* 0x00000368ff027424 */ /* 0x000fe200078e00ff */
[----:B------:R-:W-:-:S02]  /*10b90*/  ISETP.GT.AND P3, PT, R5, 0x1, PT ;  /* 0x000000010500780c */ /* 0x000fc40003f64270 */
[----:B------:R-:W3:Y:S02]  /*10ba0*/  LDL R44, [R1+0x40] ;  /* 0x00004000012c7983 */ /* 0x000ee40000100800 */
[----:B------:R-:W-:Y:S02]  /*10bb0*/  SEL R2, R2, 0x328, P3 ;  /* 0x0000032802027807 */ /* 0x000fe40001800000 */
[----:B------:R-:W3:Y:S02]  /*10bc0*/  LDL R13, [R1+0x6c] ;  /* 0x00006c00010d7983 */ /* 0x000ee40000100800 */
[----:B------:R-:W1:Y:S08]  /*10bd0*/  LDC.64 R16, c[0x0][R2+0x168] ;  /* 0x00005a0002107b82 */ /* 0x000e700000000a00 */
[----:B------:R1:W1:Y:S08]  /*10be0*/  LDC.64 R4, c[0x0][R2+0x170] ;  /* 0x00005c0002047b82 */ /* 0x0002700000000a00 */
[----:B------:R1:W1:Y:S08]  /*10bf0*/  LDC.64 R18, c[0x0][R2+0x178] ;  /* 0x00005e0002127b82 */ /* 0x0002700000000a00 */
[----:B------:R1:W1:Y:S01]  /*10c00*/  LDC.64 R20, c[0x0][R2+0x160] ;  /* 0x0000580002147b82 */ /* 0x0002620000000a00 */
[----:B------:R-:W-:-:S04]  /*10c10*/  ISETP.NE.U32.AND P0, PT, RZ, c[0x0][0x500], PT ;  /* 0x00014000ff007a0c */ /* 0x000fc80003f05070 */
[----:B------:R-:W-:Y:S02]  /*10c20*/  ISETP.NE.AND.EX P0, PT, RZ, c[0x0][0x504], PT, P0 ;  /* 0x00014100ff007a0c */ /* 0x000fe40003f05300 */
[----:B--2---:R-:W-:-:S05]  /*10c30*/  LOP3.LUT R10, R6, 0xffff, RZ, 0xc0, !PT ;  /* 0x0000ffff060a7812 */ /* 0x004fca00078ec0ff */
[----:B-1----:R-:W-:Y:S02]  /*10c40*/  IMAD R9, R17, R10, RZ ;  /* 0x0000000a11097224 */ /* 0x002fe400078e02ff */
[----:B------:R-:W2:Y:S01]  /*10c50*/  LDL R17, [R1+0x110] ;  /* 0x0001100001117983 */ /* 0x000ea20000100800 */
[----:B------:R-:W-:Y:S01]  /*10c60*/  IMAD.MOV.U32 R2, RZ, RZ, c[0x0][0x4e8] ;  /* 0x00013a00ff027624 */ /* 0x000fe200078e00ff */
[----:B------:R-:W-:-:S04]  /*10c70*/  SEL R8, R8, RZ, !P0 ;  /* 0x000000ff08087207 */ /* 0x000fc80004000000 */
[----:B------:R-:W-:Y:S01]  /*10c80*/  ISETP.NE.AND P2, PT, R2, 0x1, PT ;  /* 0x000000010200780c */ /* 0x000fe20003f45270 */
[----:B------:R-:W-:Y:S01]  /*10c90*/  IMAD R2, R5, R8, RZ ;  /* 0x0000000805027224 */ /* 0x000fe200078e02ff */
[----:B----4-:R-:W-:Y:S01]  /*10ca0*/  SEL R3, R3, RZ, !P0 ;  /* 0x000000ff03037207 */ /* 0x010fe20004000000 */
[----:B---3--:R-:W-:-:S04]  /*10cb0*/  IMAD.IADD R11, R7, 0x1, R44 ;  /* 0x00000001070b7824 */ /* 0x008fc800078e022c */
[C---:B------:R-:W-:Y:S02]  /*10cc0*/  IMAD R12, R4.reuse, R3, R2 ;  /* 0x00000003040c7224 */ /* 0x040fe400078e0202 */
[----:B------:R-:W-:-:S04]  /*10cd0*/  IMAD.WIDE.U32 R4, R4, R8, RZ ;  /* 0x0000000804047225 */ /* 0x000fc800078e00ff */
[----:B------:R-:W-:Y:S01]  /*10ce0*/  @P2 IMAD.HI.U32 R3, R11, c[0x0][0x4ec], RZ ;  /* 0x00013b000b032a27 */ /* 0x000fe200078e00ff */
[----:B------:R-:W1:Y:S03]  /*10cf0*/  S2R R45, SR_TID.X ;  /* 0x00000000002d7919 */ /* 0x000e660000002100 */
        /* <DEDUP_REMOVED lines=35> */
[----:B------:R2:W3:Y:S01]  /*10f30*/  SHFL.IDX PT, R5, R2, 0x1, 0x1c1f ;  /* 0x003c1f0002057f89 */ /* 0x0004e200000e0000 */
[----:B------:R-:W-:Y:S01]  /*10f40*/  IMAD R9, R14, c[0x0][0x4e8], RZ ;  /* 0x00013a000e097a24 */ /* 0x000fe200078e02ff */
        /* <DEDUP_REMOVED lines=8> */
[----:B------:R-:W-:Y:S01]  /*10fd0*/  ISETP.GE.AND P0, PT, R3, R9, PT ;  /* 0x000000090300720c */ /* 0x000fe20003f06270 */
[----:B------:R-:W-:Y:S05]  /*10fe0*/  @P3 BRA `(.L_x_1384) ;  /* 0x0000075000003947 */ /* 0x000fea0003800000 */
[----:B------:R-:W2:Y:S01]  /*10ff0*/  LDL R16, [R1+0x4] ;  /* 0x0000040001107983 */ /* 0x000ea20000100800 */
[----:B------:R-:W-:Y:S01]  /*11000*/  IMAD R12, R12, c[0x0][0x3a0], RZ ;  /* 0x0000e8000c0c7a24 */ /* 0x000fe200078e02ff */
[----:B-1----:R-:W-:Y:S01]  /*11010*/  SHF.R.S32.HI R5, RZ, 0x1f, R8 ;  /* 0x0000001fff057819 */ /* 0x002fe20000011408 */
[C---:B------:R-:W-:Y:S01]  /*11020*/  IMAD.WIDE.U32 R2, R0.reuse, c[0x0][0x3a0], RZ ;  /* 0x0000e80000027a25 */ /* 0x040fe200078e00ff */
[----:B------:R1:W3:Y:S03]  /*11030*/  LDS.128 R24, [R215+0x1080] ;  /* 0x00108000d7187984 */ /* 0x0002e60000000c00 */
[----:B------:R-:W-:Y:S01]  /*11040*/  IMAD R0, R0, c[0x0][0x3a4], R12 ;  /* 0x0000e90000007a24 */ /* 0x000fe200078e020c */
[----:B------:R1:W4:Y:S01]  /*11050*/  LDS.128 R32, [R215+0x2080] ;  /* 0x00208000d7207984 */ /* 0x0003220000000c00 */
[----:B------:R-:W-:-:S03]  /*11060*/  IMAD R5, R5, c[0x0][0x3f0], RZ ;  /* 0x0000fc0005057a24 */ /* 0x000fc600078e02ff */
[----:B------:R-:W-:Y:S01]  /*11070*/  IADD3 R3, R3, R0, RZ ;  /* 0x0000000003037210 */ /* 0x000fe20007ffe0ff */
[----:B------:R1:W1:Y:S01]  /*11080*/  LDS.128 R36, [R215+0x3080] ;  /* 0x00308000d7247984 */ /* 0x0002620000000c00 */
[----:B------:R-:W-:-:S03]  /*11090*/  IMAD R7, R8, c[0x0][0x3f4], R5 ;  /* 0x0000fd0008077a24 */ /* 0x000fc600078e0205 */
[C---:B------:R-:W-:Y:S01]  /*110a0*/  IMAD.WIDE.U32 R2, R10.reuse, c[0x0][0x3e8], R2 ;  /* 0x0000fa000a027a25 */ /* 0x040fe200078e0002 */
[----:B------:R1:W1:Y:S03]  /*110b0*/  LDS.128 R12, [R215+0x4080] ;  /* 0x00408000d70c7984 */ /* 0x0002660000000c00 */
[----:B------:R-:W-:Y:S01]  /*110c0*/  IMAD R3, R10, c[0x0][0x3ec], R3 ;  /* 0x0000fb000a037a24 */ /* 0x000fe200078e0203 */
[----:B------:R1:W1:Y:S03]  /*110d0*/  LDS.128 R20, [R215+0x5080] ;  /* 0x00508000d7147984 */ /* 0x0002660000000c00 */
[----:B------:R-:W-:Y:S01]  /*110e0*/  IMAD.WIDE.U32 R2, R8, c[0x0][0x3f0], R2 ;  /* 0x0000fc0008027a25 */ /* 0x000fe200078e0002 */
[----:B------:R1:W1:Y:S04]  /*110f0*/  LDS.128 R28, [R215+0x6080] ;  /* 0x00608000d71c7984 */ /* 0x0002680000000c00 */
[----:B------:R1:W1:Y:S01]  /*11100*/  LDS.128 R40, [R215+0x7080] ;  /* 0x00708000d7287984 */ /* 0x0002620000000c00 */
[----:B------:R-:W-:-:S02]  /*11110*/  IADD3 R3, R3, R7, RZ ;  /* 0x0000000703037210 */ /* 0x000fc40007ffe0ff */
[----:B--2---:R-:W-:Y:S02]  /*11120*/  IADD3 R4, R16, R44, RZ ;  /* 0x0000002c10047210 */ /* 0x004fe40007ffe0ff */
[----:B------:R2:W1:Y:S02]  /*11130*/  LDS.128 R16, [R215+0x80] ;  /* 0x00008000d7107984 */ /* 0x0004640000000c00 */
[----:B------:R-:W-:Y:S01]  /*11140*/  MOV R0, R4 ;  /* 0x0000000400007202 */ /* 0x000fe20000000f00 */
[----:B------:R-:W-:-:S05]  /*11150*/  @P2 IMAD.HI.U32 R6, R4, c[0x0][0x4ec], RZ ;  /* 0x00013b0004062a27 */ /* 0x000fca00078e00ff */
[----:B------:R-:W-:-:S04]  /*11160*/  @P2 SHF.R.U32.HI R0, RZ, c[0x0][0x4f0], R6 ;  /* 0x00013c00ff002a19 */ /* 0x000fc80000011606 */
[----:B------:R-:W-:Y:S01]  /*11170*/  SHF.R.S32.HI R6, RZ, 0x1f, R0 ;  /* 0x0000001fff067819 */ /* 0x000fe20000011400 */
[C---:B------:R-:W-:Y:S01]  /*11180*/  IMAD.WIDE.U32 R2, R0.reuse, c[0x0][0x3e0], R2 ;  /* 0x0000f80000027a25 */ /* 0x040fe200078e0002 */
[----:B------:R-:W-:-:S03]  /*11190*/  IADD3 R5, -R0, RZ, RZ ;  /* 0x000000ff00057210 */ /* 0x000fc60007ffe1ff */
[----:B------:R-:W-:Y:S02]  /*111a0*/  IMAD R6, R6, c[0x0][0x3e0], RZ ;  /* 0x0000f80006067a24 */ /* 0x000fe400078e02ff */
[----:B------:R-:W-:Y:S02]  /*111b0*/  IMAD R4, R5, c[0x0][0x4e8], R4 ;  /* 0x00013a0005047a24 */ /* 0x000fe400078e0204 */
[----:B------:R-:W-:-:S03]  /*111c0*/  IMAD R5, R0, c[0x0][0x3e4], R6 ;  /* 0x0000f90000057a24 */ /* 0x000fc600078e0206 */
[----:B------:R-:W-:Y:S02]  /*111d0*/  SHF.R.S32.HI R0, RZ, 0x1f, R4 ;  /* 0x0000001fff007819 */ /* 0x000fe40000011404 */
[----:B------:R-:W-:-:S03]  /*111e0*/  IADD3 R3, R3, R5, RZ ;  /* 0x0000000503037210 */ /* 0x000fc60007ffe0ff */
[----:B------:R-:W-:Y:S02]  /*111f0*/  IMAD R0, R0, c[0x0][0x3d8], RZ ;  /* 0x0000f60000007a24 */ /* 0x000fe400078e02ff */
[----:B------:R-:W-:-:S04]  /*11200*/  IMAD.WIDE.U32 R2, R4, c[0x0][0x3d8], R2 ;  /* 0x0000f60004027a25 */ /* 0x000fc800078e0002 */
[----:B------:R-:W-:Y:S01]  /*11210*/  IMAD R0, R4, c[0x0][0x3dc], R0 ;  /* 0x0000f70004007a24 */ /* 0x000fe200078e0200 */
[----:B------:R-:W-:-:S04]  /*11220*/  LEA R8, P0, R2, c[0x0][0x380], 0x1 ;  /* 0x0000e00002087a11 */ /* 0x000fc800078008ff */
[----:B------:R-:W-:-:S04]  /*11230*/  IADD3 R0, R3, R0, RZ ;  /* 0x0000000003007210 */ /* 0x000fc80007ffe0ff */
[----:B------:R-:W-:Y:S01]  /*11240*/  LEA.HI.X R7, R2, c[0x0][0x384], R0, 0x1, P0 ;  /* 0x0000e10002077a11 */ /* 0x000fe200000f0c00 */
[----:B------:R-:W-:Y:S05]  /*11250*/  BRA.DIV ~URZ, `(.L_x_1385) ;  /* 0x00005a427f007947 */ /* 0x000fea000b800000 */
[----:B-1234-:R1:W2:Y:S02]  /*11260*/  SHFL.IDX PT, R10, R7, RZ, 0x181f ;  /* 0x00181fff070a7589 */ /* 0x01e2a400000e0000 */
.L_x_1476:
[----:B------:R-:W-:Y:S05]  /*11270*/  BRA.DIV ~URZ, `(.L_x_1386) ;  /* 0x00005a927f007947 */ /* 0x000fea000b800000 */
[----:B------:R3:W4:Y:S02]  /*11280*/  SHFL.IDX PT, R0, R8, RZ, 0x181f ;  /* 0x00181fff08007589 */ /* 0x00072400000e0000 */
.L_x_1477:
[----:B------:R-:W5:Y:S04]  /*11290*/  LDL.LU R3, [R1+0x40] ;  /* 0x0000400001037983 */ /* 0x000f680000300800 */
[----:B------:R-:W1:Y:S02]  /*112a0*/  S2R R4, SR_TID.X ;  /* 0x0000000000047919 */ /* 0x000e640000002100 */
[----:B-1----:R-:W-:-:S04]  /*112b0*/  SHF.R.S32.HI R2, RZ, 0x1f, R4 ;  /* 0x0000001fff027819 */ /* 0x002fc80000011404 */
[----:B------:R-:W-:-:S04]  /*112c0*/  LEA.HI R2, R2, R4, RZ, 0x3 ;  /* 0x0000000402027211 */ /* 0x000fc800078f18ff */
[----:B------:R-:W-:Y:S01]  /*112d0*/  SHF.R.S32.HI R2, RZ, 0x3, R2 ;  /* 0x00000003ff027819 */ /* 0x000fe20000011402 */
[----:B------:R-:W-:Y:S04]  /*112e0*/  BSSY B0, `(.L_x_1387) ;  /* 0x000000e000007945 */ /* 0x000fe80003800000 */
[----:B-----5:R-:W-:-:S05]  /*112f0*/  IMAD.IADD R6, R2, 0x1, R3 ;  /* 0x0000000102067824 */ /* 0x020fca00078e0203 */
        /* <DEDUP_REMOVED lines=10> */
[----:B------:R1:W-:Y:S04]  /*113a0*/  @!P3 ST.E.128 [R4.64], R16 ;  /* 0x000000100400b985 */ /* 0x0003e8000c101d06 */
[----:B------:R1:W-:Y:S02]  /*113b0*/  @!P2 ST.E.128 [R2.64], R12 ;  /* 0x0000000c0200a985 */ /* 0x0003e4000c101d06 */
.L_x_1388:
[----:B------:R-:W-:Y:S05]  /*113c0*/  BSYNC B0 ;  /* 0x0000000000007941 */ /* 0x000fea0003800000 */
.L_x_1387:
[----:B------:R-:W-:Y:S05]  /*113d0*/  BRA.DIV ~URZ, `(.L_x_1389) ;  /* 0x000059a27f007947 */ /* 0x000fea000b800000 */
[----:B--2---:R2:W1:Y:S04]  /*113e0*/  SHFL.IDX PT, R10, R7, 0x1, 0x181f ;  /* 0x00381f00070a7f89 */ /* 0x00446800000e0000 */
[----:B----4-:R2:W4:Y:S02]  /*113f0*/  SHFL.IDX PT, R0, R8, 0x1, 0x181f ;  /* 0x00381f0008007f89 */ /* 0x01052400000e0000 */
.L_x_1478:
        /* <DEDUP_REMOVED lines=10> */
[-C--:B------:R-:W-:Y:S02]  /*114a0*/  @!P1 LEA.HI.X R5, R238, R10.reuse, R12, 0x1, P3 ;  /* 0x0000000aee059211 */ /* 0x080fe400018f0c0c */
[----:B------:R-:W-:-:S03]  /*114b0*/  @!P0 LEA.HI.X R3, R248, R10, R11, 0x1, P2 ;  /* 0x0000000af8038211 */ /* 0x000fc600010f0c0b */
[----:B------:R1:W-:Y:S04]  /*114c0*/  @!P1 ST.E.128 [R4.64], R24 ;  /* 0x0000001804009985 */ /* 0x0003e8000c101d06 */
[----:B------:R1:W-:Y:S02]  /*114d0*/  @!P0 ST.E.128 [R2.64], R20 ;  /* 0x0000001402008985 */ /* 0x0003e4000c101d06 */
.L_x_1391:
[----:B------:R-:W-:Y:S05]  /*114e0*/  BSYNC B0 ;  /* 0x0000000000007941 */ /* 0x000fea0003800000 */
.L_x_1390:
[----:B------:R-:W-:Y:S05]  /*114f0*/  BRA.DIV ~URZ, `(.L_x_1392) ;  /* 0x000059527f007947 */ /* 0x000fea000b800000 */
[----:B------:R1:W2:Y:S02]  /*11500*/  SHFL.IDX PT, R10, R7, 0x2, 0x181f ;  /* 0x00581f00070a7f89 */ /* 0x0002a400000e0000 */
.L_x_1479:
[----:B------:R-:W-:Y:S05]  /*11510*/  BRA.DIV ~URZ, `(.L_x_1393) ;  /* 0x000059a27f007947 */ /* 0x000fea000b800000 */
[----:B----4-:R4:W1:Y:S02]  /*11520*/  SHFL.IDX PT, R0, R8, 0x2, 0x181f ;  /* 0x00581f0008007f89 */ /* 0x01086400000e0000 */
.L_x_1480:
        /* <DEDUP_REMOVED lines=8> */
[-C--:B------:R-:W-:Y:S02]  /*115b0*/  @!P1 LEA R4, P3, R238, R0.reuse, 0x1 ;  /* 0x00000000ee049211 */ /* 0x080fe400078608ff */
[----:B------:R-:W-:Y:S02]  /*115c0*/  @!P0 LEA R2, P2, R248, R0, 0x1 ;  /* 0x00000000f8028211 */ /* 0x000fe400078408ff */
[-C--:B--2---:R-:W-:Y:S02]  /*115d0*/  @!P1 LEA.HI.X R5, R238, R10.reuse, R12, 0x1, P3 ;  /* 0x0000000aee059211 */ /* 0x084fe400018f0c0c */
[----:B------:R-:W-:-:S03]  /*115e0*/  @!P0 LEA.HI.X R3, R248, R10, R11, 0x1, P2 ;  /* 0x0000000af8038211 */ /* 0x000fc600010f0c0b */
[----:B------:R1:W-:Y:S04]  /*115f0*/  @!P1 ST.E.128 [R4.64], R32 ;  /* 0x0000002004009985 */ /* 0x0003e8000c101d06 */
[----:B------:R1:W-:Y:S02]  /*11600*/  @!P0 ST.E.128 [R2.64], R28 ;  /* 0x0000001c02008985 */ /* 0x0003e4000c101d06 */
.L_x_1395:
[----:B------:R-:W-:Y:S05]  /*11610*/  BSYNC B0 ;  /* 0x0000000000007941 */ /* 0x000fea0003800000 */
.L_x_1394:
[----:B------:R-:W-:Y:S05]  /*11620*/  BRA.DIV ~URZ, `(.L_x_1396) ;  /* 0x000059027f007947 */ /* 0x000fea000b800000 */
[----:B--2---:R-:W2:Y:S04]  /*11630*/  SHFL.IDX PT, R7, R7, 0x3, 0x181f ;  /* 0x00781f0007077f89 */ /* 0x004ea800000e0000 */
[----:B------:R1:W3:Y:S02]  /*11640*/  SHFL.IDX PT, R0, R8, 0x3, 0x181f ;  /* 0x00781f0008007f89 */ /* 0x0002e400000e0000 */
.L_x_1481:
[----:B-1----:R-:W-:-:S04]  /*11650*/  IADD3 R2, R6, 0x60, RZ ;  /* 0x0000006006027810 */ /* 0x002fc80007ffe0ff */
[----:B------:R-:W-:-:S13]  /*11660*/  ISETP.GE.AND P0, PT, R2, R9, PT ;  /* 0x000000090200720c */ /* 0x000fda0003f06270 */
[----:B------:R-:W-:Y:S05]  /*11670*/  @P0 BRA `(.L_x_1397) ;  /* 0x00001bb000000947 */ /* 0x000fea0003800000 */
[----:B------:R-:W-:Y:S02]  /*11680*/  ISETP.GE.AND P0, PT, R238, c[0x0][0x3c8], PT ;  /* 0x0000f200ee007a0c */ /* 0x000fe40003f06270 */
[----:B------:R-:W-:-:S11]  /*11690*/  SHF.R.S32.HI R4, RZ, 0x1f, R238 ;  /* 0x0000001fff047819 */ /* 0x000fd600000114ee */
[----:B---3--:R-:W-:-:S04]  /*116a0*/  @!P0 LEA R2, P1, R238, R0, 0x1 ;  /* 0x00000000ee028211 */ /* 0x008fc800078208ff */
[----:B--2---:R-:W-:-:S05]  /*116b0*/  @!P0 LEA.HI.X R3, R238, R7, R4, 0x1, P1 ;  /* 0x00000007ee038211 */ /* 0x004fca00008f0c04 */
        /* <DEDUP_REMOVED lines=8> */
.L_x_1384:
        /* <DEDUP_REMOVED lines=33> */
.L_x_1482:
[----:B------:R-:W-:Y:S05]  /*11950*/  BRA.DIV ~URZ, `(.L_x_1399) ;  /* 0x000057127f007947 */ /* 0x000fea000b800000 */
[----:B------:R3:W4:Y:S02]  /*11960*/  SHFL.IDX PT, R0, R12, RZ, 0x1c1f ;  /* 0x001c1fff0c007589 */ /* 0x00072400000e0000 */
.L_x_1483:
        /* <DEDUP_REMOVED lines=98> */
.L_x_1401:
[----:B------:R-:W-:Y:S05]  /*11f90*/  BSYNC B0 ;  /* 0x0000000000007941 */ /* 0x000fea0003800000 */
.L_x_1400:
[----:B------:R-:W-:Y:S05]  /*11fa0*/  BRA.DIV ~URZ, `(.L_x_1402) ;  /* 0x000051327f007947 */ /* 0x000fea000b800000 */
[----:B--2---:R2:W1:Y:S04]  /*11fb0*/  SHFL.IDX PT, R4, R5, 0x1, 0x1c1f ;  /* 0x003c1f0005047f89 */ /* 0x00446800000e0000 */
[----:B----4-:R2:W4:Y:S02]  /*11fc0*/  SHFL.IDX PT, R0, R12, 0x1, 0x1c1f ;  /* 0x003c1f000c007f89 */ /* 0x01052400000e0000 */
.L_x_1484:
        /* <DEDUP_REMOVED lines=99> */
.L_x_1382:
[----:B------:R-:W2:Y:S04]  /*12600*/  LDL.LU R4, [R1+0x60] ;  /* 0x0000600001047983 */ /* 0x000ea80000300800 */
[----:B------:R-:W3:Y:S01]  /*12610*/  LDL.LU R6, [R1+0x64] ;  /* 0x0000640001067983 */ /* 0x000ee20000300800 */
[----:B------:R-:W-:Y:S02]  /*12620*/  ISETP.NE.U32.AND P1, PT, RZ, c[0x0][0x508], PT ;  /* 0x00014200ff007a0c */ /* 0x000fe40003f25070 */
[----:B------:R-:W-:Y:S01]  /*12630*/  ISETP.NE.U32.AND P3, PT, RZ, c[0x0][0x500], PT ;  /* 0x00014000ff007a0c */ /* 0x000fe20003f65070 */
[----:B------:R-:W4:Y:S01]  /*12640*/  LDL.LU R0, [R1+0x68] ;  /* 0x0000680001007983 */ /* 0x000f220000300800 */
[----:B------:R-:W-:Y:S01]  /*12650*/  ISETP.NE.AND.EX P1, PT, RZ, c[0x0][0x50c], PT, P1 ;  /* 0x00014300ff007a0c */ /* 0x000fe20003f25310 */
[----:B------:R-:W-:Y:S01]  /*12660*/  IMAD.MOV.U32 R8, RZ, RZ, RZ ;  /* 0x000000ffff087224 */ /* 0x000fe200078e00ff */
[----:B------:R-:W-:Y:S01]  /*12670*/  ISETP.NE.AND.EX P3, PT, RZ, c[0x0][0x504], PT, P3 ;  /* 0x00014100ff007a0c */ /* 0x000fe20003f65330 */
[----:B------:R-:W-:Y:S01]  /*12680*/  IMAD.MOV.U32 R20, RZ, RZ, c[0x0][0x388] ;  /* 0x0000e200ff147624 */ /* 0x000fe200078e00ff */
[----:B--2---:R-:W-:-:S09]  /*12690*/  IADD3 R2, P2, R4, c[0x0][0x500], RZ ;  /* 0x0001400004027a10 */ /* 0x004fd20007f5e0ff */
[----:B------:R-:W-:Y:S02]  /*126a0*/  @P1 IADD3 R4, P0, R4, c[0x0][0x508], RZ ;  /* 0x0001420004041a10 */ /* 0x000fe40007f1e0ff */
        /* <DEDUP_REMOVED lines=11> */
.L_x_1403:
[----:B-1----:R-:W2:Y:S04]  /*12760*/  LDL.LU R4, [R1+0x50] ;  /* 0x0000500001047983 */ /* 0x002ea80000300800 */
[----:B------:R-:W3:Y:S04]  /*12770*/  LDL.LU R2, [R1+0x5c] ;  /* 0x00005c0001027983 */ /* 0x000ee80000300800 */
        /* <DEDUP_REMOVED lines=58> */
.L_x_1405:
[----:B------:R-:W-:Y:S05]  /*12b20*/  BSYNC B0 ;  /* 0x0000000000007941 */ /* 0x000fea0003800000 */
.L_x_1404:
[----:B------:R-:W-:-:S13]  /*12b30*/  ISETP.GT.AND P0, PT, R19, 0x1, PT ;  /* 0x000000011300780c */ /* 0x000fda0003f04270 */
[----:B------:R-:W-:Y:S05]  /*12b40*/  @P0 BRA `(.L_x_1397) ;  /* 0x000006e000000947 */ /* 0x000fea0003800000 */
[----:B-1----:R-:W2:Y:S04]  /*12b50*/  LDL R5, [R1+0x40] ;  /* 0x0000400001057983 */ /* 0x002ea80000100800 */
[----:B------:R-:W2:Y:S01]  /*12b60*/  LDL R4, [R1+0x4] ;  /* 0x0000040001047983 */ /* 0x000ea20000100800 */
[----:B------:R-:W-:Y:S01]  /*12b70*/  MOV R2, c[0x0][0x4e8] ;  /* 0x00013a0000027a02 */ /* 0x000fe20000000f00 */
[----:B------:R-:W-:-:S03]  /*12b80*/  IMAD R0, R18, c[0x0][0x3a0], RZ ;  /* 0x0000e80012007a24 */ /* 0x000fc600078e02ff */
[----:B------:R-:W-:Y:S01]  /*12b90*/  ISETP.NE.AND P0, PT, R2, 0x1, PT ;  /* 0x000000010200780c */ /* 0x000fe20003f05270 */
[----:B------:R-:W-:-:S04]  /*12ba0*/  IMAD.WIDE.U32 R2, R8, c[0x0][0x3a0], RZ ;  /* 0x0000e80008027a25 */ /* 0x000fc800078e00ff */
[----:B------:R-:W-:-:S05]  /*12bb0*/  IMAD R8, R8, c[0x0][0x3a4], R0 ;  /* 0x0000e90008087a24 */ /* 0x000fca00078e0200 */
[----:B------:R-:W-:-:S05]  /*12bc0*/  IADD3 R3, R3, R8, RZ ;  /* 0x0000000803037210 */ /* 0x000fca0007ffe0ff */
[----:B------:R-:W-:-:S04]  /*12bd0*/  IMAD.WIDE.U32 R2, R9, c[0x0][0x3e8], R2 ;  /* 0x0000fa0009027a25 */ /* 0x000fc800078e0002 */
[----:B------:R-:W-:-:S04]  /*12be0*/  IMAD R3, R9, c[0x0][0x3ec], R3 ;  /* 0x0000fb0009037a24 */ /* 0x000fc800078e0203 */
[----:B------:R-:W-:Y:S01]  /*12bf0*/  IMAD.WIDE.U32 R2, R15, c[0x0][0x3f0], R2 ;  /* 0x0000fc000f027a25 */ /* 0x000fe200078e0002 */
[----:B--2---:R-:W-:-:S03]  /*12c00*/  IADD3 R4, R4, R5, RZ ;  /* 0x0000000504047210 */ /* 0x004fc60007ffe0ff */
[----:B------:R-:W-:Y:S01]  /*12c10*/  IMAD R5, R21, c[0x0][0x3f0], RZ ;  /* 0x0000fc0015057a24 */ /* 0x000fe200078e02ff */
[----:B------:R-:W-:Y:S01]  /*12c20*/  MOV R0, R4 ;  /* 0x0000000400007202 */ /* 0x000fe20000000f00 */
[----:B------:R-:W-:-:S04]  /*12c30*/  @P0 IMAD.HI.U32 R6, R4, c[0x0][0x4ec], RZ ;  /* 0x00013b0004060a27 */ /* 0x000fc800078e00ff */
[----:B------:R-:W-:Y:S01]  /*12c40*/  IMAD R7, R15, c[0x0][0x3f4], R5 ;  /* 0x0000fd000f077a24 */ /* 0x000fe200078e0205 */
[----:B------:R-:W-:-:S04]  /*12c50*/  @P0 SHF.R.U32.HI R0, RZ, c[0x0][0x4f0], R6 ;  /* 0x00013c00ff000a19 */ /* 0x000fc80000011606 */
        /* <DEDUP_REMOVED lines=17> */
.L_x_1485:
[----:B------:R-:W-:Y:S05]  /*12d70*/  BRA.DIV ~URZ, `(.L_x_1407) ;  /* 0x000044a27f007947 */ /* 0x000fea000b800000 */
[----:B------:R3:W4:Y:S02]  /*12d80*/  SHFL.IDX PT, R0, R10, RZ, 0x181f ;  /* 0x00181fff0a007589 */ /* 0x00072400000e0000 */
.L_x_1486:
[----:B------:R-:W5:Y:S04]  /*12d90*/  LDL.LU R3, [R1+0x40] ;  /* 0x0000400001037983 */ /* 0x000f680000300800 */
[----:B------:R-:W1:Y:S01]  /*12da0*/  S2R R4, SR_TID.X ;  /* 0x0000000000047919 */ /* 0x000e620000002100 */
[----:B------:R-:W-:Y:S01]  /*12db0*/  IMAD R8, R20, c[0x0][0x4e8], RZ ;  /* 0x00013a0014087a24 */ /* 0x000fe200078e02ff */
        /* <DEDUP_REMOVED lines=17> */
.L_x_1409:
[----:B------:R-:W-:Y:S05]  /*12ed0*/  BSYNC B0 ;  /* 0x0000000000007941 */ /* 0x000fea0003800000 */
.L_x_1408:
[----:B------:R-:W-:Y:S05]  /*12ee0*/  BRA.DIV ~URZ, `(.L_x_1410) ;  /* 0x000043a27f007947 */ /* 0x000fea000b800000 */
[----:B--2---:R2:W1:Y:S04]  /*12ef0*/  SHFL.IDX PT, R9, R7, 0x1, 0x181f ;  /* 0x00381f0007097f89 */ /* 0x00446800000e0000 */
[----:B----4-:R2:W4:Y:S02]  /*12f00*/  SHFL.IDX PT, R0, R10, 0x1, 0x181f ;  /* 0x00381f000a007f89 */ /* 0x01052400000e0000 */
.L_x_1487:
        /* <DEDUP_REMOVED lines=12> */
[----:B------:R1:W-:Y:S04]  /*12fd0*/  @!P1 ST.E.128 [R4.64], RZ ;  /* 0x000000ff04009985 */ /* 0x0003e8000c101d06 */
[----:B------:R1:W-:Y:S02]  /*12fe0*/  @!P0 ST.E.128 [R2.64], RZ ;  /* 0x000000ff02008985 */ /* 0x0003e4000c101d06 */
.L_x_1412:
[----:B------:R-:W-:Y:S05]  /*12ff0*/  BSYNC B0 ;  /* 0x0000000000007941 */ /* 0x000fea0003800000 */
.L_x_1411:
[----:B------:R-:W-:Y:S05]  /*13000*/  BRA.DIV ~URZ, `(.L_x_1413) ;  /* 0x000043527f007947 */ /* 0x000fea000b800000 */
[----:B------:R1:W2:Y:S02]  /*13010*/  SHFL.IDX PT, R9, R7, 0x2, 0x181f ;  /* 0x00581f0007097f89 */ /* 0x0002a400000e0000 */
.L_x_1488:
[----:B------:R-:W-:Y:S05]  /*13020*/  BRA.DIV ~URZ, `(.L_x_1414) ;  /* 0x000043a27f007947 */ /* 0x000fea000b800000 */
[----:B----4-:R4:W1:Y:S02]  /*13030*/  SHFL.IDX PT, R0, R10, 0x2, 0x181f ;  /* 0x00581f000a007f89 */ /* 0x01086400000e0000 */
.L_x_1489:
        /* <DEDUP_REMOVED lines=12> */
[----:B------:R1:W-:Y:S04]  /*13100*/  @!P1 ST.E.128 [R4.64], RZ ;  /* 0x000000ff04009985 */ /* 0x0003e8000c101d06 */
[----:B------:R1:W-:Y:S02]  /*13110*/  @!P0 ST.E.128 [R2.64], RZ ;  /* 0x000000ff02008985 */ /* 0x0003e4000c101d06 */
.L_x_1416:
[----:B------:R-:W-:Y:S05]  /*13120*/  BSYNC B0 ;  /* 0x0000000000007941 */ /* 0x000fea0003800000 */
.L_x_1415:
[----:B------:R-:W-:Y:S05]  /*13130*/  BRA.DIV ~URZ, `(.L_x_1417) ;  /* 0x000043027f007947 */ /* 0x000fea000b800000 */
[----:B--2---:R-:W2:Y:S04]  /*13140*/  SHFL.IDX PT, R7, R7, 0x3, 0x181f ;  /* 0x00781f0007077f89 */ /* 0x004ea800000e0000 */
[----:B------:R1:W3:Y:S02]  /*13150*/  SHFL.IDX PT, R0, R10, 0x3, 0x181f ;  /* 0x00781f000a007f89 */ /* 0x0002e400000e0000 */
.L_x_1490:
[----:B------:R-:W-:-:S04]  /*13160*/  IADD3 R6, R6, 0x60, RZ ;  /* 0x0000006006067810 */ /* 0x000fc80007ffe0ff */
[----:B------:R-:W-:-:S13]  /*13170*/  ISETP.GE.AND P0, PT, R6, R8, PT ;  /* 0x000000080600720c */ /* 0x000fda0003f06270 */
[----:B------:R-:W-:Y:S05]  /*13180*/  @P0 BRA `(.L_x_1397) ;  /* 0x000000a000000947 */ /* 0x000fea0003800000 */
[----:B------:R-:W-:Y:S02]  /*13190*/  ISETP.GE.AND P1, PT, R238, c[0x0][0x3c8], PT ;  /* 0x0000f200ee007a0c */ /* 0x000fe40003f26270 */
[----:B------:R-:W-:Y:S02]  /*131a0*/  ISETP.GE.AND P0, PT, R248, c[0x0][0x3c8], PT ;  /* 0x0000f200f8007a0c */ /* 0x000fe40003f06270 */
[----:B-1-34-:R-:W-:Y:S02]  /*131b0*/  SHF.R.S32.HI R10, RZ, 0x1f, R238 ;  /* 0x0000001fff0a7819 */ /* 0x01afe400000114ee */
[----:B------:R-:W-:-:S07]  /*131c0*/  SHF.R.S32.HI R9, RZ, 0x1f, R248 ;  /* 0x0000001fff097819 */ /* 0x000fce00000114f8 */
[-C--:B------:R-:W-:Y:S02]  /*131d0*/  @!P1 LEA R4, P3, R238, R0.reuse, 0x1 ;  /* 0x00000000ee049211 */ /* 0x080fe400078608ff */
[----:B------:R-:W-:Y:S02]  /*131e0*/  @!P0 LEA R2, P2, R248, R0, 0x1 ;  /* 0x00000000f8028211 */ /* 0x000fe400078408ff */
[-C--:B--2---:R-:W-:Y:S02]  /*131f0*/  @!P1 LEA.HI.X R5, R238, R7.reuse, R10, 0x1, P3 ;  /* 0x00000007ee059211 */ /* 0x084fe400018f0c0a */
[----:B------:R-:W-:-:S03]  /*13200*/  @!P0 LEA.HI.X R3, R248, R7, R9, 0x1, P2 ;  /* 0x00000007f8038211 */ /* 0x000fc600010f0c09 */
[----:B------:R1:W-:Y:S04]  /*13210*/  @!P1 ST.E.128 [R4.64], RZ ;  /* 0x000000ff04009985 */ /* 0x0003e8000c101d06 */
[----:B------:R1:W-:Y:S02]  /*13220*/  @!P0 ST.E.128 [R2.64], RZ ;  /* 0x000000ff02008985 */ /* 0x0003e4000c101d06 */
.L_x_1397:
[----:B------:R-:W-:Y:S05]  /*13230*/  BSYNC B1 ;  /* 0x0000000000017941 */ /* 0x000fea0003800000 */
.L_x_1381:
[----:B-1-34-:R-:W3:Y:S02]  /*13240*/  LDL R0, [R1+0x10c] ;  /* 0x00010c0001007983 */ /* 0x01aee40000100800 */
[----:B---3--:R-:W-:-:S13]  /*13250*/  ISETP.NE.AND P0, PT, R0, RZ, PT ;  /* 0x000000ff0000720c */ /* 0x008fda0003f05270 */
[----:B------:R-:W-:Y:S01]  /*13260*/  @P0 WARPSYNC 0xffffffff ;  /* 0xffffffff00000948 */ /* 0x000fe20003800000 */
[----:B------:R-:W-:Y:S06]  /*13270*/  @P0 BAR.SYNC.DEFER_BLOCKING 0x5, 0x100 ;  /* 0x0144000000000b1d */ /* 0x000fec0000010000 */
[----:B--2---:R-:W1:Y:S04]  /*13280*/  @P0 LDS.128 R4, [0xf100] ;  /* 0x00f10000ff040984 */ /* 0x004e680000000c00 */
        /* <DEDUP_REMOVED lines=10> */
.L_x_1491:
[----:B------:R-:W-:Y:S05]  /*13330*/  BRA.DIV ~URZ, `(.L_x_1420) ;  /* 0x000042427f007947 */ /* 0x000fea000b800000 */
[----:B------:R3:W4:Y:S02]  /*13340*/  SHFL.IDX PT, R8, R62, 0x1, 0x1f ;  /* 0x00201f003e087f89 */ /* 0x00072400000e0000 */
.L_x_1492:
        /* <DEDUP_REMOVED lines=19> */
.L_x_1493:
        /* <DEDUP_REMOVED lines=16> */
.L_x_1494:
[----:B---3--:R-:W-:Y:S01]  /*13580*/  IMAD R0, R0, c[0x0][0x538], RZ ;  /* 0x00014e0000007a24 */ /* 0x008fe200078e02ff */
[----:B------:R-:W-:Y:S04]  /*13590*/  BSSY B1, `(.L_x_1423) ;  /* 0x00000cf000017945 */ /* 0x000fe80003800000 */
[----:B----4-:R-:W-:-:S04]  /*135a0*/  IADD3 R8, R0, R8, RZ ;  /* 0x0000000800087210 */ /* 0x010fc80007ffe0ff */
[----:B--2---:R-:W-:-:S13]  /*135b0*/  ISETP.GT.AND P6, PT, R8, R9, PT ;  /* 0x000000090800720c */ /* 0x004fda0003fc4270 */
[----:B------:R-:W-:Y:S05]  /*135c0*/  @P6 BRA `(.L_x_1424) ;  /* 0x0000025000006947 */ /* 0x000fea0003800000 */
.L_x_1428:
[----:B------:R-:W2:Y:S02]  /*135d0*/  LDL.LU R0, [R1+0x54] ;  /* 0x0000540001007983 */ /* 0x000ea40000300800 */
[----:B--2---:R-:W-:-:S04]  /*135e0*/  IADD3 R0, R0, 0x1f, RZ ;  /* 0x0000001f00007810 */ /* 0x004fc80007ffe0ff */
[----:B------:R-:W-:-:S13]  /*135f0*/  ISETP.GE.AND P6, PT, R0, c[0x0][0x53c], PT ;  /* 0x00014f0000007a0c */ /* 0x000fda0003fc6270 */
[----:B------:R-:W-:Y:S05]  /*13600*/  @P6 BRA `(.L_x_1425) ;  /* 0x00000c2000006947 */ /* 0x000fea0003800000 */
[----:B------:R2:W-:Y:S01]  /*13610*/  STL [R1+0x54], R0 ;  /* 0x0000540001007387 */ /* 0x0005e20000100800 */
[----:B------:R-:W-:Y:S01]  /*13620*/  CS2R R6, SRZ ;  /* 0x0000000000067805 */ /* 0x000fe2000001ff00 */
[----:B--2---:R-:W-:-:S04]  /*13630*/  IADD3 R0, R0, R12, RZ ;  /* 0x0000000c00007210 */ /* 0x004fc80007ffe0ff */
        /* <DEDUP_REMOVED lines=10> */
.L_x_1495:
        /* <DEDUP_REMOVED lines=16> */
.L_x_1496:
[----:B--2---:R-:W-:-:S05]  /*137e0*/  IMAD R0, R0, c[0x0][0x538], RZ ;  /* 0x00014e0000007a24 */ /* 0x004fca00078e02ff */
[----:B------:R-:W-:-:S04]  /*137f0*/  IADD3 R8, R0, R8, RZ ;  /* 0x0000000800087210 */ /* 0x000fc80007ffe0ff */
[----:B------:R-:W-:-:S13]  /*13800*/  ISETP.GT.AND P6, PT, R8, R9, PT ;  /* 0x000000090800720c */ /* 0x000fda0003fc4270 */
[----:B-1----:R-:W-:Y:S05]  /*13810*/  @!P6 BRA `(.L_x_1428) ;  /* 0xfffffdb00000e947 */ /* 0x002fea000383ffff */
.L_x_1424:
[----:B------:R-:W-:-:S05]  /*13820*/  IADD3 R8, -R0, R8, RZ ;  /* 0x0000000800087210 */ /* 0x000fca0007ffe1ff */
[----:B------:R-:W-:-:S05]  /*13830*/  IMAD R0, R4, c[0x0][0x538], R8 ;  /* 0x00014e0004007a24 */ /* 0x000fca00078e0208 */
[----:B------:R-:W-:Y:S01]  /*13840*/  ISETP.GT.AND P0, PT, R0, R9, PT ;  /* 0x000000090000720c */ /* 0x000fe20003f04270 */
[----:B------:R-:W-:-:S12]  /*13850*/  BRA.DIV ~URZ, `(.L_x_1429) ;  /* 0x000041827f007947 */ /* 0x000fd8000b800000 */
[----:B------:R-:W-:-:S03]  /*13860*/  VOTE.ANY R5, PT, !P0 ;  /* 0x0000000000057806 */ /* 0x000fc600040e0100 */
.L_x_1497:
[----:B------:R-:W2:Y:S01]  /*13870*/  LDL.LU R2, [R1+0x54] ;  /* 0x0000540001027983 */ /* 0x000ea20000300800 */
[----:B------:R-:W2:Y:S02]  /*13880*/  POPC R0, R5 ;  /* 0x0000000500007309 */ /* 0x000ea40000000000 */
[----:B--2---:R-:W-:-:S05]  /*13890*/  IADD3 R2, R0, R2, RZ ;  /* 0x0000000200027210 */ /* 0x004fca0007ffe0ff */
[----:B------:R2:W-:Y:S01]  /*138a0*/  STL [R1+0x54], R2 ;  /* 0x0000540201007387 */ /* 0x0005e20000100800 */
[----:B------:R-:W-:Y:S05]  /*138b0*/  BRA.DIV ~URZ, `(.L_x_1430) ;  /* 0x000041727f007947 */ /* 0x000fea000b800000 */
[----:B------:R3:W4:Y:S04]  /*138c0*/  SHFL.IDX PT, R10, R6, R0, 0x1f ;  /* 0x00001f00060a7589 */ /* 0x00072800000e0000 */
[----:B------:R3:W1:Y:S02]  /*138d0*/  SHFL.IDX PT, R7, R7, R0, 0x1f ;  /* 0x00001f0007077589 */ /* 0x00066400000e0000 */
.L_x_1498:
[----:B------:R-:W-:Y:S01]  /*138e0*/  ISETP.NE.AND P0, PT, R5, RZ, PT ;  /* 0x000000ff0500720c */ /* 0x000fe20003f05270 */
[----:B------:R-:W-:-:S12]  /*138f0*/  BSSY B0, `(.L_x_1431) ;  /* 0x0000005000007945 */ /* 0x000fd80003800000 */
[----:B------:R-:W-:Y:S05]  /*13900*/  @!P0 BRA `(.L_x_1432) ;  /* 0x0000003000008947 */ /* 0x000fea0003800000 */
[----:B---3--:R-:W-:Y:S01]  /*13910*/  IADD3 R0, R0, -0x1, RZ ;  /* 0xffffffff00007810 */ /* 0x008fe20007ffe0ff */
[----:B------:R-:W-:Y:S05]  /*13920*/  BRA.DIV ~URZ, `(.L_x_1433) ;  /* 0x000041d27f007947 */ /* 0x000fea000b800000 */
[----:B------:R3:W2:Y:S02]  /*13930*/  SHFL.IDX PT, R11, R4, R0, 0x1f ;  /* 0x00001f00040b7589 */ /* 0x0006a400000e0000 */
.L_x_1432:
[----:B------:R-:W-:Y:S05]  /*13940*/  BSYNC B0 ;  /* 0x0000000000007941 */ /* 0x000fea0003800000 */
.L_x_1431:
[----:B--23--:R-:W-:Y:S01]  /*13950*/  IMAD R0, R11, c[0x0][0x538], R8 ;  /* 0x00014e000b007a24 */ /* 0x00cfe200078e0208 */
[----:B-1----:R-:W-:Y:S01]  /*13960*/  ISETP.NE.AND P0, PT, R7, 0x1, PT ;  /* 0x000000010700780c */ /* 0x002fe20003f05270 */
[----:B------:R-:W-:Y:S03]  /*13970*/  BSSY B0, `(.L_x_1434) ;  /* 0x0000087000007945 */ /* 0x000fe60003800000 */
[----:B------:R1:W-:Y:S01]  /*13980*/  STL [R1+0x48], R0 ;  /* 0x0000480001007387 */ /* 0x0003e20000100800 */
[----:B------:R-:W-:-:S08]  /*13990*/  IADD3 R9, -R0, R9, RZ ;  /* 0x0000000900097210 */ /* 0x000fd00007ffe1ff */
[----:B------:R-:W-:Y:S05]  /*139a0*/  @!P0 BRA `(.L_x_1435) ;  /* 0x000003e000008947 */ /* 0x000fea0003800000 */
[-C--:B----4-:R-:W-:Y:S02]  /*139b0*/  IABS R2, R10.reuse ;  /* 0x0000000a00027213 */ /* 0x090fe40000000000 */
[----:B------:R-:W-:Y:S02]  /*139c0*/  IABS R8, R10 ;  /* 0x0000000a00087213 */ /* 0x000fe40000000000 */
[----:B-1----:R-:W1:Y:S08]  /*139d0*/  I2F.RP R0, R2 ;  /* 0x0000000200007306 */ /* 0x002e700000209400 */
        /* <DEDUP_REMOVED lines=59> */
.L_x_1435:
[----:B-1----:R-:W2:Y:S01]  /*13d90*/  LDL R0, [R1+0x54] ;  /* 0x0000540001007983 */ /* 0x002ea20000100800 */
[----:B------:R-:W-:-:S04]  /*13da0*/  IMAD.MOV.U32 R2, RZ, RZ, 0x4 ;  /* 0x00000004ff027424 */ /* 0x000fc800078e00ff */
        /* <DEDUP_REMOVED lines=14> */
[----:B------:R-:W-:Y:S01]  /*13e90*/  MOV R2, RZ ;  /* 0x000000ff00027202 */ /* 0x000fe20000000f00 */
[----:B------:R-:W-:-:S04]  /*13ea0*/  IMAD.MOV.U32 R6, RZ, RZ, R0 ;  /* 0x000000ffff067224 */ /* 0x000fc800078e0000 */
        /* <DEDUP_REMOVED lines=11> */
[----:B------:R-:W-:-:S05]  /*13f60*/  @P2 IADD3 R0, R0, 0x1, RZ ;  /* 0x0000000100002810 */ /* 0x000fca0007ffe0ff */
[----:B------:R-:W-:-:S05]  /*13f70*/  IMAD.MOV.U32 R2, RZ, RZ, R0 ;  /* 0x000000ffff027224 */ /* 0x000fca00078e0000 */
[----:B------:R-:W-:Y:S02]  /*13f80*/  @!P0 IADD3 R2, -R2, RZ, RZ ;  /* 0x000000ff02028210 */ /* 0x000fe40007ffe1ff */
        /* <DEDUP_REMOVED lines=15> */
[----:B------:R-:W-:Y:S01]  /*14080*/  IMAD R7, R6, R4, RZ ;  /* 0x0000000406077224 */ /* 0x000fe200078e02ff */
[----:B------:R-:W-:Y:S01]  /*14090*/  MOV R6, R2 ;  /* 0x0000000200067202 */ /* 0x000fe20000000f00 */
[----:B------:R-:W-:-:S04]  /*140a0*/  IMAD.MOV.U32 R2, RZ, RZ, RZ ;  /* 0x000000ffff027224 */ /* 0x000fc800078e00ff */
[----:B------:R-:W-:-:S04]  /*140b0*/  IMAD.HI.U32 R7, R3, R7, R2 ;  /* 0x0000000703077227 */ /* 0x000fc800078e0002 */
[----:B------:R-:W-:-:S04]  /*140c0*/  IMAD.MOV R2, RZ, RZ, -R8 ;  /* 0x000000ffff027224 */ /* 0x000fc800078e0a08 */
        /* <DEDUP_REMOVED lines=17> */
.L_x_1436:
[----:B------:R-:W-:Y:S05]  /*141e0*/  BSYNC B0 ;  /* 0x0000000000007941 */ /* 0x000fea0003800000 */
.L_x_1434:
[----:B------:R-:W-:-:S04]  /*141f0*/  LOP3.LUT R2, RZ, R2, RZ, 0x33, !PT ;  /* 0x00000002ff027212 */ /* 0x000fc800078e33ff */
[----:B-1----:R-:W-:-:S05]  /*14200*/  IADD3 R0, R2, R10, RZ ;  /* 0x0000000a02007210 */ /* 0x002fca0007ffe0ff */
[----:B------:R1:W-:Y:S01]  /*14210*/  STL [R1+0x4c], R0 ;  /* 0x00004c0001007387 */ /* 0x0003e20000100800 */
[----:B------:R-:W-:Y:S05]  /*14220*/  BRA `(.L_x_1437) ;  /* 0x0000005000007947 */ /* 0x000fea0003800000 */
.L_x_1425:
[----:B------:R-:W-:Y:S01]  /*14230*/  MOV R0, c[0x0][0x53c] ;  /* 0x00014f0000007a02 */ /* 0x000fe20000000f00 */
[----:B------:R2:W-:Y:S04]  /*14240*/  STL [R1+0x48], R9 ;  /* 0x0000480901007387 */ /* 0x0005e80000100800 */
[----:B------:R2:W-:Y:S04]  /*14250*/  STL [R1+0x4c], RZ ;  /* 0x00004cff01007387 */ /* 0x0005e80000100800 */
[----:B------:R2:W-:Y:S04]  /*14260*/  STL [R1+0x50], RZ ;  /* 0x000050ff01007387 */ /* 0x0005e80000100800 */
[----:B------:R2:W-:Y:S02]  /*14270*/  STL [R1+0x54], R0 ;  /* 0x0000540001007387 */ /* 0x0005e40000100800 */
.L_x_1437:
[----:B------:R-:W-:Y:S05]  /*14280*/  BSYNC B1 ;  /* 0x0000000000017941 */ /* 0x000fea0003800000 */
.L_x_1423:
[----:B-1----:R-:W3:Y:S04]  /*14290*/  LDL R4, [R1+0x48] ;  /* 0x0000480001047983 */ /* 0x002ee80000100800 */
[----:B------:R-:W3:Y:S04]  /*142a0*/  LDL R5, [R1+0x4c] ;  /* 0x00004c0001057983 */ /* 0x000ee80000100800 */
[----:B------:R-:W3:Y:S04]  /*142b0*/  LDL R6, [R1+0x50] ;  /* 0x0000500001067983 */ /* 0x000ee80000100800 */
[----:B------:R-:W3:Y:S01]  /*142c0*/  LDL R7, [R1+0x54] ;  /* 0x0000540001077983 */ /* 0x000ee20000100800 */
[----:B------:R-:W-:Y:S03]  /*142d0*/  WARPSYNC 0xffffffff ;  /* 0xffffffff00007948 */ /* 0x000fe60003800000 */
[----:B------:R-:W-:Y:S01]  /*142e0*/  BAR.SYNC.DEFER_BLOCKING 0x4, 0x100 ;  /* 0x0104000000007b1d */ /* 0x000fe20000010000 */
[----:B------:R-:W-:-:S13]  /*142f0*/  ISETP.NE.AND P0, PT, R12, RZ, PT ;  /* 0x000000ff0c00720c */ /* 0x000fda0003f05270 */
[----:B---3--:R1:W-:Y:S04]  /*14300*/  @!P0 STS.128 [0xf100], R4 ;  /* 0x00f10004ff008388 */ /* 0x0083e80000000c00 */
[----:B------:R-:W-:Y:S06]  /*14310*/  BAR.ARV 0x5, 0x100 ;  /* 0x0144000000007b1d */ /* 0x000fec0000002000 */
.L_x_1418:
[----:B--2---:R-:W2:Y:S02]  /*14320*/  LDL R0, [R1+0x54] ;  /* 0x0000540001007983 */ /* 0x004ea40000100800 */
[----:B--2---:R-:W-:-:S13]  /*14330*/  ISETP.GE.AND P0, PT, R0, c[0x0][0x53c], PT ;  /* 0x00014f0000007a0c */ /* 0x004fda0003f06270 */
[----:B-1----:R-:W-:Y:S01]  /*14340*/  @P0 CALL.REL.NOINC `(.L_x_1438) ;  /* 0x0000001000000944 */ /* 0x002fe20003c00000 */
[----:B------:R-:W-:Y:S05]  /*14350*/  BRA `(.L_x_1439) ;  /* 0xfffed93000007947 */ /* 0x000fea000383ffff */
.L_x_1438:
[----:B------:R-:W-:Y:S05]  /*14360*/  EXIT ;  /* 0x000000000000794d */ /* 0x000fea0003800000 */
.L_x_1307:
[----:B------:R-:W-:Y:S01]  /*14370*/  IMAD.MOV.U32 R0, RZ, RZ, R5 ;  /* 0x000000ffff007224 */ /* 0x000fe200078e0005 */
[----:B------:R-:W-:Y:S02]  /*14380*/  MOV R2, 0x1 ;  /* 0x0000000100027802 */ /* 0x000fe40000000f00 */
[----:B------:R-:W-:Y:S02]  /*14390*/  MOV R3, 0x143b0 ;  /* 0x000143b000037802 */ /* 0x000fe40000000f00 */
[----:B------:R-:W-:Y:S05]  /*143a0*/  CALL.REL.NOINC `($__internal_22_$__cuda_sm70_shflsync_up_p) ;  /* 0x0000388000007944 */ /* 0x000fea0003c00000 */
[----:B------:R-:W-:Y:S01]  /*143b0*/  MOV R0, R4 ;  /* 0x0000000400007202 */ /* 0x000fe20000000f00 */
[----:B------:R-:W-:Y:S05]  /*143c0*/  BRA `(.L_x_1440) ;  /* 0xfffec09000007947 */ /* 0x000fea000383ffff */
.L_x_1308:
[----:B------:R-:W-:Y:S01]  /*143d0*/  IMAD.MOV.U32 R0, RZ, RZ, R5 ;  /* 0x000000ffff007224 */ /* 0x000fe200078e0005 */
[----:B------:R-:W-:Y:S02]  /*143e0*/  MOV R2, 0x2 ;  /* 0x0000000200027802 */ /* 0x000fe40000000f00 */
[----:B------:R-:W-:Y:S02]  /*143f0*/  MOV R3, 0x14410 ;  /* 0x0001441000037802 */ /* 0x000fe40000000f00 */
[----:B------:R-:W-:Y:S05]  /*14400*/  CALL.REL.NOINC `($__internal_22_$__cuda_sm70_shflsync_up_p) ;  /* 0x0000382000007944 */ /* 0x000fea0003c00000 */
[----:B------:R-:W-:Y:S01]  /*14410*/  SEL R0, R4, RZ, P4 ;  /* 0x000000ff04007207 */ /* 0x000fe20002000000 */
[----:B------:R-:W-:Y:S01]  /*14420*/  IMAD.MOV.U32 R2, RZ, RZ, 0x4 ;  /* 0x00000004ff027424 */ /* 0x000fe200078e00ff */
[----:B------:R-:W-:-:S03]  /*14430*/  MOV R3, 0x14460 ;  /* 0x0001446000037802 */ /* 0x000fc60000000f00 */
[----:B------:R-:W-:Y:S02]  /*14440*/  IMAD.IADD R0, R5, 0x1, R0 ;  /* 0x0000000105007824 */ /* 0x000fe400078e0200 */
        /* <DEDUP_REMOVED lines=13> */
[----:B------:R-:W-:Y:S02]  /*14520*/  MOV R44, 0x1f ;  /* 0x0000001f002c7802 */ /* 0x000fe40000000f00 */
[----:B------:R-:W-:Y:S01]  /*14530*/  MOV R3, 0x14570 ;  /* 0x0001457000037802 */ /* 0x000fe20000000f00 */
[----:B------:R-:W-:-:S04]  /*14540*/  IMAD.IADD R4, R0, 0x1, R4 ;  /* 0x0000000100047824 */ /* 0x000fc800078e0204 */
[----:B------:R-:W-:Y:S02]  /*14550*/  IMAD.MOV.U32 R45, RZ, RZ, R4 ;  /* 0x000000ffff2d7224 */ /* 0x000fe400078e0004 */
[----:B------:R-:W-:Y:S05]  /*14560*/  CALL.REL.NOINC `($__internal_21_$__cuda_sm70_shflsync_idx_p) ;  /* 0x0000366000007944 */ /* 0x000fea0003c00000 */
[----:B------:R-:W-:Y:S01]  /*14570*/  MOV R0, R44 ;  /* 0x0000002c00007202 */ /* 0x000fe20000000f00 */
[----:B------:R-:W-:Y:S05]  /*14580*/  BRA `(.L_x_1441) ;  /* 0xfffebfd000007947 */ /* 0x000fea000383ffff */
.L_x_1310:
[----:B------:R-:W-:Y:S02]  /*14590*/  SEL R0, RZ, 0x1, P0 ;  /* 0x00000001ff007807 */ /* 0x000fe40000000000 */
[----:B------:R-:W-:Y:S02]  /*145a0*/  MOV R2, 0x145c0 ;  /* 0x000145c000027802 */ /* 0x000fe40000000f00 */
[----:B------:R-:W-:Y:S05]  /*145b0*/  CALL.REL.NOINC `($__internal_23_$__cuda_sm70_votesync_ballot) ;  /* 0x000036e000007944 */ /* 0x000fea0003c00000 */
[----:B------:R-:W-:Y:S01]  /*145c0*/  MOV R6, R0 ;  /* 0x0000000000067202 */ /* 0x000fe20000000f00 */
[----:B------:R-:W-:Y:S05]  /*145d0*/  BRA `(.L_x_1442) ;  /* 0xfffec01000007947 */ /* 0x000fea000383ffff */
.L_x_1311:
[----:B------:R-:W-:Y:S01]  /*145e0*/  IMAD.MOV.U32 R45, RZ, RZ, R9 ;  /* 0x000000ffff2d7224 */ /* 0x000fe200078e0009 */
[----:B-1----:R-:W-:Y:S01]  /*145f0*/  MOV R2, R0 ;  /* 0x0000000000027202 */ /* 0x002fe20000000f00 */
[----:B------:R-:W-:Y:S01]  /*14600*/  IMAD.MOV.U32 R44, RZ, RZ, 0x1f ;  /* 0x0000001fff2c7424 */ /* 0x000fe200078e00ff */
[----:B------:R-:W-:Y:S02]  /*14610*/  MOV R3, 0x14630 ;  /* 0x0001463000037802 */ /* 0x000fe40000000f00 */
[----:B------:R-:W-:Y:S05]  /*14620*/  CALL.REL.NOINC `($__internal_21_$__cuda_sm70_shflsync_idx_p) ;  /* 0x000035a000007944 */ /* 0x000fea0003c00000 */
[----:B------:R-:W-:Y:S01]  /*14630*/  IMAD.MOV.U32 R12, RZ, RZ, R44 ;  /* 0x000000ffff0c7224 */ /* 0x000fe200078e002c */
[----:B------:R-:W-:Y:S01]  /*14640*/  MOV R45, R8 ;  /* 0x00000008002d7202 */ /* 0x000fe20000000f00 */
[----:B------:R-:W-:Y:S01]  /*14650*/  IMAD.MOV.U32 R5, RZ, RZ, RZ ;  /* 0x000000ffff057224 */ /* 0x000fe200078e00ff */
[----:B------:R-:W-:Y:S01]  /*14660*/  MOV R2, R0 ;  /* 0x0000000000027202 */ /* 0x000fe20000000f00 */
[----:B------:R-:W-:Y:S01]  /*14670*/  IMAD.MOV.U32 R44, RZ, RZ, 0x1f ;  /* 0x0000001fff2c7424 */ /* 0x000fe200078e00ff */
[----:B------:R-:W-:-:S02]  /*14680*/  MOV R3, 0x146a0 ;  /* 0x000146a000037802 */ /* 0x000fc40000000f00 */
[----:B------:R-:W-:Y:S05]  /*14690*/  CALL.REL.NOINC `($__internal_21_$__cuda_sm70_shflsync_idx_p) ;  /* 0x0000353000007944 */ /* 0x000fea0003c00000 */
[----:B------:R-:W-:Y:S01]  /*146a0*/  MOV R9, R44 ;  /* 0x0000002c00097202 */ /* 0x000fe20000000f00 */
[----:B------:R-:W-:Y:S05]  /*146b0*/  BRA `(.L_x_1443) ;  /* 0xfffebfa000007947 */ /* 0x000fea000383ffff */
.L_x_1314:
[----:B------:R-:W-:Y:S01]  /*146c0*/  IMAD.MOV.U32 R45, RZ, RZ, R4 ;  /* 0x000000ffff2d7224 */ /* 0x000fe200078e0004 */
[----:B-1----:R-:W-:Y:S01]  /*146d0*/  MOV R2, R0 ;  /* 0x0000000000027202 */ /* 0x002fe20000000f00 */
[----:B------:R-:W-:Y:S01]  /*146e0*/  IMAD.MOV.U32 R44, RZ, RZ, 0x1f ;  /* 0x0000001fff2c7424 */ /* 0x000fe200078e00ff */
[----:B------:R-:W-:-:S02]  /*146f0*/  MOV R3, 0x14710 ;  /* 0x0001471000037802 */ /* 0x000fc40000000f00 */
[----:B---34-:R-:W-:Y:S05]  /*14700*/  CALL.REL.NOINC `($__internal_21_$__cuda_sm70_shflsync_idx_p) ;  /* 0x000034c000007944 */ /* 0x018fea0003c00000 */
[----:B------:R-:W-:Y:S01]  /*14710*/  MOV R5, R44 ;  /* 0x0000002c00057202 */ /* 0x000fe20000000f00 */
[----:B------:R-:W-:Y:S05]  /*14720*/  BRA `(.L_x_1313) ;  /* 0xfffebf9000007947 */ /* 0x000fea000383ffff */
.L_x_1327:
[----:B------:R-:W-:Y:S01]  /*14730*/  IMAD.MOV.U32 R45, RZ, RZ, R10 ;  /* 0x000000ffff2d7224 */ /* 0x000fe200078e000a */
[----:B------:R-:W-:Y:S01]  /*14740*/  MOV R2, 0x3 ;  /* 0x0000000300027802 */ /* 0x000fe20000000f00 */
[----:B------:R-:W-:Y:S01]  /*14750*/  IMAD.MOV.U32 R44, RZ, RZ, 0x181f ;  /* 0x0000181fff2c7424 */ /* 0x000fe200078e00ff */
[----:B------:R-:W-:-:S02]  /*14760*/  MOV R3, 0x14780 ;  /* 0x0001478000037802 */ /* 0x000fc40000000f00 */
[----:B------:R-:W-:Y:S05]  /*14770*/  CALL.REL.NOINC `($__internal_21_$__cuda_sm70_shflsync_idx_p) ;  /* 0x0000345000007944 */ /* 0x000fea0003c00000 */
[----:B------:R-:W-:Y:S01]  /*14780*/  IMAD.MOV.U32 R6, RZ, RZ, R44 ;  /* 0x000000ffff067224 */ /* 0x000fe200078e002c */
[----:B------:R-:W-:Y:S01]  /*14790*/  MOV R2, 0x3 ;  /* 0x0000000300027802 */ /* 0x000fe20000000f00 */
[----:B------:R-:W-:Y:S01]  /*147a0*/  IMAD.MOV.U32 R45, RZ, RZ, R12 ;  /* 0x000000ffff2d7224 */ /* 0x000fe200078e000c */
[----:B------:R-:W-:-:S02]  /*147b0*/  MOV R44, 0x181f ;  /* 0x0000181f002c7802 */ /* 0x000fc40000000f00 */
[----:B------:R-:W-:Y:S02]  /*147c0*/  MOV R3, 0x147e0 ;  /* 0x000147e000037802 */ /* 0x000fe40000000f00 */
[----:B------:R-:W-:Y:S05]  /*147d0*/  CALL.REL.NOINC `($__internal_21_$__cuda_sm70_shflsync_idx_p) ;  /* 0x000033f000007944 */ /* 0x000fea0003c00000 */
[----:B------:R-:W-:Y:S01]  /*147e0*/  MOV R2, R44 ;  /* 0x0000002c00027202 */ /* 0x000fe20000000f00 */
[----:B------:R-:W-:Y:S05]  /*147f0*/  BRA `(.L_x_1444) ;  /* 0xfffef0c000007947 */ /* 0x000fea000383ffff */
.L_x_1330:
[----:B------:R-:W-:Y:S01]  /*14800*/  IMAD.MOV.U32 R45, RZ, RZ, R0 ;  /* 0x000000ffff2d7224 */ /* 0x000fe200078e0000 */
[----:B------:R-:W-:Y:S01]  /*14810*/  MOV R2, RZ ;  /* 0x000000ff00027202 */ /* 0x000fe20000000f00 */
[----:B------:R-:W-:Y:S01]  /*14820*/  IMAD.MOV.U32 R44, RZ, RZ, 0x181f ;  /* 0x0000181fff2c7424 */ /* 0x000fe200078e00ff */
[----:B------:R-:W-:Y:S02]  /*14830*/  MOV R3, 0x14850 ;  /* 0x0001485000037802 */ /* 0x000fe40000000f00 */
[----:B------:R-:W-:Y:S05]  /*14840*/  CALL.REL.NOINC `($__internal_21_$__cuda_sm70_shflsync_idx_p) ;  /* 0x0000338000007944 */ /* 0x000fea0003c00000 */
[----:B------:R-:W-:Y:S01]  /*14850*/  MOV R5, R44 ;  /* 0x0000002c00057202 */ /* 0x000fe20000000f00 */
[----:B------:R-:W-:Y:S05]  /*14860*/  BRA `(.L_x_1445) ;  /* 0xffff058000007947 */ /* 0x000fea000383ffff */
.L_x_1331:
[----:B------:R-:W-:Y:S01]  /*14870*/  IMAD.MOV.U32 R45, RZ, RZ, R4 ;  /* 0x000000ffff2d7224 */ /* 0x000fe200078e0004 */
[----:B------:R-:W-:Y:S01]  /*14880*/  MOV R2, RZ ;  /* 0x000000ff00027202 */ /* 0x000fe20000000f00 */
[----:B------:R-:W-:Y:S01]  /*14890*/  IMAD.MOV.U32 R44, RZ, RZ, 0x181f ;  /* 0x0000181fff2c7424 */ /* 0x000fe200078e00ff */
[----:B------:R-:W-:Y:S02]  /*148a0*/  MOV R3, 0x148c0 ;  /* 0x000148c000037802 */ /* 0x000fe40000000f00 */
[----:B-12---:R-:W-:Y:S05]  /*148b0*/  CALL.REL.NOINC `($__internal_21_$__cuda_sm70_shflsync_idx_p) ;  /* 0x0000331000007944 */ /* 0x006fea0003c00000 */
[----:B------:R-:W-:Y:S01]  /*148c0*/  MOV R2, R44 ;  /* 0x0000002c00027202 */ /* 0x000fe20000000f00 */
[----:B------:R-:W-:Y:S05]  /*148d0*/  BRA `(.L_x_1446) ;  /* 0xffff053000007947 */ /* 0x000fea000383ffff */
.L_x_1334:
[----:B------:R-:W-:Y:S01]  /*148e0*/  IMAD.MOV.U32 R45, RZ, RZ, R0 ;  /* 0x000000ffff2d7224 */ /* 0x000fe200078e0000 */
[----:B--2-4-:R-:W-:Y:S01]  /*148f0*/  MOV R2, 0x1 ;  /* 0x0000000100027802 */ /* 0x014fe20000000f00 */
[----:B------:R-:W-:Y:S01]  /*14900*/  IMAD.MOV.U32 R44, RZ, RZ, 0x181f ;  /* 0x0000181fff2c7424 */ /* 0x000fe200078e00ff */
[----:B------:R-:W-:-:S02]  /*14910*/  MOV R3, 0x14930 ;  /* 0x0001493000037802 */ /* 0x000fc40000000f00 */
[----:B-1-3--:R-:W-:Y:S05]  /*14920*/  CALL.REL.NOINC `($__internal_21_$__cuda_sm70_shflsync_idx_p) ;  /* 0x000032a000007944 */ /* 0x00afea0003c00000 */
        /* <DEDUP_REMOVED lines=8> */
.L_x_1337:
[----:B------:R-:W-:Y:S01]  /*149b0*/  IMAD.MOV.U32 R45, RZ, RZ, R0 ;  /* 0x000000ffff2d7224 */ /* 0x000fe200078e0000 */
[----:B-1--4-:R-:W-:Y:S01]  /*149c0*/  MOV R2, 0x2 ;  /* 0x0000000200027802 */ /* 0x012fe20000000f00 */
[----:B------:R-:W-:Y:S01]  /*149d0*/  IMAD.MOV.U32 R44, RZ, RZ, 0x181f ;  /* 0x0000181fff2c7424 */ /* 0x000fe200078e00ff */
[----:B------:R-:W-:Y:S02]  /*149e0*/  MOV R3, 0x14a00 ;  /* 0x00014a0000037802 */ /* 0x000fe40000000f00 */
[----:B--23--:R-:W-:Y:S05]  /*149f0*/  CALL.REL.NOINC `($__internal_21_$__cuda_sm70_shflsync_idx_p) ;  /* 0x000031d000007944 */ /* 0x00cfea0003c00000 */
[----:B------:R-:W-:Y:S01]  /*14a00*/  MOV R5, R44 ;  /* 0x0000002c00057202 */ /* 0x000fe20000000f00 */
[----:B------:R-:W-:Y:S05]  /*14a10*/  BRA `(.L_x_1448) ;  /* 0xffff066000007947 */ /* 0x000fea000383ffff */
.L_x_1338:
[----:B------:R-:W-:Y:S01]  /*14a20*/  IMAD.MOV.U32 R45, RZ, RZ, R4 ;  /* 0x000000ffff2d7224 */ /* 0x000fe200078e0004 */
[----:B----4-:R-:W-:Y:S01]  /*14a30*/  MOV R2, 0x2 ;  /* 0x0000000200027802 */ /* 0x010fe20000000f00 */
[----:B------:R-:W-:Y:S01]  /*14a40*/  IMAD.MOV.U32 R44, RZ, RZ, 0x181f ;  /* 0x0000181fff2c7424 */ /* 0x000fe200078e00ff */
[----:B------:R-:W-:Y:S02]  /*14a50*/  MOV R3, 0x14a70 ;  /* 0x00014a7000037802 */ /* 0x000fe40000000f00 */
[----:B-123--:R-:W-:Y:S05]  /*14a60*/  CALL.REL.NOINC `($__internal_21_$__cuda_sm70_shflsync_idx_p) ;  /* 0x0000316000007944 */ /* 0x00efea0003c00000 */
[----:B------:R-:W-:Y:S01]  /*14a70*/  MOV R2, R44 ;  /* 0x0000002c00027202 */ /* 0x000fe20000000f00 */
[----:B------:R-:W-:Y:S05]  /*14a80*/  BRA `(.L_x_1449) ;  /* 0xffff061000007947 */ /* 0x000fea000383ffff */
.L_x_1341:
[----:B------:R-:W-:Y:S01]  /*14a90*/  IMAD.MOV.U32 R45, RZ, RZ, R0 ;  /* 0x000000ffff2d7224 */ /* 0x000fe200078e0000 */
[----:B-1----:R-:W-:Y:S01]  /*14aa0*/  MOV R2, 0x3 ;  /* 0x0000000300027802 */ /* 0x002fe20000000f00 */
[----:B------:R-:W-:Y:S01]  /*14ab0*/  IMAD.MOV.U32 R44, RZ, RZ, 0x181f ;  /* 0x0000181fff2c7424 */ /* 0x000fe200078e00ff */
[----:B------:R-:W-:-:S02]  /*14ac0*/  MOV R3, 0x14ae0 ;  /* 0x00014ae000037802 */ /* 0x000fc40000000f00 */
[----:B--234-:R-:W-:Y:S05]  /*14ad0*/  CALL.REL.NOINC `($__internal_21_$__cuda_sm70_shflsync_idx_p) ;  /* 0x000030f000007944 */ /* 0x01cfea0003c00000 */
        /* <DEDUP_REMOVED lines=8> */
.L_x_1342:
[----:B------:R-:W-:Y:S01]  /*14b60*/  IMAD.MOV.U32 R45, RZ, RZ, R4 ;  /* 0x000000ffff2d7224 */ /* 0x000fe200078e0004 */
[----:B------:R-:W-:Y:S01]  /*14b70*/  MOV R2, RZ ;  /* 0x000000ff00027202 */ /* 0x000fe20000000f00 */
[----:B------:R-:W-:Y:S01]  /*14b80*/  IMAD.MOV.U32 R44, RZ, RZ, 0x1c1f ;  /* 0x00001c1fff2c7424 */ /* 0x000fe200078e00ff */
[----:B------:R-:W-:Y:S02]  /*14b90*/  MOV R3, 0x14bb0 ;  /* 0x00014bb000037802 */ /* 0x000fe40000000f00 */
[----:B------:R-:W-:Y:S05]  /*14ba0*/  CALL.REL.NOINC `($__internal_21_$__cuda_sm70_shflsync_idx_p) ;  /* 0x0000302000007944 */ /* 0x000fea0003c00000 */
[----:B------:R-:W-:Y:S01]  /*14bb0*/  MOV R0, R44 ;  /* 0x0000002c00007202 */ /* 0x000fe20000000f00 */
[----:B------:R-:W-:Y:S05]  /*14bc0*/  BRA `(.L_x_1451) ;  /* 0xffff07f000007947 */ /* 0x000fea000383ffff */
.L_x_1343:
[----:B------:R-:W-:Y:S01]  /*14bd0*/  IMAD.MOV.U32 R45, RZ, RZ, R4 ;  /* 0x000000ffff2d7224 */ /* 0x000fe200078e0004 */
[----:B------:R-:W-:Y:S01]  /*14be0*/  MOV R2, 0x1 ;  /* 0x0000000100027802 */ /* 0x000fe20000000f00 */
[----:B------:R-:W-:Y:S01]  /*14bf0*/  IMAD.MOV.U32 R44, RZ, RZ, 0x1c1f ;  /* 0x00001c1fff2c7424 */ /* 0x000fe200078e00ff */
[----:B------:R-:W-:Y:S02]  /*14c00*/  MOV R3, 0x14c20 ;  /* 0x00014c2000037802 */ /* 0x000fe40000000f00 */
[----:B-1----:R-:W-:Y:S05]  /*14c10*/  CALL.REL.NOINC `($__internal_21_$__cuda_sm70_shflsync_idx_p) ;  /* 0x00002fb000007944 */ /* 0x002fea0003c00000 */
[----:B------:R-:W-:-:S05]  /*14c20*/  IMAD.IADD R0, R5, 0x1, R44 ;  /* 0x0000000105007824 */ /* 0x000fca00078e022c */
        /* <DEDUP_REMOVED lines=98> */
[----:B------:R-:W-:Y:S02]  /*15250*/  FSEL R145, R26, -INF , P6 ;  /* 0xff8000001a917808 */ /* 0x000fe40003000000 */
[----:B------:R-:W-:Y:S02]  /*15260*/  FMNMX.FTZ R0, R126, R0, !PT ;  /* 0x000000007e007209 */ /* 0x000fe40007810000 */
[----:B------:R-:W-:Y:S02]  /*15270*/  FMNMX.FTZ R5, R146, R5, !PT ;  /* 0x0000000592057209 */ /* 0x000fe40007810000 */
[----:B------:R-:W-:Y:S02]  /*15280*/  FMNMX.FTZ R0, R137, R0, !PT ;  /* 0x0000000089007209 */ /* 0x000fe40007810000 */
[----:B------:R-:W-:-:S02]  /*15290*/  FSEL R144, R25, -INF , P5 ;  /* 0xff80000019907808 */ /* 0x000fc40002800000 */
[----:B------:R-:W-:Y:S02]  /*152a0*/  FMNMX.FTZ R5, R145, R5, !PT ;  /* 0x0000000591057209 */ /* 0x000fe40007810000 */
[----:B------:R-:W-:Y:S02]  /*152b0*/  FMNMX.FTZ R0, R136, R0, !PT ;  /* 0x0000000088007209 */ /* 0x000fe40007810000 */
[----:B------:R-:W-:Y:S02]  /*152c0*/  FSEL R143, R24, -INF , P4 ;  /* 0xff800000188f7808 */ /* 0x000fe40002000000 */
[----:B------:R-:W-:Y:S02]  /*152d0*/  FMNMX.FTZ R5, R144, R5, !PT ;  /* 0x0000000590057209 */ /* 0x000fe40007810000 */
[----:B------:R-:W-:Y:S01]  /*152e0*/  FMNMX.FTZ R69, R127, R0, !PT ;  /* 0x000000007f457209 */ /* 0x000fe20007810000 */
[----:B------:R-:W-:Y:S01]  /*152f0*/  IMAD.MOV.U32 R0, RZ, RZ, 0x2 ;  /* 0x00000002ff007424 */ /* 0x000fe200078e00ff */
[----:B------:R-:W-:-:S02]  /*15300*/  FSEL R142, R23, -INF , P0 ;  /* 0xff800000178e7808 */ /* 0x000fc40000000000 */
[----:B------:R-:W-:Y:S01]  /*15310*/  FMNMX.FTZ R5, R143, R5, !PT ;  /* 0x000000058f057209 */ /* 0x000fe20007810000 */
[----:B------:R-:W-:Y:S01]  /*15320*/  IMAD.MOV.U32 R4, RZ, RZ, R69 ;  /* 0x000000ffff047224 */ /* 0x000fe200078e0045 */
[----:B------:R-:W-:Y:S02]  /*15330*/  MOV R2, 0x15360 ;  /* 0x0001536000027802 */ /* 0x000fe40000000f00 */
[----:B------:R-:W-:Y:S02]  /*15340*/  FMNMX.FTZ R5, R142, R5, !PT ;  /* 0x000000058e057209 */ /* 0x000fe40007810000 */
[----:B------:R-:W-:Y:S05]  /*15350*/  CALL.REL.NOINC `($__internal_20_$__cuda_sm70_shflsync_bfly_p) ;  /* 0x0000281000007944 */ /* 0x000fea0003c00000 */
[----:B------:R-:W-:Y:S01]  /*15360*/  FMNMX.FTZ R69, R69, R0, !PT ;  /* 0x0000000045457209 */ /* 0x000fe20007810000 */
[----:B------:R-:W-:Y:S01]  /*15370*/  IMAD.MOV.U32 R0, RZ, RZ, 0x1 ;  /* 0x00000001ff007424 */ /* 0x000fe200078e00ff */
[----:B------:R-:W-:-:S03]  /*15380*/  MOV R2, 0x153b0 ;  /* 0x000153b000027802 */ /* 0x000fc60000000f00 */
[----:B------:R-:W-:Y:S02]  /*15390*/  IMAD.MOV.U32 R4, RZ, RZ, R69 ;  /* 0x000000ffff047224 */ /* 0x000fe400078e0045 */
[----:B------:R-:W-:Y:S05]  /*153a0*/  CALL.REL.NOINC `($__internal_20_$__cuda_sm70_shflsync_bfly_p) ;  /* 0x000027c000007944 */ /* 0x000fea0003c00000 */
[----:B------:R-:W-:Y:S01]  /*153b0*/  FMNMX.FTZ R69, R69, R0, !PT ;  /* 0x0000000045457209 */ /* 0x000fe20007810000 */
[----:B------:R-:W-:Y:S01]  /*153c0*/  IMAD.MOV.U32 R4, RZ, RZ, R5 ;  /* 0x000000ffff047224 */ /* 0x000fe200078e0005 */
[----:B------:R-:W-:Y:S01]  /*153d0*/  MOV R2, 0x15400 ;  /* 0x0001540000027802 */ /* 0x000fe20000000f00 */
[----:B------:R-:W-:Y:S02]  /*153e0*/  IMAD.MOV.U32 R0, RZ, RZ, 0x2 ;  /* 0x00000002ff007424 */ /* 0x000fe400078e00ff */
[----:B------:R-:W-:Y:S05]  /*153f0*/  CALL.REL.NOINC `($__internal_20_$__cuda_sm70_shflsync_bfly_p) ;  /* 0x0000277000007944 */ /* 0x000fea0003c00000 */
[----:B------:R-:W-:Y:S01]  /*15400*/  FMNMX.FTZ R4, R5, R0, !PT ;  /* 0x0000000005047209 */ /* 0x000fe20007810000 */
[----:B------:R-:W-:Y:S01]  /*15410*/  IMAD.MOV.U32 R0, RZ, RZ, 0x1 ;  /* 0x00000001ff007424 */ /* 0x000fe200078e00ff */
[----:B------:R-:W-:Y:S02]  /*15420*/  MOV R2, 0x15440 ;  /* 0x0001544000027802 */ /* 0x000fe40000000f00 */
[----:B------:R-:W-:Y:S05]  /*15430*/  CALL.REL.NOINC `($__internal_20_$__cuda_sm70_shflsync_bfly_p) ;  /* 0x0000273000007944 */ /* 0x000fea0003c00000 */
[----:B------:R-:W-:Y:S01]  /*15440*/  MOV R5, R0 ;  /* 0x0000000000057202 */ /* 0x000fe20000000f00 */
[----:B------:R-:W-:Y:S05]  /*15450*/  BRA `(.L_x_1452) ;  /* 0xffff0a9000007947 */ /* 0x000fea000383ffff */
.L_x_1347:
[----:B------:R-:W-:Y:S01]  /*15460*/  MOV R2, RZ ;  /* 0x000000ff00027202 */ /* 0x000fe20000000f00 */
[----:B------:R-:W-:Y:S01]  /*15470*/  IMAD.MOV.U32 R45, RZ, RZ, R5 ;  /* 0x000000ffff2d7224 */ /* 0x000fe200078e0005 */
[----:B------:R-:W-:Y:S01]  /*15480*/  MOV R3, 0x154b0 ;  /* 0x000154b000037802 */ /* 0x000fe20000000f00 */
[----:B------:R-:W-:Y:S02]  /*15490*/  IMAD.MOV.U32 R44, RZ, RZ, 0x181f ;  /* 0x0000181fff2c7424 */ /* 0x000fe400078e00ff */
[----:B------:R-:W-:Y:S05]  /*154a0*/  CALL.REL.NOINC `($__internal_21_$__cuda_sm70_shflsync_idx_p) ;  /* 0x0000272000007944 */ /* 0x000fea0003c00000 */
[----:B------:R-:W-:Y:S01]  /*154b0*/  MOV R0, R44 ;  /* 0x0000002c00007202 */ /* 0x000fe20000000f00 */
[----:B------:R-:W-:-:S05]  /*154c0*/  BRA `(.L_x_1453) ;  /* 0xffff260000007947 */ /* 0x000fca000383ffff */
.L_x_1348:
[----:B------:R-:W-:Y:S01]  /*154d0*/  MOV R2, RZ ;  /* 0x000000ff00027202 */ /* 0x000fe20000000f00 */
[----:B------:R-:W-:Y:S01]  /*154e0*/  IMAD.MOV.U32 R45, RZ, RZ, R6 ;  /* 0x000000ffff2d7224 */ /* 0x000fe200078e0006 */
[----:B------:R-:W-:Y:S01]  /*154f0*/  MOV R3, 0x15520 ;  /* 0x0001552000037802 */ /* 0x000fe20000000f00 */
[----:B------:R-:W-:Y:S02]  /*15500*/  IMAD.MOV.U32 R44, RZ, RZ, 0x181f ;  /* 0x0000181fff2c7424 */ /* 0x000fe400078e00ff */
[----:B-12---:R-:W-:Y:S05]  /*15510*/  CALL.REL.NOINC `($__internal_21_$__cuda_sm70_shflsync_idx_p) ;  /* 0x000026b000007944 */ /* 0x006fea0003c00000 */
[C---:B------:R-:W-:Y:S01]  /*15520*/  ISETP.GE.AND P4, PT, R238.reuse, c[0x0][0x1d4], PT ;  /* 0x00007500ee007a0c */ /* 0x040fe20003f86270 */
[----:B------:R-:W-:Y:S01]  /*15530*/  IMAD.SHL.U32 R3, R238, 0x2, RZ ;  /* 0x00000002ee037824 */ /* 0x000fe200078e00ff */
[C---:B------:R-:W-:Y:S01]  /*15540*/  ISETP.GE.AND P0, PT, R248.reuse, c[0x0][0x1d4], PT ;  /* 0x00007500f8007a0c */ /* 0x040fe20003f06270 */
[----:B------:R-:W-:Y:S01]  /*15550*/  IMAD.SHL.U32 R2, R248, 0x2, RZ ;  /* 0x00000002f8027824 */ /* 0x000fe200078e00ff */
[----:B------:R-:W-:Y:S01]  /*15560*/  SEL R4, RZ, 0x10, P4 ;  /* 0x00000010ff047807 */ /* 0x000fe20002000000 */
[----:B------:R-:W-:Y:S01]  /*15570*/  IMAD.MOV.U32 R45, RZ, RZ, R5 ;  /* 0x000000ffff2d7224 */ /* 0x000fe200078e0005 */
[----:B------:R-:W-:Y:S05]  /*15580*/  IADD3 R12, P5, R44, R3, RZ ;  /* 0x000000032c0c7210 */ /* 0x000fea0007fbe0ff */
[----:B------:R-:W-:Y:S01]  /*15590*/  IMAD.X R13, R0, 0x1, R220, P5 ;  /* 0x00000001000d7824 */ /* 0x000fe200028e06dc */
[----:B------:R-:W-:Y:S01]  /*155a0*/  IADD3 R2, P5, R44, R2, RZ ;  /* 0x000000022c027210 */ /* 0x000fe20007fbe0ff */
[----:B------:R-:W-:Y:S03]  /*155b0*/  IMAD.MOV.U32 R44, RZ, RZ, 0x181f ;  /* 0x0000181fff2c7424 */ /* 0x000fe600078e00ff */
[----:B------:R-:W-:Y:S01]  /*155c0*/  @!PT LDS RZ, [RZ] ;  /* 0x00000000fffff984 */ /* 0x000fe20000000800 */
[----:B------:R-:W-:Y:S01]  /*155d0*/  @!PT LDS RZ, [RZ] ;  /* 0x00000000fffff984 */ /* 0x000fe20000000800 */
[----:B------:R-:W-:Y:S01]  /*155e0*/  @!PT LDS RZ, [RZ] ;  /* 0x00000000fffff984 */ /* 0x000fe20000000800 */
[----:B------:R1:W-:Y:S01]  /*155f0*/  LDGSTS.E.BYPASS.LTC128B.128 [R215+0x100], [R12.64], !P4 ;  /* 0x001000000cd77fae */ /* 0x0003e2000e101d46 */
[----:B------:R-:W-:Y:S01]  /*15600*/  IMAD.X R3, R0, 0x1, R221, P5 ;  /* 0x0000000100037824 */ /* 0x000fe200028e06dd */
[----:B------:R-:W-:Y:S04]  /*15610*/  SEL R0, RZ, 0x10, P0 ;  /* 0x00000010ff007807 */ /* 0x000fe80000000000 */
[----:B------:R2:W-:Y:S02]  /*15620*/  LDGSTS.E.BYPASS.LTC128B.128 [R215+0x3900], [R2.64], !P0 ;  /* 0x0390000002d77fae */ /* 0x0005e4000c101d46 */
[----:B--2---:R-:W-:Y:S01]  /*15630*/  MOV R3, 0x15660 ;  /* 0x0001566000037802 */ /* 0x004fe20000000f00 */
[----:B------:R-:W-:Y:S03]  /*15640*/  IMAD.MOV.U32 R2, RZ, RZ, 0x1 ;  /* 0x00000001ff027424 */ /* 0x000fe600078e00ff */
[----:B-1----:R-:W-:Y:S05]  /*15650*/  CALL.REL.NOINC `($__internal_21_$__cuda_sm70_shflsync_idx_p) ;  /* 0x0000257000007944 */ /* 0x002fea0003c00000 */
[----:B------:R-:W-:Y:S01]  /*15660*/  MOV R2, 0x1 ;  /* 0x0000000100027802 */ /* 0x000fe20000000f00 */
[----:B------:R-:W-:Y:S01]  /*15670*/  IMAD.MOV.U32 R7, RZ, RZ, R44 ;  /* 0x000000ffff077224 */ /* 0x000fe200078e002c */
[----:B------:R-:W-:Y:S01]  /*15680*/  MOV R44, 0x181f ;  /* 0x0000181f002c7802 */ /* 0x000fe20000000f00 */
[----:B------:R-:W-:Y:S01]  /*15690*/  IMAD.MOV.U32 R45, RZ, RZ, R6 ;  /* 0x000000ffff2d7224 */ /* 0x000fe200078e0006 */
[----:B------:R-:W-:Y:S02]  /*156a0*/  MOV R3, 0x156c0 ;  /* 0x000156c000037802 */ /* 0x000fe40000000f00 */
[----:B------:R-:W-:Y:S05]  /*156b0*/  CALL.REL.NOINC `($__internal_21_$__cuda_sm70_shflsync_idx_p) ;  /* 0x0000251000007944 */ /* 0x000fea0003c00000 */
[----:B------:R-:W-:Y:S01]  /*156c0*/  IADD3 R2, -R4, 0x10, RZ ;  /* 0x0000001004027810 */ /* 0x000fe20007ffe1ff */
[----:B------:R-:W-:Y:S01]  /*156d0*/  IMAD.SHL.U32 R3, R238, 0x2, RZ ;  /* 0x00000002ee037824 */ /* 0x000fe200078e00ff */
[----:B------:R-:W-:Y:S01]  /*156e0*/  ISETP.NE.U32.AND P5, PT, R4, RZ, PT ;  /* 0x000000ff0400720c */ /* 0x000fe20003fa5070 */
[----:B------:R-:W-:Y:S01]  /*156f0*/  IMAD.SHL.U32 R12, R248, 0x2, RZ ;  /* 0x00000002f80c7824 */ /* 0x000fe200078e00ff */
[----:B------:R-:W-:Y:S01]  /*15700*/  LOP3.LUT R2, R2, 0xf, RZ, 0xc0, !PT ;  /* 0x0000000f02027812 */ /* 0x000fe200078ec0ff */
[----:B------:R-:W-:Y:S03]  /*15710*/  IMAD.MOV.U32 R45, RZ, RZ, R5 ;  /* 0x000000ffff2d7224 */ /* 0x000fe600078e0005 */
        /* <DEDUP_REMOVED lines=15> */
[----:B------:R-:W-:Y:S05]  /*15810*/  CALL.REL.NOINC `($__internal_21_$__cuda_sm70_shflsync_idx_p) ;  /* 0x000023b000007944 */ /* 0x000fea0003c00000 */
[----:B------:R-:W-:Y:S01]  /*15820*/  MOV R2, 0x2 ;  /* 0x0000000200027802 */ /* 0x000fe20000000f00 */
[----:B------:R-:W-:Y:S01]  /*15830*/  IMAD.MOV.U32 R12, RZ, RZ, R44 ;  /* 0x000000ffff0c7224 */ /* 0x000fe200078e002c */
[----:B------:R-:W-:Y:S01]  /*15840*/  MOV R44, 0x181f ;  /* 0x0000181f002c7802 */ /* 0x000fe20000000f00 */
[----:B------:R-:W-:Y:S01]  /*15850*/  IMAD.MOV.U32 R45, RZ, RZ, R6 ;  /* 0x000000ffff2d7224 */ /* 0x000fe200078e0006 */
[----:B------:R-:W-:Y:S02]  /*15860*/  MOV R3, 0x15880 ;  /* 0x0001588000037802 */ /* 0x000fe40000000f00 */
[----:B------:R-:W-:Y:S05]  /*15870*/  CALL.REL.NOINC `($__internal_21_$__cuda_sm70_shflsync_idx_p) ;  /* 0x0000235000007944 */ /* 0x000fea0003c00000 */
[----:B------:R-:W-:Y:S01]  /*15880*/  MOV R7, R44 ;  /* 0x0000002c00077202 */ /* 0x000fe20000000f00 */
[----:B------:R-:W-:-:S05]  /*15890*/  BRA `(.L_x_1454) ;  /* 0xffff23c000007947 */ /* 0x000fca000383ffff */
.L_x_1349:
[----:B--2---:R-:W-:Y:S01]  /*158a0*/  MOV R2, 0x3 ;  /* 0x0000000300027802 */ /* 0x004fe20000000f00 */
[----:B------:R-:W-:Y:S01]  /*158b0*/  IMAD.MOV.U32 R45, RZ, RZ, R5 ;  /* 0x000000ffff2d7224 */ /* 0x000fe200078e0005 */
[----:B------:R-:W-:Y:S01]  /*158c0*/  MOV R3, 0x158f0 ;  /* 0x000158f000037802 */ /* 0x000fe20000000f00 */
[----:B------:R-:W-:Y:S02]  /*158d0*/  IMAD.MOV.U32 R44, RZ, RZ, 0x181f ;  /* 0x0000181fff2c7424 */ /* 0x000fe400078e00ff */
[----:B-1----:R-:W-:Y:S05]  /*158e0*/  CALL.REL.NOINC `($__internal_21_$__cuda_sm70_shflsync_idx_p) ;  /* 0x000022e000007944 */ /* 0x002fea0003c00000 */
        /* <DEDUP_REMOVED lines=8> */
.L_x_1352:
[----:B------:R-:W-:Y:S01]  /*15970*/  MOV R2, RZ ;  /* 0x000000ff00027202 */ /* 0x000fe20000000f00 */
[----:B------:R-:W-:Y:S01]  /*15980*/  IMAD.MOV.U32 R45, RZ, RZ, R0 ;  /* 0x000000ffff2d7224 */ /* 0x000fe200078e0000 */
[----:B------:R-:W-:Y:S01]  /*15990*/  MOV R3, 0x159c0 ;  /* 0x000159c000037802 */ /* 0x000fe20000000f00 */
[----:B------:R-:W-:Y:S02]  /*159a0*/  IMAD.MOV.U32 R44, RZ, RZ, 0x181f ;  /* 0x0000181fff2c7424 */ /* 0x000fe400078e00ff */
[----:B------:R-:W-:Y:S05]  /*159b0*/  CALL.REL.NOINC `($__internal_21_$__cuda_sm70_shflsync_idx_p) ;  /* 0x0000221000007944 */ /* 0x000fea0003c00000 */
[----:B------:R-:W-:Y:S01]  /*159c0*/  MOV R5, R44 ;  /* 0x0000002c00057202 */ /* 0x000fe20000000f00 */
[----:B------:R-:W-:-:S05]  /*159d0*/  BRA `(.L_x_1456) ;  /* 0xffff386000007947 */ /* 0x000fca000383ffff */
.L_x_1353:
[----:B------:R-:W-:Y:S01]  /*159e0*/  MOV R2, RZ ;  /* 0x000000ff00027202 */ /* 0x000fe20000000f00 */
[----:B------:R-:W-:Y:S01]  /*159f0*/  IMAD.MOV.U32 R45, RZ, RZ, R4 ;  /* 0x000000ffff2d7224 */ /* 0x000fe200078e0004 */
[----:B------:R-:W-:Y:S01]  /*15a00*/  MOV R3, 0x15a30 ;  /* 0x00015a3000037802 */ /* 0x000fe20000000f00 */
[----:B------:R-:W-:Y:S02]  /*15a10*/  IMAD.MOV.U32 R44, RZ, RZ, 0x181f ;  /* 0x0000181fff2c7424 */ /* 0x000fe400078e00ff */
[----:B-12---:R-:W-:Y:S05]  /*15a20*/  CALL.REL.NOINC `($__internal_21_$__cuda_sm70_shflsync_idx_p) ;  /* 0x000021a000007944 */ /* 0x006fea0003c00000 */
[----:B------:R-:W-:Y:S01]  /*15a30*/  MOV R2, R44 ;  /* 0x0000002c00027202 */ /* 0x000fe20000000f00 */
[----:B------:R-:W-:-:S05]  /*15a40*/  BRA `(.L_x_1457) ;  /* 0xffff381000007947 */ /* 0x000fca000383ffff */
.L_x_1354:
[----:B--2---:R-:W-:Y:S01]  /*15a50*/  MOV R2, 0x1 ;  /* 0x0000000100027802 */ /* 0x004fe20000000f00 */
[----:B------:R-:W-:Y:S01]  /*15a60*/  IMAD.MOV.U32 R45, RZ, RZ, R0 ;  /* 0x000000ffff2d7224 */ /* 0x000fe200078e0000 */
[----:B------:R-:W-:Y:S01]  /*15a70*/  MOV R3, 0x15aa0 ;  /* 0x00015aa000037802 */ /* 0x000fe20000000f00 */
[----:B------:R-:W-:Y:S02]  /*15a80*/  IMAD.MOV.U32 R44, RZ, RZ, 0x181f ;  /* 0x0000181fff2c7424 */ /* 0x000fe400078e00ff */
[----:B-1-3--:R-:W-:Y:S05]  /*15a90*/  CALL.REL.NOINC `($__internal_21_$__cuda_sm70_shflsync_idx_p) ;  /* 0x0000213000007944 */ /* 0x00afea0003c00000 */
        /* <DEDUP_REMOVED lines=8> */
.L_x_1355:
[----:B-1----:R-:W-:Y:S01]  /*15b20*/  MOV R2, 0x2 ;  /* 0x0000000200027802 */ /* 0x002fe20000000f00 */
[----:B------:R-:W-:Y:S01]  /*15b30*/  IMAD.MOV.U32 R45, RZ, RZ, R0 ;  /* 0x000000ffff2d7224 */ /* 0x000fe200078e0000 */
[----:B------:R-:W-:Y:S01]  /*15b40*/  MOV R3, 0x15b70 ;  /* 0x00015b7000037802 */ /* 0x000fe20000000f00 */
[----:B------:R-:W-:Y:S02]  /*15b50*/  IMAD.MOV.U32 R44, RZ, RZ, 0x181f ;  /* 0x0000181fff2c7424 */ /* 0x000fe400078e00ff */
[----:B---34-:R-:W-:Y:S05]  /*15b60*/  CALL.REL.NOINC `($__internal_21_$__cuda_sm70_shflsync_idx_p) ;  /* 0x0000206000007944 */ /* 0x018fea0003c00000 */
[----:B------:R-:W-:Y:S01]  /*15b70*/  MOV R5, R44 ;  /* 0x0000002c00057202 */ /* 0x000fe20000000f00 */
[----:B------:R-:W-:-:S05]  /*15b80*/  BRA `(.L_x_1459) ;  /* 0xffff38e000007947 */ /* 0x000fca000383ffff */
.L_x_1356:
[----:B-1----:R-:W-:Y:S01]  /*15b90*/  MOV R2, 0x2 ;  /* 0x0000000200027802 */ /* 0x002fe20000000f00 */
[----:B------:R-:W-:Y:S01]  /*15ba0*/  IMAD.MOV.U32 R45, RZ, RZ, R4 ;  /* 0x000000ffff2d7224 */ /* 0x000fe200078e0004 */
[----:B------:R-:W-:Y:S01]  /*15bb0*/  MOV R3, 0x15be0 ;  /* 0x00015be000037802 */ /* 0x000fe20000000f00 */
[----:B------:R-:W-:Y:S02]  /*15bc0*/  IMAD.MOV.U32 R44, RZ, RZ, 0x181f ;  /* 0x0000181fff2c7424 */ /* 0x000fe400078e00ff */
[----:B--234-:R-:W-:Y:S05]  /*15bd0*/  CALL.REL.NOINC `($__internal_21_$__cuda_sm70_shflsync_idx_p) ;  /* 0x00001ff000007944 */ /* 0x01cfea0003c00000 */
[----:B------:R-:W-:Y:S01]  /*15be0*/  MOV R2, R44 ;  /* 0x0000002c00027202 */ /* 0x000fe20000000f00 */
[----:B------:R-:W-:-:S05]  /*15bf0*/  BRA `(.L_x_1460) ;  /* 0xffff389000007947 */ /* 0x000fca000383ffff */
.L_x_1357:
[----:B--2---:R-:W-:Y:S01]  /*15c00*/  MOV R2, 0x3 ;  /* 0x0000000300027802 */ /* 0x004fe20000000f00 */
[----:B------:R-:W-:Y:S01]  /*15c10*/  IMAD.MOV.U32 R45, RZ, RZ, R0 ;  /* 0x000000ffff2d7224 */ /* 0x000fe200078e0000 */
[----:B------:R-:W-:Y:S01]  /*15c20*/  MOV R3, 0x15c50 ;  /* 0x00015c5000037802 */ /* 0x000fe20000000f00 */
[----:B------:R-:W-:Y:S02]  /*15c30*/  IMAD.MOV.U32 R44, RZ, RZ, 0x181f ;  /* 0x0000181fff2c7424 */ /* 0x000fe400078e00ff */
[----:B-1-34-:R-:W-:Y:S05]  /*15c40*/  CALL.REL.NOINC `($__internal_21_$__cuda_sm70_shflsync_idx_p) ;  /* 0x00001f8000007944 */ /* 0x01afea0003c00000 */
        /* <DEDUP_REMOVED lines=8> */
.L_x_1358:
[----:B------:R-:W-:Y:S01]  /*15cd0*/  MOV R2, RZ ;  /* 0x000000ff00027202 */ /* 0x000fe20000000f00 */
[----:B------:R-:W-:Y:S01]  /*15ce0*/  IMAD.MOV.U32 R45, RZ, RZ, R4 ;  /* 0x000000ffff2d7224 */ /* 0x000fe200078e0004 */
[----:B------:R-:W-:Y:S01]  /*15cf0*/  MOV R3, 0x15d20 ;  /* 0x00015d2000037802 */ /* 0x000fe20000000f00 */
[----:B------:R-:W-:Y:S02]  /*15d00*/  IMAD.MOV.U32 R44, RZ, RZ, 0x1c1f ;  /* 0x00001c1fff2c7424 */ /* 0x000fe400078e00ff */
[----:B------:R-:W-:Y:S05]  /*15d10*/  CALL.REL.NOINC `($__internal_21_$__cuda_sm70_shflsync_idx_p) ;  /* 0x00001eb000007944 */ /* 0x000fea0003c00000 */
[----:B------:R-:W-:Y:S01]  /*15d20*/  MOV R0, R44 ;  /* 0x0000002c00007202 */ /* 0x000fe20000000f00 */
[----:B------:R-:W-:-:S05]  /*15d30*/  BRA `(.L_x_1462) ;  /* 0xffff3a3000007947 */ /* 0x000fca000383ffff */
.L_x_1359:
[----:B------:R-:W-:Y:S01]  /*15d40*/  MOV R2, 0x1 ;  /* 0x0000000100027802 */ /* 0x000fe20000000f00 */
[----:B------:R-:W-:Y:S01]  /*15d50*/  IMAD.MOV.U32 R45, RZ, RZ, R4 ;  /* 0x000000ffff2d7224 */ /* 0x000fe200078e0004 */
[----:B------:R-:W-:Y:S01]  /*15d60*/  MOV R3, 0x15d90 ;  /* 0x00015d9000037802 */ /* 0x000fe20000000f00 */
[----:B------:R-:W-:Y:S02]  /*15d70*/  IMAD.MOV.U32 R44, RZ, RZ, 0x1c1f ;  /* 0x00001c1fff2c7424 */ /* 0x000fe400078e00ff */
[----:B-1----:R-:W-:Y:S05]  /*15d80*/  CALL.REL.NOINC `($__internal_21_$__cuda_sm70_shflsync_idx_p) ;  /* 0x00001e4000007944 */ /* 0x002fea0003c00000 */
[----:B------:R-:W-:Y:S05]  /*15d90*/  IMAD.IADD R0, R5, 0x1, R44 ;  /* 0x0000000105007824 */ /* 0x000fea00078e022c */
        /* <DEDUP_REMOVED lines=114> */
[----:B------:R-:W-:Y:S05]  /*164c0*/  CALL.REL.NOINC `($__internal_20_$__cuda_sm70_shflsync_bfly_p) ;  /* 0x000016a000007944 */ /* 0x000fea0003c00000 */
[----:B------:R-:W-:Y:S01]  /*164d0*/  FMNMX.FTZ R4, R4, R0, !PT ;  /* 0x0000000004047209 */ /* 0x000fe20007810000 */
[----:B------:R-:W-:Y:S01]  /*164e0*/  IMAD.MOV.U32 R0, RZ, RZ, 0x1 ;  /* 0x00000001ff007424 */ /* 0x000fe200078e00ff */
[----:B------:R-:W-:Y:S02]  /*164f0*/  MOV R2, 0x16510 ;  /* 0x0001651000027802 */ /* 0x000fe40000000f00 */
        /* <DEDUP_REMOVED lines=10> */
[----:B------:R-:W-:-:S05]  /*165a0*/  BRA `(.L_x_1463) ;  /* 0xffff3cf000007947 */ /* 0x000fca000383ffff */
.L_x_1362:
[----:B-1--4-:R-:W-:Y:S01]  /*165b0*/  MOV R2, RZ ;  /* 0x000000ff00027202 */ /* 0x012fe20000000f00 */
[----:B------:R-:W-:Y:S01]  /*165c0*/  IMAD.MOV.U32 R45, RZ, RZ, R0 ;  /* 0x000000ffff2d7224 */ /* 0x000fe200078e0000 */
[----:B------:R-:W-:Y:S01]  /*165d0*/  MOV R3, 0x16600 ;  /* 0x0001660000037802 */ /* 0x000fe20000000f00 */
[----:B------:R-:W-:Y:S02]  /*165e0*/  IMAD.MOV.U32 R44, RZ, RZ, 0x181f ;  /* 0x0000181fff2c7424 */ /* 0x000fe400078e00ff */
[----:B------:R-:W-:Y:S05]  /*165f0*/  CALL.REL.NOINC `($__internal_21_$__cuda_sm70_shflsync_idx_p) ;  /* 0x000015d000007944 */ /* 0x000fea0003c00000 */
[----:B------:R-:W-:Y:S01]  /*16600*/  MOV R6, R44 ;  /* 0x0000002c00067202 */ /* 0x000fe20000000f00 */
[----:B------:R-:W-:-:S05]  /*16610*/  BRA `(.L_x_1464) ;  /* 0xffff5b3000007947 */ /* 0x000fca000383ffff */
.L_x_1365:
[----:B------:R-:W-:Y:S01]  /*16620*/  MOV R2, 0x3 ;  /* 0x0000000300027802 */ /* 0x000fe20000000f00 */
        /* <DEDUP_REMOVED lines=12> */
.L_x_1368:
[----:B------:R-:W-:Y:S01]  /*166f0*/  MOV R2, RZ ;  /* 0x000000ff00027202 */ /* 0x000fe20000000f00 */
[----:B------:R-:W-:Y:S01]  /*16700*/  IMAD.MOV.U32 R45, RZ, RZ, R0 ;  /* 0x000000ffff2d7224 */ /* 0x000fe200078e0000 */
[----:B------:R-:W-:Y:S01]  /*16710*/  MOV R3, 0x16740 ;  /* 0x0001674000037802 */ /* 0x000fe20000000f00 */
[----:B------:R-:W-:Y:S02]  /*16720*/  IMAD.MOV.U32 R44, RZ, RZ, 0x181f ;  /* 0x0000181fff2c7424 */ /* 0x000fe400078e00ff */
[----:B------:R-:W-:Y:S05]  /*16730*/  CALL.REL.NOINC `($__internal_21_$__cuda_sm70_shflsync_idx_p) ;  /* 0x0000149000007944 */ /* 0x000fea0003c00000 */
[----:B------:R-:W-:Y:S01]  /*16740*/  MOV R6, R44 ;  /* 0x0000002c00067202 */ /* 0x000fe20000000f00 */
[----:B------:R-:W-:-:S05]  /*16750*/  BRA `(.L_x_1466) ;  /* 0xffff712000007947 */ /* 0x000fca000383ffff */
.L_x_1369:
[----:B------:R-:W-:Y:S01]  /*16760*/  MOV R2, RZ ;  /* 0x000000ff00027202 */ /* 0x000fe20000000f00 */
[----:B------:R-:W-:Y:S01]  /*16770*/  IMAD.MOV.U32 R45, RZ, RZ, R4 ;  /* 0x000000ffff2d7224 */ /* 0x000fe200078e0004 */
[----:B------:R-:W-:Y:S01]  /*16780*/  MOV R3, 0x167b0 ;  /* 0x000167b000037802 */ /* 0x000fe20000000f00 */
[----:B------:R-:W-:Y:S02]  /*16790*/  IMAD.MOV.U32 R44, RZ, RZ, 0x181f ;  /* 0x0000181fff2c7424 */ /* 0x000fe400078e00ff */
[----:B-12---:R-:W-:Y:S05]  /*167a0*/  CALL.REL.NOINC `($__internal_21_$__cuda_sm70_shflsync_idx_p) ;  /* 0x0000142000007944 */ /* 0x006fea0003c00000 */
[----:B------:R-:W-:Y:S01]  /*167b0*/  MOV R5, R44 ;  /* 0x0000002c00057202 */ /* 0x000fe20000000f00 */
[----:B------:R-:W-:-:S05]  /*167c0*/  BRA `(.L_x_1467) ;  /* 0xffff70d000007947 */ /* 0x000fca000383ffff */
.L_x_1370:
        /* <DEDUP_REMOVED lines=13> */
.L_x_1371:
[----:B-1----:R-:W-:Y:S01]  /*168a0*/  MOV R2, 0x2 ;  /* 0x0000000200027802 */ /* 0x002fe20000000f00 */
[----:B------:R-:W-:Y:S01]  /*168b0*/  IMAD.MOV.U32 R45, RZ, RZ, R0 ;  /* 0x000000ffff2d7224 */ /* 0x000fe200078e0000 */
[----:B------:R-:W-:Y:S01]  /*168c0*/  MOV R3, 0x168f0 ;  /* 0x000168f000037802 */ /* 0x000fe20000000f00 */
[----:B------:R-:W-:Y:S02]  /*168d0*/  IMAD.MOV.U32 R44, RZ, RZ, 0x181f ;  /* 0x0000181fff2c7424 */ /* 0x000fe400078e00ff */
[----:B---34-:R-:W-:Y:S05]  /*168e0*/  CALL.REL.NOINC `($__internal_21_$__cuda_sm70_shflsync_idx_p) ;  /* 0x000012e000007944 */ /* 0x018fea0003c00000 */
[----:B------:R-:W-:Y:S01]  /*168f0*/  MOV R6, R44 ;  /* 0x0000002c00067202 */ /* 0x000fe20000000f00 */
[----:B------:R-:W-:-:S05]  /*16900*/  BRA `(.L_x_1469) ;  /* 0xffff722000007947 */ /* 0x000fca000383ffff */
.L_x_1372:
[----:B-1----:R-:W-:Y:S01]  /*16910*/  MOV R2, 0x2 ;  /* 0x0000000200027802 */ /* 0x002fe20000000f00 */
[----:B------:R-:W-:Y:S01]  /*16920*/  IMAD.MOV.U32 R45, RZ, RZ, R4 ;  /* 0x000000ffff2d7224 */ /* 0x000fe200078e0004 */
[----:B------:R-:W-:Y:S01]  /*16930*/  MOV R3, 0x16960 ;  /* 0x0001696000037802 */ /* 0x000fe20000000f00 */
[----:B------:R-:W-:Y:S02]  /*16940*/  IMAD.MOV.U32 R44, RZ, RZ, 0x181f ;  /* 0x0000181fff2c7424 */ /* 0x000fe400078e00ff */
[----:B--234-:R-:W-:Y:S05]  /*16950*/  CALL.REL.NOINC `($__internal_21_$__cuda_sm70_shflsync_idx_p) ;  /* 0x0000127000007944 */ /* 0x01cfea0003c00000 */
[----:B------:R-:W-:Y:S01]  /*16960*/  MOV R5, R44 ;  /* 0x0000002c00057202 */ /* 0x000fe20000000f00 */
[----:B------:R-:W-:-:S05]  /*16970*/  BRA `(.L_x_1470) ;  /* 0xffff71d000007947 */ /* 0x000fca000383ffff */
.L_x_1373:
[----:B-1----:R-:W-:Y:S01]  /*16980*/  MOV R2, 0x3 ;  /* 0x0000000300027802 */ /* 0x002fe20000000f00 */
[----:B------:R-:W-:Y:S01]  /*16990*/  IMAD.MOV.U32 R45, RZ, RZ, R0 ;  /* 0x000000ffff2d7224 */ /* 0x000fe200078e0000 */
[----:B------:R-:W-:Y:S01]  /*169a0*/  MOV R3, 0x169d0 ;  /* 0x000169d000037802 */ /* 0x000fe20000000f00 */
[----:B------:R-:W-:Y:S02]  /*169b0*/  IMAD.MOV.U32 R44, RZ, RZ, 0x181f ;  /* 0x0000181fff2c7424 */ /* 0x000fe400078e00ff */
[----:B--2-4-:R-:W-:Y:S05]  /*169c0*/  CALL.REL.NOINC `($__internal_21_$__cuda_sm70_shflsync_idx_p) ;  /* 0x0000120000007944 */ /* 0x014fea0003c00000 */
        /* <DEDUP_REMOVED lines=8> */
.L_x_1374:
[----:B------:R-:W-:Y:S02]  /*16a50*/  MOV R0, 0x2 ;  /* 0x0000000200007802 */ /* 0x000fe40000000f00 */
[----:B------:R-:W-:Y:S02]  /*16a60*/  MOV R2, 0x16a80 ;  /* 0x00016a8000027802 */ /* 0x000fe40000000f00 */
[----:B------:R-:W-:Y:S05]  /*16a70*/  CALL.REL.NOINC `($__internal_20_$__cuda_sm70_shflsync_bfly_p) ;  /* 0x000010f000007944 */ /* 0x000fea0003c00000 */
[----:B------:R-:W-:-:S05]  /*16a80*/  BRA `(.L_x_1472) ;  /* 0xffff76f000007947 */ /* 0x000fca000383ffff */
.L_x_1375:
[----:B------:R-:W-:Y:S02]  /*16a90*/  MOV R0, 0x1 ;  /* 0x0000000100007802 */ /* 0x000fe40000000f00 */
        /* <DEDUP_REMOVED lines=12> */
.L_x_1377:
[----:B------:R-:W-:Y:S01]  /*16b60*/  IMAD.MOV.U32 R4, RZ, RZ, R230 ;  /* 0x000000ffff047224 */ /* 0x000fe200078e00e6 */
[----:B------:R-:W-:-:S02]  /*16b70*/  MOV R0, 0x2 ;  /* 0x0000000200007802 */ /* 0x000fc40000000f00 */
[----:B------:R-:W-:Y:S02]  /*16b80*/  MOV R2, 0x16ba0 ;  /* 0x00016ba000027802 */ /* 0x000fe40000000f00 */
[----:B------:R-:W-:Y:S05]  /*16b90*/  CALL.REL.NOINC `($__internal_20_$__cuda_sm70_shflsync_bfly_p) ;  /* 0x00000fd000007944 */ /* 0x000fea0003c00000 */
[----:B------:R-:W-:Y:S05]  /*16ba0*/  BRA `(.L_x_1474) ;  /* 0xffff923000007947 */ /* 0x000fea000383ffff */
.L_x_1378:
[----:B------:R-:W-:Y:S01]  /*16bb0*/  IMAD.MOV.U32 R4, RZ, RZ, R5 ;  /* 0x000000ffff047224 */ /* 0x000fe200078e0005 */
[----:B------:R-:W-:Y:S02]  /*16bc0*/  MOV R0, 0x1 ;  /* 0x0000000100007802 */ /* 0x000fe40000000f00 */
[----:B------:R-:W-:Y:S02]  /*16bd0*/  MOV R2, 0x16bf0 ;  /* 0x00016bf000027802 */ /* 0x000fe40000000f00 */
[----:B-1----:R-:W-:Y:S05]  /*16be0*/  CALL.REL.NOINC `($__internal_20_$__cuda_sm70_shflsync_bfly_p) ;  /* 0x00000f8000007944 */ /* 0x002fea0003c00000 */
[----:B------:R-:W-:Y:S01]  /*16bf0*/  FADD.FTZ R5, R5, R0 ;  /* 0x0000000005057221 */ /* 0x000fe20000010000 */
[----:B------:R-:W-:Y:S02]  /*16c00*/  MOV R4, R247 ;  /* 0x000000f700047202 */ /* 0x000fe40000000f00 */
[----:B------:R-:W-:Y:S02]  /*16c10*/  MOV R0, 0x2 ;  /* 0x0000000200007802 */ /* 0x000fe40000000f00 */
[----:B------:R-:W-:Y:S02]  /*16c20*/  MOV R2, 0x16c40 ;  /* 0x00016c4000027802 */ /* 0x000fe40000000f00 */
[----:B------:R-:W-:Y:S05]  /*16c30*/  CALL.REL.NOINC `($__internal_20_$__cuda_sm70_shflsync_bfly_p) ;  /* 0x00000f3000007944 */ /* 0x000fea0003c00000 */
[----:B------:R-:W-:Y:S01]  /*16c40*/  FADD.FTZ R4, R247, R0 ;  /* 0x00000000f7047221 */ /* 0x000fe20000010000 */
[----:B------:R-:W-:Y:S02]  /*16c50*/  MOV R0, 0x1 ;  /* 0x0000000100007802 */ /* 0x000fe40000000f00 */
[----:B------:R-:W-:-:S02]  /*16c60*/  MOV R2, 0x16c80 ;  /* 0x00016c8000027802 */ /* 0x000fc40000000f00 */
[----:B------:R-:W-:Y:S05]  /*16c70*/  CALL.REL.NOINC `($__internal_20_$__cuda_sm70_shflsync_bfly_p) ;  /* 0x00000ef000007944 */ /* 0x000fea0003c00000 */
[----:B------:R-:W-:Y:S01]  /*16c80*/  MOV R3, R0 ;  /* 0x0000000000037202 */ /* 0x000fe20000000f00 */
[----:B------:R-:W-:Y:S05]  /*16c90*/  BRA `(.L_x_1475) ;  /* 0xffff91b000007947 */ /* 0x000fea000383ffff */
.L_x_1385:
[----:B-1234-:R-:W-:Y:S01]  /*16ca0*/  IMAD.MOV.U32 R45, RZ, RZ, R7 ;  /* 0x000000ffff2d7224 */ /* 0x01efe200078e0007 */
[----:B------:R-:W-:Y:S01]  /*16cb0*/  MOV R2, RZ ;  /* 0x000000ff00027202 */ /* 0x000fe20000000f00 */
[----:B------:R-:W-:Y:S01]  /*16cc0*/  IMAD.MOV.U32 R44, RZ, RZ, 0x181f ;  /* 0x0000181fff2c7424 */ /* 0x000fe200078e00ff */
[----:B------:R-:W-:-:S02]  /*16cd0*/  MOV R3, 0x16cf0 ;  /* 0x00016cf000037802 */ /* 0x000fc40000000f00 */
[----:B------:R-:W-:Y:S05]  /*16ce0*/  CALL.REL.NOINC `($__internal_21_$__cuda_sm70_shflsync_idx_p) ;  /* 0x00000ee000007944 */ /* 0x000fea0003c00000 */
[----:B------:R-:W-:Y:S01]  /*16cf0*/  MOV R10, R44 ;  /* 0x0000002c000a7202 */ /* 0x000fe20000000f00 */
[----:B------:R-:W-:Y:S05]  /*16d00*/  BRA `(.L_x_1476) ;  /* 0xffffa56000007947 */ /* 0x000fea000383ffff */
.L_x_1386:
[----:B------:R-:W-:Y:S01]  /*16d10*/  IMAD.MOV.U32 R45, RZ, RZ, R8 ;  /* 0x000000ffff2d7224 */ /* 0x000fe200078e0008 */
[----:B------:R-:W-:Y:S01]  /*16d20*/  MOV R2, RZ ;  /* 0x000000ff00027202 */ /* 0x000fe20000000f00 */
[----:B------:R-:W-:Y:S01]  /*16d30*/  IMAD.MOV.U32 R44, RZ, RZ, 0x181f ;  /* 0x0000181fff2c7424 */ /* 0x000fe200078e00ff */
[----:B------:R-:W-:-:S02]  /*16d40*/  MOV R3, 0x16d60 ;  /* 0x00016d6000037802 */ /* 0x000fc40000000f00 */
[----:B-12---:R-:W-:Y:S05]  /*16d50*/  CALL.REL.NOINC `($__internal_21_$__cuda_sm70_shflsync_idx_p) ;  /* 0x00000e7000007944 */ /* 0x006fea0003c00000 */
[----:B------:R-:W-:Y:S01]  /*16d60*/  MOV R0, R44 ;  /* 0x0000002c00007202 */ /* 0x000fe20000000f00 */
[----:B------:R-:W-:Y:S05]  /*16d70*/  BRA `(.L_x_1477) ;  /* 0xffffa51000007947 */ /* 0x000fea000383ffff */
.L_x_1389:
        /* <DEDUP_REMOVED lines=13> */
.L_x_1392:
[----:B------:R-:W-:Y:S01]  /*16e50*/  IMAD.MOV.U32 R45, RZ, RZ, R7 ;  /* 0x000000ffff2d7224 */ /* 0x000fe200078e0007 */
[----:B-1----:R-:W-:Y:S01]  /*16e60*/  MOV R2, 0x2 ;  /* 0x0000000200027802 */ /* 0x002fe20000000f00 */
[----:B------:R-:W-:Y:S01]  /*16e70*/  IMAD.MOV.U32 R44, RZ, RZ, 0x181f ;  /* 0x0000181fff2c7424 */ /* 0x000fe200078e00ff */
[----:B------:R-:W-:Y:S02]  /*16e80*/  MOV R3, 0x16ea0 ;  /* 0x00016ea000037802 */ /* 0x000fe40000000f00 */
[----:B--234-:R-:W-:Y:S05]  /*16e90*/  CALL.REL.NOINC `($__internal_21_$__cuda_sm70_shflsync_idx_p) ;  /* 0x00000d3000007944 */ /* 0x01cfea0003c00000 */
[----:B------:R-:W-:Y:S01]  /*16ea0*/  MOV R10, R44 ;  /* 0x0000002c000a7202 */ /* 0x000fe20000000f00 */
[----:B------:R-:W-:Y:S05]  /*16eb0*/  BRA `(.L_x_1479) ;  /* 0xffffa65000007947 */ /* 0x000fea000383ffff */
.L_x_1393:
[----:B------:R-:W-:Y:S01]  /*16ec0*/  IMAD.MOV.U32 R45, RZ, RZ, R8 ;  /* 0x000000ffff2d7224 */ /* 0x000fe200078e0008 */
[----:B-1----:R-:W-:Y:S01]  /*16ed0*/  MOV R2, 0x2 ;  /* 0x0000000200027802 */ /* 0x002fe20000000f00 */
[----:B------:R-:W-:Y:S01]  /*16ee0*/  IMAD.MOV.U32 R44, RZ, RZ, 0x181f ;  /* 0x0000181fff2c7424 */ /* 0x000fe200078e00ff */
[----:B------:R-:W-:Y:S02]  /*16ef0*/  MOV R3, 0x16f10 ;  /* 0x00016f1000037802 */ /* 0x000fe40000000f00 */
[----:B--234-:R-:W-:Y:S05]  /*16f00*/  CALL.REL.NOINC `($__internal_21_$__cuda_sm70_shflsync_idx_p) ;  /* 0x00000cc000007944 */ /* 0x01cfea0003c00000 */
[----:B------:R-:W-:Y:S01]  /*16f10*/  MOV R0, R44 ;  /* 0x0000002c00007202 */ /* 0x000fe20000000f00 */
[----:B------:R-:W-:Y:S05]  /*16f20*/  BRA `(.L_x_1480) ;  /* 0xffffa60000007947 */ /* 0x000fea000383ffff */
.L_x_1396:
        /* <DEDUP_REMOVED lines=13> */
.L_x_1398:
[----:B------:R-:W-:Y:S01]  /*17000*/  IMAD.MOV.U32 R45, RZ, RZ, R5 ;  /* 0x000000ffff2d7224 */ /* 0x000fe200078e0005 */
[----:B------:R-:W-:Y:S01]  /*17010*/  MOV R2, RZ ;  /* 0x000000ff00027202 */ /* 0x000fe20000000f00 */
[----:B------:R-:W-:Y:S01]  /*17020*/  IMAD.MOV.U32 R44, RZ, RZ, 0x1c1f ;  /* 0x00001c1fff2c7424 */ /* 0x000fe200078e00ff */
[----:B------:R-:W-:Y:S02]  /*17030*/  MOV R3, 0x17050 ;  /* 0x0001705000037802 */ /* 0x000fe40000000f00 */
[----:B------:R-:W-:Y:S05]  /*17040*/  CALL.REL.NOINC `($__internal_21_$__cuda_sm70_shflsync_idx_p) ;  /* 0x00000b8000007944 */ /* 0x000fea0003c00000 */
[----:B------:R-:W-:Y:S01]  /*17050*/  MOV R4, R44 ;  /* 0x0000002c00047202 */ /* 0x000fe20000000f00 */
[----:B------:R-:W-:Y:S05]  /*17060*/  BRA `(.L_x_1482) ;  /* 0xffffa8e000007947 */ /* 0x000fea000383ffff */
.L_x_1399:
[----:B------:R-:W-:Y:S01]  /*17070*/  IMAD.MOV.U32 R45, RZ, RZ, R12 ;  /* 0x000000ffff2d7224 */ /* 0x000fe200078e000c */
[----:B------:R-:W-:Y:S01]  /*17080*/  MOV R2, RZ ;  /* 0x000000ff00027202 */ /* 0x000fe20000000f00 */
[----:B------:R-:W-:Y:S01]  /*17090*/  IMAD.MOV.U32 R44, RZ, RZ, 0x1c1f ;  /* 0x00001c1fff2c7424 */ /* 0x000fe200078e00ff */
[----:B------:R-:W-:Y:S02]  /*170a0*/  MOV R3, 0x170c0 ;  /* 0x000170c000037802 */ /* 0x000fe40000000f00 */
[----:B-12---:R-:W-:Y:S05]  /*170b0*/  CALL.REL.NOINC `($__internal_21_$__cuda_sm70_shflsync_idx_p) ;  /* 0x00000b1000007944 */ /* 0x006fea0003c00000 */
[----:B------:R-:W-:Y:S01]  /*170c0*/  MOV R0, R44 ;  /* 0x0000002c00007202 */ /* 0x000fe20000000f00 */
[----:B------:R-:W-:Y:S05]  /*170d0*/  BRA `(.L_x_1483) ;  /* 0xffffa89000007947 */ /* 0x000fea000383ffff */
.L_x_1402:
[----:B------:R-:W-:Y:S01]  /*170e0*/  IMAD.MOV.U32 R45, RZ, RZ, R5 ;  /* 0x000000ffff2d7224 */ /* 0x000fe200078e0005 */
[----:B--2---:R-:W-:Y:S01]  /*170f0*/  MOV R2, 0x1 ;  /* 0x0000000100027802 */ /* 0x004fe20000000f00 */
[----:B------:R-:W-:Y:S01]  /*17100*/  IMAD.MOV.U32 R44, RZ, RZ, 0x1c1f ;  /* 0x00001c1fff2c7424 */ /* 0x000fe200078e00ff */
[----:B------:R-:W-:-:S02]  /*17110*/  MOV R3, 0x17130 ;  /* 0x0001713000037802 */ /* 0x000fc40000000f00 */
[----:B-1-34-:R-:W-:Y:S05]  /*17120*/  CALL.REL.NOINC `($__internal_21_$__cuda_sm70_shflsync_idx_p) ;  /* 0x00000aa000007944 */ /* 0x01afea0003c00000 */
        /* <DEDUP_REMOVED lines=8> */
.L_x_1406:
[----:B------:R-:W-:Y:S01]  /*171b0*/  IMAD.MOV.U32 R45, RZ, RZ, R7 ;  /* 0x000000ffff2d7224 */ /* 0x000fe200078e0007 */
[----:B------:R-:W-:Y:S01]  /*171c0*/  MOV R2, RZ ;  /* 0x000000ff00027202 */ /* 0x000fe20000000f00 */
[----:B------:R-:W-:Y:S01]  /*171d0*/  IMAD.MOV.U32 R44, RZ, RZ, 0x181f ;  /* 0x0000181fff2c7424 */ /* 0x000fe200078e00ff */
[----:B------:R-:W-:Y:S02]  /*171e0*/  MOV R3, 0x17200 ;  /* 0x0001720000037802 */ /* 0x000fe40000000f00 */
[----:B------:R-:W-:Y:S05]  /*171f0*/  CALL.REL.NOINC `($__internal_21_$__cuda_sm70_shflsync_idx_p) ;  /* 0x000009d000007944 */ /* 0x000fea0003c00000 */
[----:B------:R-:W-:Y:S01]  /*17200*/  MOV R9, R44 ;  /* 0x0000002c00097202 */ /* 0x000fe20000000f00 */
[----:B------:R-:W-:Y:S05]  /*17210*/  BRA `(.L_x_1485) ;  /* 0xffffbb5000007947 */ /* 0x000fea000383ffff */
.L_x_1407:
[----:B------:R-:W-:Y:S01]  /*17220*/  IMAD.MOV.U32 R45, RZ, RZ, R10 ;  /* 0x000000ffff2d7224 */ /* 0x000fe200078e000a */
[----:B------:R-:W-:Y:S01]  /*17230*/  MOV R2, RZ ;  /* 0x000000ff00027202 */ /* 0x000fe20000000f00 */
[----:B------:R-:W-:Y:S01]  /*17240*/  IMAD.MOV.U32 R44, RZ, RZ, 0x181f ;  /* 0x0000181fff2c7424 */ /* 0x000fe200078e00ff */
[----:B------:R-:W-:Y:S02]  /*17250*/  MOV R3, 0x17270 ;  /* 0x0001727000037802 */ /* 0x000fe40000000f00 */
[----:B-12---:R-:W-:Y:S05]  /*17260*/  CALL.REL.NOINC `($__internal_21_$__cuda_sm70_shflsync_idx_p) ;  /* 0x0000096000007944 */ /* 0x006fea0003c00000 */
[----:B------:R-:W-:Y:S01]  /*17270*/  MOV R0, R44 ;  /* 0x0000002c00007202 */ /* 0x000fe20000000f00 */
[----:B------:R-:W-:Y:S05]  /*17280*/  BRA `(.L_x_1486) ;  /* 0xffffbb0000007947 */ /* 0x000fea000383ffff */
.L_x_1410:
        /* <DEDUP_REMOVED lines=13> */
.L_x_1413:
[----:B------:R-:W-:Y:S01]  /*17360*/  IMAD.MOV.U32 R45, RZ, RZ, R7 ;  /* 0x000000ffff2d7224 */ /* 0x000fe200078e0007 */
[----:B-1----:R-:W-:Y:S01]  /*17370*/  MOV R2, 0x2 ;  /* 0x0000000200027802 */ /* 0x002fe20000000f00 */
[----:B------:R-:W-:Y:S01]  /*17380*/  IMAD.MOV.U32 R44, RZ, RZ, 0x181f ;  /* 0x0000181fff2c7424 */ /* 0x000fe200078e00ff */
[----:B------:R-:W-:Y:S02]  /*17390*/  MOV R3, 0x173b0 ;  /* 0x000173b000037802 */ /* 0x000fe40000000f00 */
[----:B--234-:R-:W-:Y:S05]  /*173a0*/  CALL.REL.NOINC `($__internal_21_$__cuda_sm70_shflsync_idx_p) ;  /* 0x0000082000007944 */ /* 0x01cfea0003c00000 */
[----:B------:R-:W-:Y:S01]  /*173b0*/  MOV R9, R44 ;  /* 0x0000002c00097202 */ /* 0x000fe20000000f00 */
[----:B------:R-:W-:Y:S05]  /*173c0*/  BRA `(.L_x_1488) ;  /* 0xffffbc5000007947 */ /* 0x000fea000383ffff */
.L_x_1414:
[----:B------:R-:W-:Y:S01]  /*173d0*/  IMAD.MOV.U32 R45, RZ, RZ, R10 ;  /* 0x000000ffff2d7224 */ /* 0x000fe200078e000a */
[----:B-1----:R-:W-:Y:S01]  /*173e0*/  MOV R2, 0x2 ;  /* 0x0000000200027802 */ /* 0x002fe20000000f00 */
[----:B------:R-:W-:Y:S01]  /*173f0*/  IMAD.MOV.U32 R44, RZ, RZ, 0x181f ;  /* 0x0000181fff2c7424 */ /* 0x000fe200078e00ff */
[----:B------:R-:W-:Y:S02]  /*17400*/  MOV R3, 0x17420 ;  /* 0x0001742000037802 */ /* 0x000fe40000000f00 */
[----:B--234-:R-:W-:Y:S05]  /*17410*/  CALL.REL.NOINC `($__internal_21_$__cuda_sm70_shflsync_idx_p) ;  /* 0x000007b000007944 */ /* 0x01cfea0003c00000 */
[----:B------:R-:W-:Y:S01]  /*17420*/  MOV R0, R44 ;  /* 0x0000002c00007202 */ /* 0x000fe20000000f00 */
[----:B------:R-:W-:Y:S05]  /*17430*/  BRA `(.L_x_1489) ;  /* 0xffffbc0000007947 */ /* 0x000fea000383ffff */
.L_x_1417:
        /* <DEDUP_REMOVED lines=13> */
.L_x_1419:
[----:B------:R-:W-:Y:S01]  /*17510*/  IMAD.MOV.U32 R45, RZ, RZ, R62 ;  /* 0x000000ffff2d7224 */ /* 0x000fe200078e003e */
[----:B------:R-:W-:Y:S01]  /*17520*/  MOV R2, RZ ;  /* 0x000000ff00027202 */ /* 0x000fe20000000f00 */
[----:B------:R-:W-:Y:S01]  /*17530*/  IMAD.MOV.U32 R44, RZ, RZ, 0x1f ;  /* 0x0000001fff2c7424 */ /* 0x000fe200078e00ff */
[----:B------:R-:W-:Y:S02]  /*17540*/  MOV R3, 0x17560 ;  /* 0x0001756000037802 */ /* 0x000fe40000000f00 */
[----:B------:R-:W-:Y:S05]  /*17550*/  CALL.REL.NOINC `($__internal_21_$__cuda_sm70_shflsync_idx_p) ;  /* 0x0000067000007944 */ /* 0x000fea0003c00000 */
[----:B------:R-:W-:Y:S01]  /*17560*/  MOV R9, R44 ;  /* 0x0000002c00097202 */ /* 0x000fe20000000f00 */
[----:B------:R-:W-:Y:S05]  /*17570*/  BRA `(.L_x_1491) ;  /* 0xffffbdb000007947 */ /* 0x000fea000383ffff */
.L_x_1420:
[----:B------:R-:W-:Y:S01]  /*17580*/  IMAD.MOV.U32 R45, RZ, RZ, R62 ;  /* 0x000000ffff2d7224 */ /* 0x000fe200078e003e */
[----:B------:R-:W-:Y:S01]  /*17590*/  MOV R2, 0x1 ;  /* 0x0000000100027802 */ /* 0x000fe20000000f00 */
[----:B------:R-:W-:Y:S01]  /*175a0*/  IMAD.MOV.U32 R44, RZ, RZ, 0x1f ;  /* 0x0000001fff2c7424 */ /* 0x000fe200078e00ff */
[----:B------:R-:W-:Y:S02]  /*175b0*/  MOV R3, 0x175d0 ;  /* 0x000175d000037802 */ /* 0x000fe40000000f00 */
[----:B-12---:R-:W-:Y:S05]  /*175c0*/  CALL.REL.NOINC `($__internal_21_$__cuda_sm70_shflsync_idx_p) ;  /* 0x0000060000007944 */ /* 0x006fea0003c00000 */
[----:B------:R-:W-:Y:S01]  /*175d0*/  MOV R8, R44 ;  /* 0x0000002c00087202 */ /* 0x000fe20000000f00 */
[----:B------:R-:W-:Y:S05]  /*175e0*/  BRA `(.L_x_1492) ;  /* 0xffffbd6000007947 */ /* 0x000fea000383ffff */
.L_x_1421:
[----:B------:R-:W-:Y:S02]  /*175f0*/  MOV R2, 0x1 ;  /* 0x0000000100027802 */ /* 0x000fe40000000f00 */
[----:B------:R-:W-:-:S02]  /*17600*/  MOV R3, 0x17620 ;  /* 0x0001762000037802 */ /* 0x000fc40000000f00 */
[----:B-1234-:R-:W-:Y:S05]  /*17610*/  CALL.REL.NOINC `($__internal_22_$__cuda_sm70_shflsync_up_p) ;  /* 0x0000061000007944 */ /* 0x01efea0003c00000 */
[----:B------:R-:W-:Y:S05]  /*17620*/  BRA `(.L_x_1493) ;  /* 0xffffbe5000007947 */ /* 0x000fea000383ffff */
.L_x_1422:
[----:B------:R-:W-:Y:S02]  /*17630*/  MOV R2, 0x2 ;  /* 0x0000000200027802 */ /* 0x000fe40000000f00 */
[----:B------:R-:W-:-:S02]  /*17640*/  MOV R3, 0x17660 ;  /* 0x0001766000037802 */ /* 0x000fc40000000f00 */
[----:B--2-4-:R-:W-:Y:S05]  /*17650*/  CALL.REL.NOINC `($__internal_22_$__cuda_sm70_shflsync_up_p) ;  /* 0x000005d000007944 */ /* 0x014fea0003c00000 */
        /* <DEDUP_REMOVED lines=24> */
.L_x_1426:
[----:B------:R-:W-:Y:S02]  /*177e0*/  MOV R2, 0x1 ;  /* 0x0000000100027802 */ /* 0x000fe40000000f00 */
[----:B------:R-:W-:Y:S02]  /*177f0*/  MOV R3, 0x17810 ;  /* 0x0001781000037802 */ /* 0x000fe40000000f00 */
[----:B------:R-:W-:Y:S05]  /*17800*/  CALL.REL.NOINC `($__internal_22_$__cuda_sm70_shflsync_up_p) ;  /* 0x0000042000007944 */ /* 0x000fea0003c00000 */
[----:B------:R-:W-:Y:S01]  /*17810*/  MOV R2, R4 ;  /* 0x0000000400027202 */ /* 0x000fe20000000f00 */
[----:B------:R-:W-:Y:S05]  /*17820*/  BRA `(.L_x_1495) ;  /* 0xffffbeb000007947 */ /* 0x000fea000383ffff */
.L_x_1427:
        /* <DEDUP_REMOVED lines=27> */
.L_x_1429:
[----:B------:R-:W-:Y:S02]  /*179e0*/  SEL R0, RZ, 0x1, P0 ;  /* 0x00000001ff007807 */ /* 0x000fe40000000000 */
[----:B------:R-:W-:Y:S02]  /*179f0*/  MOV R2, 0x17a10 ;  /* 0x00017a1000027802 */ /* 0x000fe40000000f00 */
[----:B-1----:R-:W-:Y:S05]  /*17a00*/  CALL.REL.NOINC `($__internal_23_$__cuda_sm70_votesync_ballot) ;  /* 0x0000029000007944 */ /* 0x002fea0003c00000 */
[----:B------:R-:W-:Y:S01]  /*17a10*/  MOV R5, R0 ;  /* 0x0000000000057202 */ /* 0x000fe20000000f00 */
[----:B------:R-:W-:Y:S05]  /*17a20*/  BRA `(.L_x_1497) ;  /* 0xffffbe4000007947 */ /* 0x000fea000383ffff */
.L_x_1430:
[----:B------:R-:W-:Y:S01]  /*17a30*/  IMAD.MOV.U32 R45, RZ, RZ, R6 ;  /* 0x000000ffff2d7224 */ /* 0x000fe200078e0006 */
[----:B--2---:R-:W-:Y:S01]  /*17a40*/  MOV R2, R0 ;  /* 0x0000000000027202 */ /* 0x004fe20000000f00 */
[----:B------:R-:W-:Y:S01]  /*17a50*/  IMAD.MOV.U32 R44, RZ, RZ, 0x1f ;  /* 0x0000001fff2c7424 */ /* 0x000fe200078e00ff */
[----:B------:R-:W-:Y:S02]  /*17a60*/  MOV R3, 0x17a80 ;  /* 0x00017a8000037802 */ /* 0x000fe40000000f00 */
[----:B-1----:R-:W-:Y:S05]  /*17a70*/  CALL.REL.NOINC `($__internal_21_$__cuda_sm70_shflsync_idx_p) ;  /* 0x0000015000007944 */ /* 0x002fea0003c00000 */
[----:B------:R-:W-:Y:S01]  /*17a80*/  IMAD.MOV.U32 R10, RZ, RZ, R44 ;  /* 0x000000ffff0a7224 */ /* 0x000fe200078e002c */
[----:B------:R-:W-:Y:S01]  /*17a90*/  MOV R2, R0 ;  /* 0x0000000000027202 */ /* 0x000fe20000000f00 */
[----:B------:R-:W-:Y:S01]  /*17aa0*/  IMAD.MOV.U32 R45, RZ, RZ, R7 ;  /* 0x000000ffff2d7224 */ /* 0x000fe200078e0007 */
[----:B------:R-:W-:-:S02]  /*17ab0*/  MOV R44, 0x1f ;  /* 0x0000001f002c7802 */ /* 0x000fc40000000f00 */
[----:B------:R-:W-:Y:S02]  /*17ac0*/  MOV R3, 0x17ae0 ;  /* 0x00017ae000037802 */ /* 0x000fe40000000f00 */
[----:B------:R-:W-:Y:S05]  /*17ad0*/  CALL.REL.NOINC `($__internal_21_$__cuda_sm70_shflsync_idx_p) ;  /* 0x000000f000007944 */ /* 0x000fea0003c00000 */
[----:B------:R-:W-:Y:S01]  /*17ae0*/  MOV R7, R44 ;  /* 0x0000002c00077202 */ /* 0x000fe20000000f00 */
[----:B------:R-:W-:Y:S05]  /*17af0*/  BRA `(.L_x_1498) ;  /* 0xffffbde000007947 */ /* 0x000fea000383ffff */
.L_x_1433:
[----:B------:R-:W-:Y:S01]  /*17b00*/  IMAD.MOV.U32 R45, RZ, RZ, R4 ;  /* 0x000000ffff2d7224 */ /* 0x000fe200078e0004 */
[----:B--2---:R-:W-:Y:S01]  /*17b10*/  MOV R2, R0 ;  /* 0x0000000000027202 */ /* 0x004fe20000000f00 */
[----:B------:R-:W-:Y:S01]  /*17b20*/  IMAD.MOV.U32 R44, RZ, RZ, 0x1f ;  /* 0x0000001fff2c7424 */ /* 0x000fe200078e00ff */
[----:B------:R-:W-:Y:S02]  /*17b30*/  MOV R3, 0x17b50 ;  /* 0x00017b5000037802 */ /* 0x000fe40000000f00 */
[----:B-1--4-:R-:W-:Y:S05]  /*17b40*/  CALL.REL.NOINC `($__internal_21_$__cuda_sm70_shflsync_idx_p) ;  /* 0x0000008000007944 */ /* 0x012fea0003c00000 */
[----:B------:R-:W-:Y:S01]  /*17b50*/  MOV R11, R44 ;  /* 0x0000002c000b7202 */ /* 0x000fe20000000f00 */
[----:B------:R-:W-:Y:S05]  /*17b60*/  BRA `(.L_x_1432) ;  /* 0xffffbdd000007947 */ /* 0x000fea000383ffff */
        .weak           $__internal_20_$__cuda_sm70_shflsync_bfly_p
        .type           $__internal_20_$__cuda_sm70_shflsync_bfly_p,@function
        .size           $__internal_20_$__cuda_sm70_shflsync_bfly_p,($__internal_21_$__cuda_sm70_shflsync_idx_p - $__internal_20_$__cuda_sm70_shflsync_bfly_p)
$__internal_20_$__cuda_sm70_shflsync_bfly_p:
[----:B------:R-:W-:Y:S02]  /*17b70*/  MOV R214, 0xffffffff ;  /* 0xffffffff00d67802 */ /* 0x000fe40000000f00 */
[----:B------:R-:W-:Y:S02]  /*17b80*/  MOV R3, 0x1f ;  /* 0x0000001f00037802 */ /* 0x000fe40000000f00 */
[----:B------:R-:W-:Y:S04]  /*17b90*/  WARPSYNC R214 ;  /* 0x000000d600007348 */ /* 0x000fe80003800000 */
[----:B------:R1:W2:Y:S02]  /*17ba0*/  SHFL.BFLY PT, R0, R4, R0, R3 ;  /* 0x0c00000004007389 */ /* 0x0002a400000e0003 */
[----:B-1----:R-:W-:-:S04]  /*17bb0*/  MOV R3, 0x0 ;  /* 0x0000000000037802 */ /* 0x002fc80000000f00 */
[----:B--2---:R-:W-:Y:S05]  /*17bc0*/  RET.REL.NODEC R2 `(_ZN7cutlass13device_kernelIN5flash19enable_sm80_to_sm89INS1_16FlashAttnFwdSm80INS1_25CollectiveMainloopFwdSm80ILi8ELi1ELb1EN4cute5tupleIJNS5_1CILi128EEENS7_ILi112EEES8_EEELi128ENS_10bfloat16_tEfNS_4arch4Sm80ELb1ELb0ELb1ELb1ELb1ELb0ELb1ELb1EEENS1_21CollectiveEpilogueFwdINS6_IJS8_S8_S9_EEENS6_IJNS7_ILi1EEESH_SH_EEESB_SD_Li256ELb1ELb1ELb1ELb0EEENS1_36VarlenDynamicPersistentTileSchedulerILi128ELi112ELi256ELi256ELb1ELb1ELb0ELb1ELb1ELb1EEEEEEEEEvNT_6ParamsE) ;  /* 0xfffe843002007950 */ /* 0x004fea0003c3ffff */
        .weak           $__internal_21_$__cuda_sm70_shflsync_idx_p
        .type           $__internal_21_$__cuda_sm70_shflsync_idx_p,@function
        .size           $__internal_21_$__cuda_sm70_shflsync_idx_p,($__internal_22_$__cuda_sm70_shflsync_up_p - $__internal_21_$__cuda_sm70_shflsync_idx_p)
$__internal_21_$__cuda_sm70_shflsync_idx_p:
[----:B------:R-:W-:-:S04]  /*17bd0*/  MOV R225, 0xffffffff ;  /* 0xffffffff00e17802 */ /* 0x000fc80000000f00 */
[----:B------:R-:W-:Y:S04]  /*17be0*/  WARPSYNC R225 ;  /* 0x000000e100007348 */ /* 0x000fe80003800000 */
[----:B------:R1:W2:Y:S02]  /*17bf0*/  SHFL.IDX PT, R44, R45, R2, R44 ;  /* 0x000000022d2c7389 */ /* 0x0002a400000e002c */
[----:B-1----:R-:W-:Y:S02]  /*17c00*/  MOV R2, R3 ;  /* 0x0000000300027202 */ /* 0x002fe40000000f00 */
[----:B------:R-:W-:-:S04]  /*17c10*/  MOV R3, 0x0 ;  /* 0x0000000000037802 */ /* 0x000fc80000000f00 */
[----:B--2---:R-:W-:Y:S05]  /*17c20*/  RET.REL.NODEC R2 `(_ZN7cutlass13device_kernelIN5flash19enable_sm80_to_sm89INS1_16FlashAttnFwdSm80INS1_25CollectiveMainloopFwdSm80ILi8ELi1ELb1EN4cute5tupleIJNS5_1CILi128EEENS7_ILi112EEES8_EEELi128ENS_10bfloat16_tEfNS_4arch4Sm80ELb1ELb0ELb1ELb1ELb1ELb0ELb1ELb1EEENS1_21CollectiveEpilogueFwdINS6_IJS8_S8_S9_EEENS6_IJNS7_ILi1EEESH_SH_EEESB_SD_Li256ELb1ELb1ELb1ELb0EEENS1_36VarlenDynamicPersistentTileSchedulerILi128ELi112ELi256ELi256ELb1ELb1ELb0ELb1ELb1ELb1EEEEEEEEEvNT_6ParamsE) ;  /* 0xfffe83d002007950 */ /* 0x004fea0003c3ffff */
        .weak           $__internal_22_$__cuda_sm70_shflsync_up_p
        .type           $__internal_22_$__cuda_sm70_shflsync_up_p,@function
        .size           $__internal_22_$__cuda_sm70_shflsync_up_p,($__internal_23_$__cuda_sm70_votesync_ballot - $__internal_22_$__cuda_sm70_shflsync_up_p)
$__internal_22_$__cuda_sm70_shflsync_up_p:
[----:B------:R-:W-:Y:S02]  /*17c30*/  IMAD.MOV.U32 R4, RZ, RZ, RZ ;  /* 0x000000ffff047224 */ /* 0x000fe400078e00ff */
[----:B------:R-:W-:-:S04]  /*17c40*/  IMAD.MOV.U32 R10, RZ, RZ, -0x1 ;  /* 0xffffffffff0a7424 */ /* 0x000fc800078e00ff */
[----:B------:R-:W-:Y:S04]  /*17c50*/  WARPSYNC R10 ;  /* 0x0000000a00007348 */ /* 0x000fe80003800000 */
[----:B------:R1:W2:Y:S02]  /*17c60*/  SHFL.UP PT, R4, R0, R2, R4 ;  /* 0x0400000200047389 */ /* 0x0002a400000e0004 */
[----:B-1----:R-:W-:Y:S02]  /*17c70*/  MOV R2, R3 ;  /* 0x0000000300027202 */ /* 0x002fe40000000f00 */
[----:B------:R-:W-:-:S04]  /*17c80*/  MOV R3, 0x0 ;  /* 0x0000000000037802 */ /* 0x000fc80000000f00 */
[----:B--2---:R-:W-:Y:S05]  /*17c90*/  RET.REL.NODEC R2 `(_ZN7cutlass13device_kernelIN5flash19enable_sm80_to_sm89INS1_16FlashAttnFwdSm80INS1_25CollectiveMainloopFwdSm80ILi8ELi1ELb1EN4cute5tupleIJNS5_1CILi128EEENS7_ILi112EEES8_EEELi128ENS_10bfloat16_tEfNS_4arch4Sm80ELb1ELb0ELb1ELb1ELb1ELb0ELb1ELb1EEENS1_21CollectiveEpilogueFwdINS6_IJS8_S8_S9_EEENS6_IJNS7_ILi1EEESH_SH_EEESB_SD_Li256ELb1ELb1ELb1ELb0EEENS1_36VarlenDynamicPersistentTileSchedulerILi128ELi112ELi256ELi256ELb1ELb1ELb0ELb1ELb1ELb1EEEEEEEEEvNT_6ParamsE) ;  /* 0xfffe836002007950 */ /* 0x004fea0003c3ffff */
        .weak           $__internal_23_$__cuda_sm70_votesync_ballot
        .type           $__internal_23_$__cuda_sm70_votesync_ballot,@function
        .size           $__internal_23_$__cuda_sm70_votesync_ballot,(.L_x_3598 - $__internal_23_$__cuda_sm70_votesync_ballot)
$__internal_23_$__cuda_sm70_votesync_ballot:
[----:B------:R-:W-:Y:S01]  /*17ca0*/  ISETP.NE.U32.AND P0, PT, R0, 0x1, PT ;  /* 0x000000010000780c */ /* 0x000fe20003f05070 */
[----:B------:R-:W-:-:S04]  /*17cb0*/  IMAD.MOV.U32 R3, RZ, RZ, -0x1 ;  /* 0xffffffffff037424 */ /* 0x000fc800078e00ff */
[----:B------:R-:W-:Y:S08]  /*17cc0*/  WARPSYNC R3 ;  /* 0x0000000300007348 */ /* 0x000ff00003800000 */
[----:B------:R-:W-:-:S04]  /*17cd0*/  VOTE.ANY R0, PT, !P0 ;  /* 0x0000000000007806 */ /* 0x000fc800040e0100 */
[----:B------:R-:W-:Y:S01]  /*17ce0*/  LOP3.LUT R0, R0, R3, RZ, 0xc0, !PT ;  /* 0x0000000300007212 */ /* 0x000fe200078ec0ff */
[----:B------:R-:W-:-:S04]  /*17cf0*/  IMAD.MOV.U32 R3, RZ, RZ, 0x0 ;  /* 0x00000000ff037424 */ /* 0x000fc800078e00ff */
[----:B------:R-:W-:Y:S05]  /*17d00*/  RET.REL.NODEC R2 `(_ZN7cutlass13device_kernelIN5flash19enable_sm80_to_sm89INS1_16FlashAttnFwdSm80INS1_25CollectiveMainloopFwdSm80ILi8ELi1ELb1EN4cute5tupleIJNS5_1CILi128EEENS7_ILi112EEES8_EEELi128ENS_10bfloat16_tEfNS_4arch4Sm80ELb1ELb0ELb1ELb1ELb1ELb0ELb1ELb1EEENS1_21CollectiveEpilogueFwdINS6_IJS8_S8_S9_EEENS6_IJNS7_ILi1EEESH_SH_EEESB_SD_Li256ELb1ELb1ELb1ELb0EEENS1_36VarlenDynamicPersistentTileSchedulerILi128ELi112ELi256ELi256ELb1ELb1ELb0ELb1ELb1ELb1EEEEEEEEEvNT_6ParamsE) ;  /* 0xfffe82f002007950 */ /* 0x000fea0003c3ffff */
.L_x_1499:
        /* <DEDUP_REMOVED lines=15> */
.L_x_3598:


//--------------------- .text._ZN7cutlass13device_kernelIN5flash19enable_sm80_to_sm89INS1_16FlashAttnFwdSm80INS1_25CollectiveMainloopFwdSm80ILi8ELi1ELb1EN4cute5tupleIJNS5_1CILi128EEENS7_ILi112EEES8_EEELi128ENS_10bfloat16_tEfNS_4arch4Sm80ELb1ELb0ELb1ELb1ELb1ELb1ELb1ELb1EEENS1_21CollectiveEpilogueFwdINS6_IJS8_S8_S9_EEENS6_IJNS7_ILi1EEESH_SH_EEESB_SD_Li256ELb1ELb1ELb1ELb0EEENS1_36VarlenDynamicPersistentTileSchedulerILi128ELi112ELi256ELi256ELb1ELb1ELb0ELb1ELb1ELb1EEEEEEEEEvNT_6ParamsE --------------------------
	.section	.text._ZN7cutlass13device_kernelIN5flash19enable_sm80_to_sm89INS1_16FlashAttnFwdSm80INS1_25CollectiveMainloopFwdSm80ILi8ELi1ELb1EN4cute5tupleIJNS5_1CILi128EEENS7_ILi112EEES8_EEELi128ENS_10bfloat16_tEfNS_4arch4Sm80ELb1ELb0ELb1ELb1ELb1ELb1ELb1ELb1EEENS1_21CollectiveEpilogueFwdINS6_IJS8_S8_S9_EEENS6_IJNS7_ILi1EEESH_SH_EEESB_SD_Li256ELb1ELb1ELb1ELb0EEENS1_36VarlenDynamicPersistentTileSchedulerILi128ELi112ELi256ELi256ELb1ELb1ELb0ELb1ELb1ELb1EEEEEEEEEvNT_6ParamsE,"ax",@progbits
	.sectioninfo	@"SHI_REGISTERS=255"
	.align	128
.text._ZN7cutlass13device_kernelIN5flash19enable_sm80_to_sm89INS1_16FlashAttnFwdSm80INS1_25CollectiveMainloopFwdSm80ILi8ELi1ELb1EN4cute5tupleIJNS5_1CILi128EEENS7_ILi112EEES8_EEELi128ENS_10bfloat16_tEfNS_4arch4Sm80ELb1ELb0ELb1ELb1ELb1ELb1ELb1ELb1EEENS1_21CollectiveEpilogueFwdINS6_IJS8_S8_S9_EEENS6_IJNS7_ILi1EEESH_SH_EEESB_SD_Li256ELb1ELb1ELb1ELb0EEENS1_36VarlenDynamicPersistentTileSchedulerILi128ELi112ELi256ELi256ELb1ELb1ELb0ELb1ELb1ELb1EEEEEEEEEvNT_6ParamsE:
        .type           _ZN7cutlass13device_kernelIN5flash19enable_sm80_to_sm89INS1_16FlashAttnFwdSm80INS1_25CollectiveMainloopFwdSm80ILi8ELi1ELb1EN4cute5tupleIJNS5_1CILi128EEENS7_ILi112EEES8_EEELi128ENS_10bfloat16_tEfNS_4arch4Sm80ELb1ELb0ELb1ELb1ELb1ELb1ELb1ELb1EEENS1_21CollectiveEpilogueFwdINS6_IJS8_S8_S9_EEENS6_IJNS7_ILi1EEESH_SH_EEESB_SD_Li256ELb1ELb1ELb1ELb0EEENS1_36VarlenDynamicPersistentTileSchedulerILi128ELi112ELi256ELi256ELb1ELb1ELb0ELb1ELb1ELb1EEEEEEEEEvNT_6ParamsE,@function
        .size           _ZN7cutlass13device_kernelIN5flash19enable_sm80_to_sm89INS1_16FlashAttnFwdSm80INS1_25CollectiveMainloopFwdSm80ILi8ELi1ELb1EN4cute5tupleIJNS5_1CILi128EEENS7_ILi112EEES8_EEELi128ENS_10bfloat16_tEfNS_4arch4Sm80ELb1ELb0ELb1ELb1ELb1ELb1ELb1ELb1EEENS1_21CollectiveEpilogueFwdINS6_IJS8_S8_S9_EEENS6_IJNS7_ILi1EEESH_SH_EEESB_SD_Li256ELb1ELb1ELb1ELb0EEENS1_36VarlenDynamicPersistentTileSchedulerILi128ELi112ELi256ELi256ELb1ELb1ELb0ELb1ELb1ELb1EEEEEEEEEvNT_6ParamsE,(.L_x_3603 - _ZN7cutlass13device_kernelIN5flash19enable_sm80_to_sm89INS1_16FlashAttnFwdSm80INS1_25CollectiveMainloopFwdSm80ILi8ELi1ELb1EN4cute5tupleIJNS5_1CILi128EEENS7_ILi112EEES8_EEELi128ENS_10bfloat16_tEfNS_4arch4Sm80ELb1ELb0ELb1ELb1ELb1ELb1ELb1ELb1EEENS1_21CollectiveEpilogueFwdINS6_IJS8_S8_S9_EEENS6_IJNS7_ILi1EEESH_SH_EEESB_SD_Li256ELb1ELb1ELb1ELb0EEENS1_36VarlenDynamicPersistentTileSchedulerILi128ELi112ELi256ELi256ELb1ELb1ELb0ELb1ELb1ELb1EEEEEEEEEvNT_6ParamsE)
        .other          _ZN7cutlass13device_kernelIN5flash19enable_sm80_to_sm89INS1_16FlashAttnFwdSm80INS1_25CollectiveMainloopFwdSm80ILi8ELi1ELb1EN4cute5tupleIJNS5_1CILi128EEENS7_ILi112EEES8_EEELi128ENS_10bfloat16_tEfNS_4arch4Sm80ELb1ELb0ELb1ELb1ELb1ELb1ELb1ELb1EEENS1_21CollectiveEpilogueFwdINS6_IJS8_S8_S9_EEENS6_IJNS7_ILi1EEESH_SH_EEESB_SD_Li256ELb1ELb1ELb1ELb0EEENS1_36VarlenDynamicPersistentTileSchedulerILi128ELi112ELi256ELi256ELb1ELb1ELb0ELb1ELb1ELb1EEEEEEEEEvNT_6ParamsE,@"STO_CUDA_ENTRY STV_DEFAULT"
_ZN7cutlass13device_kernelIN5flash19enable_sm80_to_sm89INS1_16FlashAttnFwdSm80INS1_25CollectiveMainloopFwdSm80ILi8ELi1ELb1EN4cute5tupleIJNS5_1CILi128EEENS7_ILi112EEES8_EEELi128ENS_10bfloat16_tEfNS_4arch4Sm80ELb1ELb0ELb1ELb1ELb1ELb1ELb1ELb1EEENS1_21CollectiveEpilogueFwdINS6_IJS8_S8_S9_EEENS6_IJNS7_ILi1EEESH_SH_EEESB_SD_Li256ELb1ELb1ELb1ELb0EEENS1_36VarlenDynamicPersistentTileSchedulerILi128ELi112ELi256ELi256ELb1ELb1ELb0ELb1ELb1ELb1EEEEEEEEEvNT_6ParamsE:
        /* <DEDUP_REMOVED lines=54> */
.L_x_1505:
        /* <DEDUP_REMOVED lines=16> */
.L_x_1724:
        /* <DEDUP_REMOVED lines=16> */
.L_x_1725:
[----:B--2---:R-:W-:-:S05]  /*0560*/  IMAD R0, R0, c[0x0][0x538], RZ ;  /* 0x00014e0000007a24 */ /* 0x004fca00078e02ff */
[----:B------:R-:W-:-:S04]  /*0570*/  IADD3 R7, R0, R7, RZ ;  /* 0x0000000700077210 */ /* 0x000fc80007ffe0ff */
[----:B------:R-:W-:-:S13]  /*0580*/  ISETP.GT.AND P0, PT, R7, UR4, PT ;  /* 0x0000000407007c0c */ /* 0x000fda000bf04270 */
[----:B-1----:R-:W-:Y:S05]  /*0590*/  @!P0 BRA `(.L_x_1505) ;  /* 0xfffffdc000008947 */ /* 0x002fea000383ffff */
.L_x_1501:
[----:B------:R-:W-:-:S05]  /*05a0*/  IADD3 R7, -R0, R7, RZ ;  /* 0x0000000700077210 */ /* 0x000fca0007ffe1ff */
[----:B------:R-:W-:-:S05]  /*05b0*/  IMAD R0, R4, c[0x0][0x538], R7 ;  /* 0x00014e0004007a24 */ /* 0x000fca00078e0207 */
[----:B------:R-:W-:Y:S01]  /*05c0*/  ISETP.GT.AND P0, PT, R0, UR4, PT ;  /* 0x0000000400007c0c */ /* 0x000fe2000bf04270 */
[----:B------:R-:W-:-:S12]  /*05d0*/  BRA.DIV ~URZ, `(.L_x_1506) ;  /* 0x000206427f007947 */ /* 0x000fd8000b800000 */
[----:B------:R-:W-:-:S04]  /*05e0*/  VOTE.ANY R15, PT, !P0 ;  /* 0x00000000000f7806 */ /* 0x000fc800040e0100 */
.L_x_1726:
[----:B------:R-:W1:Y:S02]  /*05f0*/  POPC R0, R15 ;  /* 0x0000000f00007309 */ /* 0x000e640000000000 */
[----:B-1----:R-:W-:-:S05]  /*0600*/  IADD3 R2, R0, R6, RZ ;  /* 0x0000000600027210 */ /* 0x002fca0007ffe0ff */
[----:B------:R1:W-:Y:S01]  /*0610*/  STL [R1+0x5c], R2 ;  /* 0x00005c0201007387 */ /* 0x0003e20000100800 */
[----:B------:R-:W-:Y:S05]  /*0620*/  BRA.DIV ~URZ, `(.L_x_1507) ;  /* 0x000206327f007947 */ /* 0x000fea000b800000 */
[----:B------:R2:W3:Y:S01]  /*0630*/  SHFL.IDX PT, R12, R9, R0, 0x1f ;  /* 0x00001f00090c7589 */ /* 0x0004e200000e0000 */
[----:B------:R-:W-:-:S03]  /*0640*/  MOV R5, RZ ;  /* 0x000000ff00057202 */ /* 0x000fc60000000f00 */
[----:B------:R2:W4:Y:S04]  /*0650*/  SHFL.IDX PT, R9, R8, R0, 0x1f ;  /* 0x00001f0008097589 */ /* 0x00052800000e0000 */
.L_x_1727:
[----:B------:R-:W-:Y:S01]  /*0660*/  ISETP.NE.AND P0, PT, R15, RZ, PT ;  /* 0x000000ff0f00720c */ /* 0x000fe20003f05270 */
[----:B------:R-:W-:-:S12]  /*0670*/  BSSY B0, `(.L_x_1508) ;  /* 0x0000005000007945 */ /* 0x000fd80003800000 */
[----:B------:R-:W-:Y:S05]  /*0680*/  @!P0 BRA `(.L_x_1509) ;  /* 0x0000003000008947 */ /* 0x000fea0003800000 */
[----:B--2---:R-:W-:Y:S01]  /*0690*/  IADD3 R0, R0, -0x1, RZ ;  /* 0xffffffff00007810 */ /* 0x004fe20007ffe0ff */
[----:B------:R-:W-:Y:S05]  /*06a0*/  BRA.DIV ~URZ, `(.L_x_1510) ;  /* 0x000206927f007947 */ /* 0x000fea000b800000 */
[----:B------:R2:W1:Y:S02]  /*06b0*/  SHFL.IDX PT, R5, R4, R0, 0x1f ;  /* 0x00001f0004057589 */ /* 0x00046400000e0000 */
.L_x_1509:
[----:B------:R-:W-:Y:S05]  /*06c0*/  BSYNC B0 ;  /* 0x0000000000007941 */ /* 0x000fea0003800000 */
.L_x_1508:
        /* <DEDUP_REMOVED lines=69> */
.L_x_1512:
        /* <DEDUP_REMOVED lines=70> */
.L_x_1513:
[----:B------:R-:W-:Y:S05]  /*0f80*/  BSYNC B0 ;  /* 0x0000000000007941 */ /* 0x000fea0003800000 */
.L_x_1511:
[----:B------:R-:W-:-:S04]  /*0f90*/  LOP3.LUT R0, RZ, R0, RZ, 0x33, !PT ;  /* 0x00000000ff007212 */ /* 0x000fc800078e33ff */
[----:B------:R-:W-:-:S05]  /*0fa0*/  IADD3 R0, R0, R12, RZ ;  /* 0x0000000c00007210 */ /* 0x000fca0007ffe0ff */
[----:B------:R2:W-:Y:S01]  /*0fb0*/  STL [R1+0x54], R0 ;  /* 0x0000540001007387 */ /* 0x0005e20000100800 */
[----:B------:R-:W-:Y:S05]  /*0fc0*/  BRA `(.L_x_1514) ;  /* 0x0000006000007947 */ /* 0x000fea0003800000 */
.L_x_1502:
[----:B------:R-:W-:Y:S01]  /*0fd0*/  MOV R0, UR4 ;  /* 0x0000000400007c02 */ /* 0x000fe20008000f00 */
[----:B------:R-:W-:Y:S04]  /*0fe0*/  STL [R1+0x54], RZ ;  /* 0x000054ff01007387 */ /* 0x000fe80000100800 */
[----:B------:R-:W-:Y:S04]  /*0ff0*/  STL [R1+0x58], RZ ;  /* 0x000058ff01007387 */ /* 0x000fe80000100800 */
[----:B------:R1:W-:Y:S02]  /*1000*/  STL [R1+0x50], R0 ;  /* 0x0000500001007387 */ /* 0x0003e40000100800 */
[----:B-1----:R-:W-:-:S05]  /*1010*/  MOV R0, c[0x0][0x53c] ;  /* 0x00014f0000007a02 */ /* 0x002fca0000000f00 */
[----:B------:R1:W-:Y:S02]  /*1020*/  STL [R1+0x5c], R0 ;  /* 0x00005c0001007387 */ /* 0x0003e40000100800 */
.L_x_1514:
        /* <DEDUP_REMOVED lines=8> */
.L_x_1500:
[----:B-12---:R-:W2:Y:S02]  /*10b0*/  LDL R0, [R1+0x5c] ;  /* 0x00005c0001007983 */ /* 0x006ea40000100800 */
[----:B--2---:R-:W-:-:S13]  /*10c0*/  ISETP.GE.AND P0, PT, R0, c[0x0][0x53c], PT ;  /* 0x00014f0000007a0c */ /* 0x004fda0003f06270 */
[----:B------:R-:W-:Y:S05]  /*10d0*/  @P0 EXIT ;  /* 0x000000000000094d */ /* 0x000fea0003800000 */
[----:B------:R-:W1:Y:S01]  /*10e0*/  S2R R15, SR_TID.X ;  /* 0x00000000000f7919 */ /* 0x000e620000002100 */
[----:B------:R-:W-:Y:S01]  /*10f0*/  IMAD.MOV.U32 R19, RZ, RZ, 0x20 ;  /* 0x00000020ff137424 */ /* 0x000fe200078e00ff */
[----:B------:R-:W-:Y:S01]  /*1100*/  ULDC UR4, c[0x0][0x2ac] ;  /* 0x0000ab0000047ab9 */ /* 0x000fe20000000800 */
[----:B------:R-:W-:Y:S01]  /*1110*/  IMAD.MOV.U32 R18, RZ, RZ, 0x40 ;  /* 0x00000040ff127424 */ /* 0x000fe200078e00ff */
        /* <DEDUP_REMOVED lines=35> */
[C---:B------:R-:W-:Y:S01]  /*1350*/  IMAD.SHL.U32 R76, R83.reuse, 0x8, RZ ;  /* 0x00000008534c7824 */ /* 0x040fe200078e00ff */
        /* <DEDUP_REMOVED lines=33> */
[----:B------:R-:W-:Y:S01]  /*1570*/  IADD3 R22, R82, 0x40, RZ ;  /* 0x0000004052167810 */ /* 0x000fe20007ffe0ff */
[----:B------:R-:W-:Y:S01]  /*1580*/  IMAD R25, R10, 0x10, R4 ;  /* 0x000000100a197824 */ /* 0x000fe200078e0204 */
[----:B------:R-:W-:Y:S01]  /*1590*/  LOP3.LUT R7, R0, 0xfffffe00, RZ, 0xc0, !PT ;  /* 0xfffffe0000077812 */ /* 0x000fe200078ec0ff */
[C---:B------:R-:W-:Y:S01]  /*15a0*/  IMAD.SHL.U32 R0, R82.reuse, 0x40, RZ ;  /* 0x0000004052007824 */ /* 0x040fe200078e00ff */
[----:B------:R-:W-:Y:S01]  /*15b0*/  IADD3 R13, R82, 0x60, RZ ;  /* 0x00000060520d7810 */ /* 0x000fe20007ffe0ff */
[----:B------:R-:W-:Y:S01]  /*15c0*/  IMAD.SHL.U32 R4, R15, 0x40, RZ ;  /* 0x000000400f047824 */ /* 0x000fe200078e00ff */
[C---:B------:R-:W-:Y:S01]  /*15d0*/  LOP3.LUT P4, RZ, R9.reuse, 0x2, RZ, 0xc0, !PT ;  /* 0x0000000209ff7812 */ /* 0x040fe2000788c0ff */
[----:B------:R-:W-:Y:S01]  /*15e0*/  STL [R1+0x128], R25 ;  /* 0x0001281901007387 */ /* 0x000fe20000100800 */
[----:B------:R-:W-:Y:S02]  /*15f0*/  LOP3.LUT P3, RZ, R9, 0x4, RZ, 0xc0, !PT ;  /* 0x0000000409ff7812 */ /* 0x000fe4000786c0ff */
[----:B------:R-:W-:Y:S01]  /*1600*/  SHF.R.S32.HI R9, RZ, 0x1f, R15 ;  /* 0x0000001fff097819 */ /* 0x000fe2000001140f */
[----:B------:R-:W-:Y:S01]  /*1610*/  STL [R1+0xbc], R21 ;  /* 0x0000bc1501007387 */ /* 0x000fe20000100800 */
[----:B------:R-:W-:-:S02]  /*1620*/  IADD3 R3, R21, 0x80, RZ ;  /* 0x0000008015037810 */ /* 0x000fc40007ffe0ff */
[----:B------:R-:W-:Y:S02]  /*1630*/  SHF.R.S32.HI R8, RZ, 0x1f, R22 ;  /* 0x0000001fff087819 */ /* 0x000fe40000011416 */
[----:B------:R-:W-:Y:S02]  /*1640*/  SHF.R.S32.HI R10, RZ, 0x1f, R13 ;  /* 0x0000001fff0a7819 */ /* 0x000fe4000001140d */
[----:B------:R-:W-:Y:S01]  /*1650*/  LOP3.LUT R11, R0, 0x1c0, RZ, 0xc0, !PT ;  /* 0x000001c0000b7812 */ /* 0x000fe200078ec0ff */
[----:B------:R-:W-:Y:S01]  /*1660*/  IMAD R0, R83, 0x20, R82 ;  /* 0x0000002053007824 */ /* 0x000fe200078e0252 */
[----:B------:R-:W-:Y:S02]  /*1670*/  IADD3 R20, R21, 0x70, RZ ;  /* 0x0000007015147810 */ /* 0x000fe40007ffe0ff */
[----:B------:R-:W-:Y:S02]  /*1680*/  LEA.HI R9, R9, R15, RZ, 0x3 ;  /* 0x0000000f09097211 */ /* 0x000fe400078f18ff */
[----:B------:R-:W-:Y:S01]  /*1690*/  @P0 IADD3 R20, R3, 0x10, RZ ;  /* 0x0000001003140810 */ /* 0x000fe20007ffe0ff */
[----:B------:R-:W-:Y:S01]  /*16a0*/  IMAD.SHL.U32 R3, R22, 0x40, RZ ;  /* 0x0000004016037824 */ /* 0x000fe200078e00ff */
[----:B------:R-:W-:-:S02]  /*16b0*/  LOP3.LUT R15, R4, 0x1c0, RZ, 0xc0, !PT ;  /* 0x000001c0040f7812 */ /* 0x000fc400078ec0ff */
[----:B------:R-:W-:Y:S01]  /*16c0*/  SHF.R.S32.HI R2, RZ, 0x1f, R82 ;  /* 0x0000001fff027819 */ /* 0x000fe20000011452 */
[----:B------:R-:W-:Y:S01]  /*16d0*/  IMAD.SHL.U32 R2, R13, 0x40, RZ ;  /* 0x000000400d027824 */ /* 0x000fe200078e00ff */
[----:B------:R-:W-:Y:S01]  /*16e0*/  LEA.HI R8, R8, R22, RZ, 0x3 ;  /* 0x0000001608087211 */ /* 0x000fe200078f18ff */
[----:B------:R-:W-:Y:S01]  /*16f0*/  STL [R1+0xc0], R20 ;  /* 0x0000c01401007387 */ /* 0x000fe20000100800 */
[----:B------:R-:W-:Y:S02]  /*1700*/  LEA.HI R4, R10, R13, RZ, 0x3 ;  /* 0x0000000d0a047211 */ /* 0x000fe400078f18ff */
[----:B------:R-:W-:Y:S02]  /*1710*/  LOP3.LUT R10, R11, 0x38, R76, 0xf8, !PT ;  /* 0x000000380b0a7812 */ /* 0x000fe400078ef84c */
[----:B------:R-:W-:Y:S01]  /*1720*/  SHF.R.U32.HI R22, RZ, 0x3, R11 ;  /* 0x00000003ff167819 */ /* 0x000fe2000001160b */
[----:B------:R-:W-:Y:S01]  /*1730*/  IMAD.SHL.U32 R4, R4, 0x40, RZ ;  /* 0x0000004004047824 */ /* 0x000fe200078e00ff */
[----:B------:R-:W-:-:S02]  /*1740*/  IADD3 R81, R78, 0x20, RZ ;  /* 0x000000204e517810 */ /* 0x000fc40007ffe0ff */
[----:B------:R-:W-:Y:S02]  /*1750*/  LOP3.LUT R11, R12, 0x7ffffffc, RZ, 0xc0, !PT ;  /* 0x7ffffffc0c0b7812 */ /* 0x000fe400078ec0ff */
[----:B------:R-:W-:Y:S02]  /*1760*/  LOP3.LUT R26, R10, R22, RZ, 0x3c, !PT ;  /* 0x000000160a1a7212 */ /* 0x000fe400078e3cff */
[----:B------:R-:W-:Y:S01]  /*1770*/  LOP3.LUT R13, R2, 0x1c0, RZ, 0xc0, !PT ;  /* 0x000001c0020d7812 */ /* 0x000fe200078ec0ff */
[----:B------:R-:W-:Y:S01]  /*1780*/  IMAD.SHL.U32 R2, R9, 0x40, RZ ;  /* 0x0000004009027824 */ /* 0x000fe200078e00ff */
[----:B------:R-:W-:Y:S01]  /*1790*/  SHF.R.S32.HI R12, RZ, 0x1f, R81 ;  /* 0x0000001fff0c7819 */ /* 0x000fe20000011451 */
[----:B------:R-:W-:Y:S01]  /*17a0*/  STL [R1+0x124], R26 ;  /* 0x0001241a01007387 */ /* 0x000fe20000100800 */
[----:B------:R-:W-:Y:S01]  /*17b0*/  LOP3.LUT R14, R3, 0x1c0, RZ, 0xc0, !PT ;  /* 0x000001c0030e7812 */ /* 0x000fe200078ec0ff */
[----:B------:R-:W-:Y:S01]  /*17c0*/  IMAD.SHL.U32 R3, R8, 0x40, RZ ;  /* 0x0000004008037824 */ /* 0x000fe200078e00ff */
[--C-:B------:R-:W-:Y:S01]  /*17d0*/  LOP3.LUT R9, R15, 0x38, R76.reuse, 0xf8, !PT ;  /* 0x000000380f097812 */ /* 0x100fe200078ef84c */
[----:B------:R1:W-:Y:S01]  /*17e0*/  STL [R1+0xb8], R12 ;  /* 0x0000b80c01007387 */ /* 0x0003e20000100800 */
[----:B------:R-:W-:Y:S01]  /*17f0*/  SHF.R.U32.HI R24, RZ, 0x3, R15 ;  /* 0x00000003ff187819 */ /* 0x000fe2000001160f */
[----:B------:R-:W-:Y:S01]  /*1800*/  IMAD.IADD R11, R27, 0x1, -R11 ;  /* 0x000000011b0b7824 */ /* 0x000fe200078e0a0b */
[----:B------:R-:W-:-:S02]  /*1810*/  LOP3.LUT R15, R13, 0x38, R76, 0xf8, !PT ;  /* 0x000000380d0f7812 */ /* 0x000fc400078ef84c */
[----:B------:R-:W-:Y:S01]  /*1820*/  SHF.R.U32.HI R22, RZ, 0x3, R13 ;  /* 0x00000003ff167819 */ /* 0x000fe2000001160d */
[----:B------:R-:W-:Y:S01]  /*1830*/  IMAD.SHL.U32 R30, R11, 0x2, RZ ;  /* 0x000000020b1e7824 */ /* 0x000fe200078e00ff */
[----:B------:R-:W-:Y:S02]  /*1840*/  IADD3 R226, R76, 0x40, RZ ;  /* 0x000000404ce27810 */ /* 0x000fe40007ffe0ff */
[----:B------:R-:W-:Y:S02]  /*1850*/  LOP3.LUT R10, R14, 0x38, R76, 0xf8, !PT ;  /* 0x000000380e0a7812 */ /* 0x000fe400078ef84c */
[----:B------:R-:W-:Y:S02]  /*1860*/  SHF.R.U32.HI R23, RZ, 0x3, R14 ;  /* 0x00000003ff177819 */ /* 0x000fe4000001160e */
[----:B------:R-:W-:Y:S01]  /*1870*/  LOP3.LUT R13, R3, 0xfffffe00, RZ, 0xc0, !PT ;  /* 0xfffffe00030d7812 */ /* 0x000fe200078ec0ff */
[----:B------:R-:W-:Y:S01]  /*1880*/  IMAD R3, R17, 0x8, R25 ;  /* 0x0000000811037824 */ /* 0x000fe200078e0219 */
[----:B------:R-:W-:-:S02]  /*1890*/  LOP3.LUT R14, R4, 0xfffffe00, RZ, 0xc0, !PT ;  /* 0xfffffe00040e7812 */ /* 0x000fc400078ec0ff */
[----:B------:R-:W-:Y:S02]  /*18a0*/  SHF.R.S32.HI R8, RZ, 0x1f, R226 ;  /* 0x0000001fff087819 */ /* 0x000fe400000114e2 */
[----:B------:R-:W-:Y:S02]  /*18b0*/  LOP3.LUT R10, R13, R10, R23, 0xf6, !PT ;  /* 0x0000000a0d0a7212 */ /* 0x000fe400078ef617 */
[----:B------:R-:W-:Y:S01]  /*18c0*/  LEA R202, R6, 0x8100, 0x1 ;  /* 0x0000810006ca7811 */ /* 0x000fe200078e08ff */
[----:B------:R2:W-:Y:S01]  /*18d0*/  STL [R1+0x4], R8 ;  /* 0x0000040801007387 */ /* 0x0005e20000100800 */
[----:B------:R-:W-:Y:S02]  /*18e0*/  LEA R10, R10, 0x100, 0x1 ;  /* 0x000001000a0a7811 */ /* 0x000fe400078e08ff */
[----:B-1----:R-:W-:Y:S01]  /*18f0*/  LOP3.LUT R12, R2, 0xfffffe00, RZ, 0xc0, !PT ;  /* 0xfffffe00020c7812 */ /* 0x002fe200078ec0ff */
[----:B------:R1:W-:Y:S01]  /*1900*/  STL [R1+0x64], R3 ;  /* 0x0000640301007387 */ /* 0x0003e20000100800 */
[----:B------:R-:W-:-:S02]  /*1910*/  IADD3 R29, R30, 0x8, RZ ;  /* 0x000000081e1d7810 */ /* 0x000fc40007ffe0ff */
[----:B------:R-:W-:Y:S01]  /*1920*/  LOP3.LUT R11, R12, R9, R24, 0xf6, !PT ;  /* 0x000000090c0b7212 */ /* 0x000fe200078ef618 */
[----:B------:R-:W-:Y:S01]  /*1930*/  STL [R1+0x60], R30 ;  /* 0x0000601e01007387 */ /* 0x000fe20000100800 */
[----:B------:R-:W-:Y:S02]  /*1940*/  LOP3.LUT R9, R14, R15, R22, 0xf6, !PT ;  /* 0x0000000f0e097212 */ /* 0x000fe400078ef616 */
[----:B------:R-:W-:Y:S02]  /*1950*/  LEA R11, R11, 0x100, 0x1 ;  /* 0x000001000b0b7811 */ /* 0x000fe400078e08ff */
[----:B------:R-:W-:Y:S02]  /*1960*/  LEA R6, R9, 0x100, 0x1 ;  /* 0x0000010009067811 */ /* 0x000fe400078e08ff */
[----:B------:R-:W-:Y:S01]  /*1970*/  IADD3 R28, R30, 0x10, RZ ;  /* 0x000000101e1c7810 */ /* 0x000fe20007ffe0ff */
[----:B------:R3:W-:Y:S01]  /*1980*/  STL [R1+0x120], R11 ;  /* 0x0001200b01007387 */ /* 0x0007e20000100800 */
[----:B------:R-:W-:-:S02]  /*1990*/  LOP3.LUT R2, R26, R7, RZ, 0xfc, !PT ;  /* 0x000000071a027212 */ /* 0x000fc400078efcff */
[C---:B------:R-:W-:Y:S01]  /*19a0*/  IADD3 R27, R30.reuse, 0x18, RZ ;  /* 0x000000181e1b7810 */ /* 0x040fe20007ffe0ff */
[----:B------:R4:W-:Y:S01]  /*19b0*/  STL [R1+0x11c], R10 ;  /* 0x00011c0a01007387 */ /* 0x0009e20000100800 */
[----:B------:R-:W-:Y:S01]  /*19c0*/  IADD3 R26, R30, 0x20, RZ ;  /* 0x000000201e1a7810 */ /* 0x000fe20007ffe0ff */
[----:B------:R-:W-:Y:S01]  /*19d0*/  IMAD.SHL.U32 R229, R2, 0x2, RZ ;  /* 0x0000000202e57824 */ /* 0x000fe200078e00ff */
[C---:B------:R-:W-:Y:S01]  /*19e0*/  IADD3 R25, R30.reuse, 0x28, RZ ;  /* 0x000000281e197810 */ /* 0x040fe20007ffe0ff */
[----:B------:R5:W-:Y:S01]  /*19f0*/  STL [R1+0x118], R6 ;  /* 0x0001180601007387 */ /* 0x000be20000100800 */
[C---:B------:R-:W-:Y:S02]  /*1a00*/  IADD3 R24, R30.reuse, 0x30, RZ ;  /* 0x000000301e187810 */ /* 0x040fe40007ffe0ff */
[----:B------:R-:W-:Y:S01]  /*1a10*/  IADD3 R23, R30, 0x38, RZ ;  /* 0x000000381e177810 */ /* 0x000fe20007ffe0ff */
[----:B------:R-:W-:Y:S01]  /*1a20*/  STL [R1+0xb4], R29 ;  /* 0x0000b41d01007387 */ /* 0x000fe20000100800 */
[----:B--2---:R-:W-:-:S02]  /*1a30*/  SEL R8, R19, 0xffffffe0, !P1 ;  /* 0xffffffe013087807 */ /* 0x004fc40004800000 */
[----:B-1----:R-:W-:Y:S01]  /*1a40*/  SEL R3, R19, 0xffffffe0, !P4 ;  /* 0xffffffe013037807 */ /* 0x002fe20006000000 */
[----:B------:R1:W-:Y:S01]  /*1a50*/  STL [R1+0xb0], R28 ;  /* 0x0000b01c01007387 */ /* 0x0003e20000100800 */
[----:B------:R-:W-:Y:S02]  /*1a60*/  IADD3 R22, R30, 0x40, RZ ;  /* 0x000000401e167810 */ /* 0x000fe40007ffe0ff */
[C---:B------:R-:W-:Y:S01]  /*1a70*/  SEL R4, R18.reuse, 0xffffffc0, !P2 ;  /* 0xffffffc012047807 */ /* 0x040fe20005000000 */
[----:B------:R-:W-:Y:S01]  /*1a80*/  STL [R1+0xac], R27 ;  /* 0x0000ac1b01007387 */ /* 0x000fe20000100800 */
[----:B------:R-:W-:Y:S02]  /*1a90*/  SEL R2, R18, 0xffffffc0, !P3 ;  /* 0xffffffc012027807 */ /* 0x000fe40005800000 */
[C---:B------:R-:W-:Y:S01]  /*1aa0*/  IADD3 R19, R30.reuse, 0x48, RZ ;  /* 0x000000481e137810 */ /* 0x040fe20007ffe0ff */
[----:B------:R2:W-:Y:S01]  /*1ab0*/  STL [R1+0xa8], R26 ;  /* 0x0000a81a01007387 */ /* 0x0005e20000100800 */
[----:B------:R-:W-:-:S02]  /*1ac0*/  IADD3 R18, R30, 0x50, RZ ;  /* 0x000000501e127810 */ /* 0x000fc40007ffe0ff */
[C---:B------:R-:W-:Y:S01]  /*1ad0*/  IADD3 R17, R30.reuse, 0x58, RZ ;  /* 0x000000581e117810 */ /* 0x040fe20007ffe0ff */
[----:B------:R2:W-:Y:S01]  /*1ae0*/  STL [R1+0xa4], R25 ;  /* 0x0000a41901007387 */ /* 0x0005e20000100800 */
[C---:B------:R-:W-:Y:S02]  /*1af0*/  IADD3 R15, R30.reuse, 0x60, RZ ;  /* 0x000000601e0f7810 */ /* 0x040fe40007ffe0ff */
[C---:B---3--:R-:W-:Y:S01]  /*1b00*/  IADD3 R11, R30.reuse, 0x68, RZ ;  /* 0x000000681e0b7810 */ /* 0x048fe20007ffe0ff */
[----:B------:R-:W-:Y:S01]  /*1b10*/  STL [R1+0xa0], R24 ;  /* 0x0000a01801007387 */ /* 0x000fe20000100800 */
[----:B------:R-:W-:Y:S02]  /*1b20*/  SHF.R.S32.HI R9, RZ, 0x1f, R29 ;  /* 0x0000001fff097819 */ /* 0x000fe4000001141d */
[C---:B----4-:R-:W-:Y:S01]  /*1b30*/  IADD3 R10, R30.reuse, 0x70, RZ ;  /* 0x000000701e0a7810 */ /* 0x050fe20007ffe0ff */
[----:B------:R3:W-:Y:S01]  /*1b40*/  STL [R1+0x9c], R23 ;  /* 0x00009c1701007387 */ /* 0x0007e20000100800 */
[----:B-----5:R-:W-:-:S02]  /*1b50*/  IADD3 R6, R30, 0x78, RZ ;  /* 0x000000781e067810 */ /* 0x020fc40007ffe0ff */
[----:B------:R-:W-:Y:S01]  /*1b60*/  LEA R203, R5, 0x100, 0x1 ;  /* 0x0000010005cb7811 */ /* 0x000fe200078e08ff */
[----:B------:R4:W-:Y:S01]  /*1b70*/  STL [R1+0x98], R22 ;  /* 0x0000981601007387 */ /* 0x0009e20000100800 */
[----:B-1----:R-:W-:Y:S02]  /*1b80*/  SHF.R.S32.HI R28, RZ, 0x1f, R28 ;  /* 0x0000001fff1c7819 */ /* 0x002fe4000001141c */
[----:B------:R-:W-:Y:S01]  /*1b90*/  IADD3 R237, -R82, 0x70, RZ ;  /* 0x0000007052ed7810 */ /* 0x000fe20007ffe1ff */
[----:B------:R-:W-:Y:S01]  /*1ba0*/  STL [R1+0x94], R19 ;  /* 0x0000941301007387 */ /* 0x000fe20000100800 */
[--C-:B------:R-:W-:Y:S01]  /*1bb0*/  IMAD.IADD R204, R3, 0x1, R203.reuse ;  /* 0x0000000103cc7824 */ /* 0x100fe200078e02cb */
[----:B------:R-:W-:Y:S01]  /*1bc0*/  SHF.R.S32.HI R77, RZ, 0x1f, R76 ;  /* 0x0000001fff4d7819 */ /* 0x000fe2000001144c */
[C---:B------:R-:W-:Y:S01]  /*1bd0*/  IMAD.IADD R206, R2.reuse, 0x1, R203 ;  /* 0x0000000102ce7824 */ /* 0x040fe200078e02cb */
[----:B------:R1:W-:Y:S01]  /*1be0*/  STL [R1+0x90], R18 ;  /* 0x0000901201007387 */ /* 0x0003e20000100800 */
[----:B--2---:R-:W-:Y:S01]  /*1bf0*/  SHF.R.S32.HI R26, RZ, 0x1f, R26 ;  /* 0x0000001fff1a7819 */ /* 0x004fe2000001141a */
[----:B------:R-:W-:Y:S01]  /*1c00*/  IMAD.IADD R205, R2, 0x1, R204 ;  /* 0x0000000102cd7824 */ /* 0x000fe200078e02cc */
[----:B------:R-:W-:Y:S01]  /*1c10*/  SHF.R.S32.HI R79, RZ, 0x1f, R78 ;  /* 0x0000001fff4f7819 */ /* 0x000fe2000001144e */
[----:B------:R2:W-:Y:S01]  /*1c20*/  STL [R1+0x8c], R17 ;  /* 0x00008c1101007387 */ /* 0x0005e20000100800 */
[----:B------:R-:W-:-:S03]  /*1c30*/  SHF.R.S32.HI R25, RZ, 0x1f, R25 ;  /* 0x0000001fff197819 */ /* 0x000fc60000011419 */
[----:B------:R-:W-:Y:S04]  /*1c40*/  STL [R1+0x88], R15 ;  /* 0x0000880f01007387 */ /* 0x000fe80000100800 */
[----:B------:R5:W-:Y:S01]  /*1c50*/  STL [R1+0x84], R11 ;  /* 0x0000840b01007387 */ /* 0x000be20000100800 */
[----:B---3--:R-:W-:-:S03]  /*1c60*/  SHF.R.S32.HI R23, RZ, 0x1f, R23 ;  /* 0x0000001fff177819 */ /* 0x008fc60000011417 */
[----:B------:R3:W-:Y:S01]  /*1c70*/  STL [R1+0x114], R9 ;  /* 0x0001140901007387 */ /* 0x0007e20000100800 */
[----:B----4-:R-:W-:-:S03]  /*1c80*/  SHF.R.S32.HI R22, RZ, 0x1f, R22 ;  /* 0x0000001fff167819 */ /* 0x010fc60000011416 */
[----:B------:R4:W-:Y:S04]  /*1c90*/  STL [R1+0x80], R10 ;  /* 0x0000800a01007387 */ /* 0x0009e80000100800 */
[----:B------:R-:W-:Y:S01]  /*1ca0*/  STL [R1+0x110], R28 ;  /* 0x0001101c01007387 */ /* 0x000fe20000100800 */
[----:B-1----:R-:W-:-:S03]  /*1cb0*/  SHF.R.S32.HI R18, RZ, 0x1f, R18 ;  /* 0x0000001fff127819 */ /* 0x002fc60000011412 */
[----:B------:R-:W-:Y:S01]  /*1cc0*/  STL [R1+0x7c], R6 ;  /* 0x00007c0601007387 */ /* 0x000fe20000100800 */
[----:B--2---:R-:W-:Y:S02]  /*1cd0*/  SHF.R.S32.HI R17, RZ, 0x1f, R17 ;  /* 0x0000001fff117819 */ /* 0x004fe40000011411 */
[----:B-----5:R-:W-:Y:S02]  /*1ce0*/  SHF.R.S32.HI R11, RZ, 0x1f, R11 ;  /* 0x0000001fff0b7819 */ /* 0x020fe4000001140b */
[----:B---3--:R-:W-:Y:S02]  /*1cf0*/  SHF.R.S32.HI R9, RZ, 0x1f, R27 ;  /* 0x0000001fff097819 */ /* 0x008fe4000001141b */
[----:B----4-:R-:W-:-:S03]  /*1d00*/  SHF.R.S32.HI R10, RZ, 0x1f, R10 ;  /* 0x0000001fff0a7819 */ /* 0x010fc6000001140a */
        /* <DEDUP_REMOVED lines=25> */
[----:B------:R2:W-:Y:S01]  /*1ea0*/  STL [R1+0xd8], R10 ;  /* 0x0000d80a01007387 */ /* 0x0005e20000100800 */
[----:B------:R-:W-:-:S02]  /*1eb0*/  IMAD.IADD R224, R221, 0x1, R2 ;  /* 0x00000001dde07824 */ /* 0x000fc400078e0202 */
[----:B------:R-:W-:Y:S02]  /*1ec0*/  IMAD.IADD R223, R222, 0x1, R2 ;  /* 0x00000001dedf7824 */ /* 0x000fe400078e0202 */
[----:B-1----:R-:W-:Y:S02]  /*1ed0*/  IMAD.IADD R9, R4, 0x1, R9 ;  /* 0x0000000104097824 */ /* 0x002fe400078e0209 */
[----:B------:R-:W-:-:S03]  /*1ee0*/  IMAD.IADD R4, R8, 0x1, R4 ;  /* 0x0000000108047824 */ /* 0x000fc600078e0204 */
[----:B------:R2:W-:Y:S04]  /*1ef0*/  STL [R1+0xd4], R9 ;  /* 0x0000d40901007387 */ /* 0x0005e80000100800 */
[----:B------:R2:W-:Y:S04]  /*1f00*/  STL [R1+0xc4], R8 ;  /* 0x0000c40801007387 */ /* 0x0005e80000100800 */
[----:B------:R2:W-:Y:S04]  /*1f10*/  STL [R1+0xd0], R5 ;  /* 0x0000d00501007387 */ /* 0x0005e80000100800 */
[----:B------:R2:W-:Y:S02]  /*1f20*/  STL [R1+0xcc], R4 ;  /* 0x0000cc0401007387 */ /* 0x0005e40000100800 */
.L_x_1723:
[----:B------:R-:W3:Y:S01]  /*1f30*/  LDL R3, [R1+0x5c] ;  /* 0x00005c0001037983 */ /* 0x000ee20000100800 */
[----:B------:R-:W-:Y:S01]  /*1f40*/  IMAD.MOV.U32 R2, RZ, RZ, 0x4 ;  /* 0x00000004ff027424 */ /* 0x000fe200078e00ff */
[----:B------:R-:W-:-:S02]  /*1f50*/  ISETP.NE.U32.AND P0, PT, RZ, c[0x0][0x370], PT ;  /* 0x0000dc00ff007a0c */ /* 0x000fc40003f05070 */
[----:B------:R-:W-:Y:S02]  /*1f60*/  ISETP.NE.U32.AND P4, PT, RZ, c[0x0][0x360], PT ;  /* 0x0000d800ff007a0c */ /* 0x000fe40003f85070 */
[----:B------:R-:W-:Y:S01]  /*1f70*/  ISETP.NE.AND.EX P1, PT, RZ, c[0x0][0x374], PT, P0 ;  /* 0x0000dd00ff007a0c */ /* 0x000fe20003f25300 */
[----:B---3--:R-:W-:-:S05]  /*1f80*/  IMAD.WIDE R2, R3, R2, c[0x0][0x588] ;  /* 0x0001620003027625 */ /* 0x008fca00078e0202 */
[----:B------:R-:W3:Y:S01]  /*1f90*/  LDG.E R32, [R2.64] ;  /* 0x0000000802207981 */ /* 0x000ee2000c1e1900 */
[----:B------:R-:W-:Y:S01]  /*1fa0*/  ISETP.NE.AND.EX P4, PT, RZ, c[0x0][0x364], PT, P4 ;  /* 0x0000d900ff007a0c */ /* 0x000fe20003f85340 */
[----:B------:R-:W-:Y:S01]  /*1fb0*/  IMAD.MOV.U32 R11, RZ, RZ, RZ ;  /* 0x000000ffff0b7224 */ /* 0x000fe200078e00ff */
[----:B------:R-:W-:Y:S02]  /*1fc0*/  ISETP.NE.U32.AND P3, PT, RZ, c[0x0][0x348], PT ;  /* 0x0000d200ff007a0c */ /* 0x000fe40003f65070 */
[----:B------:R-:W-:Y:S02]  /*1fd0*/  ISETP.NE.U32.AND P5, PT, RZ, c[0x0][0x350], PT ;  /* 0x0000d400ff007a0c */ /* 0x000fe40003fa5070 */
[----:B------:R-:W-:Y:S02]  /*1fe0*/  ISETP.NE.U32.AND P6, PT, RZ, c[0x0][0x358], PT ;  /* 0x0000d600ff007a0c */ /* 0x000fe40003fc5070 */
[----:B------:R-:W-:Y:S02]  /*1ff0*/  ISETP.NE.AND.EX P3, PT, RZ, c[0x0][0x34c], PT, P3 ;  /* 0x0000d300ff007a0c */ /* 0x000fe40003f65330 */
[----:B------:R-:W-:-:S02]  /*2000*/  ISETP.NE.AND.EX P5, PT, RZ, c[0x0][0x354], PT, P5 ;  /* 0x0000d500ff007a0c */ /* 0x000fc40003fa5350 */
[----:B------:R-:W-:Y:S01]  /*2010*/  ISETP.NE.AND.EX P6, PT, RZ, c[0x0][0x35c], PT, P6 ;  /* 0x0000d700ff007a0c */ /* 0x000fe20003fc5360 */
[----:B------:R-:W-:Y:S01]  /*2020*/  IMAD.MOV.U32 R146, RZ, RZ, RZ ;  /* 0x000000ffff927224 */ /* 0x000fe200078e00ff */
[----:B------:R-:W-:Y:S01]  /*2030*/  CS2R R18, SRZ ;  /* 0x0000000000127805 */ /* 0x000fe2000001ff00 */
[----:B---3--:R-:W-:Y:S01]  /*2040*/  SHF.R.S32.HI R33, RZ, 0x1f, R32 ;  /* 0x0000001fff217819 */ /* 0x008fe20000011420 */
[C---:B------:R-:W-:Y:S01]  /*2050*/  IMAD.SHL.U32 R24, R32.reuse, 0x4, RZ ;  /* 0x0000000420187824 */ /* 0x040fe200078e00ff */
[C---:B--2---:R-:W-:Y:S01]  /*2060*/  @P1 LEA R4, P0, R32.reuse, c[0x0][0x370], 0x2 ;  /* 0x0000dc0020041a11 */ /* 0x044fe200078010ff */
[----:B------:R1:W-:Y:S01]  /*2070*/  STL [R1+0x70], R32 ;  /* 0x0000702001007387 */ /* 0x0003e20000100800 */
[C-C-:B------:R-:W-:Y:S02]  /*2080*/  SHF.L.U64.HI R23, R32.reuse, 0x2, R33.reuse ;  /* 0x0000000220177819 */ /* 0x140fe40000010221 */
[----:B------:R-:W-:Y:S01]  /*2090*/  @P1 LEA.HI.X R5, R32, c[0x0][0x374], R33, 0x2, P0 ;  /* 0x0000dd0020051a11 */ /* 0x000fe200000f1421 */
[----:B------:R1:W-:Y:S01]  /*20a0*/  STL [R1+0x74], R33 ;  /* 0x0000742101007387 */ /* 0x0003e20000100800 */
[----:B------:R-:W-:-:S03]  /*20b0*/  @P4 IADD3 R2, P0, R24, c[0x0][0x360], RZ ;  /* 0x0000d80018024a10 */ /* 0x000fc60007f1e0ff */
[----:B------:R2:W3:Y:S01]  /*20c0*/  @P1 LDG.E R11, [R4.64] ;  /* 0x00000008040b1981 */ /* 0x0004e2000c1e1900 */
[C---:B------:R-:W-:Y:S02]  /*20d0*/  @P4 IADD3.X R3, R23.reuse, c[0x0][0x364], RZ, P0, !PT ;  /* 0x0000d90017034a10 */ /* 0x040fe400007fe4ff */
[----:B------:R-:W-:Y:S01]  /*20e0*/  IADD3 R8, P2, R24, c[0x0][0x348], RZ ;  /* 0x0000d20018087a10 */ /* 0x000fe20007f5e0ff */
[----:B------:R1:W-:Y:S04]  /*20f0*/  STL [R1+0x68], R24 ;  /* 0x0000681801007387 */ /* 0x0003e80000100800 */
[----:B------:R4:W3:Y:S01]  /*2100*/  @P4 LDG.E R6, [R2.64] ;  /* 0x0000000802064981 */ /* 0x0008e2000c1e1900 */
        /* <DEDUP_REMOVED lines=10> */
[----:B---3--:R1:W-:Y:S04]  /*21b0*/  STL [R1+0x3c], R11 ;  /* 0x00003c0b01007387 */ /* 0x0083e80000100800 */
[----:B------:R1:W-:Y:S01]  /*21c0*/  @P4 STL [R1+0x44], R6 ;  /* 0x0000440601004387 */ /* 0x0003e20000100800 */
[----:B------:R-:W-:Y:S05]  /*21d0*/  @P4 BRA `(.L_x_1515) ;  /* 0x0000007000004947 */ /* 0x000fea0003800000 */
[----:B-1----:R-:W-:-:S05]  /*21e0*/  MOV R6, c[0x0][0x168] ;  /* 0x00005a0000067a02 */ /* 0x002fca0000000f00 */
[----:B------:R1:W-:Y:S01]  /*21f0*/  STL [R1+0x44], R6 ;  /* 0x0000440601007387 */ /* 0x0003e20000100800 */
[----:B------:R-:W-:Y:S05]  /*2200*/  @!P3 BRA `(.L_x_1515) ;  /* 0x000000400000b947 */ /* 0x000fea0003800000 */
[----:B------:R-:W2:Y:S04]  /*2210*/  LDG.E R10, [R8.64] ;  /* 0x00000008080a7981 */ /* 0x000ea8000c1e1900 */
[----:B-1----:R-:W2:Y:S02]  /*2220*/  LDG.E R6, [R8.64+0x4] ;  /* 0x0000040808067981 */ /* 0x002ea4000c1e1900 */
[----:B--2---:R-:W-:-:S05]  /*2230*/  IADD3 R6, -R10, R6, RZ ;  /* 0x000000060a067210 */ /* 0x004fca0007ffe1ff */
[----:B------:R1:W-:Y:S02]  /*2240*/  STL [R1+0x44], R6 ;  /* 0x0000440601007387 */ /* 0x0003e40000100800 */
.L_x_1515:
[----:B------:R-:W-:-:S04]  /*2250*/  ISETP.NE.U32.AND P0, PT, RZ, c[0x0][0x368], PT ;  /* 0x0000da00ff007a0c */ /* 0x000fc80003f05070 */
[----:B------:R-:W-:-:S13]  /*2260*/  ISETP.NE.AND.EX P0, PT, RZ, c[0x0][0x36c], PT, P0 ;  /* 0x0000db00ff007a0c */ /* 0x000fda0003f05300 */
[----:B------:R-:W-:Y:S05]  /*2270*/  @!P0 BRA `(.L_x_1516) ;  /* 0x0000004000008947 */ /* 0x000fea0003800000 */
[----:B-1----:R-:W-:-:S04]  /*2280*/  IADD3 R4, P0, R24, c[0x0][0x368], RZ ;  /* 0x0000da0018047a10 */ /* 0x002fc80007f1e0ff */
[----:B------:R-:W-:-:S05]  /*2290*/  IADD3.X R5, R23, c[0x0][0x36c], RZ, P0, !PT ;  /* 0x0000db0017057a10 */ /* 0x000fca00007fe4ff */
[----:B------:R1:W5:Y:S01]  /*22a0*/  LDG.E R17, [R4.64] ;  /* 0x0000000804117981 */ /* 0x000362000c1e1900 */
[----:B------:R-:W-:Y:S05]  /*22b0*/  BRA `(.L_x_1517) ;  /* 0x0000005000007947 */ /* 0x000fea0003800000 */
.L_x_1516:
[----:B------:R-:W-:Y:S01]  /*22c0*/  MOV R17, UR6 ;  /* 0x0000000600117c02 */ /* 0x000fe20008000f00 */
[----:B------:R-:W-:Y:S05]  /*22d0*/  @!P5 BRA `(.L_x_1517) ;  /* 0x000000300000d947 */ /* 0x000fea0003800000 */
[----:B-1----:R1:W2:Y:S04]  /*22e0*/  LDG.E R6, [R4.64] ;  /* 0x0000000804067981 */ /* 0x0022a8000c1e1900 */
[----:B-1----:R-:W2:Y:S02]  /*22f0*/  LDG.E R4, [R4.64+0x4] ;  /* 0x0000040804047981 */ /* 0x002ea4000c1e1900 */
[----:B--2---:R-:W-:Y:S02]  /*2300*/  IADD3 R17, -R6, R4, RZ ;  /* 0x0000000406117210 */ /* 0x004fe40007ffe1ff */
.L_x_1517:
[----:B-1----:R-:W2:Y:S04]  /*2310*/  LDL R4, [R1+0x44] ;  /* 0x0000440001047983 */ /* 0x002ea80000100800 */
[----:B------:R-:W3:Y:S04]  /*2320*/  LDL.LU R9, [R1+0x54] ;  /* 0x0000540001097983 */ /* 0x000ee80000300800 */
[----:B------:R1:W4:Y:S04]  /*2330*/  @P6 LDG.E R5, [R2.64] ;  /* 0x0000000802056981 */ /* 0x000328000c1e1900 */
[----:B------:R-:W3:Y:S04]  /*2340*/  LDL.LU R21, [R1+0x8] ;  /* 0x0000080001157983 */ /* 0x000ee80000300800 */
[----:B------:R-:W3:Y:S01]  /*2350*/  LDL R20, [R1+0x58] ;  /* 0x0000580001147983 */ /* 0x000ee20000100800 */
[----:B------:R-:W-:-:S04]  /*2360*/  ISETP.NE.U32.AND P0, PT, RZ, c[0x0][0x378], PT ;  /* 0x0000de00ff007a0c */ /* 0x000fc80003f05070 */
[----:B------:R-:W-:Y:S01]  /*2370*/  ISETP.NE.AND.EX P1, PT, RZ, c[0x0][0x37c], PT, P0 ;  /* 0x0000df00ff007a0c */ /* 0x000fe20003f25300 */
[----:B--2---:R-:W-:Y:S02]  /*2380*/  IMAD.MOV.U32 R6, RZ, RZ, R4 ;  /* 0x000000ffff067224 */ /* 0x004fe400078e0004 */
[----:B------:R1:W4:Y:S01]  /*2390*/  @P6 LDG.E R4, [R2.64+0x4] ;  /* 0x0000040802046981 */ /* 0x000322000c1e1900 */
[----:B-----5:R-:W-:Y:S02]  /*23a0*/  IMAD.MOV.U32 R137, RZ, RZ, R17 ;  /* 0x000000ffff897224 */ /* 0x020fe400078e0011 */
[----:B------:R-:W-:-:S05]  /*23b0*/  IMAD.MOV.U32 R10, RZ, RZ, c[0x0][0x2c4] ;  /* 0x0000b100ff0a7624 */ /* 0x000fca00078e00ff */
[----:B------:R-:W-:Y:S02]  /*23c0*/  ISETP.NE.AND P2, PT, R10, 0x1, PT ;  /* 0x000000010a00780c */ /* 0x000fe40003f45270 */
[----:B-1----:R-:W-:-:S04]  /*23d0*/  @P1 IADD3 R2, P0, R24, c[0x0][0x378], RZ ;  /* 0x0000de0018021a10 */ /* 0x002fc80007f1e0ff */
[----:B------:R-:W-:-:S05]  /*23e0*/  @P1 IADD3.X R3, R23, c[0x0][0x37c], RZ, P0, !PT ;  /* 0x0000df0017031a10 */ /* 0x000fca00007fe4ff */
[----:B------:R1:W5:Y:S01]  /*23f0*/  @P1 LDG.E R137, [R2.64] ;  /* 0x0000000802891981 */ /* 0x000362000c1e1900 */
[----:B------:R-:W-:Y:S01]  /*2400*/  IMAD.IADD R11, R17, 0x1, -R11 ;  /* 0x00000001110b7824 */ /* 0x000fe200078e0a0b */
[----:B---3--:R-:W-:Y:S01]  /*2410*/  LOP3.LUT R21, R21, 0xffffffdf, RZ, 0xc0, !PT ;  /* 0xffffffdf15157812 */ /* 0x008fe200078ec0ff */
[----:B------:R-:W-:-:S03]  /*2420*/  IMAD.MOV.U32 R8, RZ, RZ, RZ ;  /* 0x000000ffff087224 */ /* 0x000fc600078e00ff */
[----:B------:R-:W-:Y:S01]  /*2430*/  @P2 LOP3.LUT R21, R21, 0x20, RZ, 0xfc, !PT ;  /* 0x0000002015152812 */ /* 0x000fe200078efcff */
[----:B-1----:R-:W-:Y:S02]  /*2440*/  IMAD.SHL.U32 R3, R9, 0x80, RZ ;  /* 0x0000008009037824 */ /* 0x002fe400078e00ff */
[----:B------:R-:W-:-:S03]  /*2450*/  IMAD.MOV.U32 R2, RZ, RZ, c[0x0][0x228] ;  /* 0x00008a00ff027624 */ /* 0x000fc600078e00ff */
[----:B------:R1:W-:Y:S04]  /*2460*/  STL [R1+0x40], R3 ;  /* 0x0000400301007387 */ /* 0x0003e80000100800 */
[----:B------:R-:W-:Y:S01]  /*2470*/  STL [R1+0x8], R21 ;  /* 0x0000081501007387 */ /* 0x000fe20000100800 */
[----:B-1----:R-:W-:Y:S01]  /*2480*/  IADD3 R3, R3, 0x7f, RZ ;  /* 0x0000007f03037810 */ /* 0x002fe20007ffe0ff */
[----:B------:R-:W-:Y:S01]  /*2490*/  BSSY B0, `(.L_x_1518) ;  /* 0x000003b000007945 */ /* 0x000fe20003800000 */
[----:B----4-:R-:W-:-:S03]  /*24a0*/  @P6 IMAD.IADD R2, R4, 0x1, -R5 ;  /* 0x0000000104026824 */ /* 0x010fc600078e0a05 */
[----:B------:R-:W-:-:S04]  /*24b0*/  @P2 IMAD.HI.U32 R4, R3, c[0x0][0x2c8], RZ ;  /* 0x0000b20003042a27 */ /* 0x000fc800078e00ff */
[----:B------:R-:W-:Y:S01]  /*24c0*/  IMAD.IADD R5, R11, 0x1, R2 ;  /* 0x000000010b057824 */ /* 0x000fe200078e0202 */
[----:B------:R-:W-:-:S04]  /*24d0*/  @P2 SHF.R.U32.HI R3, RZ, c[0x0][0x2cc], R4 ;  /* 0x0000b300ff032a19 */ /* 0x000fc80000011604 */
[C---:B------:R-:W-:Y:S02]  /*24e0*/  IADD3 R152, R5.reuse, 0x70, -R6 ;  /* 0x0000007005987810 */ /* 0x040fe40007ffe806 */
[----:B------:R-:W-:Y:S01]  /*24f0*/  IADD3 R9, R5, 0x6f, RZ ;  /* 0x0000006f05097810 */ /* 0x000fe20007ffe0ff */
[----:B------:R1:W-:Y:S01]  /*2500*/  STL [R1+0x48], R5 ;  /* 0x0000480501007387 */ /* 0x0003e20000100800 */
[----:B------:R-:W-:-:S03]  /*2510*/  IMAD.MOV.U32 R4, RZ, RZ, RZ ;  /* 0x000000ffff047224 */ /* 0x000fc600078e00ff */
[----:B------:R-:W-:Y:S01]  /*2520*/  IMAD.HI R6, R9, -0x6db6db6d, R8 ;  /* 0x9249249309067827 */ /* 0x000fe200078e0208 */
[----:B------:R-:W-:-:S04]  /*2530*/  LOP3.LUT R8, R20, 0xff000000, RZ, 0xc0, !PT ;  /* 0xff00000014087812 */ /* 0x000fc800078ec0ff */
[----:B------:R-:W-:Y:S01]  /*2540*/  SHF.R.U32.HI R9, RZ, 0x1f, R6 ;  /* 0x0000001fff097819 */ /* 0x000fe20000011606 */
[----:B-1----:R-:W-:-:S04]  /*2550*/  IMAD.IADD R5, R152, 0x1, R3 ;  /* 0x0000000198057824 */ /* 0x002fc800078e0203 */
[----:B------:R-:W-:Y:S01]  /*2560*/  IMAD.HI R3, R5, -0x6db6db6d, R4 ;  /* 0x9249249305037827 */ /* 0x000fe200078e0204 */
[----:B------:R-:W-:Y:S02]  /*2570*/  LOP3.LUT R4, R20, 0xff0000, RZ, 0xc0, !PT ;  /* 0x00ff000014047812 */ /* 0x000fe400078ec0ff */
[----:B------:R-:W-:-:S04]  /*2580*/  SHF.R.U32.HI R5, RZ, 0x8, R8 ;  /* 0x00000008ff057819 */ /* 0x000fc80000011608 */
[----:B------:R-:W-:Y:S02]  /*2590*/  LEA.HI R4, R4, R5, RZ, 0x10 ;  /* 0x0000000504047211 */ /* 0x000fe400078f80ff */
[----:B------:R-:W-:Y:S02]  /*25a0*/  SHF.R.U32.HI R8, RZ, 0x1f, R3 ;  /* 0x0000001fff087819 */ /* 0x000fe40000011603 */
[----:B------:R-:W-:Y:S02]  /*25b0*/  SHF.R.U32.HI R10, RZ, 0x10, R4 ;  /* 0x00000010ff0a7819 */ /* 0x000fe40000011604 */
[----:B------:R-:W-:Y:S02]  /*25c0*/  LOP3.LUT R25, R4, 0xff, RZ, 0xc0, !PT ;  /* 0x000000ff04197812 */ /* 0x000fe400078ec0ff */
[----:B------:R-:W-:Y:S02]  /*25d0*/  LEA.HI.SX32 R151, R6, R9, 0x1a ;  /* 0x0000000906977211 */ /* 0x000fe400078fd2ff */
[----:B------:R-:W-:Y:S01]  /*25e0*/  LEA.HI.SX32 R3, R3, R8, 0x1a ;  /* 0x0000000803037211 */ /* 0x000fe200078fd2ff */
[----:B------:R1:W-:Y:S03]  /*25f0*/  STL [R1+0x54], R10 ;  /* 0x0000540a01007387 */ /* 0x0003e60000100800 */
[----:B------:R-:W-:Y:S01]  /*2600*/  IMNMX R6, R151, R3, PT ;  /* 0x0000000397067217 */ /* 0x000fe20003800200 */
[----:B------:R1:W-:Y:S03]  /*2610*/  STL [R1+0x78], R25 ;  /* 0x0000781901007387 */ /* 0x0003e60000100800 */
[----:B------:R-:W-:-:S02]  /*2620*/  ISETP.GE.AND P0, PT, R6, 0x1, PT ;  /* 0x000000010600780c */ /* 0x000fc40003f06270 */
[----:B------:R-:W-:Y:S01]  /*2630*/  ISETP.NE.AND P1, PT, R10, RZ, PT ;  /* 0x000000ff0a00720c */ /* 0x000fe20003f25270 */
[----:B------:R-:W-:-:S03]  /*2640*/  IMAD.MOV.U32 R3, RZ, RZ, RZ ;  /* 0x000000ffff037224 */ /* 0x000fc600078e00ff */
[----:B------:R-:W-:-:S07]  /*2650*/  SEL R136, R10, c[0x0][0x338], P1 ;  /* 0x0000ce000a887a07 */ /* 0x000fce0000800000 */
[----:B------:R-:W-:Y:S05]  /*2660*/  @!P0 BRA `(.L_x_1519) ;  /* 0x000001d000008947 */ /* 0x000fea0003800000 */
[----:B------:R-:W-:Y:S01]  /*2670*/  IABS R3, R136 ;  /* 0x0000008800037213 */ /* 0x000fe20000000000 */
[----:B------:R-:W-:Y:S01]  /*2680*/  IMAD.MOV.U32 R8, RZ, RZ, RZ ;  /* 0x000000ffff087224 */ /* 0x000fe200078e00ff */
[----:B-1----:R-:W-:-:S03]  /*2690*/  IADD3 R10, R136, -0x1, R6 ;  /* 0xffffffff880a7810 */ /* 0x002fc60007ffe006 */
[----:B------:R-:W-:Y:S01]  /*26a0*/  IMAD.MOV.U32 R4, RZ, RZ, R3 ;  /* 0x000000ffff047224 */ /* 0x000fe200078e0003 */
[----:B------:R-:W-:-:S03]  /*26b0*/  IABS R16, R10 ;  /* 0x0000000a00107213 */ /* 0x000fc60000000000 */
[----:B------:R-:W1:Y:S08]  /*26c0*/  I2F.RP R3, R4 ;  /* 0x0000000400037306 */ /* 0x000e700000209400 */
        /* <DEDUP_REMOVED lines=23> */
.L_x_1519:
[----:B------:R-:W-:Y:S05]  /*2840*/  BSYNC B0 ;  /* 0x0000000000007941 */ /* 0x000fea0003800000 */
.L_x_1518:
[----:B-1----:R-:W2:Y:S01]  /*2850*/  LDL R10, [R1+0x124] ;  /* 0x00012400010a7983 */ /* 0x002ea20000100800 */
[----:B------:R-:W-:-:S04]  /*2860*/  IMAD R4, R25, R3, RZ ;  /* 0x0000000319047224 */ /* 0x000fc800078e02ff */
[----:B------:R-:W-:-:S05]  /*2870*/  IMAD.IADD R3, R4, 0x1, R3 ;  /* 0x0000000104037824 */ /* 0x000fca00078e0203 */
[----:B------:R-:W-:Y:S01]  /*2880*/  IMNMX R5, R6, R3, PT ;  /* 0x0000000306057217 */ /* 0x000fe20003800200 */
[----:B------:R-:W-:-:S04]  /*2890*/  IMAD R3, R4, 0x70, -R11 ;  /* 0x0000007004037824 */ /* 0x000fc800078e0a0b */
[----:B------:R-:W-:Y:S01]  /*28a0*/  IMAD R5, R5, 0x70, -R11 ;  /* 0x0000007005057824 */ /* 0x000fe200078e0a0b */
[----:B------:R-:W-:-:S04]  /*28b0*/  IMNMX R4, RZ, R3, !PT ;  /* 0x00000003ff047217 */ /* 0x000fc80007800200 */
[----:B------:R-:W-:-:S04]  /*28c0*/  IMNMX R3, R5, R2, PT ;  /* 0x0000000205037217 */ /* 0x000fc80003800200 */
[----:B------:R-:W-:Y:S02]  /*28d0*/  ISETP.GT.AND P0, PT, R3, R4, PT ;  /* 0x000000040300720c */ /* 0x000fe40003f04270 */
[----:B------:R-:W-:-:S05]  /*28e0*/  SHF.R.U32.HI R4, RZ, 0x4, R4 ;  /* 0x00000004ff047819 */ /* 0x000fca0000011604 */
[----:B------:R-:W-:-:S04]  /*28f0*/  IMAD.WIDE.U32 R8, R4, 0x24924925, RZ ;  /* 0x2492492504087825 */ /* 0x000fc800078e00ff */
        /* <DEDUP_REMOVED lines=11> */
[----:B------:R-:W-:Y:S02]  /*29b0*/  ISETP.NE.U32.AND P0, PT, RZ, c[0x0][0x340], PT ;  /* 0x0000d000ff007a0c */ /* 0x000fe40003f05070 */
[----:B------:R-:W-:Y:S02]  /*29c0*/  SHF.R.S32.HI R16, RZ, 0x1f, R82 ;  /* 0x0000001fff107819 */ /* 0x000fe40000011452 */
[----:B------:R-:W-:Y:S02]  /*29d0*/  ISETP.NE.AND.EX P3, PT, RZ, c[0x0][0x344], PT, P0 ;  /* 0x0000d100ff007a0c */ /* 0x000fe40003f65300 */
[----:B------:R-:W-:-:S11]  /*29e0*/  MOV R31, R21 ;  /* 0x00000015001f7202 */ /* 0x000fd60000000f00 */
[----:B------:R-:W-:-:S04]  /*29f0*/  @P3 IADD3 R4, P0, R24, c[0x0][0x340], RZ ;  /* 0x0000d00018043a10 */ /* 0x000fc80007f1e0ff */
[----:B------:R-:W-:-:S05]  /*2a00*/  @P3 IADD3.X R5, R23, c[0x0][0x344], RZ, P0, !PT ;  /* 0x0000d10017053a10 */ /* 0x000fca00007fe4ff */
[----:B------:R1:W2:Y:S01]  /*2a10*/  @P3 LDG.E R26, [R4.64] ;  /* 0x00000008041a3981 */ /* 0x0002a2000c1e1900 */
[----:B------:R-:W-:Y:S01]  /*2a20*/  IADD3 R116, P0, R82, R18, RZ ;  /* 0x0000001252747210 */ /* 0x000fe20007f1e0ff */
[----:B------:R-:W-:Y:S01]  /*2a30*/  IMAD.MOV.U32 R30, RZ, RZ, c[0x0][0x238] ;  /* 0x00008e00ff1e7624 */ /* 0x000fe200078e00ff */
[----:B------:R-:W-:Y:S01]  /*2a40*/  IADD3 R39, R3, -0x1, RZ ;  /* 0xffffffff03277810 */ /* 0x000fe20007ffe0ff */
[----:B------:R-:W-:Y:S01]  /*2a50*/  IMAD R11, R16, c[0x0][0x280], RZ ;  /* 0x0000a000100b7a24 */ /* 0x000fe200078e02ff */
[----:B------:R-:W-:Y:S01]  /*2a60*/  LEA.HI.X.SX32 R117, R18, R16, 0x1, P0 ;  /* 0x0000001012757211 */ /* 0x000fe200000f0eff */
[----:B------:R-:W-:Y:S01]  /*2a70*/  ULDC UR5, c[0x0][0x23c] ;  /* 0x00008f0000057ab9 */ /* 0x000fe20000000800 */
[----:B------:R-:W-:Y:S01]  /*2a80*/  LOP3.LUT R29, R20, 0xffff, RZ, 0xc0, !PT ;  /* 0x0000ffff141d7812 */ /* 0x000fe200078ec0ff */
[----:B------:R-:W-:Y:S01]  /*2a90*/  IMAD.WIDE.U32 R20, R30, 0x40, RZ ;  /* 0x000000401e147825 */ /* 0x000fe200078e00ff */
[----:B------:R-:W-:Y:S01]  /*2aa0*/  SEL R27, R33, RZ, !P6 ;  /* 0x000000ff211b7207 */ /* 0x000fe20007000000 */
[----:B------:R-:W-:Y:S01]  /*2ab0*/  USHF.L.U32 UR12, UR5, 0x6, URZ ;  /* 0x00000006050c7899 */ /* 0x000fe2000800063f */
[----:B------:R-:W-:Y:S01]  /*2ac0*/  MOV R140, 0x70 ;  /* 0x00000070008c7802 */ /* 0x000fe20000000f00 */
[----:B------:R-:W-:Y:S01]  /*2ad0*/  IMAD R6, R117, c[0x0][0x238], RZ ;  /* 0x00008e0075067a24 */ /* 0x000fe200078e02ff */
[----:B------:R-:W-:Y:S01]  /*2ae0*/  SEL R28, R32, RZ, !P6 ;  /* 0x000000ff201c7207 */ /* 0x000fe20007000000 */
[----:B------:R-:W-:Y:S01]  /*2af0*/  IMAD R3, R27, c[0x0][0x248], RZ ;  /* 0x000092001b037a24 */ /* 0x000fe200078e02ff */
[----:B------:R-:W-:Y:S01]  /*2b00*/  ISETP.GE.AND P5, PT, R76, c[0x0][0x1d4], PT ;  /* 0x000075004c007a0c */ /* 0x000fe20003fa6270 */
[----:B------:R-:W-:Y:S01]  /*2b10*/  IMAD R6, R116, c[0x0][0x23c], R6 ;  /* 0x00008f0074067a24 */ /* 0x000fe200078e0206 */
[----:B------:R-:W-:Y:S01]  /*2b20*/  ISETP.GE.AND P4, PT, R226, c[0x0][0x1d4], PT ;  /* 0x00007500e2007a0c */ /* 0x000fe20003f86270 */
[C---:B------:R-:W-:Y:S01]  /*2b30*/  IMAD R153, R140.reuse, c[0x0][0x23c], RZ ;  /* 0x00008f008c997a24 */ /* 0x040fe200078e02ff */
[----:B------:R-:W-:Y:S01]  /*2b40*/  MOV R150, 0x5 ;  /* 0x0000000500967802 */ /* 0x000fe20000000f00 */
[----:B------:R-:W-:Y:S01]  /*2b50*/  IMAD.WIDE.U32 R138, R140, c[0x0][0x238], RZ ;  /* 0x00008e008c8a7a25 */ /* 0x000fe200078e00ff */
[C---:B------:R-:W-:Y:S01]  /*2b60*/  SHF.L.U32 R162, R30.reuse, 0x5, RZ ;  /* 0x000000051ea27819 */ /* 0x040fe200000006ff */
[----:B------:R-:W-:Y:S01]  /*2b70*/  UIMAD UR5, UR5, 0x60, URZ ;  /* 0x00000060050578a4 */ /* 0x000fe2000f8e023f */
[----:B------:R-:W-:Y:S01]  /*2b80*/  SHF.L.U64.HI R157, R30, R150, c[0x0][0x23c] ;  /* 0x00008f001e9d7619 */ /* 0x000fe20000010296 */
[----:B------:R-:W-:Y:S01]  /*2b90*/  IMAD.IADD R153, R139, 0x1, R153 ;  /* 0x000000018b997824 */ /* 0x000fe200078e0299 */
[----:B------:R-:W-:Y:S01]  /*2ba0*/  LOP3.LUT R31, R31, 0xfffffffb, RZ, 0xc0, !PT ;  /* 0xfffffffb1f1f7812 */ /* 0x000fe200078ec0ff */
[----:B-1----:R-:W-:Y:S01]  /*2bb0*/  IMAD.WIDE.U32 R4, R116, c[0x0][0x238], R76 ;  /* 0x00008e0074047a25 */ /* 0x002fe200078e004c */
[----:B------:R-:W-:-:S02]  /*2bc0*/  MOV R159, c[0x0][0x290] ;  /* 0x0000a400009f7a02 */ /* 0x000fc40000000f00 */
[----:B------:R-:W-:Y:S01]  /*2bd0*/  @P5 LOP3.LUT R31, R31, 0x4, RZ, 0xfc, !PT ;  /* 0x000000041f1f5812 */ /* 0x000fe200078efcff */
[----:B------:R-:W-:Y:S02]  /*2be0*/  IMAD.IADD R5, R5, 0x1, R6 ;  /* 0x0000000105057824 */ /* 0x000fe400078e0206 */
[----:B------:R-:W-:Y:S01]  /*2bf0*/  IMAD R6, R39, -0x70, R2 ;  /* 0xffffff9027067824 */ /* 0x000fe200078e0202 */
[----:B------:R-:W-:Y:S01]  /*2c00*/  LOP3.LUT R31, R31, 0xfffffffd, RZ, 0xc0, !PT ;  /* 0xfffffffd1f1f7812 */ /* 0x000fe200078ec0ff */
[----:B------:R-:W-:-:S03]  /*2c10*/  IMAD.WIDE.U32 R4, R29, c[0x0][0x240], R4 ;  /* 0x000090001d047a25 */ /* 0x000fc600078e0004 */
[----:B------:R-:W-:Y:S01]  /*2c20*/  IMNMX R8, R6, 0x70, PT ;  /* 0x0000007006087817 */ /* 0x000fe20003800200 */
[----:B------:R-:W-:Y:S01]  /*2c30*/  IMAD R5, R29, c[0x0][0x244], R5 ;  /* 0x000091001d057a24 */ /* 0x000fe200078e0205 */
[----:B------:R-:W-:Y:S01]  /*2c40*/  @P4 LOP3.LUT R31, R31, 0x2, RZ, 0xfc, !PT ;  /* 0x000000021f1f4812 */ /* 0x000fe200078efcff */
[----:B------:R-:W-:Y:S01]  /*2c50*/  IMAD R6, R28, c[0x0][0x24c], R3 ;  /* 0x000093001c067a24 */ /* 0x000fe200078e0203 */
[----:B------:R-:W-:Y:S01]  /*2c60*/  IADD3 R3, -R82, R8, RZ ;  /* 0x0000000852037210 */ /* 0x000fe20007ffe1ff */
[----:B------:R-:W-:Y:S01]  /*2c70*/  IMAD.WIDE.U32 R120, R28, c[0x0][0x248], R4 ;  /* 0x000092001c787a25 */ /* 0x000fe200078e0004 */
[----:B------:R-:W-:Y:S01]  /*2c80*/  SHF.R.S32.HI R5, RZ, 0x1f, R39 ;  /* 0x0000001fff057819 */ /* 0x000fe20000011427 */
[----:B------:R1:W-:Y:S01]  /*2c90*/  STL [R1+0x8], R31 ;  /* 0x0000081f01007387 */ /* 0x0003e20000100800 */
[----:B------:R-:W-:Y:S01]  /*2ca0*/  ISETP.GE.AND P0, PT, R3, 0x1, PT ;  /* 0x000000010300780c */ /* 0x000fe20003f06270 */
[----:B------:R-:W-:Y:S01]  /*2cb0*/  IMAD R4, R153, R39, RZ ;  /* 0x0000002799047224 */ /* 0x000fe200078e02ff */
[----:B------:R-:W-:Y:S01]  /*2cc0*/  MOV R118, R120 ;  /* 0x0000007800767202 */ /* 0x000fe20000000f00 */
[----:B------:R-:W-:Y:S01]  /*2cd0*/  IMAD.IADD R119, R121, 0x1, R6 ;  /* 0x0000000179777824 */ /* 0x000fe200078e0206 */
[----:B------:R-:W-:Y:S01]  /*2ce0*/  ISETP.GE.AND P2, PT, R3, 0x21, PT ;  /* 0x000000210300780c */ /* 0x000fe20003f46270 */
[----:B------:R-:W-:-:S02]  /*2cf0*/  IMAD R6, R5, R138, R4 ;  /* 0x0000008a05067224 */ /* 0x000fc400078e0204 */
[----:B------:R-:W-:-:S04]  /*2d00*/  IMAD.WIDE.U32 R4, R39, R138, R118 ;  /* 0x0000008a27047225 */ /* 0x000fc800078e0076 */
[----:B------:R-:W-:Y:S02]  /*2d10*/  IMAD.IADD R5, R5, 0x1, R6 ;  /* 0x0000000105057824 */ /* 0x000fe400078e0206 */
[----:B------:R-:W-:Y:S01]  /*2d20*/  @P0 LEA R8, P1, R4, c[0x0][0x220], 0x1 ;  /* 0x0000880004080a11 */ /* 0x000fe200078208ff */
[----:B------:R-:W-:Y:S02]  /*2d30*/  IMAD R15, R82, c[0x0][0x284], R11 ;  /* 0x0000a100520f7a24 */ /* 0x000fe400078e020b */
[----:B------:R-:W-:Y:S01]  /*2d40*/  IMAD.IADD R135, R17, 0x1, R19 ;  /* 0x0000000111877824 */ /* 0x000fe200078e0213 */
[----:B------:R-:W-:Y:S01]  /*2d50*/  @P0 LEA.HI.X R9, R4, c[0x0][0x224], R5, 0x1, P1 ;  /* 0x0000890004090a11 */ /* 0x000fe200008f0c05 */
[----:B------:R-:W-:Y:S01]  /*2d60*/  IMAD.WIDE.U32 R24, R82, c[0x0][0x290], R76 ;  /* 0x0000a40052187a25 */ /* 0x000fe200078e004c */
[----:B------:R-:W-:-:S03]  /*2d70*/  @P2 IADD3 R6, P1, R162, R4, RZ ;  /* 0x00000004a2062210 */ /* 0x000fc60007f3e0ff */
[----:B------:R-:W-:Y:S01]  /*2d80*/  @!PT LDS RZ, [RZ] ;  /* 0x00000000fffff984 */ /* 0x000fe20000000800 */
[----:B------:R-:W-:Y:S01]  /*2d90*/  @!PT LDS RZ, [RZ] ;  /* 0x00000000fffff984 */ /* 0x000fe20000000800 */
[----:B------:R-:W-:Y:S01]  /*2da0*/  @!PT LDS RZ, [RZ] ;  /* 0x00000000fffff984 */ /* 0x000fe20000000800 */
[----:B------:R3:W-:Y:S01]  /*2db0*/  @P0 LDGSTS.E.BYPASS.LTC128B.128 [R227+0x8100], [R8.64], !P5 ;  /* 0x0810000008e30fae */ /* 0x0007e2000e901d48 */
[----:B------:R-:W-:-:S03]  /*2dc0*/  IMAD.WIDE.U32 R18, R82, c[0x0][0x280], R76 ;  /* 0x0000a00052127a25 */ /* 0x000fc600078e004c */
[----:B------:R3:W-:Y:S01]  /*2dd0*/  @P0 LDGSTS.E.BYPASS.LTC128B.128 [R227+0xb900], [R8.64+0x80], !P4 ;  /* 0x0b90008008e30fae */ /* 0x0007e2000e101d48 */
[----:B------:R-:W-:Y:S01]  /*2de0*/  @P2 IMAD.X R10, R5, 0x1, R157, P1 ;  /* 0x00000001050a2824 */ /* 0x000fe200008e069d */
[----:B------:R-:W-:Y:S01]  /*2df0*/  ISETP.GE.AND P1, PT, R3, 0x41, PT ;  /* 0x000000410300780c */ /* 0x000fe20003f26270 */
[----:B------:R-:W-:Y:S01]  /*2e00*/  IMAD.WIDE.U32 R144, R30, 0x60, RZ ;  /* 0x000000601e907825 */ /* 0x000fe200078e00ff */
[----:B------:R-:W-:-:S03]  /*2e10*/  IADD3 R19, R15, R19, RZ ;  /* 0x000000130f137210 */ /* 0x000fc60007ffe0ff */
[----:B------:R-:W-:Y:S01]  /*2e20*/  IMAD.MOV.U32 R147, RZ, RZ, c[0x0][0x280] ;  /* 0x0000a000ff937624 */ /* 0x000fe200078e00ff */
[----:B------:R-:W-:Y:S01]  /*2e30*/  IADD3 R156, R145, UR5, RZ ;  /* 0x00000005919c7c10 */ /* 0x000fe2000fffe0ff */
[C---:B------:R-:W-:Y:S02]  /*2e40*/  IMAD R154, R140.reuse, c[0x0][0x284], RZ ;  /* 0x0000a1008c9a7a24 */ /* 0x040fe400078e02ff */
[C---:B------:R-:W-:Y:S01]  /*2e50*/  IMAD R155, R140.reuse, c[0x0][0x294], RZ ;  /* 0x0000a5008c9b7a24 */ /* 0x040fe200078e02ff */
[-C--:B------:R-:W-:Y:S01]  /*2e60*/  SHF.L.U64.HI R149, R147, R150.reuse, c[0x0][0x284] ;  /* 0x0000a10093957619 */ /* 0x080fe20000010296 */
[----:B------:R-:W-:Y:S01]  /*2e70*/  IMAD.WIDE.U32 R142, R140, c[0x0][0x280], RZ ;  /* 0x0000a0008c8e7a25 */ /* 0x000fe200078e00ff */
[----:B------:R-:W-:Y:S02]  /*2e80*/  SHF.L.U64.HI R150, R159, R150, c[0x0][0x294] ;  /* 0x0000a5009f967619 */ /* 0x000fe40000010296 */
[----:B------:R-:W-:Y:S01]  /*2e90*/  SHF.L.U32 R160, R147, 0x5, RZ ;  /* 0x0000000593a07819 */ /* 0x000fe200000006ff */
[----:B-----5:R-:W-:Y:S01]  /*2ea0*/  IMAD.WIDE.U32 R102, R137, c[0x0][0x280], R18 ;  /* 0x0000a00089667a25 */ /* 0x020fe200078e0012 */
[----:B------:R-:W-:-:S03]  /*2eb0*/  IADD3 R154, R143, R154, RZ ;  /* 0x0000009a8f9a7210 */ /* 0x000fc60007ffe0ff */
[----:B------:R-:W-:-:S04]  /*2ec0*/  IMAD.WIDE.U32 R140, R140, c[0x0][0x290], RZ ;  /* 0x0000a4008c8c7a25 */ /* 0x000fc800078e00ff */
[----:B------:R-:W-:Y:S01]  /*2ed0*/  IMAD.WIDE.U32 R126, R29, c[0x0][0x1e8], RZ ;  /* 0x00007a001d7e7a25 */ /* 0x000fe200078e00ff */
[----:B---3--:R-:W-:-:S03]  /*2ee0*/  @P2 LEA R8, P0, R6, c[0x0][0x220], 0x1 ;  /* 0x0000880006082a11 */ /* 0x008fc600078008ff */
[----:B------:R-:W-:Y:S01]  /*2ef0*/  IMAD.WIDE.U32 R124, R29, c[0x0][0x210], RZ ;  /* 0x000084001d7c7a25 */ /* 0x000fe200078e00ff */
[----:B------:R-:W-:Y:S02]  /*2f00*/  @P2 LEA.HI.X R9, R6, c[0x0][0x224], R10, 0x1, P0 ;  /* 0x0000890006092a11 */ /* 0x000fe400000f0c0a */
[----:B------:R-:W-:Y:S01]  /*2f10*/  ISETP.GT.AND P0, PT, R3, 0x60, PT ;  /* 0x000000600300780c */ /* 0x000fe20003f04270 */
[--C-:B------:R-:W-:Y:S02]  /*2f20*/  IMAD.WIDE.U32 R10, R82, c[0x0][0x280], R78.reuse ;  /* 0x0000a000520a7a25 */ /* 0x100fe400078e004e */
[----:B------:R3:W-:Y:S02]  /*2f30*/  @P2 LDGSTS.E.BYPASS.LTC128B.128 [R229+0x9100], [R8.64], !P5 ;  /* 0x0910000008e52fae */ /* 0x0007e4000e901d48 */
[----:B------:R-:W-:Y:S01]  /*2f40*/  IMAD R3, R16, c[0x0][0x290], RZ ;  /* 0x0000a40010037a24 */ /* 0x000fe200078e02ff */
[----:B------:R-:W-:Y:S01]  /*2f50*/  MOV R22, R10 ;  /* 0x0000000a00167202 */ /* 0x000fe20000000f00 */
[----:B------:R3:W-:Y:S01]  /*2f60*/  @P2 LDGSTS.E.BYPASS.LTC128B.128 [R229+0xc900], [R8.64+0x80], !P4 ;  /* 0x0c90008008e52fae */ /* 0x0007e2000e101d48 */
[----:B------:R-:W-:Y:S01]  /*2f70*/  @P1 IADD3 R6, P2, R4, R20, RZ ;  /* 0x0000001404061210 */ /* 0x000fe20007f5e0ff */
[----:B------:R-:W-:Y:S01]  /*2f80*/  IMAD.WIDE.U32 R16, R82, c[0x0][0x290], R78 ;  /* 0x0000a40052107a25 */ /* 0x000fe200078e004e */
[----:B------:R-:W-:-:S03]  /*2f90*/  IADD3 R23, R11, R15, RZ ;  /* 0x0000000f0b177210 */ /* 0x000fc60007ffe0ff */
[----:B------:R-:W-:Y:S01]  /*2fa0*/  IMAD R3, R82, c[0x0][0x294], R3 ;  /* 0x0000a50052037a24 */ /* 0x000fe200078e0203 */
[----:B------:R-:W-:Y:S01]  /*2fb0*/  MOV R20, R16 ;  /* 0x0000001000147202 */ /* 0x000fe20000000f00 */
[----:B------:R-:W-:Y:S02]  /*2fc0*/  IMAD.MOV.U32 R16, RZ, RZ, R24 ;  /* 0x000000ffff107224 */ /* 0x000fe400078e0018 */
[----:B------:R-:W-:-:S04]  /*2fd0*/  IMAD.WIDE.U32 R106, R137, c[0x0][0x280], R22 ;  /* 0x0000a000896a7a25 */ /* 0x000fc800078e0016 */
[----:B------:R-:W-:Y:S02]  /*2fe0*/  IMAD.SHL.U32 R161, R159, 0x20, RZ ;  /* 0x000000209fa17824 */ /* 0x000fe400078e00ff */
[----:B------:R-:W-:Y:S02]  /*2ff0*/  IMAD.IADD R155, R141, 0x1, R155 ;  /* 0x000000018d9b7824 */ /* 0x000fe400078e029b */
[C---:B------:R-:W-:Y:S02]  /*3000*/  IMAD R134, R29.reuse, c[0x0][0x1ec], R127 ;  /* 0x00007b001d867a24 */ /* 0x040fe400078e027f */
[----:B------:R-:W-:Y:S01]  /*3010*/  IMAD R133, R29, c[0x0][0x214], R125 ;  /* 0x000085001d857a24 */ /* 0x000fe200078e027d */
[----:B---3--:R-:W-:Y:S01]  /*3020*/  @P1 IADD3.X R8, R5, UR12, R21, P2, !PT ;  /* 0x0000000c05081c10 */ /* 0x008fe200097fe415 */
[----:B------:R-:W-:Y:S01]  /*3030*/  @P0 IMAD.WIDE.U32 R4, R30, 0x60, R4 ;  /* 0x000000601e040825 */ /* 0x000fe200078e0004 */
[----:B------:R-:W-:-:S03]  /*3040*/  @P1 LEA R10, P2, R6, c[0x0][0x220], 0x1 ;  /* 0x00008800060a1a11 */ /* 0x000fc600078408ff */
[----:B------:R-:W-:Y:S01]  /*3050*/  IMAD.IADD R21, R17, 0x1, R3 ;  /* 0x0000000111157824 */ /* 0x000fe200078e0203 */
[----:B------:R-:W-:Y:S01]  /*3060*/  @P1 LEA.HI.X R11, R6, c[0x0][0x224], R8, 0x1, P2 ;  /* 0x00008900060b1a11 */ /* 0x000fe200010f0c08 */
[----:B------:R-:W-:Y:S01]  /*3070*/  IMAD.IADD R17, R3, 0x1, R25 ;  /* 0x0000000103117824 */ /* 0x000fe200078e0219 */
[----:B------:R-:W-:Y:S01]  /*3080*/  @P0 IADD3 R3, R5, UR5, RZ ;  /* 0x0000000505030c10 */ /* 0x000fe2000fffe0ff */
[C---:B------:R-:W-:Y:S01]  /*3090*/  IMAD.WIDE.U32 R104, R137.reuse, c[0x0][0x290], R20 ;  /* 0x0000a40089687a25 */ /* 0x040fe200078e0014 */
[C---:B------:R-:W-:Y:S01]  /*30a0*/  @P0 LEA R8, P2, R4.reuse, c[0x0][0x220], 0x1 ;  /* 0x0000880004080a11 */ /* 0x040fe200078408ff */
[----:B------:R1:W-:Y:S02]  /*30b0*/  @P1 LDGSTS.E.BYPASS.LTC128B.128 [R229+0xa100], [R10.64], !P5 ;  /* 0x0a1000000ae51fae */ /* 0x0003e4000e901d48 */
[----:B------:R-:W-:Y:S01]  /*30c0*/  IMAD.WIDE.U32 R100, R137, c[0x0][0x290], R16 ;  /* 0x0000a40089647a25 */ /* 0x000fe200078e0010 */
[----:B------:R-:W-:Y:S01]  /*30d0*/  @P0 LEA.HI.X R9, R4, c[0x0][0x224], R3, 0x1, P2 ;  /* 0x0000890004090a11 */ /* 0x000fe200010f0c03 */
[----:B------:R1:W-:Y:S01]  /*30e0*/  @P1 LDGSTS.E.BYPASS.LTC128B.128 [R229+0xd900], [R10.64+0x80], !P4 ;  /* 0x0d9000800ae51fae */ /* 0x0003e2000e101d48 */
[----:B------:R-:W-:-:S02]  /*30f0*/  SHF.R.S32.HI R4, RZ, 0x1f, R137 ;  /* 0x0000001fff047819 */ /* 0x000fc40000011489 */
[----:B------:R-:W-:Y:S01]  /*3100*/  MOV R3, c[0x0][0x27c] ;  /* 0x00009f0000037a02 */ /* 0x000fe20000000f00 */
[----:B------:R1:W-:Y:S02]  /*3110*/  @P0 LDGSTS.E.BYPASS.LTC128B.128 [R229+0xb100], [R8.64], !P5 ;  /* 0x0b10000008e50fae */ /* 0x0003e4000e901d48 */
[C---:B------:R-:W-:Y:S02]  /*3120*/  IMAD R5, R4.reuse, c[0x0][0x290], RZ ;  /* 0x0000a40004057a24 */ /* 0x040fe400078e02ff */
[----:B------:R-:W-:Y:S01]  /*3130*/  IMAD.SHL.U32 R73, R3, 0x2, RZ ;  /* 0x0000000203497824 */ /* 0x000fe200078e00ff */
[----:B------:R1:W-:Y:S01]  /*3140*/  @P0 LDGSTS.E.BYPASS.LTC128B.128 [R229+0xe900], [R8.64+0x80], !P4 ;  /* 0x0e90008008e50fae */ /* 0x0003e2000e101d48 */
[----:B------:R-:W-:Y:S02]  /*3150*/  IMAD R3, R137, c[0x0][0x294], R5 ;  /* 0x0000a50089037a24 */ /* 0x000fe400078e0205 */
[----:B------:R-:W-:Y:S01]  /*3160*/  IMAD R6, R4, c[0x0][0x280], RZ ;  /* 0x0000a00004067a24 */ /* 0x000fe200078e02ff */
[----:B------:R-:W0:Y:S01]  /*3170*/  LDGDEPBAR ;  /* 0x00000000000079af */ /* 0x000e220000000000 */
[----:B------:R-:W-:Y:S01]  /*3180*/  WARPSYNC 0xffffffff ;  /* 0xffffffff00007948 */ /* 0x000fe20003800000 */
[----:B------:R-:W-:Y:S01]  /*3190*/  IMAD.IADD R111, R105, 0x1, R3 ;  /* 0x00000001696f7824 */ /* 0x000fe200078e0203 */
[----:B------:R-:W-:Y:S01]  /*31a0*/  IADD3 R109, R3, R101, RZ ;  /* 0x00000065036d7210 */ /* 0x000fe20007ffe0ff */
[----:B------:R-:W-:-:S05]  /*31b0*/  IMAD R4, R137, c[0x0][0x284], R6 ;  /* 0x0000a10089047a24 */ /* 0x000fca00078e0206 */
[----:B------:R-:W-:Y:S02]  /*31c0*/  IADD3 R112, R107, R4, RZ ;  /* 0x000000046b707210 */ /* 0x000fe40007ffe0ff */
[----:B------:R-:W-:Y:S02]  /*31d0*/  IADD3 R110, R4, R103, RZ ;  /* 0x00000067046e7210 */ /* 0x000fe40007ffe0ff */
[----:B--2---:R-:W-:Y:S01]  /*31e0*/  @P3 SHF.R.S32.HI R5, RZ, 0x1f, R26 ;  /* 0x0000001fff053819 */ /* 0x004fe2000001141a */
[----:B------:R-:W-:Y:S01]  /*31f0*/  @!P3 IMAD.MOV.U32 R26, RZ, RZ, R32 ;  /* 0x000000ffff1ab224 */ /* 0x000fe200078e0020 */
[----:B------:R-:W-:-:S03]  /*3200*/  @!P3 MOV R5, R33 ;  /* 0x000000210005b202 */ /* 0x000fc60000000f00 */
[----:B------:R-:W-:-:S04]  /*3210*/  IMAD.WIDE.U32 R122, R26, c[0x0][0x2b0], RZ ;  /* 0x0000ac001a7a7a25 */ /* 0x000fc800078e00ff */
[----:B------:R-:W-:-:S04]  /*3220*/  IMAD R5, R5, c[0x0][0x2b0], RZ ;  /* 0x0000ac0005057a24 */ /* 0x000fc800078e02ff */
[----:B------:R-:W-:-:S05]  /*3230*/  IMAD R5, R26, c[0x0][0x2b4], R5 ;  /* 0x0000ad001a057a24 */ /* 0x000fca00078e0205 */
[----:B------:R-:W-:Y:S02]  /*3240*/  IADD3 R132, R123, R5, RZ ;  /* 0x000000057b847210 */ /* 0x000fe40007ffe0ff */
[----:B-1----:R-:W-:Y:S01]  /*3250*/  ISETP.GE.AND P2, PT, R76, c[0x0][0x27c], PT ;  /* 0x00009f004c007a0c */ /* 0x002fe20003f46270 */
[C---:B------:R-:W-:Y:S01]  /*3260*/  IMAD.WIDE.U32 R4, R29.reuse, c[0x0][0x260], R76 ;  /* 0x000098001d047a25 */ /* 0x040fe200078e004c */
[C---:B------:R-:W-:Y:S01]  /*3270*/  IADD3 R11, R82.reuse, 0x20, RZ ;  /* 0x00000020520b7810 */ /* 0x040fe20007ffe0ff */
        /* <DEDUP_REMOVED lines=12> */
[----:B------:R-:W-:Y:S01]  /*3340*/  IMAD.MOV.U32 R165, RZ, RZ, c[0x0][0x2b8] ;  /* 0x0000ae00ffa57624 */ /* 0x000fe200078e00ff */
[----:B------:R-:W-:Y:S01]  /*3350*/  LOP3.LUT R11, R11, 0x1c0, RZ, 0xc0, !PT ;  /* 0x000001c00b0b7812 */ /* 0x000fe200078ec0ff */
[----:B------:R-:W-:Y:S01]  /*3360*/  IMAD.WIDE.U32 R98, R28, c[0x0][0x268], R8 ;  /* 0x00009a001c627a25 */ /* 0x000fe200078e0008 */
[CC--:B------:R-:W-:Y:S01]  /*3370*/  LEA.HI R10, R5.reuse, R3.reuse, RZ, 0x6 ;  /* 0x00000003050a7211 */ /* 0x0c0fe200078f30ff */
[----:B------:R-:W-:Y:S01]  /*3380*/  ULDC.64 UR4, c[0x0][0x280] ;  /* 0x0000a00000047ab9 */ /* 0x000fe20000000a00 */
[----:B------:R-:W-:Y:S01]  /*3390*/  LEA.HI R3, R5, R3, RZ, 0x3 ;  /* 0x0000000305037211 */ /* 0x000fe200078f18ff */
[----:B------:R-:W-:Y:S01]  /*33a0*/  IMAD.MOV.U32 R164, RZ, RZ, c[0x0][0x27c] ;  /* 0x00009f00ffa47624 */ /* 0x000fe200078e00ff */
[----:B------:R-:W-:Y:S01]  /*33b0*/  ISETP.NE.AND P1, PT, R165, 0x1, PT ;  /* 0x00000001a500780c */ /* 0x000fe20003f25270 */
[----:B------:R-:W-:Y:S01]  /*33c0*/  IMAD R6, R27, c[0x0][0x268], RZ ;  /* 0x00009a001b067a24 */ /* 0x000fe200078e02ff */
[--C-:B------:R-:W-:Y:S01]  /*33d0*/  LOP3.LUT R5, R22, 0x38, R3.reuse, 0xf8, !PT ;  /* 0x0000003816057812 */ /* 0x100fe200078ef803 */
[C---:B------:R-:W-:Y:S01]  /*33e0*/  IMAD.SHL.U32 R22, R82.reuse, 0x40, RZ ;  /* 0x0000004052167824 */ /* 0x040fe200078e00ff */
[----:B------:R-:W-:Y:S01]  /*33f0*/  LOP3.LUT R8, R11, 0x38, R3, 0xf8, !PT ;  /* 0x000000380b087812 */ /* 0x000fe200078ef803 */
[----:B------:R-:W-:Y:S01]  /*3400*/  IMAD.SHL.U32 R23, R23, 0x40, RZ ;  /* 0x0000004017177824 */ /* 0x000fe200078e00ff */
[----:B------:R-:W-:Y:S01]  /*3410*/  IADD3 R11, R82, 0x20, RZ ;  /* 0x00000020520b7810 */ /* 0x000fe20007ffe0ff */
[----:B------:R-:W-:Y:S01]  /*3420*/  IMAD R15, R28, c[0x0][0x26c], R6 ;  /* 0x00009b001c0f7a24 */ /* 0x000fe200078e0206 */
[----:B------:R-:W-:Y:S01]  /*3430*/  LOP3.LUT R22, R22, 0x1c0, RZ, 0xc0, !PT ;  /* 0x000001c016167812 */ /* 0x000fe200078ec0ff */
[----:B------:R-:W-:Y:S01]  /*3440*/  IMAD.MOV.U32 R148, RZ, RZ, 0x6 ;  /* 0x00000006ff947424 */ /* 0x000fe200078e00ff */
[----:B------:R-:W-:Y:S01]  /*3450*/  SHF.R.S32.HI R4, RZ, 0x6, R10 ;  /* 0x00000006ff047819 */ /* 0x000fe2000001140a */
[----:B------:R-:W-:Y:S01]  /*3460*/  IMAD.SHL.U32 R11, R11, 0x40, RZ ;  /* 0x000000400b0b7824 */ /* 0x000fe200078e00ff */
[----:B------:R-:W-:Y:S01]  /*3470*/  SHF.R.U32.HI R22, RZ, 0x3, R22 ;  /* 0x00000003ff167819 */ /* 0x000fe20000011616 */
[----:B------:R-:W-:Y:S01]  /*3480*/  UIMAD.WIDE.U32 UR10, UR4, 0x60, URZ ;  /* 0x00000060040a78a5 */ /* 0x000fe2000f8e003f */
[----:B------:R-:W-:Y:S01]  /*3490*/  ISETP.GE.AND P0, PT, R164, 0x1, PT ;  /* 0x00000001a400780c */ /* 0x000fe20003f06270 */
[C---:B------:R-:W-:Y:S01]  /*34a0*/  IMAD R10, R4.reuse, 0x1c00, R7 ;  /* 0x00001c00040a7824 */ /* 0x040fe200078e0207 */
[----:B------:R-:W-:Y:S01]  /*34b0*/  LOP3.LUT R11, R11, 0x1c0, RZ, 0xc0, !PT ;  /* 0x000001c00b0b7812 */ /* 0x000fe200078ec0ff */
[----:B------:R-:W-:Y:S01]  /*34c0*/  IMAD R6, R4, 0x1c00, R12 ;  /* 0x00001c0004067824 */ /* 0x000fe200078e020c */
[----:B------:R-:W-:Y:S01]  /*34d0*/  LOP3.LUT R9, R5, R22, RZ, 0x3c, !PT ;  /* 0x0000001605097212 */ /* 0x000fe200078e3cff */
[----:B------:R-:W-:Y:S01]  /*34e0*/  UIMAD UR13, UR12, UR5, URZ ;  /* 0x000000050c0d72a4 */ /* 0x000fe2000f8e023f */
[----:B------:R-:W-:Y:S01]  /*34f0*/  IADD3 R22, R82, 0x60, RZ ;  /* 0x0000006052167810 */ /* 0x000fe20007ffe0ff */
[----:B------:R-:W-:Y:S01]  /*3500*/  IMAD.SHL.U32 R158, R147, 0x40, RZ ;  /* 0x00000040939e7824 */ /* 0x000fe200078e00ff */
[----:B------:R-:W-:Y:S01]  /*3510*/  SHF.R.U32.HI R11, RZ, 0x3, R11 ;  /* 0x00000003ff0b7819 */ /* 0x000fe2000001160b */
[----:B------:R-:W-:Y:S01]  /*3520*/  ULDC.64 UR4, c[0x0][0x290] ;  /* 0x0000a40000047ab9 */ /* 0x000fe20000000a00 */
[----:B------:R-:W-:Y:S01]  /*3530*/  LOP3.LUT R23, R23, 0x1c0, RZ, 0xc0, !PT ;  /* 0x000001c017177812 */ /* 0x000fe200078ec0ff */
        /* <DEDUP_REMOVED lines=9> */
[----:B------:R-:W-:Y:S01]  /*35d0*/  IADD3 R23, R82, 0x40, RZ ;  /* 0x0000004052177810 */ /* 0x000fe20007ffe0ff */
[----:B------:R-:W-:Y:S01]  /*35e0*/  UIMAD UR5, UR12, UR5, URZ ;  /* 0x000000050c0572a4 */ /* 0x000fe2000f8e023f */
[----:B------:R-:W-:Y:S01]  /*35f0*/  @P1 LOP3.LUT R31, R31, 0x8, RZ, 0xfc, !PT ;  /* 0x000000081f1f1812 */ /* 0x000fe200078efcff */
[----:B------:R-:W-:Y:S01]  /*3600*/  ULDC UR4, c[0x0][0x238] ;  /* 0x00008e0000047ab9 */ /* 0x000fe20000000800 */
[----:B------:R-:W-:Y:S01]  /*3610*/  LOP3.LUT R6, R22, 0x38, R3, 0xf8, !PT ;  /* 0x0000003816067812 */ /* 0x000fe200078ef803 */
[----:B------:R-:W-:Y:S01]  /*3620*/  IMAD.SHL.U32 R23, R23, 0x40, RZ ;  /* 0x0000004017177824 */ /* 0x000fe200078e00ff */
[----:B------:R-:W-:Y:S01]  /*3630*/  IADD3 R22, R82, 0x60, RZ ;  /* 0x0000006052167810 */ /* 0x000fe20007ffe0ff */
[----:B------:R-:W-:Y:S01]  /*3640*/  UMOV UR12, 0x6 ;  /* 0x00000006000c7882 */ /* 0x000fe20000000000 */
[----:B------:R-:W-:Y:S01]  /*3650*/  @P0 LOP3.LUT R31, R31, 0x10, RZ, 0xfc, !PT ;  /* 0x000000101f1f0812 */ /* 0x000fe200078efcff */
[----:B------:R-:W-:Y:S01]  /*3660*/  ULDC UR15, c[0x0][0x23c] ;  /* 0x00008f00000f7ab9 */ /* 0x000fe20000000800 */
[----:B------:R-:W-:Y:S01]  /*3670*/  LOP3.LUT R23, R23, 0x1c0, RZ, 0xc0, !PT ;  /* 0x000001c017177812 */ /* 0x000fe200078ec0ff */
[----:B------:R-:W-:Y:S01]  /*3680*/  IMAD.SHL.U32 R22, R22, 0x40, RZ ;  /* 0x0000004016167824 */ /* 0x000fe200078e00ff */
[----:B------:R-:W-:Y:S01]  /*3690*/  LOP3.LUT R94, R3, 0xfffffff8, RZ, 0xc0, !PT ;  /* 0xfffffff8035e7812 */ /* 0x000fe200078ec0ff */
[----:B------:R1:W-:Y:S01]  /*36a0*/  STL [R1+0x8], R31 ;  /* 0x0000081f01007387 */ /* 0x0003e20000100800 */
[----:B------:R-:W-:Y:S01]  /*36b0*/  SHF.R.U32.HI R23, RZ, 0x3, R23 ;  /* 0x00000003ff177819 */ /* 0x000fe20000011617 */
[----:B------:R-:W-:Y:S01]  /*36c0*/  IMAD.SHL.U32 R163, R30, 0x40, RZ ;  /* 0x000000401ea37824 */ /* 0x000fe200078e00ff */
[----:B------:R-:W-:Y:S01]  /*36d0*/  LOP3.LUT R22, R22, 0x1c0, RZ, 0xc0, !PT ;  /* 0x000001c016167812 */ /* 0x000fe200078ec0ff */
[----:B------:R-:W-:Y:S01]  /*36e0*/  IMAD.IADD R97, R99, 0x1, R15 ;  /* 0x0000000163617824 */ /* 0x000fe200078e020f */
[----:B------:R-:W-:Y:S01]  /*36f0*/  LOP3.LUT R8, R5, R23, RZ, 0x3c, !PT ;  /* 0x0000001705087212 */ /* 0x000fe200078e3cff */
[----:B------:R-:W-:Y:S01]  /*3700*/  IMAD R5, R4, 0x1c00, R14 ;  /* 0x00001c0004057824 */ /* 0x000fe200078e020e */
[----:B------:R-:W-:Y:S01]  /*3710*/  SHF.R.U32.HI R22, RZ, 0x3, R22 ;  /* 0x00000003ff167819 */ /* 0x000fe20000011616 */
[----:B------:R-:W-:Y:S01]  /*3720*/  IMAD.SHL.U32 R131, R11, 0x2, RZ ;  /* 0x000000020b837824 */ /* 0x000fe200078e00ff */
[----:B------:R-:W-:Y:S01]  /*3730*/  SHF.L.U64.HI R147, R147, R148, c[0x0][0x284] ;  /* 0x0000a10093937619 */ /* 0x000fe20000010294 */
[----:B------:R-:W-:Y:S01]  /*3740*/  IMAD.SHL.U32 R130, R10, 0x2, RZ ;  /* 0x000000020a827824 */ /* 0x000fe200078e00ff */
[----:B------:R-:W-:Y:S01]  /*3750*/  LOP3.LUT R4, R6, R22, RZ, 0x3c, !PT ;  /* 0x0000001606047212 */ /* 0x000fe200078e3cff */
[----:B------:R-:W-:Y:S01]  /*3760*/  IMAD.IADD R6, R9, 0x1, R8 ;  /* 0x0000000109067824 */ /* 0x000fe200078e0208 */
[C---:B------:R-:W-:Y:S01]  /*3770*/  SHF.L.U64.HI R148, R159.reuse, R148, c[0x0][0x294] ;  /* 0x0000a5009f947619 */ /* 0x040fe20000010294 */
[----:B------:R-:W-:Y:S01]  /*3780*/  IMAD.SHL.U32 R159, R159, 0x40, RZ ;  /* 0x000000409f9f7824 */ /* 0x000fe200078e00ff */
[----:B------:R-:W-:Y:S01]  /*3790*/  ISETP.GE.AND P6, PT, R76, c[0x0][0x1d4], PT ;  /* 0x000075004c007a0c */ /* 0x000fe20003fc6270 */
[----:B------:R-:W-:Y:S01]  /*37a0*/  IMAD.IADD R4, R5, 0x1, R4 ;  /* 0x0000000105047824 */ /* 0x000fe200078e0204 */
[----:B------:R-:W-:Y:S01]  /*37b0*/  SHF.R.S32.HI R71, RZ, 0x3, R3 ;  /* 0x00000003ff477819 */ /* 0x000fe20000011403 */
[----:B------:R-:W-:Y:S01]  /*37c0*/  IMAD.SHL.U32 R129, R6, 0x2, RZ ;  /* 0x0000000206817824 */ /* 0x000fe200078e00ff */
[----:B------:R-:W-:Y:S01]  /*37d0*/  SHF.R.S32.HI R108, RZ, 0x1f, R94 ;  /* 0x0000001fff6c7819 */ /* 0x000fe2000001145e */
[----:B------:R-:W-:Y:S01]  /*37e0*/  IMAD.SHL.U32 R128, R4, 0x2, RZ ;  /* 0x0000000204807824 */ /* 0x000fe200078e00ff */
[----:B------:R-:W-:-:S02]  /*37f0*/  USHF.L.U64.HI UR15, UR4, UR12, UR15 ;  /* 0x0000000c040f7299 */ /* 0x000fc4000801020f */
[----:B------:R-:W-:Y:S02]  /*3800*/  UIADD3 UR13, UR11, UR13, URZ ;  /* 0x0000000d0b0d7290 */ /* 0x000fe4000fffe03f */
[----:B------:R-:W-:Y:S02]  /*3810*/  UIADD3 UR14, UR17, UR5, URZ ;  /* 0x00000005110e7290 */ /* 0x000fe4000fffe03f */
[----:B-1----:R-:W-:Y:S02]  /*3820*/  ULDC.U8 UR4, c[0x0][0x298] ;  /* 0x0000a60000047ab9 */ /* 0x002fe40000000000 */
.L_x_1569:
[----:B------:R-:W-:Y:S01]  /*3830*/  IMAD R3, R39, 0x70, R0 ;  /* 0x0000007027037824 */ /* 0x000fe200078e0200 */
[----:B------:R-:W-:Y:S01]  /*3840*/  ISETP.NE.AND P1, PT, R165, 0x1, PT ;  /* 0x00000001a500780c */ /* 0x000fe20003f25270 */
[----:B------:R-:W-:Y:S01]  /*3850*/  IMAD.MOV.U32 R95, RZ, RZ, RZ ;  /* 0x000000ffff5f7224 */ /* 0x000fe200078e00ff */
[----:B-1----:R1:W5:Y:S01]  /*3860*/  LDL R167, [R1+0x4] ;  /* 0x0000040001a77983 */ /* 0x0023620000100800 */
[----:B------:R-:W-:Y:S01]  /*3870*/  IMAD.IADD R4, R135, 0x1, R3 ;  /* 0x0000000187047824 */ /* 0x000fe200078e0203 */
[----:B------:R-:W-:Y:S01]  /*3880*/  ISETP.GE.AND P0, PT, R3, R2, PT ;  /* 0x000000020300720c */ /* 0x000fe20003f06270 */
[----:B------:R-:W-:Y:S04]  /*3890*/  DEPBAR.LE SB0, 0x0 ;  /* 0x000080000000791a */ /* 0x000fe80000000000 */
[--C-:B------:R-:W-:Y:S01]  /*38a0*/  IMAD.MOV.U32 R3, RZ, RZ, R4.reuse ;  /* 0x000000ffff037224 */ /* 0x100fe200078e0004 */
[----:B------:R-:W-:Y:S01]  /*38b0*/  ISETP.GT.OR P0, PT, R0, 0x6f, P0 ;  /* 0x0000006f0000780c */ /* 0x000fe20000704670 */
[----:B------:R1:W5:Y:S01]  /*38c0*/  LDL R166, [R1+0x8] ;  /* 0x0000080001a67983 */ /* 0x0003620000100800 */
[----:B------:R-:W-:Y:S01]  /*38d0*/  WARPSYNC 0xffffffff ;  /* 0xffffffff00007948 */ /* 0x000fe20003800000 */
[----:B----4-:R-:W-:Y:S01]  /*38e0*/  @P1 IMAD.HI.U32 R5, R4, c[0x0][0x2bc], RZ ;  /* 0x0000af0004051a27 */ /* 0x010fe200078e00ff */
[----:B------:R-:W-:Y:S01]  /*38f0*/  ISETP.GE.AND P3, PT, R164, 0x1, PT ;  /* 0x00000001a400780c */ /* 0x000fe20003f66270 */
[----:B------:R-:W-:Y:S03]  /*3900*/  BSSY B2, `(.L_x_1521) ;  /* 0x0000563000027945 */ /* 0x000fe60003800000 */
[----:B------:R-:W-:Y:S05]  /*3910*/  @P1 SHF.R.U32.HI R3, RZ, c[0x0][0x2c0], R5 ;  /* 0x0000b000ff031a19 */ /* 0x000fea0000011605 */
[C---:B------:R-:W-:Y:S04]  /*3920*/  @!P0 IADD3 R5, P1, R3.reuse, R122, RZ ;  /* 0x0000007a03058210 */ /* 0x040fe80007f3e0ff */
[----:B------:R-:W-:Y:S01]  /*3930*/  @!P0 LEA.HI.X.SX32 R6, R3, R132, 0x1, P1 ;  /* 0x0000008403068211 */ /* 0x000fe200008f0eff */
[----:B------:R-:W-:Y:S01]  /*3940*/  IMAD.MOV R3, RZ, RZ, -R3 ;  /* 0x000000ffff037224 */ /* 0x000fe200078e0a03 */
[----:B------:R-:W-:Y:S03]  /*3950*/  @!P0 LEA R8, P1, R5, c[0x0][0x2a0], 0x2 ;  /* 0x0000a80005088a11 */ /* 0x000fe600078210ff */
        /* <DEDUP_REMOVED lines=17> */
[----:B------:R-:W-:-:S05]  /*3a70*/  @!P3 BRA `(.L_x_1522) ;  /* 0x000050900000b947 */ /* 0x000fca0003800000 */
[-C--:B-1----:R-:W-:Y:S01]  /*3a80*/  IMAD R6, R154, R39.reuse, RZ ;  /* 0x000000279a067224 */ /* 0x082fe200078e02ff */
[----:B------:R-:W-:Y:S01]  /*3a90*/  ISETP.NE.AND P0, PT, RZ, UR4, PT ;  /* 0x00000004ff007c0c */ /* 0x000fe2000bf05270 */
[-C--:B------:R-:W-:Y:S01]  /*3aa0*/  IMAD R5, R155, R39.reuse, RZ ;  /* 0x000000279b057224 */ /* 0x080fe200078e02ff */
[----:B------:R-:W-:Y:S01]  /*3ab0*/  SHF.R.S32.HI R4, RZ, 0x1f, R39 ;  /* 0x0000001fff047819 */ /* 0x000fe20000011427 */
[----:B------:R-:W-:Y:S02]  /*3ac0*/  IMAD R3, R39, -0x70, R2 ;  /* 0xffffff9027037824 */ /* 0x000fe400078e0202 */
[-C--:B------:R-:W-:Y:S03]  /*3ad0*/  IMAD.WIDE.U32 R42, R142, R39.reuse, RZ ;  /* 0x000000278e2a7225 */ /* 0x080fe600078e00ff */
        /* <DEDUP_REMOVED lines=35> */
.L_x_1525:
[----:B------:R-:W-:Y:S05]  /*3d10*/  BSYNC B0 ;  /* 0x0000000000007941 */ /* 0x000fea0003800000 */
.L_x_1524:
        /* <DEDUP_REMOVED lines=19> */
[----:B------:R-:W-:Y:S03]  /*3e50*/  PRMT R38, R6, 0x5410, R3 ;  /* 0x0000541006267816 */ /* 0x000fe60000000003 */
[----:B------:R1:W-:Y:S01]  /*3e60*/  STL [R1+0x8], R166 ;  /* 0x000008a601007387 */ /* 0x0003e20000100800 */
        /* <DEDUP_REMOVED lines=21> */
.L_x_1527:
[----:B------:R-:W-:Y:S05]  /*3fc0*/  BSYNC B0 ;  /* 0x0000000000007941 */ /* 0x000fea0003800000 */
.L_x_1526:
[----:B--2---:R-:W-:Y:S01]  /*3fd0*/  IADD3 R10, R82, 0x40, RZ ;  /* 0x00000040520a7810 */ /* 0x004fe20007ffe0ff */
        /* <DEDUP_REMOVED lines=40> */
.L_x_1529:
[----:B------:R-:W-:Y:S05]  /*4260*/  BSYNC B0 ;  /* 0x0000000000007941 */ /* 0x000fea0003800000 */
.L_x_1528:
        /* <DEDUP_REMOVED lines=39> */
.L_x_1531:
[----:B------:R-:W-:Y:S05]  /*44e0*/  BSYNC B0 ;  /* 0x0000000000007941 */ /* 0x000fea0003800000 */
.L_x_1530:
[----:B-----5:R-:W-:Y:S01]  /*44f0*/  MOV R6, R26 ;  /* 0x0000001a00067202 */ /* 0x020fe20000000f00 */
[----:B------:R3:W4:Y:S01]  /*4500*/  SHFL.IDX PT, R69, R92, RZ, 0x181f ;  /* 0x00181fff5c457589 */ /* 0x00072200000e0000 */
[----:B--2---:R-:W-:Y:S01]  /*4510*/  IMAD.MOV.U32 R9, RZ, RZ, R30 ;  /* 0x000000ffff097224 */ /* 0x004fe200078e001e */
[----:B------:R-:W-:Y:S01]  /*4520*/  BSSY B1, `(.L_x_1532) ;  /* 0x000007f000017945 */ /* 0x000fe20003800000 */
[----:B------:R-:W-:Y:S02]  /*4530*/  IMAD.MOV.U32 R8, RZ, RZ, R31 ;  /* 0x000000ffff087224 */ /* 0x000fe400078e001f */
[----:B------:R-:W-:Y:S01]  /*4540*/  IMAD.MOV.U32 R3, RZ, RZ, R27 ;  /* 0x000000ffff037224 */ /* 0x000fe200078e001b */
[----:B------:R3:W2:Y:S02]  /*4550*/  SHFL.IDX PT, R68, R93, RZ, 0x181f ;  /* 0x00181fff5d447589 */ /* 0x0006a400000e0000 */
        /* <DEDUP_REMOVED lines=65> */
.L_x_1535:
[----:B------:R-:W-:Y:S05]  /*4970*/  BSYNC B0 ;  /* 0x0000000000007941 */ /* 0x000fea0003800000 */
.L_x_1534:
        /* <DEDUP_REMOVED lines=57> */
.L_x_1533:
[----:B------:R-:W-:Y:S05]  /*4d10*/  BSYNC B1 ;  /* 0x0000000000017941 */ /* 0x000fea0003800000 */
.L_x_1532:
[----:B--2---:R2:W1:Y:S01]  /*4d20*/  SHFL.IDX PT, R42, R92, 0x1, 0x181f ;  /* 0x00381f005c2a7f89 */ /* 0x00446200000e0000 */
[----:B------:R-:W-:Y:S01]  /*4d30*/  LOP3.LUT P0, RZ, R166, 0x1, RZ, 0xc0, !PT ;  /* 0x00000001a6ff7812 */ /* 0x000fe2000780c0ff */
[----:B------:R-:W-:Y:S02]  /*4d40*/  BSSY B1, `(.L_x_1536) ;  /* 0x0000075000017945 */ /* 0x000fe40003800000 */
[----:B------:R2:W3:Y:S10]  /*4d50*/  SHFL.IDX PT, R38, R93, 0x1, 0x181f ;  /* 0x00381f005d267f89 */ /* 0x0004f400000e0000 */
[----:B------:R-:W-:-:S05]  /*4d60*/  @P0 BRA `(.L_x_1537) ;  /* 0x0000072000000947 */ /* 0x000fca0003800000 */
[----:B------:R-:W-:Y:S01]  /*4d70*/  BSSY B0, `(.L_x_1538) ;  /* 0x0000038000007945 */ /* 0x000fe20003800000 */
[----:B------:R-:W-:-:S05]  /*4d80*/  @P6 BRA `(.L_x_1539) ;  /* 0x0000036000006947 */ /* 0x000fca0003800000 */
[C---:B---3--:R-:W-:Y:S01]  /*4d90*/  LEA R40, P0, R76.reuse, R38, 0x1 ;  /* 0x000000264c287211 */ /* 0x048fe200078008ff */
[----:B------:R-:W3:Y:S03]  /*4da0*/  LDS.128 R8, [R227+0x9100] ;  /* 0x00910000e3087984 */ /* 0x000ee60000000c00 */
        /* <DEDUP_REMOVED lines=15> */
[C---:B---3--:R-:W-:Y:S01]  /*4ea0*/  @!P0 IMAD.U32 R18, R8.reuse, 0x10000, RZ ;  /* 0x0001000008128824 */ /* 0x048fe200078e00ff */
        /* <DEDUP_REMOVED lines=36> */
.L_x_1539:
[----:B------:R-:W-:Y:S05]  /*50f0*/  BSYNC B0 ;  /* 0x0000000000007941 */ /* 0x000fea0003800000 */
.L_x_1538:
[----:B------:R-:W-:Y:S11]  /*5100*/  ISETP.GE.AND P0, PT, R226, c[0x0][0x1d4], PT ;  /* 0x00007500e2007a0c */ /* 0x000ff60003f06270 */
[----:B------:R-:W-:Y:S02]  /*5110*/  @!UPT UIADD3 URZ, URZ, URZ, URZ ;  /* 0x0000003f3f3ff290 */ /* 0x000fe4000fffe03f */
[----:B------:R-:W-:-:S05]  /*5120*/  @P0 BRA `(.L_x_1537) ;  /* 0x0000036000000947 */ /* 0x000fca0003800000 */
[C---:B-1-3--:R-:W-:Y:S01]  /*5130*/  LEA R40, P0, R226.reuse, R38, 0x1 ;  /* 0x00000026e2287211 */ /* 0x04afe200078008ff */
[----:B------:R-:W1:Y:S03]  /*5140*/  LDS.128 R8, [R227+0xc900] ;  /* 0x00c90000e3087984 */ /* 0x000e660000000c00 */
        /* <DEDUP_REMOVED lines=52> */
.L_x_1537:
[----:B------:R-:W-:Y:S05]  /*5490*/  BSYNC B1 ;  /* 0x0000000000017941 */ /* 0x000fea0003800000 */
.L_x_1536:
[----:B------:R2:W4:Y:S01]  /*54a0*/  SHFL.IDX PT, R33, R92, 0x2, 0x181f ;  /* 0x00581f005c217f89 */ /* 0x00052200000e0000 */
[----:B------:R-:W-:Y:S03]  /*54b0*/  BSSY B1, `(.L_x_1540) ;  /* 0x0000075000017945 */ /* 0x000fe60003800000 */
[----:B------:R2:W3:Y:S01]  /*54c0*/  SHFL.IDX PT, R32, R93, 0x2, 0x181f ;  /* 0x00581f005d207f89 */ /* 0x0004e200000e0000 */
[----:B------:R-:W-:-:S05]  /*54d0*/  @P4 BRA `(.L_x_1541) ;  /* 0x0000072000004947 */ /* 0x000fca0003800000 */
[----:B------:R-:W-:Y:S01]  /*54e0*/  BSSY B0, `(.L_x_1542) ;  /* 0x0000038000007945 */ /* 0x000fe20003800000 */
[----:B------:R-:W-:-:S05]  /*54f0*/  @P6 BRA `(.L_x_1543) ;  /* 0x0000036000006947 */ /* 0x000fca0003800000 */
[C---:B---3--:R-:W-:Y:S01]  /*5500*/  LEA R28, P0, R76.reuse, R32, 0x1 ;  /* 0x000000204c1c7211 */ /* 0x048fe200078008ff */
[----:B-1----:R-:W1:Y:S03]  /*5510*/  LDS.128 R8, [R227+0xa100] ;  /* 0x00a10000e3087984 */ /* 0x002e660000000c00 */
        /* <DEDUP_REMOVED lines=52> */
.L_x_1543:
[----:B------:R-:W-:Y:S05]  /*5860*/  BSYNC B0 ;  /* 0x0000000000007941 */ /* 0x000fea0003800000 */
.L_x_1542:
[----:B------:R-:W-:Y:S11]  /*5870*/  ISETP.GE.AND P0, PT, R226, c[0x0][0x1d4], PT ;  /* 0x00007500e2007a0c */ /* 0x000ff60003f06270 */
[----:B------:R-:W-:Y:S02]  /*5880*/  @!UPT UIADD3 URZ, URZ, URZ, URZ ;  /* 0x0000003f3f3ff290 */ /* 0x000fe4000fffe03f */
[----:B------:R-:W-:-:S05]  /*5890*/  @P0 BRA `(.L_x_1541) ;  /* 0x0000036000000947 */ /* 0x000fca0003800000 */
[C---:B-1-3--:R-:W-:Y:S01]  /*58a0*/  LEA R28, P0, R226.reuse, R32, 0x1 ;  /* 0x00000020e21c7211 */ /* 0x04afe200078008ff */
        /* <DEDUP_REMOVED lines=53> */
.L_x_1541:
[----:B------:R-:W-:Y:S05]  /*5c00*/  BSYNC B1 ;  /* 0x0000000000017941 */ /* 0x000fea0003800000 */
.L_x_1540:
[----:B-1----:R1:W2:Y:S04]  /*5c10*/  SHFL.IDX PT, R29, R92, 0x3, 0x181f ;  /* 0x00781f005c1d7f89 */ /* 0x0022a800000e0000 */
[----:B------:R1:W4:Y:S01]  /*5c20*/  SHFL.IDX PT, R28, R93, 0x3, 0x181f ;  /* 0x00781f005d1c7f89 */ /* 0x00032200000e0000 */
[----:B------:R-:W-:-:S05]  /*5c30*/  @P3 BRA `(.L_x_1544) ;  /* 0x000032f000003947 */ /* 0x000fca0003800000 */
[----:B------:R-:W-:Y:S01]  /*5c40*/  BSSY B0, `(.L_x_1545) ;  /* 0x0000038000007945 */ /* 0x000fe20003800000 */
[----:B------:R-:W-:-:S05]  /*5c50*/  @P6 BRA `(.L_x_1546) ;  /* 0x0000036000006947 */ /* 0x000fca0003800000 */
[C---:B----4-:R-:W-:Y:S01]  /*5c60*/  LEA R24, P0, R76.reuse, R28, 0x1 ;  /* 0x0000001c4c187211 */ /* 0x050fe200078008ff */
[----:B------:R-:W4:Y:S03]  /*5c70*/  LDS.128 R8, [R227+0xb100] ;  /* 0x00b10000e3087984 */ /* 0x000f260000000c00 */
        /* <DEDUP_REMOVED lines=52> */
.L_x_1546:
[----:B------:R-:W-:Y:S05]  /*5fc0*/  BSYNC B0 ;  /* 0x0000000000007941 */ /* 0x000fea0003800000 */
.L_x_1545:
[----:B------:R-:W-:Y:S11]  /*5fd0*/  ISETP.GE.AND P0, PT, R226, c[0x0][0x1d4], PT ;  /* 0x00007500e2007a0c */ /* 0x000ff60003f06270 */
[----:B------:R-:W-:Y:S02]  /*5fe0*/  @!UPT UIADD3 URZ, URZ, URZ, URZ ;  /* 0x0000003f3f3ff290 */ /* 0x000fe4000fffe03f */
[----:B------:R-:W-:-:S05]  /*5ff0*/  @P0 BRA `(.L_x_1544) ;  /* 0x00002f3000000947 */ /* 0x000fca0003800000 */
[C---:B----4-:R-:W-:Y:S01]  /*6000*/  LEA R26, P0, R226.reuse, R28, 0x1 ;  /* 0x0000001ce21a7211 */ /* 0x050fe200078008ff */
[----:B--2---:R-:W2:Y:S03]  /*6010*/  LDS.128 R8, [R227+0xe900] ;  /* 0x00e90000e3087984 */ /* 0x004ea60000000c00 */
        /* <DEDUP_REMOVED lines=53> */
.L_x_1523:
        /* <DEDUP_REMOVED lines=24> */
[----:B------:R-:W-:Y:S02]  /*64f0*/  @!P3 IADD3.X R10, R109, R68, R150, P1, P0 ;  /* 0x000000446d0ab210 */ /* 0x000fe40000fe0496 */
[----:B------:R-:W-:Y:S04]  /*6500*/  ISETP.GE.AND P1, PT, R169, R91, PT ;  /* 0x0000005ba900720c */ /* 0x000fe80003f26270 */
[----:B------:R-:W-:Y:S11]  /*6510*/  ISETP.GE.OR P1, PT, R76, c[0x0][0x27c], P1 ;  /* 0x00009f004c007a0c */ /* 0x000ff60000f26670 */
[----:B------:R-:W-:Y:S02]  /*6520*/  @!UPT UIADD3 URZ, URZ, URZ, URZ ;  /* 0x0000003f3f3ff290 */ /* 0x000fe4000fffe03f */
[----:B------:R-:W-:Y:S04]  /*6530*/  @!P1 IADD3 R6, P4, P0, R102, R158, R42 ;  /* 0x0000009e66069210 */ /* 0x000fe8000789e02a */
[----:B------:R-:W-:Y:S02]  /*6540*/  @!P1 IADD3.X R17, R110, R147, R44, P4, P0 ;  /* 0x000000936e119210 */ /* 0x000fe400027e042c */
[----:B------:R-:W-:Y:S04]  /*6550*/  @!P1 IADD3 R11, P4, P0, R100, R159, R36 ;  /* 0x0000009f640b9210 */ /* 0x000fe8000789e024 */
[C---:B------:R-:W-:Y:S02]  /*6560*/  @!P1 IADD3.X R18, R109.reuse, R148, R68, P4, P0 ;  /* 0x000000946d129210 */ /* 0x040fe400027e0444 */
        /* <DEDUP_REMOVED lines=101> */
[----:B------:R-:W-:Y:S01]  /*6bc0*/  IMAD.MOV.U32 R46, RZ, RZ, R41 ;  /* 0x000000ffff2e7224 */ /* 0x000fe200078e0029 */
[----:B------:R-:W-:Y:S01]  /*6bd0*/  @!P1 SHF.R.U64 R8, R10, 0x10, R11 ;  /* 0x000000100a089819 */ /* 0x000fe2000000120b */
[----:B------:R-:W-:Y:S01]  /*6be0*/  IMAD R3, R3, 0x1c00, R7 ;  /* 0x00001c0003037824 */ /* 0x000fe200078e0207 */
[----:B------:R-:W-:Y:S02]  /*6bf0*/  LOP3.LUT R4, R4, R45, RZ, 0x3c, !PT ;  /* 0x0000002d04047212 */ /* 0x000fe400078e3cff */
[--C-:B------:R-:W-:Y:S01]  /*6c00*/  @!P1 SHF.R.U64 R45, R40, 0x10, R41.reuse ;  /* 0x00000010282d9819 */ /* 0x100fe20000001229 */
[----:B------:R-:W-:Y:S01]  /*6c10*/  IMAD.MOV.U32 R40, RZ, RZ, R42 ;  /* 0x000000ffff287224 */ /* 0x000fe200078e002a */
[----:B------:R-:W-:Y:S01]  /*6c20*/  MOV R24, R11 ;  /* 0x0000000b00187202 */ /* 0x000fe20000000f00 */
[----:B------:R-:W-:Y:S01]  /*6c30*/  IMAD.IADD R3, R3, 0x1, R4 ;  /* 0x0000000103037824 */ /* 0x000fe200078e0204 */
[----:B------:R-:W-:Y:S01]  /*6c40*/  @!P1 SHF.R.U32.HI R41, RZ, 0x10, R41 ;  /* 0x00000010ff299819 */ /* 0x000fe20000011629 */
[----:B------:R-:W-:Y:S01]  /*6c50*/  IMAD.MOV.U32 R4, RZ, RZ, R10 ;  /* 0x000000ffff047224 */ /* 0x000fe200078e000a */
[--C-:B------:R-:W-:Y:S02]  /*6c60*/  @!P1 SHF.R.U64 R42, R42, 0x10, R43.reuse ;  /* 0x000000102a2a9819 */ /* 0x100fe4000000122b */
[----:B------:R-:W-:Y:S02]  /*6c70*/  SHF.L.U32 R3, R3, 0x1, RZ ;  /* 0x0000000103037819 */ /* 0x000fe400000006ff */
[----:B------:R-:W-:Y:S02]  /*6c80*/  @!P1 PRMT R47, R40, 0x5410, R42 ;  /* 0x00005410282f9816 */ /* 0x000fe4000000002a */
[----:B------:R-:W-:Y:S01]  /*6c90*/  @!P1 SHF.R.U32.HI R43, RZ, 0x10, R43 ;  /* 0x00000010ff2b9819 */ /* 0x000fe2000001162b */
[----:B------:R1:W2:Y:S03]  /*6ca0*/  LDS.128 R16, [R3+0x8100] ;  /* 0x0081000003107984 */ /* 0x0002a60000000c00 */
[----:B------:R-:W-:Y:S02]  /*6cb0*/  @!P1 PRMT R56, R56, 0x5410, R43 ;  /* 0x0000541038389816 */ /* 0x000fe4000000002b */
[----:B-1----:R-:W-:Y:S02]  /*6cc0*/  @!P1 SHF.R.U32.HI R3, RZ, 0x10, R9 ;  /* 0x00000010ff039819 */ /* 0x002fe40000011609 */
[----:B------:R-:W-:Y:S02]  /*6cd0*/  @!P1 SHF.R.U32.HI R9, RZ, 0x10, R11 ;  /* 0x00000010ff099819 */ /* 0x000fe4000001160b */
[----:B------:R-:W-:Y:S02]  /*6ce0*/  @!P1 PRMT R11, R44, 0x5410, R45 ;  /* 0x000054102c0b9816 */ /* 0x000fe4000000002d */
[----:B------:R-:W-:Y:S02]  /*6cf0*/  @!P1 PRMT R10, R15, 0x5410, R3 ;  /* 0x000054100f0a9816 */ /* 0x000fe40000000003 */
[----:B------:R-:W-:Y:S02]  /*6d00*/  @!P1 PRMT R24, R24, 0x5410, R9 ;  /* 0x0000541018189816 */ /* 0x000fe40000000009 */
[C---:B------:R-:W-:Y:S02]  /*6d10*/  @!P1 LOP3.LUT R40, R11.reuse, 0xffff0000, RZ, 0xc0, !PT ;  /* 0xffff00000b289812 */ /* 0x040fe400078ec0ff */
[----:B------:R-:W-:Y:S01]  /*6d20*/  @!P1 PRMT R15, R4, 0x5410, R8 ;  /* 0x00005410040f9816 */ /* 0x000fe20000000008 */
[----:B------:R-:W-:Y:S01]  /*6d30*/  @!P1 IMAD.U32 R8, R11, 0x10000, RZ ;  /* 0x000100000b089824 */ /* 0x000fe200078e00ff */
[----:B------:R-:W-:Y:S01]  /*6d40*/  @!P1 PRMT R44, R46, 0x5410, R41 ;  /* 0x000054102e2c9816 */ /* 0x000fe20000000029 */
[C---:B------:R-:W-:Y:S01]  /*6d50*/  @!P1 IMAD.U32 R4, R5.reuse, 0x10000, RZ ;  /* 0x0001000005049824 */ /* 0x040fe200078e00ff */
[----:B------:R-:W-:Y:S01]  /*6d60*/  @!P1 LOP3.LUT R5, R5, 0xffff0000, RZ, 0xc0, !PT ;  /* 0xffff000005059812 */ /* 0x000fe200078ec0ff */
[----:B--2---:R-:W-:Y:S01]  /*6d70*/  @!P1 IMAD.U32 R3, R16, 0x10000, RZ ;  /* 0x0001000010039824 */ /* 0x004fe200078e00ff */
[----:B------:R-:W-:Y:S01]  /*6d80*/  @!P1 SHF.L.U32 R9, R48, 0x10, RZ ;  /* 0x0000001030099819 */ /* 0x000fe200000006ff */
[----:B------:R-:W-:Y:S01]  /*6d90*/  @!P1 IMAD.U32 R42, R44, 0x10000, RZ ;  /* 0x000100002c2a9824 */ /* 0x000fe200078e00ff */
[----:B------:R-:W-:Y:S01]  /*6da0*/  @!P1 LOP3.LUT R6, R16, 0xffff0000, RZ, 0xc0, !PT ;  /* 0xffff000010069812 */ /* 0x000fe200078ec0ff */
[----:B------:R-:W-:Y:S01]  /*6db0*/  @!P1 FMUL.FTZ R41, R3, R8 ;  /* 0x0000000803299220 */ /* 0x000fe20000410000 */
[----:B------:R-:W-:Y:S01]  /*6dc0*/  @!P1 SHF.L.U32 R43, R49, 0x10, RZ ;  /* 0x00000010312b9819 */ /* 0x000fe200000006ff */
[-C--:B------:R-:W-:Y:S01]  /*6dd0*/  @!P1 FMUL.FTZ R3, R3, R4.reuse ;  /* 0x0000000403039220 */ /* 0x080fe20000410000 */
[----:B------:R-:W-:Y:S01]  /*6de0*/  @!P1 LOP3.LUT R45, R49, 0xffff0000, RZ, 0xc0, !PT ;  /* 0xffff0000312d9812 */ /* 0x000fe200078ec0ff */
[----:B------:R-:W-:Y:S01]  /*6df0*/  @!P1 FFMA.FTZ R90, R9, R4, -R41 ;  /* 0x00000004095a9223 */ /* 0x000fe20000010829 */
[----:B------:R-:W-:Y:S01]  /*6e00*/  @!P1 LOP3.LUT R41, R48, 0xffff0000, RZ, 0xc0, !PT ;  /* 0xffff000030299812 */ /* 0x000fe200078ec0ff */
[----:B------:R-:W-:Y:S01]  /*6e10*/  @!P1 FFMA.FTZ R3, R8, R9, R3 ;  /* 0x0000000908039223 */ /* 0x000fe20000010003 */
[----:B------:R-:W-:Y:S01]  /*6e20*/  @!P1 LOP3.LUT R44, R44, 0xffff0000, RZ, 0xc0, !PT ;  /* 0xffff00002c2c9812 */ /* 0x000fe200078ec0ff */
[C---:B------:R-:W-:Y:S02]  /*6e30*/  @!P1 FMUL.FTZ R9, R6.reuse, R40 ;  /* 0x0000002806099220 */ /* 0x040fe40000410000 */
[----:B------:R-:W-:Y:S02]  /*6e40*/  @!P1 IMAD.U32 R8, R17, 0x10000, RZ ;  /* 0x0001000011089824 */ /* 0x000fe400078e00ff */
        /* <DEDUP_REMOVED lines=8> */
[----:B------:R-:W-:Y:S02]  /*6ed0*/  @!P1 FFMA.FTZ R89, R43, R6, -R11 ;  /* 0x000000062b599223 */ /* 0x000fe4000001080b */
[----:B------:R-:W-:Y:S02]  /*6ee0*/  @!P1 FMUL.FTZ R10, R9, R44 ;  /* 0x0000002c090a9220 */ /* 0x000fe40000410000 */
[----:B------:R-:W-:Y:S02]  /*6ef0*/  @!P1 IMAD.U32 R46, R47, 0x10000, RZ ;  /* 0x000100002f2e9824 */ /* 0x000fe400078e00ff */
[----:B------:R-:W-:Y:S02]  /*6f00*/  @!P1 IMAD.U32 R11, R18, 0x10000, RZ ;  /* 0x00010000120b9824 */ /* 0x000fe400078e00ff */
[----:B------:R-:W-:Y:S01]  /*6f10*/  @!P1 FFMA.FTZ R4, R40, R41, R4 ;  /* 0x0000002928049223 */ /* 0x000fe20000010004 */
[----:B------:R-:W-:Y:S01]  /*6f20*/  @!P1 SHF.L.U32 R40, R50, 0x10, RZ ;  /* 0x0000001032289819 */ /* 0x000fe200000006ff */
[-C--:B------:R-:W-:Y:S01]  /*6f30*/  @!P1 FMUL.FTZ R6, R9, R8.reuse ;  /* 0x0000000809069220 */ /* 0x080fe20000410000 */
[----:B------:R-:W-:Y:S01]  /*6f40*/  @!P1 LOP3.LUT R41, R47, 0xffff0000, RZ, 0xc0, !PT ;  /* 0xffff00002f299812 */ /* 0x000fe200078ec0ff */
[----:B------:R-:W-:Y:S01]  /*6f50*/  @!P1 FFMA.FTZ R80, R45, R8, -R10 ;  /* 0x000000082d509223 */ /* 0x000fe2000001080a */
[----:B------:R-:W-:Y:S01]  /*6f60*/  @!P1 LOP3.LUT R10, R18, 0xffff0000, RZ, 0xc0, !PT ;  /* 0xffff0000120a9812 */ /* 0x000fe200078ec0ff */
[----:B------:R-:W-:Y:S01]  /*6f70*/  @!P1 IMAD.U32 R9, R15, 0x10000, RZ ;  /* 0x000100000f099824 */ /* 0x000fe200078e00ff */
[----:B------:R-:W-:Y:S01]  /*6f80*/  @!P1 LOP3.LUT R47, R50, 0xffff0000, RZ, 0xc0, !PT ;  /* 0xffff0000322f9812 */ /* 0x000fe200078ec0ff */
[C---:B------:R-:W-:Y:S02]  /*6f90*/  @!P1 FMUL.FTZ R74, R11.reuse, R46 ;  /* 0x0000002e0b4a9220 */ /* 0x040fe40000410000 */
[-C--:B------:R-:W-:Y:S02]  /*6fa0*/  @!P1 FMUL.FTZ R8, R11, R9.reuse ;  /* 0x000000090b089220 */ /* 0x080fe40000410000 */
[----:B------:R-:W-:Y:S01]  /*6fb0*/  @!P1 FFMA.FTZ R74, R40, R9, -R74 ;  /* 0x00000009284a9223 */ /* 0x000fe2000001084a */
[----:B------:R-:W-:Y:S01]  /*6fc0*/  @!P1 LOP3.LUT R9, R15, 0xffff0000, RZ, 0xc0, !PT ;  /* 0xffff00000f099812 */ /* 0x000fe200078ec0ff */
[----:B------:R-:W-:Y:S02]  /*6fd0*/  @!P1 FMUL.FTZ R11, R10, R41 ;  /* 0x000000290a0b9220 */ /* 0x000fe40000410000 */
[----:B------:R-:W-:Y:S02]  /*6fe0*/  @!P1 FFMA.FTZ R5, R42, R43, R5 ;  /* 0x0000002b2a059223 */ /* 0x000fe40000010005 */
[-C--:B------:R-:W-:Y:S02]  /*6ff0*/  @!P1 FFMA.FTZ R75, R47, R9.reuse, -R11 ;  /* 0x000000092f4b9223 */ /* 0x080fe4000001080b */
[----:B------:R-:W-:Y:S02]  /*7000*/  @!P1 IMAD.U32 R42, R56, 0x10000, RZ ;  /* 0x00010000382a9824 */ /* 0x000fe400078e00ff */
[----:B------:R-:W-:Y:S02]  /*7010*/  @!P1 IMAD.U32 R11, R19, 0x10000, RZ ;  /* 0x00010000130b9824 */ /* 0x000fe400078e00ff */
[----:B------:R-:W-:Y:S01]  /*7020*/  @!P1 FMUL.FTZ R9, R10, R9 ;  /* 0x000000090a099220 */ /* 0x000fe20000410000 */
[----:B------:R-:W-:Y:S01]  /*7030*/  @!P1 SHF.L.U32 R10, R24, 0x10, RZ ;  /* 0x00000010180a9819 */ /* 0x000fe200000006ff */
[----:B------:R-:W-:Y:S02]  /*7040*/  @!P1 IMAD.U32 R43, R51, 0x10000, RZ ;  /* 0x00010000332b9824 */ /* 0x000fe400078e00ff */
[----:B------:R-:W-:Y:S02]  /*7050*/  @!P1 FMUL.FTZ R15, R11, R42 ;  /* 0x0000002a0b0f9220 */ /* 0x000fe40000410000 */
[----:B------:R-:W-:Y:S01]  /*7060*/  @!P1 FFMA.FTZ R6, R44, R45, R6 ;  /* 0x0000002d2c069223 */ /* 0x000fe20000010006 */
[----:B------:R-:W-:Y:S01]  /*7070*/  @!P1 LOP3.LUT R45, R51, 0xffff0000, RZ, 0xc0, !PT ;  /* 0xffff0000332d9812 */ /* 0x000fe200078ec0ff */
[-C--:B------:R-:W-:Y:S01]  /*7080*/  @!P1 FFMA.FTZ R88, R43, R10.reuse, -R15 ;  /* 0x0000000a2b589223 */ /* 0x080fe2000001080f */
[----:B------:R-:W-:Y:S01]  /*7090*/  @!P1 LOP3.LUT R15, R19, 0xffff0000, RZ, 0xc0, !PT ;  /* 0xffff0000130f9812 */ /* 0x000fe200078ec0ff */
[----:B------:R-:W-:Y:S01]  /*70a0*/  @!P1 FMUL.FTZ R10, R11, R10 ;  /* 0x0000000a0b0a9220 */ /* 0x000fe20000410000 */
[----:B------:R-:W-:Y:S01]  /*70b0*/  @!P1 LOP3.LUT R44, R56, 0xffff0000, RZ, 0xc0, !PT ;  /* 0xffff0000382c9812 */ /* 0x000fe200078ec0ff */
[----:B------:R-:W-:Y:S01]  /*70c0*/  @!P1 FFMA.FTZ R8, R46, R40, R8 ;  /* 0x000000282e089223 */ /* 0x000fe20000010008 */
[----:B------:R-:W-:Y:S01]  /*70d0*/  @!P1 LOP3.LUT R11, R24, 0xffff0000, RZ, 0xc0, !PT ;  /* 0xffff0000180b9812 */ /* 0x000fe200078ec0ff */
[----:B------:R-:W-:Y:S01]  /*70e0*/  @!P1 FFMA.FTZ R9, R41, R47, R9 ;  /* 0x0000002f29099223 */ /* 0x000fe20000010009 */
[----:B------:R-:W-:Y:S01]  /*70f0*/  @!P1 F2FP.BF16.PACK_AB R56, R80, R89 ;  /* 0x000000595038923e */ /* 0x000fe200000010ff */
[----:B------:R-:W-:Y:S01]  /*7100*/  @!P1 FMUL.FTZ R24, R15, R44 ;  /* 0x0000002c0f189220 */ /* 0x000fe20000410000 */
[----:B------:R-:W-:Y:S01]  /*7110*/  @!P1 F2FP.BF16.PACK_AB R80, R75, R74 ;  /* 0x0000004a4b50923e */ /* 0x000fe200000010ff */
[----:B------:R-:W-:Y:S01]  /*7120*/  @!P1 FFMA.FTZ R10, R42, R43, R10 ;  /* 0x0000002b2a0a9223 */ /* 0x000fe2000001000a */
[----:B------:R-:W-:Y:S01]  /*7130*/  LEA R74, P0, R94, R84, 0x1 ;  /* 0x000000545e4a7211 */ /* 0x000fe200078008ff */
[----:B------:R-:W-:Y:S01]  /*7140*/  @!P1 FFMA.FTZ R24, R45, R11, -R24 ;  /* 0x0000000b2d189223 */ /* 0x000fe20000010818 */
[----:B------:R-:W-:Y:S01]  /*7150*/  @!P1 F2FP.BF16.PACK_AB R5, R6, R5 ;  /* 0x000000050605923e */ /* 0x000fe200000010ff */
[----:B------:R-:W-:Y:S01]  /*7160*/  @!P1 FMUL.FTZ R11, R15, R11 ;  /* 0x0000000b0f0b9220 */ /* 0x000fe20000410000 */
[----:B------:R-:W-:Y:S01]  /*7170*/  LEA.HI.X R75, R94, R85, R108, 0x1, P0 ;  /* 0x000000555e4b7211 */ /* 0x000fe200000f0c6c */
[----:B------:R-:W-:Y:S01]  /*7180*/  @!P1 IMAD.MOV.U32 R48, RZ, RZ, R86 ;  /* 0x000000ffff309224 */ /* 0x000fe200078e0056 */
[----:B------:R-:W-:Y:S01]  /*7190*/  ISETP.GE.AND P0, PT, R87, c[0x0][0x1d4], PT ;  /* 0x0000750057007a0c */ /* 0x000fe20003f06270 */
[----:B------:R-:W-:Y:S01]  /*71a0*/  @!P1 FFMA.FTZ R11, R44, R45, R11 ;  /* 0x0000002d2c0b9223 */ /* 0x000fe2000001000b */
[----:B------:R-:W-:Y:S01]  /*71b0*/  @!P1 F2FP.BF16.PACK_AB R24, R24, R88 ;  /* 0x000000581818923e */ /* 0x000fe200000010ff */
[----:B------:R-:W-:Y:S01]  /*71c0*/  @!P1 IMAD.MOV.U32 R49, RZ, RZ, R56 ;  /* 0x000000ffff319224 */ /* 0x000fe200078e0038 */
[----:B------:R-:W-:Y:S01]  /*71d0*/  @!P1 F2FP.BF16.PACK_AB R15, R4, R3 ;  /* 0x00000003040f923e */ /* 0x000fe200000010ff */
[----:B------:R-:W-:Y:S01]  /*71e0*/  @!P1 IMAD.MOV.U32 R50, RZ, RZ, R80 ;  /* 0x000000ffff329224 */ /* 0x000fe200078e0050 */
[----:B------:R-:W-:Y:S01]  /*71f0*/  @!P1 MOV R51, R24 ;  /* 0x0000001800339202 */ /* 0x000fe20000000f00 */
[----:B------:R-:W-:Y:S01]  /*7200*/  @!P1 IMAD.MOV.U32 R17, RZ, RZ, R5 ;  /* 0x000000ffff119224 */ /* 0x000fe200078e0005 */
[----:B------:R-:W-:Y:S01]  /*7210*/  @!P1 F2FP.BF16.PACK_AB R3, R11, R10 ;  /* 0x0000000a0b03923e */ /* 0x000fe200000010ff */
[----:B------:R-:W-:Y:S01]  /*7220*/  @!P1 IMAD.MOV.U32 R16, RZ, RZ, R15 ;  /* 0x000000ffff109224 */ /* 0x000fe200078e000f */
[----:B------:R-:W-:Y:S01]  /*7230*/  @!P1 F2FP.BF16.PACK_AB R4, R9, R8 ;  /* 0x000000080904923e */ /* 0x000fe200000010ff */
[----:B------:R1:W-:Y:S02]  /*7240*/  ST.E.128 [R74.64], R48 ;  /* 0x000000304a007985 */ /* 0x0003e4000c101d08 */
[----:B------:R-:W-:Y:S01]  /*7250*/  @!P0 IMAD.WIDE R84, R87, 0x2, R84 ;  /* 0x0000000257548825 */ /* 0x000fe200078e0254 */
[----:B------:R-:W-:Y:S03]  /*7260*/  @!P1 MOV R18, R4 ;  /* 0x0000000400129202 */ /* 0x000fe60000000f00 */
[----:B------:R-:W-:Y:S05]  /*7270*/  @!P1 IMAD.MOV.U32 R19, RZ, RZ, R3 ;  /* 0x000000ffff139224 */ /* 0x000fea00078e0003 */
[----:B------:R1:W-:Y:S02]  /*7280*/  @!P0 ST.E.128 [R84.64], R16 ;  /* 0x0000001054008985 */ /* 0x0003e4000c101d08 */
.L_x_1548:
[----:B-1----:R-:W-:Y:S05]  /*7290*/  BSYNC B0 ;  /* 0x0000000000007941 */ /* 0x002fea0003800000 */
.L_x_1547:
        /* <DEDUP_REMOVED lines=27> */
[----:B------:R-:W-:Y:S02]  /*7450*/  @!P1 SHF.R.U64 R5, R20, 0x10, R21 ;  /* 0x0000001014059819 */ /* 0x000fe40000001215 */
[----:B-----5:R-:W-:Y:S01]  /*7460*/  @!P1 SHF.R.U64 R11, R54, 0x10, R55 ;  /* 0x00000010360b9819 */ /* 0x020fe20000001237 */
[----:B------:R-:W-:Y:S01]  /*7470*/  IMAD.IADD R3, R3, 0x1, R4 ;  /* 0x0000000103037824 */ /* 0x000fe200078e0204 */
[----:B------:R-:W-:Y:S02]  /*7480*/  @!P1 PRMT R10, R25, 0x5432, R5 ;  /* 0x00005432190a9816 */ /* 0x000fe40000000005 */
[----:B------:R-:W-:Y:S01]  /*7490*/  @!P1 PRMT R42, R58, 0x5432, R11 ;  /* 0x000054323a2a9816 */ /* 0x000fe2000000000b */
[----:B------:R-:W-:Y:S01]  /*74a0*/  IMAD.SHL.U32 R3, R3, 0x2, RZ ;  /* 0x0000000203037824 */ /* 0x000fe200078e00ff */
[C---:B----4-:R-:W-:Y:S01]  /*74b0*/  @!P1 LOP3.LUT R47, R51.reuse, 0xffff0000, RZ, 0xc0, !PT ;  /* 0xffff0000332f9812 */ /* 0x050fe200078ec0ff */
[----:B------:R-:W-:Y:S01]  /*74c0*/  @!P1 IMAD.U32 R11, R48, 0x10000, RZ ;  /* 0x00010000300b9824 */ /* 0x000fe200078e00ff */
[----:B------:R-:W-:Y:S01]  /*74d0*/  @!P1 LOP3.LUT R43, R50, 0xffff0000, RZ, 0xc0, !PT ;  /* 0xffff0000322b9812 */ /* 0x000fe200078ec0ff */
[----:B------:R-:W-:Y:S01]  /*74e0*/  @!P0 IMAD.WIDE R84, R24, 0x2, R44 ;  /* 0x0000000218548825 */ /* 0x000fe200078e022c */
[----:B------:R2:W3:Y:S01]  /*74f0*/  LDS.128 R16, [R3+0x8100] ;  /* 0x0081000003107984 */ /* 0x0004e20000000c00 */
[----:B------:R-:W-:Y:S02]  /*7500*/  @!P1 SHF.L.U32 R45, R51, 0x10, RZ ;  /* 0x00000010332d9819 */ /* 0x000fe400000006ff */
[----:B------:R-:W-:Y:S01]  /*7510*/  @!P1 IMAD.U32 R24, R49, 0x10000, RZ ;  /* 0x0001000031189824 */ /* 0x000fe200078e00ff */
[--C-:B------:R-:W-:Y:S01]  /*7520*/  @!P1 SHF.R.U64 R8, R52, 0x10, R53.reuse ;  /* 0x0000001034089819 */ /* 0x100fe20000001235 */
[----:B------:R-:W-:Y:S01]  /*7530*/  @!P1 IMAD.U32 R41, R50, 0x10000, RZ ;  /* 0x0001000032299824 */ /* 0x000fe200078e00ff */
[----:B------:R-:W-:Y:S02]  /*7540*/  @!P1 SHF.R.U32.HI R9, RZ, 0x10, R53 ;  /* 0x00000010ff099819 */ /* 0x000fe40000011635 */
[----:B------:R-:W-:Y:S02]  /*7550*/  @!P1 SHF.R.U32.HI R15, RZ, 0x10, R55 ;  /* 0x00000010ff0f9819 */ /* 0x000fe40000011637 */
[----:B------:R-:W-:Y:S02]  /*7560*/  @!P1 SHF.R.U32.HI R6, RZ, 0x10, R23 ;  /* 0x00000010ff069819 */ /* 0x000fe40000011617 */
[----:B------:R-:W-:Y:S02]  /*7570*/  @!P1 PRMT R40, R58, 0x5410, R15 ;  /* 0x000054103a289816 */ /* 0x000fe4000000000f */
[----:B------:R-:W-:Y:S02]  /*7580*/  @!P1 PRMT R15, R26, 0x5410, R6 ;  /* 0x000054101a0f9816 */ /* 0x000fe40000000006 */
[C---:B------:R-:W-:Y:S01]  /*7590*/  @!P1 LOP3.LUT R46, R40.reuse, 0xffff0000, RZ, 0xc0, !PT ;  /* 0xffff0000282e9812 */ /* 0x040fe200078ec0ff */
[----:B------:R-:W-:Y:S01]  /*75a0*/  @!P1 IMAD.U32 R44, R40, 0x10000, RZ ;  /* 0x00010000282c9824 */ /* 0x000fe200078e00ff */
[----:B------:R-:W-:Y:S02]  /*75b0*/  @!P1 SHF.R.U32.HI R4, RZ, 0x10, R21 ;  /* 0x00000010ff049819 */ /* 0x000fe40000011615 */
[----:B------:R-:W-:Y:S02]  /*75c0*/  @!P1 PRMT R21, R57, 0x5432, R9 ;  /* 0x0000543239159816 */ /* 0x000fe40000000009 */
[----:B------:R-:W-:Y:S01]  /*75d0*/  @!P1 PRMT R9, R25, 0x5410, R4 ;  /* 0x0000541019099816 */ /* 0x000fe20000000004 */
[----:B------:R-:W-:Y:S01]  /*75e0*/  @!P1 IMAD.U32 R4, R10, 0x10000, RZ ;  /* 0x000100000a049824 */ /* 0x000fe200078e00ff */
[----:B--2---:R-:W-:Y:S01]  /*75f0*/  @!P1 SHF.R.U64 R3, R22, 0x10, R23 ;  /* 0x0000001016039819 */ /* 0x004fe20000001217 */
[----:B------:R-:W-:Y:S01]  /*7600*/  @!P1 IMAD.U32 R23, R21, 0x10000, RZ ;  /* 0x0001000015179824 */ /* 0x000fe200078e00ff */
[----:B------:R-:W-:Y:S01]  /*7610*/  @!P1 PRMT R22, R57, 0x5410, R8 ;  /* 0x0000541039169816 */ /* 0x000fe20000000008 */
[----:B------:R-:W-:Y:S01]  /*7620*/  @!P1 IMAD.U32 R6, R9, 0x10000, RZ ;  /* 0x0001000009069824 */ /* 0x000fe200078e00ff */
[----:B------:R-:W-:Y:S03]  /*7630*/  @!P1 PRMT R20, R26, 0x5432, R3 ;  /* 0x000054321a149816 */ /* 0x000fe60000000003 */
        /* <DEDUP_REMOVED lines=47> */
[----:B------:R-:W-:Y:S01]  /*7930*/  @!P1 FMUL.FTZ R9, R15, R20 ;  /* 0x000000140f099220 */ /* 0x000fe20000410000 */
        /* <DEDUP_REMOVED lines=23> */
.L_x_1550:
[----:B------:R-:W-:Y:S05]  /*7ab0*/  BSYNC B0 ;  /* 0x0000000000007941 */ /* 0x000fea0003800000 */
.L_x_1549:
        /* <DEDUP_REMOVED lines=38> */
[C---:B------:R-:W-:Y:S02]  /*7d20*/  @!P1 PRMT R22, R59.reuse, 0x5410, R8 ;  /* 0x000054103b169816 */ /* 0x040fe40000000008 */
        /* <DEDUP_REMOVED lines=90> */
.L_x_1552:
[----:B------:R-:W-:Y:S05]  /*82d0*/  BSYNC B0 ;  /* 0x0000000000007941 */ /* 0x000fea0003800000 */
.L_x_1551:
        /* <DEDUP_REMOVED lines=26> */
[----:B------:R-:W-:Y:S02]  /*8480*/  @!P1 SHF.R.U64 R5, R34, 0x10, R35 ;  /* 0x0000001022059819 */ /* 0x000fe40000001223 */
[----:B------:R-:W-:Y:S01]  /*8490*/  @!P1 PRMT R27, R70, 0x5410, R11 ;  /* 0x00005410461b9816 */ /* 0x000fe2000000000b */
[----:B------:R-:W-:Y:S01]  /*84a0*/  IMAD.IADD R3, R3, 0x1, R4 ;  /* 0x0000000103037824 */ /* 0x000fe200078e0204 */
[----:B------:R-:W-:Y:S02]  /*84b0*/  @!P1 SHF.R.U64 R8, R64, 0x10, R65 ;  /* 0x0000001040089819 */ /* 0x000fe40000001241 */
[----:B------:R-:W-:Y:S01]  /*84c0*/  @!P1 SHF.R.U32.HI R6, RZ, 0x10, R35 ;  /* 0x00000010ff069819 */ /* 0x000fe20000011623 */
[----:B------:R-:W-:Y:S01]  /*84d0*/  IMAD.SHL.U32 R3, R3, 0x2, RZ ;  /* 0x0000000203037824 */ /* 0x000fe200078e00ff */
[----:B-1----:R-:W-:Y:S01]  /*84e0*/  @!P1 LOP3.LUT R34, R43, 0xffff0000, RZ, 0xc0, !PT ;  /* 0xffff00002b229812 */ /* 0x002fe200078ec0ff */
[----:B------:R-:W-:Y:S01]  /*84f0*/  @!P1 IMAD.U32 R11, R40, 0x10000, RZ ;  /* 0x00010000280b9824 */ /* 0x000fe200078e00ff */
[C---:B------:R-:W-:Y:S01]  /*8500*/  @!P1 LOP3.LUT R30, R42.reuse, 0xffff0000, RZ, 0xc0, !PT ;  /* 0xffff00002a1e9812 */ /* 0x040fe200078ec0ff */
[----:B------:R-:W-:Y:S01]  /*8510*/  @!P1 IMAD.U32 R24, R41, 0x10000, RZ ;  /* 0x0001000029189824 */ /* 0x000fe200078e00ff */
[----:B------:R1:W2:Y:S01]  /*8520*/  LDS.128 R16, [R3+0x8100] ;  /* 0x0081000003107984 */ /* 0x0002a20000000c00 */
[----:B------:R-:W-:Y:S01]  /*8530*/  @!P1 IMAD.U32 R31, R27, 0x10000, RZ ;  /* 0x000100001b1f9824 */ /* 0x000fe200078e00ff */
[C---:B------:R-:W-:Y:S01]  /*8540*/  @!P1 PRMT R22, R69.reuse, 0x5410, R8 ;  /* 0x0000541045169816 */ /* 0x040fe20000000008 */
[----:B------:R-:W-:Y:S01]  /*8550*/  @!P1 IMAD.U32 R28, R42, 0x10000, RZ ;  /* 0x000100002a1c9824 */ /* 0x000fe200078e00ff */
[----:B------:R-:W-:Y:S02]  /*8560*/  @!P1 PRMT R15, R38, 0x5410, R6 ;  /* 0x00005410260f9816 */ /* 0x000fe40000000006 */
[----:B------:R-:W-:Y:S01]  /*8570*/  @!P1 SHF.R.U32.HI R9, RZ, 0x10, R65 ;  /* 0x00000010ff099819 */ /* 0x000fe20000011641 */
[----:B------:R-:W-:Y:S01]  /*8580*/  @!P1 IMAD.U32 R8, R22, 0x10000, RZ ;  /* 0x0001000016089824 */ /* 0x000fe200078e00ff */
[----:B------:R-:W-:Y:S02]  /*8590*/  @!P1 SHF.R.U32.HI R4, RZ, 0x10, R33 ;  /* 0x00000010ff049819 */ /* 0x000fe40000011621 */
[----:B------:R-:W-:Y:S02]  /*85a0*/  @!P1 PRMT R21, R69, 0x5432, R9 ;  /* 0x0000543245159816 */ /* 0x000fe40000000009 */
[----:B------:R-:W-:Y:S02]  /*85b0*/  @!P1 SHF.R.U64 R20, R66, 0x10, R67 ;  /* 0x0000001042149819 */ /* 0x000fe40000001243 */
[----:B------:R-:W-:Y:S01]  /*85c0*/  @!P1 PRMT R9, R37, 0x5410, R4 ;  /* 0x0000541025099816 */ /* 0x000fe20000000004 */
[----:B------:R-:W-:Y:S01]  /*85d0*/  @!P1 IMAD.U32 R23, R21, 0x10000, RZ ;  /* 0x0001000015179824 */ /* 0x000fe200078e00ff */
[----:B------:R-:W-:Y:S02]  /*85e0*/  @!P1 PRMT R29, R70, 0x5432, R20 ;  /* 0x00005432461d9816 */ /* 0x000fe40000000014 */
[----:B------:R-:W-:Y:S01]  /*85f0*/  @!P1 PRMT R20, R38, 0x5432, R5 ;  /* 0x0000543226149816 */ /* 0x000fe20000000005 */
[----:B------:R-:W-:Y:S01]  /*8600*/  @!P1 IMAD.U32 R6, R9, 0x10000, RZ ;  /* 0x0001000009069824 */ /* 0x000fe200078e00ff */
[----:B------:R-:W-:Y:S02]  /*8610*/  ISETP.GE.AND P0, PT, R36, c[0x0][0x1d4], PT ;  /* 0x0000750024007a0c */ /* 0x000fe40003f06270 */
[----:B-1----:R-:W-:Y:S02]  /*8620*/  @!P1 SHF.R.U64 R3, R32, 0x10, R33 ;  /* 0x0000001020039819 */ /* 0x002fe40000001221 */
[----:B------:R-:W-:Y:S02]  /*8630*/  @!P1 SHF.L.U32 R32, R43, 0x10, RZ ;  /* 0x000000102b209819 */ /* 0x000fe400000006ff */
[----:B------:R-:W-:Y:S02]  /*8640*/  @!P1 PRMT R10, R37, 0x5432, R3 ;  /* 0x00005432250a9816 */ /* 0x000fe40000000003 */
[----:B------:R-:W-:Y:S03]  /*8650*/  @!P1 LOP3.LUT R33, R27, 0xffff0000, RZ, 0xc0, !PT ;  /* 0xffff00001b219812 */ /* 0x000fe600078ec0ff */
        /* <DEDUP_REMOVED lines=19> */
[----:B------:R-:W-:Y:S01]  /*8790*/  @!P1 FFMA.FTZ R48, R22, R9, -R11 ;  /* 0x0000000916309223 */ /* 0x000fe2000001080b */
[C---:B------:R-:W-:Y:S01]  /*87a0*/  @!P1 LOP3.LUT R11, R19.reuse, 0xffff0000, RZ, 0xc0, !PT ;  /* 0xffff0000130b9812 */ /* 0x040fe200078ec0ff */
        /* <DEDUP_REMOVED lines=21> */
[-C--:B------:R-:W-:Y:S01]  /*8900*/  @!P1 FFMA.FTZ R46, R28, R9.reuse, -R35 ;  /* 0x000000091c2e9223 */ /* 0x080fe20000010823 */
[----:B------:R-:W-:Y:S01]  /*8910*/  @!P1 F2FP.BF16.PACK_AB R35, R49, R50 ;  /* 0x000000323123923e */ /* 0x000fe200000010ff */
[-C--:B------:R-:W-:Y:S02]  /*8920*/  @!P1 FFMA.FTZ R37, R30, R20.reuse, -R37 ;  /* 0x000000141e259223 */ /* 0x080fe40000010825 */
        /* <DEDUP_REMOVED lines=30> */
.L_x_1522:
[----:B-1----:R1:W2:Y:S01]  /*8b10*/  SHFL.IDX PT, R5, R92, RZ, 0x181f ;  /* 0x00181fff5c057589 */ /* 0x0022a200000e0000 */
        /* <DEDUP_REMOVED lines=14> */
[----:B-----5:R-:W-:Y:S01]  /*8c00*/  @!P0 LEA.HI.X R5, R226, R5, R167, 0x1, P1 ;  /* 0x00000005e2058211 */ /* 0x020fe200008f0ca7 */
[----:B-1----:R-:W-:Y:S04]  /*8c10*/  @!P6 ST.E.128 [R8.64], R16 ;  /* 0x000000100800e985 */ /* 0x002fe8000c101d08 */
[----:B------:R-:W1:Y:S04]  /*8c20*/  @!P0 LDS.128 R8, [R227+0xb900] ;  /* 0x00b90000e3088984 */ /* 0x000e680000000c00 */
[----:B-1----:R1:W-:Y:S02]  /*8c30*/  @!P0 ST.E.128 [R4.64], R8 ;  /* 0x0000000804008985 */ /* 0x0023e4000c101d08 */
.L_x_1554:
[----:B-12---:R-:W-:Y:S05]  /*8c40*/  BSYNC B0 ;  /* 0x0000000000007941 */ /* 0x006fea0003800000 */
.L_x_1553:
        /* <DEDUP_REMOVED lines=11> */
[----:B-----5:R-:W-:Y:S01]  /*8d00*/  @!P0 LEA.HI.X R5, R226, R5, R167, 0x1, P1 ;  /* 0x00000005e2058211 */ /* 0x020fe200008f0ca7 */
[----:B----4-:R-:W-:Y:S04]  /*8d10*/  @!P6 ST.E.128 [R8.64], R16 ;  /* 0x000000100800e985 */ /* 0x010fe8000c101d08 */
[----:B------:R-:W2:Y:S04]  /*8d20*/  @!P0 LDS.128 R8, [R227+0xc900] ;  /* 0x00c90000e3088984 */ /* 0x000ea80000000c00 */
[----:B--2---:R2:W-:Y:S02]  /*8d30*/  @!P0 ST.E.128 [R4.64], R8 ;  /* 0x0000000804008985 */ /* 0x0045e4000c101d08 */
.L_x_1556:
[----:B------:R-:W-:Y:S05]  /*8d40*/  BSYNC B0 ;  /* 0x0000000000007941 */ /* 0x000fea0003800000 */
.L_x_1555:
[----:B--2---:R2:W4:Y:S01]  /*8d50*/  SHFL.IDX PT, R5, R92, 0x2, 0x181f ;  /* 0x00581f005c057f89 */ /* 0x00452200000e0000 */
[----:B------:R-:W-:Y:S01]  /*8d60*/  ISETP.GE.AND P0, PT, R3, 0x41, PT ;  /* 0x000000410300780c */ /* 0x000fe20003f06270 */
[----:B------:R-:W-:Y:S02]  /*8d70*/  BSSY B0, `(.L_x_1557) ;  /* 0x000000d000007945 */ /* 0x000fe40003800000 */
[----:B---3--:R2:W3:Y:S10]  /*8d80*/  SHFL.IDX PT, R4, R93, 0x2, 0x181f ;  /* 0x00581f005d047f89 */ /* 0x0084f400000e0000 */
[----:B------:R-:W-:-:S05]  /*8d90*/  @!P0 BRA `(.L_x_1558) ;  /* 0x000000a000008947 */ /* 0x000fca0003800000 */
[----:B------:R-:W1:Y:S01]  /*8da0*/  @!P6 LDS.128 R16, [R227+0xa100] ;  /* 0x00a10000e310e984 */ /* 0x000e620000000c00 */
[CC--:B---3--:R-:W-:Y:S04]  /*8db0*/  @!P6 LEA R8, P0, R76.reuse, R4.reuse, 0x1 ;  /* 0x000000044c08e211 */ /* 0x0c8fe800078008ff */
[-C--:B----4-:R-:W-:Y:S02]  /*8dc0*/  @!P6 LEA.HI.X R9, R76, R5.reuse, R77, 0x1, P0 ;  /* 0x000000054c09e211 */ /* 0x090fe400000f0c4d */
[C---:B------:R-:W-:Y:S11]  /*8dd0*/  ISETP.GE.AND P0, PT, R226.reuse, c[0x0][0x1d4], PT ;  /* 0x00007500e2007a0c */ /* 0x040ff60003f06270 */
[----:B------:R-:W-:Y:S02]  /*8de0*/  @!UPT UIADD3 URZ, URZ, URZ, URZ ;  /* 0x0000003f3f3ff290 */ /* 0x000fe4000fffe03f */
[C---:B------:R-:W-:Y:S04]  /*8df0*/  @!P0 LEA R4, P1, R226.reuse, R4, 0x1 ;  /* 0x00000004e2048211 */ /* 0x040fe800078208ff */
[----:B-----5:R-:W-:Y:S01]  /*8e00*/  @!P0 LEA.HI.X R5, R226, R5, R167, 0x1, P1 ;  /* 0x00000005e2058211 */ /* 0x020fe200008f0ca7 */
[----:B-1----:R-:W-:Y:S04]  /*8e10*/  @!P6 ST.E.128 [R8.64], R16 ;  /* 0x000000100800e985 */ /* 0x002fe8000c101d08 */
[----:B------:R-:W1:Y:S04]  /*8e20*/  @!P0 LDS.128 R8, [R227+0xd900] ;  /* 0x00d90000e3088984 */ /* 0x000e680000000c00 */
[----:B-1----:R1:W-:Y:S02]  /*8e30*/  @!P0 ST.E.128 [R4.64], R8 ;  /* 0x0000000804008985 */ /* 0x0023e4000c101d08 */
.L_x_1558:
[----:B------:R-:W-:Y:S05]  /*8e40*/  BSYNC B0 ;  /* 0x0000000000007941 */ /* 0x000fea0003800000 */
.L_x_1557:
[----:B-1--4-:R1:W4:Y:S01]  /*8e50*/  SHFL.IDX PT, R5, R92, 0x3, 0x181f ;  /* 0x00781f005c057f89 */ /* 0x01232200000e0000 */
[----:B------:R-:W-:Y:S03]  /*8e60*/  ISETP.GE.AND P0, PT, R3, 0x61, PT ;  /* 0x000000610300780c */ /* 0x000fe60003f06270 */
        /* <DEDUP_REMOVED lines=12> */
.L_x_1544:
[----:B------:R-:W-:Y:S05]  /*8f30*/  BSYNC B2 ;  /* 0x0000000000027941 */ /* 0x000fea0003800000 */
.L_x_1521:
[----:B------:R-:W-:Y:S01]  /*8f40*/  IMAD.IADD R3, R91, 0x1, -R82 ;  /* 0x000000015b037824 */ /* 0x000fe200078e0a52 */
[----:B--2---:R-:W-:Y:S01]  /*8f50*/  P2R R24, PR, RZ, 0x4 ;  /* 0x00000004ff187803 */ /* 0x004fe20000000000 */
[----:B-1---5:R-:W-:Y:S01]  /*8f60*/  IMAD.WIDE R8, R39, 0x70, R116 ;  /* 0x0000007027087825 */ /* 0x022fe200078e0274 */
        /* <DEDUP_REMOVED lines=14> */
[----:B---3--:R-:W-:Y:S01]  /*9050*/  @P0 MOV R4, R98 ;  /* 0x0000006200040202 */ /* 0x008fe20000000f00 */
        /* <DEDUP_REMOVED lines=47> */
[----:B------:R1:W3:Y:S10]  /*9350*/  SHFL.IDX PT, R5, R6, RZ, 0x181f ;  /* 0x00181fff06057589 */ /* 0x0002f400000e0000 */
        /* <DEDUP_REMOVED lines=12> */
[----:B-123--:R-:W1:Y:S01]  /*9420*/  @!P6 LDS.128 R16, [R227+0x100] ;  /* 0x00010000e310e984 */ /* 0x00ee620000000c00 */
        /* <DEDUP_REMOVED lines=9> */
.L_x_1560:
[----:B-123--:R-:W-:Y:S05]  /*94c0*/  BSYNC B0 ;  /* 0x0000000000007941 */ /* 0x00efea0003800000 */
.L_x_1559:
[----:B------:R1:W2:Y:S01]  /*94d0*/  SHFL.IDX PT, R5, R6, 0x1, 0x181f ;  /* 0x00381f0006057f89 */ /* 0x0002a200000e0000 */
[----:B------:R-:W-:Y:S03]  /*94e0*/  BSSY B0, `(.L_x_1561) ;  /* 0x000000d000007945 */ /* 0x000fe60003800000 */
[----:B------:R1:W3:Y:S01]  /*94f0*/  SHFL.IDX PT, R3, R15, 0x1, 0x181f ;  /* 0x00381f000f037f89 */ /* 0x0002e200000e0000 */
[----:B------:R-:W-:-:S05]  /*9500*/  @!P1 BRA `(.L_x_1562) ;  /* 0x000000a000009947 */ /* 0x000fca0003800000 */
[----:B------:R-:W4:Y:S01]  /*9510*/  @!P6 LDS.128 R16, [R227+0x1100] ;  /* 0x00110000e310e984 */ /* 0x000f220000000c00 */
[C---:B---3--:R-:W-:Y:S04]  /*9520*/  @!P6 LEA R8, P0, R76.reuse, R3, 0x1 ;  /* 0x000000034c08e211 */ /* 0x048fe800078008ff */
[----:B--2---:R-:W-:Y:S02]  /*9530*/  @!P6 LEA.HI.X R9, R76, R5, R77, 0x1, P0 ;  /* 0x000000054c09e211 */ /* 0x004fe400000f0c4d */
[C---:B------:R-:W-:Y:S11]  /*9540*/  ISETP.GE.AND P0, PT, R226.reuse, c[0x0][0x1d4], PT ;  /* 0x00007500e2007a0c */ /* 0x040ff60003f06270 */
[----:B------:R-:W-:Y:S02]  /*9550*/  @!UPT UIADD3 URZ, URZ, URZ, URZ ;  /* 0x0000003f3f3ff290 */ /* 0x000fe4000fffe03f */
[C---:B------:R-:W-:Y:S04]  /*9560*/  @!P0 LEA R4, P1, R226.reuse, R3, 0x1 ;  /* 0x00000003e2048211 */ /* 0x040fe800078208ff */
[----:B------:R-:W-:Y:S01]  /*9570*/  @!P0 LEA.HI.X R5, R226, R5, R167, 0x1, P1 ;  /* 0x00000005e2058211 */ /* 0x000fe200008f0ca7 */
[----:B----4-:R-:W-:Y:S04]  /*9580*/  @!P6 ST.E.128 [R8.64], R16 ;  /* 0x000000100800e985 */ /* 0x010fe8000c101d08 */
[----:B------:R-:W2:Y:S04]  /*9590*/  @!P0 LDS.128 R8, [R227+0x4900] ;  /* 0x00490000e3088984 */ /* 0x000ea80000000c00 */
[----:B--2---:R2:W-:Y:S02]  /*95a0*/  @!P0 ST.E.128 [R4.64], R8 ;  /* 0x0000000804008985 */ /* 0x0045e4000c101d08 */
.L_x_1562:
[----:B------:R-:W-:Y:S05]  /*95b0*/  BSYNC B0 ;  /* 0x0000000000007941 */ /* 0x000fea0003800000 */
.L_x_1561:
[----:B--2---:R2:W4:Y:S01]  /*95c0*/  SHFL.IDX PT, R5, R6, 0x2, 0x181f ;  /* 0x00581f0006057f89 */ /* 0x00452200000e0000 */
[----:B------:R-:W-:Y:S03]  /*95d0*/  BSSY B0, `(.L_x_1563) ;  /* 0x000000d000007945 */ /* 0x000fe60003800000 */
[----:B---3--:R2:W3:Y:S01]  /*95e0*/  SHFL.IDX PT, R3, R15, 0x2, 0x181f ;  /* 0x00581f000f037f89 */ /* 0x0084e200000e0000 */
[----:B------:R-:W-:-:S05]  /*95f0*/  @!P3 BRA `(.L_x_1564) ;  /* 0x000000a00000b947 */ /* 0x000fca0003800000 */
[----:B------:R-:W5:Y:S01]  /*9600*/  @!P6 LDS.128 R16, [R227+0x2100] ;  /* 0x00210000e310e984 */ /* 0x000f620000000c00 */
[C---:B---3--:R-:W-:Y:S04]  /*9610*/  @!P6 LEA R8, P0, R76.reuse, R3, 0x1 ;  /* 0x000000034c08e211 */ /* 0x048fe800078008ff */
[----:B----4-:R-:W-:Y:S02]  /*9620*/  @!P6 LEA.HI.X R9, R76, R5, R77, 0x1, P0 ;  /* 0x000000054c09e211 */ /* 0x010fe400000f0c4d */
[C---:B------:R-:W-:Y:S11]  /*9630*/  ISETP.GE.AND P0, PT, R226.reuse, c[0x0][0x1d4], PT ;  /* 0x00007500e2007a0c */ /* 0x040ff60003f06270 */
[----:B------:R-:W-:Y:S02]  /*9640*/  @!UPT UIADD3 URZ, URZ, URZ, URZ ;  /* 0x0000003f3f3ff290 */ /* 0x000fe4000fffe03f */
[C---:B------:R-:W-:Y:S04]  /*9650*/  @!P0 LEA R4, P1, R226.reuse, R3, 0x1 ;  /* 0x00000003e2048211 */ /* 0x040fe800078208ff */
[----:B------:R-:W-:Y:S01]  /*9660*/  @!P0 LEA.HI.X R5, R226, R5, R167, 0x1, P1 ;  /* 0x00000005e2058211 */ /* 0x000fe200008f0ca7 */
[----:B-----5:R-:W-:Y:S04]  /*9670*/  @!P6 ST.E.128 [R8.64], R16 ;  /* 0x000000100800e985 */ /* 0x020fe8000c101d08 */
[----:B------:R-:W3:Y:S04]  /*9680*/  @!P0 LDS.128 R8, [R227+0x5900] ;  /* 0x00590000e3088984 */ /* 0x000ee80000000c00 */
[----:B---3--:R3:W-:Y:S02]  /*9690*/  @!P0 ST.E.128 [R4.64], R8 ;  /* 0x0000000804008985 */ /* 0x0087e4000c101d08 */
.L_x_1564:
[----:B------:R-:W-:Y:S05]  /*96a0*/  BSYNC B0 ;  /* 0x0000000000007941 */ /* 0x000fea0003800000 */
.L_x_1563:
[----:B---34-:R3:W4:Y:S01]  /*96b0*/  SHFL.IDX PT, R5, R6, 0x3, 0x181f ;  /* 0x00781f0006057f89 */ /* 0x01872200000e0000 */
[----:B------:R-:W-:Y:S03]  /*96c0*/  BSSY B0, `(.L_x_1565) ;  /* 0x000000d000007945 */ /* 0x000fe60003800000 */
[----:B------:R3:W1:Y:S01]  /*96d0*/  SHFL.IDX PT, R3, R15, 0x3, 0x181f ;  /* 0x00781f000f037f89 */ /* 0x00066200000e0000 */
[----:B------:R-:W-:-:S05]  /*96e0*/  @!P4 BRA `(.L_x_1566) ;  /* 0x000000a00000c947 */ /* 0x000fca0003800000 */
[----:B------:R-:W5:Y:S01]  /*96f0*/  @!P6 LDS.128 R16, [R227+0x3100] ;  /* 0x00310000e310e984 */ /* 0x000f620000000c00 */
[C---:B-1----:R-:W-:Y:S04]  /*9700*/  @!P6 LEA R8, P0, R76.reuse, R3, 0x1 ;  /* 0x000000034c08e211 */ /* 0x042fe800078008ff */
[----:B----4-:R-:W-:Y:S02]  /*9710*/  @!P6 LEA.HI.X R9, R76, R5, R77, 0x1, P0 ;  /* 0x000000054c09e211 */ /* 0x010fe400000f0c4d */
[C---:B------:R-:W-:Y:S11]  /*9720*/  ISETP.GE.AND P0, PT, R226.reuse, c[0x0][0x1d4], PT ;  /* 0x00007500e2007a0c */ /* 0x040ff60003f06270 */
[----:B------:R-:W-:Y:S02]  /*9730*/  @!UPT UIADD3 URZ, URZ, URZ, URZ ;  /* 0x0000003f3f3ff290 */ /* 0x000fe4000fffe03f */
[C---:B------:R-:W-:Y:S04]  /*9740*/  @!P0 LEA R4, P1, R226.reuse, R3, 0x1 ;  /* 0x00000003e2048211 */ /* 0x040fe800078208ff */
[----:B------:R-:W-:Y:S01]  /*9750*/  @!P0 LEA.HI.X R5, R226, R5, R167, 0x1, P1 ;  /* 0x00000005e2058211 */ /* 0x000fe200008f0ca7 */
[----:B-----5:R-:W-:Y:S04]  /*9760*/  @!P6 ST.E.128 [R8.64], R16 ;  /* 0x000000100800e985 */ /* 0x020fe8000c101d08 */
[----:B------:R-:W1:Y:S04]  /*9770*/  @!P0 LDS.128 R8, [R227+0x6900] ;  /* 0x00690000e3088984 */ /* 0x000e680000000c00 */
[----:B-1----:R1:W-:Y:S02]  /*9780*/  @!P0 ST.E.128 [R4.64], R8 ;  /* 0x0000000804008985 */ /* 0x0023e4000c101d08 */
.L_x_1566:
[----:B------:R-:W-:Y:S05]  /*9790*/  BSYNC B0 ;  /* 0x0000000000007941 */ /* 0x000fea0003800000 */
.L_x_1565:
[----:B------:R-:W-:Y:S01]  /*97a0*/  ISETP.GT.AND P0, PT, R39, R115, PT ;  /* 0x000000732700720c */ /* 0x000fe20003f04270 */
[----:B------:R-:W-:Y:S03]  /*97b0*/  BSSY B0, `(.L_x_1567) ;  /* 0x0000030000007945 */ /* 0x000fe60003800000 */
[----:B-123--:R-:W-:Y:S09]  /*97c0*/  P2R R15, PR, RZ, 0x1 ;  /* 0x00000001ff0f7803 */ /* 0x00eff20000000000 */
[----:B------:R-:W-:-:S05]  /*97d0*/  @!P0 BRA `(.L_x_1568) ;  /* 0x000002d000008947 */ /* 0x000fca0003800000 */
[----:B------:R-:W-:Y:S01]  /*97e0*/  IADD3 R3, R39, -0x1, RZ ;  /* 0xffffffff27037810 */ /* 0x000fe20007ffe0ff */
[----:B------:R-:W-:Y:S01]  /*97f0*/  IMAD.MOV.U32 R4, RZ, RZ, R120 ;  /* 0x000000ffff047224 */ /* 0x000fe200078e0078 */
[----:B------:R-:W-:Y:S01]  /*9800*/  ISETP.GE.AND P3, PT, R237, 0x21, PT ;  /* 0x00000021ed00780c */ /* 0x000fe20003f66270 */
[----:B----4-:R-:W-:Y:S01]  /*9810*/  IMAD.MOV.U32 R5, RZ, RZ, R119 ;  /* 0x000000ffff057224 */ /* 0x010fe200078e0077 */
[----:B------:R-:W-:Y:S01]  /*9820*/  SHF.R.S32.HI R8, RZ, 0x1f, R3 ;  /* 0x0000001fff087819 */ /* 0x000fe20000011403 */
[----:B------:R-:W-:Y:S01]  /*9830*/  IMAD R6, R153, R3, RZ ;  /* 0x0000000399067224 */ /* 0x000fe200078e02ff */
[----:B------:R-:W-:Y:S01]  /*9840*/  ISETP.GE.AND P1, PT, R237, 0x41, PT ;  /* 0x00000041ed00780c */ /* 0x000fe20003f26270 */
[-C--:B------:R-:W-:Y:S01]  /*9850*/  IMAD.WIDE.U32 R4, R3, R138.reuse, R4 ;  /* 0x0000008a03047225 */ /* 0x080fe200078e0004 */
[----:B------:R-:W-:Y:S02]  /*9860*/  ISETP.GE.AND P4, PT, R237, 0x1, PT ;  /* 0x00000001ed00780c */ /* 0x000fe40003f86270 */
[----:B------:R-:W-:Y:S01]  /*9870*/  P2R R18, PR, RZ, 0x4 ;  /* 0x00000004ff127803 */ /* 0x000fe20000000000 */
[----:B------:R-:W-:Y:S01]  /*9880*/  IMAD R3, R8, R138, R6 ;  /* 0x0000008a08037224 */ /* 0x000fe200078e0206 */
[----:B------:R-:W-:Y:S03]  /*9890*/  LOP3.LUT P2, RZ, R166, 0x4, RZ, 0xc0, !PT ;  /* 0x00000004a6ff7812 */ /* 0x000fe6000784c0ff */
[----:B------:R-:W-:Y:S01]  /*98a0*/  IMAD.IADD R3, R5, 0x1, R3 ;  /* 0x0000000105037824 */ /* 0x000fe200078e0203 */
[-C--:B------:R-:W-:Y:S05]  /*98b0*/  @P3 IADD3 R5, P0, R162, R4.reuse, RZ ;  /* 0x00000004a2053210 */ /* 0x080fea0007f1e0ff */
[----:B------:R-:W-:Y:S01]  /*98c0*/  @P3 IMAD.X R8, R3, 0x1, R157, P0 ;  /* 0x0000000103083824 */ /* 0x000fe200000e069d */
        /* <DEDUP_REMOVED lines=30> */
.L_x_1568:
[----:B------:R-:W-:Y:S05]  /*9ab0*/  BSYNC B0 ;  /* 0x0000000000007941 */ /* 0x000fea0003800000 */
.L_x_1567:
[----:B------:R-:W0:Y:S01]  /*9ac0*/  LDGDEPBAR ;  /* 0x00000000000079af */ /* 0x000e220000000000 */
[----:B------:R-:W-:Y:S02]  /*9ad0*/  ISETP.NE.AND P0, PT, R15, RZ, PT ;  /* 0x000000ff0f00720c */ /* 0x000fe40003f05270 */
[----:B------:R-:W-:Y:S11]  /*9ae0*/  IADD3 R39, R39, -0x1, RZ ;  /* 0xffffffff27277810 */ /* 0x000ff60007ffe0ff */
[----:B------:R-:W-:-:S05]  /*9af0*/  @P0 BRA `(.L_x_1569) ;  /* 0xffff9d3000000947 */ /* 0x000fca000383ffff */
[----:B------:R-:W-:Y:S01]  /*9b00*/  WARPSYNC 0xffffffff ;  /* 0xffffffff00007948 */ /* 0x000fe20003800000 */
[----:B------:R-:W-:Y:S06]  /*9b10*/  BAR.SYNC.DEFER_BLOCKING 0x0 ;  /* 0x0000000000007b1d */ /* 0x000fec0000010000 */
.L_x_1520:
[----:B------:R-:W2:Y:S01]  /*9b20*/  LDL R99, [R1+0x40] ;  /* 0x0000400001637983 */ /* 0x000ea20000100800 */
[----:B------:R-:W-:-:S05]  /*9b30*/  IMAD.MOV.U32 R74, RZ, RZ, c[0x0][0x2c4] ;  /* 0x0000b100ff4a7624 */ /* 0x000fca00078e00ff */
[----:B------:R-:W-:Y:S01]  /*9b40*/  ISETP.NE.AND P3, PT, R74, 0x1, PT ;  /* 0x000000014a00780c */ /* 0x000fe20003f65270 */
[----:B------:R-:W-:Y:S01]  /*9b50*/  BSSY B0, `(.L_x_1570) ;  /* 0x0000029000007945 */ /* 0x000fe20003800000 */
[----:B--2---:R-:W-:-:S11]  /*9b60*/  IADD3 R2, R99, 0x7f, RZ ;  /* 0x0000007f63027810 */ /* 0x004fd60007ffe0ff */
[----:B------:R-:W-:-:S05]  /*9b70*/  @P3 IMAD.HI.U32 R3, R2, c[0x0][0x2c8], RZ ;  /* 0x0000b20002033a27 */ /* 0x000fca00078e00ff */
[----:B------:R-:W-:-:S05]  /*9b80*/  @P3 SHF.R.U32.HI R2, RZ, c[0x0][0x2cc], R3 ;  /* 0x0000b300ff023a19 */ /* 0x000fca0000011603 */
[----:B------:R-:W-:Y:S02]  /*9b90*/  IMAD.IADD R3, R152, 0x1, R2 ;  /* 0x0000000198037824 */ /* 0x000fe400078e0202 */
[----:B------:R-:W-:-:S04]  /*9ba0*/  IMAD.MOV.U32 R2, RZ, RZ, RZ ;  /* 0x000000ffff027224 */ /* 0x000fc800078e00ff */
[----:B------:R-:W-:-:S05]  /*9bb0*/  IMAD.HI R2, R3, -0x6db6db6d, R2 ;  /* 0x9249249303027827 */ /* 0x000fca00078e0202 */
[----:B------:R-:W-:-:S04]  /*9bc0*/  SHF.R.U32.HI R3, RZ, 0x1f, R2 ;  /* 0x0000001fff037819 */ /* 0x000fc80000011602 */
[----:B------:R-:W-:-:S04]  /*9bd0*/  LEA.HI.SX32 R2, R2, R3, 0x1a ;  /* 0x0000000302027211 */ /* 0x000fc800078fd2ff */
[----:B------:R-:W-:-:S04]  /*9be0*/  IMNMX R6, R151, R2, PT ;  /* 0x0000000297067217 */ /* 0x000fc80003800200 */
[----:B------:R-:W-:Y:S01]  /*9bf0*/  ISETP.GE.AND P0, PT, R6, 0x1, PT ;  /* 0x000000010600780c */ /* 0x000fe20003f06270 */
[----:B------:R-:W-:-:S12]  /*9c00*/  IMAD.MOV.U32 R2, RZ, RZ, RZ ;  /* 0x000000ffff027224 */ /* 0x000fd800078e00ff */
[----:B------:R-:W-:Y:S05]  /*9c10*/  @!P0 BRA `(.L_x_1571) ;  /* 0x000001c000008947 */ /* 0x000fea0003800000 */
[----:B------:R-:W-:Y:S02]  /*9c20*/  IABS R3, R136 ;  /* 0x0000008800037213 */ /* 0x000fe40000000000 */
[----:B-1----:R-:W-:Y:S02]  /*9c30*/  IADD3 R8, R136, -0x1, R6 ;  /* 0xffffffff88087810 */ /* 0x002fe40007ffe006 */
[----:B------:R-:W1:Y:S02]  /*9c40*/  I2F.RP R2, R3 ;  /* 0x0000000300027306 */ /* 0x000e640000209400 */
[----:B------:R-:W-:-:S06]  /*9c50*/  IABS R11, R8 ;  /* 0x00000008000b7213 */ /* 0x000fcc0000000000 */
[----:B-1----:R-:W1:Y:S02]  /*9c60*/  MUFU.RCP R2, R2 ;  /* 0x0000000200027308 */ /* 0x002e640000001000 */
[----:B-1----:R-:W-:-:S06]  /*9c70*/  IADD3 R2, R2, 0xffffffe, RZ ;  /* 0x0ffffffe02027810 */ /* 0x002fcc0007ffe0ff */
[----:B----4-:R-:W1:Y:S02]  /*9c80*/  F2I.FTZ.U32.TRUNC.NTZ R5, R2 ;  /* 0x0000000200057305 */ /* 0x010e64000021f000 */
        /* <DEDUP_REMOVED lines=21> */
.L_x_1571:
[----:B------:R-:W-:Y:S05]  /*9de0*/  BSYNC B0 ;  /* 0x0000000000007941 */ /* 0x000fea0003800000 */
.L_x_1570:
        /* <DEDUP_REMOVED lines=34> */
[----:B-12---:R-:W-:-:S04]  /*a010*/  IMAD R4, R3, R2, RZ ;  /* 0x0000000203047224 */ /* 0x006fc800078e02ff */
[--C-:B------:R-:W-:Y:S01]  /*a020*/  IMAD.IADD R3, R4, 0x1, R2.reuse ;  /* 0x0000000104037824 */ /* 0x100fe200078e0202 */
[----:B------:R1:W-:Y:S01]  /*a030*/  STL [R1+0xc], R4 ;  /* 0x00000c0401007387 */ /* 0x0003e20000100800 */
[----:B------:R-:W-:-:S03]  /*a040*/  PRMT R2, RZ, 0x7610, R2 ;  /* 0x00007610ff027816 */ /* 0x000fc60000000002 */
[----:B------:R-:W-:-:S04]  /*a050*/  IMNMX R234, R6, R3, PT ;  /* 0x0000000306ea7217 */ /* 0x000fc80003800200 */
[----:B------:R-:W-:-:S13]  /*a060*/  ISETP.GT.AND P0, PT, R234, R4, PT ;  /* 0x00000004ea00720c */ /* 0x000fda0003f04270 */
[----:B------:R-:W-:Y:S05]  /*a070*/  @!P0 BRA `(.L_x_1572) ;  /* 0x00012a8000008947 */ /* 0x000fea0003800000 */
[----:B----4-:R-:W2:Y:S04]  /*a080*/  LDL R5, [R1+0x68] ;  /* 0x0000680001057983 */ /* 0x010ea80000100800 */
[----:B-1----:R-:W3:Y:S01]  /*a090*/  LDL R4, [R1+0x6c] ;  /* 0x00006c0001047983 */ /* 0x002ee20000100800 */
[----:B------:R-:W-:-:S03]  /*a0a0*/  ISETP.NE.U32.AND P0, PT, RZ, c[0x0][0x340], PT ;  /* 0x0000d000ff007a0c */ /* 0x000fc60003f05070 */
[----:B------:R-:W4:Y:S01]  /*a0b0*/  LDL R8, [R1+0x58] ;  /* 0x0000580001087983 */ /* 0x000f220000100800 */
[----:B------:R-:W-:-:S03]  /*a0c0*/  ISETP.NE.AND.EX P1, PT, RZ, c[0x0][0x344], PT, P0 ;  /* 0x0000d100ff007a0c */ /* 0x000fc60003f25300 */
[----:B------:R-:W4:Y:S04]  /*a0d0*/  LDL R10, [R1+0x74] ;  /* 0x00007400010a7983 */ /* 0x000f280000100800 */
[----:B------:R-:W4:Y:S06]  /*a0e0*/  LDL R9, [R1+0x70] ;  /* 0x0000700001097983 */ /* 0x000f2c0000100800 */
[----:B--2---:R-:W-:-:S04]  /*a0f0*/  @P1 IADD3 R2, P0, R5, c[0x0][0x340], RZ ;  /* 0x0000d00005021a10 */ /* 0x004fc80007f1e0ff */
[----:B---3--:R-:W-:-:S05]  /*a100*/  @P1 IADD3.X R3, R4, c[0x0][0x344], RZ, P0, !PT ;  /* 0x0000d10004031a10 */ /* 0x008fca00007fe4ff */
[----:B------:R1:W5:Y:S01]  /*a110*/  @P1 LDG.E R2, [R2.64] ;  /* 0x0000000802021981 */ /* 0x000362000c1e1900 */
[----:B------:R-:W-:Y:S01]  /*a120*/  ISETP.NE.U32.AND P0, PT, RZ, c[0x0][0x348], PT ;  /* 0x0000d200ff007a0c */ /* 0x000fe20003f05070 */
[----:B------:R-:W-:Y:S01]  /*a130*/  IMAD.WIDE.U32 R4, R146, c[0x0][0x178], RZ ;  /* 0x00005e0092047a25 */ /* 0x000fe200078e00ff */
[----:B------:R-:W-:Y:S01]  /*a140*/  WARPSYNC 0xffffffff ;  /* 0xffffffff00007948 */ /* 0x000fe20003800000 */
[----:B----4-:R-:W-:Y:S02]  /*a150*/  LOP3.LUT R72, R8, 0xffff, RZ, 0xc0, !PT ;  /* 0x0000ffff08487812 */ /* 0x010fe400078ec0ff */
[----:B------:R-:W-:Y:S02]  /*a160*/  ISETP.NE.AND.EX P0, PT, RZ, c[0x0][0x34c], PT, P0 ;  /* 0x0000d300ff007a0c */ /* 0x000fe40003f05300 */
[----:B------:R-:W-:Y:S02]  /*a170*/  IADD3 R126, R234, -0x1, RZ ;  /* 0xffffffffea7e7810 */ /* 0x000fe40007ffe0ff */
[----:B------:R-:W-:-:S02]  /*a180*/  SEL R11, R10, RZ, !P0 ;  /* 0x000000ff0a0b7207 */ /* 0x000fc40004000000 */
[----:B------:R-:W-:Y:S02]  /*a190*/  SEL R8, R9, RZ, !P0 ;  /* 0x000000ff09087207 */ /* 0x000fe40004000000 */
[----:B-1----:R-:W-:-:S05]  /*a1a0*/  SHF.R.S32.HI R3, RZ, 0x1f, R146 ;  /* 0x0000001fff037819 */ /* 0x002fca0000011492 */
[----:B------:R-:W-:-:S04]  /*a1b0*/  IMAD R3, R3, c[0x0][0x178], RZ ;  /* 0x00005e0003037a24 */ /* 0x000fc800078e02ff */
[----:B------:R-:W-:-:S04]  /*a1c0*/  IMAD R3, R146, c[0x0][0x17c], R3 ;  /* 0x00005f0092037a24 */ /* 0x000fc800078e0203 */
[----:B------:R-:W-:Y:S02]  /*a1d0*/  IMAD.IADD R10, R5, 0x1, R3 ;  /* 0x00000001050a7824 */ /* 0x000fe400078e0203 */
[----:B------:R-:W-:Y:S02]  /*a1e0*/  @!P1 IMAD.MOV.U32 R2, RZ, RZ, R9 ;  /* 0x000000ffff029224 */ /* 0x000fe400078e0009 */
[----:B------:R-:W2:Y:S04]  /*a1f0*/  LDL R15, [R1+0x4] ;  /* 0x00000400010f7983 */ /* 0x000ea80000100800 */
[----:B------:R-:W3:Y:S04]  /*a200*/  LDL.LU R9, [R1+0x8] ;  /* 0x0000080001097983 */ /* 0x000ee80000300800 */
[----:B------:R-:W4:Y:S04]  /*a210*/  LDL R52, [R1+0x48] ;  /* 0x0000480001347983 */ /* 0x000f280000100800 */
[----:B------:R-:W2:Y:S01]  /*a220*/  LDL R6, [R1+0x3c] ;  /* 0x00003c0001067983 */ /* 0x000ea20000100800 */
[----:B------:R-:W-:-:S02]  /*a230*/  IMAD.MOV.U32 R3, RZ, RZ, c[0x0][0x2b8] ;  /* 0x0000ae00ff037624 */ /* 0x000fc400078e00ff */
[----:B------:R-:W-:-:S03]  /*a240*/  IMAD.MOV.U32 R125, RZ, RZ, 0x70 ;  /* 0x00000070ff7d7424 */ /* 0x000fc600078e00ff */
[----:B------:R-:W-:Y:S01]  /*a250*/  ISETP.NE.AND P1, PT, R3, 0x1, PT ;  /* 0x000000010300780c */ /* 0x000fe20003f25270 */
[----:B------:R-:W-:-:S04]  /*a260*/  IMAD R125, R234, R125, -0x70 ;  /* 0xffffff90ea7d7424 */ /* 0x000fc800078e027d */
[----:B------:R-:W-:Y:S01]  /*a270*/  IMAD.IADD R3, R0, 0x1, R125 ;  /* 0x0000000100037824 */ /* 0x000fe200078e027d */
[----:B-----5:R-:W-:Y:S01]  /*a280*/  SHF.R.S32.HI R5, RZ, 0x1f, R2 ;  /* 0x0000001fff057819 */ /* 0x020fe20000011402 */
[----:B------:R-:W-:-:S04]  /*a290*/  IMAD.WIDE.U32 R18, R2, c[0x0][0x2b0], RZ ;  /* 0x0000ac0002127a25 */ /* 0x000fc800078e00ff */
[----:B------:R-:W-:Y:S01]  /*a2a0*/  IMAD.MOV.U32 R236, RZ, RZ, RZ ;  /* 0x000000ffffec7224 */ /* 0x000fe200078e00ff */
[----:B------:R-:W-:Y:S01]  /*a2b0*/  BAR.SYNC.DEFER_BLOCKING 0x0 ;  /* 0x0000000000007b1d */ /* 0x000fe20000010000 */
[----:B---3--:R-:W-:-:S04]  /*a2c0*/  LOP3.LUT R9, R9, 0xfffffffd, RZ, 0xc0, !PT ;  /* 0xfffffffd09097812 */ /* 0x008fc800078ec0ff */
[----:B------:R-:W-:Y:S02]  /*a2d0*/  @P1 LOP3.LUT R9, R9, 0x2, RZ, 0xfc, !PT ;  /* 0x0000000209091812 */ /* 0x000fe400078efcff */
[----:B----4-:R-:W-:-:S03]  /*a2e0*/  ISETP.GE.AND P0, PT, R3, R52, PT ;  /* 0x000000340300720c */ /* 0x010fc60003f06270 */
[----:B------:R2:W-:Y:S01]  /*a2f0*/  STL [R1+0x8], R9 ;  /* 0x0000080901007387 */ /* 0x0005e20000100800 */
[----:B------:R-:W-:-:S03]  /*a300*/  ISETP.GT.OR P0, PT, R0, 0x6f, P0 ;  /* 0x0000006f0000780c */ /* 0x000fc60000704670 */
[----:B------:R-:W-:Y:S01]  /*a310*/  STL.64 [R1+0x30], R18 ;  /* 0x0000301201007387 */ /* 0x000fe20000100a00 */
        /* <DEDUP_REMOVED lines=8> */
[----:B------:R1:W-:Y:S01]  /*a3a0*/  STL [R1+0x38], R16 ;  /* 0x0000381001007387 */ /* 0x0003e20000100800 */
[----:B------:R-:W-:Y:S02]  /*a3b0*/  @!P0 LEA.HI.X.SX32 R5, R6, R16, 0x1, P1 ;  /* 0x0000001006058211 */ /* 0x000fe400008f0eff */
[----:B------:R-:W-:-:S04]  /*a3c0*/  @!P0 LEA R2, P1, R3, c[0x0][0x2a0], 0x2 ;  /* 0x0000a80003028a11 */ /* 0x000fc800078210ff */
[----:B------:R-:W-:-:S05]  /*a3d0*/  @!P0 LEA.HI.X R3, R3, c[0x0][0x2a4], R5, 0x2, P1 ;  /* 0x0000a90003038a11 */ /* 0x000fca00008f1405 */
[----:B------:R2:W3:Y:S04]  /*a3e0*/  @!P0 LDG.E R236, [R2.64] ;  /* 0x0000000802ec8981 */ /* 0x0004e8000c1e1900 */
[----:B-1----:R-:W4:Y:S01]  /*a3f0*/  LDL R16, [R1+0x44] ;  /* 0x0000440001107983 */ /* 0x002f220000100800 */
[----:B------:R-:W-:-:S04]  /*a400*/  IMAD.MOV.U32 R5, RZ, RZ, R10 ;  /* 0x000000ffff057224 */ /* 0x000fc800078e000a */
[----:B------:R-:W-:-:S04]  /*a410*/  IMAD.WIDE.U32 R4, R72, c[0x0][0x1b8], R4 ;  /* 0x00006e0048047a25 */ /* 0x000fc800078e0004 */
[----:B--2---:R-:W-:-:S04]  /*a420*/  IMAD.IADD R3, R0, 0x1, R99 ;  /* 0x0000000100037824 */ /* 0x004fc800078e0263 */
[----:B------:R-:W-:-:S04]  /*a430*/  @P3 IMAD.HI.U32 R10, R3, c[0x0][0x2c8], RZ ;  /* 0x0000b200030a3a27 */ /* 0x000fc800078e00ff */
        /* <DEDUP_REMOVED lines=8> */
[----:B------:R-:W-:Y:S02]  /*a4c0*/  IMAD R10, R10, c[0x0][0x1b0], RZ ;  /* 0x00006c000a0a7a24 */ /* 0x000fe400078e02ff */
[----:B------:R-:W-:Y:S02]  /*a4d0*/  IMAD.IADD R5, R5, 0x1, R11 ;  /* 0x0000000105057824 */ /* 0x000fe400078e020b */
[----:B------:R-:W-:Y:S02]  /*a4e0*/  IMAD R8, R8, c[0x0][0x2c4], R3 ;  /* 0x0000b10008087a24 */ /* 0x000fe400078e0203 */
[----:B------:R-:W-:-:S02]  /*a4f0*/  IMAD R10, R2, c[0x0][0x1b4], R10 ;  /* 0x00006d00020a7a24 */ /* 0x000fc400078e020a */
[----:B------:R-:W-:Y:S01]  /*a500*/  IMAD.WIDE.U32 R2, R2, c[0x0][0x1b0], R4 ;  /* 0x00006c0002027a25 */ /* 0x000fe200078e0004 */
[----:B------:R-:W-:-:S03]  /*a510*/  SHF.R.S32.HI R4, RZ, 0x1f, R8 ;  /* 0x0000001fff047819 */ /* 0x000fc60000011408 */
[----:B------:R-:W-:Y:S02]  /*a520*/  IMAD.IADD R3, R3, 0x1, R10 ;  /* 0x0000000103037824 */ /* 0x000fe400078e020a */
[----:B------:R-:W-:Y:S02]  /*a530*/  IMAD R5, R4, c[0x0][0x1a8], RZ ;  /* 0x00006a0004057a24 */ /* 0x000fe400078e02ff */
[----:B------:R-:W-:Y:S02]  /*a540*/  IMAD.MOV R4, RZ, RZ, -R6 ;  /* 0x000000ffff047224 */ /* 0x000fe400078e0a06 */
[C---:B------:R-:W-:Y:S02]  /*a550*/  IMAD R5, R8.reuse, c[0x0][0x1ac], R5 ;  /* 0x00006b0008057a24 */ /* 0x040fe400078e0205 */
[----:B------:R-:W-:-:S04]  /*a560*/  IMAD.WIDE.U32 R2, R8, c[0x0][0x1a8], R2 ;  /* 0x00006a0008027a25 */ /* 0x000fc800078e0002 */
[----:B------:R-:W-:Y:S02]  /*a570*/  IMAD R239, R4, c[0x0][0x2b8], R9 ;  /* 0x0000ae0004ef7a24 */ /* 0x000fe400078e0209 */
[----:B------:R-:W-:Y:S01]  /*a580*/  IMAD.IADD R4, R3, 0x1, R5 ;  /* 0x0000000103047824 */ /* 0x000fe200078e0205 */
[C---:B------:R-:W-:Y:S02]  /*a590*/  LEA R3, P0, R2.reuse, c[0x0][0x160], 0x1 ;  /* 0x0000580002037a11 */ /* 0x040fe400078008ff */
[----:B------:R-:W-:Y:S02]  /*a5a0*/  SHF.R.S32.HI R85, RZ, 0x1f, R239 ;  /* 0x0000001fff557819 */ /* 0x000fe400000114ef */
[----:B------:R-:W-:Y:S01]  /*a5b0*/  LEA.HI.X R2, R2, c[0x0][0x164], R4, 0x1, P0 ;  /* 0x0000590002027a11 */ /* 0x000fe200000f0c04 */
[----:B------:R-:W1:Y:S02]  /*a5c0*/  SHFL.IDX PT, R8, R3, RZ, 0x181f ;  /* 0x00181fff03087589 */ /* 0x000e6400000e0000 */
[----:B------:R-:W-:-:S02]  /*a5d0*/  IMAD R10, R85, c[0x0][0x1e0], RZ ;  /* 0x00007800550a7a24 */ /* 0x000fc400078e02ff */
[----:B------:R-:W2:Y:S01]  /*a5e0*/  SHFL.IDX PT, R9, R2, RZ, 0x181f ;  /* 0x00181fff02097589 */ /* 0x000ea200000e0000 */
[----:B------:R-:W-:Y:S02]  /*a5f0*/  IMAD.MOV.U32 R98, RZ, RZ, R15 ;  /* 0x000000ffff627224 */ /* 0x000fe400078e000f */
[----:B------:R-:W-:Y:S01]  /*a600*/  IMAD.IADD R15, R82, 0x1, R99 ;  /* 0x00000001520f7824 */ /* 0x000fe200078e0263 */
[----:B------:R-:W1:Y:S04]  /*a610*/  SHFL.IDX PT, R6, R3, 0x1, 0x181f ;  /* 0x00381f0003067f89 */ /* 0x000e6800000e0000 */
[----:B------:R-:W1:Y:S01]  /*a620*/  SHFL.IDX PT, R11, R2, 0x1, 0x181f ;  /* 0x00381f00020b7f89 */ /* 0x000e6200000e0000 */
[----:B------:R-:W-:-:S03]  /*a630*/  IADD3 R19, R15, 0x20, RZ ;  /* 0x000000200f137810 */ /* 0x000fc60007ffe0ff */
[----:B------:R-:W-:Y:S01]  /*a640*/  SHFL.IDX PT, R17, R2, 0x2, 0x181f ;  /* 0x00581f0002117f89 */ /* 0x000fe200000e0000 */
[----:B------:R-:W-:Y:S01]  /*a650*/  IADD3 R18, R15, 0x40, RZ ;  /* 0x000000400f127810 */ /* 0x000fe20007ffe0ff */
[----:B------:R-:W-:Y:S02]  /*a660*/  IMAD.WIDE.U32 R4, R239, c[0x0][0x1e0], RZ ;  /* 0x00007800ef047a25 */ /* 0x000fe400078e00ff */
[----:B------:R-:W-:Y:S02]  /*a670*/  SHFL.IDX PT, R29, R3, 0x3, 0x181f ;  /* 0x00781f00031d7f89 */ /* 0x000fe400000e0000 */
[----:B------:R-:W-:-:S04]  /*a680*/  IMAD.WIDE.U32 R32, R72, c[0x0][0x1e8], RZ ;  /* 0x00007a0048207a25 */ /* 0x000fc800078e00ff */
[----:B------:R-:W-:Y:S01]  /*a690*/  IMAD R31, R72, c[0x0][0x1ec], R33 ;  /* 0x00007b00481f7a24 */ /* 0x000fe200078e0221 */
[----:B------:R-:W-:Y:S01]  /*a6a0*/  IADD3 R30, R15, 0x60, RZ ;  /* 0x000000600f1e7810 */ /* 0x000fe20007ffe0ff */
[----:B------:R-:W-:Y:S02]  /*a6b0*/  IMAD R124, R126, -0x70, R52 ;  /* 0xffffff907e7c7824 */ /* 0x000fe400078e0234 */
[----:B----4-:R-:W-:Y:S02]  /*a6c0*/  IMAD R60, R16, c[0x0][0x2c4], RZ ;  /* 0x0000b100103c7a24 */ /* 0x010fe400078e02ff */
[----:B------:R-:W-:Y:S02]  /*a6d0*/  IMAD R16, R239, c[0x0][0x1e4], R10 ;  /* 0x00007900ef107a24 */ /* 0x000fe400078e020a */
[----:B------:R-:W4:Y:S01]  /*a6e0*/  SHFL.IDX PT, R10, R3, 0x2, 0x181f ;  /* 0x00581f00030a7f89 */ /* 0x000f2200000e0000 */
[-C--:B------:R-:W-:Y:S02]  /*a6f0*/  ISETP.GE.AND P3, PT, R15, R60.reuse, PT ;  /* 0x0000003c0f00720c */ /* 0x080fe40003f66270 */
[----:B------:R-:W-:-:S02]  /*a700*/  ISETP.GE.AND P4, PT, R19, R60, PT ;  /* 0x0000003c1300720c */ /* 0x000fc40003f86270 */
[----:B------:R-:W-:Y:S01]  /*a710*/  ISETP.GE.AND P6, PT, R18, R60, PT ;  /* 0x0000003c1200720c */ /* 0x000fe20003fc6270 */
[----:B------:R-:W-:Y:S01]  /*a720*/  IMAD.IADD R5, R5, 0x1, R16 ;  /* 0x0000000105057824 */ /* 0x000fe200078e0210 */
[----:B---3--:R-:W-:-:S07]  /*a730*/  SHF.R.S32.HI R84, RZ, 0x1f, R236 ;  /* 0x0000001fff547819 */ /* 0x008fce00000114ec */
[-C--:B-1----:R-:W-:Y:S02]  /*a740*/  @!P3 LEA R26, P0, R76, R8.reuse, 0x1 ;  /* 0x000000084c1ab211 */ /* 0x082fe400078008ff */
[----:B------:R-:W-:Y:S02]  /*a750*/  @!P3 LEA R24, P1, R226, R8, 0x1 ;  /* 0x00000008e218b211 */ /* 0x000fe400078208ff */
[CCC-:B--2---:R-:W-:Y:S02]  /*a760*/  @!P3 LEA.HI.X R27, R76.reuse, R9.reuse, R77.reuse, 0x1, P0 ;  /* 0x000000094c1bb211 */ /* 0x1c4fe400000f0c4d */
[----:B------:R-:W-:Y:S01]  /*a770*/  @!P4 LEA R22, P0, R76, R6, 0x1 ;  /* 0x000000064c16c211 */ /* 0x000fe200078008ff */
[----:B------:R1:W2:Y:S01]  /*a780*/  SHFL.IDX PT, R8, R2, 0x3, 0x181f ;  /* 0x00781f0002087f89 */ /* 0x0002a200000e0000 */
[----:B------:R-:W-:Y:S01]  /*a790*/  @!P3 LEA.HI.X R25, R226, R9, R98, 0x1, P1 ;  /* 0x00000009e219b211 */ /* 0x000fe200008f0c62 */
[----:B------:R-:W-:Y:S01]  /*a7a0*/  IMAD R28, R84, c[0x0][0x1f0], RZ ;  /* 0x00007c00541c7a24 */ /* 0x000fe200078e02ff */
[----:B------:R-:W-:-:S02]  /*a7b0*/  @!P4 LEA.HI.X R23, R76, R11, R77, 0x1, P0 ;  /* 0x0000000b4c17c211 */ /* 0x000fc400000f0c4d */
[-C--:B----4-:R-:W-:Y:S02]  /*a7c0*/  @!P6 LEA R18, P1, R76, R10.reuse, 0x1 ;  /* 0x0000000a4c12e211 */ /* 0x090fe400078208ff */
[----:B------:R-:W-:Y:S02]  /*a7d0*/  @!P6 LEA R16, P0, R226, R10, 0x1 ;  /* 0x0000000ae210e211 */ /* 0x000fe400078008ff */
[-C--:B------:R-:W-:Y:S02]  /*a7e0*/  @!P6 LEA.HI.X R19, R76, R17.reuse, R77, 0x1, P1 ;  /* 0x000000114c13e211 */ /* 0x080fe400008f0c4d */
[----:B------:R-:W-:Y:S01]  /*a7f0*/  @!P6 LEA.HI.X R17, R226, R17, R98, 0x1, P0 ;  /* 0x00000011e211e211 */ /* 0x000fe200000f0c62 */
[----:B-1----:R-:W-:-:S04]  /*a800*/  IMAD.WIDE.U32 R2, R236, c[0x0][0x1f0], R4 ;  /* 0x00007c00ec027a25 */ /* 0x002fc800078e0004 */
[----:B------:R-:W-:Y:S01]  /*a810*/  IMAD R4, R236, c[0x0][0x1f4], R28 ;  /* 0x00007d00ec047a24 */ /* 0x000fe200078e021c */
[----:B------:R-:W-:-:S04]  /*a820*/  IADD3 R2, P0, R2, R32, RZ ;  /* 0x0000002002027210 */ /* 0x000fc80007f1e0ff */
[----:B------:R-:W-:Y:S02]  /*a830*/  IADD3.X R4, R31, R3, R4, P0, !PT ;  /* 0x000000031f047210 */ /* 0x000fe400007fe404 */
[----:B------:R-:W-:Y:S02]  /*a840*/  LEA R3, P0, R2, c[0x0][0x1c8], 0x1 ;  /* 0x0000720002037a11 */ /* 0x000fe400078008ff */
[----:B------:R-:W-:Y:S02]  /*a850*/  ISETP.GE.AND P5, PT, R30, R60, PT ;  /* 0x0000003c1e00720c */ /* 0x000fe40003fa6270 */
[----:B------:R-:W-:Y:S02]  /*a860*/  @!P4 LEA R20, P2, R226, R6, 0x1 ;  /* 0x00000006e214c211 */ /* 0x000fe400078408ff */
[----:B------:R-:W-:Y:S01]  /*a870*/  LEA.HI.X R30, R2, c[0x0][0x1cc], R4, 0x1, P0 ;  /* 0x00007300021e7a11 */ /* 0x000fe200000f0c04 */
[----:B------:R-:W1:Y:S01]  /*a880*/  SHFL.IDX PT, R6, R3, RZ, 0x181f ;  /* 0x00181fff03067589 */ /* 0x000e6200000e0000 */
[----:B------:R-:W-:-:S03]  /*a890*/  IMNMX R2, R124, 0x70, PT ;  /* 0x000000707c027817 */ /* 0x000fc60003800200 */
[----:B------:R-:W3:Y:S02]  /*a8a0*/  SHFL.IDX PT, R28, R30, RZ, 0x181f ;  /* 0x00181fff1e1c7589 */ /* 0x000ee400000e0000 */
[----:B------:R-:W-:Y:S01]  /*a8b0*/  IMAD.IADD R2, R2, 0x1, -R82 ;  /* 0x0000000102027824 */ /* 0x000fe200078e0a52 */
[----:B------:R-:W-:-:S04]  /*a8c0*/  @!P4 LEA.HI.X R21, R226, R11, R98, 0x1, P2 ;  /* 0x0000000be215c211 */ /* 0x000fc800010f0c62 */
[----:B------:R-:W-:Y:S02]  /*a8d0*/  ISETP.GE.AND P2, PT, R2, 0x1, PT ;  /* 0x000000010200780c */ /* 0x000fe40003f46270 */
[----:B------:R-:W-:-:S04]  /*a8e0*/  @!P5 LEA R4, P0, R76, R29, 0x1 ;  /* 0x0000001d4c04d211 */ /* 0x000fc800078008ff */
[----:B--2---:R-:W-:Y:S02]  /*a8f0*/  @!P5 LEA.HI.X R5, R76, R8, R77, 0x1, P0 ;  /* 0x000000084c05d211 */ /* 0x004fe400000f0c4d */
[----:B------:R-:W-:-:S04]  /*a900*/  @!P5 LEA R10, P0, R226, R29, 0x1 ;  /* 0x0000001de20ad211 */ /* 0x000fc800078008ff */
[----:B------:R-:W-:Y:S02]  /*a910*/  @!P5 LEA.HI.X R11, R226, R8, R98, 0x1, P0 ;  /* 0x00000008e20bd211 */ /* 0x000fe400000f0c62 */
[C---:B-1----:R-:W-:Y:S02]  /*a920*/  @P2 LEA R8, P0, R76.reuse, R6, 0x1 ;  /* 0x000000064c082211 */ /* 0x042fe400078008ff */
[C---:B------:R-:W-:Y:S02]  /*a930*/  ISETP.GE.AND P1, PT, R76.reuse, c[0x0][0x198], PT ;  /* 0x000066004c007a0c */ /* 0x040fe40003f26270 */
[----:B---3--:R-:W-:Y:S02]  /*a940*/  @P2 LEA.HI.X R9, R76, R28, R77, 0x1, P0 ;  /* 0x0000001c4c092211 */ /* 0x008fe400000f0c4d */
[----:B------:R-:W-:-:S09]  /*a950*/  ISETP.GE.AND P0, PT, R226, c[0x0][0x198], PT ;  /* 0x00006600e2007a0c */ /* 0x000fd20003f06270 */
[----:B------:R1:W-:Y:S04]  /*a960*/  @!P3 LDGSTS.E.BYPASS.LTC128B.128 [R227+0x100], [R26.64], !P1 ;  /* 0x001000001ae3bfae */ /* 0x0003e8000c901d48 */
        /* <DEDUP_REMOVED lines=12> */
[----:B------:R-:W-:-:S07]  /*aa30*/  @P2 LEA.HI.X R5, R226, R28, R98, 0x1, P1 ;  /* 0x0000001ce2052211 */ /* 0x000fce00008f0c62 */
[----:B------:R2:W-:Y:S01]  /*aa40*/  @P2 LDGSTS.E.BYPASS.LTC128B.128 [R227+0xb900], [R4.64], !P0 ;  /* 0x0b90000004e32fae */ /* 0x0005e2000c101d48 */
[----:B------:R-:W-:-:S03]  /*aa50*/  ISETP.GE.AND P0, PT, R2, 0x21, PT ;  /* 0x000000210200780c */ /* 0x000fc60003f06270 */
[----:B--2---:R-:W3:Y:S04]  /*aa60*/  SHFL.IDX PT, R4, R3, 0x1, 0x181f ;  /* 0x00381f0003047f89 */ /* 0x004ee800000e0000 */
[----:B------:R-:W2:Y:S06]  /*aa70*/  SHFL.IDX PT, R5, R30, 0x1, 0x181f ;  /* 0x00381f001e057f89 */ /* 0x000eac00000e0000 */
        /* <DEDUP_REMOVED lines=15> */
[----:B------:R-:W-:Y:S01]  /*ab70*/  @P0 ISETP.GE.AND P1, PT, R76, c[0x0][0x1d4], PT ;  /* 0x000075004c000a0c */ /* 0x000fe20003f26270 */
[----:B------:R-:W2:Y:S04]  /*ab80*/  SHFL.IDX PT, R3, R3, 0x3, 0x181f ;  /* 0x00781f0003037f89 */ /* 0x000ea800000e0000 */
[----:B------:R-:W3:Y:S08]  /*ab90*/  SHFL.IDX PT, R6, R30, 0x3, 0x181f ;  /* 0x00781f001e067f89 */ /* 0x000ef000000e0000 */
[----:B------:R1:W-:Y:S01]  /*aba0*/  @P0 LDGSTS.E.BYPASS.LTC128B.128 [R229+0xa100], [R8.64], !P1 ;  /* 0x0a10000008e50fae */ /* 0x0003e2000c901d48 */
[----:B------:R-:W-:-:S13]  /*abb0*/  @P0 ISETP.GE.AND P1, PT, R226, c[0x0][0x1d4], PT ;  /* 0x00007500e2000a0c */ /* 0x000fda0003f26270 */
[----:B------:R2:W-:Y:S01]  /*abc0*/  @P0 LDGSTS.E.BYPASS.LTC128B.128 [R229+0xd900], [R4.64], !P1 ;  /* 0x0d90000004e50fae */ /* 0x0005e2000c901d48 */
[----:B------:R-:W-:-:S13]  /*abd0*/  ISETP.GE.AND P0, PT, R2, 0x61, PT ;  /* 0x000000610200780c */ /* 0x000fda0003f06270 */
[----:B--2---:R-:W-:-:S04]  /*abe0*/  @P0 LEA R4, P1, R76, R3, 0x1 ;  /* 0x000000034c040211 */ /* 0x004fc800078208ff */
[----:B---3--:R-:W-:Y:S02]  /*abf0*/  @P0 LEA.HI.X R5, R76, R6, R77, 0x1, P1 ;  /* 0x000000064c050211 */ /* 0x008fe400008f0c4d */
[----:B------:R-:W-:-:S04]  /*ac00*/  @P0 LEA R2, P1, R226, R3, 0x1 ;  /* 0x00000003e2020211 */ /* 0x000fc800078208ff */
[----:B------:R-:W-:Y:S02]  /*ac10*/  @P0 LEA.HI.X R3, R226, R6, R98, 0x1, P1 ;  /* 0x00000006e2030211 */ /* 0x000fe400008f0c62 */
[----:B------:R-:W-:Y:S01]  /*ac20*/  @P0 ISETP.GE.AND P1, PT, R76, c[0x0][0x1d4], PT ;  /* 0x000075004c000a0c */ /* 0x000fe20003f26270 */
[----:B------:R1:W-:-:S12]  /*ac30*/  STL.64 [R1+0x28], R32 ;  /* 0x0000282001007387 */ /* 0x0003d80000100a00 */
[----:B------:R1:W-:Y:S01]  /*ac40*/  @P0 LDGSTS.E.BYPASS.LTC128B.128 [R229+0xb100], [R4.64], !P1 ;  /* 0x0b10000004e50fae */ /* 0x0003e2000c901d48 */
[----:B------:R-:W-:-:S03]  /*ac50*/  @P0 ISETP.GE.AND P1, PT, R226, c[0x0][0x1d4], PT ;  /* 0x00007500e2000a0c */ /* 0x000fc60003f26270 */
[----:B------:R1:W-:Y:S10]  /*ac60*/  STL [R1+0x24], R31 ;  /* 0x0000241f01007387 */ /* 0x0003f40000100800 */
[----:B------:R1:W-:Y:S01]  /*ac70*/  @P0 LDGSTS.E.BYPASS.LTC128B.128 [R229+0xe900], [R2.64], !P1 ;  /* 0x0e90000002e50fae */ /* 0x0003e2000c901d48 */
[----:B------:R-:W-:-:S03]  /*ac80*/  ISETP.LT.AND P0, PT, RZ, c[0x0][0x27c], PT ;  /* 0x00009f00ff007a0c */ /* 0x000fc60003f01270 */
[----:B------:R-:W0:Y:S01]  /*ac90*/  LDGDEPBAR ;  /* 0x00000000000079af */ /* 0x000e220000000000 */
[----:B------:R-:W-:Y:S02]  /*aca0*/  P2R R46, PR, RZ, 0x20 ;  /* 0x00000020ff2e7803 */ /* 0x000fe40000000000 */
[----:B------:R-:W-:-:S07]  /*acb0*/  ISETP.GT.AND P5, PT, R0, 0x6f, PT ;  /* 0x0000006f0000780c */ /* 0x000fce0003fa4270 */
[----:B------:R-:W-:Y:S05]  /*acc0*/  @P0 BRA `(.L_x_1573) ;  /* 0x0000002000000947 */ /* 0x000fea0003800000 */
[----:B------:R-:W-:-:S04]  /*acd0*/  DEPBAR.LE SB0, 0x1 ;  /* 0x000080400000791a */ /* 0x000fc80000000000 */
[----:B------:R-:W-:Y:S05]  /*ace0*/  BRA `(.L_x_1574) ;  /* 0x00004d9000007947 */ /* 0x000fea0003800000 */
.L_x_1573:
        /* <DEDUP_REMOVED lines=8> */
[----:B------:R-:W-:Y:S01]  /*ad70*/  IMAD R6, R137, c[0x0][0x294], R2 ;  /* 0x0000a50089067a24 */ /* 0x000fe200078e0202 */
        /* <DEDUP_REMOVED lines=57> */
.L_x_1577:
[----:B--2---:R-:W-:Y:S05]  /*b110*/  BSYNC B0 ;  /* 0x0000000000007941 */ /* 0x004fea0003800000 */
.L_x_1576:
        /* <DEDUP_REMOVED lines=15> */
[----:B---3--:R2:W3:Y:S01]  /*b210*/  SHFL.IDX PT, R21, R28, 0x1, 0x181f ;  /* 0x00381f001c157f89 */ /* 0x0084e200000e0000 */
        /* <DEDUP_REMOVED lines=9> */
[----:B-1----:R-:W-:-:S05]  /*b2b0*/  @!P1 IADD3 R24, P0, R6, R2, RZ ;  /* 0x0000000206189210 */ /* 0x002fca0007f1e0ff */
[----:B----4-:R-:W-:Y:S01]  /*b2c0*/  @!P1 IMAD.X R25, R20, 0x1, R3, P0 ;  /* 0x0000000114199824 */ /* 0x010fe200000e0603 */
[----:B------:R-:W-:-:S05]  /*b2d0*/  @!P1 IADD3 R22, P0, R15, R2, RZ ;  /* 0x000000020f169210 */ /* 0x000fca0007f1e0ff */
[----:B---3--:R-:W-:Y:S01]  /*b2e0*/  @!P1 IMAD.X R23, R21, 0x1, R3, P0 ;  /* 0x0000000115179824 */ /* 0x008fe200000e0603 */
[----:B------:R-:W-:-:S13]  /*b2f0*/  ISETP.GE.AND P0, PT, R81, c[0x0][0x27c], PT ;  /* 0x00009f0051007a0c */ /* 0x000fda0003f06270 */
[C---:B------:R-:W-:Y:S01]  /*b300*/  @!P0 IMAD.SHL.U32 R4, R81.reuse, 0x2, RZ ;  /* 0x0000000251048824 */ /* 0x040fe200078e00ff */
[----:B------:R-:W-:-:S04]  /*b310*/  @!P0 SHF.L.U64.HI R5, R81, 0x1, R65 ;  /* 0x0000000151058819 */ /* 0x000fc80000010241 */
[----:B------:R-:W-:-:S05]  /*b320*/  @!P0 IADD3 R2, P2, R6, R4, RZ ;  /* 0x0000000406028210 */ /* 0x000fca0007f5e0ff */
[----:B------:R-:W-:Y:S01]  /*b330*/  @!P0 IMAD.X R3, R20, 0x1, R5, P2 ;  /* 0x0000000114038824 */ /* 0x000fe200010e0605 */
[----:B------:R-:W-:Y:S01]  /*b340*/  @!P0 IADD3 R20, P2, R15, R4, RZ ;  /* 0x000000040f148210 */ /* 0x000fe20007f5e0ff */
[----:B------:R-:W-:-:S03]  /*b350*/  CS2R R34, SRZ ;  /* 0x0000000000227805 */ /* 0x000fc6000001ff00 */
[----:B------:R1:W5:Y:S01]  /*b360*/  @!P0 LD.E.64 R40, [R2.64] ;  /* 0x0000000802288980 */ /* 0x000362000c101b00 */
[----:B------:R-:W-:Y:S02]  /*b370*/  @!P0 IMAD.X R21, R21, 0x1, R5, P2 ;  /* 0x0000000115158824 */ /* 0x000fe400010e0605 */
[----:B------:R-:W-:-:S03]  /*b380*/  CS2R R4, SRZ ;  /* 0x0000000000047805 */ /* 0x000fc6000001ff00 */
[----:B------:R3:W5:Y:S04]  /*b390*/  @!P0 LD.E.64 R34, [R20.64] ;  /* 0x0000000814228980 */ /* 0x000768000c101b00 */
[----:B------:R3:W5:Y:S01]  /*b3a0*/  @!P1 LD.E.64 R4, [R24.64] ;  /* 0x0000000818049980 */ /* 0x000762000c101b00 */
[----:B-1----:R-:W-:-:S06]  /*b3b0*/  CS2R R2, SRZ ;  /* 0x0000000000027805 */ /* 0x002fcc000001ff00 */
[----:B------:R3:W5:Y:S02]  /*b3c0*/  @!P1 LD.E.64 R2, [R22.64] ;  /* 0x0000000816029980 */ /* 0x000764000c101b00 */
.L_x_1579:
[----:B------:R-:W-:Y:S05]  /*b3d0*/  BSYNC B0 ;  /* 0x0000000000007941 */ /* 0x000fea0003800000 */
.L_x_1578:
[----:B-1-3-5:R-:W-:Y:S01]  /*b3e0*/  IMAD.MOV.U32 R24, RZ, RZ, R40 ;  /* 0x000000ffff187224 */ /* 0x02afe200078e0028 */
[----:B------:R-:W-:Y:S01]  /*b3f0*/  MOV R15, R4 ;  /* 0x00000004000f7202 */ /* 0x000fe20000000f00 */
[----:B------:R-:W-:Y:S01]  /*b400*/  IMAD.MOV.U32 R23, RZ, RZ, R41 ;  /* 0x000000ffff177224 */ /* 0x000fe200078e0029 */
[----:B------:R1:W3:Y:S01]  /*b410*/  SHFL.IDX PT, R21, R32, 0x2, 0x181f ;  /* 0x00581f0020157f89 */ /* 0x0002e200000e0000 */
        /* <DEDUP_REMOVED lines=8> */
[----:B------:R1:W2:Y:S01]  /*b4a0*/  SHFL.IDX PT, R22, R33, 0x2, 0x181f ;  /* 0x00581f0021167f89 */ /* 0x0002a200000e0000 */
[----:B------:R-:W-:Y:S01]  /*b4b0*/  MOV R6, R3 ;  /* 0x0000000300067202 */ /* 0x000fe20000000f00 */
[----:B------:R-:W-:Y:S01]  /*b4c0*/  CS2R R44, SRZ ;  /* 0x00000000002c7805 */ /* 0x000fe2000001ff00 */
[----:B------:R-:W-:Y:S01]  /*b4d0*/  PRMT R58, R23, 0x5410, R24 ;  /* 0x00005410173a7816 */ /* 0x000fe20000000018 */
[----:B------:R1:W4:Y:S01]  /*b4e0*/  SHFL.IDX PT, R30, R28, 0x2, 0x181f ;  /* 0x00581f001c1e7f89 */ /* 0x00032200000e0000 */
[----:B------:R-:W-:Y:S01]  /*b4f0*/  PRMT R56, R6, 0x5410, R15 ;  /* 0x0000541006387816 */ /* 0x000fe2000000000f */
[----:B------:R-:W-:Y:S01]  /*b500*/  CS2R R36, SRZ ;  /* 0x0000000000247805 */ /* 0x000fe2000001ff00 */
[----:B------:R-:W-:Y:S01]  /*b510*/  CS2R R42, SRZ ;  /* 0x00000000002a7805 */ /* 0x000fe2000001ff00 */
[----:B----4-:R1:W4:Y:S01]  /*b520*/  SHFL.IDX PT, R20, R31, 0x2, 0x181f ;  /* 0x00581f001f147f89 */ /* 0x01032200000e0000 */
[----:B------:R-:W-:Y:S01]  /*b530*/  CS2R R38, SRZ ;  /* 0x0000000000267805 */ /* 0x000fe2000001ff00 */
[----:B------:R-:W-:Y:S05]  /*b540*/  @P6 BRA `(.L_x_1581) ;  /* 0x0000016000006947 */ /* 0x000fea0003800000 */
[----:B------:R-:W-:Y:S01]  /*b550*/  ISETP.GE.AND P1, PT, R78, c[0x0][0x27c], PT ;  /* 0x00009f004e007a0c */ /* 0x000fe20003f26270 */
[----:B------:R-:W-:Y:S01]  /*b560*/  CS2R R44, SRZ ;  /* 0x00000000002c7805 */ /* 0x000fe2000001ff00 */
[----:B------:R-:W-:Y:S01]  /*b570*/  ISETP.GE.AND P0, PT, R81, c[0x0][0x27c], PT ;  /* 0x00009f0051007a0c */ /* 0x000fe20003f06270 */
[----:B------:R-:W-:-:S10]  /*b580*/  CS2R R36, SRZ ;  /* 0x0000000000247805 */ /* 0x000fd4000001ff00 */
[C---:B------:R-:W-:Y:S01]  /*b590*/  @!P1 IMAD.SHL.U32 R6, R78.reuse, 0x2, RZ ;  /* 0x000000024e069824 */ /* 0x040fe200078e00ff */
[----:B------:R-:W-:Y:S02]  /*b5a0*/  @!P1 SHF.L.U64.HI R15, R78, 0x1, R79 ;  /* 0x000000014e0f9819 */ /* 0x000fe4000001024f */
[----:B------:R-:W-:Y:S02]  /*b5b0*/  @!P0 SHF.L.U64.HI R29, R81, 0x1, R65 ;  /* 0x00000001511d8819 */ /* 0x000fe40000010241 */
[----:B--2---:R-:W-:-:S05]  /*b5c0*/  @!P1 IADD3 R26, P2, R22, R6, RZ ;  /* 0x00000006161a9210 */ /* 0x004fca0007f5e0ff */
[--C-:B---3--:R-:W-:Y:S01]  /*b5d0*/  @!P1 IMAD.X R27, R21, 0x1, R15.reuse, P2 ;  /* 0x00000001151b9824 */ /* 0x108fe200010e060f */
[----:B----4-:R-:W-:Y:S01]  /*b5e0*/  @!P1 IADD3 R24, P2, R20, R6, RZ ;  /* 0x0000000614189210 */ /* 0x010fe20007f5e0ff */
        /* <DEDUP_REMOVED lines=12> */
.L_x_1581:
[----:B------:R-:W-:Y:S05]  /*b6b0*/  BSYNC B0 ;  /* 0x0000000000007941 */ /* 0x000fea0003800000 */
.L_x_1580:
[----:B------:R-:W-:Y:S01]  /*b6c0*/  ISETP.NE.AND P0, PT, R46, RZ, PT ;  /* 0x000000ff2e00720c */ /* 0x000fe20003f05270 */
[----:B--2--5:R-:W-:Y:S01]  /*b6d0*/  IMAD.MOV.U32 R22, RZ, RZ, R44 ;  /* 0x000000ffff167224 */ /* 0x024fe200078e002c */
[----:B----4-:R-:W-:Y:S01]  /*b6e0*/  MOV R20, R36 ;  /* 0x0000002400147202 */ /* 0x010fe20000000f00 */
[----:B---3--:R-:W-:Y:S01]  /*b6f0*/  IMAD.MOV.U32 R21, RZ, RZ, R45 ;  /* 0x000000ffff157224 */ /* 0x008fe200078e002d */
[----:B------:R-:W2:Y:S01]  /*b700*/  SHFL.IDX PT, R30, R32, 0x3, 0x181f ;  /* 0x00781f00201e7f89 */ /* 0x000ea200000e0000 */
        /* <DEDUP_REMOVED lines=8> */
[----:B------:R3:W4:Y:S01]  /*b790*/  SHFL.IDX PT, R15, R33, 0x3, 0x181f ;  /* 0x00781f00210f7f89 */ /* 0x00072200000e0000 */
[----:B------:R-:W-:Y:S01]  /*b7a0*/  MOV R6, R39 ;  /* 0x0000002700067202 */ /* 0x000fe20000000f00 */
[----:B------:R-:W-:Y:S01]  /*b7b0*/  CS2R R46, SRZ ;  /* 0x00000000002e7805 */ /* 0x000fe2000001ff00 */
[----:B------:R-:W-:Y:S01]  /*b7c0*/  PRMT R63, R21, 0x5410, R22 ;  /* 0x00005410153f7816 */ /* 0x000fe20000000016 */
[----:B------:R1:W1:Y:S01]  /*b7d0*/  SHFL.IDX PT, R29, R28, 0x3, 0x181f ;  /* 0x00781f001c1d7f89 */ /* 0x00026200000e0000 */
[----:B------:R-:W-:-:S03]  /*b7e0*/  PRMT R61, R6, 0x5410, R20 ;  /* 0x00005410063d7816 */ /* 0x000fc60000000014 */
[----:B------:R1:W1:Y:S02]  /*b7f0*/  SHFL.IDX PT, R23, R31, 0x3, 0x181f ;  /* 0x00781f001f177f89 */ /* 0x00026400000e0000 */
[----:B-1-3--:R-:W-:Y:S01]  /*b800*/  CS2R R32, SRZ ;  /* 0x0000000000207805 */ /* 0x00afe2000001ff00 */
[----:B------:R-:W-:Y:S05]  /*b810*/  @P0 BRA `(.L_x_1583) ;  /* 0x0000016000000947 */ /* 0x000fea0003800000 */
[----:B--2-4-:R-:W-:Y:S01]  /*b820*/  ISETP.GE.AND P1, PT, R78, c[0x0][0x27c], PT ;  /* 0x00009f004e007a0c */ /* 0x014fe20003f26270 */
[----:B------:R-:W-:Y:S01]  /*b830*/  CS2R R50, SRZ ;  /* 0x0000000000327805 */ /* 0x000fe2000001ff00 */
[----:B------:R-:W-:Y:S01]  /*b840*/  ISETP.GE.AND P0, PT, R81, c[0x0][0x27c], PT ;  /* 0x00009f0051007a0c */ /* 0x000fe20003f06270 */
[----:B------:R-:W-:-:S10]  /*b850*/  CS2R R32, SRZ ;  /* 0x0000000000207805 */ /* 0x000fd4000001ff00 */
[C---:B------:R-:W-:Y:S01]  /*b860*/  @!P1 IMAD.SHL.U32 R6, R78.reuse, 0x2, RZ ;  /* 0x000000024e069824 */ /* 0x040fe200078e00ff */
[----:B------:R-:W-:Y:S01]  /*b870*/  @!P1 SHF.L.U64.HI R21, R78, 0x1, R79 ;  /* 0x000000014e159819 */ /* 0x000fe2000001024f */
[C---:B------:R-:W-:Y:S01]  /*b880*/  @!P0 IMAD.SHL.U32 R20, R81.reuse, 0x2, RZ ;  /* 0x0000000251148824 */ /* 0x040fe200078e00ff */
[----:B------:R-:W-:Y:S02]  /*b890*/  @!P0 SHF.L.U64.HI R28, R81, 0x1, R65 ;  /* 0x00000001511c8819 */ /* 0x000fe40000010241 */
[-C--:B------:R-:W-:Y:S02]  /*b8a0*/  @!P1 IADD3 R26, P2, R15, R6.reuse, RZ ;  /* 0x000000060f1a9210 */ /* 0x080fe40007f5e0ff */
[----:B------:R-:W-:Y:S02]  /*b8b0*/  @!P1 IADD3 R24, P4, R23, R6, RZ ;  /* 0x0000000617189210 */ /* 0x000fe40007f9e0ff */
[-C--:B------:R-:W-:Y:S01]  /*b8c0*/  @!P0 IADD3 R22, P3, R15, R20.reuse, RZ ;  /* 0x000000140f168210 */ /* 0x080fe20007f7e0ff */
[C-C-:B------:R-:W-:Y:S01]  /*b8d0*/  @!P1 IMAD.X R27, R30.reuse, 0x1, R21.reuse, P2 ;  /* 0x000000011e1b9824 */ /* 0x140fe200010e0615 */
[----:B------:R-:W-:Y:S01]  /*b8e0*/  @!P0 IADD3 R20, P2, R23, R20, RZ ;  /* 0x0000001417148210 */ /* 0x000fe20007f5e0ff */
[C---:B------:R-:W-:Y:S01]  /*b8f0*/  @!P1 IMAD.X R25, R29.reuse, 0x1, R21, P4 ;  /* 0x000000011d199824 */ /* 0x040fe200020e0615 */
[----:B------:R-:W-:Y:S01]  /*b900*/  CS2R R46, SRZ ;  /* 0x00000000002e7805 */ /* 0x000fe2000001ff00 */
[----:B------:R-:W-:Y:S01]  /*b910*/  CS2R R48, SRZ ;  /* 0x0000000000307805 */ /* 0x000fe2000001ff00 */
[--C-:B------:R-:W-:Y:S01]  /*b920*/  @!P0 IMAD.X R23, R30, 0x1, R28.reuse, P3 ;  /* 0x000000011e178824 */ /* 0x100fe200018e061c */
[----:B------:R1:W5:Y:S01]  /*b930*/  @!P1 LD.E.64 R32, [R26.64] ;  /* 0x000000081a209980 */ /* 0x000362000c101b00 */
[----:B------:R-:W-:-:S03]  /*b940*/  @!P0 IMAD.X R21, R29, 0x1, R28, P2 ;  /* 0x000000011d158824 */ /* 0x000fc600010e061c */
[----:B------:R1:W5:Y:S04]  /*b950*/  @!P0 LD.E.64 R50, [R22.64] ;  /* 0x0000000816328980 */ /* 0x000368000c101b00 */
[----:B------:R1:W5:Y:S04]  /*b960*/  @!P1 LD.E.64 R46, [R24.64] ;  /* 0x00000008182e9980 */ /* 0x000368000c101b00 */
[----:B------:R1:W5:Y:S02]  /*b970*/  @!P0 LD.E.64 R48, [R20.64] ;  /* 0x0000000814308980 */ /* 0x000364000c101b00 */
.L_x_1583:
[----:B--2-4-:R-:W-:Y:S05]  /*b980*/  BSYNC B0 ;  /* 0x0000000000007941 */ /* 0x014fea0003800000 */
.L_x_1582:
        /* <DEDUP_REMOVED lines=41> */
[C---:B------:R-:W-:Y:S01]  /*bc20*/  FMUL.FTZ R20, R22.reuse, R28 ;  /* 0x0000001c16147220 */ /* 0x040fe20000410000 */
[C---:B------:R-:W-:Y:S01]  /*bc30*/  SHF.L.U32 R9, R21.reuse, 0x10, RZ ;  /* 0x0000001015097819 */ /* 0x040fe200000006ff */
[-C--:B------:R-:W-:Y:S01]  /*bc40*/  FMUL.FTZ R22, R22, R23.reuse ;  /* 0x0000001716167220 */ /* 0x080fe20000410000 */
[----:B------:R-:W-:Y:S01]  /*bc50*/  LOP3.LUT R6, R21, 0xffff0000, RZ, 0xc0, !PT ;  /* 0xffff000015067812 */ /* 0x000fe200078ec0ff */
[----:B------:R-:W-:Y:S02]  /*bc60*/  FMUL.FTZ R17, R8, R30 ;  /* 0x0000001e08117220 */ /* 0x000fe40000410000 */
[C---:B------:R-:W-:Y:S02]  /*bc70*/  FFMA.FTZ R22, R27.reuse, R28, R22 ;  /* 0x0000001c1b167223 */ /* 0x040fe40000010016 */
[----:B------:R-:W-:Y:S01]  /*bc80*/  FFMA.FTZ R21, R27, R23, -R20 ;  /* 0x000000171b157223 */ /* 0x000fe20000010814 */
[C---:B------:R-:W-:Y:S01]  /*bc90*/  SHF.L.U32 R27, R25.reuse, 0x10, RZ ;  /* 0x00000010191b7819 */ /* 0x040fe200000006ff */
[C---:B------:R-:W-:Y:S01]  /*bca0*/  IMAD.U32 R28, R24.reuse, 0x10000, RZ ;  /* 0x00010000181c7824 */ /* 0x040fe200078e00ff */
[----:B------:R-:W-:Y:S01]  /*bcb0*/  LOP3.LUT R24, R24, 0xffff0000, RZ, 0xc0, !PT ;  /* 0xffff000018187812 */ /* 0x000fe200078ec0ff */
[-C--:B------:R-:W-:Y:S01]  /*bcc0*/  FMUL.FTZ R8, R8, R29.reuse ;  /* 0x0000001d08087220 */ /* 0x080fe20000410000 */
[----:B------:R-:W-:Y:S01]  /*bcd0*/  LOP3.LUT R25, R25, 0xffff0000, RZ, 0xc0, !PT ;  /* 0xffff000019197812 */ /* 0x000fe200078ec0ff */
[----:B------:R-:W-:Y:S01]  /*bce0*/  FFMA.FTZ R20, R26, R29, -R17 ;  /* 0x0000001d1a147223 */ /* 0x000fe20000010811 */
[----:B------:R-:W-:Y:S01]  /*bcf0*/  F2FP.BF16.PACK_AB R22, R22, R21 ;  /* 0x000000151616723e */ /* 0x000fe200000010ff */
[----:B------:R-:W-:-:S02]  /*bd00*/  FFMA.FTZ R23, R26, R30, R8 ;  /* 0x0000001e1a177223 */ /* 0x000fc40000010008 */
[----:B------:R-:W-:Y:S02]  /*bd10*/  FMUL.FTZ R17, R15, R28 ;  /* 0x0000001c0f117220 */ /* 0x000fe40000410000 */
[C---:B------:R-:W-:Y:S01]  /*bd20*/  FMUL.FTZ R8, R6.reuse, R24 ;  /* 0x0000001806087220 */ /* 0x040fe20000410000 */
[----:B------:R-:W-:Y:S01]  /*bd30*/  F2FP.BF16.PACK_AB R23, R23, R20 ;  /* 0x000000141717723e */ /* 0x000fe200000010ff */
[----:B------:R-:W-:Y:S02]  /*bd40*/  FMUL.FTZ R15, R15, R27 ;  /* 0x0000001b0f0f7220 */ /* 0x000fe40000410000 */
        /* <DEDUP_REMOVED lines=8> */
.L_x_1587:
[----:B------:R-:W-:Y:S05]  /*bdd0*/  BSYNC B0 ;  /* 0x0000000000007941 */ /* 0x000fea0003800000 */
.L_x_1586:
        /* <DEDUP_REMOVED lines=21> */
[C---:B------:R-:W-:Y:S01]  /*bf30*/  SHF.L.U32 R9, R21.reuse, 0x10, RZ ;  /* 0x0000001015097819 */ /* 0x040fe200000006ff */
[C---:B------:R-:W-:Y:S01]  /*bf40*/  FMUL.FTZ R20, R16.reuse, R23 ;  /* 0x0000001710147220 */ /* 0x040fe20000410000 */
[----:B------:R-:W-:Y:S01]  /*bf50*/  LOP3.LUT R6, R21, 0xffff0000, RZ, 0xc0, !PT ;  /* 0xffff000015067812 */ /* 0x000fe200078ec0ff */
[----:B------:R-:W-:-:S02]  /*bf60*/  FMUL.FTZ R16, R16, R22 ;  /* 0x0000001610107220 */ /* 0x000fc40000410000 */
[----:B------:R-:W-:Y:S02]  /*bf70*/  FMUL.FTZ R15, R8, R26 ;  /* 0x0000001a080f7220 */ /* 0x000fe40000410000 */
[C---:B------:R-:W-:Y:S02]  /*bf80*/  FFMA.FTZ R22, R24.reuse, R22, -R20 ;  /* 0x0000001618167223 */ /* 0x040fe40000010814 */
[----:B------:R-:W-:Y:S01]  /*bf90*/  FFMA.FTZ R21, R24, R23, R16 ;  /* 0x0000001718157223 */ /* 0x000fe20000010010 */
[----:B------:R-:W-:Y:S01]  /*bfa0*/  SHF.L.U32 R16, R18, 0x10, RZ ;  /* 0x0000001012107819 */ /* 0x000fe200000006ff */
        /* <DEDUP_REMOVED lines=13> */
[----:B------:R-:W-:Y:S01]  /*c080*/  FFMA.FTZ R15, R9, R18, -R8 ;  /* 0x00000012090f7223 */ /* 0x000fe20000010808 */
[----:B------:R-:W-:Y:S01]  /*c090*/  F2FP.BF16.PACK_AB R11, R19, R20 ;  /* 0x00000014130b723e */ /* 0x000fe200000010ff */
[----:B------:R-:W-:Y:S01]  /*c0a0*/  FFMA.FTZ R6, R9, R24, R6 ;  /* 0x0000001809067223 */ /* 0x000fe20000010006 */
[----:B------:R-:W-:-:S04]  /*c0b0*/  F2FP.BF16.PACK_AB R8, R16, R17 ;  /* 0x000000111008723e */ /* 0x000fc800000010ff */
[----:B------:R-:W-:-:S05]  /*c0c0*/  F2FP.BF16.PACK_AB R9, R6, R15 ;  /* 0x0000000f0609723e */ /* 0x000fca00000010ff */
[----:B------:R1:W-:Y:S02]  /*c0d0*/  STS.128 [R227+0x4100], R8 ;  /* 0x00410008e3007388 */ /* 0x0003e40000000c00 */
.L_x_1585:
[----:B------:R-:W-:Y:S05]  /*c0e0*/  BSYNC B1 ;  /* 0x0000000000017941 */ /* 0x000fea0003800000 */
.L_x_1584:
        /* <DEDUP_REMOVED lines=15> */
[C---:B------:R-:W-:Y:S01]  /*c1e0*/  IMAD.U32 R20, R15.reuse, 0x10000, RZ ;  /* 0x000100000f147824 */ /* 0x040fe200078e00ff */
        /* <DEDUP_REMOVED lines=13> */
[----:B------:R-:W-:Y:S01]  /*c2c0*/  FFMA.FTZ R15, R19, R20, -R11 ;  /* 0x00000014130f7223 */ /* 0x000fe2000001080b */
[----:B------:R-:W-:Y:S01]  /*c2d0*/  SHF.L.U32 R4, R9, 0x10, RZ ;  /* 0x0000001009047819 */ /* 0x000fe200000006ff */
[----:B------:R-:W-:Y:S02]  /*c2e0*/  FMUL.FTZ R8, R3, R23 ;  /* 0x0000001703087220 */ /* 0x000fe40000410000 */
[----:B------:R-:W-:Y:S01]  /*c2f0*/  FFMA.FTZ R10, R19, R21, R10 ;  /* 0x00000015130a7223 */ /* 0x000fe2000001000a */
[----:B------:R-:W-:Y:S01]  /*c300*/  SHF.L.U32 R19, R17, 0x10, RZ ;  /* 0x0000001011137819 */ /* 0x000fe200000006ff */
        /* <DEDUP_REMOVED lines=19> */
.L_x_1591:
[----:B------:R-:W-:Y:S05]  /*c440*/  BSYNC B0 ;  /* 0x0000000000007941 */ /* 0x000fea0003800000 */
.L_x_1590:
        /* <DEDUP_REMOVED lines=48> */
.L_x_1589:
[----:B------:R-:W-:Y:S05]  /*c750*/  BSYNC B1 ;  /* 0x0000000000017941 */ /* 0x000fea0003800000 */
.L_x_1588:
        /* <DEDUP_REMOVED lines=53> */
.L_x_1595:
[----:B------:R-:W-:Y:S05]  /*cab0*/  BSYNC B0 ;  /* 0x0000000000007941 */ /* 0x000fea0003800000 */
.L_x_1594:
        /* <DEDUP_REMOVED lines=48> */
.L_x_1593:
[----:B------:R-:W-:Y:S05]  /*cdc0*/  BSYNC B1 ;  /* 0x0000000000017941 */ /* 0x000fea0003800000 */
.L_x_1592:
        /* <DEDUP_REMOVED lines=52> */
.L_x_1598:
[----:B------:R-:W-:Y:S05]  /*d110*/  BSYNC B0 ;  /* 0x0000000000007941 */ /* 0x000fea0003800000 */
.L_x_1597:
        /* <DEDUP_REMOVED lines=49> */
.L_x_1575:
        /* <DEDUP_REMOVED lines=34> */
[----:B------:R1:W2:Y:S01]  /*d650*/  @!P0 LD.E.128 R20, [R4.64] ;  /* 0x0000000804148980 */ /* 0x0002a2000c101d00 */
[----:B------:R-:W-:Y:S03]  /*d660*/  BSSY B0, `(.L_x_1599) ;  /* 0x0000025000007945 */ /* 0x000fe60003800000 */
[----:B------:R4:W1:Y:S01]  /*d670*/  SHFL.IDX PT, R30, R29, 0x1, 0x181f ;  /* 0x00381f001d1e7f89 */ /* 0x00086200000e0000 */
[----:B------:R-:W-:-:S03]  /*d680*/  ISETP.GE.AND P2, PT, R76, c[0x0][0x27c], PT ;  /* 0x00009f004c007a0c */ /* 0x000fc60003f46270 */
[----:B------:R4:W1:Y:S01]  /*d690*/  SHFL.IDX PT, R31, R15, 0x1, 0x181f ;  /* 0x00381f000f1f7f89 */ /* 0x00086200000e0000 */
[----:B------:R-:W-:-:S03]  /*d6a0*/  CS2R R18, SRZ ;  /* 0x0000000000127805 */ /* 0x000fc6000001ff00 */
[----:B------:R4:W1:Y:S01]  /*d6b0*/  SHFL.IDX PT, R32, R28, 0x1, 0x181f ;  /* 0x00381f001c207f89 */ /* 0x00086200000e0000 */
[----:B------:R-:W-:-:S03]  /*d6c0*/  CS2R R16, SRZ ;  /* 0x0000000000107805 */ /* 0x000fc6000001ff00 */
[----:B------:R4:W1:Y:S01]  /*d6d0*/  SHFL.IDX PT, R33, R6, 0x1, 0x181f ;  /* 0x00381f0006217f89 */ /* 0x00086200000e0000 */
[----:B------:R-:W-:Y:S01]  /*d6e0*/  CS2R R10, SRZ ;  /* 0x00000000000a7805 */ /* 0x000fe2000001ff00 */
[----:B---3--:R-:W-:Y:S01]  /*d6f0*/  IMAD.MOV.U32 R8, RZ, RZ, R26 ;  /* 0x000000ffff087224 */ /* 0x008fe200078e001a */
[----:B-1----:R-:W-:Y:S01]  /*d700*/  MOV R4, R24 ;  /* 0x0000001800047202 */ /* 0x002fe20000000f00 */
[----:B------:R-:W-:-:S03]  /*d710*/  IMAD.MOV.U32 R3, RZ, RZ, R25 ;  /* 0x000000ffff037224 */ /* 0x000fc600078e0019 */
[----:B------:R-:W-:Y:S01]  /*d720*/  PRMT R42, R8, 0x7610, R42 ;  /* 0x00007610082a7816 */ /* 0x000fe2000000002a */
[----:B--2---:R-:W-:Y:S02]  /*d730*/  IMAD.MOV.U32 R2, RZ, RZ, R22 ;  /* 0x000000ffff027224 */ /* 0x004fe400078e0016 */
[----:B------:R-:W-:Y:S01]  /*d740*/  IMAD.MOV.U32 R8, RZ, RZ, R27 ;  /* 0x000000ffff087224 */ /* 0x000fe200078e001b */
[----:B------:R-:W-:Y:S01]  /*d750*/  PRMT R36, R4, 0x7610, R36 ;  /* 0x0000761004247816 */ /* 0x000fe20000000024 */
[----:B------:R-:W-:Y:S01]  /*d760*/  IMAD.MOV.U32 R4, RZ, RZ, R23 ;  /* 0x000000ffff047224 */ /* 0x000fe200078e0017 */
[----:B------:R-:W-:Y:S01]  /*d770*/  PRMT R38, R3, 0x5410, R2 ;  /* 0x0000541003267816 */ /* 0x000fe20000000002 */
[----:B------:R-:W-:Y:S01]  /*d780*/  IMAD.MOV.U32 R2, RZ, RZ, R21 ;  /* 0x000000ffff027224 */ /* 0x000fe200078e0015 */
[----:B------:R-:W-:Y:S02]  /*d790*/  PRMT R39, R39, 0x5410, R8 ;  /* 0x0000541027277816 */ /* 0x000fe40000000008 */
[----:B------:R-:W-:Y:S01]  /*d7a0*/  MOV R3, R20 ;  /* 0x0000001400037202 */ /* 0x000fe20000000f00 */
[----:B------:R-:W-:Y:S01]  /*d7b0*/  CS2R R8, SRZ ;  /* 0x0000000000087805 */ /* 0x000fe2000001ff00 */
[----:B------:R-:W-:-:S02]  /*d7c0*/  PRMT R39, R4, 0x7610, R39 ;  /* 0x0000761004277816 */ /* 0x000fc40000000027 */
[----:B------:R-:W-:Y:S01]  /*d7d0*/  PRMT R37, R2, 0x5410, R3 ;  /* 0x0000541002257816 */ /* 0x000fe20000000003 */
[----:B------:R-:W-:Y:S05]  /*d7e0*/  @P4 BRA `(.L_x_1600) ;  /* 0x000000c000004947 */ /* 0x000fea0003800000 */
[----:B----4-:R-:W-:Y:S01]  /*d7f0*/  CS2R R16, SRZ ;  /* 0x0000000000107805 */ /* 0x010fe2000001ff00 */
        /* <DEDUP_REMOVED lines=11> */
.L_x_1600:
[----:B----4-:R-:W-:Y:S05]  /*d8b0*/  BSYNC B0 ;  /* 0x0000000000007941 */ /* 0x010fea0003800000 */
.L_x_1599:
[----:B-1----:R-:W1:Y:S01]  /*d8c0*/  SHFL.IDX PT, R4, R29, 0x2, 0x181f ;  /* 0x00581f001d047f89 */ /* 0x002e6200000e0000 */
[----:B------:R-:W-:Y:S01]  /*d8d0*/  ISETP.GE.OR P0, PT, R76, c[0x0][0x27c], P6 ;  /* 0x00009f004c007a0c */ /* 0x000fe20003706670 */
[----:B------:R-:W-:Y:S01]  /*d8e0*/  CS2R R50, SRZ ;  /* 0x0000000000327805 */ /* 0x000fe2000001ff00 */
[----:B------:R-:W-:Y:S01]  /*d8f0*/  CS2R R48, SRZ ;  /* 0x0000000000307805 */ /* 0x000fe2000001ff00 */
[----:B------:R-:W2:Y:S01]  /*d900*/  SHFL.IDX PT, R5, R28, 0x2, 0x181f ;  /* 0x00581f001c057f89 */ /* 0x000ea200000e0000 */
[----:B------:R-:W-:-:S03]  /*d910*/  ISETP.NE.AND P3, PT, R46, RZ, PT ;  /* 0x000000ff2e00720c */ /* 0x000fc60003f65270 */
        /* <DEDUP_REMOVED lines=12> */
[----:B------:R-:W-:Y:S01]  /*d9e0*/  BSSY B0, `(.L_x_1601) ;  /* 0x000002e000007945 */ /* 0x000fe20003800000 */
[----:B------:R-:W-:Y:S01]  /*d9f0*/  CS2R R58, SRZ ;  /* 0x00000000003a7805 */ /* 0x000fe2000001ff00 */
[----:B------:R-:W-:Y:S01]  /*da00*/  CS2R R56, SRZ ;  /* 0x0000000000387805 */ /* 0x000fe2000001ff00 */
[----:B------:R-:W2:Y:S01]  /*da10*/  SHFL.IDX PT, R28, R28, 0x3, 0x181f ;  /* 0x00781f001c1c7f89 */ /* 0x000ea200000e0000 */
[----:B------:R-:W-:Y:S01]  /*da20*/  CS2R R54, SRZ ;  /* 0x0000000000367805 */ /* 0x000fe2000001ff00 */
[----:B------:R-:W-:Y:S02]  /*da30*/  CS2R R52, SRZ ;  /* 0x0000000000347805 */ /* 0x000fe4000001ff00 */
[----:B------:R-:W2:Y:S04]  /*da40*/  SHFL.IDX PT, R29, R29, 0x3, 0x181f ;  /* 0x00781f001d1d7f89 */ /* 0x000ea800000e0000 */
[----:B------:R-:W2:Y:S04]  /*da50*/  SHFL.IDX PT, R15, R15, 0x3, 0x181f ;  /* 0x00781f000f0f7f89 */ /* 0x000ea800000e0000 */
[----:B------:R-:W2:Y:S01]  /*da60*/  SHFL.IDX PT, R6, R6, 0x3, 0x181f ;  /* 0x00781f0006067f89 */ /* 0x000ea200000e0000 */
[----:B-1---5:R-:W-:Y:S01]  /*da70*/  IMAD.MOV.U32 R5, RZ, RZ, R18 ;  /* 0x000000ffff057224 */ /* 0x022fe200078e0012 */
[----:B------:R-:W-:-:S04]  /*da80*/  MOV R4, R19 ;  /* 0x0000001300047202 */ /* 0x000fc80000000f00 */
[----:B------:R-:W-:Y:S01]  /*da90*/  PRMT R67, R4, 0x5410, R5 ;  /* 0x0000541004437816 */ /* 0x000fe20000000005 */
[----:B------:R-:W-:Y:S01]  /*daa0*/  IMAD.MOV.U32 R5, RZ, RZ, R10 ;  /* 0x000000ffff057224 */ /* 0x000fe200078e000a */
[----:B------:R-:W-:Y:S01]  /*dab0*/  MOV R4, R11 ;  /* 0x0000000b00047202 */ /* 0x000fe20000000f00 */
[----:B---3--:R-:W-:Y:S02]  /*dac0*/  IMAD.MOV.U32 R3, RZ, RZ, R16 ;  /* 0x000000ffff037224 */ /* 0x008fe400078e0010 */
[----:B------:R-:W-:Y:S01]  /*dad0*/  IMAD.MOV.U32 R2, RZ, RZ, R17 ;  /* 0x000000ffff027224 */ /* 0x000fe200078e0011 */
[----:B------:R-:W-:-:S04]  /*dae0*/  PRMT R66, R4, 0x5410, R5 ;  /* 0x0000541004427816 */ /* 0x000fc80000000005 */
[----:B------:R-:W-:Y:S01]  /*daf0*/  PRMT R65, R2, 0x5410, R3 ;  /* 0x0000541002417816 */ /* 0x000fe20000000003 */
[----:B------:R-:W-:Y:S02]  /*db00*/  IMAD.MOV.U32 R3, RZ, RZ, R8 ;  /* 0x000000ffff037224 */ /* 0x000fe400078e0008 */
[----:B------:R-:W-:-:S05]  /*db10*/  IMAD.MOV.U32 R2, RZ, RZ, R9 ;  /* 0x000000ffff027224 */ /* 0x000fca00078e0009 */
[----:B------:R-:W-:Y:S01]  /*db20*/  PRMT R64, R2, 0x5410, R3 ;  /* 0x0000541002407816 */ /* 0x000fe20000000003 */
[----:B--2---:R-:W-:Y:S01]  /*db30*/  IMAD.MOV.U32 R5, RZ, RZ, R50 ;  /* 0x000000ffff057224 */ /* 0x004fe200078e0032 */
[----:B------:R-:W-:Y:S01]  /*db40*/  MOV R4, R51 ;  /* 0x0000003300047202 */ /* 0x000fe20000000f00 */
[----:B------:R-:W-:Y:S02]  /*db50*/  IMAD.MOV.U32 R3, RZ, RZ, R48 ;  /* 0x000000ffff037224 */ /* 0x000fe400078e0030 */
[----:B------:R-:W-:Y:S01]  /*db60*/  IMAD.MOV.U32 R2, RZ, RZ, R49 ;  /* 0x000000ffff027224 */ /* 0x000fe200078e0031 */
[----:B------:R-:W-:Y:S01]  /*db70*/  PRMT R71, R4, 0x5410, R5 ;  /* 0x0000541004477816 */ /* 0x000fe20000000005 */
[----:B----4-:R-:W-:-:S03]  /*db80*/  IMAD.MOV.U32 R5, RZ, RZ, R46 ;  /* 0x000000ffff057224 */ /* 0x010fc600078e002e */
[----:B------:R-:W-:Y:S01]  /*db90*/  PRMT R69, R2, 0x5410, R3 ;  /* 0x0000541002457816 */ /* 0x000fe20000000003 */
[----:B------:R-:W-:Y:S01]  /*dba0*/  IMAD.MOV.U32 R3, RZ, RZ, R44 ;  /* 0x000000ffff037224 */ /* 0x000fe200078e002c */
[----:B------:R-:W-:Y:S01]  /*dbb0*/  MOV R4, R47 ;  /* 0x0000002f00047202 */ /* 0x000fe20000000f00 */
[----:B------:R-:W-:-:S03]  /*dbc0*/  IMAD.MOV.U32 R2, RZ, RZ, R45 ;  /* 0x000000ffff027224 */ /* 0x000fc600078e002d */
[----:B------:R-:W-:Y:S02]  /*dbd0*/  PRMT R70, R4, 0x5410, R5 ;  /* 0x0000541004467816 */ /* 0x000fe40000000005 */
[----:B------:R-:W-:Y:S01]  /*dbe0*/  PRMT R68, R2, 0x5410, R3 ;  /* 0x0000541002447816 */ /* 0x000fe20000000003 */
[----:B------:R-:W-:Y:S05]  /*dbf0*/  @P3 BRA `(.L_x_1602) ;  /* 0x000000c000003947 */ /* 0x000fea0003800000 */
[----:B------:R-:W-:Y:S01]  /*dc00*/  CS2R R56, SRZ ;  /* 0x0000000000387805 */ /* 0x000fe2000001ff00 */
        /* <DEDUP_REMOVED lines=11> */
.L_x_1602:
[----:B------:R-:W-:Y:S05]  /*dcc0*/  BSYNC B0 ;  /* 0x0000000000007941 */ /* 0x000fea0003800000 */
.L_x_1601:
        /* <DEDUP_REMOVED lines=21> */
[----:B------:R-:W-:Y:S01]  /*de20*/  IMAD.SHL.U32 R6, R82, 0x40, RZ ;  /* 0x0000004052067824 */ /* 0x000fe200078e00ff */
        /* <DEDUP_REMOVED lines=16> */
[----:B------:R-:W-:Y:S02]  /*df30*/  SHF.R.U64 R15, R26, 0x10, R27 ;  /* 0x000000101a0f7819 */ /* 0x000fe4000000121b */
[----:B------:R-:W-:Y:S01]  /*df40*/  SHF.R.U64 R21, R22, 0x10, R23 ;  /* 0x0000001016157819 */ /* 0x000fe20000001217 */
[----:B------:R-:W-:Y:S01]  /*df50*/  IMAD.SHL.U32 R43, R2, 0x2, RZ ;  /* 0x00000002022b7824 */ /* 0x000fe200078e00ff */
[----:B------:R-:W-:-:S02]  /*df60*/  SHF.R.U32.HI R2, RZ, 0x10, R25 ;  /* 0x00000010ff027819 */ /* 0x000fc40000011619 */
[C---:B------:R-:W-:Y:S02]  /*df70*/  PRMT R26, R37.reuse, 0x5432, R20 ;  /* 0x00005432251a7816 */ /* 0x040fe40000000014 */
[----:B------:R-:W2:Y:S01]  /*df80*/  LDS.128 R28, [R43+0x100] ;  /* 0x000100002b1c7984 */ /* 0x000ea20000000c00 */
[----:B------:R-:W-:Y:S02]  /*df90*/  PRMT R36, R36, 0x5410, R6 ;  /* 0x0000541024247816 */ /* 0x000fe40000000006 */
[----:B------:R-:W-:Y:S01]  /*dfa0*/  PRMT R25, R37, 0x5410, R4 ;  /* 0x0000541025197816 */ /* 0x000fe20000000004 */
[----:B-1----:R-:W-:Y:S01]  /*dfb0*/  IMAD.U32 R22, R35, 0x10000, RZ ;  /* 0x0001000023167824 */ /* 0x002fe200078e00ff */
[----:B------:R-:W-:Y:S02]  /*dfc0*/  SHF.R.U32.HI R3, RZ, 0x10, R27 ;  /* 0x00000010ff037819 */ /* 0x000fe4000001161b */
[----:B------:R-:W-:Y:S01]  /*dfd0*/  SHF.R.U32.HI R5, RZ, 0x10, R23 ;  /* 0x00000010ff057819 */ /* 0x000fe20000011617 */
[----:B------:R-:W-:Y:S01]  /*dfe0*/  IMAD.U32 R23, R34, 0x10000, RZ ;  /* 0x0001000022177824 */ /* 0x000fe200078e00ff */
[----:B------:R-:W-:Y:S01]  /*dff0*/  SHF.L.U32 R37, R33, 0x10, RZ ;  /* 0x0000001021257819 */ /* 0x000fe200000006ff */
[----:B------:R-:W-:Y:S01]  /*e000*/  IMAD.U32 R63, R25, 0x10000, RZ ;  /* 0x00010000193f7824 */ /* 0x000fe200078e00ff */
[----:B------:R-:W-:-:S02]  /*e010*/  LOP3.LUT R24, R33, 0xffff0000, RZ, 0xc0, !PT ;  /* 0xffff000021187812 */ /* 0x000fc400078ec0ff */
[----:B------:R-:W-:Y:S02]  /*e020*/  PRMT R42, R42, 0x5410, R15 ;  /* 0x000054102a2a7816 */ /* 0x000fe4000000000f */
        /* <DEDUP_REMOVED lines=12> */
[----:B------:R-:W-:Y:S01]  /*e0f0*/  IMAD.U32 R21, R28, 0x10000, RZ ;  /* 0x000100001c157824 */ /* 0x000fe200078e00ff */
[----:B------:R-:W-:Y:S01]  /*e100*/  SHF.L.U32 R29, R36, 0x10, RZ ;  /* 0x00000010241d7819 */ /* 0x000fe200000006ff */
[----:B------:R-:W-:Y:S01]  /*e110*/  IMAD.U32 R3, R31, 0x10000, RZ ;  /* 0x000100001f037824 */ /* 0x000fe200078e00ff */
[----:B------:R-:W-:Y:S01]  /*e120*/  LOP3.LUT R20, R28, 0xffff0000, RZ, 0xc0, !PT ;  /* 0xffff00001c147812 */ /* 0x000fe200078ec0ff */
[----:B------:R-:W-:Y:S01]  /*e130*/  FMUL.FTZ R28, R21, R35 ;  /* 0x00000023151c7220 */ /* 0x000fe20000410000 */
        /* <DEDUP_REMOVED lines=13> */
[C---:B------:R-:W-:Y:S02]  /*e210*/  FFMA.FTZ R31, R37.reuse, R31, -R28 ;  /* 0x0000001f251f7223 */ /* 0x040fe4000001081c */
[----:B------:R-:W-:Y:S01]  /*e220*/  FFMA.FTZ R29, R37, R63, R21 ;  /* 0x0000003f251d7223 */ /* 0x000fe20000010015 */
[----:B------:R-:W-:Y:S01]  /*e230*/  LOP3.LUT R21, R36, 0xffff0000, RZ, 0xc0, !PT ;  /* 0xffff000024157812 */ /* 0x000fe200078ec0ff */
[C---:B------:R-:W-:Y:S01]  /*e240*/  FFMA.FTZ R30, R22.reuse, R30, -R15 ;  /* 0x0000001e161e7223 */ /* 0x040fe2000001080f */
[----:B------:R-:W-:Y:S01]  /*e250*/  LOP3.LUT R36, R25, 0xffff0000, RZ, 0xc0, !PT ;  /* 0xffff000019247812 */ /* 0x000fe200078ec0ff */
[----:B------:R-:W-:Y:S01]  /*e260*/  FFMA.FTZ R28, R22, R61, R3 ;  /* 0x0000003d161c7223 */ /* 0x000fe20000010003 */
[----:B------:R-:W-:Y:S01]  /*e270*/  LOP3.LUT R22, R27, 0xffff0000, RZ, 0xc0, !PT ;  /* 0xffff00001b167812 */ /* 0x000fe200078ec0ff */
[----:B------:R-:W-:-:S02]  /*e280*/  FMUL.FTZ R3, R20, R38 ;  /* 0x0000002614037220 */ /* 0x000fc40000410000 */
[----:B------:R-:W-:Y:S02]  /*e290*/  IMAD.U32 R37, R40, 0x10000, RZ ;  /* 0x0001000028257824 */ /* 0x000fe400078e00ff */
[-C--:B------:R-:W-:Y:S02]  /*e2a0*/  FMUL.FTZ R15, R20, R21.reuse ;  /* 0x00000015140f7220 */ /* 0x080fe40000410000 */
[----:B------:R-:W-:Y:S02]  /*e2b0*/  FFMA.FTZ R26, R32, R21, -R3 ;  /* 0x00000015201a7223 */ /* 0x000fe40000010803 */
[C---:B------:R-:W-:Y:S02]  /*e2c0*/  FMUL.FTZ R20, R6.reuse, R36 ;  /* 0x0000002406147220 */ /* 0x040fe40000410000 */
[----:B------:R-:W-:Y:S02]  /*e2d0*/  FMUL.FTZ R3, R6, R22 ;  /* 0x0000001606037220 */ /* 0x000fe40000410000 */
[----:B------:R-:W-:-:S02]  /*e2e0*/  IMAD.U32 R27, R42, 0x10000, RZ ;  /* 0x000100002a1b7824 */ /* 0x000fc400078e00ff */
[C---:B------:R-:W-:Y:S02]  /*e2f0*/  FMUL.FTZ R6, R5.reuse, R37 ;  /* 0x0000002505067220 */ /* 0x040fe40000410000 */
[----:B------:R-:W-:Y:S01]  /*e300*/  FFMA.FTZ R25, R32, R38, R15 ;  /* 0x0000002620197223 */ /* 0x000fe2000001000f */
[----:B------:R-:W-:Y:S01]  /*e310*/  LOP3.LUT R32, R40, 0xffff0000, RZ, 0xc0, !PT ;  /* 0xffff000028207812 */ /* 0x000fe200078ec0ff */
[C---:B------:R-:W-:Y:S02]  /*e320*/  FFMA.FTZ R21, R24.reuse, R36, R3 ;  /* 0x0000002418157223 */ /* 0x040fe40000010003 */
[-C--:B------:R-:W-:Y:S02]  /*e330*/  FMUL.FTZ R3, R5, R27.reuse ;  /* 0x0000001b05037220 */ /* 0x080fe40000410000 */
[----:B------:R-:W-:Y:S01]  /*e340*/  FFMA.FTZ R15, R23, R27, -R6 ;  /* 0x0000001b170f7223 */ /* 0x000fe20000010806 */
[----:B------:R-:W-:Y:S01]  /*e350*/  LOP3.LUT R27, R39, 0xffff0000, RZ, 0xc0, !PT ;  /* 0xffff0000271b7812 */ /* 0x000fe200078ec0ff */
[----:B------:R-:W-:Y:S01]  /*e360*/  FFMA.FTZ R22, R24, R22, -R20 ;  /* 0x0000001618167223 */ /* 0x000fe20000010814 */
[----:B------:R-:W-:Y:S01]  /*e370*/  LOP3.LUT R24, R42, 0xffff0000, RZ, 0xc0, !PT ;  /* 0xffff00002a187812 */ /* 0x000fe200078ec0ff */
[----:B------:R-:W-:Y:S01]  /*e380*/  FFMA.FTZ R6, R23, R37, R3 ;  /* 0x0000002517067223 */ /* 0x000fe20000010003 */
[----:B------:R-:W-:Y:S01]  /*e390*/  LOP3.LUT R20, R41, 0xffff0000, RZ, 0xc0, !PT ;  /* 0xffff000029147812 */ /* 0x000fe200078ec0ff */
[----:B------:R-:W-:Y:S01]  /*e3a0*/  FMUL.FTZ R5, R4, R32 ;  /* 0x0000002004057220 */ /* 0x000fe20000410000 */
[----:B------:R-:W-:Y:S01]  /*e3b0*/  F2FP.BF16.PACK_AB R21, R21, R29 ;  /* 0x0000001d1515723e */ /* 0x000fe200000010ff */
[----:B------:R-:W-:-:S02]  /*e3c0*/  FMUL.FTZ R3, R2, R27 ;  /* 0x0000001b02037220 */ /* 0x000fc40000410000 */
        /* <DEDUP_REMOVED lines=13> */
[----:B------:R1:W-:Y:S04]  /*e4a0*/  STS.128 [R227+0x100], R24 ;  /* 0x00010018e3007388 */ /* 0x0003e80000000c00 */
[----:B------:R1:W-:Y:S02]  /*e4b0*/  STS.128 [R43+0x100], R20 ;  /* 0x000100142b007388 */ /* 0x0003e40000000c00 */
.L_x_1604:
[----:B------:R-:W-:Y:S05]  /*e4c0*/  BSYNC B0 ;  /* 0x0000000000007941 */ /* 0x000fea0003800000 */
.L_x_1603:
        /* <DEDUP_REMOVED lines=23> */
[----:B------:R-:W-:Y:S02]  /*e640*/  PRMT R16, R64, 0x5432, R8 ;  /* 0x0000543240107816 */ /* 0x000fe40000000008 */
[----:B------:R-:W-:Y:S02]  /*e650*/  IADD3 R2, R3, R2, R12 ;  /* 0x0000000203027210 */ /* 0x000fe40007ffe00c */
[----:B------:R-:W-:Y:S01]  /*e660*/  SHF.R.U64 R15, R18, 0x10, R19 ;  /* 0x00000010120f7819 */ /* 0x000fe20000001213 */
[----:B------:R-:W-:Y:S01]  /*e670*/  IMAD.U32 R36, R16, 0x10000, RZ ;  /* 0x0001000010247824 */ /* 0x000fe200078e00ff */
[----:B------:R-:W-:Y:S01]  /*e680*/  SHF.R.U32.HI R4, RZ, 0x10, R9 ;  /* 0x00000010ff047819 */ /* 0x000fe20000011609 */
[----:B------:R-:W-:Y:S01]  /*e690*/  IMAD.SHL.U32 R35, R2, 0x2, RZ ;  /* 0x0000000202237824 */ /* 0x000fe200078e00ff */
[----:B------:R-:W-:-:S02]  /*e6a0*/  PRMT R18, R65, 0x5432, R6 ;  /* 0x0000543241127816 */ /* 0x000fc40000000006 */
[----:B------:R-:W-:Y:S02]  /*e6b0*/  SHF.R.U32.HI R2, RZ, 0x10, R17 ;  /* 0x00000010ff027819 */ /* 0x000fe40000011611 */
[----:B-1----:R-:W1:Y:S01]  /*e6c0*/  LDS.128 R20, [R35+0x100] ;  /* 0x0001000023147984 */ /* 0x002e620000000c00 */
[--C-:B------:R-:W-:Y:S02]  /*e6d0*/  SHF.R.U64 R9, R10, 0x10, R11.reuse ;  /* 0x000000100a097819 */ /* 0x100fe4000000120b */
[----:B------:R-:W-:Y:S02]  /*e6e0*/  SHF.R.U32.HI R5, RZ, 0x10, R11 ;  /* 0x00000010ff057819 */ /* 0x000fe4000001160b */
[----:B------:R-:W-:Y:S02]  /*e6f0*/  SHF.R.U32.HI R3, RZ, 0x10, R19 ;  /* 0x00000010ff037819 */ /* 0x000fe40000011613 */
[----:B------:R-:W-:Y:S02]  /*e700*/  PRMT R33, R67, 0x5432, R15 ;  /* 0x0000543243217816 */ /* 0x000fe4000000000f */
[----:B------:R-:W-:-:S02]  /*e710*/  PRMT R17, R65, 0x5410, R2 ;  /* 0x0000541041117816 */ /* 0x000fc40000000002 */
[----:B------:R-:W-:Y:S02]  /*e720*/  PRMT R15, R64, 0x5410, R4 ;  /* 0x00005410400f7816 */ /* 0x000fe40000000004 */
[C---:B------:R-:W-:Y:S02]  /*e730*/  PRMT R31, R66.reuse, 0x5432, R9 ;  /* 0x00005432421f7816 */ /* 0x040fe40000000009 */
[----:B------:R-:W-:Y:S01]  /*e740*/  PRMT R30, R66, 0x5410, R5 ;  /* 0x00005410421e7816 */ /* 0x000fe20000000005 */
[----:B------:R-:W-:Y:S01]  /*e750*/  IMAD.U32 R38, R15, 0x10000, RZ ;  /* 0x000100000f267824 */ /* 0x000fe200078e00ff */
[----:B------:R-:W-:-:S03]  /*e760*/  PRMT R32, R67, 0x5410, R3 ;  /* 0x0000541043207816 */ /* 0x000fc60000000003 */
[----:B------:R-:W-:Y:S02]  /*e770*/  IMAD.U32 R37, R30, 0x10000, RZ ;  /* 0x000100001e257824 */ /* 0x000fe400078e00ff */
[----:B-1----:R-:W-:Y:S01]  /*e780*/  IMAD.U32 R10, R20, 0x10000, RZ ;  /* 0x00010000140a7824 */ /* 0x002fe200078e00ff */
[C---:B------:R-:W-:Y:S01]  /*e790*/  SHF.L.U32 R8, R21.reuse, 0x10, RZ ;  /* 0x0000001015087819 */ /* 0x040fe200000006ff */
[----:B------:R-:W-:Y:S01]  /*e7a0*/  IMAD.U32 R5, R22, 0x10000, RZ ;  /* 0x0001000016057824 */ /* 0x000fe200078e00ff */
[----:B------:R-:W-:Y:S01]  /*e7b0*/  LOP3.LUT R6, R21, 0xffff0000, RZ, 0xc0, !PT ;  /* 0xffff000015067812 */ /* 0x000fe200078ec0ff */
[----:B------:R-:W-:Y:S01]  /*e7c0*/  IMAD.U32 R21, R18, 0x10000, RZ ;  /* 0x0001000012157824 */ /* 0x000fe200078e00ff */
[----:B------:R-:W-:Y:S01]  /*e7d0*/  LOP3.LUT R9, R20, 0xffff0000, RZ, 0xc0, !PT ;  /* 0xffff000014097812 */ /* 0x000fe200078ec0ff */
[----:B------:R-:W-:Y:S01]  /*e7e0*/  FMUL.FTZ R20, R10, R36 ;  /* 0x000000240a147220 */ /* 0x000fe20000410000 */
[----:B------:R-:W-:Y:S01]  /*e7f0*/  LOP3.LUT R4, R22, 0xffff0000, RZ, 0xc0, !PT ;  /* 0xffff000016047812 */ /* 0x000fe200078ec0ff */
[-C--:B------:R-:W-:Y:S01]  /*e800*/  FMUL.FTZ R10, R10, R21.reuse ;  /* 0x000000150a0a7220 */ /* 0x080fe20000410000 */
[----:B------:R-:W-:Y:S01]  /*e810*/  SHF.L.U32 R22, R17, 0x10, RZ ;  /* 0x0000001011167819 */ /* 0x000fe200000006ff */
[C---:B------:R-:W-:Y:S01]  /*e820*/  IMAD.U32 R3, R23.reuse, 0x10000, RZ ;  /* 0x0001000017037824 */ /* 0x040fe200078e00ff */
        /* <DEDUP_REMOVED lines=10> */
[----:B------:R-:W-:-:S02]  /*e8d0*/  FFMA.FTZ R27, R28, R21, -R20 ;  /* 0x000000151c1b7223 */ /* 0x000fc40000010814 */
[----:B------:R-:W-:Y:S02]  /*e8e0*/  IMAD.U32 R21, R32, 0x10000, RZ ;  /* 0x0001000020157824 */ /* 0x000fe400078e00ff */
[----:B------:R-:W-:Y:S01]  /*e8f0*/  FFMA.FTZ R23, R28, R36, R10 ;  /* 0x000000241c177223 */ /* 0x000fe2000001000a */
[----:B------:R-:W-:Y:S01]  /*e900*/  LOP3.LUT R36, R16, 0xffff0000, RZ, 0xc0, !PT ;  /* 0xffff000010247812 */ /* 0x000fe200078ec0ff */
[C---:B------:R-:W-:Y:S02]  /*e910*/  FMUL.FTZ R20, R8.reuse, R38 ;  /* 0x0000002608147220 */ /* 0x040fe40000410000 */
[----:B------:R-:W-:Y:S02]  /*e920*/  FMUL.FTZ R10, R8, R22 ;  /* 0x00000016080a7220 */ /* 0x000fe40000410000 */
[C---:B------:R-:W-:Y:S02]  /*e930*/  FMUL.FTZ R8, R3.reuse, R37 ;  /* 0x0000002503087220 */ /* 0x040fe40000410000 */
[----:B------:R-:W-:-:S02]  /*e940*/  FMUL.FTZ R3, R3, R21 ;  /* 0x0000001503037220 */ /* 0x000fc40000410000 */
[----:B------:R-:W-:Y:S02]  /*e950*/  FFMA.FTZ R22, R19, R22, -R20 ;  /* 0x0000001613167223 */ /* 0x000fe40000010814 */
[C---:B------:R-:W-:Y:S01]  /*e960*/  FFMA.FTZ R21, R11.reuse, R21, -R8 ;  /* 0x000000150b157223 */ /* 0x040fe20000010808 */
[----:B------:R-:W-:Y:S01]  /*e970*/  LOP3.LUT R8, R18, 0xffff0000, RZ, 0xc0, !PT ;  /* 0xffff000012087812 */ /* 0x000fe200078ec0ff */
[----:B------:R-:W-:Y:S01]  /*e980*/  FFMA.FTZ R20, R11, R37, R3 ;  /* 0x000000250b147223 */ /* 0x000fe20000010003 */
[----:B------:R-:W-:Y:S01]  /*e990*/  LOP3.LUT R11, R17, 0xffff0000, RZ, 0xc0, !PT ;  /* 0xffff0000110b7812 */ /* 0x000fe200078ec0ff */
[----:B------:R-:W-:Y:S01]  /*e9a0*/  FMUL.FTZ R3, R9, R36 ;  /* 0x0000002409037220 */ /* 0x000fe20000410000 */
[----:B------:R-:W-:Y:S01]  /*e9b0*/  LOP3.LUT R17, R15, 0xffff0000, RZ, 0xc0, !PT ;  /* 0xffff00000f117812 */ /* 0x000fe200078ec0ff */
[-C--:B------:R-:W-:Y:S01]  /*e9c0*/  FMUL.FTZ R9, R9, R8.reuse ;  /* 0x0000000809097220 */ /* 0x080fe20000410000 */
[----:B------:R-:W-:Y:S01]  /*e9d0*/  LOP3.LUT R18, R30, 0xffff0000, RZ, 0xc0, !PT ;  /* 0xffff00001e127812 */ /* 0x000fe200078ec0ff */
[----:B------:R-:W-:-:S02]  /*e9e0*/  FFMA.FTZ R16, R29, R8, -R3 ;  /* 0x000000081d107223 */ /* 0x000fc40000010803 */
[----:B------:R-:W-:Y:S02]  /*e9f0*/  FFMA.FTZ R19, R19, R38, R10 ;  /* 0x0000002613137223 */ /* 0x000fe4000001000a */
[----:B------:R-:W-:Y:S01]  /*ea00*/  IMAD.U32 R28, R31, 0x10000, RZ ;  /* 0x000100001f1c7824 */ /* 0x000fe200078e00ff */
[----:B------:R-:W-:Y:S01]  /*ea10*/  F2FP.BF16.PACK_AB R16, R16, R27 ;  /* 0x0000001b1010723e */ /* 0x000fe200000010ff */
[C---:B------:R-:W-:Y:S02]  /*ea20*/  FMUL.FTZ R8, R6.reuse, R17 ;  /* 0x0000001106087220 */ /* 0x040fe40000410000 */
[----:B------:R-:W-:Y:S02]  /*ea30*/  FMUL.FTZ R3, R6, R11 ;  /* 0x0000000b06037220 */ /* 0x000fe40000410000 */
[----:B------:R-:W-:Y:S02]  /*ea40*/  IMAD.U32 R10, R33, 0x10000, RZ ;  /* 0x00010000210a7824 */ /* 0x000fe400078e00ff */
[----:B------:R-:W-:-:S02]  /*ea50*/  FFMA.FTZ R15, R29, R36, R9 ;  /* 0x000000241d0f7223 */ /* 0x000fc40000010009 */
[----:B------:R-:W-:Y:S02]  /*ea60*/  FMUL.FTZ R6, R5, R28 ;  /* 0x0000001c05067220 */ /* 0x000fe40000410000 */
[----:B------:R-:W-:Y:S01]  /*ea70*/  FFMA.FTZ R11, R24, R11, -R8 ;  /* 0x0000000b180b7223 */ /* 0x000fe20000010808 */
        /* <DEDUP_REMOVED lines=10> */
[-C--:B------:R-:W-:Y:S02]  /*eb20*/  FMUL.FTZ R4, R4, R17.reuse ;  /* 0x0000001104047220 */ /* 0x080fe40000410000 */
        /* <DEDUP_REMOVED lines=11> */
[----:B------:R1:W-:Y:S04]  /*ebe0*/  STS.128 [R39], R16 ;  /* 0x0000001027007388 */ /* 0x0003e80000000c00 */
[----:B------:R1:W-:Y:S02]  /*ebf0*/  STS.128 [R35+0x100], R8 ;  /* 0x0001000823007388 */ /* 0x0003e40000000c00 */
.L_x_1606:
[----:B------:R-:W-:Y:S05]  /*ec00*/  BSYNC B0 ;  /* 0x0000000000007941 */ /* 0x000fea0003800000 */
.L_x_1605:
        /* <DEDUP_REMOVED lines=10> */
[----:B-1----:R-:W-:Y:S01]  /*ecb0*/  SHF.R.U32.HI R25, RZ, 0x10, R47 ;  /* 0x00000010ff197819 */ /* 0x002fe2000001162f */
        /* <DEDUP_REMOVED lines=16> */
[----:B------:R-:W-:Y:S01]  /*edc0*/  SHF.R.U64 R4, R50, 0x10, R51 ;  /* 0x0000001032047819 */ /* 0x000fe20000001233 */
[----:B------:R-:W-:Y:S01]  /*edd0*/  IMAD.SHL.U32 R34, R2, 0x2, RZ ;  /* 0x0000000202227824 */ /* 0x000fe200078e00ff */
[----:B------:R-:W-:-:S02]  /*ede0*/  SHF.R.U64 R2, R48, 0x10, R49 ;  /* 0x0000001030027819 */ /* 0x000fc40000001231 */
[----:B------:R-:W-:Y:S02]  /*edf0*/  SHF.R.U32.HI R5, RZ, 0x10, R51 ;  /* 0x00000010ff057819 */ /* 0x000fe40000011633 */
[----:B------:R-:W1:Y:S01]  /*ee00*/  LDS.128 R8, [R34+0x100] ;  /* 0x0001000022087984 */ /* 0x000e620000000c00 */
[----:B------:R-:W-:Y:S02]  /*ee10*/  PRMT R23, R69, 0x5432, R2 ;  /* 0x0000543245177816 */ /* 0x000fe40000000002 */
[C---:B------:R-:W-:Y:S02]  /*ee20*/  PRMT R29, R70.reuse, 0x5410, R25 ;  /* 0x00005410461d7816 */ /* 0x040fe40000000019 */
[----:B------:R-:W-:Y:S02]  /*ee30*/  SHF.R.U32.HI R15, RZ, 0x10, R45 ;  /* 0x00000010ff0f7819 */ /* 0x000fe4000001162d */
[----:B------:R-:W-:Y:S01]  /*ee40*/  PRMT R30, R70, 0x5432, R24 ;  /* 0x00005432461e7816 */ /* 0x000fe20000000018 */
[----:B------:R-:W-:Y:S01]  /*ee50*/  IMAD.U32 R37, R29, 0x10000, RZ ;  /* 0x000100001d257824 */ /* 0x000fe200078e00ff */
[----:B------:R-:W-:-:S02]  /*ee60*/  SHF.R.U32.HI R3, RZ, 0x10, R49 ;  /* 0x00000010ff037819 */ /* 0x000fc40000011631 */
[C---:B------:R-:W-:Y:S02]  /*ee70*/  PRMT R32, R71.reuse, 0x5432, R4 ;  /* 0x0000543247207816 */ /* 0x040fe40000000004 */
[----:B------:R-:W-:Y:S02]  /*ee80*/  PRMT R31, R71, 0x5410, R5 ;  /* 0x00005410471f7816 */ /* 0x000fe40000000005 */
[----:B------:R-:W-:Y:S02]  /*ee90*/  PRMT R20, R68, 0x5410, R15 ;  /* 0x0000541044147816 */ /* 0x000fe4000000000f */
[----:B------:R-:W-:Y:S01]  /*eea0*/  PRMT R22, R69, 0x5410, R3 ;  /* 0x0000541045167816 */ /* 0x000fe20000000003 */
[----:B------:R-:W-:Y:S01]  /*eeb0*/  IMAD.U32 R36, R31, 0x10000, RZ ;  /* 0x000100001f247824 */ /* 0x000fe200078e00ff */
[----:B------:R-:W-:Y:S01]  /*eec0*/  LOP3.LUT R39, R21, 0xffff0000, RZ, 0xc0, !PT ;  /* 0xffff000015277812 */ /* 0x000fe200078ec0ff */
[----:B------:R-:W-:Y:S02]  /*eed0*/  IMAD.U32 R38, R20, 0x10000, RZ ;  /* 0x0001000014267824 */ /* 0x000fe400078e00ff */
[C---:B-1----:R-:W-:Y:S01]  /*eee0*/  IMAD.U32 R5, R10.reuse, 0x10000, RZ ;  /* 0x000100000a057824 */ /* 0x042fe200078e00ff */
[----:B------:R-:W-:Y:S01]  /*eef0*/  LOP3.LUT R4, R10, 0xffff0000, RZ, 0xc0, !PT ;  /* 0xffff00000a047812 */ /* 0x000fe200078ec0ff */
[----:B------:R-:W-:Y:S01]  /*ef00*/  IMAD.U32 R3, R11, 0x10000, RZ ;  /* 0x000100000b037824 */ /* 0x000fe200078e00ff */
[----:B------:R-:W-:-:S02]  /*ef10*/  SHF.L.U32 R15, R9, 0x10, RZ ;  /* 0x00000010090f7819 */ /* 0x000fc400000006ff */
[----:B------:R-:W-:Y:S02]  /*ef20*/  LOP3.LUT R6, R9, 0xffff0000, RZ, 0xc0, !PT ;  /* 0xffff000009067812 */ /* 0x000fe400078ec0ff */
[----:B------:R-:W-:Y:S01]  /*ef30*/  LOP3.LUT R2, R11, 0xffff0000, RZ, 0xc0, !PT ;  /* 0xffff00000b027812 */ /* 0x000fe200078ec0ff */
[----:B------:R-:W-:Y:S01]  /*ef40*/  FMUL.FTZ R11, R15, R38 ;  /* 0x000000260f0b7220 */ /* 0x000fe20000410000 */
[----:B--2---:R-:W1:Y:S02]  /*ef50*/  LDS.128 R16, [R40] ;  /* 0x0000000028107984 */ /* 0x004e640000000c00 */
[C---:B-1----:R-:W-:Y:S01]  /*ef60*/  IMAD.U32 R25, R16.reuse, 0x10000, RZ ;  /* 0x0001000010197824 */ /* 0x042fe200078e00ff */
[----:B------:R-:W-:Y:S01]  /*ef70*/  LOP3.LUT R28, R16, 0xffff0000, RZ, 0xc0, !PT ;  /* 0xffff0000101c7812 */ /* 0x000fe200078ec0ff */
[----:B------:R-:W-:Y:S01]  /*ef80*/  IMAD.U32 R16, R8, 0x10000, RZ ;  /* 0x0001000008107824 */ /* 0x000fe200078e00ff */
[C---:B------:R-:W-:Y:S01]  /*ef90*/  LOP3.LUT R26, R17.reuse, 0xffff0000, RZ, 0xc0, !PT ;  /* 0xffff0000111a7812 */ /* 0x040fe200078ec0ff */
[----:B------:R-:W-:Y:S01]  /*efa0*/  IMAD.U32 R24, R17, 0x10000, RZ ;  /* 0x0001000011187824 */ /* 0x000fe200078e00ff */
[C---:B------:R-:W-:Y:S01]  /*efb0*/  LOP3.LUT R33, R18.reuse, 0xffff0000, RZ, 0xc0, !PT ;  /* 0xffff000012217812 */ /* 0x040fe200078ec0ff */
[----:B------:R-:W-:Y:S01]  /*efc0*/  IMAD.U32 R27, R18, 0x10000, RZ ;  /* 0x00010000121b7824 */ /* 0x000fe200078e00ff */
[C---:B------:R-:W-:Y:S01]  /*efd0*/  LOP3.LUT R18, R19.reuse, 0xffff0000, RZ, 0xc0, !PT ;  /* 0xffff000013127812 */ /* 0x040fe200078ec0ff */
[----:B------:R-:W-:Y:S01]  /*efe0*/  IMAD.U32 R17, R19, 0x10000, RZ ;  /* 0x0001000013117824 */ /* 0x000fe200078e00ff */
[----:B------:R-:W-:Y:S01]  /*eff0*/  LOP3.LUT R8, R8, 0xffff0000, RZ, 0xc0, !PT ;  /* 0xffff000008087812 */ /* 0x000fe200078ec0ff */
[----:B------:R-:W-:-:S02]  /*f000*/  IMAD.U32 R19, R23, 0x10000, RZ ;  /* 0x0001000017137824 */ /* 0x000fc400078e00ff */
[C---:B------:R-:W-:Y:S02]  /*f010*/  FMUL.FTZ R10, R16.reuse, R35 ;  /* 0x00000023100a7220 */ /* 0x040fe40000410000 */
[-C--:B------:R-:W-:Y:S02]  /*f020*/  FMUL.FTZ R9, R16, R19.reuse ;  /* 0x0000001310097220 */ /* 0x080fe40000410000 */
[C---:B------:R-:W-:Y:S01]  /*f030*/  FFMA.FTZ R16, R25.reuse, R19, -R10 ;  /* 0x0000001319107223 */ /* 0x040fe2000001080a */
[----:B------:R-:W-:Y:S01]  /*f040*/  SHF.L.U32 R19, R22, 0x10, RZ ;  /* 0x0000001016137819 */ /* 0x000fe200000006ff */
[----:B------:R-:W-:Y:S02]  /*f050*/  FFMA.FTZ R35, R25, R35, R9 ;  /* 0x0000002319237223 */ /* 0x000fe40000010009 */
[----:B------:R-:W-:Y:S02]  /*f060*/  FMUL.FTZ R9, R3, R37 ;  /* 0x0000002503097220 */ /* 0x000fe40000410000 */
[----:B------:R-:W-:-:S02]  /*f070*/  FMUL.FTZ R10, R15, R19 ;  /* 0x000000130f0a7220 */ /* 0x000fc40000410000 */
[----:B------:R-:W-:Y:S02]  /*f080*/  FMUL.FTZ R3, R3, R36 ;  /* 0x0000002403037220 */ /* 0x000fe40000410000 */
[----:B------:R-:W-:Y:S01]  /*f090*/  FFMA.FTZ R25, R24, R19, -R11 ;  /* 0x0000001318197223 */ /* 0x000fe2000001080b */
[----:B------:R-:W-:Y:S01]  /*f0a0*/  LOP3.LUT R11, R22, 0xffff0000, RZ, 0xc0, !PT ;  /* 0xffff0000160b7812 */ /* 0x000fe200078ec0ff */
[----:B------:R-:W-:Y:S01]  /*f0b0*/  FFMA.FTZ R19, R24, R38, R10 ;  /* 0x0000002618137223 */ /* 0x000fe2000001000a */
[----:B------:R-:W-:Y:S01]  /*f0c0*/  LOP3.LUT R22, R29, 0xffff0000, RZ, 0xc0, !PT ;  /* 0xffff00001d167812 */ /* 0x000fe200078ec0ff */
[----:B------:R-:W-:Y:S01]  /*f0d0*/  FFMA.FTZ R24, R17, R36, -R9 ;  /* 0x0000002411187223 */ /* 0x000fe20000010809 */
        /* <DEDUP_REMOVED lines=8> */
[----:B------:R-:W-:Y:S02]  /*f160*/  FMUL.FTZ R9, R6, R17 ;  /* 0x0000001106097220 */ /* 0x000fe40000410000 */
[----:B------:R-:W-:Y:S01]  /*f170*/  IMAD.U32 R36, R30, 0x10000, RZ ;  /* 0x000100001e247824 */ /* 0x000fe200078e00ff */
[----:B------:R-:W-:Y:S01]  /*f180*/  F2FP.BF16.PACK_AB R16, R15, R16 ;  /* 0x000000100f10723e */ /* 0x000fe200000010ff */
[-C--:B------:R-:W-:Y:S02]  /*f190*/  FMUL.FTZ R3, R6, R11.reuse ;  /* 0x0000000b06037220 */ /* 0x080fe40000410000 */
[----:B------:R-:W-:Y:S02]  /*f1a0*/  IMAD.U32 R10, R32, 0x10000, RZ ;  /* 0x00010000200a7824 */ /* 0x000fe400078e00ff */
[----:B------:R-:W-:Y:S02]  /*f1b0*/  FFMA.FTZ R11, R26, R11, -R9 ;  /* 0x0000000b1a0b7223 */ /* 0x000fe40000010809 */
[----:B------:R-:W-:-:S02]  /*f1c0*/  FMUL.FTZ R6, R5, R36 ;  /* 0x0000002405067220 */ /* 0x000fc40000410000 */
[----:B------:R-:W-:Y:S01]  /*f1d0*/  FFMA.FTZ R9, R26, R17, R3 ;  /* 0x000000111a097223 */ /* 0x000fe20000010003 */
[----:B------:R-:W-:Y:S01]  /*f1e0*/  LOP3.LUT R17, R31, 0xffff0000, RZ, 0xc0, !PT ;  /* 0xffff00001f117812 */ /* 0x000fe200078ec0ff */
[-C--:B------:R-:W-:Y:S02]  /*f1f0*/  FMUL.FTZ R3, R5, R10.reuse ;  /* 0x0000000a05037220 */ /* 0x080fe40000410000 */
[----:B------:R-:W-:Y:S01]  /*f200*/  FFMA.FTZ R10, R27, R10, -R6 ;  /* 0x0000000a1b0a7223 */ /* 0x000fe20000010806 */
[----:B------:R-:W-:Y:S01]  /*f210*/  F2FP.BF16.PACK_AB R9, R9, R19 ;  /* 0x000000130909723e */ /* 0x000fe200000010ff */
[----:B------:R-:W-:Y:S02]  /*f220*/  FFMA.FTZ R6, R27, R36, R3 ;  /* 0x000000241b067223 */ /* 0x000fe40000010003 */
[----:B------:R-:W-:Y:S02]  /*f230*/  FMUL.FTZ R5, R4, R23 ;  /* 0x0000001704057220 */ /* 0x000fe40000410000 */
[----:B------:R-:W-:-:S02]  /*f240*/  FMUL.FTZ R3, R2, R22 ;  /* 0x0000001602037220 */ /* 0x000fc40000410000 */
[-C--:B------:R-:W-:Y:S02]  /*f250*/  FMUL.FTZ R4, R4, R20.reuse ;  /* 0x0000001404047220 */ /* 0x080fe40000410000 */
[-C--:B------:R-:W-:Y:S02]  /*f260*/  FMUL.FTZ R2, R2, R17.reuse ;  /* 0x0000001102027220 */ /* 0x080fe40000410000 */
[----:B------:R-:W-:Y:S02]  /*f270*/  FFMA.FTZ R5, R33, R20, -R5 ;  /* 0x0000001421057223 */ /* 0x000fe40000010805 */
[----:B------:R-:W-:Y:S01]  /*f280*/  FFMA.FTZ R3, R18, R17, -R3 ;  /* 0x0000001112037223 */ /* 0x000fe20000010803 */
[----:B------:R-:W-:Y:S01]  /*f290*/  F2FP.BF16.PACK_AB R17, R11, R25 ;  /* 0x000000190b11723e */ /* 0x000fe200000010ff */
[----:B------:R-:W-:Y:S02]  /*f2a0*/  FFMA.FTZ R8, R28, R39, R8 ;  /* 0x000000271c087223 */ /* 0x000fe40000010008 */
[----:B------:R-:W-:Y:S01]  /*f2b0*/  FFMA.FTZ R4, R33, R23, R4 ;  /* 0x0000001721047223 */ /* 0x000fe20000010004 */
[----:B------:R-:W-:Y:S01]  /*f2c0*/  F2FP.BF16.PACK_AB R19, R3, R24 ;  /* 0x000000180313723e */ /* 0x000fe200000010ff */
[----:B------:R-:W-:Y:S01]  /*f2d0*/  FFMA.FTZ R2, R18, R22, R2 ;  /* 0x0000001612027223 */ /* 0x000fe20000010002 */
[----:B------:R-:W-:-:S02]  /*f2e0*/  F2FP.BF16.PACK_AB R18, R5, R10 ;  /* 0x0000000a0512723e */ /* 0x000fc400000010ff */
[----:B------:R-:W-:Y:S02]  /*f2f0*/  F2FP.BF16.PACK_AB R8, R8, R35 ;  /* 0x000000230808723e */ /* 0x000fe400000010ff */
[----:B------:R-:W-:Y:S01]  /*f300*/  F2FP.BF16.PACK_AB R10, R4, R6 ;  /* 0x00000006040a723e */ /* 0x000fe200000010ff */
[----:B------:R1:W-:Y:S01]  /*f310*/  STS.128 [R40], R16 ;  /* 0x0000001028007388 */ /* 0x0003e20000000c00 */
[----:B------:R-:W-:-:S05]  /*f320*/  F2FP.BF16.PACK_AB R11, R2, R21 ;  /* 0x00000015020b723e */ /* 0x000fca00000010ff */
[----:B------:R1:W-:Y:S02]  /*f330*/  STS.128 [R34+0x100], R8 ;  /* 0x0001000822007388 */ /* 0x0003e40000000c00 */
.L_x_1608:
[----:B------:R-:W-:Y:S05]  /*f340*/  BSYNC B0 ;  /* 0x0000000000007941 */ /* 0x000fea0003800000 */
.L_x_1607:
[----:B------:R-:W-:-:S04]  /*f350*/  IADD3 R2, R82, 0x60, RZ ;  /* 0x0000006052027810 */ /* 0x000fc80007ffe0ff */
        /* <DEDUP_REMOVED lines=8> */
[----:B------:R-:W-:Y:S01]  /*f3e0*/  SHF.R.U32.HI R25, RZ, 0x10, R55 ;  /* 0x00000010ff197819 */ /* 0x000fe20000011637 */
        /* <DEDUP_REMOVED lines=104> */
.L_x_1596:
[----:B------:R-:W-:Y:S05]  /*fa70*/  BSYNC B2 ;  /* 0x0000000000027941 */ /* 0x000fea0003800000 */
.L_x_1574:
[----:B------:R-:W-:Y:S01]  /*fa80*/  BAR.SYNC.DEFER_BLOCKING 0x0 ;  /* 0x0000000000007b1d */ /* 0x000fe20000010000 */
[----:B-1----:R-:W-:Y:S01]  /*fa90*/  IMAD R4, R85, c[0x0][0x208], RZ ;  /* 0x0000820055047a24 */ /* 0x002fe200078e02ff */
[----:B------:R-:W-:Y:S01]  /*faa0*/  ISETP.GE.AND P1, PT, R76, c[0x0][0x1d4], PT ;  /* 0x000075004c007a0c */ /* 0x000fe20003f26270 */
[C---:B------:R-:W-:Y:S01]  /*fab0*/  IMAD.WIDE.U32 R2, R239.reuse, c[0x0][0x208], RZ ;  /* 0x00008200ef027a25 */ /* 0x040fe200078e00ff */
[----:B------:R-:W-:Y:S02]  /*fac0*/  IADD3 R207, R202, 0x20, RZ ;  /* 0x00000020cacf7810 */ /* 0x000fe40007ffe0ff */
[----:B------:R-:W-:Y:S01]  /*fad0*/  SHF.L.U64.HI R231, R76, 0x1, R77 ;  /* 0x000000014ce77819 */ /* 0x000fe2000001024d */
[----:B------:R-:W-:Y:S01]  /*fae0*/  IMAD R4, R239, c[0x0][0x20c], R4 ;  /* 0x00008300ef047a24 */ /* 0x000fe200078e0204 */
[----:B------:R-:W-:Y:S01]  /*faf0*/  ISETP.GE.AND P2, PT, R226, c[0x0][0x1d4], PT ;  /* 0x00007500e2007a0c */ /* 0x000fe20003f46270 */
[----:B------:R-:W-:Y:S01]  /*fb00*/  IMAD.WIDE.U32 R8, R72, c[0x0][0x210], RZ ;  /* 0x0000840048087a25 */ /* 0x000fe200078e00ff */
[----:B------:R-:W-:Y:S01]  /*fb10*/  SHF.L.U64.HI R232, R226, 0x1, R98 ;  /* 0x00000001e2e87819 */ /* 0x000fe20000010262 */
[----:B------:R-:W1:Y:S01]  /*fb20*/  S2R R15, SR_TID.X ;  /* 0x00000000000f7919 */ /* 0x000e620000002100 */
[----:B------:R-:W-:Y:S01]  /*fb30*/  BSSY B0, `(.L_x_1609) ;  /* 0x0000061000007945 */ /* 0x000fe20003800000 */
[----:B------:R-:W-:-:S02]  /*fb40*/  IMAD.IADD R3, R3, 0x1, R4 ;  /* 0x0000000103037824 */ /* 0x000fc400078e0204 */
[----:B------:R-:W-:Y:S01]  /*fb50*/  IMAD R4, R84, c[0x0][0x218], RZ ;  /* 0x0000860054047a24 */ /* 0x000fe200078e02ff */
[----:B------:R-:W-:Y:S01]  /*fb60*/  STL.64 [R1+0x18], R8 ;  /* 0x0000180801007387 */ /* 0x000fe20000100a00 */
        /* <DEDUP_REMOVED lines=9> */
[----:B------:R-:W-:Y:S02]  /*fc00*/  IMAD.IADD R4, R124, 0x1, -R82 ;  /* 0x000000017c047824 */ /* 0x000fe400078e0a52 */
[----:B------:R-:W-:Y:S03]  /*fc10*/  LDSM.16.M88.4 R176, [R224] ;  /* 0x00000000e0b0783b */ /* 0x000fe60000000200 */
[----:B------:R-:W-:Y:S01]  /*fc20*/  ISETP.LT.OR P4, PT, R4, 0x1, P2 ;  /* 0x000000010400780c */ /* 0x000fe20001781670 */
[----:B------:R-:W-:Y:S04]  /*fc30*/  LDSM.16.M88.4 R180, [R223] ;  /* 0x00000000dfb4783b */ /* 0x000fe80000000200 */
[----:B------:R-:W-:Y:S04]  /*fc40*/  LDSM.16.M88.4 R184, [R221+0x4000] ;  /* 0x00400000ddb8783b */ /* 0x000fe80000000200 */
[----:B------:R-:W-:Y:S04]  /*fc50*/  LDSM.16.M88.4 R188, [R222+0x4000] ;  /* 0x00400000debc783b */ /* 0x000fe80000000200 */
[----:B------:R-:W-:Y:S04]  /*fc60*/  LDSM.16.M88.4 R192, [R224+0x4000] ;  /* 0x00400000e0c0783b */ /* 0x000fe80000000200 */
[----:B------:R-:W-:Y:S04]  /*fc70*/  LDSM.16.M88.4 R196, [R223+0x4000] ;  /* 0x00400000dfc4783b */ /* 0x000fe80000000200 */
[----:B------:R-:W-:Y:S06]  /*fc80*/  BAR.SYNC.DEFER_BLOCKING 0x0 ;  /* 0x0000000000007b1d */ /* 0x000fec0000010000 */
[----:B------:R2:W-:Y:S01]  /*fc90*/  STL [R1+0x20], R5 ;  /* 0x0000200501007387 */ /* 0x0005e20000100800 */
[----:B------:R-:W-:-:S04]  /*fca0*/  DEPBAR.LE SB0, 0x0 ;  /* 0x000080000000791a */ /* 0x000fc80000000000 */
[----:B------:R-:W-:Y:S01]  /*fcb0*/  BAR.SYNC.DEFER_BLOCKING 0x0 ;  /* 0x0000000000007b1d */ /* 0x000fe20000010000 */
[----:B--2---:R-:W-:-:S04]  /*fcc0*/  LEA R5, P0, R2, c[0x0][0x1f8], 0x1 ;  /* 0x00007e0002057a11 */ /* 0x004fc800078008ff */
[----:B------:R-:W-:Y:S01]  /*fcd0*/  LEA.HI.X R2, R2, c[0x0][0x1fc], R3, 0x1, P0 ;  /* 0x00007f0002027a11 */ /* 0x000fe200000f0c03 */
[----:B------:R-:W-:Y:S01]  /*fce0*/  SHFL.IDX PT, R10, R5, 0x1, 0x181f ;  /* 0x00381f00050a7f89 */ /* 0x000fe200000e0000 */
[----:B------:R-:W-:-:S03]  /*fcf0*/  LOP3.LUT P0, RZ, R83, 0x2, RZ, 0xc0, !PT ;  /* 0x0000000253ff7812 */ /* 0x000fc6000780c0ff */
[----:B------:R-:W2:Y:S04]  /*fd00*/  SHFL.IDX PT, R3, R5, RZ, 0x181f ;  /* 0x00181fff05037589 */ /* 0x000ea800000e0000 */
[----:B------:R-:W3:Y:S04]  /*fd10*/  SHFL.IDX PT, R6, R2, RZ, 0x181f ;  /* 0x00181fff02067589 */ /* 0x000ee800000e0000 */
[----:B------:R-:W4:Y:S02]  /*fd20*/  SHFL.IDX PT, R11, R2, 0x1, 0x181f ;  /* 0x00381f00020b7f89 */ /* 0x000f2400000e0000 */
[----:B------:R-:W-:-:S02]  /*fd30*/  @P0 IADD3 R207, R202, -0x20, RZ ;  /* 0xffffffe0cacf0810 */ /* 0x000fc40007ffe0ff */
[----:B------:R-:W-:Y:S01]  /*fd40*/  ISETP.LT.OR P0, PT, R4, 0x1, P1 ;  /* 0x000000010400780c */ /* 0x000fe20000f01670 */
[----:B------:R-:W-:Y:S01]  /*fd50*/  LDSM.16.M88.4 R24, [R202] ;  /* 0x00000000ca18783b */ /* 0x000fe20000000200 */
[C---:B------:R-:W-:Y:S02]  /*fd60*/  IADD3 R220, R207.reuse, 0x3000, RZ ;  /* 0x00003000cfdc7810 */ /* 0x040fe40007ffe0ff */
[C---:B------:R-:W-:Y:S01]  /*fd70*/  IADD3 R219, R207.reuse, 0x2800, RZ ;  /* 0x00002800cfdb7810 */ /* 0x040fe20007ffe0ff */
[----:B------:R-:W-:Y:S01]  /*fd80*/  LDSM.16.M88.4 R16, [R202+0x800] ;  /* 0x00080000ca10783b */ /* 0x000fe20000000200 */
[C---:B------:R-:W-:Y:S02]  /*fd90*/  IADD3 R218, R207.reuse, 0x2000, RZ ;  /* 0x00002000cfda7810 */ /* 0x040fe40007ffe0ff */
[C---:B------:R-:W-:Y:S01]  /*fda0*/  IADD3 R217, R207.reuse, 0x1800, RZ ;  /* 0x00001800cfd97810 */ /* 0x040fe20007ffe0ff */
[----:B------:R-:W-:Y:S01]  /*fdb0*/  LDSM.16.M88.4 R56, [R202+0x1000] ;  /* 0x00100000ca38783b */ /* 0x000fe20000000200 */
[----:B------:R-:W-:-:S02]  /*fdc0*/  IADD3 R216, R207, 0x1000, RZ ;  /* 0x00001000cfd87810 */ /* 0x000fc40007ffe0ff */
[----:B--2---:R-:W-:Y:S01]  /*fdd0*/  IADD3 R8, P3, R3, R230, RZ ;  /* 0x000000e603087210 */ /* 0x004fe20007f7e0ff */
[----:B------:R-:W-:Y:S01]  /*fde0*/  LDSM.16.M88.4 R60, [R202+0x1800] ;  /* 0x00180000ca3c783b */ /* 0x000fe20000000200 */
[----:B------:R-:W-:-:S03]  /*fdf0*/  IADD3 R215, R207, 0x800, RZ ;  /* 0x00000800cfd77810 */ /* 0x000fc60007ffe0ff */
[----:B---3--:R-:W-:Y:S01]  /*fe00*/  IMAD.X R9, R6, 0x1, R231, P3 ;  /* 0x0000000106097824 */ /* 0x008fe200018e06e7 */
[----:B------:R-:W-:Y:S01]  /*fe10*/  LDSM.16.M88.4 R84, [R202+0x2000] ;  /* 0x00200000ca54783b */ /* 0x000fe20000000200 */
[----:B------:R-:W-:-:S03]  /*fe20*/  ISETP.LT.OR P3, PT, R4, 0x21, P1 ;  /* 0x000000210400780c */ /* 0x000fc60000f61670 */
[----:B------:R-:W-:Y:S04]  /*fe30*/  LDSM.16.M88.4 R88, [R202+0x2800] ;  /* 0x00280000ca58783b */ /* 0x000fe80000000200 */
[----:B------:R-:W-:Y:S04]  /*fe40*/  LDSM.16.M88.4 R112, [R202+0x3000] ;  /* 0x00300000ca70783b */ /* 0x000fe80000000200 */
[----:B------:R-:W-:Y:S04]  /*fe50*/  LDSM.16.M88.4 R36, [R207] ;  /* 0x00000000cf24783b */ /* 0x000fe80000000200 */
[----:B------:R-:W-:Y:S04]  /*fe60*/  LDSM.16.M88.4 R28, [R207+0x800] ;  /* 0x00080000cf1c783b */ /* 0x000fe80000000200 */
[----:B------:R-:W-:Y:S04]  /*fe70*/  LDSM.16.M88.4 R68, [R207+0x1000] ;  /* 0x00100000cf44783b */ /* 0x000fe80000000200 */
[----:B------:R-:W-:Y:S04]  /*fe80*/  LDSM.16.M88.4 R72, [R207+0x1800] ;  /* 0x00180000cf48783b */ /* 0x000fe80000000200 */
[----:B------:R-:W-:Y:S04]  /*fe90*/  LDSM.16.M88.4 R100, [R207+0x2000] ;  /* 0x00200000cf64783b */ /* 0x000fe80000000200 */
[----:B------:R-:W-:Y:S04]  /*fea0*/  LDSM.16.M88.4 R108, [R207+0x2800] ;  /* 0x00280000cf6c783b */ /* 0x000fe80000000200 */
[----:B------:R-:W-:Y:S04]  /*feb0*/  LDSM.16.M88.4 R116, [R207+0x3000] ;  /* 0x00300000cf74783b */ /* 0x000fe80000000200 */
[----:B------:R-:W-:Y:S01]  /*fec0*/  @!PT LDS RZ, [RZ] ;  /* 0x00000000fffff984 */ /* 0x000fe20000000800 */
[----:B------:R-:W-:Y:S01]  /*fed0*/  @!PT LDS RZ, [RZ] ;  /* 0x00000000fffff984 */ /* 0x000fe20000000800 */
[----:B------:R-:W-:Y:S01]  /*fee0*/  @!PT LDS RZ, [RZ] ;  /* 0x00000000fffff984 */ /* 0x000fe20000000800 */
[----:B------:R2:W-:Y:S02]  /*fef0*/  LDGSTS.E.BYPASS.LTC128B.128 [R227+0x100], [R8.64], !P0 ;  /* 0x0010000008e37fae */ /* 0x0005e4000c101d48 */
[----:B--2---:R-:W-:-:S02]  /*ff00*/  IADD3 R8, P0, R3, R233, RZ ;  /* 0x000000e903087210 */ /* 0x004fc40007f1e0ff */
[----:B------:R-:W2:Y:S03]  /*ff10*/  SHFL.IDX PT, R3, R5, 0x2, 0x181f ;  /* 0x00581f0005037f89 */ /* 0x000ea600000e0000 */
[----:B------:R-:W-:Y:S02]  /*ff20*/  IMAD.X R9, R6, 0x1, R232, P0 ;  /* 0x0000000106097824 */ /* 0x000fe400000e06e8 */
[----:B------:R-:W3:Y:S04]  /*ff30*/  SHFL.IDX PT, R6, R2, 0x2, 0x181f ;  /* 0x00581f0002067f89 */ /* 0x000ee800000e0000 */
[----:B------:R5:W-:Y:S01]  /*ff40*/  LDGSTS.E.BYPASS.LTC128B.128 [R227+0x3900], [R8.64], !P4 ;  /* 0x0390000008e37fae */ /* 0x000be2000e101d48 */
[----:B------:R-:W-:-:S02]  /*ff50*/  ISETP.LT.OR P4, PT, R4, 0x21, P2 ;  /* 0x000000210400780c */ /* 0x000fc40001781670 */
[----:B-----5:R-:W-:-:S05]  /*ff60*/  IADD3 R8, P0, R10, R230, RZ ;  /* 0x000000e60a087210 */ /* 0x020fca0007f1e0ff */
[----:B----4-:R-:W-:-:S05]  /*ff70*/  IMAD.X R9, R11, 0x1, R231, P0 ;  /* 0x000000010b097824 */ /* 0x010fca00000e06e7 */
[----:B------:R4:W-:Y:S02]  /*ff80*/  LDGSTS.E.BYPASS.LTC128B.128 [R227+0x1100], [R8.64], !P3 ;  /* 0x0110000008e37fae */ /* 0x0009e4000d901d48 */
[----:B----4-:R-:W-:Y:S02]  /*ff90*/  IADD3 R8, P0, R10, R233, RZ ;  /* 0x000000e90a087210 */ /* 0x010fe40007f1e0ff */
[----:B--2---:R-:W-:-:S03]  /*ffa0*/  IADD3 R10, P3, R3, R230, RZ ;  /* 0x000000e6030a7210 */ /* 0x004fc60007f7e0ff */
[----:B------:R-:W-:Y:S02]  /*ffb0*/  IMAD.X R9, R11, 0x1, R232, P0 ;  /* 0x000000010b097824 */ /* 0x000fe400000e06e8 */
[----:B---3--:R-:W-:Y:S01]  /*ffc0*/  IMAD.X R11, R6, 0x1, R231, P3 ;  /* 0x00000001060b7824 */ /* 0x008fe200018e06e7 */
[----:B------:R-:W-:Y:S02]  /*ffd0*/  ISETP.LT.OR P3, PT, R4, 0x41, P1 ;  /* 0x000000410400780c */ /* 0x000fe40000f61670 */
[----:B------:R2:W-:Y:S11]  /*ffe0*/  LDGSTS.E.BYPASS.LTC128B.128 [R227+0x4900], [R8.64], !P4 ;  /* 0x0490000008e37fae */ /* 0x0005f6000e101d48 */
[----:B------:R3:W-:Y:S01]  /*fff0*/  LDGSTS.E.BYPASS.LTC128B.128 [R227+0x2100], [R10.64], !P3 ;  /* 0x021000000ae37fae */ /* 0x0007e2000d901d48 */
[----:B--2---:R-:W-:-:S05]  /*10000*/  IADD3 R8, P0, R3, R233, RZ ;  /* 0x000000e903087210 */ /* 0x004fca0007f1e0ff */
[----:B------:R-:W-:Y:S01]  /*10010*/  IMAD.X R9, R6, 0x1, R232, P0 ;  /* 0x0000000106097824 */ /* 0x000fe200000e06e8 */
[----:B------:R-:W-:-:S13]  /*10020*/  ISETP.LT.OR P0, PT, R4, 0x41, P2 ;  /* 0x000000410400780c */ /* 0x000fda0001701670 */
[----:B------:R3:W-:Y:S01]  /*10030*/  LDGSTS.E.BYPASS.LTC128B.128 [R227+0x5900], [R8.64], !P0 ;  /* 0x0590000008e37fae */ /* 0x0007e2000c101d48 */
[----:B-1----:R-:W-:-:S13]  /*10040*/  ISETP.GT.AND P0, PT, R15, 0x7f, PT ;  /* 0x0000007f0f00780c */ /* 0x002fda0003f04270 */
[----:B------:R-:W-:Y:S05]  /*10050*/  @P0 BRA `(.L_x_1610) ;  /* 0x000000e000000947 */ /* 0x000fea0003800000 */
[----:B------:R-:W-:Y:S05]  /*10060*/  BRA.DIV ~URZ, `(.L_x_1611) ;  /* 0x00010d427f007947 */ /* 0x000fea000b800000 */
[----:B------:R1:W2:Y:S04]  /*10070*/  SHFL.IDX PT, R6, R2, 0x3, 0x181f ;  /* 0x00781f0002067f89 */ /* 0x0002a800000e0000 */
[----:B------:R1:W4:Y:S02]  /*10080*/  SHFL.IDX PT, R2, R5, 0x3, 0x181f ;  /* 0x00781f0005027f89 */ /* 0x00032400000e0000 */
.L_x_1728:
[C---:B------:R-:W-:Y:S02]  /*10090*/  ISETP.LT.OR P3, PT, R4.reuse, 0x61, P1 ;  /* 0x000000610400780c */ /* 0x040fe40000f61670 */
[----:B------:R-:W-:Y:S02]  /*100a0*/  ISETP.LT.OR P2, PT, R4, 0x61, P2 ;  /* 0x000000610400780c */ /* 0x000fe40001741670 */
[C---:B----4-:R-:W-:Y:S02]  /*100b0*/  IADD3 R4, P1, R2.reuse, R230, RZ ;  /* 0x000000e602047210 */ /* 0x050fe40007f3e0ff */
[----:B-1----:R-:W-:-:S03]  /*100c0*/  IADD3 R2, P0, R2, R233, RZ ;  /* 0x000000e902027210 */ /* 0x002fc60007f1e0ff */
[C---:B--2---:R-:W-:Y:S02]  /*100d0*/  IMAD.X R5, R6.reuse, 0x1, R231, P1 ;  /* 0x0000000106057824 */ /* 0x044fe400008e06e7 */
[----:B------:R-:W-:-:S03]  /*100e0*/  IMAD.X R3, R6, 0x1, R232, P0 ;  /* 0x0000000106037824 */ /* 0x000fc600000e06e8 */
[----:B------:R-:W-:Y:S01]  /*100f0*/  @!PT LDS RZ, [RZ] ;  /* 0x00000000fffff984 */ /* 0x000fe20000000800 */
[----:B------:R-:W-:Y:S01]  /*10100*/  @!PT LDS RZ, [RZ] ;  /* 0x00000000fffff984 */ /* 0x000fe20000000800 */
[----:B------:R-:W-:Y:S01]  /*10110*/  @!PT LDS RZ, [RZ] ;  /* 0x00000000fffff984 */ /* 0x000fe20000000800 */
[----:B------:R1:W-:Y:S04]  /*10120*/  LDGSTS.E.BYPASS.LTC128B.128 [R229+0x3100], [R4.64], !P3 ;  /* 0x0310000004e57fae */ /* 0x0003e8000d901d48 */
[----:B------:R1:W-:Y:S02]  /*10130*/  LDGSTS.E.BYPASS.LTC128B.128 [R229+0x6900], [R2.64], !P2 ;  /* 0x0690000002e57fae */ /* 0x0003e4000d101d48 */
.L_x_1610:
[----:B------:R-:W-:Y:S05]  /*10140*/  BSYNC B0 ;  /* 0x0000000000007941 */ /* 0x000fea0003800000 */
.L_x_1609:
[----:B------:R-:W0:Y:S01]  /*10150*/  LDGDEPBAR ;  /* 0x00000000000079af */ /* 0x000e220000000000 */
[----:B------:R-:W-:Y:S01]  /*10160*/  WARPSYNC 0xffffffff ;  /* 0xffffffff00007948 */ /* 0x000fe20003800000 */
[----:B---3--:R-:W-:Y:S01]  /*10170*/  HMMA.16816.F32.BF16 R8, R140, R24, RZ ;  /* 0x000000188c08723c */ /* 0x008fe200000418ff */
[----:B------:R-:W-:Y:S01]  /*10180*/  LOP3.LUT P0, RZ, R83, 0x4, RZ, 0xc0, !PT ;  /* 0x0000000453ff7812 */ /* 0x000fe2000780c0ff */
[----:B-1----:R-:W2:Y:S01]  /*10190*/  LDL R3, [R1+0xc] ;  /* 0x00000c0001037983 */ /* 0x002ea20000100800 */
[----:B------:R-:W-:Y:S01]  /*101a0*/  MOV R2, 0x40 ;  /* 0x0000004000027802 */ /* 0x000fe20000000f00 */
[----:B------:R-:W-:Y:S01]  /*101b0*/  BSSY B1, `(.L_x_1612) ;  /* 0x0000184000017945 */ /* 0x000fe20003800000 */
[----:B------:R-:W-:-:S02]  /*101c0*/  IADD3 R214, R207, 0x3800, RZ ;  /* 0x00003800cfd67810 */ /* 0x000fc40007ffe0ff */
[----:B------:R-:W-:Y:S01]  /*101d0*/  SEL R2, R2, 0xffffffc0, !P0 ;  /* 0xffffffc002027807 */ /* 0x000fe20004000000 */
[C---:B------:R-:W-:Y:S01]  /*101e0*/  HMMA.16816.F32.BF16 R24, R140.reuse, R26, RZ ;  /* 0x0000001a8c18723c */ /* 0x040fe200000418ff */
[C---:B------:R-:W-:Y:S02]  /*101f0*/  IADD3 R213, R207.reuse, 0x6800, RZ ;  /* 0x00006800cfd57810 */ /* 0x040fe40007ffe0ff */
[-C--:B------:R-:W-:Y:S02]  /*10200*/  IADD3 R201, R202, R2.reuse, RZ ;  /* 0x00000002cac97210 */ /* 0x080fe40007ffe0ff */
[C---:B------:R-:W-:Y:S02]  /*10210*/  IADD3 R200, R207.reuse, R2, RZ ;  /* 0x00000002cfc87210 */ /* 0x040fe40007ffe0ff */
[C---:B------:R-:W-:Y:S01]  /*10220*/  IADD3 R212, R207.reuse, 0x6000, RZ ;  /* 0x00006000cfd47810 */ /* 0x040fe20007ffe0ff */
[----:B------:R-:W-:Y:S01]  /*10230*/  HMMA.16816.F32.BF16 R20, R140, R16, RZ ;  /* 0x000000108c14723c */ /* 0x000fe200000418ff */
[----:B------:R-:W1:Y:S01]  /*10240*/  LDSM.16.M88.4 R40, [R201+0x800] ;  /* 0x00080000c928783b */ /* 0x000e620000000200 */
[----:B------:R-:W-:-:S02]  /*10250*/  IADD3 R211, R207, 0x5800, RZ ;  /* 0x00005800cfd37810 */ /* 0x000fc40007ffe0ff */
[C---:B------:R-:W-:Y:S01]  /*10260*/  IADD3 R210, R207.reuse, 0x5000, RZ ;  /* 0x00005000cfd27810 */ /* 0x040fe20007ffe0ff */
[----:B------:R-:W3:Y:S01]  /*10270*/  LDSM.16.M88.4 R48, [R201] ;  /* 0x00000000c930783b */ /* 0x000ee20000000200 */
[C---:B------:R-:W-:Y:S02]  /*10280*/  IADD3 R209, R207.reuse, 0x4800, RZ ;  /* 0x00004800cfd17810 */ /* 0x040fe40007ffe0ff */
[----:B------:R-:W-:Y:S01]  /*10290*/  HMMA.16816.F32.BF16 R16, R140, R18, RZ ;  /* 0x000000128c10723c */ /* 0x000fe200000418ff */
[----:B------:R-:W-:-:S07]  /*102a0*/  IADD3 R208, R207, 0x4000, RZ ;  /* 0x00004000cfd07810 */ /* 0x000fce0007ffe0ff */
[C---:B------:R-:W-:Y:S08]  /*102b0*/  HMMA.16816.F32.BF16 R44, R144.reuse, R36, R8 ;  /* 0x00000024902c723c */ /* 0x040ff00000041808 */
[----:B------:R-:W-:Y:S08]  /*102c0*/  HMMA.16816.F32.BF16 R36, R144, R38, R24 ;  /* 0x000000269024723c */ /* 0x000ff00000041818 */
[----:B------:R-:W-:Y:S08]  /*102d0*/  HMMA.16816.F32.BF16 R24, R140, R58, RZ ;  /* 0x0000003a8c18723c */ /* 0x000ff000000418ff */
[C---:B------:R-:W-:Y:S08]  /*102e0*/  HMMA.16816.F32.BF16 R8, R144.reuse, R30, R16 ;  /* 0x0000001e9008723c */ /* 0x040ff00000041810 */
[----:B------:R-:W-:Y:S08]  /*102f0*/  HMMA.16816.F32.BF16 R32, R144, R28, R20 ;  /* 0x0000001c9020723c */ /* 0x000ff00000041814 */
[C---:B------:R-:W-:Y:S08]  /*10300*/  HMMA.16816.F32.BF16 R20, R140.reuse, R60, RZ ;  /* 0x0000003c8c14723c */ /* 0x040ff000000418ff */
[C---:B------:R-:W-:Y:S08]  /*10310*/  HMMA.16816.F32.BF16 R28, R140.reuse, R56, RZ ;  /* 0x000000388c1c723c */ /* 0x040ff000000418ff */
[----:B------:R-:W-:Y:S08]  /*10320*/  HMMA.16816.F32.BF16 R16, R140, R62, RZ ;  /* 0x0000003e8c10723c */ /* 0x000ff000000418ff */
[----:B------:R-:W-:Y:S08]  /*10330*/  HMMA.16816.F32.BF16 R60, R144, R70, R24 ;  /* 0x00000046903c723c */ /* 0x000ff00000041818 */
[----:B------:R-:W-:Y:S08]  /*10340*/  HMMA.16816.F32.BF16 R24, R140, R90, RZ ;  /* 0x0000005a8c18723c */ /* 0x000ff000000418ff */
[----:B-1----:R-:W-:Y:S08]  /*10350*/  HMMA.16816.F32.BF16 R104, R176, R42, R8 ;  /* 0x0000002ab068723c */ /* 0x002ff00000041808 */
[----:B------:R-:W-:Y:S08]  /*10360*/  HMMA.16816.F32.BF16 R8, R140, R84, RZ ;  /* 0x000000548c08723c */ /* 0x000ff000000418ff */
[C---:B---3--:R-:W-:Y:S08]  /*10370*/  HMMA.16816.F32.BF16 R92, R176.reuse, R48, R44 ;  /* 0x00000030b05c723c */ /* 0x048ff0000004182c */
[C---:B------:R-:W-:Y:S01]  /*10380*/  HMMA.16816.F32.BF16 R48, R176.reuse, R50, R36 ;  /* 0x00000032b030723c */ /* 0x040fe20000041824 */
[----:B------:R-:W1:Y:S07]  /*10390*/  LDSM.16.M88.4 R36, [R201+0x2000] ;  /* 0x00200000c924783b */ /* 0x000e6e0000000200 */
[----:B------:R-:W-:Y:S08]  /*103a0*/  HMMA.16816.F32.BF16 R96, R176, R40, R32 ;  /* 0x00000028b060723c */ /* 0x000ff00000041820 */
[----:B------:R-:W-:Y:S01]  /*103b0*/  HMMA.16816.F32.BF16 R56, R144, R72, R20 ;  /* 0x000000489038723c */ /* 0x000fe20000041814 */
[----:B------:R-:W3:Y:S07]  /*103c0*/  LDSM.16.M88.4 R20, [R201+0x1000] ;  /* 0x00100000c914783b */ /* 0x000eee0000000200 */
[----:B------:R-:W-:Y:S08]  /*103d0*/  HMMA.16816.F32.BF16 R32, R140, R86, RZ ;  /* 0x000000568c20723c */ /* 0x000ff000000418ff */
[----:B------:R-:W-:Y:S08]  /*103e0*/  HMMA.16816.F32.BF16 R64, R144, R68, R28 ;  /* 0x000000449040723c */ /* 0x000ff0000004181c */
[----:B------:R-:W-:Y:S08]  /*103f0*/  HMMA.16816.F32.BF16 R28, R140, R88, RZ ;  /* 0x000000588c1c723c */ /* 0x000ff000000418ff */
[C---:B------:R-:W-:Y:S01]  /*10400*/  HMMA.16816.F32.BF16 R52, R144.reuse, R74, R16 ;  /* 0x0000004a9034723c */ /* 0x040fe20000041810 */
[----:B------:R-:W4:Y:S07]  /*10410*/  LDSM.16.M88.4 R16, [R201+0x1800] ;  /* 0x00180000c910783b */ /* 0x000f2e0000000200 */
[C---:B------:R-:W-:Y:S01]  /*10420*/  HMMA.16816.F32.BF16 R40, R144.reuse, R110, R24 ;  /* 0x0000006e9028723c */ /* 0x040fe20000041818 */
[----:B------:R-:W5:Y:S07]  /*10430*/  LDSM.16.M88.4 R24, [R201+0x2800] ;  /* 0x00280000c918783b */ /* 0x000f6e0000000200 */
[C---:B------:R-:W-:Y:S08]  /*10440*/  HMMA.16816.F32.BF16 R8, R144.reuse, R100, R8 ;  /* 0x000000649008723c */ /* 0x040ff00000041808 */
[C---:B------:R-:W-:Y:S08]  /*10450*/  HMMA.16816.F32.BF16 R32, R144.reuse, R102, R32 ;  /* 0x000000669020723c */ /* 0x040ff00000041820 */
[----:B------:R-:W-:Y:S01]  /*10460*/  HMMA.16816.F32.BF16 R44, R144, R108, R28 ;  /* 0x0000006c902c723c */ /* 0x000fe2000004181c */
[----:B------:R-:W2:Y:S07]  /*10470*/  LDSM.16.M88.4 R28, [R200] ;  /* 0x00000000c81c783b */ /* 0x000eae0000000200 */
[C---:B-1----:R-:W-:Y:S08]  /*10480*/  HMMA.16816.F32.BF16 R72, R176.reuse, R36, R8 ;  /* 0x00000024b048723c */ /* 0x042ff00000041808 */
[C---:B---3--:R-:W-:Y:S08]  /*10490*/  HMMA.16816.F32.BF16 R88, R176.reuse, R20, R64 ;  /* 0x00000014b058723c */ /* 0x048ff00000041840 */
[----:B------:R-:W-:Y:S08]  /*104a0*/  HMMA.16816.F32.BF16 R84, R176, R22, R60 ;  /* 0x00000016b054723c */ /* 0x000ff0000004183c */
[C---:B------:R-:W-:Y:S08]  /*104b0*/  HMMA.16816.F32.BF16 R8, R140.reuse, R112, RZ ;  /* 0x000000708c08723c */ /* 0x040ff000000418ff */
[----:B------:R-:W-:Y:S08]  /*104c0*/  HMMA.16816.F32.BF16 R20, R140, R114, RZ ;  /* 0x000000728c14723c */ /* 0x000ff000000418ff */
[C---:B------:R-:W-:Y:S01]  /*104d0*/  HMMA.16816.F32.BF16 R68, R176.reuse, R38, R32 ;  /* 0x00000026b044723c */ /* 0x040fe20000041820 */
[----:B------:R-:W1:Y:S04]  /*104e0*/  LDSM.16.M88.4 R32, [R201+0x3000] ;  /* 0x00300000c920783b */ /* 0x000e680000000200 */
[----:B------:R-:W-:Y:S03]  /*104f0*/  LDSM.16.M88.4 R36, [R202+0x4000] ;  /* 0x00400000ca24783b */ /* 0x000fe60000000200 */
[C---:B----4-:R-:W-:Y:S08]  /*10500*/  HMMA.16816.F32.BF16 R100, R176.reuse, R16, R56 ;  /* 0x00000010b064723c */ /* 0x050ff00000041838 */
[C---:B-----5:R-:W-:Y:S08]  /*10510*/  HMMA.16816.F32.BF16 R64, R176.reuse, R24, R44 ;  /* 0x00000018b040723c */ /* 0x060ff0000004182c */
[C---:B------:R-:W-:Y:S01]  /*10520*/  HMMA.16816.F32.BF16 R56, R176.reuse, R26, R40 ;  /* 0x0000001ab038723c */ /* 0x040fe20000041828 */
[----:B------:R-:W3:Y:S07]  /*10530*/  LDSM.16.M88.4 R24, [R200+0x800] ;  /* 0x00080000c818783b */ /* 0x000eee0000000200 */
[----:B------:R-:W-:Y:S01]  /*10540*/  HMMA.16816.F32.BF16 R60, R176, R18, R52 ;  /* 0x00000012b03c723c */ /* 0x000fe20000041834 */
[----:B--2---:R-:W-:-:S07]  /*10550*/  ISETP.GT.AND P0, PT, R126, R3, PT ;  /* 0x000000037e00720c */ /* 0x004fce0003f04270 */
[C---:B------:R-:W-:Y:S08]  /*10560*/  HMMA.16816.F32.BF16 R16, R144.reuse, R116, R8 ;  /* 0x000000749010723c */ /* 0x040ff00000041808 */
[----:B------:R-:W-:Y:S01]  /*10570*/  HMMA.16816.F32.BF16 R8, R144, R118, R20 ;  /* 0x000000769008723c */ /* 0x000fe20000041814 */
[----:B------:R-:W2:Y:S07]  /*10580*/  LDSM.16.M88.4 R20, [R200+0x1000] ;  /* 0x00100000c814783b */ /* 0x000eae0000000200 */
[----:B------:R-:W-:Y:S08]  /*10590*/  HMMA.16816.F32.BF16 R40, R180, R28, R92 ;  /* 0x0000001cb428723c */ /* 0x000ff0000004185c */
[C---:B-1----:R-:W-:Y:S01]  /*105a0*/  HMMA.16816.F32.BF16 R44, R176.reuse, R32, R16 ;  /* 0x00000020b02c723c */ /* 0x042fe20000041810 */
[----:B------:R-:W1:Y:S07]  /*105b0*/  LDSM.16.M88.4 R16, [R200+0x1800] ;  /* 0x00180000c810783b */ /* 0x000e6e0000000200 */
[----:B------:R-:W-:Y:S01]  /*105c0*/  HMMA.16816.F32.BF16 R32, R176, R34, R8 ;  /* 0x00000022b020723c */ /* 0x000fe20000041808 */
[----:B------:R-:W4:Y:S07]  /*105d0*/  LDSM.16.M88.4 R8, [R200+0x2000] ;  /* 0x00200000c808783b */ /* 0x000f2e0000000200 */
[C---:B---3--:R-:W-:Y:S08]  /*105e0*/  HMMA.16816.F32.BF16 R52, R180.reuse, R24, R96 ;  /* 0x00000018b434723c */ /* 0x048ff00000041860 */
[C---:B------:R-:W-:Y:S01]  /*105f0*/  HMMA.16816.F32.BF16 R104, R180.reuse, R26, R104 ;  /* 0x0000001ab468723c */ /* 0x040fe20000041868 */
[----:B------:R-:W3:Y:S07]  /*10600*/  LDSM.16.M88.4 R24, [R200+0x3000] ;  /* 0x00300000c818783b */ /* 0x000eee0000000200 */
[C---:B--2---:R-:W-:Y:S08]  /*10610*/  HMMA.16816.F32.BF16 R96, R180.reuse, R20, R88 ;  /* 0x00000014b460723c */ /* 0x044ff00000041858 */
[C---:B------:R-:W-:Y:S01]  /*10620*/  HMMA.16816.F32.BF16 R92, R180.reuse, R22, R84 ;  /* 0x00000016b45c723c */ /* 0x040fe20000041854 */
[----:B------:R-:W2:Y:S07]  /*10630*/  LDSM.16.M88.4 R20, [R202+0x3800] ;  /* 0x00380000ca14783b */ /* 0x000eae0000000200 */
[C---:B------:R-:W-:Y:S01]  /*10640*/  HMMA.16816.F32.BF16 R48, R180.reuse, R30, R48 ;  /* 0x0000001eb430723c */ /* 0x040fe20000041830 */
[----:B------:R-:W5:Y:S07]  /*10650*/  LDSM.16.M88.4 R28, [R200+0x2800] ;  /* 0x00280000c81c783b */ /* 0x000f6e0000000200 */
[C---:B-1----:R-:W-:Y:S08]  /*10660*/  HMMA.16816.F32.BF16 R88, R180.reuse, R16, R100 ;  /* 0x00000010b458723c */ /* 0x042ff00000041864 */
[C---:B------:R-:W-:Y:S01]  /*10670*/  HMMA.16816.F32.BF16 R60, R180.reuse, R18, R60 ;  /* 0x00000012b43c723c */ /* 0x040fe2000004183c */
[----:B------:R-:W1:Y:S07]  /*10680*/  LDSM.16.M88.4 R16, [R202+0x4800] ;  /* 0x00480000ca10783b */ /* 0x000e6e0000000200 */
[C---:B----4-:R-:W-:Y:S08]  /*10690*/  HMMA.16816.F32.BF16 R72, R180.reuse, R8, R72 ;  /* 0x00000008b448723c */ /* 0x050ff00000041848 */
[C---:B------:R-:W-:Y:S01]  /*106a0*/  HMMA.16816.F32.BF16 R68, R180.reuse, R10, R68 ;  /* 0x0000000ab444723c */ /* 0x040fe20000041844 */
[----:B------:R-:W4:Y:S07]  /*106b0*/  LDSM.16.M88.4 R8, [R202+0x5000] ;  /* 0x00500000ca08783b */ /* 0x000f2e0000000200 */
[C---:B---3--:R-:W-:Y:S01]  /*106c0*/  HMMA.16816.F32.BF16 R112, R180.reuse, R26, R32 ;  /* 0x0000001ab470723c */ /* 0x048fe20000041820 */
[----:B------:R-:W3:Y:S07]  /*106d0*/  LDSM.16.M88.4 R32, [R207+0x3800] ;  /* 0x00380000cf20783b */ /* 0x000eee0000000200 */
[----:B------:R-:W-:Y:S01]  /*106e0*/  HMMA.16816.F32.BF16 R108, R180, R24, R44 ;  /* 0x00000018b46c723c */ /* 0x000fe2000004182c */
[----:B------:R-:W-:Y:S07]  /*106f0*/  LDSM.16.M88.4 R24, [R202+0x6000] ;  /* 0x00600000ca18783b */ /* 0x000fee0000000200 */
[C---:B--2---:R-:W-:Y:S08]  /*10700*/  HMMA.16816.F32.BF16 R40, R184.reuse, R20, R40 ;  /* 0x00000014b828723c */ /* 0x044ff00000041828 */
[----:B------:R-:W-:Y:S01]  /*10710*/  HMMA.16816.F32.BF16 R44, R184, R22, R48 ;  /* 0x00000016b82c723c */ /* 0x000fe20000041830 */
[----:B------:R-:W-:Y:S07]  /*10720*/  LDSM.16.M88.4 R20, [R201+0x3800] ;  /* 0x00380000c914783b */ /* 0x000fee0000000200 */
[C---:B-----5:R-:W-:Y:S08]  /*10730*/  HMMA.16816.F32.BF16 R84, R180.reuse, R28, R64 ;  /* 0x0000001cb454723c */ /* 0x060ff00000041840 */
[----:B------:R-:W-:Y:S01]  /*10740*/  HMMA.16816.F32.BF16 R56, R180, R30, R56 ;  /* 0x0000001eb438723c */ /* 0x000fe20000041838 */
[----:B------:R-:W2:Y:S07]  /*10750*/  LDSM.16.M88.4 R28, [R202+0x5800] ;  /* 0x00580000ca1c783b */ /* 0x000eae0000000200 */
[C---:B-1----:R-:W-:Y:S08]  /*10760*/  HMMA.16816.F32.BF16 R64, R184.reuse, R16, R96 ;  /* 0x00000010b840723c */ /* 0x042ff00000041860 */
[C---:B------:R-:W-:Y:S08]  /*10770*/  HMMA.16816.F32.BF16 R92, R184.reuse, R18, R92 ;  /* 0x00000012b85c723c */ /* 0x040ff0000004185c */
[C---:B----4-:R-:W-:Y:S08]  /*10780*/  HMMA.16816.F32.BF16 R88, R184.reuse, R8, R88 ;  /* 0x00000008b858723c */ /* 0x050ff00000041858 */
[----:B------:R-:W-:Y:S01]  /*10790*/  HMMA.16816.F32.BF16 R96, R184, R10, R60 ;  /* 0x0000000ab860723c */ /* 0x000fe2000004183c */
[----:B------:R-:W-:Y:S07]  /*107a0*/  LDSM.16.M88.4 R60, [R207+0x5000] ;  /* 0x00500000cf3c783b */ /* 0x000fee0000000200 */
[C---:B---3--:R-:W-:Y:S01]  /*107b0*/  HMMA.16816.F32.BF16 R16, R188.reuse, R32, R40 ;  /* 0x00000020bc10723c */ /* 0x048fe20000041828 */
[----:B------:R-:W-:Y:S07]  /*107c0*/  LDSM.16.M88.4 R40, [R207+0x4800] ;  /* 0x00480000cf28783b */ /* 0x000fee0000000200 */
[----:B------:R-:W-:Y:S01]  /*107d0*/  HMMA.16816.F32.BF16 R8, R188, R34, R44 ;  /* 0x00000022bc08723c */ /* 0x000fe2000004182c */
[----:B------:R-:W1:Y:S07]  /*107e0*/  LDSM.16.M88.4 R32, [R207+0x4000] ;  /* 0x00400000cf20783b */ /* 0x000e6e0000000200 */
[C---:B------:R-:W-:Y:S08]  /*107f0*/  HMMA.16816.F32.BF16 R52, R184.reuse, R36, R52 ;  /* 0x00000024b834723c */ /* 0x040ff00000041834 */
[C---:B------:R-:W-:Y:S01]  /*10800*/  HMMA.16816.F32.BF16 R48, R184.reuse, R38, R104 ;  /* 0x00000026b830723c */ /* 0x040fe20000041868 */
[----:B------:R-:W3:Y:S07]  /*10810*/  LDSM.16.M88.4 R36, [R200+0x3800] ;  /* 0x00380000c824783b */ /* 0x000eee0000000200 */
[C---:B--2---:R-:W-:Y:S08]  /*10820*/  HMMA.16816.F32.BF16 R72, R184.reuse, R28, R72 ;  /* 0x0000001cb848723c */ /* 0x044ff00000041848 */
[----:B------:R-:W-:Y:S08]  /*10830*/  HMMA.16816.F32.BF16 R68, R184, R30, R68 ;  /* 0x0000001eb844723c */ /* 0x000ff00000041844 */
[C---:B------:R-:W-:Y:S08]  /*10840*/  HMMA.16816.F32.BF16 R28, R192.reuse, R20, R16 ;  /* 0x00000014c01c723c */ /* 0x040ff00000041810 */
[----:B------:R-:W-:Y:S01]  /*10850*/  HMMA.16816.F32.BF16 R8, R192, R22, R8 ;  /* 0x00000016c008723c */ /* 0x000fe20000041808 */
[----:B------:R-:W2:Y:S07]  /*10860*/  LDSM.16.M88.4 R20, [R201+0x4000] ;  /* 0x00400000c914783b */ /* 0x000eae0000000200 */
[C---:B------:R-:W-:Y:S08]  /*10870*/  HMMA.16816.F32.BF16 R100, R184.reuse, R24, R84 ;  /* 0x00000018b864723c */ /* 0x040ff00000041854 */
[----:B------:R-:W-:Y:S08]  /*10880*/  HMMA.16816.F32.BF16 R84, R184, R26, R56 ;  /* 0x0000001ab854723c */ /* 0x000ff00000041838 */
[C---:B-1----:R-:W-:Y:S01]  /*10890*/  HMMA.16816.F32.BF16 R24, R188.reuse, R34, R48 ;  /* 0x00000022bc18723c */ /* 0x042fe20000041830 */
[----:B------:R-:W-:Y:S07]  /*108a0*/  LDSM.16.M88.4 R48, [R201+0x5000] ;  /* 0x00500000c930783b */ /* 0x000fee0000000200 */
[----:B------:R-:W-:Y:S08]  /*108b0*/  HMMA.16816.F32.BF16 R16, R188, R32, R52 ;  /* 0x00000020bc10723c */ /* 0x000ff00000041834 */
[C---:B---3--:R-:W-:Y:S08]  /*108c0*/  HMMA.16816.F32.BF16 R28, R196.reuse, R36, R28 ;  /* 0x00000024c41c723c */ /* 0x048ff0000004181c */
[----:B------:R-:W-:Y:S01]  /*108d0*/  HMMA.16816.F32.BF16 R52, R196, R38, R8 ;  /* 0x00000026c434723c */ /* 0x000fe20000041808 */
[----:B------:R-:W1:Y:S07]  /*108e0*/  LDSM.16.M88.4 R36, [R200+0x4000] ;  /* 0x00400000c824783b */ /* 0x000e6e0000000200 */
[C---:B--2---:R-:W-:Y:S01]  /*108f0*/  HMMA.16816.F32.BF16 R8, R192.reuse, R22, R24 ;  /* 0x00000016c008723c */ /* 0x044fe20000041818 */
[----:B------:R-:W2:Y:S07]  /*10900*/  LDSM.16.M88.4 R24, [R201+0x4800] ;  /* 0x00480000c918783b */ /* 0x000eae0000000200 */
[----:B------:R-:W-:Y:S01]  /*10910*/  HMMA.16816.F32.BF16 R16, R192, R20, R16 ;  /* 0x00000014c010723c */ /* 0x000fe20000041810 */
[----:B------:R-:W-:Y:S01]  /*10920*/  FMUL.FTZ R2, R28, c[0x0][0x320] ;  /* 0x0000c8001c027a20 */ /* 0x000fe20000410000 */
[----:B------:R-:W3:Y:S03]  /*10930*/  LDSM.16.M88.4 R20, [R200+0x4800] ;  /* 0x00480000c814783b */ /* 0x000ee60000000200 */
[----:B------:R4:W1:Y:S03]  /*10940*/  MUFU.TANH R121, R2 ;  /* 0x0000000200797308 */ /* 0x0008660000002400 */
[C---:B------:R-:W-:Y:S08]  /*10950*/  HMMA.16816.F32.BF16 R56, R188.reuse, R40, R64 ;  /* 0x00000028bc38723c */ /* 0x040ff00000041840 */
[----:B------:R-:W-:Y:S01]  /*10960*/  HMMA.16816.F32.BF16 R32, R188, R42, R92 ;  /* 0x0000002abc20723c */ /* 0x000fe2000004185c */
[----:B----4-:R-:W-:-:S07]  /*10970*/  FMUL.FTZ R2, R29, c[0x0][0x320] ;  /* 0x0000c8001d027a20 */ /* 0x010fce0000410000 */
[----:B------:R-:W-:Y:S01]  /*10980*/  HMMA.16816.F32.BF16 R44, R188, R60, R88 ;  /* 0x0000003cbc2c723c */ /* 0x000fe20000041858 */
[----:B------:R4:W3:Y:S07]  /*10990*/  MUFU.TANH R118, R2 ;  /* 0x0000000200767308 */ /* 0x0008ee0000002400 */
[----:B-1----:R-:W-:Y:S08]  /*109a0*/  HMMA.16816.F32.BF16 R40, R196, R38, R8 ;  /* 0x00000026c428723c */ /* 0x002ff00000041808 */
[----:B--2---:R-:W-:Y:S01]  /*109b0*/  HMMA.16816.F32.BF16 R8, R192, R26, R32 ;  /* 0x0000001ac008723c */ /* 0x004fe20000041820 */
[----:B----4-:R-:W-:-:S04]  /*109c0*/  FMUL.FTZ R2, R30, c[0x0][0x320] ;  /* 0x0000c8001e027a20 */ /* 0x010fc80000410000 */
[----:B------:R1:W2:Y:S03]  /*109d0*/  MUFU.TANH R123, R2 ;  /* 0x00000002007b7308 */ /* 0x0002a60000002400 */
[----:B------:R-:W-:Y:S08]  /*109e0*/  HMMA.16816.F32.BF16 R32, R188, R62, R96 ;  /* 0x0000003ebc20723c */ /* 0x000ff00000041860 */
[----:B------:R-:W-:Y:S01]  /*109f0*/  HMMA.16816.F32.BF16 R44, R192, R48, R44 ;  /* 0x00000030c02c723c */ /* 0x000fe2000004182c */
[----:B-1----:R-:W-:-:S07]  /*10a00*/  FMUL.FTZ R2, R31, c[0x0][0x320] ;  /* 0x0000c8001f027a20 */ /* 0x002fce0000410000 */
[----:B------:R-:W-:Y:S01]  /*10a10*/  HMMA.16816.F32.BF16 R28, R196, R36, R16 ;  /* 0x00000024c41c723c */ /* 0x000fe20000041810 */
[----:B------:R1:W4:Y:S01]  /*10a20*/  MUFU.TANH R122, R2 ;  /* 0x00000002007a7308 */ /* 0x0003220000002400 */
[----:B------:R-:W5:Y:S06]  /*10a30*/  LDSM.16.M88.4 R36, [R207+0x5800] ;  /* 0x00580000cf24783b */ /* 0x000f6c0000000200 */
[----:B------:R-:W-:Y:S01]  /*10a40*/  HMMA.16816.F32.BF16 R16, R192, R24, R56 ;  /* 0x00000018c010723c */ /* 0x000fe20000041838 */
[----:B------:R-:W2:Y:S07]  /*10a50*/  LDSM.16.M88.4 R56, [R202+0x6800] ;  /* 0x00680000ca38783b */ /* 0x000eae0000000200 */
[----:B---3--:R-:W-:Y:S01]  /*10a60*/  HMMA.16816.F32.BF16 R8, R196, R22, R8 ;  /* 0x00000016c408723c */ /* 0x008fe20000041808 */
[----:B-1----:R-:W-:-:S04]  /*10a70*/  FMUL.FTZ R2, R52, c[0x0][0x320] ;  /* 0x0000c80034027a20 */ /* 0x002fc80000410000 */
[----:B------:R1:W3:Y:S11]  /*10a80*/  MUFU.TANH R116, R2 ;  /* 0x0000000200747308 */ /* 0x0002f60000002400 */
[----:B------:R-:W-:Y:S01]  /*10a90*/  HMMA.16816.F32.BF16 R24, R196, R20, R16 ;  /* 0x00000014c418723c */ /* 0x000fe20000041810 */
[----:B-1----:R-:W-:-:S07]  /*10aa0*/  FMUL.FTZ R2, R53, c[0x0][0x320] ;  /* 0x0000c80035027a20 */ /* 0x002fce0000410000 */
[----:B------:R-:W-:Y:S01]  /*10ab0*/  HMMA.16816.F32.BF16 R16, R192, R50, R32 ;  /* 0x00000032c010723c */ /* 0x000fe20000041820 */
[----:B------:R1:W1:Y:S01]  /*10ac0*/  MUFU.TANH R106, R2 ;  /* 0x00000002006a7308 */ /* 0x0002620000002400 */
[----:B------:R-:W-:Y:S06]  /*10ad0*/  LDSM.16.M88.4 R48, [R207+0x6800] ;  /* 0x00680000cf30783b */ /* 0x000fec0000000200 */
[----:B-----5:R-:W-:Y:S08]  /*10ae0*/  HMMA.16816.F32.BF16 R20, R188, R36, R72 ;  /* 0x00000024bc14723c */ /* 0x020ff00000041848 */
[----:B--2---:R-:W-:Y:S01]  /*10af0*/  HMMA.16816.F32.BF16 R64, R184, R56, R108 ;  /* 0x00000038b840723c */ /* 0x004fe2000004186c */
[----:B-1----:R-:W-:-:S04]  /*10b00*/  FMUL.FTZ R2, R54, c[0x0][0x320] ;  /* 0x0000c80036027a20 */ /* 0x002fc80000410000 */
[----:B------:R1:W2:Y:S03]  /*10b10*/  MUFU.TANH R119, R2 ;  /* 0x0000000200777308 */ /* 0x0002a60000002400 */
[----:B------:R-:W-:Y:S01]  /*10b20*/  HMMA.16816.F32.BF16 R60, R184, R58, R112 ;  /* 0x0000003ab83c723c */ /* 0x000fe20000041870 */
[----:B------:R-:W-:Y:S01]  /*10b30*/  LDSM.16.M88.4 R56, [R200+0x6000] ;  /* 0x00600000c838783b */ /* 0x000fe20000000200 */
[----:B-1----:R-:W-:-:S03]  /*10b40*/  FMUL.FTZ R2, R55, c[0x0][0x320] ;  /* 0x0000c80037027a20 */ /* 0x002fc60000410000 */
[----:B------:R-:W-:Y:S01]  /*10b50*/  LDSM.16.M88.4 R52, [R200+0x5800] ;  /* 0x00580000c834783b */ /* 0x000fe20000000200 */
        /* <DEDUP_REMOVED lines=8> */
[----:B------:R-:W1:Y:S04]  /*10be0*/  LDSM.16.M88.4 R28, [R200+0x5000] ;  /* 0x00500000c81c783b */ /* 0x000e680000000200 */
[----:B------:R5:W1:Y:S02]  /*10bf0*/  MUFU.TANH R107, R2 ;  /* 0x00000002006b7308 */ /* 0x000a640000002400 */
[----:B-----5:R-:W-:-:S06]  /*10c00*/  FMUL.FTZ R2, R40, c[0x0][0x320] ;  /* 0x0000c80028027a20 */ /* 0x020fcc0000410000 */
[----:B------:R5:W1:Y:S02]  /*10c10*/  MUFU.TANH R95, R2 ;  /* 0x00000002005f7308 */ /* 0x000a640000002400 */
[----:B-----5:R-:W-:Y:S01]  /*10c20*/  FMUL.FTZ R2, R41, c[0x0][0x320] ;  /* 0x0000c80029027a20 */ /* 0x020fe20000410000 */
[C---:B-1----:R-:W-:Y:S05]  /*10c30*/  HMMA.16816.F32.BF16 R32, R196.reuse, R28, R44 ;  /* 0x0000001cc420723c */ /* 0x042fea000004182c */
[----:B------:R1:W1:Y:S03]  /*10c40*/  MUFU.TANH R94, R2 ;  /* 0x00000002005e7308 */ /* 0x0002660000002400 */
[----:B------:R-:W-:Y:S01]  /*10c50*/  HMMA.16816.F32.BF16 R44, R196, R30, R16 ;  /* 0x0000001ec42c723c */ /* 0x000fe20000041810 */
[----:B------:R-:W-:Y:S01]  /*10c60*/  LDSM.16.M88.4 R28, [R207+0x6000] ;  /* 0x00600000cf1c783b */ /* 0x000fe20000000200 */
[----:B-1----:R-:W-:-:S04]  /*10c70*/  FMUL.FTZ R2, R42, c[0x0][0x320] ;  /* 0x0000c8002a027a20 */ /* 0x002fc80000410000 */
[----:B------:R1:W1:Y:S02]  /*10c80*/  MUFU.TANH R98, R2 ;  /* 0x0000000200627308 */ /* 0x0002640000002400 */
[----:B-1----:R-:W-:Y:S02]  /*10c90*/  FMUL.FTZ R2, R43, c[0x0][0x320] ;  /* 0x0000c8002b027a20 */ /* 0x002fe40000410000 */
[----:B------:R-:W1:Y:S04]  /*10ca0*/  LDSM.16.M88.4 R40, [R201+0x5800] ;  /* 0x00580000c928783b */ /* 0x000e680000000200 */
[----:B------:R5:W1:Y:S02]  /*10cb0*/  MUFU.TANH R99, R2 ;  /* 0x0000000200637308 */ /* 0x000a640000002400 */
[----:B-----5:R-:W-:-:S06]  /*10cc0*/  FMUL.FTZ R2, R24, c[0x0][0x320] ;  /* 0x0000c80018027a20 */ /* 0x020fcc0000410000 */
[----:B------:R5:W1:Y:S02]  /*10cd0*/  MUFU.TANH R91, R2 ;  /* 0x00000002005b7308 */ /* 0x000a640000002400 */
[----:B-----5:R-:W-:-:S06]  /*10ce0*/  FMUL.FTZ R2, R25, c[0x0][0x320] ;  /* 0x0000c80019027a20 */ /* 0x020fcc0000410000 */
[----:B------:R5:W1:Y:S02]  /*10cf0*/  MUFU.TANH R90, R2 ;  /* 0x00000002005a7308 */ /* 0x000a640000002400 */
[----:B-----5:R-:W-:-:S06]  /*10d00*/  FMUL.FTZ R2, R26, c[0x0][0x320] ;  /* 0x0000c8001a027a20 */ /* 0x020fcc0000410000 */
[----:B------:R5:W1:Y:S02]  /*10d10*/  MUFU.TANH R97, R2 ;  /* 0x0000000200617308 */ /* 0x000a640000002400 */
[----:B-----5:R-:W-:Y:S02]  /*10d20*/  FMUL.FTZ R2, R27, c[0x0][0x320] ;  /* 0x0000c8001b027a20 */ /* 0x020fe40000410000 */
[----:B------:R-:W-:Y:S01]  /*10d30*/  HMMA.16816.F32.BF16 R24, R188, R38, R68 ;  /* 0x00000026bc18723c */ /* 0x000fe20000041844 */
[----:B------:R-:W5:Y:S03]  /*10d40*/  LDSM.16.M88.4 R36, [R201+0x6000] ;  /* 0x00600000c924783b */ /* 0x000f660000000200 */
        /* <DEDUP_REMOVED lines=8> */
[C---:B------:R-:W-:Y:S04]  /*10dd0*/  HMMA.16816.F32.BF16 R8, R192.reuse, R40, R20 ;  /* 0x00000028c008723c */ /* 0x040fe80000041814 */
[----:B------:R1:W1:Y:S04]  /*10de0*/  MUFU.TANH R93, R2 ;  /* 0x00000002005d7308 */ /* 0x0002680000002400 */
[----:B------:R-:W-:Y:S08]  /*10df0*/  HMMA.16816.F32.BF16 R20, R192, R42, R24 ;  /* 0x0000002ac014723c */ /* 0x000ff00000041818 */
[----:B------:R-:W-:Y:S01]  /*10e00*/  HMMA.16816.F32.BF16 R24, R188, R30, R84 ;  /* 0x0000001ebc18723c */ /* 0x000fe20000041854 */
[----:B-1----:R-:W-:-:S04]  /*10e10*/  FMUL.FTZ R2, R32, c[0x0][0x320] ;  /* 0x0000c80020027a20 */ /* 0x002fc80000410000 */
[----:B------:R1:W1:Y:S03]  /*10e20*/  MUFU.TANH R71, R2 ;  /* 0x0000000200477308 */ /* 0x0002660000002400 */
[----:B------:R-:W-:Y:S08]  /*10e30*/  HMMA.16816.F32.BF16 R16, R196, R52, R8 ;  /* 0x00000034c410723c */ /* 0x000ff00000041808 */
[----:B------:R-:W-:Y:S01]  /*10e40*/  HMMA.16816.F32.BF16 R8, R188, R28, R100 ;  /* 0x0000001cbc08723c */ /* 0x000fe20000041864 */
[----:B-1----:R-:W-:-:S07]  /*10e50*/  FMUL.FTZ R2, R33, c[0x0][0x320] ;  /* 0x0000c80021027a20 */ /* 0x002fce0000410000 */
[----:B------:R-:W-:Y:S01]  /*10e60*/  HMMA.16816.F32.BF16 R40, R196, R54, R20 ;  /* 0x00000036c428723c */ /* 0x000fe20000041814 */
[----:B------:R1:W1:Y:S07]  /*10e70*/  MUFU.TANH R70, R2 ;  /* 0x0000000200467308 */ /* 0x00026e0000002400 */
[----:B------:R-:W-:Y:S08]  /*10e80*/  HMMA.16816.F32.BF16 R28, R188, R48, R64 ;  /* 0x00000030bc1c723c */ /* 0x000ff00000041840 */
[----:B-----5:R-:W-:Y:S01]  /*10e90*/  HMMA.16816.F32.BF16 R8, R192, R36, R8 ;  /* 0x00000024c008723c */ /* 0x020fe20000041808 */
[----:B-1----:R-:W-:-:S04]  /*10ea0*/  FMUL.FTZ R2, R34, c[0x0][0x320] ;  /* 0x0000c80022027a20 */ /* 0x002fc80000410000 */
[----:B------:R1:W1:Y:S03]  /*10eb0*/  MUFU.TANH R88, R2 ;  /* 0x0000000200587308 */ /* 0x0002660000002400 */
[----:B------:R-:W-:Y:S01]  /*10ec0*/  HMMA.16816.F32.BF16 R20, R192, R38, R24 ;  /* 0x00000026c014723c */ /* 0x000fe20000041818 */
[----:B-1----:R-:W-:Y:S02]  /*10ed0*/  FMUL.FTZ R2, R35, c[0x0][0x320] ;  /* 0x0000c80023027a20 */ /* 0x002fe40000410000 */
[----:B------:R-:W-:Y:S02]  /*10ee0*/  LDSM.16.M88.4 R32, [R200+0x6800] ;  /* 0x00680000c820783b */ /* 0x000fe40000000200 */
[----:B------:R1:W1:Y:S11]  /*10ef0*/  MUFU.TANH R89, R2 ;  /* 0x0000000200597308 */ /* 0x0002760000002400 */
[----:B------:R-:W-:Y:S08]  /*10f00*/  @!UPT UIADD3 URZ, URZ, URZ, URZ ;  /* 0x0000003f3f3ff290 */ /* 0x000ff0000fffe03f */
        /* <DEDUP_REMOVED lines=8> */
[----:B------:R-:W1:Y:S01]  /*10f90*/  LDSM.16.M88.4 R44, [R201+0x6800] ;  /* 0x00680000c92c783b */ /* 0x000e620000000200 */
[----:B------:R-:W-:-:S04]  /*10fa0*/  DEPBAR.LE SB0, 0x0 ;  /* 0x000080000000791a */ /* 0x000fc80000000000 */
[----:B------:R5:W1:Y:S02]  /*10fb0*/  MUFU.TANH R85, R2 ;  /* 0x0000000200557308 */ /* 0x000a640000002400 */
[----:B-----5:R-:W-:-:S06]  /*10fc0*/  FMUL.FTZ R2, R16, c[0x0][0x320] ;  /* 0x0000c80010027a20 */ /* 0x020fcc0000410000 */
[----:B------:R5:W2:Y:S01]  /*10fd0*/  MUFU.TANH R55, R2 ;  /* 0x0000000200377308 */ /* 0x000aa20000002400 */
[----:B-1----:R-:W-:Y:S01]  /*10fe0*/  HMMA.16816.F32.BF16 R24, R192, R44, R28 ;  /* 0x0000002cc018723c */ /* 0x002fe2000004181c */
[----:B-----5:R-:W-:-:S06]  /*10ff0*/  FMUL.FTZ R2, R17, c[0x0][0x320] ;  /* 0x0000c80011027a20 */ /* 0x020fcc0000410000 */
[----:B------:R1:W1:Y:S02]  /*11000*/  MUFU.TANH R54, R2 ;  /* 0x0000000200367308 */ /* 0x0002640000002400 */
        /* <DEDUP_REMOVED lines=54> */
[----:B------:R-:W3:Y:S01]  /*11370*/  LDL.64 R128, [R1+0x30] ;  /* 0x0000300001807983 */ /* 0x000ee20000100a00 */
[----:B------:R-:W-:-:S03]  /*11380*/  IMAD.MOV.U32 R4, RZ, RZ, c[0x0][0x2b8] ;  /* 0x0000ae00ff047624 */ /* 0x000fc600078e00ff */
[----:B------:R-:W4:Y:S02]  /*11390*/  LDL R6, [R1+0x38] ;  /* 0x0000380001067983 */ /* 0x000f240000100800 */
[----:B------:R-:W-:Y:S01]  /*113a0*/  ISETP.NE.AND P1, PT, R4, 0x1, PT ;  /* 0x000000010400780c */ /* 0x000fe20003f25270 */
[----:B------:R-:W-:Y:S01]  /*113b0*/  IMAD.MOV.U32 R236, RZ, RZ, RZ ;  /* 0x000000ffffec7224 */ /* 0x000fe200078e00ff */
[----:B------:R-:W5:Y:S04]  /*113c0*/  LDL.64 R10, [R1+0x28] ;  /* 0x00002800010a7983 */ /* 0x000f680000100a00 */
[----:B------:R-:W3:Y:S01]  /*113d0*/  LDL R8, [R1+0x24] ;  /* 0x0000240001087983 */ /* 0x000ee20000100800 */
[----:B--2---:R-:W-:-:S04]  /*113e0*/  IADD3 R3, R0, R125, R3 ;  /* 0x0000007d00037210 */ /* 0x004fc80007ffe003 */
[----:B------:R-:W-:-:S05]  /*113f0*/  IADD3 R3, R3, -0x70, RZ ;  /* 0xffffff9003037810 */ /* 0x000fca0007ffe0ff */
[----:B------:R-:W-:-:S04]  /*11400*/  @P1 IMAD.HI.U32 R4, R3, c[0x0][0x2bc], RZ ;  /* 0x0000af0003041a27 */ /* 0x000fc800078e00ff */
[----:B-1----:R-:W-:Y:S01]  /*11410*/  IMAD.MOV.U32 R2, RZ, RZ, R3 ;  /* 0x000000ffff027224 */ /* 0x002fe200078e0003 */
        /* <DEDUP_REMOVED lines=23> */
.L_x_1729:
[----:B------:R-:W-:Y:S05]  /*11590*/  BRA.DIV ~URZ, `(.L_x_1615) ;  /* 0x0000f9527f007947 */ /* 0x000fea000b800000 */
[----:B------:R3:W4:Y:S02]  /*115a0*/  SHFL.IDX PT, R2, R5, RZ, 0x181f ;  /* 0x00181fff05027589 */ /* 0x00072400000e0000 */
.L_x_1730:
[----:B------:R-:W-:Y:S01]  /*115b0*/  ISETP.GE.AND P0, PT, R237, 0x1, PT ;  /* 0x00000001ed00780c */ /* 0x000fe20003f06270 */
[----:B------:R-:W-:-:S12]  /*115c0*/  BSSY B0, `(.L_x_1616) ;  /* 0x000000d000007945 */ /* 0x000fd80003800000 */
[----:B------:R-:W-:Y:S05]  /*115d0*/  @!P0 BRA `(.L_x_1617) ;  /* 0x000000b000008947 */ /* 0x000fea0003800000 */
[----:B------:R-:W-:Y:S02]  /*115e0*/  ISETP.GE.AND P1, PT, R76, c[0x0][0x1d4], PT ;  /* 0x000075004c007a0c */ /* 0x000fe40003f26270 */
        /* <DEDUP_REMOVED lines=10> */
.L_x_1617:
[----:B------:R-:W-:Y:S05]  /*11690*/  BSYNC B0 ;  /* 0x0000000000007941 */ /* 0x000fea0003800000 */
.L_x_1616:
[----:B------:R-:W-:Y:S05]  /*116a0*/  BRA.DIV ~URZ, `(.L_x_1618) ;  /* 0x0000f8b27f007947 */ /* 0x000fea000b800000 */
[----:B--2---:R2:W1:Y:S04]  /*116b0*/  SHFL.IDX PT, R6, R4, 0x1, 0x181f ;  /* 0x00381f0004067f89 */ /* 0x00446800000e0000 */
[----:B----4-:R2:W4:Y:S02]  /*116c0*/  SHFL.IDX PT, R2, R5, 0x1, 0x181f ;  /* 0x00381f0005027f89 */ /* 0x01052400000e0000 */
.L_x_1731:
[----:B------:R-:W-:Y:S01]  /*116d0*/  ISETP.GE.AND P0, PT, R237, 0x21, PT ;  /* 0x00000021ed00780c */ /* 0x000fe20003f06270 */
[----:B------:R-:W-:-:S12]  /*116e0*/  BSSY B0, `(.L_x_1619) ;  /* 0x000000d000007945 */ /* 0x000fd80003800000 */
[----:B------:R-:W-:Y:S05]  /*116f0*/  @!P0 BRA `(.L_x_1620) ;  /* 0x000000b000008947 */ /* 0x000fea0003800000 */
[----:B------:R-:W-:Y:S02]  /*11700*/  ISETP.GE.AND P1, PT, R76, c[0x0][0x1d4], PT ;  /* 0x000075004c007a0c */ /* 0x000fe40003f26270 */
        /* <DEDUP_REMOVED lines=10> */
.L_x_1620:
[----:B------:R-:W-:Y:S05]  /*117b0*/  BSYNC B0 ;  /* 0x0000000000007941 */ /* 0x000fea0003800000 */
.L_x_1619:
[----:B------:R-:W-:Y:S05]  /*117c0*/  BRA.DIV ~URZ, `(.L_x_1621) ;  /* 0x0000f8627f007947 */ /* 0x000fea000b800000 */
[----:B-1----:R1:W2:Y:S02]  /*117d0*/  SHFL.IDX PT, R6, R4, 0x2, 0x181f ;  /* 0x00581f0004067f89 */ /* 0x0022a400000e0000 */
.L_x_1732:
[----:B------:R-:W-:Y:S05]  /*117e0*/  BRA.DIV ~URZ, `(.L_x_1622) ;  /* 0x0000f8b27f007947 */ /* 0x000fea000b800000 */
[----:B----4-:R4:W1:Y:S02]  /*117f0*/  SHFL.IDX PT, R2, R5, 0x2, 0x181f ;  /* 0x00581f0005027f89 */ /* 0x01086400000e0000 */
.L_x_1733:
[----:B------:R-:W-:Y:S01]  /*11800*/  ISETP.GE.AND P0, PT, R237, 0x41, PT ;  /* 0x00000041ed00780c */ /* 0x000fe20003f06270 */
[----:B------:R-:W-:-:S12]  /*11810*/  BSSY B0, `(.L_x_1623) ;  /* 0x000000d000007945 */ /* 0x000fd80003800000 */
[----:B------:R-:W-:Y:S05]  /*11820*/  @!P0 BRA `(.L_x_1624) ;  /* 0x000000b000008947 */ /* 0x000fea0003800000 */
[----:B------:R-:W-:Y:S02]  /*11830*/  ISETP.GE.AND P1, PT, R76, c[0x0][0x1d4], PT ;  /* 0x000075004c007a0c */ /* 0x000fe40003f26270 */
        /* <DEDUP_REMOVED lines=10> */
.L_x_1624:
[----:B------:R-:W-:Y:S05]  /*118e0*/  BSYNC B0 ;  /* 0x0000000000007941 */ /* 0x000fea0003800000 */
.L_x_1623:
[----:B------:R-:W-:Y:S05]  /*118f0*/  BRA.DIV ~URZ, `(.L_x_1625) ;  /* 0x0000f8127f007947 */ /* 0x000fea000b800000 */
[----:B--2---:R2:W3:Y:S04]  /*11900*/  SHFL.IDX PT, R6, R4, 0x3, 0x181f ;  /* 0x00781f0004067f89 */ /* 0x0044e800000e0000 */
[----:B-1----:R2:W1:Y:S02]  /*11910*/  SHFL.IDX PT, R2, R5, 0x3, 0x181f ;  /* 0x00781f0005027f89 */ /* 0x00246400000e0000 */
.L_x_1734:
[----:B------:R-:W-:-:S13]  /*11920*/  ISETP.GE.AND P0, PT, R237, 0x61, PT ;  /* 0x00000061ed00780c */ /* 0x000fda0003f06270 */
[----:B------:R-:W-:Y:S05]  /*11930*/  @!P0 BRA `(.L_x_1613) ;  /* 0x000000b000008947 */ /* 0x000fea0003800000 */
[----:B------:R-:W-:Y:S02]  /*11940*/  ISETP.GE.AND P1, PT, R76, c[0x0][0x1d4], PT ;  /* 0x000075004c007a0c */ /* 0x000fe40003f26270 */
[----:B------:R-:W-:Y:S02]  /*11950*/  ISETP.GE.AND P0, PT, R226, c[0x0][0x1d4], PT ;  /* 0x00007500e2007a0c */ /* 0x000fe40003f06270 */
[C---:B-12---:R-:W-:Y:S02]  /*11960*/  IADD3 R4, P3, R2.reuse, R230, RZ ;  /* 0x000000e602047210 */ /* 0x046fe40007f7e0ff */
[----:B------:R-:W-:-:S03]  /*11970*/  IADD3 R2, P2, R2, R233, RZ ;  /* 0x000000e902027210 */ /* 0x000fc60007f5e0ff */
[C---:B---34-:R-:W-:Y:S02]  /*11980*/  IMAD.X R5, R6.reuse, 0x1, R231, P3 ;  /* 0x0000000106057824 */ /* 0x058fe400018e06e7 */
[----:B------:R-:W-:-:S03]  /*11990*/  IMAD.X R3, R6, 0x1, R232, P2 ;  /* 0x0000000106037824 */ /* 0x000fc600010e06e8 */
[----:B------:R-:W-:Y:S01]  /*119a0*/  @!PT LDS RZ, [RZ] ;  /* 0x00000000fffff984 */ /* 0x000fe20000000800 */
[----:B------:R-:W-:Y:S01]  /*119b0*/  @!PT LDS RZ, [RZ] ;  /* 0x00000000fffff984 */ /* 0x000fe20000000800 */
[----:B------:R-:W-:Y:S01]  /*119c0*/  @!PT LDS RZ, [RZ] ;  /* 0x00000000fffff984 */ /* 0x000fe20000000800 */
[----:B------:R1:W-:Y:S04]  /*119d0*/  LDGSTS.E.BYPASS.LTC128B.128 [R229+0xb100], [R4.64], !P1 ;  /* 0x0b10000004e57fae */ /* 0x0003e8000c901d48 */
[----:B------:R1:W-:Y:S02]  /*119e0*/  LDGSTS.E.BYPASS.LTC128B.128 [R229+0xe900], [R2.64], !P0 ;  /* 0x0e90000002e57fae */ /* 0x0003e4000c101d48 */
.L_x_1613:
[----:B--234-:R-:W-:Y:S05]  /*119f0*/  BSYNC B1 ;  /* 0x0000000000017941 */ /* 0x01cfea0003800000 */
.L_x_1612:
[----:B-1----:R-:W2:Y:S01]  /*11a00*/  LDL R3, [R1+0x40] ;  /* 0x0000400001037983 */ /* 0x002ea20000100800 */
[----:B------:R-:W-:-:S03]  /*11a10*/  IMAD.MOV.U32 R4, RZ, RZ, c[0x0][0x2c4] ;  /* 0x0000b100ff047624 */ /* 0x000fc600078e00ff */
[----:B------:R-:W2:Y:S04]  /*11a20*/  LDL R2, [R1+0x64] ;  /* 0x0000640001027983 */ /* 0x000ea80000100800 */
[----:B------:R-:W3:Y:S04]  /*11a30*/  LDL R6, [R1+0x60] ;  /* 0x0000600001067983 */ /* 0x000ee80000100800 */
[----:B------:R-:W4:Y:S01]  /*11a40*/  LDL R5, [R1+0x44] ;  /* 0x0000440001057983 */ /* 0x000f220000100800 */
[----:B------:R-:W-:-:S03]  /*11a50*/  ISETP.NE.AND P0, PT, R4, 0x1, PT ;  /* 0x000000010400780c */ /* 0x000fc60003f05270 */
[----:B------:R-:W0:Y:S01]  /*11a60*/  LDGDEPBAR ;  /* 0x00000000000079af */ /* 0x000e220000000000 */
[----:B--2---:R-:W-:-:S09]  /*11a70*/  IADD3 R2, R2, R3, RZ ;  /* 0x0000000302027210 */ /* 0x004fd20007ffe0ff */
[----:B------:R-:W-:-:S04]  /*11a80*/  @P0 IMAD.HI.U32 R3, R2, c[0x0][0x2c8], RZ ;  /* 0x0000b20002030a27 */ /* 0x000fc800078e00ff */
[----:B------:R-:W-:Y:S01]  /*11a90*/  IMAD.MOV.U32 R4, RZ, RZ, R2 ;  /* 0x000000ffff047224 */ /* 0x000fe200078e0002 */
[C---:B---3--:R-:W-:Y:S02]  /*11aa0*/  IADD3 R2, -R6.reuse, 0x1, R124 ;  /* 0x0000000106027810 */ /* 0x048fe40007ffe17c */
[----:B------:R-:W-:Y:S02]  /*11ab0*/  @P0 SHF.R.U32.HI R4, RZ, c[0x0][0x2cc], R3 ;  /* 0x0000b300ff040a19 */ /* 0x000fe40000011603 */
[----:B------:R-:W-:Y:S01]  /*11ac0*/  IADD3 R6, -R6, R124, RZ ;  /* 0x0000007c06067210 */ /* 0x000fe20007ffe1ff */
[----:B----4-:R-:W-:Y:S01]  /*11ad0*/  IMAD.IADD R5, R2, 0x1, -R5 ;  /* 0x0000000102057824 */ /* 0x010fe200078e0a05 */
[----:B------:R-:W-:Y:S05]  /*11ae0*/  BRA.DIV ~URZ, `(.L_x_1626) ;  /* 0x0000f6f27f007947 */ /* 0x000fea000b800000 */
[----:B------:R1:W2:Y:S02]  /*11af0*/  SHFL.IDX PT, R2, R4, RZ, 0x1c1f ;  /* 0x001c1fff04027589 */ /* 0x0002a400000e0000 */
.L_x_1735:
[----:B--2---:R-:W-:-:S05]  /*11b00*/  IMAD.IADD R2, R5, 0x1, R2 ;  /* 0x0000000105027824 */ /* 0x004fca00078e0202 */
[----:B------:R-:W-:-:S04]  /*11b10*/  IMNMX R2, R6, R2, PT ;  /* 0x0000000206027217 */ /* 0x000fc80003800200 */
[C---:B------:R-:W-:Y:S02]  /*11b20*/  ISETP.GT.AND P0, PT, R2.reuse, RZ, PT ;  /* 0x000000ff0200720c */ /* 0x040fe40003f04270 */
[C---:B------:R-:W-:Y:S02]  /*11b30*/  ISETP.GT.AND P1, PT, R2.reuse, 0x1, PT ;  /* 0x000000010200780c */ /* 0x040fe40003f24270 */
[----:B------:R-:W-:Y:S02]  /*11b40*/  FSEL R9, R121, -INF , P0 ;  /* 0xff80000079097808 */ /* 0x000fe40000000000 */
[----:B------:R-:W-:Y:S02]  /*11b50*/  ISETP.GT.AND P0, PT, R2, 0x10, PT ;  /* 0x000000100200780c */ /* 0x000fe40003f04270 */
[----:B------:R-:W-:Y:S02]  /*11b60*/  FSEL R10, R118, -INF , P1 ;  /* 0xff800000760a7808 */ /* 0x000fe40000800000 */
[----:B------:R-:W-:-:S02]  /*11b70*/  FSEL R21, R105, -INF , P0 ;  /* 0xff80000069157808 */ /* 0x000fc40000000000 */
[C---:B------:R-:W-:Y:S02]  /*11b80*/  ISETP.GT.AND P2, PT, R2.reuse, 0x8, PT ;  /* 0x000000080200780c */ /* 0x040fe40003f44270 */
        /* <DEDUP_REMOVED lines=8> */
[----:B------:R-:W-:Y:S02]  /*11c10*/  FSEL R39, R91, -INF , P0 ;  /* 0xff8000005b277808 */ /* 0x000fe40000000000 */
[C---:B------:R-:W-:Y:S02]  /*11c20*/  ISETP.GT.AND P2, PT, R2.reuse, 0x18, PT ;  /* 0x000000180200780c */ /* 0x040fe40003f44270 */
[----:B------:R-:W-:-:S02]  /*11c30*/  ISETP.GT.AND P1, PT, R2, 0x21, PT ;  /* 0x000000210200780c */ /* 0x000fc40003f24270 */
[C---:B------:R-:W-:Y:S02]  /*11c40*/  ISETP.GT.AND P3, PT, R2.reuse, 0x28, PT ;  /* 0x000000280200780c */ /* 0x040fe40003f64270 */
[C---:B------:R-:W-:Y:S02]  /*11c50*/  ISETP.GT.AND P4, PT, R2.reuse, 0x29, PT ;  /* 0x000000290200780c */ /* 0x040fe40003f84270 */
[----:B------:R-:W-:Y:S02]  /*11c60*/  ISETP.GT.AND P0, PT, R2, 0x30, PT ;  /* 0x000000300200780c */ /* 0x000fe40003f04270 */
[----:B------:R-:W-:Y:S02]  /*11c70*/  FSEL R23, R95, -INF , P2 ;  /* 0xff8000005f177808 */ /* 0x000fe40001000000 */
        /* <DEDUP_REMOVED lines=53> */
[----:B-1----:R-:W-:Y:S02]  /*11fd0*/  FMNMX.FTZ R4, R8, R15, !PT ;  /* 0x0000000f08047209 */ /* 0x002fe40007810000 */
        /* <DEDUP_REMOVED lines=93> */
[----:B------:R-:W1:Y:S02]  /*125b0*/  SHFL.BFLY PT, R4, R2, 0x2, 0x1f ;  /* 0x0c401f0002047f89 */ /* 0x000e6400000e0000 */
[----:B------:R-:W-:-:S05]  /*125c0*/  FMNMX.FTZ R3, R45, R3, !PT ;  /* 0x000000032d037209 */ /* 0x000fca0007810000 */
[----:B------:R-:W2:Y:S01]  /*125d0*/  SHFL.BFLY PT, R5, R3, 0x2, 0x1f ;  /* 0x0c401f0003057f89 */ /* 0x000ea200000e0000 */
[----:B-1----:R-:W-:-:S05]  /*125e0*/  FMNMX.FTZ R2, R4, R2, !PT ;  /* 0x0000000204027209 */ /* 0x002fca0007810000 */
[----:B------:R-:W1:Y:S01]  /*125f0*/  SHFL.BFLY PT, R6, R2, 0x1, 0x1f ;  /* 0x0c201f0002067f89 */ /* 0x000e6200000e0000 */
[----:B--2---:R-:W-:-:S05]  /*12600*/  FMNMX.FTZ R5, R3, R5, !PT ;  /* 0x0000000503057209 */ /* 0x004fca0007810000 */
[----:B------:R2:W3:Y:S01]  /*12610*/  SHFL.BFLY PT, R4, R5, 0x1, 0x1f ;  /* 0x0c201f0005047f89 */ /* 0x0004e200000e0000 */
[----:B-1----:R-:W-:-:S05]  /*12620*/  FMNMX.FTZ R6, R2, R6, !PT ;  /* 0x0000000602067209 */ /* 0x002fca0007810000 */
.L_x_1736:
[C---:B------:R-:W-:Y:S01]  /*12630*/  FMUL.FTZ R3, R6.reuse, c[0x0][0x2d0] ;  /* 0x0000b40006037a20 */ /* 0x040fe20000410000 */
[----:B------:R-:W-:Y:S01]  /*12640*/  FSETP.NEU.FTZ.AND P0, PT, R6, -INF , PT ;  /* 0xff8000000600780b */ /* 0x000fe20003f1d000 */
[----:B------:R-:W-:Y:S01]  /*12650*/  WARPSYNC 0xffffffff ;  /* 0xffffffff00007948 */ /* 0x000fe20003800000 */
[----:B--23--:R-:W-:Y:S01]  /*12660*/  FMNMX.FTZ R5, R4, R5, !PT ;  /* 0x0000000504057209 */ /* 0x00cfe20007810000 */
[----:B------:R-:W2:Y:S01]  /*12670*/  LDL R149, [R1+0x40] ;  /* 0x0000400001957983 */ /* 0x000ea20000100800 */
[----:B------:R-:W-:Y:S02]  /*12680*/  FSEL R3, R3, RZ, P0 ;  /* 0x000000ff03037208 */ /* 0x000fe40000000000 */
[----:B------:R-:W-:Y:S01]  /*12690*/  FSETP.NEU.FTZ.AND P0, PT, R5, -INF , PT ;  /* 0xff8000000500780b */ /* 0x000fe20003f1d000 */
[----:B------:R-:W3:Y:S02]  /*126a0*/  LDL R148, [R1+0x44] ;  /* 0x0000440001947983 */ /* 0x000ee40000100800 */
        /* <DEDUP_REMOVED lines=10> */
[--C-:B------:R-:W-:Y:S02]  /*12750*/  FFMA.FTZ R70, R70, c[0x0][0x2d0], -R3.reuse ;  /* 0x0000b40046467a23 */ /* 0x100fe40000010803 */
[--C-:B------:R-:W-:Y:S02]  /*12760*/  FFMA.FTZ R68, R68, c[0x0][0x2d0], -R3.reuse ;  /* 0x0000b40044447a23 */ /* 0x100fe40000010803 */
[----:B-1----:R-:W-:-:S04]  /*12770*/  FFMA.FTZ R2, R10, c[0x0][0x2d0], -R3 ;  /* 0x0000b4000a027a23 */ /* 0x002fc80000010803 */
[----:B------:R1:W5:Y:S01]  /*12780*/  MUFU.EX2 R86, R2 ;  /* 0x0000000200567308 */ /* 0x0003620000000800 */
[----:B----4-:R-:W-:-:S07]  /*12790*/  FFMA.FTZ R4, R26, c[0x0][0x2d0], -R3 ;  /* 0x0000b4001a047a23 */ /* 0x010fce0000010803 */
[----:B------:R-:W4:Y:S01]  /*127a0*/  MUFU.EX2 R96, R4 ;  /* 0x0000000400607308 */ /* 0x000f220000000800 */
[----:B-1----:R-:W-:Y:S01]  /*127b0*/  FFMA.FTZ R2, R11, c[0x0][0x2d0], -R3 ;  /* 0x0000b4000b027a23 */ /* 0x002fe20000010803 */
[----:B-----5:R-:W-:-:S06]  /*127c0*/  F2FP.BF16.PACK_AB R32, R86, R87 ;  /* 0x000000575620723e */ /* 0x020fcc00000010ff */
[----:B------:R1:W-:Y:S01]  /*127d0*/  MUFU.EX2 R89, R2 ;  /* 0x0000000200597308 */ /* 0x0003e20000000800 */
[----:B----4-:R-:W-:Y:S01]  /*127e0*/  F2FP.BF16.PACK_AB R30, R96, R94 ;  /* 0x0000005e601e723e */ /* 0x010fe200000010ff */
[----:B-1----:R-:W-:-:S06]  /*127f0*/  FFMA.FTZ R2, R20, c[0x0][0x2d0], -R3 ;  /* 0x0000b40014027a23 */ /* 0x002fcc0000010803 */
[----:B------:R1:W4:Y:S02]  /*12800*/  MUFU.EX2 R88, R2 ;  /* 0x0000000200587308 */ /* 0x0003240000000800 */
[----:B-1----:R-:W-:Y:S01]  /*12810*/  FFMA.FTZ R2, R21, c[0x0][0x2d0], -R3 ;  /* 0x0000b40015027a23 */ /* 0x002fe20000010803 */
[----:B----4-:R-:W-:-:S05]  /*12820*/  F2FP.BF16.PACK_AB R34, R88, R89 ;  /* 0x000000595822723e */ /* 0x010fca00000010ff */
[----:B------:R1:W-:Y:S02]  /*12830*/  MUFU.EX2 R91, R2 ;  /* 0x00000002005b7308 */ /* 0x0003e40000000800 */
[----:B-1----:R-:W-:Y:S02]  /*12840*/  FFMA.FTZ R2, R22, c[0x0][0x2d0], -R3 ;  /* 0x0000b40016027a23 */ /* 0x002fe40000010803 */
[----:B------:R-:W-:Y:S04]  /*12850*/  LDSM.16.MT88.4 R20, [R203+0x800] ;  /* 0x00080000cb14783b */ /* 0x000fe80000004200 */
[----:B------:R1:W4:Y:S02]  /*12860*/  MUFU.EX2 R92, R2 ;  /* 0x00000002005c7308 */ /* 0x0003240000000800 */
[----:B-1----:R-:W-:Y:S01]  /*12870*/  FMUL.FTZ R2, R5, c[0x0][0x2d0] ;  /* 0x0000b40005027a20 */ /* 0x002fe20000410000 */
[----:B----4-:R-:W-:-:S04]  /*12880*/  F2FP.BF16.PACK_AB R28, R92, R91 ;  /* 0x0000005b5c1c723e */ /* 0x010fc800000010ff */
[----:B------:R-:W-:-:S05]  /*12890*/  FSEL R2, R2, RZ, P0 ;  /* 0x000000ff02027208 */ /* 0x000fca0000000000 */
[--C-:B------:R-:W-:Y:S02]  /*128a0*/  FFMA.FTZ R4, R8, c[0x0][0x2d0], -R2.reuse ;  /* 0x0000b40008047a23 */ /* 0x100fe40000010802 */
[----:B------:R-:W1:Y:S01]  /*128b0*/  LDSM.16.MT88.4 R8, [R203] ;  /* 0x00000000cb08783b */ /* 0x000e620000004200 */
[--C-:B------:R-:W-:Y:S01]  /*128c0*/  FFMA.FTZ R64, R64, c[0x0][0x2d0], -R2.reuse ;  /* 0x0000b40040407a23 */ /* 0x100fe20000010802 */
[----:B------:R4:W-:Y:S01]  /*128d0*/  MUFU.EX2 R84, R4 ;  /* 0x0000000400547308 */ /* 0x0009e20000000800 */
[--C-:B------:R-:W-:Y:S02]  /*128e0*/  FFMA.FTZ R63, R63, c[0x0][0x2d0], -R2.reuse ;  /* 0x0000b4003f3f7a23 */ /* 0x100fe40000010802 */
[--C-:B------:R-:W-:Y:S02]  /*128f0*/  FFMA.FTZ R62, R62, c[0x0][0x2d0], -R2.reuse ;  /* 0x0000b4003e3e7a23 */ /* 0x100fe40000010802 */
[--C-:B------:R-:W-:Y:S02]  /*12900*/  FFMA.FTZ R61, R61, c[0x0][0x2d0], -R2.reuse ;  /* 0x0000b4003d3d7a23 */ /* 0x100fe40000010802 */
[----:B------:R-:W-:-:S02]  /*12910*/  FFMA.FTZ R60, R60, c[0x0][0x2d0], -R2 ;  /* 0x0000b4003c3c7a23 */ /* 0x000fc40000010802 */
[--C-:B------:R-:W-:Y:S02]  /*12920*/  FFMA.FTZ R58, R58, c[0x0][0x2d0], -R2.reuse ;  /* 0x0000b4003a3a7a23 */ /* 0x100fe40000010802 */
[--C-:B------:R-:W-:Y:S02]  /*12930*/  FFMA.FTZ R59, R59, c[0x0][0x2d0], -R2.reuse ;  /* 0x0000b4003b3b7a23 */ /* 0x100fe40000010802 */
[--C-:B------:R-:W-:Y:S02]  /*12940*/  FFMA.FTZ R57, R57, c[0x0][0x2d0], -R2.reuse ;  /* 0x0000b40039397a23 */ /* 0x100fe40000010802 */
[--C-:B------:R-:W-:Y:S02]  /*12950*/  FFMA.FTZ R56, R56, c[0x0][0x2d0], -R2.reuse ;  /* 0x0000b40038387a23 */ /* 0x100fe40000010802 */
[--C-:B----4-:R-:W-:Y:S02]  /*12960*/  FFMA.FTZ R4, R15, c[0x0][0x2d0], -R2.reuse ;  /* 0x0000b4000f047a23 */ /* 0x110fe40000010802 */
[----:B------:R-:W-:-:S02]  /*12970*/  FFMA.FTZ R55, R55, c[0x0][0x2d0], -R2 ;  /* 0x0000b40037377a23 */ /* 0x000fc40000010802 */
[----:B------:R4:W5:Y:S01]  /*12980*/  MUFU.EX2 R80, R4 ;  /* 0x0000000400507308 */ /* 0x0009620000000800 */
[--C-:B------:R-:W-:Y:S02]  /*12990*/  FFMA.FTZ R54, R54, c[0x0][0x2d0], -R2.reuse ;  /* 0x0000b40036367a23 */ /* 0x100fe40000010802 */
[--C-:B------:R-:W-:Y:S02]  /*129a0*/  FFMA.FTZ R53, R53, c[0x0][0x2d0], -R2.reuse ;  /* 0x0000b40035357a23 */ /* 0x100fe40000010802 */
[--C-:B------:R-:W-:Y:S02]  /*129b0*/  FFMA.FTZ R52, R52, c[0x0][0x2d0], -R2.reuse ;  /* 0x0000b40034347a23 */ /* 0x100fe40000010802 */
[--C-:B------:R-:W-:Y:S02]  /*129c0*/  FFMA.FTZ R51, R51, c[0x0][0x2d0], -R2.reuse ;  /* 0x0000b40033337a23 */ /* 0x100fe40000010802 */
[--C-:B------:R-:W-:Y:S02]  /*129d0*/  FFMA.FTZ R50, R50, c[0x0][0x2d0], -R2.reuse ;  /* 0x0000b40032327a23 */ /* 0x100fe40000010802 */
[----:B------:R-:W-:-:S02]  /*129e0*/  FFMA.FTZ R49, R49, c[0x0][0x2d0], -R2 ;  /* 0x0000b40031317a23 */ /* 0x000fc40000010802 */
[--C-:B------:R-:W-:Y:S02]  /*129f0*/  FFMA.FTZ R48, R48, c[0x0][0x2d0], -R2.reuse ;  /* 0x0000b40030307a23 */ /* 0x100fe40000010802 */
[----:B----4-:R-:W-:Y:S01]  /*12a00*/  FFMA.FTZ R4, R19, c[0x0][0x2d0], -R2 ;  /* 0x0000b40013047a23 */ /* 0x010fe20000010802 */
[----:B-----5:R-:W-:-:S03]  /*12a10*/  F2FP.BF16.PACK_AB R33, R80, R84 ;  /* 0x000000545021723e */ /* 0x020fc600000010ff */
[----:B------:R4:W-:Y:S02]  /*12a20*/  MUFU.EX2 R15, R4 ;  /* 0x00000004000f7308 */ /* 0x0009e40000000800 */
[----:B----4-:R-:W-:-:S06]  /*12a30*/  FFMA.FTZ R4, R18, c[0x0][0x2d0], -R2 ;  /* 0x0000b40012047a23 */ /* 0x010fcc0000010802 */
[----:B------:R4:W5:Y:S02]  /*12a40*/  MUFU.EX2 R85, R4 ;  /* 0x0000000400557308 */ /* 0x0009640000000800 */
[----:B----4-:R-:W-:Y:S01]  /*12a50*/  FFMA.FTZ R4, R17, c[0x0][0x2d0], -R2 ;  /* 0x0000b40011047a23 */ /* 0x010fe20000010802 */
[----:B-----5:R-:W-:-:S05]  /*12a60*/  F2FP.BF16.PACK_AB R35, R85, R15 ;  /* 0x0000000f5523723e */ /* 0x020fca00000010ff */
[----:B------:R4:W-:Y:S02]  /*12a70*/  MUFU.EX2 R90, R4 ;  /* 0x00000004005a7308 */ /* 0x0009e40000000800 */
[--C-:B----4-:R-:W-:Y:S02]  /*12a80*/  FFMA.FTZ R4, R16, c[0x0][0x2d0], -R2.reuse ;  /* 0x0000b40010047a23 */ /* 0x110fe40000010802 */
[C---:B-1----:R-:W-:Y:S04]  /*12a90*/  HMMA.16816.F32.BF16 R16, R32.reuse, R8, RZ ;  /* 0x000000082010723c */ /* 0x042fe800000418ff */
[----:B------:R1:W4:Y:S04]  /*12aa0*/  MUFU.EX2 R93, R4 ;  /* 0x00000004005d7308 */ /* 0x0003280000000800 */
[----:B------:R-:W-:Y:S01]  /*12ab0*/  HMMA.16816.F32.BF16 R8, R32, R10, RZ ;  /* 0x0000000a2008723c */ /* 0x000fe200000418ff */
[----:B-1----:R-:W-:Y:S01]  /*12ac0*/  FFMA.FTZ R4, R24, c[0x0][0x2d0], -R2 ;  /* 0x0000b40018047a23 */ /* 0x002fe20000010802 */
[----:B----4-:R-:W-:-:S03]  /*12ad0*/  F2FP.BF16.PACK_AB R29, R93, R90 ;  /* 0x0000005a5d1d723e */ /* 0x010fc600000010ff */
[----:B------:R1:W-:Y:S02]  /*12ae0*/  MUFU.EX2 R95, R4 ;  /* 0x00000004005f7308 */ /* 0x0003e40000000800 */
[----:B-1----:R-:W-:Y:S02]  /*12af0*/  FFMA.FTZ R4, R25, c[0x0][0x2d0], -R2 ;  /* 0x0000b40019047a23 */ /* 0x002fe40000010802 */
[----:B------:R-:W1:Y:S04]  /*12b00*/  LDSM.16.MT88.4 R24, [R204] ;  /* 0x00000000cc18783b */ /* 0x000e680000004200 */
[----:B------:R-:W4:Y:S02]  /*12b10*/  MUFU.EX2 R97, R4 ;  /* 0x0000000400617308 */ /* 0x000f240000000800 */
[----:B----4-:R-:W-:Y:S01]  /*12b20*/  F2FP.BF16.PACK_AB R31, R97, R95 ;  /* 0x0000005f611f723e */ /* 0x010fe200000010ff */
[----:B------:R-:W-:-:S04]  /*12b30*/  FADD.FTZ R4, R87, R86 ;  /* 0x0000005657047221 */ /* 0x000fc80000010000 */
[----:B------:R-:W-:Y:S02]  /*12b40*/  FADD.FTZ R4, R89, R4 ;  /* 0x0000000459047221 */ /* 0x000fe40000010000 */
[----:B------:R-:W-:Y:S02]  /*12b50*/  HMMA.16816.F32.BF16 R136, R28, R20, R16 ;  /* 0x000000141c88723c */ /* 0x000fe40000041810 */
[----:B------:R-:W-:-:S04]  /*12b60*/  FADD.FTZ R4, R88, R4 ;  /* 0x0000000458047221 */ /* 0x000fc80000010000 */
[----:B------:R-:W-:Y:S02]  /*12b70*/  FADD.FTZ R4, R91, R4 ;  /* 0x000000045b047221 */ /* 0x000fe40000010000 */
[----:B------:R-:W-:Y:S01]  /*12b80*/  HMMA.16816.F32.BF16 R132, R28, R22, R8 ;  /* 0x000000161c84723c */ /* 0x000fe20000041808 */
[----:B------:R-:W4:Y:S01]  /*12b90*/  LDSM.16.MT88.4 R20, [R204+0x800] ;  /* 0x00080000cc14783b */ /* 0x000f220000004200 */
[----:B------:R-:W-:-:S06]  /*12ba0*/  FADD.FTZ R4, R92, R4 ;  /* 0x000000045c047221 */ /* 0x000fcc0000010000 */
[C---:B-1----:R-:W-:Y:S08]  /*12bb0*/  HMMA.16816.F32.BF16 R16, R32.reuse, R24, RZ ;  /* 0x000000182010723c */ /* 0x042ff000000418ff */
[----:B------:R-:W-:Y:S01]  /*12bc0*/  HMMA.16816.F32.BF16 R8, R32, R26, RZ ;  /* 0x0000001a2008723c */ /* 0x000fe200000418ff */
[----:B------:R-:W1:Y:S11]  /*12bd0*/  LDSM.16.MT88.4 R24, [R206] ;  /* 0x00000000ce18783b */ /* 0x000e760000004200 */
[----:B------:R-:W-:Y:S04]  /*12be0*/  @!UPT UIADD3 URZ, URZ, URZ, URZ ;  /* 0x0000003f3f3ff290 */ /* 0x000fe8000fffe03f */
[C---:B----4-:R-:W-:Y:S01]  /*12bf0*/  HMMA.16816.F32.BF16 R128, R28.reuse, R20, R16 ;  /* 0x000000141c80723c */ /* 0x050fe20000041810 */
[----:B------:R-:W4:Y:S07]  /*12c00*/  LDSM.16.MT88.4 R16, [R206+0x800] ;  /* 0x00080000ce10783b */ /* 0x000f2e0000004200 */
[----:B------:R-:W-:Y:S01]  /*12c10*/  HMMA.16816.F32.BF16 R124, R28, R22, R8 ;  /* 0x000000161c7c723c */ /* 0x000fe20000041808 */
[----:B------:R-:W5:Y:S07]  /*12c20*/  LDSM.16.MT88.4 R20, [R205] ;  /* 0x00000000cd14783b */ /* 0x000f6e0000004200 */
[----:B-1----:R-:W-:Y:S07]  /*12c30*/  HMMA.16816.F32.BF16 R8, R32, R24, RZ ;  /* 0x000000182008723c */ /* 0x002fee00000418ff */
[----:B------:R-:W-:-:S02]  /*12c40*/  FFMA.FTZ R25, R42, c[0x0][0x2d0], -R3 ;  /* 0x0000b4002a197a23 */ /* 0x000fc40000010803 */
[--C-:B------:R-:W-:Y:S02]  /*12c50*/  FFMA.FTZ R24, R43, c[0x0][0x2d0], -R3.reuse ;  /* 0x0000b4002b187a23 */ /* 0x100fe40000010803 */
[--C-:B------:R-:W-:Y:S02]  /*12c60*/  FFMA.FTZ R42, R75, c[0x0][0x2d0], -R3.reuse ;  /* 0x0000b4004b2a7a23 */ /* 0x100fe40000010803 */
[----:B------:R-:W-:Y:S01]  /*12c70*/  FFMA.FTZ R43, R74, c[0x0][0x2d0], -R3 ;  /* 0x0000b4004a2b7a23 */ /* 0x000fe20000010803 */
[----:B------:R-:W-:Y:S01]  /*12c80*/  MUFU.EX2 R25, R25 ;  /* 0x0000001900197308 */ /* 0x000fe20000000800 */
[----:B------:R-:W-:-:S09]  /*12c90*/  FFMA.FTZ R75, R45, c[0x0][0x2d0], -R2 ;  /* 0x0000b4002d4b7a23 */ /* 0x000fd20000010802 */
[----:B----4-:R-:W-:Y:S07]  /*12ca0*/  HMMA.16816.F32.BF16 R120, R28, R16, R8 ;  /* 0x000000101c78723c */ /* 0x010fee0000041808 */
[----:B------:R-:W-:Y:S02]  /*12cb0*/  FADD.FTZ R8, R84, R80 ;  /* 0x0000005054087221 */ /* 0x000fe40000010000 */
[----:B------:R-:W-:Y:S02]  /*12cc0*/  FFMA.FTZ R80, R46, c[0x0][0x2d0], -R2 ;  /* 0x0000b4002e507a23 */ /* 0x000fe40000010802 */
[----:B------:R-:W-:-:S02]  /*12cd0*/  FADD.FTZ R15, R15, R8 ;  /* 0x000000080f0f7221 */ /* 0x000fc40000010000 */
[----:B------:R-:W-:Y:S02]  /*12ce0*/  HMMA.16816.F32.BF16 R8, R32, R26, RZ ;  /* 0x0000001a2008723c */ /* 0x000fe400000418ff */
[----:B------:R-:W-:-:S05]  /*12cf0*/  FADD.FTZ R15, R85, R15 ;  /* 0x0000000f550f7221 */ /* 0x000fca0000010000 */
[--C-:B------:R-:W-:Y:S02]  /*12d00*/  FFMA.FTZ R27, R40, c[0x0][0x2d0], -R3.reuse ;  /* 0x0000b400281b7a23 */ /* 0x100fe40000010803 */
[--C-:B------:R-:W-:Y:S02]  /*12d10*/  FFMA.FTZ R26, R41, c[0x0][0x2d0], -R3.reuse ;  /* 0x0000b400291a7a23 */ /* 0x100fe40000010803 */
[--C-:B------:R-:W-:Y:S02]  /*12d20*/  FFMA.FTZ R40, R65, c[0x0][0x2d0], -R3.reuse ;  /* 0x0000b40041287a23 */ /* 0x100fe40000010803 */
[--C-:B------:R-:W-:Y:S02]  /*12d30*/  FFMA.FTZ R41, R66, c[0x0][0x2d0], -R3.reuse ;  /* 0x0000b40042297a23 */ /* 0x100fe40000010803 */
[--C-:B------:R-:W-:Y:S02]  /*12d40*/  FFMA.FTZ R65, R72, c[0x0][0x2d0], -R3.reuse ;  /* 0x0000b40048417a23 */ /* 0x100fe40000010803 */
[----:B------:R-:W-:-:S02]  /*12d50*/  FFMA.FTZ R66, R71, c[0x0][0x2d0], -R3 ;  /* 0x0000b40047427a23 */ /* 0x000fc40000010803 */
[----:B------:R-:W-:-:S05]  /*12d60*/  FFMA.FTZ R71, R47, c[0x0][0x2d0], -R2 ;  /* 0x0000b4002f477a23 */ /* 0x000fca0000010802 */
[----:B------:R-:W-:Y:S01]  /*12d70*/  HMMA.16816.F32.BF16 R116, R28, R18, R8 ;  /* 0x000000121c74723c */ /* 0x000fe20000041808 */
[----:B------:R-:W1:Y:S07]  /*12d80*/  LDSM.16.MT88.4 R16, [R205+0x800] ;  /* 0x00080000cd10783b */ /* 0x000e6e0000004200 */
[----:B-----5:R-:W-:Y:S11]  /*12d90*/  HMMA.16816.F32.BF16 R8, R32, R20, RZ ;  /* 0x000000142008723c */ /* 0x020ff600000418ff */
[----:B------:R-:W-:Y:S11]  /*12da0*/  @!UPT UIADD3 URZ, URZ, URZ, URZ ;  /* 0x0000003f3f3ff290 */ /* 0x000ff6000fffe03f */
[----:B------:R-:W-:Y:S02]  /*12db0*/  @!UPT UIADD3 URZ, URZ, URZ, URZ ;  /* 0x0000003f3f3ff290 */ /* 0x000fe4000fffe03f */
[----:B-1----:R-:W-:Y:S08]  /*12dc0*/  HMMA.16816.F32.BF16 R112, R28, R16, R8 ;  /* 0x000000101c70723c */ /* 0x002ff00000041808 */
[----:B------:R-:W-:Y:S01]  /*12dd0*/  HMMA.16816.F32.BF16 R8, R32, R22, RZ ;  /* 0x000000162008723c */ /* 0x000fe200000418ff */
[----:B------:R-:W-:Y:S11]  /*12de0*/  LDSM.16.MT88.4 R20, [R203+0x4000] ;  /* 0x00400000cb14783b */ /* 0x000ff60000004200 */
[----:B------:R-:W-:Y:S11]  /*12df0*/  @!UPT UIADD3 URZ, URZ, URZ, URZ ;  /* 0x0000003f3f3ff290 */ /* 0x000ff6000fffe03f */
[----:B------:R-:W-:Y:S01]  /*12e00*/  @!UPT UIADD3 URZ, URZ, URZ, URZ ;  /* 0x0000003f3f3ff290 */ /* 0x000fe2000fffe03f */
[----:B------:R-:W-:Y:S01]  /*12e10*/  HMMA.16816.F32.BF16 R108, R28, R18, R8 ;  /* 0x000000121c6c723c */ /* 0x000fe20000041808 */
[----:B------:R-:W1:Y:S06]  /*12e20*/  LDSM.16.MT88.4 R16, [R203+0x3800] ;  /* 0x00380000cb10783b */ /* 0x000e6c0000004200 */
[----:B------:R-:W-:Y:S02]  /*12e30*/  FADD.FTZ R8, R90, R15 ;  /* 0x0000000f5a087221 */ /* 0x000fe40000010000 */
[--C-:B------:R-:W-:Y:S02]  /*12e40*/  FFMA.FTZ R15, R44, c[0x0][0x2d0], -R3.reuse ;  /* 0x0000b4002c0f7a23 */ /* 0x100fe40000010803 */
[----:B------:R-:W-:-:S02]  /*12e50*/  FFMA.FTZ R44, R73, c[0x0][0x2d0], -R3 ;  /* 0x0000b400492c7a23 */ /* 0x000fc40000010803 */
[----:B------:R-:W-:Y:S02]  /*12e60*/  FADD.FTZ R3, R94, R4 ;  /* 0x000000045e037221 */ /* 0x000fe40000010000 */
[----:B------:R-:W-:Y:S01]  /*12e70*/  FADD.FTZ R4, R93, R8 ;  /* 0x000000085d047221 */ /* 0x000fe20000010000 */
[----:B------:R-:W-:Y:S01]  /*12e80*/  MUFU.EX2 R15, R15 ;  /* 0x0000000f000f7308 */ /* 0x000fe20000000800 */
[----:B------:R-:W-:Y:S02]  /*12e90*/  FADD.FTZ R2, R96, R3 ;  /* 0x0000000360027221 */ /* 0x000fe40000010000 */
[----:B------:R-:W-:-:S04]  /*12ea0*/  FADD.FTZ R3, R95, R4 ;  /* 0x000000045f037221 */ /* 0x000fc80000010000 */
[----:B------:R-:W-:Y:S01]  /*12eb0*/  FADD.FTZ R3, R97, R3 ;  /* 0x0000000361037221 */ /* 0x000fe20000010000 */
[----:B------:R-:W-:Y:S01]  /*12ec0*/  MUFU.EX2 R4, R38 ;  /* 0x0000002600047308 */ /* 0x000fe20000000800 */
[----:B-1----:R-:W-:Y:S07]  /*12ed0*/  HMMA.16816.F32.BF16 R8, R32, R16, RZ ;  /* 0x000000102008723c */ /* 0x002fee00000418ff */
[----:B------:R-:W1:Y:S08]  /*12ee0*/  MUFU.EX2 R16, R39 ;  /* 0x0000002700107308 */ /* 0x000e700000000800 */
[----:B------:R-:W-:Y:S01]  /*12ef0*/  MUFU.EX2 R17, R36 ;  /* 0x0000002400117308 */ /* 0x000fe20000000800 */
[----:B-1----:R-:W-:-:S04]  /*12f00*/  FADD.FTZ R2, R16, R2 ;  /* 0x0000000210027221 */ /* 0x002fc80000010000 */
[----:B------:R-:W-:-:S04]  /*12f10*/  FADD.FTZ R2, R4, R2 ;  /* 0x0000000204027221 */ /* 0x000fc80000010000 */
[----:B------:R-:W-:Y:S01]  /*12f20*/  HMMA.16816.F32.BF16 R88, R28, R20, R8 ;  /* 0x000000141c58723c */ /* 0x000fe20000041808 */
[----:B------:R-:W-:Y:S07]  /*12f30*/  MUFU.EX2 R20, R27 ;  /* 0x0000001b00147308 */ /* 0x000fee0000000800 */
[----:B------:R-:W-:Y:S01]  /*12f40*/  HMMA.16816.F32.BF16 R8, R32, R18, RZ ;  /* 0x000000122008723c */ /* 0x000fe200000418ff */
[----:B------:R-:W1:Y:S08]  /*12f50*/  MUFU.EX2 R18, R37 ;  /* 0x0000002500127308 */ /* 0x000e700000000800 */
[----:B------:R4:W5:Y:S08]  /*12f60*/  MUFU.EX2 R21, R24 ;  /* 0x0000001800157308 */ /* 0x0009700000000800 */
[----:B------:R-:W2:Y:S01]  /*12f70*/  MUFU.EX2 R19, R26 ;  /* 0x0000001a00137308 */ /* 0x000ea20000000800 */
[----:B-1----:R-:W-:-:S04]  /*12f80*/  FADD.FTZ R2, R18, R2 ;  /* 0x0000000212027221 */ /* 0x002fc80000010000 */
[----:B------:R-:W-:Y:S02]  /*12f90*/  FADD.FTZ R2, R17, R2 ;  /* 0x0000000211027221 */ /* 0x000fe40000010000 */
[----:B------:R-:W-:Y:S01]  /*12fa0*/  HMMA.16816.F32.BF16 R92, R28, R22, R8 ;  /* 0x000000161c5c723c */ /* 0x000fe20000041808 */
[----:B----4-:R-:W-:Y:S01]  /*12fb0*/  F2FP.BF16.PACK_AB R24, R4, R16 ;  /* 0x000000100418723e */ /* 0x010fe200000010ff */
[----:B------:R-:W-:Y:S01]  /*12fc0*/  FADD.FTZ R2, R20, R2 ;  /* 0x0000000214027221 */ /* 0x000fe20000010000 */
[----:B------:R1:W-:Y:S04]  /*12fd0*/  MUFU.EX2 R4, R44 ;  /* 0x0000002c00047308 */ /* 0x0003e80000000800 */
[----:B-----5:R-:W-:Y:S01]  /*12fe0*/  F2FP.BF16.PACK_AB R22, R21, R25 ;  /* 0x000000191516723e */ /* 0x020fe200000010ff */
[----:B--2---:R-:W-:Y:S01]  /*12ff0*/  FADD.FTZ R2, R19, R2 ;  /* 0x0000000213027221 */ /* 0x004fe20000010000 */
[----:B------:R-:W-:-:S02]  /*13000*/  F2FP.BF16.PACK_AB R26, R17, R18 ;  /* 0x00000012111a723e */ /* 0x000fc400000010ff */
[----:B------:R-:W2:Y:S01]  /*13010*/  MUFU.EX2 R11, R40 ;  /* 0x00000028000b7308 */ /* 0x000ea20000000800 */
[----:B------:R-:W-:Y:S01]  /*13020*/  F2FP.BF16.PACK_AB R20, R19, R20 ;  /* 0x000000141314723e */ /* 0x000fe200000010ff */
[----:B------:R-:W-:-:S04]  /*13030*/  FADD.FTZ R2, R25, R2 ;  /* 0x0000000219027221 */ /* 0x000fc80000010000 */
[----:B------:R-:W-:Y:S01]  /*13040*/  FADD.FTZ R2, R21, R2 ;  /* 0x0000000215027221 */ /* 0x000fe20000010000 */
[----:B-1----:R-:W1:Y:S01]  /*13050*/  LDSM.16.MT88.4 R44, [R204+0x3800] ;  /* 0x00380000cc2c783b */ /* 0x002e620000004200 */
[----:B------:R-:W4:Y:S02]  /*13060*/  MUFU.EX2 R10, R41 ;  /* 0x00000029000a7308 */ /* 0x000f240000000800 */
[----:B------:R-:W-:-:S04]  /*13070*/  FADD.FTZ R2, R15, R2 ;  /* 0x000000020f027221 */ /* 0x000fc80000010000 */
[C---:B--2---:R-:W-:Y:S02]  /*13080*/  FADD.FTZ R2, R11.reuse, R2 ;  /* 0x000000020b027221 */ /* 0x044fe40000010000 */
[----:B------:R-:W2:Y:S01]  /*13090*/  MUFU.EX2 R9, R42 ;  /* 0x0000002a00097308 */ /* 0x000ea20000000800 */
[----:B------:R-:W-:-:S07]  /*130a0*/  F2FP.BF16.PACK_AB R16, R11, R15 ;  /* 0x0000000f0b10723e */ /* 0x000fce00000010ff */
[----:B------:R5:W3:Y:S01]  /*130b0*/  MUFU.EX2 R8, R43 ;  /* 0x0000002b00087308 */ /* 0x000ae20000000800 */
[----:B----4-:R-:W-:-:S04]  /*130c0*/  FADD.FTZ R2, R10, R2 ;  /* 0x000000020a027221 */ /* 0x010fc80000010000 */
[C---:B--2---:R-:W-:Y:S01]  /*130d0*/  FADD.FTZ R2, R9.reuse, R2 ;  /* 0x0000000209027221 */ /* 0x044fe20000010000 */
[----:B------:R-:W-:Y:S02]  /*130e0*/  F2FP.BF16.PACK_AB R18, R9, R10 ;  /* 0x0000000a0912723e */ /* 0x000fe400000010ff */
[----:B------:R-:W-:Y:S01]  /*130f0*/  MUFU.EX2 R11, R67 ;  /* 0x00000043000b7308 */ /* 0x000fe20000000800 */
[----:B-----5:R-:W2:Y:S01]  /*13100*/  LDSM.16.MT88.4 R40, [R204+0x4000] ;  /* 0x00400000cc28783b */ /* 0x020ea20000004200 */
[----:B---3--:R-:W-:-:S06]  /*13110*/  FADD.FTZ R2, R8, R2 ;  /* 0x0000000208027221 */ /* 0x008fcc0000010000 */
[----:B------:R-:W3:Y:S01]  /*13120*/  MUFU.EX2 R10, R65 ;  /* 0x00000041000a7308 */ /* 0x000ee20000000800 */
[C---:B------:R-:W-:Y:S01]  /*13130*/  F2FP.BF16.PACK_AB R8, R4.reuse, R8 ;  /* 0x000000080408723e */ /* 0x040fe200000010ff */
[----:B------:R-:W-:Y:S01]  /*13140*/  FADD.FTZ R2, R4, R2 ;  /* 0x0000000204027221 */ /* 0x000fe20000010000 */
[----:B-1----:R-:W-:Y:S05]  /*13150*/  HMMA.16816.F32.BF16 R36, R32, R44, RZ ;  /* 0x0000002c2024723c */ /* 0x002fea00000418ff */
[----:B------:R-:W1:Y:S08]  /*13160*/  MUFU.EX2 R4, R66 ;  /* 0x0000004200047308 */ /* 0x000e700000000800 */
[----:B------:R-:W4:Y:S01]  /*13170*/  MUFU.EX2 R9, R69 ;  /* 0x0000004500097308 */ /* 0x000f220000000800 */
[----:B---3--:R-:W-:-:S07]  /*13180*/  FADD.FTZ R2, R10, R2 ;  /* 0x000000020a027221 */ /* 0x008fce0000010000 */
[----:B------:R-:W3:Y:S01]  /*13190*/  MUFU.EX2 R25, R64 ;  /* 0x0000004000197308 */ /* 0x000ee20000000800 */
[C---:B-1----:R-:W-:Y:S01]  /*131a0*/  FADD.FTZ R2, R4.reuse, R2 ;  /* 0x0000000204027221 */ /* 0x042fe20000010000 */
[----:B------:R-:W-:-:S03]  /*131b0*/  F2FP.BF16.PACK_AB R10, R4, R10 ;  /* 0x0000000a040a723e */ /* 0x000fc600000010ff */
[----:B------:R-:W-:-:S03]  /*131c0*/  FADD.FTZ R2, R11, R2 ;  /* 0x000000020b027221 */ /* 0x000fc60000010000 */
[----:B------:R-:W1:Y:S01]  /*131d0*/  MUFU.EX2 R19, R70 ;  /* 0x0000004600137308 */ /* 0x000e620000000800 */
[C---:B----4-:R-:W-:Y:S01]  /*131e0*/  FADD.FTZ R2, R9.reuse, R2 ;  /* 0x0000000209027221 */ /* 0x050fe20000010000 */
[----:B------:R-:W-:Y:S01]  /*131f0*/  F2FP.BF16.PACK_AB R72, R9, R11 ;  /* 0x0000000b0948723e */ /* 0x000fe200000010ff */
[----:B--2---:R-:W-:Y:S05]  /*13200*/  HMMA.16816.F32.BF16 R100, R28, R40, R36 ;  /* 0x000000281c64723c */ /* 0x004fea0000041824 */
[----:B------:R-:W2:Y:S01]  /*13210*/  MUFU.EX2 R23, R63 ;  /* 0x0000003f00177308 */ /* 0x000ea20000000800 */
[----:B---3--:R-:W-:Y:S02]  /*13220*/  FADD.FTZ R3, R25, R3 ;  /* 0x0000000319037221 */ /* 0x008fe40000010000 */
[----:B------:R-:W-:Y:S01]  /*13230*/  HMMA.16816.F32.BF16 R36, R32, R46, RZ ;  /* 0x0000002e2024723c */ /* 0x000fe200000418ff */
[----:B------:R-:W3:Y:S04]  /*13240*/  LDSM.16.MT88.4 R44, [R206+0x3800] ;  /* 0x00380000ce2c783b */ /* 0x000ee80000004200 */
[----:B------:R-:W4:Y:S01]  /*13250*/  MUFU.EX2 R17, R68 ;  /* 0x0000004400117308 */ /* 0x000f220000000800 */
[----:B-1----:R-:W-:-:S07]  /*13260*/  FADD.FTZ R2, R19, R2 ;  /* 0x0000000213027221 */ /* 0x002fce0000010000 */
[----:B------:R-:W1:Y:S01]  /*13270*/  MUFU.EX2 R41, R62 ;  /* 0x0000003e00297308 */ /* 0x000e620000000800 */
[C---:B--2---:R-:W-:Y:S01]  /*13280*/  FADD.FTZ R3, R23.reuse, R3 ;  /* 0x0000000317037221 */ /* 0x044fe20000010000 */
[----:B------:R-:W-:-:S06]  /*13290*/  F2FP.BF16.PACK_AB R25, R23, R25 ;  /* 0x000000191719723e */ /* 0x000fcc00000010ff */
[----:B------:R-:W2:Y:S01]  /*132a0*/  MUFU.EX2 R27, R61 ;  /* 0x0000003d001b7308 */ /* 0x000ea20000000800 */
[C---:B----4-:R-:W-:Y:S01]  /*132b0*/  FADD.FTZ R246, R17.reuse, R2 ;  /* 0x0000000211f67221 */ /* 0x050fe20000010000 */
[----:B------:R-:W-:Y:S01]  /*132c0*/  F2FP.BF16.PACK_AB R74, R17, R19 ;  /* 0x00000013114a723e */ /* 0x000fe200000010ff */
[----:B------:R-:W-:Y:S05]  /*132d0*/  HMMA.16816.F32.BF16 R104, R28, R42, R36 ;  /* 0x0000002a1c68723c */ /* 0x000fea0000041824 */
[----:B------:R-:W4:Y:S01]  /*132e0*/  MUFU.EX2 R40, R60 ;  /* 0x0000003c00287308 */ /* 0x000f220000000800 */
[----:B-1----:R-:W-:-:S07]  /*132f0*/  FADD.FTZ R2, R41, R3 ;  /* 0x0000000329027221 */ /* 0x002fce0000010000 */
[----:B------:R-:W1:Y:S01]  /*13300*/  MUFU.EX2 R21, R58 ;  /* 0x0000003a00157308 */ /* 0x000e620000000800 */
[C---:B--2---:R-:W-:Y:S01]  /*13310*/  FADD.FTZ R2, R27.reuse, R2 ;  /* 0x000000021b027221 */ /* 0x044fe20000010000 */
[----:B------:R-:W-:Y:S01]  /*13320*/  F2FP.BF16.PACK_AB R27, R27, R41 ;  /* 0x000000291b1b723e */ /* 0x000fe200000010ff */
[----:B---3--:R-:W-:Y:S02]  /*13330*/  HMMA.16816.F32.BF16 R36, R32, R44, RZ ;  /* 0x0000002c2024723c */ /* 0x008fe400000418ff */
[----:B----4-:R-:W-:-:S03]  /*13340*/  FADD.FTZ R2, R40, R2 ;  /* 0x0000000228027221 */ /* 0x010fc60000010000 */
[----:B------:R-:W2:Y:S01]  /*13350*/  MUFU.EX2 R15, R59 ;  /* 0x0000003b000f7308 */ /* 0x000ea20000000800 */
[C---:B-1----:R-:W-:Y:S01]  /*13360*/  FADD.FTZ R2, R21.reuse, R2 ;  /* 0x0000000215027221 */ /* 0x042fe20000010000 */
[----:B------:R-:W-:-:S06]  /*13370*/  F2FP.BF16.PACK_AB R21, R21, R40 ;  /* 0x000000281515723e */ /* 0x000fcc00000010ff */
[----:B------:R-:W1:Y:S01]  /*13380*/  MUFU.EX2 R9, R57 ;  /* 0x0000003900097308 */ /* 0x000e620000000800 */
[----:B------:R-:W3:Y:S01]  /*13390*/  LDSM.16.MT88.4 R40, [R206+0x4000] ;  /* 0x00400000ce28783b */ /* 0x000ee20000004200 */
[----:B--2---:R-:W-:-:S06]  /*133a0*/  FADD.FTZ R2, R15, R2 ;  /* 0x000000020f027221 */ /* 0x004fcc0000010000 */
[----:B------:R-:W2:Y:S08]  /*133b0*/  MUFU.EX2 R4, R56 ;  /* 0x0000003800047308 */ /* 0x000eb00000000800 */
[----:B------:R-:W4:Y:S01]  /*133c0*/  MUFU.EX2 R3, R55 ;  /* 0x0000003700037308 */ /* 0x000f220000000800 */
[C---:B-1----:R-:W-:Y:S01]  /*133d0*/  FADD.FTZ R2, R9.reuse, R2 ;  /* 0x0000000209027221 */ /* 0x042fe20000010000 */
[----:B------:R-:W-:-:S06]  /*133e0*/  F2FP.BF16.PACK_AB R23, R9, R15 ;  /* 0x0000000f0917723e */ /* 0x000fcc00000010ff */
[----:B------:R-:W1:Y:S01]  /*133f0*/  MUFU.EX2 R11, R54 ;  /* 0x00000036000b7308 */ /* 0x000e620000000800 */
[----:B--2---:R-:W-:-:S07]  /*13400*/  FADD.FTZ R2, R4, R2 ;  /* 0x0000000204027221 */ /* 0x004fce0000010000 */
[----:B------:R-:W2:Y:S01]  /*13410*/  MUFU.EX2 R9, R53 ;  /* 0x0000003500097308 */ /* 0x000ea20000000800 */
[C---:B----4-:R-:W-:Y:S01]  /*13420*/  FADD.FTZ R2, R3.reuse, R2 ;  /* 0x0000000203027221 */ /* 0x050fe20000010000 */
[----:B------:R-:W-:-:S06]  /*13430*/  F2FP.BF16.PACK_AB R17, R3, R4 ;  /* 0x000000040311723e */ /* 0x000fcc00000010ff */
[----:B------:R-:W-:Y:S01]  /*13440*/  MUFU.EX2 R15, R51 ;  /* 0x00000033000f7308 */ /* 0x000fe20000000800 */
[----:B---3--:R-:W-:Y:S01]  /*13450*/  HMMA.16816.F32.BF16 R96, R28, R40, R36 ;  /* 0x000000281c60723c */ /* 0x008fe20000041824 */
[----:B-1----:R-:W-:-:S06]  /*13460*/  FADD.FTZ R2, R11, R2 ;  /* 0x000000020b027221 */ /* 0x002fcc0000010000 */
[----:B------:R-:W1:Y:S01]  /*13470*/  MUFU.EX2 R40, R52 ;  /* 0x0000003400287308 */ /* 0x000e620000000800 */
[----:B------:R-:W-:Y:S01]  /*13480*/  HMMA.16816.F32.BF16 R36, R32, R46, RZ ;  /* 0x0000002e2024723c */ /* 0x000fe200000418ff */
[C---:B--2---:R-:W-:Y:S01]  /*13490*/  FADD.FTZ R2, R9.reuse, R2 ;  /* 0x0000000209027221 */ /* 0x044fe20000010000 */
[----:B------:R-:W-:-:S05]  /*134a0*/  F2FP.BF16.PACK_AB R19, R9, R11 ;  /* 0x0000000b0913723e */ /* 0x000fca00000010ff */
[----:B------:R-:W2:Y:S08]  /*134b0*/  MUFU.EX2 R44, R50 ;  /* 0x00000032002c7308 */ /* 0x000eb00000000800 */
[----:B------:R-:W3:Y:S01]  /*134c0*/  MUFU.EX2 R41, R49 ;  /* 0x0000003100297308 */ /* 0x000ee20000000800 */
[----:B-1----:R-:W-:Y:S01]  /*134d0*/  FADD.FTZ R2, R40, R2 ;  /* 0x0000000228027221 */ /* 0x002fe20000010000 */
[----:B------:R-:W-:-:S03]  /*134e0*/  F2FP.BF16.PACK_AB R9, R15, R40 ;  /* 0x000000280f09723e */ /* 0x000fc600000010ff */
[----:B------:R-:W-:-:S03]  /*134f0*/  FADD.FTZ R2, R15, R2 ;  /* 0x000000020f027221 */ /* 0x000fc60000010000 */
[----:B------:R-:W-:Y:S01]  /*13500*/  MUFU.EX2 R3, R71 ;  /* 0x0000004700037308 */ /* 0x000fe20000000800 */
[----:B------:R-:W-:Y:S01]  /*13510*/  HMMA.16816.F32.BF16 R84, R28, R42, R36 ;  /* 0x0000002a1c54723c */ /* 0x000fe20000041824 */
[----:B------:R-:W1:Y:S01]  /*13520*/  LDSM.16.MT88.4 R36, [R205+0x3800] ;  /* 0x00380000cd24783b */ /* 0x000e620000004200 */
[----:B--2---:R-:W-:-:S04]  /*13530*/  FADD.FTZ R2, R44, R2 ;  /* 0x000000022c027221 */ /* 0x004fc80000010000 */
[C---:B---3--:R-:W-:Y:S01]  /*13540*/  FADD.FTZ R2, R41.reuse, R2 ;  /* 0x0000000229027221 */ /* 0x048fe20000010000 */
[----:B------:R-:W-:Y:S01]  /*13550*/  F2FP.BF16.PACK_AB R11, R41, R44 ;  /* 0x0000002c290b723e */ /* 0x000fe200000010ff */
[----:B------:R-:W2:Y:S02]  /*13560*/  MUFU.EX2 R4, R48 ;  /* 0x0000003000047308 */ /* 0x000ea40000000800 */
[----:B--2---:R-:W-:Y:S01]  /*13570*/  FADD.FTZ R2, R4, R2 ;  /* 0x0000000204027221 */ /* 0x004fe20000010000 */
[----:B------:R-:W-:-:S05]  /*13580*/  F2FP.BF16.PACK_AB R73, R3, R4 ;  /* 0x000000040349723e */ /* 0x000fca00000010ff */
[----:B------:R-:W2:Y:S01]  /*13590*/  MUFU.EX2 R4, R80 ;  /* 0x0000005000047308 */ /* 0x000ea20000000800 */
[----:B------:R-:W-:-:S07]  /*135a0*/  FADD.FTZ R2, R3, R2 ;  /* 0x0000000203027221 */ /* 0x000fce0000010000 */
[----:B------:R-:W3:Y:S01]  /*135b0*/  MUFU.EX2 R3, R75 ;  /* 0x0000004b00037308 */ /* 0x000ee20000000800 */
[----:B-1----:R-:W-:Y:S01]  /*135c0*/  HMMA.16816.F32.BF16 R40, R32, R36, RZ ;  /* 0x000000242028723c */ /* 0x002fe200000418ff */
[----:B--2---:R-:W-:-:S07]  /*135d0*/  FADD.FTZ R2, R4, R2 ;  /* 0x0000000204027221 */ /* 0x004fce0000010000 */
[----:B------:R-:W-:Y:S01]  /*135e0*/  HMMA.16816.F32.BF16 R32, R32, R38, RZ ;  /* 0x000000262020723c */ /* 0x000fe200000418ff */
[----:B------:R-:W1:Y:S01]  /*135f0*/  LDSM.16.MT88.4 R36, [R205+0x4000] ;  /* 0x00400000cd24783b */ /* 0x000e620000004200 */
[----:B---3--:R-:W-:Y:S11]  /*13600*/  FADD.FTZ R2, R3, R2 ;  /* 0x0000000203027221 */ /* 0x008ff60000010000 */
[----:B------:R-:W-:Y:S03]  /*13610*/  @!UPT UIADD3 URZ, URZ, URZ, URZ ;  /* 0x0000003f3f3ff290 */ /* 0x000fe6000fffe03f */
        /* <DEDUP_REMOVED lines=39> */
[----:B------:R-:W2:Y:S04]  /*13890*/  LDSM.16.MT88.4 R28, [R203+0x5000] ;  /* 0x00500000cb1c783b */ /* 0x000ea80000004200 */
[----:B------:R-:W-:Y:S04]  /*138a0*/  STL [R1], R2 ;  /* 0x0000000201007387 */ /* 0x000fe80000100800 */
[----:B------:R-:W3:Y:S04]  /*138b0*/  LDL R80, [R1+0x48] ;  /* 0x0000480001507983 */ /* 0x000ee80000100800 */
[----:B------:R-:W4:Y:S01]  /*138c0*/  LDL R15, [R1+0xc] ;  /* 0x00000c00010f7983 */ /* 0x000f220000100800 */
[C---:B-1----:R-:W-:Y:S08]  /*138d0*/  HMMA.16816.F32.BF16 R64, R20.reuse, R24, R100 ;  /* 0x000000181440723c */ /* 0x042ff00000041864 */
[C---:B------:R-:W-:Y:S01]  /*138e0*/  HMMA.16816.F32.BF16 R56, R20.reuse, R26, R104 ;  /* 0x0000001a1438723c */ /* 0x040fe20000041868 */
[----:B------:R-:W1:Y:S07]  /*138f0*/  LDSM.16.MT88.4 R24, [R205+0x5000] ;  /* 0x00500000cd18783b */ /* 0x000e6e0000004200 */
[C---:B--2---:R-:W-:Y:S08]  /*13900*/  HMMA.16816.F32.BF16 R36, R20.reuse, R28, R88 ;  /* 0x0000001c1424723c */ /* 0x044ff00000041858 */
[C---:B------:R-:W-:Y:S01]  /*13910*/  HMMA.16816.F32.BF16 R32, R20.reuse, R30, R92 ;  /* 0x0000001e1420723c */ /* 0x040fe2000004185c */
[----:B------:R-:W2:Y:S07]  /*13920*/  LDSM.16.MT88.4 R28, [R206+0x5000] ;  /* 0x00500000ce1c783b */ /* 0x000eae0000004200 */
[C---:B-1----:R-:W-:Y:S01]  /*13930*/  HMMA.16816.F32.BF16 R60, R20.reuse, R24, R116 ;  /* 0x00000018143c723c */ /* 0x042fe20000041874 */
[----:B------:R-:W-:Y:S01]  /*13940*/  MOV R150, c[0x0][0x2c4] ;  /* 0x0000b10000967a02 */ /* 0x000fe20000000f00 */
[----:B------:R-:W-:Y:S06]  /*13950*/  LDSM.16.MT88.4 R116, [R206+0x3000] ;  /* 0x00300000ce74783b */ /* 0x000fec0000004200 */
[C---:B------:R-:W-:Y:S01]  /*13960*/  HMMA.16816.F32.BF16 R40, R20.reuse, R26, R40 ;  /* 0x0000001a1428723c */ /* 0x040fe20000041828 */
[----:B------:R-:W1:Y:S07]  /*13970*/  LDSM.16.MT88.4 R24, [R203+0x2000] ;  /* 0x00200000cb18783b */ /* 0x000e6e0000004200 */
[C---:B--2---:R-:W-:Y:S08]  /*13980*/  HMMA.16816.F32.BF16 R48, R20.reuse, R28, R132 ;  /* 0x0000001c1430723c */ /* 0x044ff00000041884 */
[----:B------:R-:W-:Y:S01]  /*13990*/  HMMA.16816.F32.BF16 R52, R20, R30, R120 ;  /* 0x0000001e1434723c */ /* 0x000fe20000041878 */
[----:B------:R-:W2:Y:S04]  /*139a0*/  LDSM.16.MT88.4 R20, [R204+0x2000] ;  /* 0x00200000cc14783b */ /* 0x000ea80000004200 */
[----:B------:R-:W5:Y:S01]  /*139b0*/  LDSM.16.MT88.4 R28, [R206+0x2000] ;  /* 0x00200000ce1c783b */ /* 0x000f620000004200 */
[----:B------:R-:W-:-:S02]  /*139c0*/  ISETP.NE.AND P1, PT, R150, 0x1, PT ;  /* 0x000000019600780c */ /* 0x000fc40003f25270 */
[----:B------:R-:W-:Y:S01]  /*139d0*/  F2FP.BF16.PACK_AB R75, R3, R4 ;  /* 0x00000004034b723e */ /* 0x000fe200000010ff */
[----:B------:R-:W-:Y:S01]  /*139e0*/  LDSM.16.MT88.4 R132, [R203+0x3000] ;  /* 0x00300000cb84783b */ /* 0x000fe20000004200 */
[C---:B-1----:R-:W-:Y:S08]  /*139f0*/  HMMA.16816.F32.BF16 R112, R16.reuse, R24, R112 ;  /* 0x000000181070723c */ /* 0x042ff00000041870 */
[C---:B------:R-:W-:Y:S01]  /*13a00*/  HMMA.16816.F32.BF16 R108, R16.reuse, R26, R108 ;  /* 0x0000001a106c723c */ /* 0x040fe2000004186c */
[----:B------:R-:W1:Y:S07]  /*13a10*/  LDSM.16.MT88.4 R24, [R205+0x2000] ;  /* 0x00200000cd18783b */ /* 0x000e6e0000004200 */
[C---:B--2---:R-:W-:Y:S08]  /*13a20*/  HMMA.16816.F32.BF16 R96, R16.reuse, R20, R96 ;  /* 0x000000141060723c */ /* 0x044ff00000041860 */
[C---:B------:R-:W-:Y:S01]  /*13a30*/  HMMA.16816.F32.BF16 R84, R16.reuse, R22, R84 ;  /* 0x000000161054723c */ /* 0x040fe20000041854 */
[----:B------:R-:W2:Y:S07]  /*13a40*/  LDSM.16.MT88.4 R20, [R203+0x5800] ;  /* 0x00580000cb14783b */ /* 0x000eae0000004200 */
[C---:B-----5:R-:W-:Y:S08]  /*13a50*/  HMMA.16816.F32.BF16 R120, R16.reuse, R28, R128 ;  /* 0x0000001c1078723c */ /* 0x060ff00000041880 */
[----:B------:R-:W-:Y:S01]  /*13a60*/  HMMA.16816.F32.BF16 R88, R16, R30, R124 ;  /* 0x0000001e1058723c */ /* 0x000fe2000004187c */
[----:B------:R-:W5:Y:S01]  /*13a70*/  LDSM.16.MT88.4 R28, [R204+0x5800] ;  /* 0x00580000cc1c783b */ /* 0x000f620000004200 */
[----:B------:R-:W-:Y:S01]  /*13a80*/  @P1 IMAD.HI.U32 R3, R149, c[0x0][0x2c8], RZ ;  /* 0x0000b20095031a27 */ /* 0x000fe200078e00ff */
[----:B------:R-:W-:-:S02]  /*13a90*/  MOV R2, R149 ;  /* 0x0000009500027202 */ /* 0x000fc40000000f00 */
[----:B------:R-:W-:Y:S03]  /*13aa0*/  LDSM.16.MT88.4 R124, [R204+0x3000] ;  /* 0x00300000cc7c783b */ /* 0x000fe60000004200 */
[C---:B-1----:R-:W-:Y:S08]  /*13ab0*/  HMMA.16816.F32.BF16 R104, R16.reuse, R24, R68 ;  /* 0x000000181068723c */ /* 0x042ff00000041844 */
[C---:B------:R-:W-:Y:S01]  /*13ac0*/  HMMA.16816.F32.BF16 R100, R16.reuse, R26, R44 ;  /* 0x0000001a1064723c */ /* 0x040fe2000004182c */
[----:B------:R-:W1:Y:S07]  /*13ad0*/  LDSM.16.MT88.4 R24, [R206+0x5800] ;  /* 0x00580000ce18783b */ /* 0x000e6e0000004200 */
        /* <DEDUP_REMOVED lines=8> */
[----:B------:R-:W-:Y:S07]  /*13b60*/  LDSM.16.MT88.4 R24, [R203+0x2800] ;  /* 0x00280000cb18783b */ /* 0x000fee0000004200 */
[C---:B--2---:R-:W-:Y:S08]  /*13b70*/  HMMA.16816.F32.BF16 R60, R16.reuse, R20, R60 ;  /* 0x00000014103c723c */ /* 0x044ff0000004183c */
[----:B------:R-:W-:Y:S01]  /*13b80*/  HMMA.16816.F32.BF16 R44, R16, R22, R40 ;  /* 0x00000016102c723c */ /* 0x000fe20000041828 */
[----:B------:R-:W1:Y:S04]  /*13b90*/  LDSM.16.MT88.4 R16, [R206+0x2800] ;  /* 0x00280000ce10783b */ /* 0x000e680000004200 */
[----:B------:R-:W2:Y:S03]  /*13ba0*/  LDSM.16.MT88.4 R20, [R204+0x2800] ;  /* 0x00280000cc14783b */ /* 0x000ea60000004200 */
[C---:B-1----:R-:W-:Y:S08]  /*13bb0*/  HMMA.16816.F32.BF16 R120, R8.reuse, R16, R120 ;  /* 0x000000100878723c */ /* 0x042ff00000041878 */
[C---:B------:R-:W-:Y:S01]  /*13bc0*/  HMMA.16816.F32.BF16 R52, R8.reuse, R18, R88 ;  /* 0x000000120834723c */ /* 0x040fe20000041858 */
[----:B------:R-:W1:Y:S07]  /*13bd0*/  LDSM.16.MT88.4 R16, [R206+0x6000] ;  /* 0x00600000ce10783b */ /* 0x000e6e0000004200 */
[C---:B------:R-:W-:Y:S08]  /*13be0*/  HMMA.16816.F32.BF16 R136, R8.reuse, R24, R112 ;  /* 0x000000180888723c */ /* 0x040ff00000041870 */
[----:B------:R-:W-:Y:S01]  /*13bf0*/  HMMA.16816.F32.BF16 R40, R8, R26, R108 ;  /* 0x0000001a0828723c */ /* 0x000fe2000004186c */
[----:B------:R-:W5:Y:S01]  /*13c00*/  LDSM.16.MT88.4 R24, [R203+0x6000] ;  /* 0x00600000cb18783b */ /* 0x000f620000004200 */
[----:B------:R-:W-:-:S03]  /*13c10*/  @P1 SHF.R.U32.HI R2, RZ, c[0x0][0x2cc], R3 ;  /* 0x0000b300ff021a19 */ /* 0x000fc60000011603 */
[----:B------:R-:W-:Y:S03]  /*13c20*/  LDSM.16.MT88.4 R108, [R205+0x3000] ;  /* 0x00300000cd6c783b */ /* 0x000fe60000004200 */
[C---:B--2---:R-:W-:Y:S08]  /*13c30*/  HMMA.16816.F32.BF16 R128, R8.reuse, R20, R96 ;  /* 0x000000140880723c */ /* 0x044ff00000041860 */
[C---:B------:R-:W-:Y:S01]  /*13c40*/  HMMA.16816.F32.BF16 R48, R8.reuse, R22, R84 ;  /* 0x000000160830723c */ /* 0x040fe20000041854 */
[----:B------:R-:W2:Y:S07]  /*13c50*/  LDSM.16.MT88.4 R20, [R204+0x6000] ;  /* 0x00600000cc14783b */ /* 0x000eae0000004200 */
[C---:B-1----:R-:W-:Y:S01]  /*13c60*/  HMMA.16816.F32.BF16 R36, R8.reuse, R16, R36 ;  /* 0x000000100824723c */ /* 0x042fe20000041824 */
[----:B------:R-:W-:Y:S07]  /*13c70*/  LDSM.16.MT88.4 R84, [R206+0x6800] ;  /* 0x00680000ce54783b */ /* 0x000fee0000004200 */
[----:B------:R-:W-:Y:S01]  /*13c80*/  HMMA.16816.F32.BF16 R32, R8, R18, R32 ;  /* 0x000000120820723c */ /* 0x000fe20000041820 */
[----:B------:R-:W1:Y:S01]  /*13c90*/  LDSM.16.MT88.4 R16, [R205+0x6000] ;  /* 0x00600000cd10783b */ /* 0x000e620000004200 */
[----:B---3--:R-:W-:-:S06]  /*13ca0*/  IADD3 R3, R2, R80, -R148 ;  /* 0x0000005002037210 */ /* 0x008fcc0007ffe894 */
[----:B------:R-:W-:Y:S01]  /*13cb0*/  HMMA.16816.F32.BF16 R112, R8, R28, R104 ;  /* 0x0000001c0870723c */ /* 0x000fe20000041868 */
[----:B------:R-:W-:-:S07]  /*13cc0*/  MOV R2, RZ ;  /* 0x000000ff00027202 */ /* 0x000fce0000000f00 */
[C---:B------:R-:W-:Y:S01]  /*13cd0*/  HMMA.16816.F32.BF16 R28, R8.reuse, R30, R100 ;  /* 0x0000001e081c723c */ /* 0x040fe20000041864 */
[----:B------:R-:W3:Y:S07]  /*13ce0*/  LDSM.16.MT88.4 R100, [R203+0x6800] ;  /* 0x00680000cb64783b */ /* 0x000eee0000004200 */
[C---:B-----5:R-:W-:Y:S01]  /*13cf0*/  HMMA.16816.F32.BF16 R104, R8.reuse, R24, R92 ;  /* 0x000000180868723c */ /* 0x060fe2000004185c */
[----:B------:R-:W5:Y:S07]  /*13d00*/  LDSM.16.MT88.4 R92, [R204+0x6800] ;  /* 0x00680000cc5c783b */ /* 0x000f6e0000004200 */
[----:B------:R-:W-:Y:S01]  /*13d10*/  HMMA.16816.F32.BF16 R68, R8, R26, R68 ;  /* 0x0000001a0844723c */ /* 0x000fe20000041844 */
[----:B------:R-:W-:-:S07]  /*13d20*/  IMAD.HI R2, R3, -0x6db6db6d, R2 ;  /* 0x9249249303027827 */ /* 0x000fce00078e0202 */
[C---:B--2---:R-:W-:Y:S08]  /*13d30*/  HMMA.16816.F32.BF16 R64, R8.reuse, R20, R64 ;  /* 0x000000140840723c */ /* 0x044ff00000041840 */
[C---:B------:R-:W-:Y:S08]  /*13d40*/  HMMA.16816.F32.BF16 R56, R8.reuse, R22, R56 ;  /* 0x000000160838723c */ /* 0x040ff00000041838 */
[C---:B-1----:R-:W-:Y:S08]  /*13d50*/  HMMA.16816.F32.BF16 R60, R8.reuse, R16, R60 ;  /* 0x00000010083c723c */ /* 0x042ff0000004183c */
[----:B------:R-:W-:Y:S01]  /*13d60*/  HMMA.16816.F32.BF16 R44, R8, R18, R44 ;  /* 0x00000012082c723c */ /* 0x000fe2000004182c */
[----:B------:R-:W1:Y:S01]  /*13d70*/  LDSM.16.MT88.4 R8, [R205+0x6800] ;  /* 0x00680000cd08783b */ /* 0x000e620000004200 */
[----:B------:R-:W-:-:S04]  /*13d80*/  SHF.R.U32.HI R3, RZ, 0x1f, R2 ;  /* 0x0000001fff037819 */ /* 0x000fc80000011602 */
[----:B------:R-:W-:-:S04]  /*13d90*/  LEA.HI.SX32 R2, R2, R3, 0x1a ;  /* 0x0000000302027211 */ /* 0x000fc800078fd2ff */
[----:B----4-:R-:W-:Y:S02]  /*13da0*/  IMNMX R4, R15, R2, !PT ;  /* 0x000000020f047217 */ /* 0x010fe40007800200 */
[----:B------:R-:W-:-:S03]  /*13db0*/  IADD3 R234, R234, -0x2, RZ ;  /* 0xfffffffeeaea7810 */ /* 0x000fc60007ffe0ff */
[----:B------:R2:W-:Y:S01]  /*13dc0*/  STL [R1+0x10], R4 ;  /* 0x0000100401007387 */ /* 0x0005e20000100800 */
[----:B------:R-:W-:Y:S01]  /*13dd0*/  ISETP.GE.AND P0, PT, R234, R4, PT ;  /* 0x00000004ea00720c */ /* 0x000fe20003f06270 */
[C---:B---3--:R-:W-:Y:S08]  /*13de0*/  HMMA.16816.F32.BF16 R104, R72.reuse, R100, R104 ;  /* 0x000000644868723c */ /* 0x048ff00000041868 */
[C---:B------:R-:W-:Y:S08]  /*13df0*/  HMMA.16816.F32.BF16 R136, R72.reuse, R132, R136 ;  /* 0x000000844888723c */ /* 0x040ff00000041888 */
[C---:B------:R-:W-:Y:S08]  /*13e00*/  HMMA.16816.F32.BF16 R128, R72.reuse, R124, R128 ;  /* 0x0000007c4880723c */ /* 0x040ff00000041880 */
[C---:B------:R-:W-:Y:S08]  /*13e10*/  HMMA.16816.F32.BF16 R120, R72.reuse, R116, R120 ;  /* 0x000000744878723c */ /* 0x040ff00000041878 */
[C---:B------:R-:W-:Y:S08]  /*13e20*/  HMMA.16816.F32.BF16 R112, R72.reuse, R108, R112 ;  /* 0x0000006c4870723c */ /* 0x040ff00000041870 */
        /* <DEDUP_REMOVED lines=13> */
[----:B--2---:R-:W-:Y:S02]  /*13f00*/  MOV R80, R5 ;  /* 0x0000000500507202 */ /* 0x004fe40000000f00 */
[----:B------:R-:W-:-:S02]  /*13f10*/  MOV R15, R6 ;  /* 0x00000006000f7202 */ /* 0x000fc40000000f00 */
[----:B------:R-:W-:-:S07]  /*13f20*/  MOV R238, R234 ;  /* 0x000000ea00ee7202 */ /* 0x000fce0000000f00 */
.L_x_1644:
        /* <DEDUP_REMOVED lines=22> */
[----:B-1-34-:R-:W2:Y:S01]  /*14090*/  LDL.64 R8, [R1+0x18] ;  /* 0x0000180001087983 */ /* 0x01aea20000100a00 */
[----:B------:R-:W-:Y:S05]  /*140a0*/  SHF.R.S32.HI R2, RZ, 0x1f, R239 ;  /* 0x0000001fff027819 */ /* 0x000fea00000114ef */
[----:B------:R-:W-:Y:S01]  /*140b0*/  IMAD R4, R2, c[0x0][0x208], RZ ;  /* 0x0000820002047a24 */ /* 0x000fe200078e02ff */
[----:B------:R-:W3:Y:S01]  /*140c0*/  LDL R5, [R1+0x20] ;  /* 0x0000200001057983 */ /* 0x000ee20000100800 */
[C---:B------:R-:W-:Y:S04]  /*140d0*/  IMAD.WIDE.U32 R2, R239.reuse, c[0x0][0x208], RZ ;  /* 0x00008200ef027a25 */ /* 0x040fe800078e00ff */
[----:B------:R-:W-:Y:S05]  /*140e0*/  IMAD R4, R239, c[0x0][0x20c], R4 ;  /* 0x00008300ef047a24 */ /* 0x000fea00078e0204 */
[----:B------:R-:W-:Y:S02]  /*140f0*/  IADD3 R3, R3, R4, RZ ;  /* 0x0000000403037210 */ /* 0x000fe40007ffe0ff */
[----:B------:R-:W-:Y:S03]  /*14100*/  SHF.R.S32.HI R4, RZ, 0x1f, R236 ;  /* 0x0000001fff047819 */ /* 0x000fe600000114ec */
[----:B------:R-:W-:Y:S04]  /*14110*/  IMAD.WIDE.U32 R2, R236, c[0x0][0x218], R2 ;  /* 0x00008600ec027a25 */ /* 0x000fe800078e0002 */
        /* <DEDUP_REMOVED lines=8> */
.L_x_1737:
[----:B------:R-:W-:-:S05]  /*141a0*/  BRA.DIV ~URZ, `(.L_x_1632) ;  /* 0x0000d9b27f007947 */ /* 0x000fca000b800000 */
[----:B------:R-:W3:Y:S01]  /*141b0*/  SHFL.IDX PT, R2, R8, RZ, 0x181f ;  /* 0x00181fff08027589 */ /* 0x000ee200000e0000 */
[----:B------:R-:W-:Y:S02]  /*141c0*/  ISETP.GE.AND P2, PT, R76, c[0x0][0x1d4], PT ;  /* 0x000075004c007a0c */ /* 0x000fe40003f46270 */
[----:B------:R-:W-:Y:S01]  /*141d0*/  ISETP.GE.AND P1, PT, R226, c[0x0][0x1d4], PT ;  /* 0x00007500e2007a0c */ /* 0x000fe20003f26270 */
[----:B------:R-:W-:Y:S01]  /*141e0*/  SHFL.IDX PT, R10, R6, 0x2, 0x181f ;  /* 0x00581f00060a7f89 */ /* 0x000fe200000e0000 */
[CC--:B---3--:R-:W-:Y:S05]  /*141f0*/  IADD3 R4, P0, R2.reuse, R230.reuse, RZ ;  /* 0x000000e602047210 */ /* 0x0c8fea0007f1e0ff */
[C-C-:B--2---:R-:W-:Y:S01]  /*14200*/  IMAD.X R5, R9.reuse, 0x1, R231.reuse, P0 ;  /* 0x0000000109057824 */ /* 0x144fe200000e06e7 */
[-C--:B------:R-:W-:Y:S04]  /*14210*/  IADD3 R2, P0, R2, R233.reuse, RZ ;  /* 0x000000e902027210 */ /* 0x080fe80007f1e0ff */
[----:B------:R-:W-:Y:S01]  /*14220*/  @!PT LDS RZ, [RZ] ;  /* 0x00000000fffff984 */ /* 0x000fe20000000800 */
[----:B------:R2:W-:Y:S01]  /*14230*/  LDGSTS.E.BYPASS.LTC128B.128 [R227+0x100], [R4.64], !P2 ;  /* 0x0010000004e37fae */ /* 0x0005e2000d101d48 */
[--C-:B------:R-:W-:Y:S03]  /*14240*/  IMAD.X R3, R9, 0x1, R232.reuse, P0 ;  /* 0x0000000109037824 */ /* 0x100fe600000e06e8 */
[----:B------:R-:W-:Y:S04]  /*14250*/  SHFL.IDX PT, R9, R8, 0x2, 0x181f ;  /* 0x00581f0008097f89 */ /* 0x000fe800000e0000 */
        /* <DEDUP_REMOVED lines=11> */
.L_x_1738:
[C---:B---3--:R-:W-:Y:S01]  /*14310*/  IADD3 R2, -R5.reuse, 0x10, RZ ;  /* 0x0000001005027810 */ /* 0x048fe20007ffe1ff */
[----:B------:R-:W2:Y:S01]  /*14320*/  S2R R11, SR_TID.X ;  /* 0x00000000000b7919 */ /* 0x000ea20000002100 */
        /* <DEDUP_REMOVED lines=9> */
[----:B---3--:R-:W-:Y:S04]  /*143c0*/  IADD3 R2, -R4, 0x10, RZ ;  /* 0x0000001004027810 */ /* 0x008fe80007ffe1ff */
[----:B------:R-:W-:Y:S04]  /*143d0*/  LOP3.LUT R2, R2, 0xf, RZ, 0xc0, !PT ;  /* 0x0000000f02027812 */ /* 0x000fe800078ec0ff */
[----:B------:R-:W-:Y:S04]  /*143e0*/  IADD3 R2, P1, P0, R2, R9, R233 ;  /* 0x0000000902027210 */ /* 0x000fe8000783e0e9 */
[----:B------:R-:W-:Y:S02]  /*143f0*/  IADD3.X R3, RZ, R10, R232, P1, P0 ;  /* 0x0000000aff037210 */ /* 0x000fe40000fe04e8 */
[----:B--2---:R-:W-:Y:S03]  /*14400*/  ISETP.GT.AND P0, PT, R11, 0x7f, PT ;  /* 0x0000007f0b00780c */ /* 0x004fe60003f04270 */
[----:B------:R2:W-:Y:S10]  /*14410*/  LDGSTS.E.BYPASS.LTC128B.128.ZFILL [R227+0x5900], [R2.64], P2 ;  /* 0x0590000002e37fae */ /* 0x0005f40009141d48 */
[----:B------:R-:W-:-:S05]  /*14420*/  @P0 BRA `(.L_x_1630) ;  /* 0x0000012000000947 */ /* 0x000fca0003800000 */
[----:B------:R-:W-:-:S05]  /*14430*/  BRA.DIV ~URZ, `(.L_x_1633) ;  /* 0x0000dab27f007947 */ /* 0x000fca000b800000 */
[----:B------:R3:W4:Y:S04]  /*14440*/  SHFL.IDX PT, R9, R6, 0x3, 0x181f ;  /* 0x00781f0006097f89 */ /* 0x00072800000e0000 */
[----:B-1----:R3:W1:Y:S02]  /*14450*/  SHFL.IDX PT, R6, R8, 0x3, 0x181f ;  /* 0x00781f0008067f89 */ /* 0x00266400000e0000 */
.L_x_1739:
        /* <DEDUP_REMOVED lines=15> */
.L_x_1630:
[----:B-1-34-:R-:W-:Y:S05]  /*14550*/  BSYNC B0 ;  /* 0x0000000000007941 */ /* 0x01afea0003800000 */
.L_x_1629:
[----:B------:R-:W0:Y:S01]  /*14560*/  LDGDEPBAR ;  /* 0x00000000000079af */ /* 0x000e220000000000 */
[----:B------:R-:W-:Y:S01]  /*14570*/  WARPSYNC 0xffffffff ;  /* 0xffffffff00007948 */ /* 0x000fe20003800000 */
[C---:B------:R-:W-:Y:S01]  /*14580*/  HMMA.16816.F32.BF16 R8, R140.reuse, R16, RZ ;  /* 0x000000108c08723c */ /* 0x040fe200000418ff */
[----:B------:R-:W-:Y:S05]  /*14590*/  BSSY B0, `(.L_x_1634) ;  /* 0x0000173000007945 */ /* 0x000fea0003800000 */
[----:B------:R-:W3:Y:S02]  /*145a0*/  LDL R5, [R1+0xc] ;  /* 0x00000c0001057983 */ /* 0x000ee40000100800 */
        /* <DEDUP_REMOVED lines=24> */
[----:B------:R-:W2:Y:S07]  /*14730*/  LDSM.16.M88.4 R160, [R201+0x1800] ;  /* 0x00180000c9a0783b */ /* 0x000eae0000000200 */
[C---:B------:R-:W-:Y:S08]  /*14740*/  HMMA.16816.F32.BF16 R44, R144.reuse, R164, R44 ;  /* 0x000000a4902c723c */ /* 0x040ff0000004182c */
[C---:B------:R-:W-:Y:S01]  /*14750*/  HMMA.16816.F32.BF16 R48, R144.reuse, R166, R48 ;  /* 0x000000a69030723c */ /* 0x040fe20000041830 */
[----:B------:R-:W2:Y:S07]  /*14760*/  LDSM.16.M88.4 R164, [R201+0x2000] ;  /* 0x00200000c9a4783b */ /* 0x000eae0000000200 */
[C---:B------:R-:W-:Y:S08]  /*14770*/  HMMA.16816.F32.BF16 R52, R144.reuse, R168, R52 ;  /* 0x000000a89034723c */ /* 0x040ff00000041834 */
[C---:B------:R-:W-:Y:S01]  /*14780*/  HMMA.16816.F32.BF16 R56, R144.reuse, R170, R56 ;  /* 0x000000aa9038723c */ /* 0x040fe20000041838 */
[----:B------:R-:W2:Y:S07]  /*14790*/  LDSM.16.M88.4 R168, [R201+0x2800] ;  /* 0x00280000c9a8783b */ /* 0x000eae0000000200 */
[C---:B------:R-:W-:Y:S08]  /*147a0*/  HMMA.16816.F32.BF16 R60, R144.reuse, R172, R60 ;  /* 0x000000ac903c723c */ /* 0x040ff0000004183c */
[----:B------:R-:W-:Y:S01]  /*147b0*/  HMMA.16816.F32.BF16 R64, R144, R174, R64 ;  /* 0x000000ae9040723c */ /* 0x000fe20000041840 */
[----:B------:R-:W-:Y:S07]  /*147c0*/  LDSM.16.M88.4 R172, [R200+0x1000] ;  /* 0x00100000c8ac783b */ /* 0x000fee0000000200 */
[C---:B-1----:R-:W-:Y:S08]  /*147d0*/  HMMA.16816.F32.BF16 R8, R176.reuse, R148, R8 ;  /* 0x00000094b008723c */ /* 0x042ff00000041808 */
[C---:B------:R-:W-:Y:S01]  /*147e0*/  HMMA.16816.F32.BF16 R16, R176.reuse, R150, R16 ;  /* 0x00000096b010723c */ /* 0x040fe20000041810 */
[----:B------:R-:W1:Y:S07]  /*147f0*/  LDSM.16.M88.4 R148, [R201+0x3000] ;  /* 0x00300000c994783b */ /* 0x000e6e0000000200 */
[C---:B----4-:R-:W-:Y:S08]  /*14800*/  HMMA.16816.F32.BF16 R20, R176.reuse, R152, R20 ;  /* 0x00000098b014723c */ /* 0x050ff00000041814 */
[C---:B------:R-:W-:Y:S01]  /*14810*/  HMMA.16816.F32.BF16 R24, R176.reuse, R154, R24 ;  /* 0x0000009ab018723c */ /* 0x040fe20000041818 */
[----:B------:R-:W4:Y:S07]  /*14820*/  LDSM.16.M88.4 R152, [R200] ;  /* 0x00000000c898783b */ /* 0x000f2e0000000200 */
[C---:B-----5:R-:W-:Y:S08]  /*14830*/  HMMA.16816.F32.BF16 R28, R176.reuse, R156, R28 ;  /* 0x0000009cb01c723c */ /* 0x060ff0000004181c */
[C---:B------:R-:W-:Y:S01]  /*14840*/  HMMA.16816.F32.BF16 R32, R176.reuse, R158, R32 ;  /* 0x0000009eb020723c */ /* 0x040fe20000041820 */
[----:B------:R-:W5:Y:S07]  /*14850*/  LDSM.16.M88.4 R156, [R200+0x800] ;  /* 0x00080000c89c783b */ /* 0x000f6e0000000200 */
[C---:B--2---:R-:W-:Y:S08]  /*14860*/  HMMA.16816.F32.BF16 R36, R176.reuse, R160, R36 ;  /* 0x000000a0b024723c */ /* 0x044ff00000041824 */
[C---:B------:R-:W-:Y:S01]  /*14870*/  HMMA.16816.F32.BF16 R40, R176.reuse, R162, R40 ;  /* 0x000000a2b028723c */ /* 0x040fe20000041828 */
[----:B------:R-:W-:Y:S07]  /*14880*/  LDSM.16.M88.4 R160, [R200+0x3000] ;  /* 0x00300000c8a0783b */ /* 0x000fee0000000200 */
[C---:B------:R-:W-:Y:S08]  /*14890*/  HMMA.16816.F32.BF16 R44, R176.reuse, R164, R44 ;  /* 0x000000a4b02c723c */ /* 0x040ff0000004182c */
[C---:B------:R-:W-:Y:S01]  /*148a0*/  HMMA.16816.F32.BF16 R48, R176.reuse, R166, R48 ;  /* 0x000000a6b030723c */ /* 0x040fe20000041830 */
[----:B------:R-:W-:Y:S07]  /*148b0*/  LDSM.16.M88.4 R164, [R202+0x3800] ;  /* 0x00380000caa4783b */ /* 0x000fee0000000200 */
[C---:B------:R-:W-:Y:S03]  /*148c0*/  HMMA.16816.F32.BF16 R52, R176.reuse, R168, R52 ;  /* 0x000000a8b034723c */ /* 0x040fe60000041834 */
[----:B---3--:R-:W-:Y:S05]  /*148d0*/  ISETP.GT.AND P0, PT, R238, R5, PT ;  /* 0x00000005ee00720c */ /* 0x008fea0003f04270 */
[C---:B------:R-:W-:Y:S01]  /*148e0*/  HMMA.16816.F32.BF16 R56, R176.reuse, R170, R56 ;  /* 0x000000aab038723c */ /* 0x040fe20000041838 */
[----:B------:R-:W-:Y:S07]  /*148f0*/  LDSM.16.M88.4 R168, [R202+0x4000] ;  /* 0x00400000caa8783b */ /* 0x000fee0000000200 */
[C---:B-1----:R-:W-:Y:S08]  /*14900*/  HMMA.16816.F32.BF16 R60, R176.reuse, R148, R60 ;  /* 0x00000094b03c723c */ /* 0x042ff0000004183c */
[----:B------:R-:W-:Y:S01]  /*14910*/  HMMA.16816.F32.BF16 R64, R176, R150, R64 ;  /* 0x00000096b040723c */ /* 0x000fe20000041840 */
[----:B------:R-:W1:Y:S07]  /*14920*/  LDSM.16.M88.4 R148, [R200+0x1800] ;  /* 0x00180000c894783b */ /* 0x000e6e0000000200 */
[C---:B----4-:R-:W-:Y:S08]  /*14930*/  HMMA.16816.F32.BF16 R8, R180.reuse, R152, R8 ;  /* 0x00000098b408723c */ /* 0x050ff00000041808 */
[C---:B------:R-:W-:Y:S01]  /*14940*/  HMMA.16816.F32.BF16 R16, R180.reuse, R154, R16 ;  /* 0x0000009ab410723c */ /* 0x040fe20000041810 */
[----:B------:R-:W2:Y:S07]  /*14950*/  LDSM.16.M88.4 R152, [R200+0x2000] ;  /* 0x00200000c898783b */ /* 0x000eae0000000200 */
[C---:B-----5:R-:W-:Y:S08]  /*14960*/  HMMA.16816.F32.BF16 R20, R180.reuse, R156, R20 ;  /* 0x0000009cb414723c */ /* 0x060ff00000041814 */
[C---:B------:R-:W-:Y:S01]  /*14970*/  HMMA.16816.F32.BF16 R24, R180.reuse, R158, R24 ;  /* 0x0000009eb418723c */ /* 0x040fe20000041818 */
[----:B------:R-:W3:Y:S07]  /*14980*/  LDSM.16.M88.4 R156, [R200+0x2800] ;  /* 0x00280000c89c783b */ /* 0x000eee0000000200 */
        /* <DEDUP_REMOVED lines=12> */
[C---:B------:R-:W-:Y:S08]  /*14a50*/  HMMA.16816.F32.BF16 R60, R180.reuse, R160, R60 ;  /* 0x000000a0b43c723c */ /* 0x040ff0000004183c */
[----:B------:R-:W-:Y:S01]  /*14a60*/  HMMA.16816.F32.BF16 R64, R180, R162, R64 ;  /* 0x000000a2b440723c */ /* 0x000fe20000041840 */
[----:B------:R-:W5:Y:S07]  /*14a70*/  LDSM.16.M88.4 R160, [R202+0x6800] ;  /* 0x00680000caa0783b */ /* 0x000f6e0000000200 */
[C---:B------:R-:W-:Y:S08]  /*14a80*/  HMMA.16816.F32.BF16 R8, R184.reuse, R164, R8 ;  /* 0x000000a4b808723c */ /* 0x040ff00000041808 */
[C---:B------:R-:W-:Y:S01]  /*14a90*/  HMMA.16816.F32.BF16 R16, R184.reuse, R166, R16 ;  /* 0x000000a6b810723c */ /* 0x040fe20000041810 */
[----:B------:R-:W2:Y:S07]  /*14aa0*/  LDSM.16.M88.4 R164, [R214] ;  /* 0x00000000d6a4783b */ /* 0x000eae0000000200 */
[C---:B------:R-:W-:Y:S08]  /*14ab0*/  HMMA.16816.F32.BF16 R20, R184.reuse, R168, R20 ;  /* 0x000000a8b814723c */ /* 0x040ff00000041814 */
[C---:B------:R-:W-:Y:S01]  /*14ac0*/  HMMA.16816.F32.BF16 R24, R184.reuse, R170, R24 ;  /* 0x000000aab818723c */ /* 0x040fe20000041818 */
[----:B------:R-:W3:Y:S07]  /*14ad0*/  LDSM.16.M88.4 R168, [R208] ;  /* 0x00000000d0a8783b */ /* 0x000eee0000000200 */
[C---:B----4-:R-:W-:Y:S08]  /*14ae0*/  HMMA.16816.F32.BF16 R28, R184.reuse, R172, R28 ;  /* 0x000000acb81c723c */ /* 0x050ff0000004181c */
        /* <DEDUP_REMOVED lines=11> */
[C---:B-----5:R-:W-:Y:S08]  /*14ba0*/  HMMA.16816.F32.BF16 R60, R184.reuse, R160, R60 ;  /* 0x000000a0b83c723c */ /* 0x060ff0000004183c */
[----:B------:R-:W-:Y:S01]  /*14bb0*/  HMMA.16816.F32.BF16 R64, R184, R162, R64 ;  /* 0x000000a2b840723c */ /* 0x000fe20000041840 */
[----:B------:R-:W5:Y:S07]  /*14bc0*/  LDSM.16.M88.4 R160, [R213] ;  /* 0x00000000d5a0783b */ /* 0x000f6e0000000200 */
[C---:B------:R-:W-:Y:S08]  /*14bd0*/  HMMA.16816.F32.BF16 R8, R188.reuse, R164, R8 ;  /* 0x000000a4bc08723c */ /* 0x040ff00000041808 */
[C---:B------:R-:W-:Y:S01]  /*14be0*/  HMMA.16816.F32.BF16 R16, R188.reuse, R166, R16 ;  /* 0x000000a6bc10723c */ /* 0x040fe20000041810 */
[----:B------:R-:W2:Y:S07]  /*14bf0*/  LDSM.16.M88.4 R164, [R201+0x3800] ;  /* 0x00380000c9a4783b */ /* 0x000eae0000000200 */
[C---:B------:R-:W-:Y:S08]  /*14c00*/  HMMA.16816.F32.BF16 R20, R188.reuse, R168, R20 ;  /* 0x000000a8bc14723c */ /* 0x040ff00000041814 */
[C---:B------:R-:W-:Y:S01]  /*14c10*/  HMMA.16816.F32.BF16 R24, R188.reuse, R170, R24 ;  /* 0x000000aabc18723c */ /* 0x040fe20000041818 */
[----:B------:R-:W3:Y:S07]  /*14c20*/  LDSM.16.M88.4 R168, [R201+0x4000] ;  /* 0x00400000c9a8783b */ /* 0x000eee0000000200 */
[C---:B----4-:R-:W-:Y:S08]  /*14c30*/  HMMA.16816.F32.BF16 R28, R188.reuse, R172, R28 ;  /* 0x000000acbc1c723c */ /* 0x050ff0000004181c */
        /* <DEDUP_REMOVED lines=11> */
[C---:B-----5:R-:W-:Y:S08]  /*14cf0*/  HMMA.16816.F32.BF16 R60, R188.reuse, R160, R60 ;  /* 0x000000a0bc3c723c */ /* 0x060ff0000004183c */
[----:B------:R-:W-:Y:S01]  /*14d00*/  HMMA.16816.F32.BF16 R64, R188, R162, R64 ;  /* 0x000000a2bc40723c */ /* 0x000fe20000041840 */
[----:B------:R-:W4:Y:S07]  /*14d10*/  LDSM.16.M88.4 R160, [R201+0x6000] ;  /* 0x00600000c9a0783b */ /* 0x000f2e0000000200 */
[C---:B------:R-:W-:Y:S08]  /*14d20*/  HMMA.16816.F32.BF16 R8, R192.reuse, R164, R8 ;  /* 0x000000a4c008723c */ /* 0x040ff00000041808 */
[C---:B------:R-:W-:Y:S01]  /*14d30*/  HMMA.16816.F32.BF16 R16, R192.reuse, R166, R16 ;  /* 0x000000a6c010723c */ /* 0x040fe20000041810 */
[----:B------:R-:W5:Y:S07]  /*14d40*/  LDSM.16.M88.4 R164, [R201+0x6800] ;  /* 0x00680000c9a4783b */ /* 0x000f6e0000000200 */
[C---:B------:R-:W-:Y:S08]  /*14d50*/  HMMA.16816.F32.BF16 R20, R192.reuse, R168, R20 ;  /* 0x000000a8c014723c */ /* 0x040ff00000041814 */
[C---:B------:R-:W-:Y:S08]  /*14d60*/  HMMA.16816.F32.BF16 R24, R192.reuse, R170, R24 ;  /* 0x000000aac018723c */ /* 0x040ff00000041818 */
        /* <DEDUP_REMOVED lines=56> */
[----:B------:R5:W4:Y:S02]  /*150f0*/  MUFU.TANH R175, R2 ;  /* 0x0000000200af7308 */ /* 0x000b240000002400 */
[----:B------:R-:W-:Y:S01]  /*15100*/  FMUL.FTZ R4, R50, c[0x0][0x320] ;  /* 0x0000c80032047a20 */ /* 0x000fe20000410000 */
[C---:B-1----:R-:W-:Y:S07]  /*15110*/  HMMA.16816.F32.BF16 R52, R196.reuse, R16, R52 ;  /* 0x00000010c434723c */ /* 0x042fee0000041834 */
[----:B------:R-:W1:Y:S01]  /*15120*/  MUFU.TANH R50, R4 ;  /* 0x0000000400327308 */ /* 0x000e620000002400 */
[C---:B------:R-:W-:Y:S04]  /*15130*/  HMMA.16816.F32.BF16 R56, R196.reuse, R18, R56 ;  /* 0x00000012c438723c */ /* 0x040fe80000041838 */
[----:B---3--:R-:W-:Y:S04]  /*15140*/  FMUL.FTZ R3, R51, c[0x0][0x320] ;  /* 0x0000c80033037a20 */ /* 0x008fe80000410000 */
[C---:B--2---:R-:W-:Y:S04]  /*15150*/  HMMA.16816.F32.BF16 R60, R196.reuse, R8, R60 ;  /* 0x00000008c43c723c */ /* 0x044fe8000004183c */
[----:B-----5:R-:W-:Y:S04]  /*15160*/  FMUL.FTZ R2, R23, c[0x0][0x320] ;  /* 0x0000c80017027a20 */ /* 0x020fe80000410000 */
[----:B------:R-:W-:Y:S01]  /*15170*/  HMMA.16816.F32.BF16 R64, R196, R10, R64 ;  /* 0x0000000ac440723c */ /* 0x000fe20000041840 */
[----:B------:R2:W3:Y:S03]  /*15180*/  MUFU.TANH R174, R2 ;  /* 0x0000000200ae7308 */ /* 0x0004e60000002400 */
        /* <DEDUP_REMOVED lines=45> */
[----:B------:R-:W2:Y:S10]  /*15460*/  MUFU.TANH R49, R3 ;  /* 0x0000000300317308 */ /* 0x000eb40000002400 */
        /* <DEDUP_REMOVED lines=35> */
[----:B------:R-:W-:Y:S02]  /*156a0*/  IMAD.MOV.U32 R243, RZ, RZ, c[0x0][0x2b8] ;  /* 0x0000ae00fff37624 */ /* 0x000fe400078e00ff */
[----:B------:R-:W-:Y:S01]  /*156b0*/  IMAD.MOV.U32 R236, RZ, RZ, RZ ;  /* 0x000000ffffec7224 */ /* 0x000fe200078e00ff */
[----:B------:R-:W3:Y:S02]  /*156c0*/  LDL.64 R244, [R1+0x30] ;  /* 0x0000300001f47983 */ /* 0x000ee40000100a00 */
[----:B------:R-:W-:Y:S02]  /*156d0*/  ISETP.NE.AND P1, PT, R243, 0x1, PT ;  /* 0x00000001f300780c */ /* 0x000fe40003f25270 */
[----:B------:R-:W4:Y:S04]  /*156e0*/  LDL R242, [R1+0x38] ;  /* 0x0000380001f27983 */ /* 0x000f280000100800 */
[----:B------:R-:W5:Y:S04]  /*156f0*/  LDL.64 R240, [R1+0x28] ;  /* 0x0000280001f07983 */ /* 0x000f680000100a00 */
[----:B------:R-:W3:Y:S01]  /*15700*/  LDL R6, [R1+0x24] ;  /* 0x0000240001067983 */ /* 0x000ee20000100800 */
[----:B--2---:R-:W-:Y:S05]  /*15710*/  IMAD R3, R238, 0x70, R5 ;  /* 0x00000070ee037824 */ /* 0x004fea00078e0205 */
[----:B------:R-:W-:Y:S05]  /*15720*/  IADD3 R3, R3, -0x70, R0 ;  /* 0xffffff9003037810 */ /* 0x000fea0007ffe000 */
[----:B------:R-:W-:Y:S04]  /*15730*/  @P1 IMAD.HI.U32 R4, R3, c[0x0][0x2bc], RZ ;  /* 0x0000af0003041a27 */ /* 0x000fe800078e00ff */
[--C-:B-1----:R-:W-:Y:S01]  /*15740*/  IMAD.MOV.U32 R2, RZ, RZ, R3.reuse ;  /* 0x000000ffff027224 */ /* 0x102fe200078e0003 */
[----:B------:R-:W-:Y:S04]  /*15750*/  @P1 SHF.R.U32.HI R2, RZ, c[0x0][0x2c0], R4 ;  /* 0x0000b000ff021a19 */ /* 0x000fe80000011604 */
[C---:B------:R-:W-:Y:S02]  /*15760*/  IADD3 R5, -R2.reuse, RZ, RZ ;  /* 0x000000ff02057210 */ /* 0x040fe40007ffe1ff */
[C---:B---3--:R-:W-:Y:S03]  /*15770*/  @!P5 IADD3 R4, P0, R2.reuse, R244, RZ ;  /* 0x000000f40204d210 */ /* 0x048fe60007f1e0ff */
        /* <DEDUP_REMOVED lines=8> */
[----:B------:R-:W-:Y:S05]  /*15800*/  IMAD R4, R239, c[0x0][0x1e4], R4 ;  /* 0x00007900ef047a24 */ /* 0x000fea00078e0204 */
[----:B------:R-:W-:Y:S02]  /*15810*/  IADD3 R3, R3, R4, RZ ;  /* 0x0000000403037210 */ /* 0x000fe40007ffe0ff */
        /* <DEDUP_REMOVED lines=10> */
.L_x_1740:
[----:B------:R-:W-:-:S05]  /*158c0*/  BRA.DIV ~URZ, `(.L_x_1637) ;  /* 0x0000c7627f007947 */ /* 0x000fca000b800000 */
[----:B------:R3:W4:Y:S02]  /*158d0*/  SHFL.IDX PT, R2, R5, RZ, 0x181f ;  /* 0x00181fff05027589 */ /* 0x00072400000e0000 */
.L_x_1741:
[----:B------:R-:W-:Y:S11]  /*158e0*/  ISETP.GE.AND P0, PT, R237, 0x1, PT ;  /* 0x00000001ed00780c */ /* 0x000ff60003f06270 */
[----:B------:R-:W-:Y:S02]  /*158f0*/  @!UPT UIADD3 URZ, URZ, URZ, URZ ;  /* 0x0000003f3f3ff290 */ /* 0x000fe4000fffe03f */
[----:B------:R-:W-:Y:S02]  /*15900*/  @P0 ISETP.GE.AND P3, PT, R76, c[0x0][0x1d4], PT ;  /* 0x000075004c000a0c */ /* 0x000fe40003f66270 */
[----:B----4-:R-:W-:Y:S02]  /*15910*/  @P0 IADD3 R8, P1, R2, R230, RZ ;  /* 0x000000e602080210 */ /* 0x010fe40007f3e0ff */
[----:B------:R-:W-:Y:S03]  /*15920*/  @P0 ISETP.GE.AND P2, PT, R226, c[0x0][0x1d4], PT ;  /* 0x00007500e2000a0c */ /* 0x000fe60003f46270 */
[----:B--2---:R-:W-:Y:S01]  /*15930*/  @P0 IMAD.X R9, R6, 0x1, R231, P1 ;  /* 0x0000000106090824 */ /* 0x004fe200008e06e7 */
        /* <DEDUP_REMOVED lines=10> */
.L_x_1742:
[----:B------:R-:W-:Y:S11]  /*159e0*/  ISETP.GE.AND P0, PT, R237, 0x21, PT ;  /* 0x00000021ed00780c */ /* 0x000ff60003f06270 */
[----:B------:R-:W-:Y:S02]  /*159f0*/  @!UPT UIADD3 URZ, URZ, URZ, URZ ;  /* 0x0000003f3f3ff290 */ /* 0x000fe4000fffe03f */
[----:B------:R-:W-:Y:S02]  /*15a00*/  @P0 ISETP.GE.AND P3, PT, R76, c[0x0][0x1d4], PT ;  /* 0x000075004c000a0c */ /* 0x000fe40003f66270 */
[----:B--2---:R-:W-:Y:S02]  /*15a10*/  @P0 IADD3 R8, P1, R2, R230, RZ ;  /* 0x000000e602080210 */ /* 0x004fe40007f3e0ff */
[----:B------:R-:W-:Y:S03]  /*15a20*/  @P0 ISETP.GE.AND P2, PT, R226, c[0x0][0x1d4], PT ;  /* 0x00007500e2000a0c */ /* 0x000fe60003f46270 */
[----:B-1----:R-:W-:Y:S01]  /*15a30*/  @P0 IMAD.X R9, R6, 0x1, R231, P1 ;  /* 0x0000000106090824 */ /* 0x002fe200008e06e7 */
        /* <DEDUP_REMOVED lines=9> */
.L_x_1743:
[----:B------:R-:W-:-:S05]  /*15ad0*/  BRA.DIV ~URZ, `(.L_x_1640) ;  /* 0x0000c7027f007947 */ /* 0x000fca000b800000 */
[----:B-1----:R1:W2:Y:S02]  /*15ae0*/  SHFL.IDX PT, R2, R5, 0x2, 0x181f ;  /* 0x00581f0005027f89 */ /* 0x0022a400000e0000 */
.L_x_1744:
[----:B------:R-:W-:Y:S11]  /*15af0*/  ISETP.GE.AND P0, PT, R237, 0x41, PT ;  /* 0x00000041ed00780c */ /* 0x000ff60003f06270 */
[----:B------:R-:W-:Y:S02]  /*15b00*/  @!UPT UIADD3 URZ, URZ, URZ, URZ ;  /* 0x0000003f3f3ff290 */ /* 0x000fe4000fffe03f */
[----:B------:R-:W-:Y:S02]  /*15b10*/  @P0 ISETP.GE.AND P3, PT, R76, c[0x0][0x1d4], PT ;  /* 0x000075004c000a0c */ /* 0x000fe40003f66270 */
[----:B--2---:R-:W-:Y:S02]  /*15b20*/  @P0 IADD3 R8, P1, R2, R230, RZ ;  /* 0x000000e602080210 */ /* 0x004fe40007f3e0ff */
        /* <DEDUP_REMOVED lines=10> */
[----:B------:R1:W2:Y:S04]  /*15bd0*/  SHFL.IDX PT, R6, R4, 0x3, 0x181f ;  /* 0x00781f0004067f89 */ /* 0x0002a800000e0000 */
[----:B--2---:R1:W2:Y:S02]  /*15be0*/  SHFL.IDX PT, R2, R5, 0x3, 0x181f ;  /* 0x00781f0005027f89 */ /* 0x0042a400000e0000 */
.L_x_1745:
[----:B------:R-:W-:Y:S11]  /*15bf0*/  ISETP.GE.AND P0, PT, R237, 0x61, PT ;  /* 0x00000061ed00780c */ /* 0x000ff60003f06270 */
[----:B------:R-:W-:Y:S02]  /*15c00*/  @!UPT UIADD3 URZ, URZ, URZ, URZ ;  /* 0x0000003f3f3ff290 */ /* 0x000fe4000fffe03f */
[----:B------:R-:W-:Y:S02]  /*15c10*/  @P0 ISETP.GE.AND P3, PT, R76, c[0x0][0x1d4], PT ;  /* 0x000075004c000a0c */ /* 0x000fe40003f66270 */
[----:B-12-4-:R-:W-:Y:S02]  /*15c20*/  @P0 IADD3 R4, P1, R2, R230, RZ ;  /* 0x000000e602040210 */ /* 0x016fe40007f3e0ff */
[----:B------:R-:W-:Y:S03]  /*15c30*/  @P0 ISETP.GE.AND P2, PT, R226, c[0x0][0x1d4], PT ;  /* 0x00007500e2000a0c */ /* 0x000fe60003f46270 */
[----:B---3--:R-:W-:Y:S01]  /*15c40*/  @P0 IMAD.X R5, R6, 0x1, R231, P1 ;  /* 0x0000000106050824 */ /* 0x008fe200008e06e7 */
[----:B------:R-:W-:Y:S05]  /*15c50*/  @P0 IADD3 R2, P1, R2, R233, RZ ;  /* 0x000000e902020210 */ /* 0x000fea0007f3e0ff */
[----:B------:R-:W-:Y:S01]  /*15c60*/  @!PT LDS RZ, [RZ] ;  /* 0x00000000fffff984 */ /* 0x000fe20000000800 */
[----:B------:R-:W-:Y:S01]  /*15c70*/  @!PT LDS RZ, [RZ] ;  /* 0x00000000fffff984 */ /* 0x000fe20000000800 */
[----:B------:R-:W-:Y:S01]  /*15c80*/  @!PT LDS RZ, [RZ] ;  /* 0x00000000fffff984 */ /* 0x000fe20000000800 */
[----:B------:R1:W-:Y:S01]  /*15c90*/  @P0 LDGSTS.E.BYPASS.LTC128B.128 [R229+0xb100], [R4.64], !P3 ;  /* 0x0b10000004e50fae */ /* 0x0003e2000d901d48 */
[----:B------:R-:W-:Y:S05]  /*15ca0*/  @P0 IMAD.X R3, R6, 0x1, R232, P1 ;  /* 0x0000000106030824 */ /* 0x000fea00008e06e8 */
[----:B------:R1:W-:Y:S02]  /*15cb0*/  @P0 LDGSTS.E.BYPASS.LTC128B.128 [R229+0xe900], [R2.64], !P2 ;  /* 0x0e90000002e50fae */ /* 0x0003e4000d101d48 */
.L_x_1635:
[----:B--234-:R-:W-:Y:S05]  /*15cc0*/  BSYNC B0 ;  /* 0x0000000000007941 */ /* 0x01cfea0003800000 */
.L_x_1634:
[----:B-1----:R-:W2:Y:S01]  /*15cd0*/  LDL R4, [R1+0x40] ;  /* 0x0000400001047983 */ /* 0x002ea20000100800 */
[----:B------:R-:W-:Y:S03]  /*15ce0*/  IMAD.MOV.U32 R8, RZ, RZ, c[0x0][0x2c4] ;  /* 0x0000b100ff087624 */ /* 0x000fe600078e00ff */
[----:B------:R-:W2:Y:S02]  /*15cf0*/  LDL R2, [R1+0x64] ;  /* 0x0000640001027983 */ /* 0x000ea40000100800 */
[----:B------:R-:W-:Y:S02]  /*15d00*/  ISETP.NE.AND P0, PT, R8, 0x1, PT ;  /* 0x000000010800780c */ /* 0x000fe40003f05270 */
[----:B------:R-:W3:Y:S04]  /*15d10*/  LDL R6, [R1+0x60] ;  /* 0x0000600001067983 */ /* 0x000ee80000100800 */
[----:B------:R-:W4:Y:S04]  /*15d20*/  LDL R5, [R1+0x48] ;  /* 0x0000480001057983 */ /* 0x000f280000100800 */
[----:B------:R-:W4:Y:S04]  /*15d30*/  LDL R3, [R1+0x44] ;  /* 0x0000440001037983 */ /* 0x000f280000100800 */
[----:B------:R-:W0:Y:S01]  /*15d40*/  LDGDEPBAR ;  /* 0x00000000000079af */ /* 0x000e220000000000 */
[----:B--2---:R-:W-:Y:S04]  /*15d50*/  IMAD.IADD R4, R2, 0x1, R4 ;  /* 0x0000000102047824 */ /* 0x004fe800078e0204 */
[----:B------:R-:W-:Y:S05]  /*15d60*/  @P0 IMAD.HI.U32 R2, R4, c[0x0][0x2c8], RZ ;  /* 0x0000b20004020a27 */ /* 0x000fea00078e00ff */
[----:B------:R-:W-:Y:S01]  /*15d70*/  @P0 SHF.R.U32.HI R4, RZ, c[0x0][0x2cc], R2 ;  /* 0x0000b300ff040a19 */ /* 0x000fe20000011602 */
[----:B------:R-:W-:Y:S05]  /*15d80*/  IMAD R2, R238, -0x70, RZ ;  /* 0xffffff90ee027824 */ /* 0x000fea00078e02ff */
[----:B---3--:R-:W-:Y:S04]  /*15d90*/  IADD3 R2, -R6, 0x1, R2 ;  /* 0x0000000106027810 */ /* 0x008fe80007ffe102 */
[----:B----4-:R-:W-:Y:S01]  /*15da0*/  IADD3 R5, -R3, R2, R5 ;  /* 0x0000000203057210 */ /* 0x010fe20007ffe105 */
[----:B------:R-:W-:-:S05]  /*15db0*/  BRA.DIV ~URZ, `(.L_x_1642) ;  /* 0x0000c5627f007947 */ /* 0x000fca000b800000 */
[----:B------:R1:W2:Y:S02]  /*15dc0*/  SHFL.IDX PT, R2, R4, RZ, 0x1c1f ;  /* 0x001c1fff04027589 */ /* 0x0002a400000e0000 */
.L_x_1746:
[----:B--2---:R-:W-:Y:S05]  /*15dd0*/  IMAD.IADD R2, R5, 0x1, R2 ;  /* 0x0000000105027824 */ /* 0x004fea00078e0202 */
[C---:B------:R-:W-:Y:S02]  /*15de0*/  ISETP.GT.AND P0, PT, R2.reuse, RZ, PT ;  /* 0x000000ff0200720c */ /* 0x040fe40003f04270 */
[C---:B------:R-:W-:Y:S02]  /*15df0*/  ISETP.GT.AND P1, PT, R2.reuse, 0x1, PT ;  /* 0x000000010200780c */ /* 0x040fe40003f24270 */
[----:B------:R-:W-:Y:S02]  /*15e00*/  FSEL R8, R173, -INF , P0 ;  /* 0xff800000ad087808 */ /* 0x000fe40000000000 */
[C---:B------:R-:W-:Y:S02]  /*15e10*/  ISETP.GT.AND P0, PT, R2.reuse, 0x10, PT ;  /* 0x000000100200780c */ /* 0x040fe40003f04270 */
[C---:B------:R-:W-:Y:S02]  /*15e20*/  ISETP.GT.AND P2, PT, R2.reuse, 0x8, PT ;  /* 0x000000080200780c */ /* 0x040fe40003f44270 */
[----:B------:R-:W-:Y:S02]  /*15e30*/  ISETP.GT.AND P3, PT, R2, 0x9, PT ;  /* 0x000000090200780c */ /* 0x000fe40003f64270 */
[----:B------:R-:W-:Y:S02]  /*15e40*/  FSEL R44, R172, -INF , P1 ;  /* 0xff800000ac2c7808 */ /* 0x000fe40000800000 */
[C---:B------:R-:W-:Y:S02]  /*15e50*/  ISETP.GT.AND P1, PT, R2.reuse, 0x11, PT ;  /* 0x000000110200780c */ /* 0x040fe40003f24270 */
[C---:B------:R-:W-:Y:S02]  /*15e60*/  ISETP.GT.AND P4, PT, R2.reuse, 0x19, PT ;  /* 0x000000190200780c */ /* 0x040fe40003f84270 */
[----:B------:R-:W-:Y:S02]  /*15e70*/  FSEL R41, R165, -INF , P0 ;  /* 0xff800000a5297808 */ /* 0x000fe40000000000 */
[C---:B------:R-:W-:Y:S02]  /*15e80*/  ISETP.GT.AND P0, PT, R2.reuse, 0x20, PT ;  /* 0x000000200200780c */ /* 0x040fe40003f04270 */
        /* <DEDUP_REMOVED lines=8> */
[----:B------:R-:W-:Y:S02]  /*15f10*/  FSEL R37, R157, -INF , P0 ;  /* 0xff8000009d257808 */ /* 0x000fe40000000000 */
[----:B------:R-:W-:Y:S02]  /*15f20*/  ISETP.GT.AND P0, PT, R2, 0x30, PT ;  /* 0x000000300200780c */ /* 0x000fe40003f04270 */
[----:B------:R-:W-:Y:S02]  /*15f30*/  FSEL R39, R163, -INF , P2 ;  /* 0xff800000a3277808 */ /* 0x000fe40001000000 */
        /* <DEDUP_REMOVED lines=8> */
[----:B------:R-:W-:Y:S02]  /*15fc0*/  ISETP.GT.AND P0, PT, R2, 0x41, PT ;  /* 0x000000410200780c */ /* 0x000fe40003f04270 */
[----:B------:R-:W-:Y:S02]  /*15fd0*/  FSEL R32, R28, -INF , P2 ;  /* 0xff8000001c207808 */ /* 0x000fe40001000000 */
        /* <DEDUP_REMOVED lines=37> */
[----:B------:R-:W-:Y:S02]  /*16230*/  ISETP.GT.AND P0, PT, R2, 0x20, PT ;  /* 0x000000200200780c */ /* 0x000fe40003f04270 */
[----:B------:R-:W-:Y:S02]  /*16240*/  FSEL R66, R228, -INF , P2 ;  /* 0xff800000e4427808 */ /* 0x000fe40001000000 */
[----:B------:R-:W-:Y:S02]  /*16250*/  ISETP.GT.AND P2, PT, R2, 0x18, PT ;  /* 0x000000180200780c */ /* 0x000fe40003f44270 */
[----:B------:R-:W-:Y:S02]  /*16260*/  FSEL R65, R225, -INF , P3 ;  /* 0xff800000e1417808 */ /* 0x000fe40001800000 */
        /* <DEDUP_REMOVED lines=9> */
[----:B------:R-:W-:Y:S02]  /*16300*/  ISETP.GT.AND P2, PT, R2, 0x31, PT ;  /* 0x000000310200780c */ /* 0x000fe40003f44270 */
[----:B------:R-:W-:Y:S02]  /*16310*/  FSEL R58, R162, -INF , P3 ;  /* 0xff800000a23a7808 */ /* 0x000fe40001800000 */
[C---:B------:R-:W-:Y:S02]  /*16320*/  ISETP.GT.AND P3, PT, R2.reuse, 0x38, PT ;  /* 0x000000380200780c */ /* 0x040fe40003f64270 */
        /* <DEDUP_REMOVED lines=93> */
.L_x_1747:
[----:B------:R-:W3:Y:S01]  /*16900*/  LDL.LU R149, [R1] ;  /* 0x0000000001957983 */ /* 0x000ee20000300800 */
[C---:B------:R-:W-:Y:S01]  /*16910*/  FSETP.NEU.FTZ.AND P0, PT, R6.reuse, -INF , PT ;  /* 0xff8000000600780b */ /* 0x040fe20003f1d000 */
[----:B------:R-:W-:Y:S01]  /*16920*/  FMUL.FTZ R3, R6, c[0x0][0x2d0] ;  /* 0x0000b40006037a20 */ /* 0x000fe20000410000 */
        /* <DEDUP_REMOVED lines=39> */
[C---:B-1----:R-:W-:Y:S01]  /*16ba0*/  F2FP.BF16.PACK_AB R148, R5.reuse, R18 ;  /* 0x000000120594723e */ /* 0x042fe200000010ff */
[C---:B------:R-:W-:Y:S02]  /*16bb0*/  FFMA.FTZ R3, R2.reuse, R246, R18 ;  /* 0x000000f602037223 */ /* 0x040fe40000010012 */
[----:B------:R-:W-:Y:S01]  /*16bc0*/  FMUL.FTZ R28, R2, R120 ;  /* 0x00000078021c7220 */ /* 0x000fe20000410000 */
[----:B------:R-:W1:Y:S01]  /*16bd0*/  MUFU.EX2 R18, R42 ;  /* 0x0000002a00127308 */ /* 0x000e620000000800 */
[----:B------:R-:W-:Y:S01]  /*16be0*/  FADD.FTZ R15, R5, R3 ;  /* 0x00000003050f7221 */ /* 0x000fe20000010000 */
[C---:B------:R-:W-:Y:S01]  /*16bf0*/  FSEL R3, R4.reuse, RZ, P0 ;  /* 0x000000ff04037208 */ /* 0x040fe20000000000 */
[----:B------:R-:W-:Y:S02]  /*16c00*/  FMUL.FTZ R5, R4, c[0x0][0x2d0] ;  /* 0x0000b40004057a20 */ /* 0x000fe40000410000 */
[C---:B------:R-:W-:Y:S02]  /*16c10*/  FMUL.FTZ R29, R2.reuse, R121 ;  /* 0x00000079021d7220 */ /* 0x040fe40000410000 */
[----:B------:R-:W-:Y:S01]  /*16c20*/  FADD.FTZ R3, -R3, R80 ;  /* 0x0000005003037221 */ /* 0x000fe20000010100 */
[----:B------:R-:W-:Y:S01]  /*16c30*/  FSEL R5, R5, RZ, P0 ;  /* 0x000000ff05057208 */ /* 0x000fe20000000000 */
[----:B------:R-:W-:Y:S02]  /*16c40*/  FMUL.FTZ R20, R2, R128 ;  /* 0x0000008002147220 */ /* 0x000fe40000410000 */
[----:B------:R-:W-:Y:S02]  /*16c50*/  FMUL.FTZ R3, R3, c[0x0][0x2d0] ;  /* 0x0000b40003037a20 */ /* 0x000fe40000410000 */
[--C-:B------:R-:W-:Y:S02]  /*16c60*/  FFMA.FTZ R8, R67, c[0x0][0x2d0], -R5.reuse ;  /* 0x0000b40043087a23 */ /* 0x100fe40000010805 */
[--C-:B------:R-:W-:Y:S02]  /*16c70*/  FFMA.FTZ R80, R66, c[0x0][0x2d0], -R5.reuse ;  /* 0x0000b40042507a23 */ /* 0x100fe40000010805 */
[----:B------:R-:W2:Y:S01]  /*16c80*/  MUFU.EX2 R3, R3 ;  /* 0x0000000300037308 */ /* 0x000ea20000000800 */
[--C-:B------:R-:W-:Y:S02]  /*16c90*/  FFMA.FTZ R151, R65, c[0x0][0x2d0], -R5.reuse ;  /* 0x0000b40041977a23 */ /* 0x100fe40000010805 */
[----:B------:R-:W-:Y:S02]  /*16ca0*/  FMUL.FTZ R65, R2, R85 ;  /* 0x0000005502417220 */ /* 0x000fe40000410000 */
[--C-:B------:R-:W-:Y:S02]  /*16cb0*/  FFMA.FTZ R154, R64, c[0x0][0x2d0], -R5.reuse ;  /* 0x0000b400409a7a23 */ /* 0x100fe40000010805 */
[----:B------:R-:W-:Y:S01]  /*16cc0*/  FMUL.FTZ R64, R2, R84 ;  /* 0x0000005402407220 */ /* 0x000fe20000410000 */
[----:B-1----:R-:W-:Y:S01]  /*16cd0*/  F2FP.BF16.PACK_AB R150, R18, R19 ;  /* 0x000000131296723e */ /* 0x002fe200000010ff */
        /* <DEDUP_REMOVED lines=10> */
[C---:B--2---:R-:W-:Y:S02]  /*16d80*/  FMUL.FTZ R66, R3.reuse, R86 ;  /* 0x0000005603427220 */ /* 0x044fe40000410000 */
[----:B------:R-:W-:Y:S02]  /*16d90*/  FMUL.FTZ R67, R3, R87 ;  /* 0x0000005703437220 */ /* 0x000fe40000410000 */
[----:B------:R-:W2:Y:S01]  /*16da0*/  LDSM.16.MT88.4 R84, [R203] ;  /* 0x00000000cb54783b */ /* 0x000ea20000004200 */
        /* <DEDUP_REMOVED lines=10> */
[----:B-1----:R-:W-:Y:S01]  /*16e50*/  F2FP.BF16.PACK_AB R151, R121, R120 ;  /* 0x000000787997723e */ /* 0x002fe200000010ff */
        /* <DEDUP_REMOVED lines=8> */
[----:B------:R-:W-:Y:S01]  /*16ee0*/  FFMA.FTZ R5, R10, c[0x0][0x2d0], -R5 ;  /* 0x0000b4000a057a23 */ /* 0x000fe20000010805 */
[----:B------:R-:W-:Y:S01]  /*16ef0*/  MUFU.EX2 R11, R9 ;  /* 0x00000009000b7308 */ /* 0x000fe20000000800 */
[C---:B------:R-:W-:Y:S02]  /*16f00*/  FMUL.FTZ R16, R2.reuse, R132 ;  /* 0x0000008402107220 */ /* 0x040fe40000410000 */
[C---:B------:R-:W-:Y:S02]  /*16f10*/  FMUL.FTZ R17, R2.reuse, R133 ;  /* 0x0000008502117220 */ /* 0x040fe40000410000 */
[----:B------:R-:W-:Y:S01]  /*16f20*/  FMUL.FTZ R21, R2, R129 ;  /* 0x0000008102157220 */ /* 0x000fe20000410000 */
[----:B------:R-:W-:Y:S01]  /*16f30*/  MOV R129, R36 ;  /* 0x0000002400817202 */ /* 0x000fe20000000f00 */
[C---:B------:R-:W-:Y:S02]  /*16f40*/  FMUL.FTZ R22, R3.reuse, R130 ;  /* 0x0000008203167220 */ /* 0x040fe40000410000 */
[C---:B------:R-:W-:Y:S01]  /*16f50*/  FMUL.FTZ R23, R3.reuse, R131 ;  /* 0x0000008303177220 */ /* 0x040fe20000410000 */
[----:B------:R4:W-:Y:S01]  /*16f60*/  MUFU.EX2 R10, R8 ;  /* 0x00000008000a7308 */ /* 0x0009e20000000800 */
[C---:B------:R-:W-:Y:S02]  /*16f70*/  FMUL.FTZ R26, R3.reuse, R126 ;  /* 0x0000007e031a7220 */ /* 0x040fe40000410000 */
[C---:B------:R-:W-:Y:S01]  /*16f80*/  FMUL.FTZ R27, R3.reuse, R127 ;  /* 0x0000007f031b7220 */ /* 0x040fe20000410000 */
[----:B-1----:R-:W-:Y:S01]  /*16f90*/  IADD3 R234, R238, -0x1, RZ ;  /* 0xffffffffeeea7810 */ /* 0x002fe20007ffe0ff */
[C---:B------:R-:W-:Y:S01]  /*16fa0*/  FMUL.FTZ R24, R2.reuse, R124 ;  /* 0x0000007c02187220 */ /* 0x040fe20000410000 */
[----:B------:R-:W-:Y:S01]  /*16fb0*/  MOV R124, R37 ;  /* 0x00000025007c7202 */ /* 0x000fe20000000f00 */
[C---:B------:R-:W-:Y:S01]  /*16fc0*/  FMUL.FTZ R25, R2.reuse, R125 ;  /* 0x0000007d02197220 */ /* 0x040fe20000410000 */
[----:B------:R-:W-:Y:S01]  /*16fd0*/  MOV R125, R38 ;  /* 0x00000026007d7202 */ /* 0x000fe20000000f00 */
[C---:B------:R-:W-:Y:S01]  /*16fe0*/  FMUL.FTZ R30, R3.reuse, R122 ;  /* 0x0000007a031e7220 */ /* 0x040fe20000410000 */
[----:B------:R-:W1:Y:S01]  /*16ff0*/  MUFU.EX2 R132, R156 ;  /* 0x0000009c00847308 */ /* 0x000e620000000800 */
[C---:B------:R-:W-:Y:S02]  /*17000*/  FMUL.FTZ R31, R3.reuse, R123 ;  /* 0x0000007b031f7220 */ /* 0x040fe40000410000 */
[C---:B------:R-:W-:Y:S02]  /*17010*/  FMUL.FTZ R34, R3.reuse, R118 ;  /* 0x0000007603227220 */ /* 0x040fe40000410000 */
[----:B------:R-:W-:Y:S02]  /*17020*/  FMUL.FTZ R35, R3, R119 ;  /* 0x0000007703237220 */ /* 0x000fe40000410000 */
[C---:B------:R-:W-:Y:S01]  /*17030*/  FMUL.FTZ R32, R2.reuse, R116 ;  /* 0x0000007402207220 */ /* 0x040fe20000410000 */
[----:B------:R-:W-:Y:S01]  /*17040*/  MOV R116, R39 ;  /* 0x0000002700747202 */ /* 0x000fe20000000f00 */
[C---:B------:R-:W-:Y:S01]  /*17050*/  FMUL.FTZ R33, R2.reuse, R117 ;  /* 0x0000007502217220 */ /* 0x040fe20000410000 */
[----:B------:R-:W-:Y:S01]  /*17060*/  MOV R117, R40 ;  /* 0x0000002800757202 */ /* 0x000fe20000000f00 */
[C---:B------:R-:W-:Y:S01]  /*17070*/  FMUL.FTZ R36, R2.reuse, R112 ;  /* 0x0000007002247220 */ /* 0x040fe20000410000 */
[----:B------:R-:W-:Y:S01]  /*17080*/  MOV R112, R41 ;  /* 0x0000002900707202 */ /* 0x000fe20000000f00 */
[----:B------:R-:W-:Y:S01]  /*17090*/  FMUL.FTZ R37, R2, R113 ;  /* 0x0000007102257220 */ /* 0x000fe20000410000 */
[----:B------:R-:W-:Y:S01]  /*170a0*/  MOV R113, R44 ;  /* 0x0000002c00717202 */ /* 0x000fe20000000f00 */
[----:B----4-:R-:W-:Y:S01]  /*170b0*/  FADD.FTZ R8, R19, R15 ;  /* 0x0000000f13087221 */ /* 0x010fe20000010000 */
[----:B------:R-:W-:Y:S01]  /*170c0*/  MUFU.EX2 R133, R162 ;  /* 0x000000a200857308 */ /* 0x000fe20000000800 */
[C---:B------:R-:W-:Y:S02]  /*170d0*/  FMUL.FTZ R19, R3.reuse, R135 ;  /* 0x0000008703137220 */ /* 0x040fe40000410000 */
[----:B------:R-:W-:Y:S02]  /*170e0*/  FADD.FTZ R152, R18, R8 ;  /* 0x0000000812987221 */ /* 0x000fe40000010000 */
        /* <DEDUP_REMOVED lines=19> */
[C---:B------:R-:W-:Y:S01]  /*17220*/  FMUL.FTZ R53, R2.reuse, R97 ;  /* 0x0000006102357220 */ /* 0x040fe20000410000 */
        /* <DEDUP_REMOVED lines=10> */
[C---:B------:R-:W-:Y:S01]  /*172d0*/  FMUL.FTZ R60, R2.reuse, R88 ;  /* 0x00000058023c7220 */ /* 0x040fe20000410000 */
[----:B-1----:R-:W-:Y:S01]  /*172e0*/  MOV R174, R132 ;  /* 0x0000008400ae7202 */ /* 0x002fe20000000f00 */
[C---:B------:R-:W-:Y:S02]  /*172f0*/  FMUL.FTZ R61, R2.reuse, R89 ;  /* 0x00000059023d7220 */ /* 0x040fe40000410000 */
[C---:B------:R-:W-:Y:S02]  /*17300*/  FMUL.FTZ R62, R3.reuse, R90 ;  /* 0x0000005a033e7220 */ /* 0x040fe40000410000 */
[C---:B------:R-:W-:Y:S01]  /*17310*/  FMUL.FTZ R63, R3.reuse, R91 ;  /* 0x0000005b033f7220 */ /* 0x040fe20000410000 */
[----:B------:R-:W-:Y:S01]  /*17320*/  MUFU.EX2 R92, R158 ;  /* 0x0000009e005c7308 */ /* 0x000fe20000000800 */
[C---:B------:R-:W-:Y:S01]  /*17330*/  FMUL.FTZ R70, R3.reuse, R70 ;  /* 0x0000004603467220 */ /* 0x040fe20000410000 */
[----:B------:R-:W-:Y:S01]  /*17340*/  LDSM.16.MT88.4 R88, [R203+0x800] ;  /* 0x00080000cb58783b */ /* 0x000fe20000004200 */
[C---:B------:R-:W-:Y:S02]  /*17350*/  FMUL.FTZ R71, R3.reuse, R71 ;  /* 0x0000004703477220 */ /* 0x040fe40000410000 */
[C---:B------:R-:W-:Y:S02]  /*17360*/  FMUL.FTZ R74, R3.reuse, R74 ;  /* 0x0000004a034a7220 */ /* 0x040fe40000410000 */
[C---:B------:R-:W-:Y:S02]  /*17370*/  FMUL.FTZ R75, R3.reuse, R75 ;  /* 0x0000004b034b7220 */ /* 0x040fe40000410000 */
[C---:B------:R-:W-:Y:S01]  /*17380*/  FMUL.FTZ R68, R2.reuse, R68 ;  /* 0x0000004402447220 */ /* 0x040fe20000410000 */
[----:B------:R-:W-:Y:S01]  /*17390*/  MUFU.EX2 R114, R153 ;  /* 0x0000009900727308 */ /* 0x000fe20000000800 */
[C---:B------:R-:W-:Y:S02]  /*173a0*/  FMUL.FTZ R69, R2.reuse, R69 ;  /* 0x0000004502457220 */ /* 0x040fe40000410000 */
[C---:B------:R-:W-:Y:S02]  /*173b0*/  FMUL.FTZ R72, R2.reuse, R72 ;  /* 0x0000004802487220 */ /* 0x040fe40000410000 */
[----:B------:R-:W-:Y:S05]  /*173c0*/  FMUL.FTZ R73, R2, R73 ;  /* 0x0000004902497220 */ /* 0x000fea0000410000 */
[----:B------:R1:W-:Y:S10]  /*173d0*/  MUFU.EX2 R153, R124 ;  /* 0x0000007c00997308 */ /* 0x0003f40000000800 */
[----:B------:R-:W-:Y:S10]  /*173e0*/  MUFU.EX2 R166, R170 ;  /* 0x000000aa00a67308 */ /* 0x000ff40000000800 */
[----:B------:R-:W-:Y:S01]  /*173f0*/  MUFU.EX2 R108, R242 ;  /* 0x000000f2006c7308 */ /* 0x000fe20000000800 */
[----:B-1----:R-:W-:Y:S09]  /*17400*/  LDSM.16.MT88.4 R124, [R204+0x3000] ;  /* 0x00300000cc7c783b */ /* 0x002ff20000004200 */
[----:B------:R-:W-:Y:S01]  /*17410*/  MUFU.EX2 R5, R5 ;  /* 0x0000000500057308 */ /* 0x000fe20000000800 */
[C---:B---3--:R-:W-:Y:S01]  /*17420*/  FFMA.FTZ R9, R3.reuse, R149, R11 ;  /* 0x0000009503097223 */ /* 0x048fe2000001000b */
[C---:B------:R-:W-:Y:S01]  /*17430*/  F2FP.BF16.PACK_AB R149, R10.reuse, R11 ;  /* 0x0000000b0a95723e */ /* 0x040fe200000010ff */
[C---:B------:R-:W-:Y:S02]  /*17440*/  FMUL.FTZ R11, R3.reuse, R139 ;  /* 0x0000008b030b7220 */ /* 0x040fe40000410000 */
[----:B------:R-:W-:Y:S02]  /*17450*/  FADD.FTZ R15, R10, R9 ;  /* 0x000000090a0f7221 */ /* 0x000fe40000010000 */
[----:B------:R-:W-:Y:S02]  /*17460*/  FMUL.FTZ R9, R2, R137 ;  /* 0x0000008902097220 */ /* 0x000fe40000410000 */
[----:B------:R-:W-:Y:S01]  /*17470*/  FMUL.FTZ R10, R3, R138 ;  /* 0x0000008a030a7220 */ /* 0x000fe20000410000 */
[----:B------:R-:W-:Y:S01]  /*17480*/  MOV R136, R15 ;  /* 0x0000000f00887202 */ /* 0x000fe20000000f00 */
[----:B------:R-:W-:Y:S05]  /*17490*/  MUFU.EX2 R137, R155 ;  /* 0x0000009b00897308 */ /* 0x000fea0000000800 */
[C---:B--2---:R-:W-:Y:S05]  /*174a0*/  HMMA.16816.F32.BF16 R8, R148.reuse, R84, R8 ;  /* 0x000000549408723c */ /* 0x044fea0000041808 */
[----:B------:R-:W1:Y:S03]  /*174b0*/  MUFU.EX2 R15, R160 ;  /* 0x000000a0000f7308 */ /* 0x000e660000000800 */
[C---:B------:R-:W-:Y:S01]  /*174c0*/  HMMA.16816.F32.BF16 R16, R148.reuse, R86, R16 ;  /* 0x000000569410723c */ /* 0x040fe20000041810 */
[----:B------:R-:W2:Y:S06]  /*174d0*/  LDSM.16.MT88.4 R84, [R204] ;  /* 0x00000000cc54783b */ /* 0x000eac0000004200 */
[----:B------:R-:W-:Y:S10]  /*174e0*/  MUFU.EX2 R160, R235 ;  /* 0x000000eb00a07308 */ /* 0x000ff40000000800 */
[----:B------:R-:W3:Y:S01]  /*174f0*/  MUFU.EX2 R3, R159 ;  /* 0x0000009f00037308 */ /* 0x000ee20000000800 */
[----:B-1----:R-:W-:Y:S09]  /*17500*/  FADD.FTZ R2, R15, R152 ;  /* 0x000000980f027221 */ /* 0x002ff20000010000 */
[----:B------:R-:W-:Y:S10]  /*17510*/  MUFU.EX2 R159, R240 ;  /* 0x000000f0009f7308 */ /* 0x000ff40000000800 */
[----:B------:R-:W-:Y:S01]  /*17520*/  MUFU.EX2 R113, R113 ;  /* 0x0000007100717308 */ /* 0x000fe20000000800 */
[C---:B--2---:R-:W-:Y:S03]  /*17530*/  HMMA.16816.F32.BF16 R20, R148.reuse, R84, R20 ;  /* 0x000000549414723c */ /* 0x044fe60000041814 */
[C---:B---3--:R-:W-:Y:S06]  /*17540*/  FADD.FTZ R2, R3.reuse, R2 ;  /* 0x0000000203027221 */ /* 0x048fec0000010000 */
[----:B------:R-:W1:Y:S03]  /*17550*/  MUFU.EX2 R112, R112 ;  /* 0x0000007000707308 */ /* 0x000e660000000800 */
[----:B------:R-:W-:Y:S01]  /*17560*/  FADD.FTZ R2, R92, R2 ;  /* 0x000000025c027221 */ /* 0x000fe20000010000 */
[C---:B------:R-:W-:Y:S01]  /*17570*/  HMMA.16816.F32.BF16 R24, R148.reuse, R86, R24 ;  /* 0x000000569418723c */ /* 0x040fe20000041818 */
[----:B------:R-:W2:Y:S02]  /*17580*/  LDSM.16.MT88.4 R84, [R206] ;  /* 0x00000000ce54783b */ /* 0x000ea40000004200 */
[----:B------:R-:W-:Y:S03]  /*17590*/  FADD.FTZ R2, R80, R2 ;  /* 0x0000000250027221 */ /* 0x000fe60000010000 */
[----:B------:R-:W-:Y:S10]  /*175a0*/  MUFU.EX2 R157, R246 ;  /* 0x000000f6009d7308 */ /* 0x000ff40000000800 */
[----:B------:R-:W-:Y:S10]  /*175b0*/  MUFU.EX2 R158, R245 ;  /* 0x000000f5009e7308 */ /* 0x000ff40000000800 */
[----:B------:R-:W-:Y:S10]  /*175c0*/  MUFU.EX2 R156, R247 ;  /* 0x000000f7009c7308 */ /* 0x000ff40000000800 */
[----:B------:R-:W-:Y:S01]  /*175d0*/  MUFU.EX2 R155, R250 ;  /* 0x000000fa009b7308 */ /* 0x000fe20000000800 */
[C---:B--2---:R-:W-:Y:S09]  /*175e0*/  HMMA.16816.F32.BF16 R28, R148.reuse, R84, R28 ;  /* 0x00000054941c723c */ /* 0x044ff2000004181c */
[----:B------:R-:W2:Y:S01]  /*175f0*/  MUFU.EX2 R152, R129 ;  /* 0x0000008100987308 */ /* 0x000ea20000000800 */
[C---:B------:R-:W-:Y:S01]  /*17600*/  HMMA.16816.F32.BF16 R32, R148.reuse, R86, R32 ;  /* 0x000000569420723c */ /* 0x040fe20000041820 */
[----:B------:R-:W3:Y:S07]  /*17610*/  LDSM.16.MT88.4 R84, [R205] ;  /* 0x00000000cd54783b */ /* 0x000eee0000004200 */
[C---:B---3--:R-:W-:Y:S08]  /*17620*/  HMMA.16816.F32.BF16 R36, R148.reuse, R84, R36 ;  /* 0x000000549424723c */ /* 0x048ff00000041824 */
[C---:B------:R-:W-:Y:S01]  /*17630*/  HMMA.16816.F32.BF16 R40, R148.reuse, R86, R40 ;  /* 0x000000569428723c */ /* 0x040fe20000041828 */
[----:B------:R-:W3:Y:S07]  /*17640*/  LDSM.16.MT88.4 R84, [R203+0x3800] ;  /* 0x00380000cb54783b */ /* 0x000eee0000004200 */
        /* <DEDUP_REMOVED lines=9> */
[C---:B---3--:R-:W-:Y:S07]  /*176e0*/  HMMA.16816.F32.BF16 R68, R148.reuse, R84, R68 ;  /* 0x000000549444723c */ /* 0x048fee0000041844 */
[----:B------:R-:W-:Y:S01]  /*176f0*/  F2FP.BF16.PACK_AB R84, R3, R15 ;  /* 0x0000000f0354723e */ /* 0x000fe200000010ff */
[----:B------:R-:W-:Y:S01]  /*17700*/  HMMA.16816.F32.BF16 R72, R148, R86, R72 ;  /* 0x000000569448723c */ /* 0x000fe20000041848 */
[----:B------:R-:W3:Y:S03]  /*17710*/  MUFU.EX2 R15, R168 ;  /* 0x000000a8000f7308 */ /* 0x000ee60000000800 */
[----:B------:R-:W-:Y:S03]  /*17720*/  F2FP.BF16.PACK_AB R85, R114, R115 ;  /* 0x000000737255723e */ /* 0x000fe600000010ff */
[----:B------:R-:W-:Y:S02]  /*17730*/  F2FP.BF16.PACK_AB R86, R80, R92 ;  /* 0x0000005c5056723e */ /* 0x000fe400000010ff */
[----:B------:R-:W4:Y:S02]  /*17740*/  LDSM.16.MT88.4 R92, [R204+0x800] ;  /* 0x00080000cc5c783b */ /* 0x000f240000004200 */
[----:B------:R-:W5:Y:S01]  /*17750*/  MUFU.EX2 R3, R167 ;  /* 0x000000a700037308 */ /* 0x000f620000000800 */
[----:B------:R-:W-:Y:S02]  /*17760*/  F2FP.BF16.PACK_AB R87, R132, R137 ;  /* 0x000000898457723e */ /* 0x000fe400000010ff */
[----:B-1----:R-:W-:Y:S02]  /*17770*/  F2FP.BF16.PACK_AB R148, R112, R113 ;  /* 0x000000717094723e */ /* 0x002fe400000010ff */
[----:B------:R-:W-:Y:S02]  /*17780*/  F2FP.BF16.PACK_AB R149, R153, R154 ;  /* 0x0000009a9995723e */ /* 0x000fe400000010ff */
[----:B--2---:R-:W-:Y:S01]  /*17790*/  F2FP.BF16.PACK_AB R151, R5, R152 ;  /* 0x000000980597723e */ /* 0x004fe200000010ff */
[C---:B------:R-:W-:Y:S02]  /*177a0*/  HMMA.16816.F32.BF16 R8, R84.reuse, R88, R8 ;  /* 0x000000585408723c */ /* 0x040fe40000041808 */
[----:B------:R-:W1:Y:S03]  /*177b0*/  MUFU.EX2 R80, R165 ;  /* 0x000000a500507308 */ /* 0x000e660000000800 */
[----:B---3--:R-:W-:Y:S03]  /*177c0*/  FADD.FTZ R2, R15, R2 ;  /* 0x000000020f027221 */ /* 0x008fe60000010000 */
[C---:B------:R-:W-:Y:S01]  /*177d0*/  HMMA.16816.F32.BF16 R16, R84.reuse, R90, R16 ;  /* 0x0000005a5410723c */ /* 0x040fe20000041810 */
[----:B------:R-:W2:Y:S03]  /*177e0*/  LDSM.16.MT88.4 R88, [R206+0x800] ;  /* 0x00080000ce58783b */ /* 0x000ea60000004200 */
[----:B------:R-:W-:Y:S01]  /*177f0*/  MUFU.EX2 R168, R163 ;  /* 0x000000a300a87308 */ /* 0x000fe20000000800 */
[C---:B-----5:R-:W-:Y:S04]  /*17800*/  FADD.FTZ R2, R3.reuse, R2 ;  /* 0x0000000203027221 */ /* 0x060fe80000010000 */
[----:B------:R-:W-:Y:S05]  /*17810*/  FADD.FTZ R2, R96, R2 ;  /* 0x0000000260027221 */ /* 0x000fea0000010000 */
[----:B------:R-:W3:Y:S01]  /*17820*/  MUFU.EX2 R167, R164 ;  /* 0x000000a400a77308 */ /* 0x000ee20000000800 */
[C---:B-1----:R-:W-:Y:S01]  /*17830*/  FADD.FTZ R2, R80.reuse, R2 ;  /* 0x0000000250027221 */ /* 0x042fe20000010000 */
[C---:B----4-:R-:W-:Y:S08]  /*17840*/  HMMA.16816.F32.BF16 R20, R84.reuse, R92, R20 ;  /* 0x0000005c5414723c */ /* 0x050ff00000041814 */
[----:B------:R-:W-:Y:S01]  /*17850*/  MUFU.EX2 R165, R169 ;  /* 0x000000a900a57308 */ /* 0x000fe20000000800 */
[C---:B------:R-:W-:Y:S01]  /*17860*/  HMMA.16816.F32.BF16 R24, R84.reuse, R94, R24 ;  /* 0x0000005e5418723c */ /* 0x040fe20000041818 */
[----:B------:R-:W1:Y:S08]  /*17870*/  LDSM.16.MT88.4 R92, [R205+0x800] ;  /* 0x00080000cd5c783b */ /* 0x000e700000004200 */
[----:B------:R-:W-:Y:S01]  /*17880*/  MUFU.EX2 R164, R171 ;  /* 0x000000ab00a47308 */ /* 0x000fe20000000800 */
[C---:B--2---:R-:W-:Y:S09]  /*17890*/  HMMA.16816.F32.BF16 R28, R84.reuse, R88, R28 ;  /* 0x00000058541c723c */ /* 0x044ff2000004181c */
[----:B------:R-:W-:Y:S01]  /*178a0*/  MUFU.EX2 R163, R172 ;  /* 0x000000ac00a37308 */ /* 0x000fe20000000800 */
        /* <DEDUP_REMOVED lines=18> */
[----:B------:R-:W4:Y:S01]  /*179d0*/  LDSM.16.MT88.4 R96, [R206+0x1000] ;  /* 0x00100000ce60783b */ /* 0x000f220000004200 */
[----:B------:R5:W-:Y:S02]  /*179e0*/  MUFU.EX2 R80, R173 ;  /* 0x000000ad00507308 */ /* 0x000be40000000800 */
[----:B------:R-:W-:Y:S02]  /*179f0*/  F2FP.BF16.PACK_AB R84, R3, R15 ;  /* 0x0000000f0354723e */ /* 0x000fe400000010ff */
[----:B------:R-:W-:Y:S02]  /*17a00*/  F2FP.BF16.PACK_AB R85, R128, R133 ;  /* 0x000000858055723e */ /* 0x000fe400000010ff */
[----:B---3--:R-:W-:Y:S04]  /*17a10*/  F2FP.BF16.PACK_AB R87, R167, R168 ;  /* 0x000000a8a757723e */ /* 0x008fe800000010ff */
[----:B------:R-:W3:Y:S03]  /*17a20*/  MUFU.EX2 R15, R225 ;  /* 0x000000e1000f7308 */ /* 0x000ee60000000800 */
[C---:B--2---:R-:W-:Y:S07]  /*17a30*/  HMMA.16816.F32.BF16 R8, R84.reuse, R88, R8 ;  /* 0x000000585408723c */ /* 0x044fee0000041808 */
[----:B------:R2:W2:Y:S01]  /*17a40*/  MUFU.EX2 R3, R175 ;  /* 0x000000af00037308 */ /* 0x0004a20000000800 */
[C---:B------:R-:W-:Y:S01]  /*17a50*/  HMMA.16816.F32.BF16 R16, R84.reuse, R90, R16 ;  /* 0x0000005a5410723c */ /* 0x040fe20000041810 */
[----:B------:R-:W4:Y:S03]  /*17a60*/  LDSM.16.MT88.4 R88, [R205+0x1000] ;  /* 0x00100000cd58783b */ /* 0x000f260000004200 */
[----:B-----5:R-:W-:Y:S04]  /*17a70*/  MOV R173, R137 ;  /* 0x0000008900ad7202 */ /* 0x020fe80000000f00 */
[C---:B-1----:R-:W-:Y:S04]  /*17a80*/  HMMA.16816.F32.BF16 R20, R84.reuse, R92, R20 ;  /* 0x0000005c5414723c */ /* 0x042fe80000041814 */
[----:B---3--:R-:W-:Y:S01]  /*17a90*/  FADD.FTZ R2, R15, R2 ;  /* 0x000000020f027221 */ /* 0x008fe20000010000 */
[----:B------:R-:W-:Y:S03]  /*17aa0*/  MOV R225, R128 ;  /* 0x0000008000e17202 */ /* 0x000fe60000000f00 */
[C---:B------:R-:W-:Y:S01]  /*17ab0*/  HMMA.16816.F32.BF16 R24, R84.reuse, R94, R24 ;  /* 0x0000005e5418723c */ /* 0x040fe20000041818 */
[----:B------:R-:W1:Y:S03]  /*17ac0*/  LDSM.16.MT88.4 R92, [R203+0x4800] ;  /* 0x00480000cb5c783b */ /* 0x000e660000004200 */
[----:B--2---:R-:W-:Y:S01]  /*17ad0*/  MOV R175, R133 ;  /* 0x0000008500af7202 */ /* 0x004fe20000000f00 */
[C---:B------:R-:W-:Y:S03]  /*17ae0*/  FADD.FTZ R2, R3.reuse, R2 ;  /* 0x0000000203027221 */ /* 0x040fe60000010000 */
[C---:B----4-:R-:W-:Y:S01]  /*17af0*/  HMMA.16816.F32.BF16 R28, R84.reuse, R96, R28 ;  /* 0x00000060541c723c */ /* 0x050fe2000004181c */
[----:B------:R-:W-:Y:S03]  /*17b00*/  LDSM.16.MT88.4 R132, [R203+0x3000] ;  /* 0x00300000cb84783b */ /* 0x000fe60000004200 */
[----:B------:R-:W-:Y:S04]  /*17b10*/  FADD.FTZ R2, R104, R2 ;  /* 0x0000000268027221 */ /* 0x000fe80000010000 */
[C---:B------:R-:W-:Y:S01]  /*17b20*/  HMMA.16816.F32.BF16 R32, R84.reuse, R98, R32 ;  /* 0x000000625420723c */ /* 0x040fe20000041820 */
[----:B------:R-:W2:Y:S03]  /*17b30*/  LDSM.16.MT88.4 R96, [R204+0x4800] ;  /* 0x00480000cc60783b */ /* 0x000ea60000004200 */
[C---:B------:R-:W-:Y:S04]  /*17b40*/  FADD.FTZ R2, R80.reuse, R2 ;  /* 0x0000000250027221 */ /* 0x040fe80000010000 */
        /* <DEDUP_REMOVED lines=27> */
[C---:B-1----:R-:W-:Y:S04]  /*17d00*/  FADD.FTZ R2, R3.reuse, R2 ;  /* 0x0000000203027221 */ /* 0x042fe80000010000 */
[C---:B------:R-:W-:Y:S04]  /*17d10*/  HMMA.16816.F32.BF16 R20, R88.reuse, R100, R20 ;  /* 0x000000645814723c */ /* 0x040fe80000041814 */
[----:B------:R-:W-:Y:S04]  /*17d20*/  FADD.FTZ R2, R108, R2 ;  /* 0x000000026c027221 */ /* 0x000fe80000010000 */
[C---:B------:R-:W-:Y:S01]  /*17d30*/  HMMA.16816.F32.BF16 R24, R88.reuse, R102, R24 ;  /* 0x000000665818723c */ /* 0x040fe20000041818 */
[----:B------:R-:W-:Y:S03]  /*17d40*/  LDSM.16.MT88.4 R100, [R206+0x5000] ;  /* 0x00500000ce64783b */ /* 0x000fe60000004200 */
[C---:B-----5:R-:W-:Y:S04]  /*17d50*/  FADD.FTZ R2, R80.reuse, R2 ;  /* 0x0000000250027221 */ /* 0x060fe80000010000 */
        /* <DEDUP_REMOVED lines=44> */
[----:B------:R-:W5:Y:S01]  /*18020*/  MUFU.EX2 R80, R117 ;  /* 0x0000007500507308 */ /* 0x000f620000000800 */
[----:B------:R-:W-:Y:S02]  /*18030*/  LDSM.16.MT88.4 R108, [R204+0x6000] ;  /* 0x00600000cc6c783b */ /* 0x000fe40000004200 */
[----:B------:R-:W-:Y:S03]  /*18040*/  F2FP.BF16.PACK_AB R89, R157, R158 ;  /* 0x0000009e9d59723e */ /* 0x000fe600000010ff */
[----:B------:R-:W-:Y:S01]  /*18050*/  F2FP.BF16.PACK_AB R90, R3, R15 ;  /* 0x0000000f035a723e */ /* 0x000fe200000010ff */
[C---:B-1----:R-:W-:Y:S03]  /*18060*/  HMMA.16816.F32.BF16 R44, R84.reuse, R92, R44 ;  /* 0x0000005c542c723c */ /* 0x042fe6000004182c */
[----:B------:R-:W1:Y:S01]  /*18070*/  MUFU.EX2 R15, R116 ;  /* 0x00000074000f7308 */ /* 0x000e620000000800 */
[----:B------:R-:W-:Y:S01]  /*18080*/  FADD.FTZ R3, R120, R136 ;  /* 0x0000008878037221 */ /* 0x000fe20000010000 */
[----:B------:R-:W-:Y:S03]  /*18090*/  F2FP.BF16.PACK_AB R91, R155, R156 ;  /* 0x0000009c9b5b723e */ /* 0x000fe600000010ff */
[C---:B------:R-:W-:Y:S01]  /*180a0*/  HMMA.16816.F32.BF16 R48, R84.reuse, R94, R48 ;  /* 0x0000005e5430723c */ /* 0x040fe20000041830 */
[----:B------:R-:W4:Y:S07]  /*180b0*/  LDSM.16.MT88.4 R92, [R203+0x2800] ;  /* 0x00280000cb5c783b */ /* 0x000f2e0000004200 */
[C---:B---3--:R-:W-:Y:S04]  /*180c0*/  HMMA.16816.F32.BF16 R52, R84.reuse, R96, R52 ;  /* 0x000000605434723c */ /* 0x048fe80000041834 */
[----:B-----5:R-:W-:Y:S04]  /*180d0*/  FADD.FTZ R2, R80, R2 ;  /* 0x0000000250027221 */ /* 0x020fe80000010000 */
[C---:B------:R-:W-:Y:S01]  /*180e0*/  HMMA.16816.F32.BF16 R56, R84.reuse, R98, R56 ;  /* 0x000000625438723c */ /* 0x040fe20000041838 */
[----:B------:R-:W3:Y:S03]  /*180f0*/  LDSM.16.MT88.4 R96, [R204+0x2800] ;  /* 0x00280000cc60783b */ /* 0x000ee60000004200 */
[C---:B-1----:R-:W-:Y:S01]  /*18100*/  FADD.FTZ R246, R15.reuse, R2 ;  /* 0x000000020ff67221 */ /* 0x042fe20000010000 */
[----:B------:R-:W-:Y:S01]  /*18110*/  F2FP.BF16.PACK_AB R150, R15, R80 ;  /* 0x000000500f96723e */ /* 0x000fe200000010ff */
[----:B------:R-:W-:Y:S01]  /*18120*/  FADD.FTZ R2, R121, R3 ;  /* 0x0000000379027221 */ /* 0x000fe20000010000 */
[----:B------:R-:W-:Y:S01]  /*18130*/  MOV R15, R6 ;  /* 0x00000006000f7202 */ /* 0x000fe20000000f00 */
[C---:B--2---:R-:W-:Y:S01]  /*18140*/  HMMA.16816.F32.BF16 R60, R84.reuse, R104, R60 ;  /* 0x00000068543c723c */ /* 0x044fe2000004183c */
[----:B------:R-:W2:Y:S03]  /*18150*/  LDL R3, [R1+0x10] ;  /* 0x0000100001037983 */ /* 0x000ea60000100800 */
[----:B------:R-:W-:Y:S01]  /*18160*/  FADD.FTZ R2, R115, R2 ;  /* 0x0000000273027221 */ /* 0x000fe20000010000 */
[----:B------:R-:W-:Y:S01]  /*18170*/  LDSM.16.MT88.4 R116, [R206+0x3000] ;  /* 0x00300000ce74783b */ /* 0x000fe20000004200 */
[-C--:B------:R-:W-:Y:S02]  /*18180*/  MOV R80, R4.reuse ;  /* 0x0000000400507202 */ /* 0x080fe40000000f00 */
[C---:B------:R-:W-:Y:S04]  /*18190*/  HMMA.16816.F32.BF16 R64, R84.reuse, R106, R64 ;  /* 0x0000006a5440723c */ /* 0x040fe80000041840 */
[----:B------:R-:W-:Y:S01]  /*181a0*/  FADD.FTZ R2, R114, R2 ;  /* 0x0000000272027221 */ /* 0x000fe20000010000 */
[----:B------:R-:W1:Y:S03]  /*181b0*/  LDSM.16.MT88.4 R104, [R206+0x2800] ;  /* 0x00280000ce68783b */ /* 0x000e660000004200 */
        /* <DEDUP_REMOVED lines=70> */
.L_x_1628:
[----:B--2---:R-:W2:Y:S02]  /*18620*/  LDL R2, [R1+0xc] ;  /* 0x00000c0001027983 */ /* 0x004ea40000100800 */
[----:B--2---:R-:W-:-:S13]  /*18630*/  ISETP.GE.AND P0, PT, R234, R2, PT ;  /* 0x00000002ea00720c */ /* 0x004fda0003f06270 */
[----:B------:R-:W-:Y:S05]  /*18640*/  @!P0 BRA `(.L_x_1645) ;  /* 0x00003ec000008947 */ /* 0x000fea0003800000 */
.L_x_1660:
[----:B------:R-:W2:Y:S01]  /*18650*/  LDL.64 R10, [R1+0x18] ;  /* 0x00001800010a7983 */ /* 0x000ea20000100a00 */
[----:B------:R-:W-:Y:S04]  /*18660*/  DEPBAR.LE SB0, 0x0 ;  /* 0x000080000000791a */ /* 0x000fe80000000000 */
[----:B------:R-:W3:Y:S01]  /*18670*/  LDL R9, [R1+0x20] ;  /* 0x0000200001097983 */ /* 0x000ee20000100800 */
[----:B------:R-:W-:Y:S01]  /*18680*/  WARPSYNC 0xffffffff ;  /* 0xffffffff00007948 */ /* 0x000fe20003800000 */
[----:B------:R-:W-:Y:S02]  /*18690*/  SHF.R.S32.HI R2, RZ, 0x1f, R239 ;  /* 0x0000001fff027819 */ /* 0x000fe400000114ef */
[----:B------:R-:W-:Y:S01]  /*186a0*/  BAR.SYNC.DEFER_BLOCKING 0x0 ;  /* 0x0000000000007b1d */ /* 0x000fe20000010000 */
[----:B------:R-:W-:Y:S02]  /*186b0*/  SHF.R.S32.HI R8, RZ, 0x1f, R236 ;  /* 0x0000001fff087819 */ /* 0x000fe400000114ec */
[----:B------:R-:W-:Y:S01]  /*186c0*/  IMAD R4, R2, c[0x0][0x208], RZ ;  /* 0x0000820002047a24 */ /* 0x000fe200078e02ff */
[----:B------:R-:W-:Y:S01]  /*186d0*/  MOV R15, R6 ;  /* 0x00000006000f7202 */ /* 0x000fe20000000f00 */
[C---:B------:R-:W-:Y:S04]  /*186e0*/  IMAD.WIDE.U32 R2, R239.reuse, c[0x0][0x208], RZ ;  /* 0x00008200ef027a25 */ /* 0x040fe800078e00ff */
[----:B------:R-:W-:Y:S05]  /*186f0*/  IMAD R4, R239, c[0x0][0x20c], R4 ;  /* 0x00008300ef047a24 */ /* 0x000fea00078e0204 */
[----:B------:R-:W-:Y:S01]  /*18700*/  IADD3 R3, R3, R4, RZ ;  /* 0x0000000403037210 */ /* 0x000fe20007ffe0ff */
[----:B------:R-:W-:Y:S04]  /*18710*/  IMAD R4, R8, c[0x0][0x218], RZ ;  /* 0x0000860008047a24 */ /* 0x000fe800078e02ff */
[C---:B------:R-:W-:Y:S04]  /*18720*/  IMAD.WIDE.U32 R2, R236.reuse, c[0x0][0x218], R2 ;  /* 0x00008600ec027a25 */ /* 0x040fe800078e0002 */
[----:B------:R-:W-:Y:S01]  /*18730*/  IMAD R4, R236, c[0x0][0x21c], R4 ;  /* 0x00008700ec047a24 */ /* 0x000fe200078e0204 */
        /* <DEDUP_REMOVED lines=20> */
.L_x_1748:
[----:B------:R-:W3:Y:S01]  /*18880*/  SHFL.IDX PT, R9, R8, RZ, 0x181f ;  /* 0x00181fff08097589 */ /* 0x000ee200000e0000 */
[----:B------:R-:W-:Y:S01]  /*18890*/  ISETP.GE.AND P1, PT, R76, c[0x0][0x1d4], PT ;  /* 0x000075004c007a0c */ /* 0x000fe20003f26270 */
[----:B------:R-:W-:Y:S01]  /*188a0*/  BSSY B0, `(.L_x_1647) ;  /* 0x0000037000007945 */ /* 0x000fe20003800000 */
[----:B------:R-:W-:Y:S01]  /*188b0*/  ISETP.GE.AND P3, PT, R226, c[0x0][0x1d4], PT ;  /* 0x00007500e2007a0c */ /* 0x000fe20003f66270 */
[----:B------:R-:W4:Y:S01]  /*188c0*/  S2R R11, SR_TID.X ;  /* 0x00000000000b7919 */ /* 0x000f220000002100 */
[----:B------:R-:W-:Y:S02]  /*188d0*/  SEL R80, RZ, 0x10, P1 ;  /* 0x00000010ff507807 */ /* 0x000fe40000800000 */
[----:B------:R-:W-:Y:S02]  /*188e0*/  SEL R225, RZ, 0x10, P3 ;  /* 0x00000010ffe17807 */ /* 0x000fe40001800000 */
[----:B------:R-:W-:Y:S02]  /*188f0*/  ISETP.NE.U32.AND P2, PT, R80, RZ, PT ;  /* 0x000000ff5000720c */ /* 0x000fe40003f45070 */
[CC--:B---3--:R-:W-:Y:S05]  /*18900*/  IADD3 R2, P0, R9.reuse, R230.reuse, RZ ;  /* 0x000000e609027210 */ /* 0x0c8fea0007f1e0ff */
[C-C-:B--2---:R-:W-:Y:S05]  /*18910*/  IMAD.X R3, R10.reuse, 0x1, R231.reuse, P0 ;  /* 0x000000010a037824 */ /* 0x144fea00000e06e7 */
[----:B------:R-:W-:Y:S01]  /*18920*/  @!PT LDS RZ, [RZ] ;  /* 0x00000000fffff984 */ /* 0x000fe20000000800 */
[----:B------:R-:W-:Y:S01]  /*18930*/  @!PT LDS RZ, [RZ] ;  /* 0x00000000fffff984 */ /* 0x000fe20000000800 */
[----:B------:R2:W-:Y:S02]  /*18940*/  LDGSTS.E.BYPASS.LTC128B.128 [R229+0x100], [R2.64], !P1 ;  /* 0x0010000002e57fae */ /* 0x0005e4000c901d48 */
[-C--:B--2---:R-:W-:Y:S02]  /*18950*/  IADD3 R2, P0, R9, R233.reuse, RZ ;  /* 0x000000e909027210 */ /* 0x084fe40007f1e0ff */
[----:B------:R-:W2:Y:S03]  /*18960*/  SHFL.IDX PT, R9, R8, 0x1, 0x181f ;  /* 0x00381f0008097f89 */ /* 0x000ea600000e0000 */
[--C-:B------:R-:W-:Y:S02]  /*18970*/  IMAD.X R3, R10, 0x1, R232.reuse, P0 ;  /* 0x000000010a037824 */ /* 0x100fe400000e06e8 */
[----:B------:R-:W3:Y:S04]  /*18980*/  SHFL.IDX PT, R10, R4, 0x1, 0x181f ;  /* 0x00381f00040a7f89 */ /* 0x000ee800000e0000 */
[----:B------:R2:W-:Y:S02]  /*18990*/  LDGSTS.E.BYPASS.LTC128B.128 [R229+0x3900], [R2.64], !P3 ;  /* 0x0390000002e57fae */ /* 0x0005e4000d901d48 */
[C---:B--2---:R-:W-:Y:S05]  /*189a0*/  IADD3 R2, P0, R9.reuse, R230, RZ ;  /* 0x000000e609027210 */ /* 0x044fea0007f1e0ff */
[C-C-:B---3--:R-:W-:Y:S05]  /*189b0*/  IMAD.X R3, R10.reuse, 0x1, R231.reuse, P0 ;  /* 0x000000010a037824 */ /* 0x148fea00000e06e7 */
[----:B------:R2:W-:Y:S02]  /*189c0*/  LDGSTS.E.BYPASS.LTC128B.128 [R229+0x1100], [R2.64], !P1 ;  /* 0x0110000002e57fae */ /* 0x0005e4000c901d48 */
[----:B--2---:R-:W-:Y:S02]  /*189d0*/  IADD3 R2, P0, R9, R233, RZ ;  /* 0x000000e909027210 */ /* 0x004fe40007f1e0ff */
[----:B------:R-:W2:Y:S03]  /*189e0*/  SHFL.IDX PT, R9, R8, 0x2, 0x181f ;  /* 0x00581f0008097f89 */ /* 0x000ea600000e0000 */
[----:B------:R-:W-:Y:S02]  /*189f0*/  IMAD.X R3, R10, 0x1, R232, P0 ;  /* 0x000000010a037824 */ /* 0x000fe400000e06e8 */
[----:B------:R-:W3:Y:S04]  /*18a00*/  SHFL.IDX PT, R10, R4, 0x2, 0x181f ;  /* 0x00581f00040a7f89 */ /* 0x000ee800000e0000 */
[----:B------:R5:W-:Y:S02]  /*18a10*/  LDGSTS.E.BYPASS.LTC128B.128 [R229+0x4900], [R2.64], !P3 ;  /* 0x0490000002e57fae */ /* 0x000be4000d901d48 */
[----:B-----5:R-:W-:Y:S04]  /*18a20*/  IADD3 R2, -R80, 0x10, RZ ;  /* 0x0000001050027810 */ /* 0x020fe80007ffe1ff */
        /* <DEDUP_REMOVED lines=9> */
[----:B----4-:R-:W-:Y:S03]  /*18ac0*/  ISETP.GT.AND P0, PT, R11, 0x7f, PT ;  /* 0x0000007f0b00780c */ /* 0x010fe60003f04270 */
[----:B------:R2:W-:Y:S10]  /*18ad0*/  LDGSTS.E.BYPASS.LTC128B.128.ZFILL [R229+0x5900], [R2.64], P2 ;  /* 0x0590000002e57fae */ /* 0x0005f40009141d48 */
[----:B------:R-:W-:-:S05]  /*18ae0*/  @P0 BRA `(.L_x_1648) ;  /* 0x0000012000000947 */ /* 0x000fca0003800000 */
[----:B------:R-:W-:-:S05]  /*18af0*/  BRA.DIV ~URZ, `(.L_x_1649) ;  /* 0x0000a1827f007947 */ /* 0x000fca000b800000 */
[----:B------:R3:W4:Y:S04]  /*18b00*/  SHFL.IDX PT, R9, R4, 0x3, 0x181f ;  /* 0x00781f0004097f89 */ /* 0x00072800000e0000 */
[----:B-1----:R3:W1:Y:S02]  /*18b10*/  SHFL.IDX PT, R4, R8, 0x3, 0x181f ;  /* 0x00781f0008047f89 */ /* 0x00266400000e0000 */
.L_x_1749:
        /* <DEDUP_REMOVED lines=15> */
.L_x_1648:
[----:B------:R-:W-:Y:S05]  /*18c10*/  BSYNC B0 ;  /* 0x0000000000007941 */ /* 0x000fea0003800000 */
.L_x_1647:
[----:B------:R-:W0:Y:S01]  /*18c20*/  LDGDEPBAR ;  /* 0x00000000000079af */ /* 0x000e220000000000 */
[----:B------:R-:W-:Y:S01]  /*18c30*/  WARPSYNC 0xffffffff ;  /* 0xffffffff00007948 */ /* 0x000fe20003800000 */
[C---:B---3--:R-:W-:Y:S01]  /*18c40*/  HMMA.16816.F32.BF16 R8, R140.reuse, R16, RZ ;  /* 0x000000108c08723c */ /* 0x048fe200000418ff */
        /* <DEDUP_REMOVED lines=17> */
[----:B------:R-:W4:Y:S07]  /*18d60*/  LDSM.16.M88.4 R148, [R201] ;  /* 0x00000000c994783b */ /* 0x000f2e0000000200 */
        /* <DEDUP_REMOVED lines=11> */
[----:B------:R-:W1:Y:S07]  /*18e20*/  LDSM.16.M88.4 R164, [R201+0x2000] ;  /* 0x00200000c9a4783b */ /* 0x000e6e0000000200 */
[C---:B------:R-:W-:Y:S08]  /*18e30*/  HMMA.16816.F32.BF16 R52, R144.reuse, R168, R52 ;  /* 0x000000a89034723c */ /* 0x040ff00000041834 */
[C---:B------:R-:W-:Y:S01]  /*18e40*/  HMMA.16816.F32.BF16 R56, R144.reuse, R170, R56 ;  /* 0x000000aa9038723c */ /* 0x040fe20000041838 */
[----:B------:R-:W1:Y:S07]  /*18e50*/  LDSM.16.M88.4 R168, [R201+0x2800] ;  /* 0x00280000c9a8783b */ /* 0x000e6e0000000200 */
[C---:B------:R-:W-:Y:S08]  /*18e60*/  HMMA.16816.F32.BF16 R60, R144.reuse, R172, R60 ;  /* 0x000000ac903c723c */ /* 0x040ff0000004183c */
[----:B------:R-:W-:Y:S01]  /*18e70*/  HMMA.16816.F32.BF16 R64, R144, R174, R64 ;  /* 0x000000ae9040723c */ /* 0x000fe20000041840 */
[----:B------:R-:W-:Y:S07]  /*18e80*/  LDSM.16.M88.4 R172, [R200+0x1000] ;  /* 0x00100000c8ac783b */ /* 0x000fee0000000200 */
[C---:B----4-:R-:W-:Y:S08]  /*18e90*/  HMMA.16816.F32.BF16 R8, R176.reuse, R148, R8 ;  /* 0x00000094b008723c */ /* 0x050ff00000041808 */
[C---:B------:R-:W-:Y:S01]  /*18ea0*/  HMMA.16816.F32.BF16 R16, R176.reuse, R150, R16 ;  /* 0x00000096b010723c */ /* 0x040fe20000041810 */
[----:B------:R-:W4:Y:S07]  /*18eb0*/  LDSM.16.M88.4 R148, [R201+0x3000] ;  /* 0x00300000c994783b */ /* 0x000f2e0000000200 */
[C---:B-----5:R-:W-:Y:S08]  /*18ec0*/  HMMA.16816.F32.BF16 R20, R176.reuse, R152, R20 ;  /* 0x00000098b014723c */ /* 0x060ff00000041814 */
[C---:B------:R-:W-:Y:S01]  /*18ed0*/  HMMA.16816.F32.BF16 R24, R176.reuse, R154, R24 ;  /* 0x0000009ab018723c */ /* 0x040fe20000041818 */
[----:B------:R-:W5:Y:S07]  /*18ee0*/  LDSM.16.M88.4 R152, [R200] ;  /* 0x00000000c898783b */ /* 0x000f6e0000000200 */
[C---:B-1----:R-:W-:Y:S08]  /*18ef0*/  HMMA.16816.F32.BF16 R28, R176.reuse, R156, R28 ;  /* 0x0000009cb01c723c */ /* 0x042ff0000004181c */
[C---:B------:R-:W-:Y:S01]  /*18f00*/  HMMA.16816.F32.BF16 R32, R176.reuse, R158, R32 ;  /* 0x0000009eb020723c */ /* 0x040fe20000041820 */
[----:B------:R-:W1:Y:S07]  /*18f10*/  LDSM.16.M88.4 R156, [R200+0x800] ;  /* 0x00080000c89c783b */ /* 0x000e6e0000000200 */
        /* <DEDUP_REMOVED lines=10> */
[C---:B----4-:R-:W-:Y:S08]  /*18fc0*/  HMMA.16816.F32.BF16 R60, R176.reuse, R148, R60 ;  /* 0x00000094b03c723c */ /* 0x050ff0000004183c */
[----:B------:R-:W-:Y:S01]  /*18fd0*/  HMMA.16816.F32.BF16 R64, R176, R150, R64 ;  /* 0x00000096b040723c */ /* 0x000fe20000041840 */
[----:B------:R-:W2:Y:S07]  /*18fe0*/  LDSM.16.M88.4 R148, [R200+0x1800] ;  /* 0x00180000c894783b */ /* 0x000eae0000000200 */
[C---:B-----5:R-:W-:Y:S08]  /*18ff0*/  HMMA.16816.F32.BF16 R8, R180.reuse, R152, R8 ;  /* 0x00000098b408723c */ /* 0x060ff00000041808 */
[C---:B------:R-:W-:Y:S01]  /*19000*/  HMMA.16816.F32.BF16 R16, R180.reuse, R154, R16 ;  /* 0x0000009ab410723c */ /* 0x040fe20000041810 */
[----:B------:R-:W3:Y:S07]  /*19010*/  LDSM.16.M88.4 R152, [R200+0x2000] ;  /* 0x00200000c898783b */ /* 0x000eee0000000200 */
[C---:B-1----:R-:W-:Y:S08]  /*19020*/  HMMA.16816.F32.BF16 R20, R180.reuse, R156, R20 ;  /* 0x0000009cb414723c */ /* 0x042ff00000041814 */
[C---:B------:R-:W-:Y:S01]  /*19030*/  HMMA.16816.F32.BF16 R24, R180.reuse, R158, R24 ;  /* 0x0000009eb418723c */ /* 0x040fe20000041818 */
[----:B------:R-:W1:Y:S07]  /*19040*/  LDSM.16.M88.4 R156, [R200+0x2800] ;  /* 0x00280000c89c783b */ /* 0x000e6e0000000200 */
        /* <DEDUP_REMOVED lines=12> */
[C---:B------:R-:W-:Y:S08]  /*19110*/  HMMA.16816.F32.BF16 R60, R180.reuse, R160, R60 ;  /* 0x000000a0b43c723c */ /* 0x040ff0000004183c */
[----:B------:R-:W-:Y:S01]  /*19120*/  HMMA.16816.F32.BF16 R64, R180, R162, R64 ;  /* 0x000000a2b440723c */ /* 0x000fe20000041840 */
[----:B------:R-:W5:Y:S07]  /*19130*/  LDSM.16.M88.4 R160, [R202+0x6800] ;  /* 0x00680000caa0783b */ /* 0x000f6e0000000200 */
[C---:B------:R-:W-:Y:S08]  /*19140*/  HMMA.16816.F32.BF16 R8, R184.reuse, R164, R8 ;  /* 0x000000a4b808723c */ /* 0x040ff00000041808 */
[C---:B------:R-:W-:Y:S01]  /*19150*/  HMMA.16816.F32.BF16 R16, R184.reuse, R166, R16 ;  /* 0x000000a6b810723c */ /* 0x040fe20000041810 */
[----:B------:R-:W1:Y:S07]  /*19160*/  LDSM.16.M88.4 R164, [R214] ;  /* 0x00000000d6a4783b */ /* 0x000e6e0000000200 */
[C---:B------:R-:W-:Y:S08]  /*19170*/  HMMA.16816.F32.BF16 R20, R184.reuse, R168, R20 ;  /* 0x000000a8b814723c */ /* 0x040ff00000041814 */
[C---:B------:R-:W-:Y:S01]  /*19180*/  HMMA.16816.F32.BF16 R24, R184.reuse, R170, R24 ;  /* 0x000000aab818723c */ /* 0x040fe20000041818 */
[----:B------:R-:W1:Y:S07]  /*19190*/  LDSM.16.M88.4 R168, [R208] ;  /* 0x00000000d0a8783b */ /* 0x000e6e0000000200 */
[C---:B----4-:R-:W-:Y:S08]  /*191a0*/  HMMA.16816.F32.BF16 R28, R184.reuse, R172, R28 ;  /* 0x000000acb81c723c */ /* 0x050ff0000004181c */
[C---:B------:R-:W-:Y:S01]  /*191b0*/  HMMA.16816.F32.BF16 R32, R184.reuse, R174, R32 ;  /* 0x000000aeb820723c */ /* 0x040fe20000041820 */
[----:B------:R-:W4:Y:S07]  /*191c0*/  LDSM.16.M88.4 R172, [R209] ;  /* 0x00000000d1ac783b */ /* 0x000f2e0000000200 */
[C---:B--2---:R-:W-:Y:S08]  /*191d0*/  HMMA.16816.F32.BF16 R36, R184.reuse, R148, R36 ;  /* 0x00000094b824723c */ /* 0x044ff00000041824 */
[C---:B------:R-:W-:Y:S01]  /*191e0*/  HMMA.16816.F32.BF16 R40, R184.reuse, R150, R40 ;  /* 0x00000096b828723c */ /* 0x040fe20000041828 */
[----:B------:R-:W2:Y:S07]  /*191f0*/  LDSM.16.M88.4 R148, [R210] ;  /* 0x00000000d294783b */ /* 0x000eae0000000200 */
[C---:B---3--:R-:W-:Y:S08]  /*19200*/  HMMA.16816.F32.BF16 R44, R184.reuse, R152, R44 ;  /* 0x00000098b82c723c */ /* 0x048ff0000004182c */
[C---:B------:R-:W-:Y:S01]  /*19210*/  HMMA.16816.F32.BF16 R48, R184.reuse, R154, R48 ;  /* 0x0000009ab830723c */ /* 0x040fe20000041830 */
[----:B------:R-:W3:Y:S07]  /*19220*/  LDSM.16.M88.4 R152, [R211] ;  /* 0x00000000d398783b */ /* 0x000eee0000000200 */
[C---:B-1----:R-:W-:Y:S08]  /*19230*/  HMMA.16816.F32.BF16 R52, R184.reuse, R156, R52 ;  /* 0x0000009cb834723c */ /* 0x042ff00000041834 */
[C---:B------:R-:W-:Y:S01]  /*19240*/  HMMA.16816.F32.BF16 R56, R184.reuse, R158, R56 ;  /* 0x0000009eb838723c */ /* 0x040fe20000041838 */
[----:B------:R-:W1:Y:S07]  /*19250*/  LDSM.16.M88.4 R156, [R212] ;  /* 0x00000000d49c783b */ /* 0x000e6e0000000200 */
[C---:B-----5:R-:W-:Y:S08]  /*19260*/  HMMA.16816.F32.BF16 R60, R184.reuse, R160, R60 ;  /* 0x000000a0b83c723c */ /* 0x060ff0000004183c */
[----:B------:R-:W-:Y:S01]  /*19270*/  HMMA.16816.F32.BF16 R64, R184, R162, R64 ;  /* 0x000000a2b840723c */ /* 0x000fe20000041840 */
[----:B------:R-:W5:Y:S07]  /*19280*/  LDSM.16.M88.4 R160, [R213] ;  /* 0x00000000d5a0783b */ /* 0x000f6e0000000200 */
[C---:B------:R-:W-:Y:S08]  /*19290*/  HMMA.16816.F32.BF16 R8, R188.reuse, R164, R8 ;  /* 0x000000a4bc08723c */ /* 0x040ff00000041808 */
[C---:B------:R-:W-:Y:S01]  /*192a0*/  HMMA.16816.F32.BF16 R16, R188.reuse, R166, R16 ;  /* 0x000000a6bc10723c */ /* 0x040fe20000041810 */
[----:B------:R-:W1:Y:S07]  /*192b0*/  LDSM.16.M88.4 R164, [R201+0x3800] ;  /* 0x00380000c9a4783b */ /* 0x000e6e0000000200 */
[C---:B------:R-:W-:Y:S08]  /*192c0*/  HMMA.16816.F32.BF16 R20, R188.reuse, R168, R20 ;  /* 0x000000a8bc14723c */ /* 0x040ff00000041814 */
[C---:B------:R-:W-:Y:S01]  /*192d0*/  HMMA.16816.F32.BF16 R24, R188.reuse, R170, R24 ;  /* 0x000000aabc18723c */ /* 0x040fe20000041818 */
[----:B------:R-:W1:Y:S07]  /*192e0*/  LDSM.16.M88.4 R168, [R201+0x4000] ;  /* 0x00400000c9a8783b */ /* 0x000e6e0000000200 */
[C---:B----4-:R-:W-:Y:S08]  /*192f0*/  HMMA.16816.F32.BF16 R28, R188.reuse, R172, R28 ;  /* 0x000000acbc1c723c */ /* 0x050ff0000004181c */
[C---:B------:R-:W-:Y:S01]  /*19300*/  HMMA.16816.F32.BF16 R32, R188.reuse, R174, R32 ;  /* 0x000000aebc20723c */ /* 0x040fe20000041820 */
[----:B------:R-:W-:Y:S07]  /*19310*/  LDSM.16.M88.4 R172, [R200+0x3800] ;  /* 0x00380000c8ac783b */ /* 0x000fee0000000200 */
        /* <DEDUP_REMOVED lines=17> */
[C---:B--2---:R-:W-:Y:S08]  /*19430*/  HMMA.16816.F32.BF16 R28, R192.reuse, R148, R28 ;  /* 0x00000094c01c723c */ /* 0x044ff0000004181c */
[C---:B------:R-:W-:Y:S01]  /*19440*/  HMMA.16816.F32.BF16 R32, R192.reuse, R150, R32 ;  /* 0x00000096c020723c */ /* 0x040fe20000041820 */
[----:B------:R-:W2:Y:S07]  /*19450*/  LDSM.16.M88.4 R148, [R200+0x4000] ;  /* 0x00400000c894783b */ /* 0x000eae0000000200 */
[C---:B---3--:R-:W-:Y:S08]  /*19460*/  HMMA.16816.F32.BF16 R36, R192.reuse, R152, R36 ;  /* 0x00000098c024723c */ /* 0x048ff00000041824 */
[C---:B------:R-:W-:Y:S08]  /*19470*/  HMMA.16816.F32.BF16 R40, R192.reuse, R154, R40 ;  /* 0x0000009ac028723c */ /* 0x040ff00000041828 */
[C---:B-1----:R-:W-:Y:S08]  /*19480*/  HMMA.16816.F32.BF16 R44, R192.reuse, R156, R44 ;  /* 0x0000009cc02c723c */ /* 0x042ff0000004182c */
[C---:B------:R-:W-:Y:S08]  /*19490*/  HMMA.16816.F32.BF16 R48, R192.reuse, R158, R48 ;  /* 0x0000009ec030723c */ /* 0x040ff00000041830 */
[C---:B----4-:R-:W-:Y:S08]  /*194a0*/  HMMA.16816.F32.BF16 R52, R192.reuse, R160, R52 ;  /* 0x000000a0c034723c */ /* 0x050ff00000041834 */
[C---:B------:R-:W-:Y:S08]  /*194b0*/  HMMA.16816.F32.BF16 R56, R192.reuse, R162, R56 ;  /* 0x000000a2c038723c */ /* 0x040ff00000041838 */
[C---:B-----5:R-:W-:Y:S08]  /*194c0*/  HMMA.16816.F32.BF16 R60, R192.reuse, R164, R60 ;  /* 0x000000a4c03c723c */ /* 0x060ff0000004183c */
[----:B------:R-:W-:Y:S08]  /*194d0*/  HMMA.16816.F32.BF16 R64, R192, R166, R64 ;  /* 0x000000a6c040723c */ /* 0x000ff00000041840 */
[C---:B------:R-:W-:Y:S08]  /*194e0*/  HMMA.16816.F32.BF16 R8, R196.reuse, R172, R8 ;  /* 0x000000acc408723c */ /* 0x040ff00000041808 */
        /* <DEDUP_REMOVED lines=9> */
[----:B------:R-:W4:Y:S01]  /*19580*/  MUFU.TANH R164, R3 ;  /* 0x0000000300a47308 */ /* 0x000f220000002400 */
[----:B-1----:R-:W-:Y:S09]  /*19590*/  FMUL.FTZ R2, R9, c[0x0][0x320] ;  /* 0x0000c80009027a20 */ /* 0x002ff20000410000 */
[----:B------:R1:W1:Y:S10]  /*195a0*/  MUFU.TANH R171, R2 ;  /* 0x0000000200ab7308 */ /* 0x0002740000002400 */
[----:B------:R5:W2:Y:S01]  /*195b0*/  MUFU.TANH R174, R4 ;  /* 0x0000000400ae7308 */ /* 0x000aa20000002400 */
        /* <DEDUP_REMOVED lines=42> */
[----:B---3--:R-:W-:Y:S01]  /*19860*/  FMUL.FTZ R3, R44, c[0x0][0x320] ;  /* 0x0000c8002c037a20 */ /* 0x008fe20000410000 */
[C---:B-----5:R-:W-:Y:S05]  /*19870*/  HMMA.16816.F32.BF16 R52, R196.reuse, R16, R52 ;  /* 0x00000010c434723c */ /* 0x060fea0000041834 */
[----:B-1----:R-:W-:Y:S02]  /*19880*/  FMUL.FTZ R2, R24, c[0x0][0x320] ;  /* 0x0000c80018027a20 */ /* 0x002fe40000410000 */
[----:B------:R-:W-:Y:S01]  /*19890*/  FMUL.FTZ R16, R50, c[0x0][0x320] ;  /* 0x0000c80032107a20 */ /* 0x000fe20000410000 */
[C---:B------:R-:W-:Y:S01]  /*198a0*/  HMMA.16816.F32.BF16 R56, R196.reuse, R18, R56 ;  /* 0x00000012c438723c */ /* 0x040fe20000041838 */
[----:B------:R1:W3:Y:S10]  /*198b0*/  MUFU.TANH R162, R2 ;  /* 0x0000000200a27308 */ /* 0x0002f40000002400 */
[----:B------:R-:W3:Y:S01]  /*198c0*/  MUFU.TANH R35, R16 ;  /* 0x0000001000237308 */ /* 0x000ee20000002400 */
        /* <DEDUP_REMOVED lines=85> */
[----:B---3--:R-:W-:Y:S03]  /*19e20*/  @!P5 IADD3 R4, P0, R2, R242, RZ ;  /* 0x000000f20204d210 */ /* 0x008fe60007f1e0ff */
        /* <DEDUP_REMOVED lines=20> */
.L_x_1750:
[----:B------:R-:W-:-:S05]  /*19f70*/  BRA.DIV ~URZ, `(.L_x_1653) ;  /* 0x00008e427f007947 */ /* 0x000fca000b800000 */
[----:B------:R3:W4:Y:S02]  /*19f80*/  SHFL.IDX PT, R9, R8, RZ, 0x181f ;  /* 0x00181fff08097589 */ /* 0x00072400000e0000 */
.L_x_1751:
        /* <DEDUP_REMOVED lines=20> */
.L_x_1752:
        /* <DEDUP_REMOVED lines=19> */
.L_x_1753:
[----:B------:R-:W-:-:S05]  /*1a200*/  BRA.DIV ~URZ, `(.L_x_1656) ;  /* 0x00008d627f007947 */ /* 0x000fca000b800000 */
[----:B------:R2:W3:Y:S02]  /*1a210*/  SHFL.IDX PT, R9, R8, 0x2, 0x181f ;  /* 0x00581f0008097f89 */ /* 0x0004e400000e0000 */
.L_x_1754:
        /* <DEDUP_REMOVED lines=20> */
.L_x_1755:
        /* <DEDUP_REMOVED lines=17> */
.L_x_1651:
[----:B--234-:R-:W-:Y:S05]  /*1a470*/  BSYNC B0 ;  /* 0x0000000000007941 */ /* 0x01cfea0003800000 */
.L_x_1650:
        /* <DEDUP_REMOVED lines=59> */
.L_x_1756:
[----:B-12---:R-:W-:Y:S01]  /*1a830*/  FMNMX.FTZ R4, R4, R2, !PT ;  /* 0x0000000204047209 */ /* 0x006fe20007810000 */
[----:B------:R-:W-:-:S05]  /*1a840*/  BRA.DIV ~URZ, `(.L_x_1659) ;  /* 0x000088b27f007947 */ /* 0x000fca000b800000 */
[----:B------:R-:W1:Y:S02]  /*1a850*/  SHFL.BFLY PT, R2, R4, 0x1, 0x1f ;  /* 0x0c201f0004027f89 */ /* 0x000e6400000e0000 */
[----:B-1----:R-:W-:Y:S02]  /*1a860*/  FMNMX.FTZ R6, R4, R2, !PT ;  /* 0x0000000204067209 */ /* 0x002fe40007810000 */
[----:B------:R-:W1:Y:S02]  /*1a870*/  SHFL.BFLY PT, R2, R8, 0x2, 0x1f ;  /* 0x0c401f0008027f89 */ /* 0x000e6400000e0000 */
[----:B-1----:R-:W-:Y:S05]  /*1a880*/  FMNMX.FTZ R4, R8, R2, !PT ;  /* 0x0000000208047209 */ /* 0x002fea0007810000 */
[----:B------:R1:W2:Y:S02]  /*1a890*/  SHFL.BFLY PT, R2, R4, 0x1, 0x1f ;  /* 0x0c201f0004027f89 */ /* 0x0002a400000e0000 */
.L_x_1757:
[----:B------:R-:W3:Y:S01]  /*1a8a0*/  LDL.LU R51, [R1] ;  /* 0x0000000001337983 */ /* 0x000ee20000300800 */
[----:B------:R-:W-:Y:S01]  /*1a8b0*/  FMUL.FTZ R8, R6, c[0x0][0x2d0] ;  /* 0x0000b40006087a20 */ /* 0x000fe20000410000 */
[----:B-12---:R-:W-:Y:S01]  /*1a8c0*/  FMNMX.FTZ R4, R2, R4, !PT ;  /* 0x0000000402047209 */ /* 0x006fe20007810000 */
[----:B------:R-:W-:Y:S01]  /*1a8d0*/  FADD.FTZ R2, -R6, R15 ;  /* 0x0000000f06027221 */ /* 0x000fe20000010100 */
[----:B------:R-:W-:Y:S01]  /*1a8e0*/  WARPSYNC 0xffffffff ;  /* 0xffffffff00007948 */ /* 0x000fe20003800000 */
[--C-:B------:R-:W-:Y:S02]  /*1a8f0*/  FFMA.FTZ R10, R172, c[0x0][0x2d0], -R8.reuse ;  /* 0x0000b400ac0a7a23 */ /* 0x100fe40000010808 */
[----:B------:R-:W-:Y:S02]  /*1a900*/  FMUL.FTZ R2, R2, c[0x0][0x2d0] ;  /* 0x0000b40002027a20 */ /* 0x000fe40000410000 */
        /* <DEDUP_REMOVED lines=30> */
[----:B------:R-:W2:Y:S10]  /*1aaf0*/  MUFU.EX2 R8, R10 ;  /* 0x0000000a00087308 */ /* 0x000eb40000000800 */
[----:B------:R-:W4:Y:S01]  /*1ab00*/  MUFU.EX2 R11, R15 ;  /* 0x0000000f000b7308 */ /* 0x000f220000000800 */
[C---:B-1----:R-:W-:Y:S02]  /*1ab10*/  FMUL.FTZ R64, R3.reuse, R84 ;  /* 0x0000005403407220 */ /* 0x042fe40000410000 */
[C---:B------:R-:W-:Y:S02]  /*1ab20*/  FMUL.FTZ R65, R3.reuse, R85 ;  /* 0x0000005503417220 */ /* 0x040fe40000410000 */
[C---:B------:R-:W-:Y:S02]  /*1ab30*/  FMUL.FTZ R29, R3.reuse, R121 ;  /* 0x00000079031d7220 */ /* 0x040fe40000410000 */
[C---:B------:R-:W-:Y:S02]  /*1ab40*/  FMUL.FTZ R28, R3.reuse, R120 ;  /* 0x00000078031c7220 */ /* 0x040fe40000410000 */
[C---:B------:R-:W-:Y:S01]  /*1ab50*/  FMUL.FTZ R17, R3.reuse, R133 ;  /* 0x0000008503117220 */ /* 0x040fe20000410000 */
[----:B------:R-:W-:Y:S01]  /*1ab60*/  MOV R133, R47 ;  /* 0x0000002f00857202 */ /* 0x000fe20000000f00 */
[C---:B------:R-:W-:Y:S01]  /*1ab70*/  FMUL.FTZ R24, R3.reuse, R124 ;  /* 0x0000007c03187220 */ /* 0x040fe20000410000 */
[----:B------:R-:W-:Y:S01]  /*1ab80*/  MOV R124, R19 ;  /* 0x00000013007c7202 */ /* 0x000fe20000000f00 */
[----:B------:R-:W-:Y:S01]  /*1ab90*/  FMUL.FTZ R32, R3, R116 ;  /* 0x0000007403207220 */ /* 0x000fe20000410000 */
[----:B--2---:R-:W-:Y:S01]  /*1aba0*/  F2FP.BF16.PACK_AB R148, R9, R8 ;  /* 0x000000080994723e */ /* 0x004fe200000010ff */
[C---:B------:R-:W-:Y:S02]  /*1abb0*/  FFMA.FTZ R2, R3.reuse, R246, R8 ;  /* 0x000000f603027223 */ /* 0x040fe40000010008 */
[----:B------:R-:W-:Y:S02]  /*1abc0*/  FMUL.FTZ R33, R3, R117 ;  /* 0x0000007503217220 */ /* 0x000fe40000410000 */
[----:B------:R-:W-:Y:S02]  /*1abd0*/  FADD.FTZ R10, R9, R2 ;  /* 0x00000002090a7221 */ /* 0x000fe40000010000 */
[C---:B------:R-:W-:Y:S02]  /*1abe0*/  FADD.FTZ R2, -R4.reuse, R5 ;  /* 0x0000000504027221 */ /* 0x040fe40000010100 */
[----:B------:R-:W-:Y:S01]  /*1abf0*/  FMUL.FTZ R5, R4, c[0x0][0x2d0] ;  /* 0x0000b40004057a20 */ /* 0x000fe20000410000 */
[----:B----4-:R-:W-:Y:S01]  /*1ac00*/  F2FP.BF16.PACK_AB R150, R11, R16 ;  /* 0x000000100b96723e */ /* 0x010fe200000010ff */
        /* <DEDUP_REMOVED lines=25> */
[----:B------:R-:W-:Y:S01]  /*1ada0*/  FMUL.FTZ R16, R3, R132 ;  /* 0x0000008403107220 */ /* 0x000fe20000410000 */
[----:B------:R-:W-:Y:S01]  /*1adb0*/  MOV R132, R23 ;  /* 0x0000001700847202 */ /* 0x000fe20000000f00 */
[----:B------:R-:W-:Y:S02]  /*1adc0*/  FADD.FTZ R152, R11, R8 ;  /* 0x000000080b987221 */ /* 0x000fe40000010000 */
[----:B------:R-:W-:Y:S01]  /*1add0*/  FMUL.FTZ R8, R3, R136 ;  /* 0x0000008803087220 */ /* 0x000fe20000410000 */
[----:B------:R-:W2:Y:S01]  /*1ade0*/  MUFU.EX2 R11, R9 ;  /* 0x00000009000b7308 */ /* 0x000ea20000000800 */
[--C-:B------:R-:W-:Y:S02]  /*1adf0*/  FFMA.FTZ R174, R35, c[0x0][0x2d0], -R5.reuse ;  /* 0x0000b40023ae7a23 */ /* 0x100fe40000010805 */
[--C-:B------:R-:W-:Y:S02]  /*1ae00*/  FFMA.FTZ R175, R34, c[0x0][0x2d0], -R5.reuse ;  /* 0x0000b40022af7a23 */ /* 0x100fe40000010805 */
[--C-:B------:R-:W-:Y:S02]  /*1ae10*/  FFMA.FTZ R247, R27, c[0x0][0x2d0], -R5.reuse ;  /* 0x0000b4001bf77a23 */ /* 0x100fe40000010805 */
[--C-:B------:R-:W-:Y:S02]  /*1ae20*/  FFMA.FTZ R251, R25, c[0x0][0x2d0], -R5.reuse ;  /* 0x0000b40019fb7a23 */ /* 0x100fe40000010805 */
[--C-:B------:R-:W-:Y:S01]  /*1ae30*/  FFMA.FTZ R50, R21, c[0x0][0x2d0], -R5.reuse ;  /* 0x0000b40015327a23 */ /* 0x100fe20000010805 */
[----:B------:R-:W4:Y:S01]  /*1ae40*/  MUFU.EX2 R122, R80 ;  /* 0x00000050007a7308 */ /* 0x000f220000000800 */
[----:B------:R-:W-:Y:S01]  /*1ae50*/  FMUL.FTZ R21, R3, R129 ;  /* 0x0000008103157220 */ /* 0x000fe20000410000 */
[----:B------:R-:W-:Y:S01]  /*1ae60*/  MOV R129, R43 ;  /* 0x0000002b00817202 */ /* 0x000fe20000000f00 */
[----:B------:R-:W-:Y:S01]  /*1ae70*/  FMUL.FTZ R23, R2, R131 ;  /* 0x0000008302177220 */ /* 0x000fe20000410000 */
[----:B------:R-:W-:Y:S01]  /*1ae80*/  MOV R136, R50 ;  /* 0x0000003200887202 */ /* 0x000fe20000000f00 */
[--C-:B------:R-:W-:Y:S02]  /*1ae90*/  FFMA.FTZ R161, R161, c[0x0][0x2d0], -R5.reuse ;  /* 0x0000b400a1a17a23 */ /* 0x100fe40000010805 */
[--C-:B------:R-:W-:Y:S02]  /*1aea0*/  FFMA.FTZ R160, R160, c[0x0][0x2d0], -R5.reuse ;  /* 0x0000b400a0a07a23 */ /* 0x100fe40000010805 */
[--C-:B------:R-:W-:Y:S01]  /*1aeb0*/  FFMA.FTZ R158, R158, c[0x0][0x2d0], -R5.reuse ;  /* 0x0000b4009e9e7a23 */ /* 0x100fe20000010805 */
[----:B------:R-:W-:Y:S01]  /*1aec0*/  MUFU.EX2 R80, R162 ;  /* 0x000000a200507308 */ /* 0x000fe20000000800 */
[--C-:B------:R-:W-:Y:S02]  /*1aed0*/  FFMA.FTZ R157, R157, c[0x0][0x2d0], -R5.reuse ;  /* 0x0000b4009d9d7a23 */ /* 0x100fe40000010805 */
[--C-:B------:R-:W-:Y:S01]  /*1aee0*/  FFMA.FTZ R173, R38, c[0x0][0x2d0], -R5.reuse ;  /* 0x0000b40026ad7a23 */ /* 0x100fe20000010805 */
[----:B--2---:R-:W-:Y:S01]  /*1aef0*/  F2FP.BF16.PACK_AB R149, R11, R18 ;  /* 0x000000120b95723e */ /* 0x004fe200000010ff */
[----:B------:R-:W-:Y:S01]  /*1af00*/  FMUL.FTZ R9, R3, R137 ;  /* 0x0000008903097220 */ /* 0x000fe20000410000 */
[----:B------:R-:W-:Y:S01]  /*1af10*/  MOV R137, R22 ;  /* 0x0000001600897202 */ /* 0x000fe20000000f00 */
[----:B------:R-:W-:Y:S02]  /*1af20*/  FMUL.FTZ R22, R2, R130 ;  /* 0x0000008202167220 */ /* 0x000fe40000410000 */
[--C-:B------:R-:W-:Y:S01]  /*1af30*/  FFMA.FTZ R228, R31, c[0x0][0x2d0], -R5.reuse ;  /* 0x0000b4001fe47a23 */ /* 0x100fe20000010805 */
[----:B------:R-:W-:Y:S01]  /*1af40*/  MUFU.EX2 R116, R156 ;  /* 0x0000009c00747308 */ /* 0x000fe20000000800 */
[--C-:B------:R-:W-:Y:S02]  /*1af50*/  FFMA.FTZ R155, R169, c[0x0][0x2d0], -R5.reuse ;  /* 0x0000b400a99b7a23 */ /* 0x100fe40000010805 */
[--C-:B------:R-:W-:Y:S01]  /*1af60*/  FFMA.FTZ R169, R39, c[0x0][0x2d0], -R5.reuse ;  /* 0x0000b40027a97a23 */ /* 0x100fe20000010805 */
[----:B----4-:R-:W-:Y:S01]  /*1af70*/  F2FP.BF16.PACK_AB R151, R122, R121 ;  /* 0x000000797a97723e */ /* 0x010fe200000010ff */
[----:B------:R-:W-:Y:S02]  /*1af80*/  FFMA.FTZ R5, R20, c[0x0][0x2d0], -R5 ;  /* 0x0000b40014057a23 */ /* 0x000fe40000010805 */
[C---:B------:R-:W-:Y:S01]  /*1af90*/  FMUL.FTZ R20, R3.reuse, R128 ;  /* 0x0000008003147220 */ /* 0x040fe20000410000 */
[----:B------:R-:W-:Y:S01]  /*1afa0*/  MOV R128, R46 ;  /* 0x0000002e00807202 */ /* 0x000fe20000000f00 */
        /* <DEDUP_REMOVED lines=28> */
[----:B--2---:R-:W-:Y:S01]  /*1b170*/  LDSM.16.MT88.4 R124, [R204+0x3000] ;  /* 0x00300000cc7c783b */ /* 0x004fe20000004200 */
        /* <DEDUP_REMOVED lines=17> */
[----:B------:R-:W-:Y:S02]  /*1b290*/  FMUL.FTZ R73, R3, R73 ;  /* 0x0000004903497220 */ /* 0x000fe40000410000 */
[C---:B------:R-:W-:Y:S02]  /*1b2a0*/  FMUL.FTZ R70, R2.reuse, R70 ;  /* 0x0000004602467220 */ /* 0x040fe40000410000 */
[C---:B------:R-:W-:Y:S02]  /*1b2b0*/  FMUL.FTZ R71, R2.reuse, R71 ;  /* 0x0000004702477220 */ /* 0x040fe40000410000 */
[C---:B------:R-:W-:Y:S02]  /*1b2c0*/  FMUL.FTZ R74, R2.reuse, R74 ;  /* 0x0000004a024a7220 */ /* 0x040fe40000410000 */
[C---:B------:R-:W-:Y:S01]  /*1b2d0*/  FMUL.FTZ R75, R2.reuse, R75 ;  /* 0x0000004b024b7220 */ /* 0x040fe20000410000 */
[----:B------:R-:W2:Y:S10]  /*1b2e0*/  MUFU.EX2 R3, R164 ;  /* 0x000000a400037308 */ /* 0x000eb40000000800 */
[----:B------:R-:W-:Y:S10]  /*1b2f0*/  MUFU.EX2 R171, R160 ;  /* 0x000000a000ab7308 */ /* 0x000ff40000000800 */
[----:B------:R-:W-:Y:S10]  /*1b300*/  MUFU.EX2 R165, R165 ;  /* 0x000000a500a57308 */ /* 0x000ff40000000800 */
[----:B------:R-:W-:Y:S01]  /*1b310*/  MUFU.EX2 R164, R153 ;  /* 0x0000009900a47308 */ /* 0x000fe20000000800 */
[C---:B---3--:R-:W-:Y:S02]  /*1b320*/  FFMA.FTZ R10, R2.reuse, R51, R18 ;  /* 0x00000033020a7223 */ /* 0x048fe40000010012 */
[C---:B------:R-:W-:Y:S02]  /*1b330*/  FMUL.FTZ R18, R2.reuse, R134 ;  /* 0x0000008602127220 */ /* 0x040fe40000410000 */
[----:B------:R-:W-:Y:S02]  /*1b340*/  FADD.FTZ R120, R11, R10 ;  /* 0x0000000a0b787221 */ /* 0x000fe40000010000 */
[C---:B------:R-:W-:Y:S03]  /*1b350*/  FMUL.FTZ R10, R2.reuse, R138 ;  /* 0x0000008a020a7220 */ /* 0x040fe60000410000 */
[----:B------:R-:W-:Y:S01]  /*1b360*/  MUFU.EX2 R166, R166 ;  /* 0x000000a600a67308 */ /* 0x000fe20000000800 */
[C---:B------:R-:W-:Y:S02]  /*1b370*/  FMUL.FTZ R11, R2.reuse, R139 ;  /* 0x0000008b020b7220 */ /* 0x040fe40000410000 */
[----:B------:R-:W-:Y:S02]  /*1b380*/  FMUL.FTZ R51, R2, R103 ;  /* 0x0000006702337220 */ /* 0x000fe40000410000 */
[----:B------:R-:W-:Y:S01]  /*1b390*/  LDSM.16.MT88.4 R100, [R204+0x1800] ;  /* 0x00180000cc64783b */ /* 0x000fe20000004200 */
[----:B------:R-:W-:Y:S02]  /*1b3a0*/  FADD.FTZ R2, R15, R152 ;  /* 0x000000980f027221 */ /* 0x000fe40000010000 */
[C---:B-1----:R-:W-:Y:S02]  /*1b3b0*/  HMMA.16816.F32.BF16 R8, R148.reuse, R84, R8 ;  /* 0x000000549408723c */ /* 0x042fe40000041808 */
[----:B------:R-:W-:Y:S03]  /*1b3c0*/  MUFU.EX2 R163, R168 ;  /* 0x000000a800a37308 */ /* 0x000fe60000000800 */
[C---:B--2---:R-:W-:Y:S03]  /*1b3d0*/  FADD.FTZ R2, R3.reuse, R2 ;  /* 0x0000000203027221 */ /* 0x044fe60000010000 */
[C---:B------:R-:W-:Y:S01]  /*1b3e0*/  HMMA.16816.F32.BF16 R16, R148.reuse, R86, R16 ;  /* 0x000000569410723c */ /* 0x040fe20000041810 */
[----:B------:R-:W1:Y:S03]  /*1b3f0*/  LDSM.16.MT88.4 R84, [R204] ;  /* 0x00000000cc54783b */ /* 0x000e660000004200 */
[----:B------:R-:W-:Y:S01]  /*1b400*/  FADD.FTZ R2, R92, R2 ;  /* 0x000000025c027221 */ /* 0x000fe20000010000 */
[----:B------:R-:W-:Y:S03]  /*1b410*/  MUFU.EX2 R108, R243 ;  /* 0x000000f3006c7308 */ /* 0x000fe60000000800 */
[----:B------:R-:W-:Y:S07]  /*1b420*/  FADD.FTZ R2, R80, R2 ;  /* 0x0000000250027221 */ /* 0x000fee0000010000 */
[----:B------:R-:W-:Y:S10]  /*1b430*/  MUFU.EX2 R162, R169 ;  /* 0x000000a900a27308 */ /* 0x000ff40000000800 */
        /* <DEDUP_REMOVED lines=9> */
[----:B------:R-:W2:Y:S01]  /*1b4d0*/  MUFU.EX2 R115, R155 ;  /* 0x0000009b00737308 */ /* 0x000ea20000000800 */
[C---:B-1----:R-:W-:Y:S09]  /*1b4e0*/  HMMA.16816.F32.BF16 R28, R148.reuse, R84, R28 ;  /* 0x00000054941c723c */ /* 0x042ff2000004181c */
[----:B------:R-:W1:Y:S01]  /*1b4f0*/  MUFU.EX2 R112, R129 ;  /* 0x0000008100707308 */ /* 0x000e620000000800 */
[C---:B------:R-:W-:Y:S01]  /*1b500*/  HMMA.16816.F32.BF16 R32, R148.reuse, R86, R32 ;  /* 0x000000569420723c */ /* 0x040fe20000041820 */
[----:B------:R-:W3:Y:S08]  /*1b510*/  LDSM.16.MT88.4 R84, [R205] ;  /* 0x00000000cd54783b */ /* 0x000ef00000004200 */
[----:B------:R-:W-:Y:S10]  /*1b520*/  MUFU.EX2 R156, R247 ;  /* 0x000000f7009c7308 */ /* 0x000ff40000000800 */
[----:B------:R-:W-:Y:S01]  /*1b530*/  MUFU.EX2 R155, R251 ;  /* 0x000000fb009b7308 */ /* 0x000fe20000000800 */
        /* <DEDUP_REMOVED lines=15> */
[----:B------:R3:W4:Y:S03]  /*1b630*/  MUFU.EX2 R15, R225 ;  /* 0x000000e1000f7308 */ /* 0x0007260000000800 */
[----:B--2---:R-:W-:Y:S03]  /*1b640*/  F2FP.BF16.PACK_AB R85, R114, R115 ;  /* 0x000000737255723e */ /* 0x004fe600000010ff */
[----:B------:R-:W-:Y:S02]  /*1b650*/  F2FP.BF16.PACK_AB R86, R80, R92 ;  /* 0x0000005c5056723e */ /* 0x000fe400000010ff */
[----:B------:R-:W2:Y:S02]  /*1b660*/  LDSM.16.MT88.4 R92, [R204+0x800] ;  /* 0x00080000cc5c783b */ /* 0x000ea40000004200 */
[----:B------:R-:W5:Y:S01]  /*1b670*/  MUFU.EX2 R3, R172 ;  /* 0x000000ac00037308 */ /* 0x000f620000000800 */
[----:B------:R-:W-:Y:S02]  /*1b680*/  F2FP.BF16.PACK_AB R87, R117, R116 ;  /* 0x000000747557723e */ /* 0x000fe400000010ff */
[----:B-1----:R-:W-:Y:S02]  /*1b690*/  F2FP.BF16.PACK_AB R148, R112, R113 ;  /* 0x000000717094723e */ /* 0x002fe400000010ff */
[----:B------:R-:W-:Y:S02]  /*1b6a0*/  F2FP.BF16.PACK_AB R149, R153, R154 ;  /* 0x0000009a9995723e */ /* 0x000fe400000010ff */
[----:B------:R-:W-:Y:S01]  /*1b6b0*/  F2FP.BF16.PACK_AB R151, R5, R152 ;  /* 0x000000980597723e */ /* 0x000fe200000010ff */
[C---:B------:R-:W-:Y:S02]  /*1b6c0*/  HMMA.16816.F32.BF16 R8, R84.reuse, R88, R8 ;  /* 0x000000585408723c */ /* 0x040fe40000041808 */
[----:B------:R-:W1:Y:S03]  /*1b6d0*/  MUFU.EX2 R80, R170 ;  /* 0x000000aa00507308 */ /* 0x000e660000000800 */
[----:B---3--:R-:W-:Y:S01]  /*1b6e0*/  MOV R225, R117 ;  /* 0x0000007500e17202 */ /* 0x008fe20000000f00 */
[----:B----4-:R-:W-:Y:S02]  /*1b6f0*/  FADD.FTZ R2, R15, R2 ;  /* 0x000000020f027221 */ /* 0x010fe40000010000 */
[C---:B------:R-:W-:Y:S01]  /*1b700*/  HMMA.16816.F32.BF16 R16, R84.reuse, R90, R16 ;  /* 0x0000005a5410723c */ /* 0x040fe20000041810 */
[----:B------:R-:W3:Y:S03]  /*1b710*/  LDSM.16.MT88.4 R88, [R206+0x800] ;  /* 0x00080000ce58783b */ /* 0x000ee60000004200 */
[----:B------:R-:W4:Y:S01]  /*1b720*/  MUFU.EX2 R172, R161 ;  /* 0x000000a100ac7308 */ /* 0x000f220000000800 */
[C---:B-----5:R-:W-:Y:S04]  /*1b730*/  FADD.FTZ R2, R3.reuse, R2 ;  /* 0x0000000203027221 */ /* 0x060fe80000010000 */
[----:B------:R-:W-:Y:S05]  /*1b740*/  FADD.FTZ R2, R96, R2 ;  /* 0x0000000260027221 */ /* 0x000fea0000010000 */
[----:B------:R-:W5:Y:S01]  /*1b750*/  MUFU.EX2 R170, R158 ;  /* 0x0000009e00aa7308 */ /* 0x000f620000000800 */
[C---:B-1----:R-:W-:Y:S01]  /*1b760*/  FADD.FTZ R2, R80.reuse, R2 ;  /* 0x0000000250027221 */ /* 0x042fe20000010000 */
[C---:B--2---:R-:W-:Y:S08]  /*1b770*/  HMMA.16816.F32.BF16 R20, R84.reuse, R92, R20 ;  /* 0x0000005c5414723c */ /* 0x044ff00000041814 */
[----:B------:R-:W-:Y:S01]  /*1b780*/  MUFU.EX2 R161, R173 ;  /* 0x000000ad00a17308 */ /* 0x000fe20000000800 */
[C---:B------:R-:W-:Y:S01]  /*1b790*/  HMMA.16816.F32.BF16 R24, R84.reuse, R94, R24 ;  /* 0x0000005e5418723c */ /* 0x040fe20000041818 */
[----:B------:R-:W1:Y:S08]  /*1b7a0*/  LDSM.16.MT88.4 R92, [R205+0x800] ;  /* 0x00080000cd5c783b */ /* 0x000e700000004200 */
[----:B------:R-:W-:Y:S01]  /*1b7b0*/  MUFU.EX2 R158, R228 ;  /* 0x000000e4009e7308 */ /* 0x000fe20000000800 */
[C---:B---3--:R-:W-:Y:S08]  /*1b7c0*/  HMMA.16816.F32.BF16 R28, R84.reuse, R88, R28 ;  /* 0x00000058541c723c */ /* 0x048ff0000004181c */
        /* <DEDUP_REMOVED lines=21> */
[----:B----4-:R-:W-:Y:S02]  /*1b920*/  F2FP.BF16.PACK_AB R85, R171, R172 ;  /* 0x000000acab55723e */ /* 0x010fe400000010ff */
[----:B-----5:R-:W-:Y:S04]  /*1b930*/  F2FP.BF16.PACK_AB R87, R167, R170 ;  /* 0x000000aaa757723e */ /* 0x020fe800000010ff */
[----:B------:R4:W5:Y:S03]  /*1b940*/  MUFU.EX2 R15, R241 ;  /* 0x000000f1000f7308 */ /* 0x0009660000000800 */
[C---:B--2---:R-:W-:Y:S07]  /*1b950*/  HMMA.16816.F32.BF16 R8, R84.reuse, R88, R8 ;  /* 0x000000585408723c */ /* 0x044fee0000041808 */
[----:B------:R-:W2:Y:S01]  /*1b960*/  MUFU.EX2 R3, R240 ;  /* 0x000000f000037308 */ /* 0x000ea20000000800 */
[C---:B------:R-:W-:Y:S01]  /*1b970*/  HMMA.16816.F32.BF16 R16, R84.reuse, R90, R16 ;  /* 0x0000005a5410723c */ /* 0x040fe20000041810 */
[----:B------:R-:W3:Y:S07]  /*1b980*/  LDSM.16.MT88.4 R88, [R205+0x1000] ;  /* 0x00100000cd58783b */ /* 0x000eee0000004200 */
[C---:B-1----:R-:W-:Y:S04]  /*1b990*/  HMMA.16816.F32.BF16 R20, R84.reuse, R92, R20 ;  /* 0x0000005c5414723c */ /* 0x042fe80000041814 */
[----:B----4-:R-:W-:Y:S01]  /*1b9a0*/  MOV R241, R116 ;  /* 0x0000007400f17202 */ /* 0x010fe20000000f00 */
[----:B-----5:R-:W-:Y:S01]  /*1b9b0*/  FADD.FTZ R2, R15, R2 ;  /* 0x000000020f027221 */ /* 0x020fe20000010000 */
[----:B------:R-:W-:Y:S02]  /*1b9c0*/  LDSM.16.MT88.4 R116, [R206+0x3000] ;  /* 0x00300000ce74783b */ /* 0x000fe40000004200 */
[C---:B------:R-:W-:Y:S06]  /*1b9d0*/  HMMA.16816.F32.BF16 R24, R84.reuse, R94, R24 ;  /* 0x0000005e5418723c */ /* 0x040fec0000041818 */
[----:B------:R-:W1:Y:S01]  /*1b9e0*/  LDSM.16.MT88.4 R92, [R203+0x4800] ;  /* 0x00480000cb5c783b */ /* 0x000e620000004200 */
[C---:B--2---:R-:W-:Y:S01]  /*1b9f0*/  FADD.FTZ R2, R3.reuse, R2 ;  /* 0x0000000203027221 */ /* 0x044fe20000010000 */
[C---:B---3--:R-:W-:Y:S04]  /*1ba00*/  HMMA.16816.F32.BF16 R28, R84.reuse, R96, R28 ;  /* 0x00000060541c723c */ /* 0x048fe8000004181c */
[----:B------:R-:W-:Y:S04]  /*1ba10*/  FADD.FTZ R2, R104, R2 ;  /* 0x0000000268027221 */ /* 0x000fe80000010000 */
[C---:B------:R-:W-:Y:S01]  /*1ba20*/  HMMA.16816.F32.BF16 R32, R84.reuse, R98, R32 ;  /* 0x000000625420723c */ /* 0x040fe20000041820 */
[----:B------:R-:W2:Y:S03]  /*1ba30*/  LDSM.16.MT88.4 R96, [R204+0x4800] ;  /* 0x00480000cc60783b */ /* 0x000ea60000004200 */
[----:B------:R-:W-:Y:S04]  /*1ba40*/  FADD.FTZ R2, R80, R2 ;  /* 0x0000000250027221 */ /* 0x000fe80000010000 */
        /* <DEDUP_REMOVED lines=83> */
[----:B------:R-:W-:Y:S01]  /*1bf80*/  F2FP.BF16.PACK_AB R91, R155, R156 ;  /* 0x0000009c9b5b723e */ /* 0x000fe200000010ff */
[----:B------:R-:W-:Y:S03]  /*1bf90*/  FADD.FTZ R3, R121, R120 ;  /* 0x0000007879037221 */ /* 0x000fe60000010000 */
        /* <DEDUP_REMOVED lines=8> */
[----:B------:R-:W-:Y:S02]  /*1c020*/  FADD.FTZ R2, R122, R3 ;  /* 0x000000037a027221 */ /* 0x000fe40000010000 */
[C---:B--2---:R-:W-:Y:S01]  /*1c030*/  HMMA.16816.F32.BF16 R60, R84.reuse, R104, R60 ;  /* 0x00000068543c723c */ /* 0x044fe2000004183c */
[----:B------:R-:W2:Y:S03]  /*1c040*/  LDL R15, [R1+0xc] ;  /* 0x00000c00010f7983 */ /* 0x000ea60000100800 */
[----:B------:R-:W-:Y:S01]  /*1c050*/  FADD.FTZ R2, R115, R2 ;  /* 0x0000000273027221 */ /* 0x000fe20000010000 */
[----:B------:R-:W-:Y:S03]  /*1c060*/  LDSM.16.MT88.4 R132, [R203+0x3000] ;  /* 0x00300000cb84783b */ /* 0x000fe60000004200 */
        /* <DEDUP_REMOVED lines=54> */
[C---:B------:R-:W-:Y:S03]  /*1c3d0*/  IADD3 R2, R234.reuse, -0x1, RZ ;  /* 0xffffffffea027810 */ /* 0x040fe60007ffe0ff */
        /* <DEDUP_REMOVED lines=19> */
.L_x_1645:
[----:B------:R-:W-:Y:S05]  /*1c510*/  BRA.DIV ~URZ, `(.L_x_1661) ;  /* 0x00006cc27f007947 */ /* 0x000fea000b800000 */
[----:B------:R1:W2:Y:S02]  /*1c520*/  SHFL.BFLY PT, R2, R246, 0x2, 0x1f ;  /* 0x0c401f00f6027f89 */ /* 0x0002a400000e0000 */
.L_x_1758:
        /* <DEDUP_REMOVED lines=8> */
.L_x_1759:
[----:B------:R-:W-:Y:S01]  /*1c5b0*/  FSETP.NE.FTZ.AND P1, PT, R8, RZ, PT ;  /* 0x000000ff0800720b */ /* 0x000fe20003f35000 */
[----:B---3--:R-:W-:Y:S01]  /*1c5c0*/  FADD.FTZ R4, R2, R9 ;  /* 0x0000000902047221 */ /* 0x008fe20000010000 */
[----:B------:R-:W-:Y:S02]  /*1c5d0*/  MOV R3, RZ ;  /* 0x000000ff00037202 */ /* 0x000fe40000000f00 */
[----:B------:R-:W-:Y:S02]  /*1c5e0*/  MOV R2, RZ ;  /* 0x000000ff00027202 */ /* 0x000fe40000000f00 */
[----:B------:R-:W-:Y:S02]  /*1c5f0*/  FSETP.NE.FTZ.AND P0, PT, R4, RZ, PT ;  /* 0x000000ff0400720b */ /* 0x000fe40003f15000 */
[----:B------:R-:W-:Y:S02]  /*1c600*/  MOV R27, 0xff800000 ;  /* 0xff800000001b7802 */ /* 0x000fe40000000f00 */
[----:B------:R-:W-:-:S03]  /*1c610*/  MOV R26, 0xff800000 ;  /* 0xff800000001a7802 */ /* 0x000fc60000000f00 */
[----:B------:R-:W3:Y:S08]  /*1c620*/  @P1 MUFU.RCP R3, R8 ;  /* 0x0000000800031308 */ /* 0x000ef00000001000 */
[----:B------:R4:W5:Y:S01]  /*1c630*/  @P1 MUFU.LG2 R10, R8 ;  /* 0x00000008000a1308 */ /* 0x0009620000000c00 */
[----:B---3--:R-:W-:-:S07]  /*1c640*/  FMUL.FTZ R48, R3, R92 ;  /* 0x0000005c03307220 */ /* 0x008fce0000410000 */
[----:B------:R-:W3:Y:S01]  /*1c650*/  @P0 MUFU.RCP R2, R4 ;  /* 0x0000000400020308 */ /* 0x000ee20000001000 */
[C---:B------:R-:W-:Y:S02]  /*1c660*/  FMUL.FTZ R49, R3.reuse, R93 ;  /* 0x0000005d03317220 */ /* 0x040fe40000410000 */
[C---:B------:R-:W-:Y:S02]  /*1c670*/  FMUL.FTZ R54, R3.reuse, R136 ;  /* 0x0000008803367220 */ /* 0x040fe40000410000 */
[C---:B------:R-:W-:Y:S02]  /*1c680*/  FMUL.FTZ R55, R3.reuse, R137 ;  /* 0x0000008903377220 */ /* 0x040fe40000410000 */
[C---:B------:R-:W-:Y:S01]  /*1c690*/  FMUL.FTZ R30, R3.reuse, R132 ;  /* 0x00000084031e7220 */ /* 0x040fe20000410000 */
[----:B----4-:R-:W-:Y:S01]  /*1c6a0*/  @P1 MOV R8, 0x3f317218 ;  /* 0x3f31721800081802 */ /* 0x010fe20000000f00 */
        /* <DEDUP_REMOVED lines=27> */
[----:B------:R4:W1:Y:S01]  /*1c860*/  @P0 MUFU.LG2 R3, R4 ;  /* 0x0000000400030308 */ /* 0x0008620000000c00 */
[----:B-----5:R-:W-:Y:S02]  /*1c870*/  @P1 FMUL.FTZ R10, R10, 0.69314718246459960938 ;  /* 0x3f3172180a0a1820 */ /* 0x020fe40000410000 */
[----:B------:R-:W-:Y:S02]  /*1c880*/  @P1 FMUL.FTZ R8, R8, c[0x0][0x2d0] ;  /* 0x0000b40008081a20 */ /* 0x000fe40000410000 */
[----:B---3--:R-:W-:Y:S02]  /*1c890*/  FMUL.FTZ R96, R2, R138 ;  /* 0x0000008a02607220 */ /* 0x008fe40000410000 */
[----:B------:R-:W-:Y:S01]  /*1c8a0*/  @P1 FFMA.FTZ R27, R8, R6, R10 ;  /* 0x00000006081b1223 */ /* 0x000fe2000001000a */
[----:B------:R-:W-:Y:S01]  /*1c8b0*/  MOV R6, 0x1 ;  /* 0x0000000100067802 */ /* 0x000fe20000000f00 */
[----:B------:R-:W-:-:S02]  /*1c8c0*/  FMUL.FTZ R97, R2, R139 ;  /* 0x0000008b02617220 */ /* 0x000fc40000410000 */
[C---:B------:R-:W-:Y:S02]  /*1c8d0*/  FMUL.FTZ R68, R2.reuse, R134 ;  /* 0x0000008602447220 */ /* 0x040fe40000410000 */
[C---:B------:R-:W-:Y:S02]  /*1c8e0*/  FMUL.FTZ R69, R2.reuse, R135 ;  /* 0x0000008702457220 */ /* 0x040fe40000410000 */
[C---:B------:R-:W-:Y:S01]  /*1c8f0*/  FMUL.FTZ R56, R2.reuse, R130 ;  /* 0x0000008202387220 */ /* 0x040fe20000410000 */
[----:B----4-:R-:W-:Y:S01]  /*1c900*/  @P0 MOV R4, 0x3f317218 ;  /* 0x3f31721800040802 */ /* 0x010fe20000000f00 */
[----:B-1----:R-:W-:Y:S02]  /*1c910*/  @P0 FMUL.FTZ R3, R3, 0.69314718246459960938 ;  /* 0x3f31721803030820 */ /* 0x002fe40000410000 */
        /* <DEDUP_REMOVED lines=30> */
.L_x_1572:
[----:B------:R3:W5:Y:S04]  /*1cb00*/  LDL R6, [R1+0x50] ;  /* 0x0000500001067983 */ /* 0x0007680000100800 */
[----:B------:R-:W1:Y:S01]  /*1cb10*/  S2R R3, SR_TID.X ;  /* 0x0000000000037919 */ /* 0x000e620000002100 */
[----:B------:R-:W-:Y:S01]  /*1cb20*/  BSSY B0, `(.L_x_1663) ;  /* 0x0000011000007945 */ /* 0x000fe20003800000 */
[----:B-1----:R-:W-:-:S13]  /*1cb30*/  LOP3.LUT P0, RZ, R3, 0xff, RZ, 0xc0, !PT ;  /* 0x000000ff03ff7812 */ /* 0x002fda000780c0ff */
[----:B------:R-:W-:Y:S05]  /*1cb40*/  @P0 BRA `(.L_x_1664) ;  /* 0x000000e000000947 */ /* 0x000fea0003800000 */
[----:B---34-:R-:W1:Y:S01]  /*1cb50*/  S2R R5, SR_LANEID ;  /* 0x0000000000057919 */ /* 0x018e620000000000 */
[----:B------:R-:W-:Y:S01]  /*1cb60*/  VOTEU.ANY UR5, UPT, PT ;  /* 0x0000000000057886 */ /* 0x000fe200038e0100 */
[----:B------:R-:W-:Y:S01]  /*1cb70*/  IMAD.MOV.U32 R8, RZ, RZ, c[0x0][0x560] ;  /* 0x00015800ff087624 */ /* 0x000fe200078e00ff */
[----:B------:R-:W1:Y:S01]  /*1cb80*/  FLO.U32 R4, UR5 ;  /* 0x0000000500047d00 */ /* 0x000e6200080e0000 */
[----:B--2---:R-:W-:-:S07]  /*1cb90*/  IMAD.MOV.U32 R9, RZ, RZ, c[0x0][0x564] ;  /* 0x00015900ff097624 */ /* 0x004fce00078e00ff */
        /* <DEDUP_REMOVED lines=9> */
.L_x_1664:
[----:B---3--:R-:W-:Y:S05]  /*1cc30*/  BSYNC B0 ;  /* 0x0000000000007941 */ /* 0x008fea0003800000 */
.L_x_1663:
[----:B------:R-:W-:Y:S01]  /*1cc40*/  PRMT R2, R2, 0x9910, RZ ;  /* 0x0000991002027816 */ /* 0x000fe200000000ff */
[----:B------:R-:W-:Y:S01]  /*1cc50*/  BSSY B1, `(.L_x_1665) ;  /* 0x00002c7000017945 */ /* 0x000fe20003800000 */
[----:B-----5:R-:W-:Y:S02]  /*1cc60*/  IMAD.MOV.U32 R74, RZ, RZ, R6 ;  /* 0x000000ffff4a7224 */ /* 0x020fe400078e0006 */
[----:B------:R-:W-:-:S13]  /*1cc70*/  ISETP.NE.AND P0, PT, R2, RZ, PT ;  /* 0x000000ff0200720c */ /* 0x000fda0003f05270 */
[----:B------:R-:W-:Y:S05]  /*1cc80*/  @!P0 BRA `(.L_x_1666) ;  /* 0x000020a000008947 */ /* 0x000fea0003800000 */
[----:B------:R-:W3:Y:S04]  /*1cc90*/  LDL R10, [R1+0xbc] ;  /* 0x0000bc00010a7983 */ /* 0x000ee80000100800 */
[----:B--2---:R-:W2:Y:S04]  /*1cca0*/  LDL R18, [R1+0xc0] ;  /* 0x0000c00001127983 */ /* 0x004ea80000100800 */
[----:B-1--4-:R-:W4:Y:S04]  /*1ccb0*/  LDL R6, [R1+0xc8] ;  /* 0x0000c80001067983 */ /* 0x012f280000100800 */
        /* <DEDUP_REMOVED lines=12> */
[----:B---3--:R1:W-:Y:S04]  /*1cd80*/  STS [R10+0x80], R2 ;  /* 0x000080020a007388 */ /* 0x0083e80000000800 */
[----:B------:R3:W-:Y:S04]  /*1cd90*/  STS [R10+0x480], R3 ;  /* 0x000480030a007388 */ /* 0x0007e80000000800 */
[----:B--2---:R2:W-:Y:S01]  /*1cda0*/  STS [R18], R4 ;  /* 0x0000000412007388 */ /* 0x0045e20000000800 */
[----:B-1----:R-:W-:-:S02]  /*1cdb0*/  F2FP.BF16.PACK_AB R2, R69, R68 ;  /* 0x000000444502723e */ /* 0x002fc400000010ff */
[----:B---3--:R-:W-:-:S03]  /*1cdc0*/  F2FP.BF16.PACK_AB R3, R33, R32 ;  /* 0x000000202103723e */ /* 0x008fc600000010ff */
[----:B------:R1:W-:Y:S01]  /*1cdd0*/  STS [R18+0x400], R2 ;  /* 0x0004000212007388 */ /* 0x0003e20000000800 */
[----:B--2---:R-:W-:-:S03]  /*1cde0*/  F2FP.BF16.PACK_AB R4, R57, R56 ;  /* 0x000000383904723e */ /* 0x004fc600000010ff */
        /* <DEDUP_REMOVED lines=75> */
.L_x_1667:
        /* <DEDUP_REMOVED lines=23> */
[----:B------:R-:W-:Y:S02]  /*1d410*/  IMAD.IADD R6, R6, 0x1, R52 ;  /* 0x0000000106067824 */ /* 0x000fe400078e0234 */
        /* <DEDUP_REMOVED lines=92> */
.L_x_1760:
[----:B------:R-:W-:Y:S05]  /*1d9e0*/  BRA.DIV ~URZ, `(.L_x_1670) ;  /* 0x000059c27f007947 */ /* 0x000fea000b800000 */
[----:B------:R4:W2:Y:S02]  /*1d9f0*/  SHFL.IDX PT, R2, R8, RZ, 0x181f ;  /* 0x00181fff08027589 */ /* 0x0008a400000e0000 */
.L_x_1761:
[----:B------:R-:W-:Y:S01]  /*1da00*/  ISETP.GE.AND P0, PT, R5, R4, PT ;  /* 0x000000040500720c */ /* 0x000fe20003f06270 */
[----:B------:R-:W-:-:S12]  /*1da10*/  BSSY B0, `(.L_x_1671) ;  /* 0x000000b000007945 */ /* 0x000fd80003800000 */
[----:B------:R-:W-:Y:S05]  /*1da20*/  @P0 BRA `(.L_x_1672) ;  /* 0x0000009000000947 */ /* 0x000fea0003800000 */
[----:B------:R-:W5:Y:S01]  /*1da30*/  LDL R15, [R1+0x4] ;  /* 0x00000400010f7983 */ /* 0x000f620000100800 */
[----:B------:R-:W-:Y:S02]  /*1da40*/  ISETP.GE.AND P1, PT, R76, c[0x0][0x3c8], PT ;  /* 0x0000f2004c007a0c */ /* 0x000fe40003f26270 */
[----:B------:R-:W-:-:S11]  /*1da50*/  ISETP.GE.AND P0, PT, R226, c[0x0][0x3c8], PT ;  /* 0x0000f200e2007a0c */ /* 0x000fd60003f06270 */
[-C--:B--2---:R-:W-:Y:S02]  /*1da60*/  @!P1 LEA R10, P3, R76, R2.reuse, 0x1 ;  /* 0x000000024c0a9211 */ /* 0x084fe400078608ff */
[----:B------:R-:W-:Y:S02]  /*1da70*/  @!P0 LEA R2, P2, R226, R2, 0x1 ;  /* 0x00000002e2028211 */ /* 0x000fe400078408ff */
[----:B---3--:R-:W-:-:S05]  /*1da80*/  @!P1 LEA.HI.X R11, R76, R9, R77, 0x1, P3 ;  /* 0x000000094c0b9211 */ /* 0x008fca00018f0c4d */
[----:B------:R2:W-:Y:S01]  /*1da90*/  @!P1 ST.E.128 [R10.64], R20 ;  /* 0x000000140a009985 */ /* 0x0005e2000c101d08 */
[----:B-----5:R-:W-:-:S05]  /*1daa0*/  @!P0 LEA.HI.X R3, R226, R9, R15, 0x1, P2 ;  /* 0x00000009e2038211 */ /* 0x020fca00010f0c0f */
[----:B-1----:R2:W-:Y:S02]  /*1dab0*/  @!P0 ST.E.128 [R2.64], R16 ;  /* 0x0000001002008985 */ /* 0x0025e4000c101d08 */
.L_x_1672:
[----:B------:R-:W-:Y:S05]  /*1dac0*/  BSYNC B0 ;  /* 0x0000000000007941 */ /* 0x000fea0003800000 */
.L_x_1671:
[----:B------:R-:W-:Y:S05]  /*1dad0*/  BRA.DIV ~URZ, `(.L_x_1673) ;  /* 0x000059427f007947 */ /* 0x000fea000b800000 */
[----:B---3--:R3:W4:Y:S04]  /*1dae0*/  SHFL.IDX PT, R9, R6, 0x1, 0x181f ;  /* 0x00381f0006097f89 */ /* 0x00872800000e0000 */
[----:B--2---:R3:W2:Y:S02]  /*1daf0*/  SHFL.IDX PT, R2, R8, 0x1, 0x181f ;  /* 0x00381f0008027f89 */ /* 0x0046a400000e0000 */
.L_x_1762:
[----:B------:R-:W-:Y:S01]  /*1db00*/  IADD3 R3, R5, 0x20, RZ ;  /* 0x0000002005037810 */ /* 0x000fe20007ffe0ff */
[----:B------:R-:W-:Y:S03]  /*1db10*/  BSSY B0, `(.L_x_1674) ;  /* 0x000000c000007945 */ /* 0x000fe60003800000 */
[----:B------:R-:W-:-:S13]  /*1db20*/  ISETP.GE.AND P0, PT, R3, R4, PT ;  /* 0x000000040300720c */ /* 0x000fda0003f06270 */
[----:B------:R-:W-:Y:S05]  /*1db30*/  @P0 BRA `(.L_x_1675) ;  /* 0x0000009000000947 */ /* 0x000fea0003800000 */
[----:B------:R-:W5:Y:S01]  /*1db40*/  LDL R15, [R1+0x4] ;  /* 0x00000400010f7983 */ /* 0x000f620000100800 */
[----:B------:R-:W-:Y:S02]  /*1db50*/  ISETP.GE.AND P1, PT, R76, c[0x0][0x3c8], PT ;  /* 0x0000f2004c007a0c */ /* 0x000fe40003f26270 */
[----:B------:R-:W-:-:S11]  /*1db60*/  ISETP.GE.AND P0, PT, R226, c[0x0][0x3c8], PT ;  /* 0x0000f200e2007a0c */ /* 0x000fd60003f06270 */
[-C--:B--2---:R-:W-:Y:S02]  /*1db70*/  @!P1 LEA R10, P3, R76, R2.reuse, 0x1 ;  /* 0x000000024c0a9211 */ /* 0x084fe400078608ff */
[----:B------:R-:W-:Y:S02]  /*1db80*/  @!P0 LEA R2, P2, R226, R2, 0x1 ;  /* 0x00000002e2028211 */ /* 0x000fe400078408ff */
[----:B----4-:R-:W-:-:S05]  /*1db90*/  @!P1 LEA.HI.X R11, R76, R9, R77, 0x1, P3 ;  /* 0x000000094c0b9211 */ /* 0x010fca00018f0c4d */
[----:B------:R2:W-:Y:S01]  /*1dba0*/  @!P1 ST.E.128 [R10.64], R28 ;  /* 0x0000001c0a009985 */ /* 0x0005e2000c101d08 */
[----:B-----5:R-:W-:-:S05]  /*1dbb0*/  @!P0 LEA.HI.X R3, R226, R9, R15, 0x1, P2 ;  /* 0x00000009e2038211 */ /* 0x020fca00010f0c0f */
[----:B-1----:R2:W-:Y:S02]  /*1dbc0*/  @!P0 ST.E.128 [R2.64], R24 ;  /* 0x0000001802008985 */ /* 0x0025e4000c101d08 */
.L_x_1675:
[----:B------:R-:W-:Y:S05]  /*1dbd0*/  BSYNC B0 ;  /* 0x0000000000007941 */ /* 0x000fea0003800000 */
.L_x_1674:
[----:B------:R-:W-:Y:S05]  /*1dbe0*/  BRA.DIV ~URZ, `(.L_x_1676) ;  /* 0x000059027f007947 */ /* 0x000fea000b800000 */
[----:B----4-:R4:W3:Y:S02]  /*1dbf0*/  SHFL.IDX PT, R9, R6, 0x2, 0x181f ;  /* 0x00581f0006097f89 */ /* 0x0108e400000e0000 */
.L_x_1763:
[----:B------:R-:W-:Y:S05]  /*1dc00*/  BRA.DIV ~URZ, `(.L_x_1677) ;  /* 0x000059527f007947 */ /* 0x000fea000b800000 */
[----:B--2---:R2:W4:Y:S02]  /*1dc10*/  SHFL.IDX PT, R2, R8, 0x2, 0x181f ;  /* 0x00581f0008027f89 */ /* 0x00452400000e0000 */
.L_x_1764:
[----:B------:R-:W-:Y:S01]  /*1dc20*/  IADD3 R3, R5, 0x40, RZ ;  /* 0x0000004005037810 */ /* 0x000fe20007ffe0ff */
[----:B------:R-:W-:Y:S03]  /*1dc30*/  BSSY B0, `(.L_x_1678) ;  /* 0x000000c000007945 */ /* 0x000fe60003800000 */
[----:B------:R-:W-:-:S13]  /*1dc40*/  ISETP.GE.AND P0, PT, R3, R4, PT ;  /* 0x000000040300720c */ /* 0x000fda0003f06270 */
[----:B------:R-:W-:Y:S05]  /*1dc50*/  @P0 BRA `(.L_x_1679) ;  /* 0x0000009000000947 */ /* 0x000fea0003800000 */
[----:B------:R-:W5:Y:S01]  /*1dc60*/  LDL R15, [R1+0x4] ;  /* 0x00000400010f7983 */ /* 0x000f620000100800 */
[----:B------:R-:W-:Y:S02]  /*1dc70*/  ISETP.GE.AND P1, PT, R76, c[0x0][0x3c8], PT ;  /* 0x0000f2004c007a0c */ /* 0x000fe40003f26270 */
[----:B------:R-:W-:-:S11]  /*1dc80*/  ISETP.GE.AND P0, PT, R226, c[0x0][0x3c8], PT ;  /* 0x0000f200e2007a0c */ /* 0x000fd60003f06270 */
[-C--:B----4-:R-:W-:Y:S02]  /*1dc90*/  @!P1 LEA R10, P3, R76, R2.reuse, 0x1 ;  /* 0x000000024c0a9211 */ /* 0x090fe400078608ff */
[----:B------:R-:W-:Y:S02]  /*1dca0*/  @!P0 LEA R2, P2, R226, R2, 0x1 ;  /* 0x00000002e2028211 */ /* 0x000fe400078408ff */
[----:B---3--:R-:W-:-:S05]  /*1dcb0*/  @!P1 LEA.HI.X R11, R76, R9, R77, 0x1, P3 ;  /* 0x000000094c0b9211 */ /* 0x008fca00018f0c4d */
[----:B------:R3:W-:Y:S01]  /*1dcc0*/  @!P1 ST.E.128 [R10.64], R36 ;  /* 0x000000240a009985 */ /* 0x0007e2000c101d08 */
[----:B-----5:R-:W-:-:S05]  /*1dcd0*/  @!P0 LEA.HI.X R3, R226, R9, R15, 0x1, P2 ;  /* 0x00000009e2038211 */ /* 0x020fca00010f0c0f */
[----:B-1----:R3:W-:Y:S02]  /*1dce0*/  @!P0 ST.E.128 [R2.64], R32 ;  /* 0x0000002002008985 */ /* 0x0027e4000c101d08 */
.L_x_1679:
[----:B------:R-:W-:Y:S05]  /*1dcf0*/  BSYNC B0 ;  /* 0x0000000000007941 */ /* 0x000fea0003800000 */
.L_x_1678:
[----:B------:R-:W-:Y:S05]  /*1dd00*/  BRA.DIV ~URZ, `(.L_x_1680) ;  /* 0x000058c27f007947 */ /* 0x000fea000b800000 */
[----:B---3--:R3:W2:Y:S04]  /*1dd10*/  SHFL.IDX PT, R9, R6, 0x3, 0x181f ;  /* 0x00781f0006097f89 */ /* 0x0086a800000e0000 */
[----:B----4-:R3:W4:Y:S02]  /*1dd20*/  SHFL.IDX PT, R6, R8, 0x3, 0x181f ;  /* 0x00781f0008067f89 */ /* 0x01072400000e0000 */
.L_x_1765:
        /* <DEDUP_REMOVED lines=9> */
[----:B---3--:R-:W2:Y:S01]  /*1ddc0*/  LDL R8, [R1+0x4] ;  /* 0x0000040001087983 */ /* 0x008ea20000100800 */
[----:B-1----:R-:W-:-:S04]  /*1ddd0*/  LEA R2, P0, R226, R6, 0x1 ;  /* 0x00000006e2027211 */ /* 0x002fc800078008ff */
[----:B--2---:R-:W-:-:S05]  /*1dde0*/  LEA.HI.X R3, R226, R9, R8, 0x1, P0 ;  /* 0x00000009e2037211 */ /* 0x004fca00000f0c08 */
[----:B------:R1:W-:Y:S01]  /*1ddf0*/  ST.E.128 [R2.64], R40 ;  /* 0x0000002802007985 */ /* 0x0003e2000c101d08 */
[----:B------:R-:W-:Y:S05]  /*1de00*/  BRA `(.L_x_1681) ;  /* 0x00001ab000007947 */ /* 0x000fea0003800000 */
.L_x_1668:
        /* <DEDUP_REMOVED lines=34> */
.L_x_1766:
[----:B------:R-:W-:Y:S05]  /*1e030*/  BRA.DIV ~URZ, `(.L_x_1683) ;  /* 0x000056d27f007947 */ /* 0x000fea000b800000 */
[----:B------:R3:W4:Y:S02]  /*1e040*/  SHFL.IDX PT, R2, R5, RZ, 0x1c1f ;  /* 0x001c1fff05027589 */ /* 0x00072400000e0000 */
.L_x_1767:
        /* <DEDUP_REMOVED lines=97> */
.L_x_1685:
[----:B------:R-:W-:Y:S05]  /*1e660*/  BSYNC B0 ;  /* 0x0000000000007941 */ /* 0x000fea0003800000 */
.L_x_1684:
[----:B------:R-:W-:Y:S05]  /*1e670*/  BRA.DIV ~URZ, `(.L_x_1686) ;  /* 0x000051027f007947 */ /* 0x000fea000b800000 */
[----:B--2---:R2:W1:Y:S04]  /*1e680*/  SHFL.IDX PT, R4, R6, 0x1, 0x1c1f ;  /* 0x003c1f0006047f89 */ /* 0x00446800000e0000 */
[----:B----4-:R2:W4:Y:S02]  /*1e690*/  SHFL.IDX PT, R2, R5, 0x1, 0x1c1f ;  /* 0x003c1f0005027f89 */ /* 0x01052400000e0000 */
.L_x_1768:
        /* <DEDUP_REMOVED lines=105> */
.L_x_1666:
[----:B------:R-:W3:Y:S04]  /*1ed30*/  LDL.LU R2, [R1+0x68] ;  /* 0x0000680001027983 */ /* 0x000ee80000300800 */
[----:B-12---:R-:W2:Y:S01]  /*1ed40*/  LDL.LU R6, [R1+0x6c] ;  /* 0x00006c0001067983 */ /* 0x006ea20000300800 */
[----:B------:R-:W-:Y:S02]  /*1ed50*/  ISETP.NE.U32.AND P0, PT, RZ, c[0x0][0x508], PT ;  /* 0x00014200ff007a0c */ /* 0x000fe40003f05070 */
[----:B------:R-:W-:Y:S01]  /*1ed60*/  ISETP.NE.U32.AND P3, PT, RZ, c[0x0][0x500], PT ;  /* 0x00014000ff007a0c */ /* 0x000fe20003f65070 */
[----:B----4-:R-:W4:Y:S01]  /*1ed70*/  LDL.LU R3, [R1+0x54] ;  /* 0x0000540001037983 */ /* 0x010f220000300800 */
[----:B------:R-:W-:Y:S01]  /*1ed80*/  ISETP.NE.AND.EX P2, PT, RZ, c[0x0][0x50c], PT, P0 ;  /* 0x00014300ff007a0c */ /* 0x000fe20003f45300 */
[----:B------:R-:W-:Y:S01]  /*1ed90*/  IMAD.MOV.U32 R22, RZ, RZ, c[0x0][0x388] ;  /* 0x0000e200ff167624 */ /* 0x000fe200078e00ff */
[----:B------:R-:W-:-:S02]  /*1eda0*/  ISETP.NE.AND.EX P3, PT, RZ, c[0x0][0x504], PT, P3 ;  /* 0x00014100ff007a0c */ /* 0x000fc40003f65330 */
[----:B---3--:R-:W-:-:S09]  /*1edb0*/  IADD3 R4, P1, R2, c[0x0][0x500], RZ ;  /* 0x0001400002047a10 */ /* 0x008fd20007f3e0ff */
[----:B------:R-:W-:Y:S01]  /*1edc0*/  @P2 IADD3 R8, P0, R2, c[0x0][0x508], RZ ;  /* 0x0001420002082a10 */ /* 0x000fe20007f1e0ff */
[----:B------:R-:W-:Y:S01]  /*1edd0*/  IMAD.MOV.U32 R2, RZ, RZ, RZ ;  /* 0x000000ffff027224 */ /* 0x000fe200078e00ff */
[C---:B--2---:R-:W-:Y:S02]  /*1ede0*/  IADD3.X R5, R6.reuse, c[0x0][0x504], RZ, P1, !PT ;  /* 0x0001410006057a10 */ /* 0x044fe40000ffe4ff */
        /* <DEDUP_REMOVED lines=10> */
.L_x_1687:
        /* <DEDUP_REMOVED lines=60> */
.L_x_1689:
[----:B------:R-:W-:Y:S05]  /*1f250*/  BSYNC B0 ;  /* 0x0000000000007941 */ /* 0x000fea0003800000 */
.L_x_1688:
        /* <DEDUP_REMOVED lines=30> */
[----:B------:R-:W-:-:S04]  /*1f440*/  IADD3 R6, R82, R10, RZ ;  /* 0x0000000a52067210 */ /* 0x000fc80007ffe0ff */
[----:B------:R-:W-:Y:S02]  /*1f450*/  IADD3 R5, R3, R4, RZ ;  /* 0x0000000403057210 */ /* 0x000fe40007ffe0ff */
[----:B------:R-:W-:-:S04]  /*1f460*/  LEA R8, P0, R2, c[0x0][0x380], 0x1 ;  /* 0x0000e00002087a11 */ /* 0x000fc800078008ff */
[----:B------:R-:W-:Y:S01]  /*1f470*/  LEA.HI.X R5, R2, c[0x0][0x384], R5, 0x1, P0 ;  /* 0x0000e10002057a11 */ /* 0x000fe200000f0c05 */
[----:B------:R-:W-:Y:S06]  /*1f480*/  BRA.DIV ~URZ, `(.L_x_1690) ;  /* 0x000043c27f007947 */ /* 0x000fec000b800000 */
[----:B------:R1:W2:Y:S02]  /*1f490*/  SHFL.IDX PT, R9, R5, RZ, 0x181f ;  /* 0x00181fff05097589 */ /* 0x0002a400000e0000 */
.L_x_1769:
[----:B------:R-:W-:Y:S05]  /*1f4a0*/  BRA.DIV ~URZ, `(.L_x_1691) ;  /* 0x000044127f007947 */ /* 0x000fea000b800000 */
[----:B------:R3:W4:Y:S02]  /*1f4b0*/  SHFL.IDX PT, R2, R8, RZ, 0x181f ;  /* 0x00181fff08027589 */ /* 0x00072400000e0000 */
.L_x_1770:
[----:B------:R-:W-:Y:S01]  /*1f4c0*/  IMAD R4, R22, c[0x0][0x4e8], RZ ;  /* 0x00013a0016047a24 */ /* 0x000fe200078e02ff */
[----:B------:R-:W-:Y:S04]  /*1f4d0*/  BSSY B0, `(.L_x_1692) ;  /* 0x000000c000007945 */ /* 0x000fe80003800000 */
[----:B------:R-:W-:-:S13]  /*1f4e0*/  ISETP.GE.AND P0, PT, R6, R4, PT ;  /* 0x000000040600720c */ /* 0x000fda0003f06270 */
[----:B------:R-:W-:Y:S05]  /*1f4f0*/  @P0 BRA `(.L_x_1693) ;  /* 0x0000009000000947 */ /* 0x000fea0003800000 */
[----:B------:R-:W5:Y:S01]  /*1f500*/  LDL R15, [R1+0x4] ;  /* 0x00000400010f7983 */ /* 0x000f620000100800 */
[----:B------:R-:W-:Y:S02]  /*1f510*/  ISETP.GE.AND P1, PT, R76, c[0x0][0x3c8], PT ;  /* 0x0000f2004c007a0c */ /* 0x000fe40003f26270 */
[----:B------:R-:W-:-:S11]  /*1f520*/  ISETP.GE.AND P0, PT, R226, c[0x0][0x3c8], PT ;  /* 0x0000f200e2007a0c */ /* 0x000fd60003f06270 */
[-C--:B----4-:R-:W-:Y:S02]  /*1f530*/  @!P1 LEA R10, P3, R76, R2.reuse, 0x1 ;  /* 0x000000024c0a9211 */ /* 0x090fe400078608ff */
[----:B------:R-:W-:Y:S02]  /*1f540*/  @!P0 LEA R2, P2, R226, R2, 0x1 ;  /* 0x00000002e2028211 */ /* 0x000fe400078408ff */
[----:B--2---:R-:W-:-:S05]  /*1f550*/  @!P1 LEA.HI.X R11, R76, R9, R77, 0x1, P3 ;  /* 0x000000094c0b9211 */ /* 0x004fca00018f0c4d */
[----:B------:R2:W-:Y:S01]  /*1f560*/  @!P1 ST.E.128 [R10.64], RZ ;  /* 0x000000ff0a009985 */ /* 0x0005e2000c101d08 */
[----:B-----5:R-:W-:-:S05]  /*1f570*/  @!P0 LEA.HI.X R3, R226, R9, R15, 0x1, P2 ;  /* 0x00000009e2038211 */ /* 0x020fca00010f0c0f */
[----:B------:R2:W-:Y:S02]  /*1f580*/  @!P0 ST.E.128 [R2.64], RZ ;  /* 0x000000ff02008985 */ /* 0x0005e4000c101d08 */
.L_x_1693:
[----:B------:R-:W-:Y:S05]  /*1f590*/  BSYNC B0 ;  /* 0x0000000000007941 */ /* 0x000fea0003800000 */
.L_x_1692:
[----:B------:R-:W-:Y:S05]  /*1f5a0*/  BRA.DIV ~URZ, `(.L_x_1694) ;  /* 0x000043827f007947 */ /* 0x000fea000b800000 */
[----:B--2---:R2:W1:Y:S04]  /*1f5b0*/  SHFL.IDX PT, R9, R5, 0x1, 0x181f ;  /* 0x00381f0005097f89 */ /* 0x00446800000e0000 */
[----:B----4-:R2:W4:Y:S02]  /*1f5c0*/  SHFL.IDX PT, R2, R8, 0x1, 0x181f ;  /* 0x00381f0008027f89 */ /* 0x01052400000e0000 */
.L_x_1771:
        /* <DEDUP_REMOVED lines=9> */
[----:B-1----:R-:W-:-:S05]  /*1f660*/  @!P1 LEA.HI.X R11, R76, R9, R77, 0x1, P3 ;  /* 0x000000094c0b9211 */ /* 0x002fca00018f0c4d */
[----:B------:R1:W-:Y:S01]  /*1f670*/  @!P1 ST.E.128 [R10.64], RZ ;  /* 0x000000ff0a009985 */ /* 0x0003e2000c101d08 */
[----:B-----5:R-:W-:-:S05]  /*1f680*/  @!P0 LEA.HI.X R3, R226, R9, R15, 0x1, P2 ;  /* 0x00000009e2038211 */ /* 0x020fca00010f0c0f */
[----:B------:R1:W-:Y:S02]  /*1f690*/  @!P0 ST.E.128 [R2.64], RZ ;  /* 0x000000ff02008985 */ /* 0x0003e4000c101d08 */
.L_x_1696:
[----:B------:R-:W-:Y:S05]  /*1f6a0*/  BSYNC B0 ;  /* 0x0000000000007941 */ /* 0x000fea0003800000 */
.L_x_1695:
[----:B------:R-:W-:Y:S05]  /*1f6b0*/  BRA.DIV ~URZ, `(.L_x_1697) ;  /* 0x000043427f007947 */ /* 0x000fea000b800000 */
[----:B-1----:R1:W2:Y:S02]  /*1f6c0*/  SHFL.IDX PT, R9, R5, 0x2, 0x181f ;  /* 0x00581f0005097f89 */ /* 0x0022a400000e0000 */
.L_x_1772:
[----:B------:R-:W-:Y:S05]  /*1f6d0*/  BRA.DIV ~URZ, `(.L_x_1698) ;  /* 0x000043927f007947 */ /* 0x000fea000b800000 */
[----:B----4-:R4:W1:Y:S02]  /*1f6e0*/  SHFL.IDX PT, R2, R8, 0x2, 0x181f ;  /* 0x00581f0008027f89 */ /* 0x01086400000e0000 */
.L_x_1773:
[----:B------:R-:W-:Y:S01]  /*1f6f0*/  IADD3 R3, R6, 0x40, RZ ;  /* 0x0000004006037810 */ /* 0x000fe20007ffe0ff */
[----:B------:R-:W-:Y:S03]  /*1f700*/  BSSY B0, `(.L_x_1699) ;  /* 0x000000c000007945 */ /* 0x000fe60003800000 */
[----:B------:R-:W-:-:S13]  /*1f710*/  ISETP.GE.AND P0, PT, R3, R4, PT ;  /* 0x000000040300720c */ /* 0x000fda0003f06270 */
[----:B------:R-:W-:Y:S05]  /*1f720*/  @P0 BRA `(.L_x_1700) ;  /* 0x0000009000000947 */ /* 0x000fea0003800000 */
[----:B------:R-:W5:Y:S01]  /*1f730*/  LDL R15, [R1+0x4] ;  /* 0x00000400010f7983 */ /* 0x000f620000100800 */
[----:B------:R-:W-:Y:S02]  /*1f740*/  ISETP.GE.AND P1, PT, R76, c[0x0][0x3c8], PT ;  /* 0x0000f2004c007a0c */ /* 0x000fe40003f26270 */
[----:B------:R-:W-:-:S11]  /*1f750*/  ISETP.GE.AND P0, PT, R226, c[0x0][0x3c8], PT ;  /* 0x0000f200e2007a0c */ /* 0x000fd60003f06270 */
[-C--:B-1----:R-:W-:Y:S02]  /*1f760*/  @!P1 LEA R10, P3, R76, R2.reuse, 0x1 ;  /* 0x000000024c0a9211 */ /* 0x082fe400078608ff */
[----:B------:R-:W-:Y:S02]  /*1f770*/  @!P0 LEA R2, P2, R226, R2, 0x1 ;  /* 0x00000002e2028211 */ /* 0x000fe400078408ff */
[----:B--2---:R-:W-:-:S05]  /*1f780*/  @!P1 LEA.HI.X R11, R76, R9, R77, 0x1, P3 ;  /* 0x000000094c0b9211 */ /* 0x004fca00018f0c4d */
[----:B------:R1:W-:Y:S01]  /*1f790*/  @!P1 ST.E.128 [R10.64], RZ ;  /* 0x000000ff0a009985 */ /* 0x0003e2000c101d08 */
[----:B-----5:R-:W-:-:S05]  /*1f7a0*/  @!P0 LEA.HI.X R3, R226, R9, R15, 0x1, P2 ;  /* 0x00000009e2038211 */ /* 0x020fca00010f0c0f */
[----:B------:R1:W-:Y:S02]  /*1f7b0*/  @!P0 ST.E.128 [R2.64], RZ ;  /* 0x000000ff02008985 */ /* 0x0003e4000c101d08 */
.L_x_1700:
[----:B------:R-:W-:Y:S05]  /*1f7c0*/  BSYNC B0 ;  /* 0x0000000000007941 */ /* 0x000fea0003800000 */
.L_x_1699:
[----:B------:R-:W-:Y:S05]  /*1f7d0*/  BRA.DIV ~URZ, `(.L_x_1701) ;  /* 0x000043027f007947 */ /* 0x000fea000b800000 */
[----:B--2---:R2:W3:Y:S04]  /*1f7e0*/  SHFL.IDX PT, R9, R5, 0x3, 0x181f ;  /* 0x00781f0005097f89 */ /* 0x0044e800000e0000 */
[----:B-1----:R2:W1:Y:S02]  /*1f7f0*/  SHFL.IDX PT, R2, R8, 0x3, 0x181f ;  /* 0x00781f0008027f89 */ /* 0x00246400000e0000 */
.L_x_1774:
[----:B------:R-:W-:-:S04]  /*1f800*/  IADD3 R6, R6, 0x60, RZ ;  /* 0x0000006006067810 */ /* 0x000fc80007ffe0ff */
[----:B------:R-:W-:-:S13]  /*1f810*/  ISETP.GE.AND P0, PT, R6, R4, PT ;  /* 0x000000040600720c */ /* 0x000fda0003f06270 */
[----:B------:R-:W-:Y:S05]  /*1f820*/  @P0 BRA `(.L_x_1681) ;  /* 0x0000009000000947 */ /* 0x000fea0003800000 */
[----:B--234-:R-:W2:Y:S01]  /*1f830*/  LDL R8, [R1+0x4] ;  /* 0x0000040001087983 */ /* 0x01cea20000100800 */
[----:B------:R-:W-:Y:S02]  /*1f840*/  ISETP.GE.AND P1, PT, R76, c[0x0][0x3c8], PT ;  /* 0x0000f2004c007a0c */ /* 0x000fe40003f26270 */
[----:B------:R-:W-:-:S11]  /*1f850*/  ISETP.GE.AND P0, PT, R226, c[0x0][0x3c8], PT ;  /* 0x0000f200e2007a0c */ /* 0x000fd60003f06270 */
[-C--:B-1----:R-:W-:Y:S02]  /*1f860*/  @!P1 LEA R4, P3, R76, R2.reuse, 0x1 ;  /* 0x000000024c049211 */ /* 0x082fe400078608ff */
[----:B------:R-:W-:Y:S02]  /*1f870*/  @!P0 LEA R2, P2, R226, R2, 0x1 ;  /* 0x00000002e2028211 */ /* 0x000fe400078408ff */
[----:B------:R-:W-:-:S05]  /*1f880*/  @!P1 LEA.HI.X R5, R76, R9, R77, 0x1, P3 ;  /* 0x000000094c059211 */ /* 0x000fca00018f0c4d */
[----:B------:R1:W-:Y:S01]  /*1f890*/  @!P1 ST.E.128 [R4.64], RZ ;  /* 0x000000ff04009985 */ /* 0x0003e2000c101d08 */
[----:B--2---:R-:W-:-:S05]  /*1f8a0*/  @!P0 LEA.HI.X R3, R226, R9, R8, 0x1, P2 ;  /* 0x00000009e2038211 */ /* 0x004fca00010f0c08 */
[----:B------:R1:W-:Y:S02]  /*1f8b0*/  @!P0 ST.E.128 [R2.64], RZ ;  /* 0x000000ff02008985 */ /* 0x0003e4000c101d08 */
.L_x_1681:
[----:B------:R-:W-:Y:S05]  /*1f8c0*/  BSYNC B1 ;  /* 0x0000000000017941 */ /* 0x000fea0003800000 */
.L_x_1665:
        /* <DEDUP_REMOVED lines=14> */
.L_x_1775:
[----:B------:R-:W-:Y:S05]  /*1f9b0*/  BRA.DIV ~URZ, `(.L_x_1704) ;  /* 0x000042627f007947 */ /* 0x000fea000b800000 */
[----:B------:R3:W4:Y:S02]  /*1f9c0*/  SHFL.IDX PT, R9, R74, 0x1, 0x1f ;  /* 0x00201f004a097f89 */ /* 0x00072400000e0000 */
.L_x_1776:
        /* <DEDUP_REMOVED lines=19> */
.L_x_1777:
        /* <DEDUP_REMOVED lines=16> */
.L_x_1778:
[----:B---3--:R-:W-:Y:S01]  /*1fc00*/  IMAD R2, R2, c[0x0][0x538], RZ ;  /* 0x00014e0002027a24 */ /* 0x008fe200078e02ff */
[----:B------:R-:W-:Y:S04]  /*1fc10*/  BSSY B1, `(.L_x_1707) ;  /* 0x00000cf000017945 */ /* 0x000fe80003800000 */
[----:B----4-:R-:W-:-:S04]  /*1fc20*/  IADD3 R9, R2, R9, RZ ;  /* 0x0000000902097210 */ /* 0x010fc80007ffe0ff */
[----:B--2---:R-:W-:-:S13]  /*1fc30*/  ISETP.GT.AND P0, PT, R9, R10, PT ;  /* 0x0000000a0900720c */ /* 0x004fda0003f04270 */
[----:B------:R-:W-:Y:S05]  /*1fc40*/  @P0 BRA `(.L_x_1708) ;  /* 0x0000026000000947 */ /* 0x000fea0003800000 */
.L_x_1712:
        /* <DEDUP_REMOVED lines=18> */
.L_x_1779:
        /* <DEDUP_REMOVED lines=16> */
.L_x_1780:
[----:B--2---:R-:W-:-:S05]  /*1fe70*/  IMAD R2, R2, c[0x0][0x538], RZ ;  /* 0x00014e0002027a24 */ /* 0x004fca00078e02ff */
[----:B------:R-:W-:-:S04]  /*1fe80*/  IADD3 R9, R2, R9, RZ ;  /* 0x0000000902097210 */ /* 0x000fc80007ffe0ff */
[----:B------:R-:W-:-:S13]  /*1fe90*/  ISETP.GT.AND P0, PT, R9, R10, PT ;  /* 0x0000000a0900720c */ /* 0x000fda0003f04270 */
[----:B-1----:R-:W-:Y:S05]  /*1fea0*/  @!P0 BRA `(.L_x_1712) ;  /* 0xfffffda000008947 */ /* 0x002fea000383ffff */
.L_x_1708:
[----:B------:R-:W-:-:S05]  /*1feb0*/  IADD3 R11, -R2, R9, RZ ;  /* 0x00000009020b7210 */ /* 0x000fca0007ffe1ff */
[----:B------:R-:W-:-:S05]  /*1fec0*/  IMAD R2, R4, c[0x0][0x538], R11 ;  /* 0x00014e0004027a24 */ /* 0x000fca00078e020b */
[----:B------:R-:W-:Y:S01]  /*1fed0*/  ISETP.GT.AND P0, PT, R2, R10, PT ;  /* 0x0000000a0200720c */ /* 0x000fe20003f04270 */
[----:B------:R-:W-:-:S12]  /*1fee0*/  BRA.DIV ~URZ, `(.L_x_1713) ;  /* 0x000041827f007947 */ /* 0x000fd8000b800000 */
[----:B------:R-:W-:-:S03]  /*1fef0*/  VOTE.ANY R15, PT, !P0 ;  /* 0x00000000000f7806 */ /* 0x000fc600040e0100 */
.L_x_1781:
[----:B------:R-:W2:Y:S01]  /*1ff00*/  LDL.LU R2, [R1+0x5c] ;  /* 0x00005c0001027983 */ /* 0x000ea20000300800 */
[----:B------:R-:W2:Y:S02]  /*1ff10*/  POPC R9, R15 ;  /* 0x0000000f00097309 */ /* 0x000ea40000000000 */
[----:B--2---:R-:W-:-:S05]  /*1ff20*/  IADD3 R2, R9, R2, RZ ;  /* 0x0000000209027210 */ /* 0x004fca0007ffe0ff */
[----:B------:R2:W-:Y:S01]  /*1ff30*/  STL [R1+0x5c], R2 ;  /* 0x00005c0201007387 */ /* 0x0005e20000100800 */
[----:B------:R-:W-:Y:S05]  /*1ff40*/  BRA.DIV ~URZ, `(.L_x_1714) ;  /* 0x000041627f007947 */ /* 0x000fea000b800000 */
[----:B------:R3:W4:Y:S04]  /*1ff50*/  SHFL.IDX PT, R6, R6, R9, 0x1f ;  /* 0x00001f0906067589 */ /* 0x00072800000e0000 */
[----:B------:R3:W1:Y:S02]  /*1ff60*/  SHFL.IDX PT, R5, R8, R9, 0x1f ;  /* 0x00001f0908057589 */ /* 0x00066400000e0000 */
.L_x_1782:
[----:B------:R-:W-:Y:S01]  /*1ff70*/  ISETP.NE.AND P0, PT, R15, RZ, PT ;  /* 0x000000ff0f00720c */ /* 0x000fe20003f05270 */
[----:B------:R-:W-:-:S12]  /*1ff80*/  BSSY B0, `(.L_x_1715) ;  /* 0x0000005000007945 */ /* 0x000fd80003800000 */
[----:B------:R-:W-:Y:S05]  /*1ff90*/  @!P0 BRA `(.L_x_1716) ;  /* 0x0000003000008947 */ /* 0x000fea0003800000 */
[----:B---3--:R-:W-:Y:S01]  /*1ffa0*/  IADD3 R9, R9, -0x1, RZ ;  /* 0xffffffff09097810 */ /* 0x008fe20007ffe0ff */
[----:B------:R-:W-:Y:S05]  /*1ffb0*/  BRA.DIV ~URZ, `(.L_x_1717) ;  /* 0x000041c27f007947 */ /* 0x000fea000b800000 */
[----:B------:R3:W2:Y:S02]  /*1ffc0*/  SHFL.IDX PT, R16, R4, R9, 0x1f ;  /* 0x00001f0904107589 */ /* 0x0006a400000e0000 */
.L_x_1716:
[----:B------:R-:W-:Y:S05]  /*1ffd0*/  BSYNC B0 ;  /* 0x0000000000007941 */ /* 0x000fea0003800000 */
.L_x_1715:
        /* <DEDUP_REMOVED lines=68> */
.L_x_1719:
        /* <DEDUP_REMOVED lines=68> */
.L_x_1720:
[----:B------:R-:W-:Y:S05]  /*20860*/  BSYNC B0 ;  /* 0x0000000000007941 */ /* 0x000fea0003800000 */
.L_x_1718:
[----:B------:R-:W-:-:S04]  /*20870*/  LOP3.LUT R3, RZ, R3, RZ, 0x33, !PT ;  /* 0x00000003ff037212 */ /* 0x000fc800078e33ff */
[----:B-1----:R-:W-:-:S05]  /*20880*/  IADD3 R2, R3, R6, RZ ;  /* 0x0000000603027210 */ /* 0x002fca0007ffe0ff */
[----:B------:R1:W-:Y:S01]  /*20890*/  STL [R1+0x54], R2 ;  /* 0x0000540201007387 */ /* 0x0003e20000100800 */
[----:B------:R-:W-:Y:S05]  /*208a0*/  BRA `(.L_x_1721) ;  /* 0x0000005000007947 */ /* 0x000fea0003800000 */
.L_x_1709:
[----:B------:R-:W-:Y:S01]  /*208b0*/  MOV R2, c[0x0][0x53c] ;  /* 0x00014f0000027a02 */ /* 0x000fe20000000f00 */
[----:B------:R2:W-:Y:S04]  /*208c0*/  STL [R1+0x50], R10 ;  /* 0x0000500a01007387 */ /* 0x0005e80000100800 */
[----:B------:R2:W-:Y:S04]  /*208d0*/  STL [R1+0x54], RZ ;  /* 0x000054ff01007387 */ /* 0x0005e80000100800 */
[----:B------:R2:W-:Y:S04]  /*208e0*/  STL [R1+0x58], RZ ;  /* 0x000058ff01007387 */ /* 0x0005e80000100800 */
[----:B------:R2:W-:Y:S02]  /*208f0*/  STL [R1+0x5c], R2 ;  /* 0x00005c0201007387 */ /* 0x0005e40000100800 */
.L_x_1721:
[----:B------:R-:W-:Y:S05]  /*20900*/  BSYNC B1 ;  /* 0x0000000000017941 */ /* 0x000fea0003800000 */
.L_x_1707:
        /* <DEDUP_REMOVED lines=9> */
.L_x_1702:
[----:B-1----:R-:W3:Y:S02]  /*209a0*/  LDL R2, [R1+0x5c] ;  /* 0x00005c0001027983 */ /* 0x002ee40000100800 */
[----:B---3--:R-:W-:-:S13]  /*209b0*/  ISETP.GE.AND P0, PT, R2, c[0x0][0x53c], PT ;  /* 0x00014f0002007a0c */ /* 0x008fda0003f06270 */
[----:B--2---:R-:W-:Y:S01]  /*209c0*/  @P0 CALL.REL.NOINC `(.L_x_1722) ;  /* 0x0000001000000944 */ /* 0x004fe20003c00000 */
[----:B------:R-:W-:Y:S05]  /*209d0*/  BRA `(.L_x_1723) ;  /* 0xfffe155000007947 */ /* 0x000fea000383ffff */
.L_x_1722:
[----:B------:R-:W-:Y:S05]  /*209e0*/  EXIT ;  /* 0x000000000000794d */ /* 0x000fea0003800000 */
.L_x_1503:
[----:B------:R-:W-:Y:S02]  /*209f0*/  MOV R3, 0x1 ;  /* 0x0000000100037802 */ /* 0x000fe40000000f00 */
[----:B------:R-:W-:Y:S02]  /*20a00*/  MOV R4, 0x20a20 ;  /* 0x00020a2000047802 */ /* 0x000fe40000000f00 */
[----:B------:R-:W-:Y:S05]  /*20a10*/  CALL.REL.NOINC `($__internal_26_$__cuda_sm70_shflsync_up_p) ;  /* 0x0000389000007944 */ /* 0x000fea0003c00000 */
[----:B------:R-:W-:Y:S01]  /*20a20*/  MOV R0, R3 ;  /* 0x0000000300007202 */ /* 0x000fe20000000f00 */
[----:B------:R-:W-:Y:S05]  /*20a30*/  BRA `(.L_x_1724) ;  /* 0xfffdfa2000007947 */ /* 0x000fea000383ffff */
.L_x_1504:
[----:B------:R-:W-:Y:S02]  /*20a40*/  MOV R3, 0x2 ;  /* 0x0000000200037802 */ /* 0x000fe40000000f00 */
[----:B------:R-:W-:Y:S02]  /*20a50*/  MOV R4, 0x20a70 ;  /* 0x00020a7000047802 */ /* 0x000fe40000000f00 */
[----:B------:R-:W-:Y:S05]  /*20a60*/  CALL.REL.NOINC `($__internal_26_$__cuda_sm70_shflsync_up_p) ;  /* 0x0000384000007944 */ /* 0x000fea0003c00000 */
[----:B------:R-:W-:Y:S02]  /*20a70*/  SEL R0, R3, RZ, P4 ;  /* 0x000000ff03007207 */ /* 0x000fe40002000000 */
[----:B------:R-:W-:Y:S02]  /*20a80*/  MOV R3, 0x4 ;  /* 0x0000000400037802 */ /* 0x000fe40000000f00 */
[----:B------:R-:W-:Y:S01]  /*20a90*/  MOV R4, 0x20ad0 ;  /* 0x00020ad000047802 */ /* 0x000fe20000000f00 */
[----:B------:R-:W-:-:S04]  /*20aa0*/  IMAD.IADD R0, R2, 0x1, R0 ;  /* 0x0000000102007824 */ /* 0x000fc800078e0200 */
[----:B------:R-:W-:Y:S02]  /*20ab0*/  IMAD.MOV.U32 R2, RZ, RZ, R0 ;  /* 0x000000ffff027224 */ /* 0x000fe400078e0000 */
[----:B------:R-:W-:Y:S05]  /*20ac0*/  CALL.REL.NOINC `($__internal_26_$__cuda_sm70_shflsync_up_p) ;  /* 0x000037e000007944 */ /* 0x000fea0003c00000 */
[----:B------:R-:W-:Y:S02]  /*20ad0*/  SEL R3, R3, RZ, P3 ;  /* 0x000000ff03037207 */ /* 0x000fe40001800000 */
[----:B------:R-:W-:-:S03]  /*20ae0*/  MOV R4, 0x20b30 ;  /* 0x00020b3000047802 */ /* 0x000fc60000000f00 */
[----:B------:R-:W-:Y:S01]  /*20af0*/  IMAD.IADD R0, R0, 0x1, R3 ;  /* 0x0000000100007824 */ /* 0x000fe200078e0203 */
[----:B------:R-:W-:-:S03]  /*20b00*/  MOV R3, 0x8 ;  /* 0x0000000800037802 */ /* 0x000fc60000000f00 */
        /* <DEDUP_REMOVED lines=8> */
[----:B------:R-:W-:Y:S01]  /*20b90*/  SEL R3, R3, RZ, P1 ;  /* 0x000000ff03037207 */ /* 0x000fe20000800000 */
[----:B------:R-:W-:Y:S01]  /*20ba0*/  IMAD.MOV.U32 R2, RZ, RZ, 0x1f ;  /* 0x0000001fff027424 */ /* 0x000fe200078e00ff */
[----:B------:R-:W-:-:S03]  /*20bb0*/  MOV R52, 0x1f ;  /* 0x0000001f00347802 */ /* 0x000fc60000000f00 */
[----:B------:R-:W-:Y:S01]  /*20bc0*/  IMAD.IADD R4, R0, 0x1, R3 ;  /* 0x0000000100047824 */ /* 0x000fe200078e0203 */
[----:B------:R-:W-:-:S03]  /*20bd0*/  MOV R3, 0x20c00 ;  /* 0x00020c0000037802 */ /* 0x000fc60000000f00 */
[----:B------:R-:W-:Y:S02]  /*20be0*/  IMAD.MOV.U32 R53, RZ, RZ, R4 ;  /* 0x000000ffff357224 */ /* 0x000fe400078e0004 */
[----:B------:R-:W-:Y:S05]  /*20bf0*/  CALL.REL.NOINC `($__internal_25_$__cuda_sm70_shflsync_idx_p) ;  /* 0x0000365000007944 */ /* 0x000fea0003c00000 */
[----:B------:R-:W-:Y:S01]  /*20c00*/  MOV R0, R52 ;  /* 0x0000003400007202 */ /* 0x000fe20000000f00 */
[----:B------:R-:W-:Y:S05]  /*20c10*/  BRA `(.L_x_1725) ;  /* 0xfffdf94000007947 */ /* 0x000fea000383ffff */
.L_x_1506:
[----:B------:R-:W-:Y:S02]  /*20c20*/  SEL R2, RZ, 0x1, P0 ;  /* 0x00000001ff027807 */ /* 0x000fe40000000000 */
[----:B------:R-:W-:Y:S02]  /*20c30*/  MOV R3, 0x20c50 ;  /* 0x00020c5000037802 */ /* 0x000fe40000000f00 */
[----:B------:R-:W-:Y:S05]  /*20c40*/  CALL.REL.NOINC `($__internal_27_$__cuda_sm70_votesync_ballot) ;  /* 0x000036c000007944 */ /* 0x000fea0003c00000 */
[----:B------:R-:W-:Y:S05]  /*20c50*/  BRA `(.L_x_1726) ;  /* 0xfffdf99000007947 */ /* 0x000fea000383ffff */
.L_x_1507:
[----:B------:R-:W-:Y:S01]  /*20c60*/  IMAD.MOV.U32 R53, RZ, RZ, R9 ;  /* 0x000000ffff357224 */ /* 0x000fe200078e0009 */
[----:B-1----:R-:W-:Y:S01]  /*20c70*/  MOV R2, R0 ;  /* 0x0000000000027202 */ /* 0x002fe20000000f00 */
[----:B------:R-:W-:Y:S01]  /*20c80*/  IMAD.MOV.U32 R52, RZ, RZ, 0x1f ;  /* 0x0000001fff347424 */ /* 0x000fe200078e00ff */
[----:B------:R-:W-:Y:S02]  /*20c90*/  MOV R3, 0x20cb0 ;  /* 0x00020cb000037802 */ /* 0x000fe40000000f00 */
[----:B------:R-:W-:Y:S05]  /*20ca0*/  CALL.REL.NOINC `($__internal_25_$__cuda_sm70_shflsync_idx_p) ;  /* 0x000035a000007944 */ /* 0x000fea0003c00000 */
[----:B------:R-:W-:Y:S01]  /*20cb0*/  IMAD.MOV.U32 R12, RZ, RZ, R52 ;  /* 0x000000ffff0c7224 */ /* 0x000fe200078e0034 */
[----:B------:R-:W-:Y:S01]  /*20cc0*/  MOV R53, R8 ;  /* 0x0000000800357202 */ /* 0x000fe20000000f00 */
[----:B------:R-:W-:Y:S01]  /*20cd0*/  IMAD.MOV.U32 R5, RZ, RZ, RZ ;  /* 0x000000ffff057224 */ /* 0x000fe200078e00ff */
[----:B------:R-:W-:Y:S01]  /*20ce0*/  MOV R2, R0 ;  /* 0x0000000000027202 */ /* 0x000fe20000000f00 */
[----:B------:R-:W-:Y:S01]  /*20cf0*/  IMAD.MOV.U32 R52, RZ, RZ, 0x1f ;  /* 0x0000001fff347424 */ /* 0x000fe200078e00ff */
[----:B------:R-:W-:-:S02]  /*20d00*/  MOV R3, 0x20d20 ;  /* 0x00020d2000037802 */ /* 0x000fc40000000f00 */
[----:B------:R-:W-:Y:S05]  /*20d10*/  CALL.REL.NOINC `($__internal_25_$__cuda_sm70_shflsync_idx_p) ;  /* 0x0000353000007944 */ /* 0x000fea0003c00000 */
[----:B------:R-:W-:Y:S01]  /*20d20*/  MOV R9, R52 ;  /* 0x0000003400097202 */ /* 0x000fe20000000f00 */
[----:B------:R-:W-:Y:S05]  /*20d30*/  BRA `(.L_x_1727) ;  /* 0xfffdf92000007947 */ /* 0x000fea000383ffff */
.L_x_1510:
[----:B------:R-:W-:Y:S01]  /*20d40*/  IMAD.MOV.U32 R53, RZ, RZ, R4 ;  /* 0x000000ffff357224 */ /* 0x000fe200078e0004 */
[----:B-1----:R-:W-:Y:S01]  /*20d50*/  MOV R2, R0 ;  /* 0x0000000000027202 */ /* 0x002fe20000000f00 */
[----:B------:R-:W-:Y:S01]  /*20d60*/  IMAD.MOV.U32 R52, RZ, RZ, 0x1f ;  /* 0x0000001fff347424 */ /* 0x000fe200078e00ff */
[----:B------:R-:W-:-:S02]  /*20d70*/  MOV R3, 0x20d90 ;  /* 0x00020d9000037802 */ /* 0x000fc40000000f00 */
[----:B---34-:R-:W-:Y:S05]  /*20d80*/  CALL.REL.NOINC `($__internal_25_$__cuda_sm70_shflsync_idx_p) ;  /* 0x000034c000007944 */ /* 0x018fea0003c00000 */
[----:B------:R-:W-:Y:S01]  /*20d90*/  MOV R5, R52 ;  /* 0x0000003400057202 */ /* 0x000fe20000000f00 */
[----:B------:R-:W-:Y:S05]  /*20da0*/  BRA `(.L_x_1509) ;  /* 0xfffdf91000007947 */ /* 0x000fea000383ffff */
.L_x_1611:
[----:B------:R-:W-:Y:S01]  /*20db0*/  IMAD.MOV.U32 R53, RZ, RZ, R2 ;  /* 0x000000ffff357224 */ /* 0x000fe200078e0002 */
[----:B------:R-:W-:Y:S01]  /*20dc0*/  MOV R2, 0x3 ;  /* 0x0000000300027802 */ /* 0x000fe20000000f00 */
[----:B------:R-:W-:Y:S01]  /*20dd0*/  IMAD.MOV.U32 R52, RZ, RZ, 0x181f ;  /* 0x0000181fff347424 */ /* 0x000fe200078e00ff */
[----:B------:R-:W-:-:S02]  /*20de0*/  MOV R3, 0x20e00 ;  /* 0x00020e0000037802 */ /* 0x000fc40000000f00 */
[----:B---3--:R-:W-:Y:S05]  /*20df0*/  CALL.REL.NOINC `($__internal_25_$__cuda_sm70_shflsync_idx_p) ;  /* 0x0000345000007944 */ /* 0x008fea0003c00000 */
[----:B------:R-:W-:Y:S01]  /*20e00*/  IMAD.MOV.U32 R6, RZ, RZ, R52 ;  /* 0x000000ffff067224 */ /* 0x000fe200078e0034 */
[----:B------:R-:W-:Y:S01]  /*20e10*/  MOV R2, 0x3 ;  /* 0x0000000300027802 */ /* 0x000fe20000000f00 */
[----:B------:R-:W-:Y:S01]  /*20e20*/  IMAD.MOV.U32 R53, RZ, RZ, R5 ;  /* 0x000000ffff357224 */ /* 0x000fe200078e0005 */
[----:B------:R-:W-:-:S02]  /*20e30*/  MOV R52, 0x181f ;  /* 0x0000181f00347802 */ /* 0x000fc40000000f00 */
[----:B------:R-:W-:Y:S02]  /*20e40*/  MOV R3, 0x20e60 ;  /* 0x00020e6000037802 */ /* 0x000fe40000000f00 */
[----:B------:R-:W-:Y:S05]  /*20e50*/  CALL.REL.NOINC `($__internal_25_$__cuda_sm70_shflsync_idx_p) ;  /* 0x000033f000007944 */ /* 0x000fea0003c00000 */
[----:B------:R-:W-:Y:S01]  /*20e60*/  MOV R2, R52 ;  /* 0x0000003400027202 */ /* 0x000fe20000000f00 */
[----:B------:R-:W-:Y:S05]  /*20e70*/  BRA `(.L_x_1728) ;  /* 0xfffef21000007947 */ /* 0x000fea000383ffff */
.L_x_1614:
[----:B------:R-:W-:Y:S01]  /*20e80*/  IMAD.MOV.U32 R53, RZ, RZ, R4 ;  /* 0x000000ffff357224 */ /* 0x000fe200078e0004 */
[----:B------:R-:W-:Y:S01]  /*20e90*/  MOV R2, RZ ;  /* 0x000000ff00027202 */ /* 0x000fe20000000f00 */
[----:B------:R-:W-:Y:S01]  /*20ea0*/  IMAD.MOV.U32 R52, RZ, RZ, 0x181f ;  /* 0x0000181fff347424 */ /* 0x000fe200078e00ff */
[----:B------:R-:W-:Y:S02]  /*20eb0*/  MOV R3, 0x20ed0 ;  /* 0x00020ed000037802 */ /* 0x000fe40000000f00 */
[----:B------:R-:W-:Y:S05]  /*20ec0*/  CALL.REL.NOINC `($__internal_25_$__cuda_sm70_shflsync_idx_p) ;  /* 0x0000338000007944 */ /* 0x000fea0003c00000 */
[----:B------:R-:W-:Y:S01]  /*20ed0*/  MOV R6, R52 ;  /* 0x0000003400067202 */ /* 0x000fe20000000f00 */
[----:B------:R-:W-:Y:S05]  /*20ee0*/  BRA `(.L_x_1729) ;  /* 0xffff06a000007947 */ /* 0x000fea000383ffff */
.L_x_1615:
[----:B------:R-:W-:Y:S01]  /*20ef0*/  IMAD.MOV.U32 R53, RZ, RZ, R5 ;  /* 0x000000ffff357224 */ /* 0x000fe200078e0005 */
[----:B------:R-:W-:Y:S01]  /*20f00*/  MOV R2, RZ ;  /* 0x000000ff00027202 */ /* 0x000fe20000000f00 */
[----:B------:R-:W-:Y:S01]  /*20f10*/  IMAD.MOV.U32 R52, RZ, RZ, 0x181f ;  /* 0x0000181fff347424 */ /* 0x000fe200078e00ff */
[----:B------:R-:W-:Y:S02]  /*20f20*/  MOV R3, 0x20f40 ;  /* 0x00020f4000037802 */ /* 0x000fe40000000f00 */
[----:B-12---:R-:W-:Y:S05]  /*20f30*/  CALL.REL.NOINC `($__internal_25_$__cuda_sm70_shflsync_idx_p) ;  /* 0x0000331000007944 */ /* 0x006fea0003c00000 */
[----:B------:R-:W-:Y:S01]  /*20f40*/  MOV R2, R52 ;  /* 0x0000003400027202 */ /* 0x000fe20000000f00 */
[----:B------:R-:W-:Y:S05]  /*20f50*/  BRA `(.L_x_1730) ;  /* 0xffff065000007947 */ /* 0x000fea000383ffff */
.L_x_1618:
[----:B------:R-:W-:Y:S01]  /*20f60*/  IMAD.MOV.U32 R53, RZ, RZ, R4 ;  /* 0x000000ffff357224 */ /* 0x000fe200078e0004 */
[----:B--2-4-:R-:W-:Y:S01]  /*20f70*/  MOV R2, 0x1 ;  /* 0x0000000100027802 */ /* 0x014fe20000000f00 */
[----:B------:R-:W-:Y:S01]  /*20f80*/  IMAD.MOV.U32 R52, RZ, RZ, 0x181f ;  /* 0x0000181fff347424 */ /* 0x000fe200078e00ff */
[----:B------:R-:W-:-:S02]  /*20f90*/  MOV R3, 0x20fb0 ;  /* 0x00020fb000037802 */ /* 0x000fc40000000f00 */
[----:B-1-3--:R-:W-:Y:S05]  /*20fa0*/  CALL.REL.NOINC `($__internal_25_$__cuda_sm70_shflsync_idx_p) ;  /* 0x000032a000007944 */ /* 0x00afea0003c00000 */
        /* <DEDUP_REMOVED lines=8> */
.L_x_1621:
[----:B------:R-:W-:Y:S01]  /*21030*/  IMAD.MOV.U32 R53, RZ, RZ, R4 ;  /* 0x000000ffff357224 */ /* 0x000fe200078e0004 */
[----:B-1--4-:R-:W-:Y:S01]  /*21040*/  MOV R2, 0x2 ;  /* 0x0000000200027802 */ /* 0x012fe20000000f00 */
[----:B------:R-:W-:Y:S01]  /*21050*/  IMAD.MOV.U32 R52, RZ, RZ, 0x181f ;  /* 0x0000181fff347424 */ /* 0x000fe200078e00ff */
[----:B------:R-:W-:Y:S02]  /*21060*/  MOV R3, 0x21080 ;  /* 0x0002108000037802 */ /* 0x000fe40000000f00 */
[----:B--23--:R-:W-:Y:S05]  /*21070*/  CALL.REL.NOINC `($__internal_25_$__cuda_sm70_shflsync_idx_p) ;  /* 0x000031d000007944 */ /* 0x00cfea0003c00000 */
[----:B------:R-:W-:Y:S01]  /*21080*/  MOV R6, R52 ;  /* 0x0000003400067202 */ /* 0x000fe20000000f00 */
[----:B------:R-:W-:Y:S05]  /*21090*/  BRA `(.L_x_1732) ;  /* 0xffff074000007947 */ /* 0x000fea000383ffff */
.L_x_1622:
[----:B------:R-:W-:Y:S01]  /*210a0*/  IMAD.MOV.U32 R53, RZ, RZ, R5 ;  /* 0x000000ffff357224 */ /* 0x000fe200078e0005 */
[----:B----4-:R-:W-:Y:S01]  /*210b0*/  MOV R2, 0x2 ;  /* 0x0000000200027802 */ /* 0x010fe20000000f00 */
[----:B------:R-:W-:Y:S01]  /*210c0*/  IMAD.MOV.U32 R52, RZ, RZ, 0x181f ;  /* 0x0000181fff347424 */ /* 0x000fe200078e00ff */
[----:B------:R-:W-:Y:S02]  /*210d0*/  MOV R3, 0x210f0 ;  /* 0x000210f000037802 */ /* 0x000fe40000000f00 */
[----:B-123--:R-:W-:Y:S05]  /*210e0*/  CALL.REL.NOINC `($__internal_25_$__cuda_sm70_shflsync_idx_p) ;  /* 0x0000316000007944 */ /* 0x00efea0003c00000 */
[----:B------:R-:W-:Y:S01]  /*210f0*/  MOV R2, R52 ;  /* 0x0000003400027202 */ /* 0x000fe20000000f00 */
[----:B------:R-:W-:Y:S05]  /*21100*/  BRA `(.L_x_1733) ;  /* 0xffff06f000007947 */ /* 0x000fea000383ffff */
.L_x_1625:
[----:B------:R-:W-:Y:S01]  /*21110*/  IMAD.MOV.U32 R53, RZ, RZ, R4 ;  /* 0x000000ffff357224 */ /* 0x000fe200078e0004 */
[----:B-1----:R-:W-:Y:S01]  /*21120*/  MOV R2, 0x3 ;  /* 0x0000000300027802 */ /* 0x002fe20000000f00 */
[----:B------:R-:W-:Y:S01]  /*21130*/  IMAD.MOV.U32 R52, RZ, RZ, 0x181f ;  /* 0x0000181fff347424 */ /* 0x000fe200078e00ff */
[----:B------:R-:W-:-:S02]  /*21140*/  MOV R3, 0x21160 ;  /* 0x0002116000037802 */ /* 0x000fc40000000f00 */
[----:B--234-:R-:W-:Y:S05]  /*21150*/  CALL.REL.NOINC `($__internal_25_$__cuda_sm70_shflsync_idx_p) ;  /* 0x000030f000007944 */ /* 0x01cfea0003c00000 */
        /* <DEDUP_REMOVED lines=8> */
.L_x_1626:
[----:B------:R-:W-:Y:S01]  /*211e0*/  IMAD.MOV.U32 R53, RZ, RZ, R4 ;  /* 0x000000ffff357224 */ /* 0x000fe200078e0004 */
[----:B------:R-:W-:Y:S01]  /*211f0*/  MOV R2, RZ ;  /* 0x000000ff00027202 */ /* 0x000fe20000000f00 */
[----:B------:R-:W-:Y:S01]  /*21200*/  IMAD.MOV.U32 R52, RZ, RZ, 0x1c1f ;  /* 0x00001c1fff347424 */ /* 0x000fe200078e00ff */
[----:B------:R-:W-:Y:S02]  /*21210*/  MOV R3, 0x21230 ;  /* 0x0002123000037802 */ /* 0x000fe40000000f00 */
[----:B------:R-:W-:Y:S05]  /*21220*/  CALL.REL.NOINC `($__internal_25_$__cuda_sm70_shflsync_idx_p) ;  /* 0x0000302000007944 */ /* 0x000fea0003c00000 */
[----:B------:R-:W-:Y:S01]  /*21230*/  MOV R2, R52 ;  /* 0x0000003400027202 */ /* 0x000fe20000000f00 */
[----:B------:R-:W-:Y:S05]  /*21240*/  BRA `(.L_x_1735) ;  /* 0xffff08b000007947 */ /* 0x000fea000383ffff */
.L_x_1627:
[----:B------:R-:W-:Y:S01]  /*21250*/  IMAD.MOV.U32 R53, RZ, RZ, R4 ;  /* 0x000000ffff357224 */ /* 0x000fe200078e0004 */
[----:B------:R-:W-:Y:S01]  /*21260*/  MOV R2, 0x1 ;  /* 0x0000000100027802 */ /* 0x000fe20000000f00 */
[----:B------:R-:W-:Y:S01]  /*21270*/  IMAD.MOV.U32 R52, RZ, RZ, 0x1c1f ;  /* 0x00001c1fff347424 */ /* 0x000fe200078e00ff */
[----:B------:R-:W-:Y:S02]  /*21280*/  MOV R3, 0x212a0 ;  /* 0x000212a000037802 */ /* 0x000fe40000000f00 */
[----:B-1----:R-:W-:Y:S05]  /*21290*/  CALL.REL.NOINC `($__internal_25_$__cuda_sm70_shflsync_idx_p) ;  /* 0x00002fb000007944 */ /* 0x002fea0003c00000 */
        /* <DEDUP_REMOVED lines=21> */
[C---:B------:R-:W-:Y:S02]  /*213f0*/  ISETP.GT.AND P2, PT, R6.reuse, 0x18, PT ;  /* 0x000000180600780c */ /* 0x040fe40003f44270 */
        /* <DEDUP_REMOVED lines=88> */
[----:B------:R-:W-:-:S02]  /*21980*/  FSEL R45, R31, -INF , P0 ;  /* 0xff8000001f2d7808 */ /* 0x000fc40000000000 */
[----:B------:R-:W-:Y:S01]  /*21990*/  FMNMX.FTZ R5, R46, R5, !PT ;  /* 0x000000052e057209 */ /* 0x000fe20007810000 */
[----:B------:R-:W-:Y:S01]  /*219a0*/  IMAD.MOV.U32 R4, RZ, RZ, R6 ;  /* 0x000000ffff047224 */ /* 0x000fe200078e0006 */
[----:B------:R-:W-:Y:S02]  /*219b0*/  MOV R2, 0x219e0 ;  /* 0x000219e000027802 */ /* 0x000fe40000000f00 */
[----:B------:R-:W-:Y:S02]  /*219c0*/  FMNMX.FTZ R5, R45, R5, !PT ;  /* 0x000000052d057209 */ /* 0x000fe40007810000 */
[----:B------:R-:W-:Y:S05]  /*219d0*/  CALL.REL.NOINC `($__internal_24_$__cuda_sm70_shflsync_bfly_p) ;  /* 0x0000281000007944 */ /* 0x000fea0003c00000 */
[----:B------:R-:W-:Y:S01]  /*219e0*/  FMNMX.FTZ R6, R6, R225, !PT ;  /* 0x000000e106067209 */ /* 0x000fe20007810000 */
[----:B------:R-:W-:Y:S01]  /*219f0*/  IMAD.MOV.U32 R3, RZ, RZ, 0x1 ;  /* 0x00000001ff037424 */ /* 0x000fe200078e00ff */
[----:B------:R-:W-:-:S03]  /*21a00*/  MOV R2, 0x21a30 ;  /* 0x00021a3000027802 */ /* 0x000fc60000000f00 */
[----:B------:R-:W-:Y:S02]  /*21a10*/  IMAD.MOV.U32 R4, RZ, RZ, R6 ;  /* 0x000000ffff047224 */ /* 0x000fe400078e0006 */
[----:B------:R-:W-:Y:S05]  /*21a20*/  CALL.REL.NOINC `($__internal_24_$__cuda_sm70_shflsync_bfly_p) ;  /* 0x000027c000007944 */ /* 0x000fea0003c00000 */
[----:B------:R-:W-:Y:S01]  /*21a30*/  FMNMX.FTZ R6, R6, R225, !PT ;  /* 0x000000e106067209 */ /* 0x000fe20007810000 */
[----:B------:R-:W-:Y:S01]  /*21a40*/  IMAD.MOV.U32 R4, RZ, RZ, R5 ;  /* 0x000000ffff047224 */ /* 0x000fe200078e0005 */
[----:B------:R-:W-:Y:S01]  /*21a50*/  MOV R2, 0x21a80 ;  /* 0x00021a8000027802 */ /* 0x000fe20000000f00 */
[----:B------:R-:W-:Y:S02]  /*21a60*/  IMAD.MOV.U32 R3, RZ, RZ, 0x2 ;  /* 0x00000002ff037424 */ /* 0x000fe400078e00ff */
[----:B------:R-:W-:Y:S05]  /*21a70*/  CALL.REL.NOINC `($__internal_24_$__cuda_sm70_shflsync_bfly_p) ;  /* 0x0000277000007944 */ /* 0x000fea0003c00000 */
[----:B------:R-:W-:Y:S01]  /*21a80*/  FMNMX.FTZ R5, R5, R225, !PT ;  /* 0x000000e105057209 */ /* 0x000fe20007810000 */
[----:B------:R-:W-:Y:S01]  /*21a90*/  IMAD.MOV.U32 R3, RZ, RZ, 0x1 ;  /* 0x00000001ff037424 */ /* 0x000fe200078e00ff */
[----:B------:R-:W-:-:S03]  /*21aa0*/  MOV R2, 0x21ad0 ;  /* 0x00021ad000027802 */ /* 0x000fc60000000f00 */
[----:B------:R-:W-:Y:S02]  /*21ab0*/  IMAD.MOV.U32 R4, RZ, RZ, R5 ;  /* 0x000000ffff047224 */ /* 0x000fe400078e0005 */
[----:B------:R-:W-:Y:S05]  /*21ac0*/  CALL.REL.NOINC `($__internal_24_$__cuda_sm70_shflsync_bfly_p) ;  /* 0x0000272000007944 */ /* 0x000fea0003c00000 */
[----:B------:R-:W-:Y:S01]  /*21ad0*/  MOV R4, R225 ;  /* 0x000000e100047202 */ /* 0x000fe20000000f00 */
[----:B------:R-:W-:Y:S05]  /*21ae0*/  BRA `(.L_x_1736) ;  /* 0xffff0b4000007947 */ /* 0x000fea000383ffff */
.L_x_1631:
[----:B------:R-:W-:Y:S01]  /*21af0*/  MOV R2, RZ ;  /* 0x000000ff00027202 */ /* 0x000fe20000000f00 */
[----:B------:R-:W-:Y:S01]  /*21b00*/  IMAD.MOV.U32 R53, RZ, RZ, R6 ;  /* 0x000000ffff357224 */ /* 0x000fe200078e0006 */
[----:B------:R-:W-:Y:S01]  /*21b10*/  MOV R3, 0x21b40 ;  /* 0x00021b4000037802 */ /* 0x000fe20000000f00 */
[----:B------:R-:W-:Y:S02]  /*21b20*/  IMAD.MOV.U32 R52, RZ, RZ, 0x181f ;  /* 0x0000181fff347424 */ /* 0x000fe400078e00ff */
[----:B------:R-:W-:Y:S05]  /*21b30*/  CALL.REL.NOINC `($__internal_25_$__cuda_sm70_shflsync_idx_p) ;  /* 0x0000271000007944 */ /* 0x000fea0003c00000 */
[----:B------:R-:W-:Y:S01]  /*21b40*/  MOV R9, R52 ;  /* 0x0000003400097202 */ /* 0x000fe20000000f00 */
[----:B------:R-:W-:-:S05]  /*21b50*/  BRA `(.L_x_1737) ;  /* 0xffff264000007947 */ /* 0x000fca000383ffff */
.L_x_1632:
[----:B------:R-:W-:Y:S01]  /*21b60*/  MOV R2, RZ ;  /* 0x000000ff00027202 */ /* 0x000fe20000000f00 */
[----:B------:R-:W-:Y:S01]  /*21b70*/  IMAD.MOV.U32 R53, RZ, RZ, R8 ;  /* 0x000000ffff357224 */ /* 0x000fe200078e0008 */
[----:B------:R-:W-:Y:S01]  /*21b80*/  MOV R3, 0x21bb0 ;  /* 0x00021bb000037802 */ /* 0x000fe20000000f00 */
[----:B------:R-:W-:Y:S02]  /*21b90*/  IMAD.MOV.U32 R52, RZ, RZ, 0x181f ;  /* 0x0000181fff347424 */ /* 0x000fe400078e00ff */
[----:B-12---:R-:W-:Y:S05]  /*21ba0*/  CALL.REL.NOINC `($__internal_25_$__cuda_sm70_shflsync_idx_p) ;  /* 0x000026a000007944 */ /* 0x006fea0003c00000 */
        /* <DEDUP_REMOVED lines=17> */
[----:B------:R-:W-:Y:S05]  /*21cc0*/  CALL.REL.NOINC `($__internal_25_$__cuda_sm70_shflsync_idx_p) ;  /* 0x0000258000007944 */ /* 0x000fea0003c00000 */
[----:B------:R-:W-:Y:S01]  /*21cd0*/  MOV R2, 0x1 ;  /* 0x0000000100027802 */ /* 0x000fe20000000f00 */
[----:B------:R-:W-:Y:S01]  /*21ce0*/  IMAD.MOV.U32 R9, RZ, RZ, R52 ;  /* 0x000000ffff097224 */ /* 0x000fe200078e0034 */
[----:B------:R-:W-:Y:S01]  /*21cf0*/  MOV R52, 0x181f ;  /* 0x0000181f00347802 */ /* 0x000fe20000000f00 */
[----:B------:R-:W-:Y:S01]  /*21d00*/  IMAD.MOV.U32 R53, RZ, RZ, R8 ;  /* 0x000000ffff357224 */ /* 0x000fe200078e0008 */
[----:B------:R-:W-:Y:S02]  /*21d10*/  MOV R3, 0x21d30 ;  /* 0x00021d3000037802 */ /* 0x000fe40000000f00 */
[----:B------:R-:W-:Y:S05]  /*21d20*/  CALL.REL.NOINC `($__internal_25_$__cuda_sm70_shflsync_idx_p) ;  /* 0x0000252000007944 */ /* 0x000fea0003c00000 */
        /* <DEDUP_REMOVED lines=19> */
[----:B------:R-:W-:Y:S05]  /*21e60*/  CALL.REL.NOINC `($__internal_25_$__cuda_sm70_shflsync_idx_p) ;  /* 0x000023e000007944 */ /* 0x000fea0003c00000 */
[----:B------:R-:W-:Y:S01]  /*21e70*/  MOV R2, 0x2 ;  /* 0x0000000200027802 */ /* 0x000fe20000000f00 */
[----:B------:R-:W-:Y:S01]  /*21e80*/  IMAD.MOV.U32 R10, RZ, RZ, R52 ;  /* 0x000000ffff0a7224 */ /* 0x000fe200078e0034 */
[----:B------:R-:W-:Y:S01]  /*21e90*/  MOV R52, 0x181f ;  /* 0x0000181f00347802 */ /* 0x000fe20000000f00 */
[----:B------:R-:W-:Y:S01]  /*21ea0*/  IMAD.MOV.U32 R53, RZ, RZ, R8 ;  /* 0x000000ffff357224 */ /* 0x000fe200078e0008 */
[----:B------:R-:W-:Y:S02]  /*21eb0*/  MOV R3, 0x21ed0 ;  /* 0x00021ed000037802 */ /* 0x000fe40000000f00 */
[----:B------:R-:W-:Y:S05]  /*21ec0*/  CALL.REL.NOINC `($__internal_25_$__cuda_sm70_shflsync_idx_p) ;  /* 0x0000238000007944 */ /* 0x000fea0003c00000 */
[----:B------:R-:W-:Y:S01]  /*21ed0*/  MOV R9, R52 ;  /* 0x0000003400097202 */ /* 0x000fe20000000f00 */
[----:B------:R-:W-:-:S05]  /*21ee0*/  BRA `(.L_x_1738) ;  /* 0xffff242000007947 */ /* 0x000fca000383ffff */
.L_x_1633:
[----:B--2---:R-:W-:Y:S01]  /*21ef0*/  MOV R2, 0x3 ;  /* 0x0000000300027802 */ /* 0x004fe20000000f00 */
[----:B------:R-:W-:Y:S01]  /*21f00*/  IMAD.MOV.U32 R53, RZ, RZ, R6 ;  /* 0x000000ffff357224 */ /* 0x000fe200078e0006 */
[----:B------:R-:W-:Y:S01]  /*21f10*/  MOV R3, 0x21f40 ;  /* 0x00021f4000037802 */ /* 0x000fe20000000f00 */
[----:B------:R-:W-:Y:S02]  /*21f20*/  IMAD.MOV.U32 R52, RZ, RZ, 0x181f ;  /* 0x0000181fff347424 */ /* 0x000fe400078e00ff */
[----:B-1----:R-:W-:Y:S05]  /*21f30*/  CALL.REL.NOINC `($__internal_25_$__cuda_sm70_shflsync_idx_p) ;  /* 0x0000231000007944 */ /* 0x002fea0003c00000 */
        /* <DEDUP_REMOVED lines=8> */
.L_x_1636:
[----:B------:R-:W-:Y:S01]  /*21fc0*/  MOV R2, RZ ;  /* 0x000000ff00027202 */ /* 0x000fe20000000f00 */
[----:B------:R-:W-:Y:S01]  /*21fd0*/  IMAD.MOV.U32 R53, RZ, RZ, R4 ;  /* 0x000000ffff357224 */ /* 0x000fe200078e0004 */
[----:B------:R-:W-:Y:S01]  /*21fe0*/  MOV R3, 0x22010 ;  /* 0x0002201000037802 */ /* 0x000fe20000000f00 */
[----:B------:R-:W-:Y:S02]  /*21ff0*/  IMAD.MOV.U32 R52, RZ, RZ, 0x181f ;  /* 0x0000181fff347424 */ /* 0x000fe400078e00ff */
[----:B------:R-:W-:Y:S05]  /*22000*/  CALL.REL.NOINC `($__internal_25_$__cuda_sm70_shflsync_idx_p) ;  /* 0x0000224000007944 */ /* 0x000fea0003c00000 */
[----:B------:R-:W-:Y:S01]  /*22010*/  MOV R6, R52 ;  /* 0x0000003400067202 */ /* 0x000fe20000000f00 */
[----:B------:R-:W-:-:S05]  /*22020*/  BRA `(.L_x_1740) ;  /* 0xffff389000007947 */ /* 0x000fca000383ffff */
.L_x_1637:
[----:B------:R-:W-:Y:S01]  /*22030*/  MOV R2, RZ ;  /* 0x000000ff00027202 */ /* 0x000fe20000000f00 */
[----:B------:R-:W-:Y:S01]  /*22040*/  IMAD.MOV.U32 R53, RZ, RZ, R5 ;  /* 0x000000ffff357224 */ /* 0x000fe200078e0005 */
[----:B------:R-:W-:Y:S01]  /*22050*/  MOV R3, 0x22080 ;  /* 0x0002208000037802 */ /* 0x000fe20000000f00 */
[----:B------:R-:W-:Y:S02]  /*22060*/  IMAD.MOV.U32 R52, RZ, RZ, 0x181f ;  /* 0x0000181fff347424 */ /* 0x000fe400078e00ff */
[----:B-12---:R-:W-:Y:S05]  /*22070*/  CALL.REL.NOINC `($__internal_25_$__cuda_sm70_shflsync_idx_p) ;  /* 0x000021d000007944 */ /* 0x006fea0003c00000 */
[----:B------:R-:W-:Y:S01]  /*22080*/  MOV R2, R52 ;  /* 0x0000003400027202 */ /* 0x000fe20000000f00 */
[----:B------:R-:W-:-:S05]  /*22090*/  BRA `(.L_x_1741) ;  /* 0xffff384000007947 */ /* 0x000fca000383ffff */
.L_x_1638:
[----:B--2---:R-:W-:Y:S01]  /*220a0*/  MOV R2, 0x1 ;  /* 0x0000000100027802 */ /* 0x004fe20000000f00 */
[----:B------:R-:W-:Y:S01]  /*220b0*/  IMAD.MOV.U32 R53, RZ, RZ, R4 ;  /* 0x000000ffff357224 */ /* 0x000fe200078e0004 */
[----:B------:R-:W-:Y:S01]  /*220c0*/  MOV R3, 0x220f0 ;  /* 0x000220f000037802 */ /* 0x000fe20000000f00 */
[----:B------:R-:W-:Y:S02]  /*220d0*/  IMAD.MOV.U32 R52, RZ, RZ, 0x181f ;  /* 0x0000181fff347424 */ /* 0x000fe400078e00ff */
[----:B-1-3--:R-:W-:Y:S05]  /*220e0*/  CALL.REL.NOINC `($__internal_25_$__cuda_sm70_shflsync_idx_p) ;  /* 0x0000216000007944 */ /* 0x00afea0003c00000 */
        /* <DEDUP_REMOVED lines=8> */
.L_x_1639:
[----:B-1----:R-:W-:Y:S01]  /*22170*/  MOV R2, 0x2 ;  /* 0x0000000200027802 */ /* 0x002fe20000000f00 */
[----:B------:R-:W-:Y:S01]  /*22180*/  IMAD.MOV.U32 R53, RZ, RZ, R4 ;  /* 0x000000ffff357224 */ /* 0x000fe200078e0004 */
[----:B------:R-:W-:Y:S01]  /*22190*/  MOV R3, 0x221c0 ;  /* 0x000221c000037802 */ /* 0x000fe20000000f00 */
[----:B------:R-:W-:Y:S02]  /*221a0*/  IMAD.MOV.U32 R52, RZ, RZ, 0x181f ;  /* 0x0000181fff347424 */ /* 0x000fe400078e00ff */
[----:B---34-:R-:W-:Y:S05]  /*221b0*/  CALL.REL.NOINC `($__internal_25_$__cuda_sm70_shflsync_idx_p) ;  /* 0x0000209000007944 */ /* 0x018fea0003c00000 */
[----:B------:R-:W-:Y:S01]  /*221c0*/  MOV R6, R52 ;  /* 0x0000003400067202 */ /* 0x000fe20000000f00 */
[----:B------:R-:W-:-:S05]  /*221d0*/  BRA `(.L_x_1743) ;  /* 0xffff38f000007947 */ /* 0x000fca000383ffff */
.L_x_1640:
[----:B-1----:R-:W-:Y:S01]  /*221e0*/  MOV R2, 0x2 ;  /* 0x0000000200027802 */ /* 0x002fe20000000f00 */
[----:B------:R-:W-:Y:S01]  /*221f0*/  IMAD.MOV.U32 R53, RZ, RZ, R5 ;  /* 0x000000ffff357224 */ /* 0x000fe200078e0005 */
[----:B------:R-:W-:Y:S01]  /*22200*/  MOV R3, 0x22230 ;  /* 0x0002223000037802 */ /* 0x000fe20000000f00 */
[----:B------:R-:W-:Y:S02]  /*22210*/  IMAD.MOV.U32 R52, RZ, RZ, 0x181f ;  /* 0x0000181fff347424 */ /* 0x000fe400078e00ff */
[----:B--234-:R-:W-:Y:S05]  /*22220*/  CALL.REL.NOINC `($__internal_25_$__cuda_sm70_shflsync_idx_p) ;  /* 0x0000202000007944 */ /* 0x01cfea0003c00000 */
[----:B------:R-:W-:Y:S01]  /*22230*/  MOV R2, R52 ;  /* 0x0000003400027202 */ /* 0x000fe20000000f00 */
[----:B------:R-:W-:-:S05]  /*22240*/  BRA `(.L_x_1744) ;  /* 0xffff38a000007947 */ /* 0x000fca000383ffff */
.L_x_1641:
[----:B--2---:R-:W-:Y:S01]  /*22250*/  MOV R2, 0x3 ;  /* 0x0000000300027802 */ /* 0x004fe20000000f00 */
[----:B------:R-:W-:Y:S01]  /*22260*/  IMAD.MOV.U32 R53, RZ, RZ, R4 ;  /* 0x000000ffff357224 */ /* 0x000fe200078e0004 */
[----:B------:R-:W-:Y:S01]  /*22270*/  MOV R3, 0x222a0 ;  /* 0x000222a000037802 */ /* 0x000fe20000000f00 */
[----:B------:R-:W-:Y:S02]  /*22280*/  IMAD.MOV.U32 R52, RZ, RZ, 0x181f ;  /* 0x0000181fff347424 */ /* 0x000fe400078e00ff */
[----:B-1-34-:R-:W-:Y:S05]  /*22290*/  CALL.REL.NOINC `($__internal_25_$__cuda_sm70_shflsync_idx_p) ;  /* 0x00001fb000007944 */ /* 0x01afea0003c00000 */
        /* <DEDUP_REMOVED lines=8> */
.L_x_1642:
[----:B------:R-:W-:Y:S01]  /*22320*/  MOV R2, RZ ;  /* 0x000000ff00027202 */ /* 0x000fe20000000f00 */
[----:B------:R-:W-:Y:S01]  /*22330*/  IMAD.MOV.U32 R53, RZ, RZ, R4 ;  /* 0x000000ffff357224 */ /* 0x000fe200078e0004 */
[----:B------:R-:W-:Y:S01]  /*22340*/  MOV R3, 0x22370 ;  /* 0x0002237000037802 */ /* 0x000fe20000000f00 */
[----:B------:R-:W-:Y:S02]  /*22350*/  IMAD.MOV.U32 R52, RZ, RZ, 0x1c1f ;  /* 0x00001c1fff347424 */ /* 0x000fe400078e00ff */
[----:B------:R-:W-:Y:S05]  /*22360*/  CALL.REL.NOINC `($__internal_25_$__cuda_sm70_shflsync_idx_p) ;  /* 0x00001ee000007944 */ /* 0x000fea0003c00000 */
[----:B------:R-:W-:Y:S01]  /*22370*/  MOV R2, R52 ;  /* 0x0000003400027202 */ /* 0x000fe20000000f00 */
[----:B------:R-:W-:-:S05]  /*22380*/  BRA `(.L_x_1746) ;  /* 0xffff3a4000007947 */ /* 0x000fca000383ffff */
.L_x_1643:
[----:B------:R-:W-:Y:S01]  /*22390*/  MOV R2, 0x1 ;  /* 0x0000000100027802 */ /* 0x000fe20000000f00 */
[----:B------:R-:W-:Y:S01]  /*223a0*/  IMAD.MOV.U32 R53, RZ, RZ, R4 ;  /* 0x000000ffff357224 */ /* 0x000fe200078e0004 */
[----:B------:R-:W-:Y:S01]  /*223b0*/  MOV R3, 0x223e0 ;  /* 0x000223e000037802 */ /* 0x000fe20000000f00 */
[----:B------:R-:W-:Y:S02]  /*223c0*/  IMAD.MOV.U32 R52, RZ, RZ, 0x1c1f ;  /* 0x00001c1fff347424 */ /* 0x000fe400078e00ff */
[----:B-1----:R-:W-:Y:S05]  /*223d0*/  CALL.REL.NOINC `($__internal_25_$__cuda_sm70_shflsync_idx_p) ;  /* 0x00001e7000007944 */ /* 0x002fea0003c00000 */
[----:B------:R-:W-:Y:S01]  /*223e0*/  FMNMX.FTZ R2, R8, R15, !PT ;  /* 0x0000000f08027209 */ /* 0x000fe20007810000 */
[----:B------:R-:W-:Y:S03]  /*223f0*/  IMAD.IADD R5, R5, 0x1, R52 ;  /* 0x0000000105057824 */ /* 0x000fe600078e0234 */
[----:B------:R-:W-:Y:S02]  /*22400*/  FMNMX.FTZ R2, R44, R2, !PT ;  /* 0x000000022c027209 */ /* 0x000fe40007810000 */
[C---:B------:R-:W-:Y:S02]  /*22410*/  ISETP.GT.AND P0, PT, R5.reuse, RZ, PT ;  /* 0x000000ff0500720c */ /* 0x040fe40003f04270 */
[----:B------:R-:W-:Y:S02]  /*22420*/  ISETP.GT.AND P1, PT, R5, 0x1, PT ;  /* 0x000000010500780c */ /* 0x000fe40003f24270 */
[----:B------:R-:W-:Y:S02]  /*22430*/  FSEL R9, R235, -INF , P0 ;  /* 0xff800000eb097808 */ /* 0x000fe40000000000 */
[----:B------:R-:W-:Y:S02]  /*22440*/  ISETP.GT.AND P2, PT, R5, 0x8, PT ;  /* 0x000000080500780c */ /* 0x000fe40003f44270 */
[----:B------:R-:W-:Y:S02]  /*22450*/  FSEL R67, R234, -INF , P1 ;  /* 0xff800000ea437808 */ /* 0x000fe40000800000 */
[----:B------:R-:W-:Y:S02]  /*22460*/  FMNMX.FTZ R3, R9, R80, !PT ;  /* 0x0000005009037209 */ /* 0x000fe40007810000 */
[----:B------:R-:W-:Y:S02]  /*22470*/  ISETP.GT.AND P3, PT, R5, 0x9, PT ;  /* 0x000000090500780c */ /* 0x000fe40003f64270 */
[----:B------:R-:W-:Y:S02]  /*22480*/  FSEL R66, R228, -INF , P2 ;  /* 0xff800000e4427808 */ /* 0x000fe40001000000 */
[----:B------:R-:W-:Y:S02]  /*22490*/  FMNMX.FTZ R3, R67, R3, !PT ;  /* 0x0000000343037209 */ /* 0x000fe40007810000 */
[----:B------:R-:W-:Y:S02]  /*224a0*/  ISETP.GT.AND P0, PT, R5, 0x10, PT ;  /* 0x000000100500780c */ /* 0x000fe40003f04270 */
[----:B------:R-:W-:Y:S02]  /*224b0*/  FSEL R65, R225, -INF , P3 ;  /* 0xff800000e1417808 */ /* 0x000fe40001800000 */
[----:B------:R-:W-:Y:S02]  /*224c0*/  FMNMX.FTZ R2, R43, R2, !PT ;  /* 0x000000022b027209 */ /* 0x000fe40007810000 */
        /* <DEDUP_REMOVED lines=81> */
[C---:B------:R-:W-:Y:S02]  /*229e0*/  ISETP.GT.AND P2, PT, R5.reuse, 0x61, PT ;  /* 0x000000610500780c */ /* 0x040fe40003f44270 */
[C---:B------:R-:W-:Y:S02]  /*229f0*/  ISETP.GT.AND P1, PT, R5.reuse, 0x68, PT ;  /* 0x000000680500780c */ /* 0x040fe40003f24270 */
[----:B------:R-:W-:Y:S02]  /*22a00*/  ISETP.GT.AND P0, PT, R5, 0x69, PT ;  /* 0x000000690500780c */ /* 0x000fe40003f04270 */
[----:B------:R-:W-:Y:S02]  /*22a10*/  FMNMX.FTZ R2, R22, R2, !PT ;  /* 0x0000000216027209 */ /* 0x000fe40007810000 */
[----:B------:R-:W-:Y:S02]  /*22a20*/  FSEL R17, R153, -INF , P3 ;  /* 0xff80000099117808 */ /* 0x000fe40001800000 */
[----:B------:R-:W-:Y:S01]  /*22a30*/  FMNMX.FTZ R5, R45, R3, !PT ;  /* 0x000000032d057209 */ /* 0x000fe20007810000 */
[----:B------:R-:W-:Y:S01]  /*22a40*/  IMAD.MOV.U32 R3, RZ, RZ, 0x2 ;  /* 0x00000002ff037424 */ /* 0x000fe200078e00ff */
[----:B------:R-:W-:Y:S02]  /*22a50*/  FMNMX.FTZ R4, R21, R2, !PT ;  /* 0x0000000215047209 */ /* 0x000fe40007810000 */
        /* <DEDUP_REMOVED lines=11> */
[----:B------:R-:W-:Y:S05]  /*22b10*/  CALL.REL.NOINC `($__internal_24_$__cuda_sm70_shflsync_bfly_p) ;  /* 0x000016d000007944 */ /* 0x000fea0003c00000 */
[----:B------:R-:W-:Y:S01]  /*22b20*/  FMNMX.FTZ R4, R4, R225, !PT ;  /* 0x000000e104047209 */ /* 0x000fe20007810000 */
[----:B------:R-:W-:Y:S01]  /*22b30*/  IMAD.MOV.U32 R3, RZ, RZ, 0x1 ;  /* 0x00000001ff037424 */ /* 0x000fe200078e00ff */
[----:B------:R-:W-:Y:S02]  /*22b40*/  MOV R2, 0x22b60 ;  /* 0x00022b6000027802 */ /* 0x000fe40000000f00 */
[----:B------:R-:W-:Y:S05]  /*22b50*/  CALL.REL.NOINC `($__internal_24_$__cuda_sm70_shflsync_bfly_p) ;  /* 0x0000169000007944 */ /* 0x000fea0003c00000 */
[----:B------:R-:W-:Y:S01]  /*22b60*/  IMAD.MOV.U32 R3, RZ, RZ, 0x2 ;  /* 0x00000002ff037424 */ /* 0x000fe200078e00ff */
[----:B------:R-:W-:Y:S01]  /*22b70*/  FMNMX.FTZ R6, R4, R225, !PT ;  /* 0x000000e104067209 */ /* 0x000fe20007810000 */
[----:B------:R-:W-:Y:S01]  /*22b80*/  IMAD.MOV.U32 R4, RZ, RZ, R5 ;  /* 0x000000ffff047224 */ /* 0x000fe200078e0005 */
[----:B------:R-:W-:Y:S02]  /*22b90*/  MOV R2, 0x22bb0 ;  /* 0x00022bb000027802 */ /* 0x000fe40000000f00 */
[----:B------:R-:W-:Y:S05]  /*22ba0*/  CALL.REL.NOINC `($__internal_24_$__cuda_sm70_shflsync_bfly_p) ;  /* 0x0000164000007944 */ /* 0x000fea0003c00000 */
[----:B------:R-:W-:Y:S01]  /*22bb0*/  FMNMX.FTZ R4, R5, R225, !PT ;  /* 0x000000e105047209 */ /* 0x000fe20007810000 */
[----:B------:R-:W-:Y:S01]  /*22bc0*/  IMAD.MOV.U32 R3, RZ, RZ, 0x1 ;  /* 0x00000001ff037424 */ /* 0x000fe200078e00ff */
[----:B------:R-:W-:Y:S02]  /*22bd0*/  MOV R2, 0x22bf0 ;  /* 0x00022bf000027802 */ /* 0x000fe40000000f00 */
[----:B------:R-:W-:Y:S05]  /*22be0*/  CALL.REL.NOINC `($__internal_24_$__cuda_sm70_shflsync_bfly_p) ;  /* 0x0000160000007944 */ /* 0x000fea0003c00000 */
[----:B------:R-:W-:Y:S01]  /*22bf0*/  MOV R2, R225 ;  /* 0x000000e100027202 */ /* 0x000fe20000000f00 */
[----:B------:R-:W-:-:S05]  /*22c00*/  BRA `(.L_x_1747) ;  /* 0xffff3cf000007947 */ /* 0x000fca000383ffff */
.L_x_1646:
[----:B-1--4-:R-:W-:Y:S01]  /*22c10*/  MOV R2, RZ ;  /* 0x000000ff00027202 */ /* 0x012fe20000000f00 */
[----:B------:R-:W-:Y:S01]  /*22c20*/  IMAD.MOV.U32 R53, RZ, RZ, R4 ;  /* 0x000000ffff357224 */ /* 0x000fe200078e0004 */
[----:B------:R-:W-:Y:S01]  /*22c30*/  MOV R3, 0x22c60 ;  /* 0x00022c6000037802 */ /* 0x000fe20000000f00 */
[----:B------:R-:W-:Y:S02]  /*22c40*/  IMAD.MOV.U32 R52, RZ, RZ, 0x181f ;  /* 0x0000181fff347424 */ /* 0x000fe400078e00ff */
[----:B------:R-:W-:Y:S05]  /*22c50*/  CALL.REL.NOINC `($__internal_25_$__cuda_sm70_shflsync_idx_p) ;  /* 0x000015f000007944 */ /* 0x000fea0003c00000 */
[----:B------:R-:W-:Y:S01]  /*22c60*/  MOV R10, R52 ;  /* 0x00000034000a7202 */ /* 0x000fe20000000f00 */
[----:B------:R-:W-:-:S05]  /*22c70*/  BRA `(.L_x_1748) ;  /* 0xffff5c0000007947 */ /* 0x000fca000383ffff */
.L_x_1649:
        /* <DEDUP_REMOVED lines=13> */
.L_x_1652:
[----:B------:R-:W-:Y:S01]  /*22d50*/  MOV R2, RZ ;  /* 0x000000ff00027202 */ /* 0x000fe20000000f00 */
[----:B------:R-:W-:Y:S01]  /*22d60*/  IMAD.MOV.U32 R53, RZ, RZ, R4 ;  /* 0x000000ffff357224 */ /* 0x000fe200078e0004 */
[----:B------:R-:W-:Y:S01]  /*22d70*/  MOV R3, 0x22da0 ;  /* 0x00022da000037802 */ /* 0x000fe20000000f00 */
[----:B------:R-:W-:Y:S02]  /*22d80*/  IMAD.MOV.U32 R52, RZ, RZ, 0x181f ;  /* 0x0000181fff347424 */ /* 0x000fe400078e00ff */
[----:B------:R-:W-:Y:S05]  /*22d90*/  CALL.REL.NOINC `($__internal_25_$__cuda_sm70_shflsync_idx_p) ;  /* 0x000014b000007944 */ /* 0x000fea0003c00000 */
[----:B------:R-:W-:Y:S01]  /*22da0*/  MOV R10, R52 ;  /* 0x00000034000a7202 */ /* 0x000fe20000000f00 */
[----:B------:R-:W-:-:S05]  /*22db0*/  BRA `(.L_x_1750) ;  /* 0xffff71b000007947 */ /* 0x000fca000383ffff */
.L_x_1653:
[----:B------:R-:W-:Y:S01]  /*22dc0*/  MOV R2, RZ ;  /* 0x000000ff00027202 */ /* 0x000fe20000000f00 */
[----:B------:R-:W-:Y:S01]  /*22dd0*/  IMAD.MOV.U32 R53, RZ, RZ, R8 ;  /* 0x000000ffff357224 */ /* 0x000fe200078e0008 */
[----:B------:R-:W-:Y:S01]  /*22de0*/  MOV R3, 0x22e10 ;  /* 0x00022e1000037802 */ /* 0x000fe20000000f00 */
[----:B------:R-:W-:Y:S02]  /*22df0*/  IMAD.MOV.U32 R52, RZ, RZ, 0x181f ;  /* 0x0000181fff347424 */ /* 0x000fe400078e00ff */
[----:B-12---:R-:W-:Y:S05]  /*22e00*/  CALL.REL.NOINC `($__internal_25_$__cuda_sm70_shflsync_idx_p) ;  /* 0x0000144000007944 */ /* 0x006fea0003c00000 */
[----:B------:R-:W-:Y:S01]  /*22e10*/  MOV R9, R52 ;  /* 0x0000003400097202 */ /* 0x000fe20000000f00 */
[----:B------:R-:W-:-:S05]  /*22e20*/  BRA `(.L_x_1751) ;  /* 0xffff716000007947 */ /* 0x000fca000383ffff */
.L_x_1654:
        /* <DEDUP_REMOVED lines=13> */
.L_x_1655:
[----:B-1----:R-:W-:Y:S01]  /*22f00*/  MOV R2, 0x2 ;  /* 0x0000000200027802 */ /* 0x002fe20000000f00 */
[----:B------:R-:W-:Y:S01]  /*22f10*/  IMAD.MOV.U32 R53, RZ, RZ, R4 ;  /* 0x000000ffff357224 */ /* 0x000fe200078e0004 */
[----:B------:R-:W-:Y:S01]  /*22f20*/  MOV R3, 0x22f50 ;  /* 0x00022f5000037802 */ /* 0x000fe20000000f00 */
[----:B------:R-:W-:Y:S02]  /*22f30*/  IMAD.MOV.U32 R52, RZ, RZ, 0x181f ;  /* 0x0000181fff347424 */ /* 0x000fe400078e00ff */
[----:B---34-:R-:W-:Y:S05]  /*22f40*/  CALL.REL.NOINC `($__internal_25_$__cuda_sm70_shflsync_idx_p) ;  /* 0x0000130000007944 */ /* 0x018fea0003c00000 */
[----:B------:R-:W-:Y:S01]  /*22f50*/  MOV R10, R52 ;  /* 0x00000034000a7202 */ /* 0x000fe20000000f00 */
[----:B------:R-:W-:-:S05]  /*22f60*/  BRA `(.L_x_1753) ;  /* 0xffff729000007947 */ /* 0x000fca000383ffff */
.L_x_1656:
[----:B-1----:R-:W-:Y:S01]  /*22f70*/  MOV R2, 0x2 ;  /* 0x0000000200027802 */ /* 0x002fe20000000f00 */
[----:B------:R-:W-:Y:S01]  /*22f80*/  IMAD.MOV.U32 R53, RZ, RZ, R8 ;  /* 0x000000ffff357224 */ /* 0x000fe200078e0008 */
[----:B------:R-:W-:Y:S01]  /*22f90*/  MOV R3, 0x22fc0 ;  /* 0x00022fc000037802 */ /* 0x000fe20000000f00 */
[----:B------:R-:W-:Y:S02]  /*22fa0*/  IMAD.MOV.U32 R52, RZ, RZ, 0x181f ;  /* 0x0000181fff347424 */ /* 0x000fe400078e00ff */
[----:B--234-:R-:W-:Y:S05]  /*22fb0*/  CALL.REL.NOINC `($__internal_25_$__cuda_sm70_shflsync_idx_p) ;  /* 0x0000129000007944 */ /* 0x01cfea0003c00000 */
[----:B------:R-:W-:Y:S01]  /*22fc0*/  MOV R9, R52 ;  /* 0x0000003400097202 */ /* 0x000fe20000000f00 */
[----:B------:R-:W-:-:S05]  /*22fd0*/  BRA `(.L_x_1754) ;  /* 0xffff724000007947 */ /* 0x000fca000383ffff */
.L_x_1657:
[----:B-1----:R-:W-:Y:S01]  /*22fe0*/  MOV R2, 0x3 ;  /* 0x0000000300027802 */ /* 0x002fe20000000f00 */
[----:B------:R-:W-:Y:S01]  /*22ff0*/  IMAD.MOV.U32 R53, RZ, RZ, R4 ;  /* 0x000000ffff357224 */ /* 0x000fe200078e0004 */
[----:B------:R-:W-:Y:S01]  /*23000*/  MOV R3, 0x23030 ;  /* 0x0002303000037802 */ /* 0x000fe20000000f00 */
[----:B------:R-:W-:Y:S02]  /*23010*/  IMAD.MOV.U32 R52, RZ, RZ, 0x181f ;  /* 0x0000181fff347424 */ /* 0x000fe400078e00ff */
[----:B--2-4-:R-:W-:Y:S05]  /*23020*/  CALL.REL.NOINC `($__internal_25_$__cuda_sm70_shflsync_idx_p) ;  /* 0x0000122000007944 */ /* 0x014fea0003c00000 */
        /* <DEDUP_REMOVED lines=8> */
.L_x_1658:
[----:B------:R-:W-:Y:S02]  /*230b0*/  MOV R3, 0x2 ;  /* 0x0000000200037802 */ /* 0x000fe40000000f00 */
[----:B------:R-:W-:Y:S02]  /*230c0*/  MOV R2, 0x230e0 ;  /* 0x000230e000027802 */ /* 0x000fe40000000f00 */
[----:B------:R-:W-:Y:S05]  /*230d0*/  CALL.REL.NOINC `($__internal_24_$__cuda_sm70_shflsync_bfly_p) ;  /* 0x0000111000007944 */ /* 0x000fea0003c00000 */
[----:B------:R-:W-:Y:S01]  /*230e0*/  MOV R2, R225 ;  /* 0x000000e100027202 */ /* 0x000fe20000000f00 */
[----:B------:R-:W-:-:S05]  /*230f0*/  BRA `(.L_x_1756) ;  /* 0xffff773000007947 */ /* 0x000fca000383ffff */
.L_x_1659:
[----:B------:R-:W-:Y:S02]  /*23100*/  MOV R3, 0x1 ;  /* 0x0000000100037802 */ /* 0x000fe40000000f00 */
        /* <DEDUP_REMOVED lines=13> */
.L_x_1661:
[----:B------:R-:W-:Y:S01]  /*231e0*/  IMAD.MOV.U32 R4, RZ, RZ, R246 ;  /* 0x000000ffff047224 */ /* 0x000fe200078e00f6 */
[----:B------:R-:W-:-:S02]  /*231f0*/  MOV R3, 0x2 ;  /* 0x0000000200037802 */ /* 0x000fc40000000f00 */
[----:B------:R-:W-:Y:S02]  /*23200*/  MOV R2, 0x23220 ;  /* 0x0002322000027802 */ /* 0x000fe40000000f00 */
[----:B------:R-:W-:Y:S05]  /*23210*/  CALL.REL.NOINC `($__internal_24_$__cuda_sm70_shflsync_bfly_p) ;  /* 0x00000fd000007944 */ /* 0x000fea0003c00000 */
[----:B------:R-:W-:Y:S01]  /*23220*/  MOV R2, R225 ;  /* 0x000000e100027202 */ /* 0x000fe20000000f00 */
[----:B------:R-:W-:Y:S05]  /*23230*/  BRA `(.L_x_1758) ;  /* 0xffff92f000007947 */ /* 0x000fea000383ffff */
.L_x_1662:
[----:B------:R-:W-:Y:S02]  /*23240*/  MOV R3, 0x1 ;  /* 0x0000000100037802 */ /* 0x000fe40000000f00 */
[----:B------:R-:W-:Y:S02]  /*23250*/  MOV R2, 0x23270 ;  /* 0x0002327000027802 */ /* 0x000fe40000000f00 */
[----:B-1----:R-:W-:Y:S05]  /*23260*/  CALL.REL.NOINC `($__internal_24_$__cuda_sm70_shflsync_bfly_p) ;  /* 0x00000f8000007944 */ /* 0x002fea0003c00000 */
[----:B------:R-:W-:Y:S02]  /*23270*/  FADD.FTZ R8, R4, R225 ;  /* 0x000000e104087221 */ /* 0x000fe40000010000 */
[----:B------:R1:W5:Y:S01]  /*23280*/  LDL R4, [R1] ;  /* 0x0000000001047983 */ /* 0x0003620000100800 */
[----:B------:R-:W-:Y:S02]  /*23290*/  MOV R3, 0x2 ;  /* 0x0000000200037802 */ /* 0x000fe40000000f00 */
[----:B------:R-:W-:Y:S02]  /*232a0*/  MOV R2, 0x232c0 ;  /* 0x000232c000027802 */ /* 0x000fe40000000f00 */
[----:B-1---5:R-:W-:Y:S05]  /*232b0*/  CALL.REL.NOINC `($__internal_24_$__cuda_sm70_shflsync_bfly_p) ;  /* 0x00000f3000007944 */ /* 0x022fea0003c00000 */
[----:B------:R-:W2:Y:S01]  /*232c0*/  LDL.LU R2, [R1] ;  /* 0x0000000001027983 */ /* 0x000ea20000300800 */
[----:B------:R-:W-:Y:S01]  /*232d0*/  MOV R3, 0x1 ;  /* 0x0000000100037802 */ /* 0x000fe20000000f00 */
[----:B--2---:R-:W-:Y:S01]  /*232e0*/  FADD.FTZ R9, R2, R225 ;  /* 0x000000e102097221 */ /* 0x004fe20000010000 */
[----:B------:R-:W-:-:S04]  /*232f0*/  MOV R2, 0x23320 ;  /* 0x0002332000027802 */ /* 0x000fc80000000f00 */
[----:B------:R-:W-:Y:S02]  /*23300*/  MOV R4, R9 ;  /* 0x0000000900047202 */ /* 0x000fe40000000f00 */
[----:B------:R-:W-:Y:S05]  /*23310*/  CALL.REL.NOINC `($__internal_24_$__cuda_sm70_shflsync_bfly_p) ;  /* 0x00000ed000007944 */ /* 0x000fea0003c00000 */
[----:B------:R-:W-:Y:S01]  /*23320*/  MOV R2, R225 ;  /* 0x000000e100027202 */ /* 0x000fe20000000f00 */
[----:B------:R-:W-:Y:S05]  /*23330*/  BRA `(.L_x_1759) ;  /* 0xffff927000007947 */ /* 0x000fea000383ffff */
.L_x_1669:
[----:B--234-:R-:W-:Y:S01]  /*23340*/  IMAD.MOV.U32 R53, RZ, RZ, R6 ;  /* 0x000000ffff357224 */ /* 0x01cfe200078e0006 */
[----:B------:R-:W-:Y:S01]  /*23350*/  MOV R2, RZ ;  /* 0x000000ff00027202 */ /* 0x000fe20000000f00 */
[----:B------:R-:W-:Y:S01]  /*23360*/  IMAD.MOV.U32 R52, RZ, RZ, 0x181f ;  /* 0x0000181fff347424 */ /* 0x000fe200078e00ff */
[----:B------:R-:W-:Y:S02]  /*23370*/  MOV R3, 0x23390 ;  /* 0x0002339000037802 */ /* 0x000fe40000000f00 */
[----:B-1----:R-:W-:Y:S05]  /*23380*/  CALL.REL.NOINC `($__internal_25_$__cuda_sm70_shflsync_idx_p) ;  /* 0x00000ec000007944 */ /* 0x002fea0003c00000 */
[----:B------:R-:W-:Y:S01]  /*23390*/  MOV R9, R52 ;  /* 0x0000003400097202 */ /* 0x000fe20000000f00 */
[----:B------:R-:W-:Y:S05]  /*233a0*/  BRA `(.L_x_1760) ;  /* 0xffffa63000007947 */ /* 0x000fea000383ffff */
.L_x_1670:
[----:B------:R-:W-:Y:S01]  /*233b0*/  IMAD.MOV.U32 R53, RZ, RZ, R8 ;  /* 0x000000ffff357224 */ /* 0x000fe200078e0008 */
[----:B------:R-:W-:Y:S01]  /*233c0*/  MOV R2, RZ ;  /* 0x000000ff00027202 */ /* 0x000fe20000000f00 */
[----:B------:R-:W-:Y:S01]  /*233d0*/  IMAD.MOV.U32 R52, RZ, RZ, 0x181f ;  /* 0x0000181fff347424 */ /* 0x000fe200078e00ff */
[----:B------:R-:W-:Y:S02]  /*233e0*/  MOV R3, 0x23400 ;  /* 0x0002340000037802 */ /* 0x000fe40000000f00 */
[----:B-123--:R-:W-:Y:S05]  /*233f0*/  CALL.REL.NOINC `($__internal_25_$__cuda_sm70_shflsync_idx_p) ;  /* 0x00000e5000007944 */ /* 0x00efea0003c00000 */
[----:B------:R-:W-:Y:S01]  /*23400*/  MOV R2, R52 ;  /* 0x0000003400027202 */ /* 0x000fe20000000f00 */
[----:B------:R-:W-:Y:S05]  /*23410*/  BRA `(.L_x_1761) ;  /* 0xffffa5e000007947 */ /* 0x000fea000383ffff */
.L_x_1673:
[----:B------:R-:W-:Y:S01]  /*23420*/  IMAD.MOV.U32 R53, RZ, RZ, R6 ;  /* 0x000000ffff357224 */ /* 0x000fe200078e0006 */
[----:B--2---:R-:W-:Y:S01]  /*23430*/  MOV R2, 0x1 ;  /* 0x0000000100027802 */ /* 0x004fe20000000f00 */
[----:B------:R-:W-:Y:S01]  /*23440*/  IMAD.MOV.U32 R52, RZ, RZ, 0x181f ;  /* 0x0000181fff347424 */ /* 0x000fe200078e00ff */
[----:B------:R-:W-:-:S02]  /*23450*/  MOV R3, 0x23470 ;  /* 0x0002347000037802 */ /* 0x000fc40000000f00 */
[----:B-1-34-:R-:W-:Y:S05]  /*23460*/  CALL.REL.NOINC `($__internal_25_$__cuda_sm70_shflsync_idx_p) ;  /* 0x00000de000007944 */ /* 0x01afea0003c00000 */
        /* <DEDUP_REMOVED lines=8> */
.L_x_1676:
[----:B------:R-:W-:Y:S01]  /*234f0*/  IMAD.MOV.U32 R53, RZ, RZ, R6 ;  /* 0x000000ffff357224 */ /* 0x000fe200078e0006 */
[----:B--2---:R-:W-:Y:S01]  /*23500*/  MOV R2, 0x2 ;  /* 0x0000000200027802 */ /* 0x004fe20000000f00 */
[----:B------:R-:W-:Y:S01]  /*23510*/  IMAD.MOV.U32 R52, RZ, RZ, 0x181f ;  /* 0x0000181fff347424 */ /* 0x000fe200078e00ff */
[----:B------:R-:W-:Y:S02]  /*23520*/  MOV R3, 0x23540 ;  /* 0x0002354000037802 */ /* 0x000fe40000000f00 */
[----:B-1-34-:R-:W-:Y:S05]  /*23530*/  CALL.REL.NOINC `($__internal_25_$__cuda_sm70_shflsync_idx_p) ;  /* 0x00000d1000007944 */ /* 0x01afea0003c00000 */
[----:B------:R-:W-:Y:S01]  /*23540*/  MOV R9, R52 ;  /* 0x0000003400097202 */ /* 0x000fe20000000f00 */
[----:B------:R-:W-:Y:S05]  /*23550*/  BRA `(.L_x_1763) ;  /* 0xffffa6a000007947 */ /* 0x000fea000383ffff */
.L_x_1677:
[----:B------:R-:W-:Y:S01]  /*23560*/  IMAD.MOV.U32 R53, RZ, RZ, R8 ;  /* 0x000000ffff357224 */ /* 0x000fe200078e0008 */
[----:B--2---:R-:W-:Y:S01]  /*23570*/  MOV R2, 0x2 ;  /* 0x0000000200027802 */ /* 0x004fe20000000f00 */
[----:B------:R-:W-:Y:S01]  /*23580*/  IMAD.MOV.U32 R52, RZ, RZ, 0x181f ;  /* 0x0000181fff347424 */ /* 0x000fe200078e00ff */
[----:B------:R-:W-:Y:S02]  /*23590*/  MOV R3, 0x235b0 ;  /* 0x000235b000037802 */ /* 0x000fe40000000f00 */
[----:B-1-34-:R-:W-:Y:S05]  /*235a0*/  CALL.REL.NOINC `($__internal_25_$__cuda_sm70_shflsync_idx_p) ;  /* 0x00000ca000007944 */ /* 0x01afea0003c00000 */
[----:B------:R-:W-:Y:S01]  /*235b0*/  MOV R2, R52 ;  /* 0x0000003400027202 */ /* 0x000fe20000000f00 */
[----:B------:R-:W-:Y:S05]  /*235c0*/  BRA `(.L_x_1764) ;  /* 0xffffa65000007947 */ /* 0x000fea000383ffff */
.L_x_1680:
[----:B------:R-:W-:Y:S01]  /*235d0*/  IMAD.MOV.U32 R53, RZ, RZ, R6 ;  /* 0x000000ffff357224 */ /* 0x000fe200078e0006 */
[----:B---34-:R-:W-:Y:S01]  /*235e0*/  MOV R2, 0x3 ;  /* 0x0000000300027802 */ /* 0x018fe20000000f00 */
[----:B------:R-:W-:Y:S01]  /*235f0*/  IMAD.MOV.U32 R52, RZ, RZ, 0x181f ;  /* 0x0000181fff347424 */ /* 0x000fe200078e00ff */
[----:B------:R-:W-:-:S02]  /*23600*/  MOV R3, 0x23620 ;  /* 0x0002362000037802 */ /* 0x000fc40000000f00 */
[----:B-12---:R-:W-:Y:S05]  /*23610*/  CALL.REL.NOINC `($__internal_25_$__cuda_sm70_shflsync_idx_p) ;  /* 0x00000c3000007944 */ /* 0x006fea0003c00000 */
        /* <DEDUP_REMOVED lines=8> */
.L_x_1682:
[----:B------:R-:W-:Y:S01]  /*236a0*/  IMAD.MOV.U32 R53, RZ, RZ, R6 ;  /* 0x000000ffff357224 */ /* 0x000fe200078e0006 */
[----:B------:R-:W-:Y:S01]  /*236b0*/  MOV R2, RZ ;  /* 0x000000ff00027202 */ /* 0x000fe20000000f00 */
[----:B------:R-:W-:Y:S01]  /*236c0*/  IMAD.MOV.U32 R52, RZ, RZ, 0x1c1f ;  /* 0x00001c1fff347424 */ /* 0x000fe200078e00ff */
[----:B------:R-:W-:Y:S02]  /*236d0*/  MOV R3, 0x236f0 ;  /* 0x000236f000037802 */ /* 0x000fe40000000f00 */
[----:B------:R-:W-:Y:S05]  /*236e0*/  CALL.REL.NOINC `($__internal_25_$__cuda_sm70_shflsync_idx_p) ;  /* 0x00000b6000007944 */ /* 0x000fea0003c00000 */
[----:B------:R-:W-:Y:S01]  /*236f0*/  MOV R4, R52 ;  /* 0x0000003400047202 */ /* 0x000fe20000000f00 */
[----:B------:R-:W-:Y:S05]  /*23700*/  BRA `(.L_x_1766) ;  /* 0xffffa92000007947 */ /* 0x000fea000383ffff */
.L_x_1683:
[----:B------:R-:W-:Y:S01]  /*23710*/  IMAD.MOV.U32 R53, RZ, RZ, R5 ;  /* 0x000000ffff357224 */ /* 0x000fe200078e0005 */
[----:B------:R-:W-:Y:S01]  /*23720*/  MOV R2, RZ ;  /* 0x000000ff00027202 */ /* 0x000fe20000000f00 */
[----:B------:R-:W-:Y:S01]  /*23730*/  IMAD.MOV.U32 R52, RZ, RZ, 0x1c1f ;  /* 0x00001c1fff347424 */ /* 0x000fe200078e00ff */
[----:B------:R-:W-:Y:S02]  /*23740*/  MOV R3, 0x23760 ;  /* 0x0002376000037802 */ /* 0x000fe40000000f00 */
[----:B-12---:R-:W-:Y:S05]  /*23750*/  CALL.REL.NOINC `($__internal_25_$__cuda_sm70_shflsync_idx_p) ;  /* 0x00000af000007944 */ /* 0x006fea0003c00000 */
[----:B------:R-:W-:Y:S01]  /*23760*/  MOV R2, R52 ;  /* 0x0000003400027202 */ /* 0x000fe20000000f00 */
[----:B------:R-:W-:Y:S05]  /*23770*/  BRA `(.L_x_1767) ;  /* 0xffffa8d000007947 */ /* 0x000fea000383ffff */
.L_x_1686:
        /* <DEDUP_REMOVED lines=13> */
.L_x_1690:
[----:B------:R-:W-:Y:S01]  /*23850*/  IMAD.MOV.U32 R53, RZ, RZ, R5 ;  /* 0x000000ffff357224 */ /* 0x000fe200078e0005 */
[----:B------:R-:W-:Y:S01]  /*23860*/  MOV R2, RZ ;  /* 0x000000ff00027202 */ /* 0x000fe20000000f00 */
[----:B------:R-:W-:Y:S01]  /*23870*/  IMAD.MOV.U32 R52, RZ, RZ, 0x181f ;  /* 0x0000181fff347424 */ /* 0x000fe200078e00ff */
[----:B------:R-:W-:Y:S02]  /*23880*/  MOV R3, 0x238a0 ;  /* 0x000238a000037802 */ /* 0x000fe40000000f00 */
[----:B------:R-:W-:Y:S05]  /*23890*/  CALL.REL.NOINC `($__internal_25_$__cuda_sm70_shflsync_idx_p) ;  /* 0x000009b000007944 */ /* 0x000fea0003c00000 */
[----:B------:R-:W-:Y:S01]  /*238a0*/  MOV R9, R52 ;  /* 0x0000003400097202 */ /* 0x000fe20000000f00 */
[----:B------:R-:W-:Y:S05]  /*238b0*/  BRA `(.L_x_1769) ;  /* 0xffffbbe000007947 */ /* 0x000fea000383ffff */
.L_x_1691:
[----:B------:R-:W-:Y:S01]  /*238c0*/  IMAD.MOV.U32 R53, RZ, RZ, R8 ;  /* 0x000000ffff357224 */ /* 0x000fe200078e0008 */
[----:B------:R-:W-:Y:S01]  /*238d0*/  MOV R2, RZ ;  /* 0x000000ff00027202 */ /* 0x000fe20000000f00 */
[----:B------:R-:W-:Y:S01]  /*238e0*/  IMAD.MOV.U32 R52, RZ, RZ, 0x181f ;  /* 0x0000181fff347424 */ /* 0x000fe200078e00ff */
[----:B------:R-:W-:Y:S02]  /*238f0*/  MOV R3, 0x23910 ;  /* 0x0002391000037802 */ /* 0x000fe40000000f00 */
[----:B-12---:R-:W-:Y:S05]  /*23900*/  CALL.REL.NOINC `($__internal_25_$__cuda_sm70_shflsync_idx_p) ;  /* 0x0000094000007944 */ /* 0x006fea0003c00000 */
[----:B------:R-:W-:Y:S01]  /*23910*/  MOV R2, R52 ;  /* 0x0000003400027202 */ /* 0x000fe20000000f00 */
[----:B------:R-:W-:Y:S05]  /*23920*/  BRA `(.L_x_1770) ;  /* 0xffffbb9000007947 */ /* 0x000fea000383ffff */
.L_x_1694:
        /* <DEDUP_REMOVED lines=13> */
.L_x_1697:
[----:B------:R-:W-:Y:S01]  /*23a00*/  IMAD.MOV.U32 R53, RZ, RZ, R5 ;  /* 0x000000ffff357224 */ /* 0x000fe200078e0005 */
[----:B-1--4-:R-:W-:Y:S01]  /*23a10*/  MOV R2, 0x2 ;  /* 0x0000000200027802 */ /* 0x012fe20000000f00 */
[----:B------:R-:W-:Y:S01]  /*23a20*/  IMAD.MOV.U32 R52, RZ, RZ, 0x181f ;  /* 0x0000181fff347424 */ /* 0x000fe200078e00ff */
[----:B------:R-:W-:Y:S02]  /*23a30*/  MOV R3, 0x23a50 ;  /* 0x00023a5000037802 */ /* 0x000fe40000000f00 */
[----:B--23--:R-:W-:Y:S05]  /*23a40*/  CALL.REL.NOINC `($__internal_25_$__cuda_sm70_shflsync_idx_p) ;  /* 0x0000080000007944 */ /* 0x00cfea0003c00000 */
[----:B------:R-:W-:Y:S01]  /*23a50*/  MOV R9, R52 ;  /* 0x0000003400097202 */ /* 0x000fe20000000f00 */
[----:B------:R-:W-:Y:S05]  /*23a60*/  BRA `(.L_x_1772) ;  /* 0xffffbc6000007947 */ /* 0x000fea000383ffff */
.L_x_1698:
[----:B------:R-:W-:Y:S01]  /*23a70*/  IMAD.MOV.U32 R53, RZ, RZ, R8 ;  /* 0x000000ffff357224 */ /* 0x000fe200078e0008 */
[----:B----4-:R-:W-:Y:S01]  /*23a80*/  MOV R2, 0x2 ;  /* 0x0000000200027802 */ /* 0x010fe20000000f00 */
[----:B------:R-:W-:Y:S01]  /*23a90*/  IMAD.MOV.U32 R52, RZ, RZ, 0x181f ;  /* 0x0000181fff347424 */ /* 0x000fe200078e00ff */
[----:B------:R-:W-:Y:S02]  /*23aa0*/  MOV R3, 0x23ac0 ;  /* 0x00023ac000037802 */ /* 0x000fe40000000f00 */
[----:B-123--:R-:W-:Y:S05]  /*23ab0*/  CALL.REL.NOINC `($__internal_25_$__cuda_sm70_shflsync_idx_p) ;  /* 0x0000079000007944 */ /* 0x00efea0003c00000 */
[----:B------:R-:W-:Y:S01]  /*23ac0*/  MOV R2, R52 ;  /* 0x0000003400027202 */ /* 0x000fe20000000f00 */
[----:B------:R-:W-:Y:S05]  /*23ad0*/  BRA `(.L_x_1773) ;  /* 0xffffbc1000007947 */ /* 0x000fea000383ffff */
.L_x_1701:
        /* <DEDUP_REMOVED lines=13> */
.L_x_1703:
[----:B------:R-:W-:Y:S01]  /*23bb0*/  IMAD.MOV.U32 R53, RZ, RZ, R74 ;  /* 0x000000ffff357224 */ /* 0x000fe200078e004a */
[----:B------:R-:W-:Y:S01]  /*23bc0*/  MOV R2, RZ ;  /* 0x000000ff00027202 */ /* 0x000fe20000000f00 */
[----:B------:R-:W-:Y:S01]  /*23bd0*/  IMAD.MOV.U32 R52, RZ, RZ, 0x1f ;  /* 0x0000001fff347424 */ /* 0x000fe200078e00ff */
[----:B------:R-:W-:Y:S02]  /*23be0*/  MOV R3, 0x23c00 ;  /* 0x00023c0000037802 */ /* 0x000fe40000000f00 */
[----:B------:R-:W-:Y:S05]  /*23bf0*/  CALL.REL.NOINC `($__internal_25_$__cuda_sm70_shflsync_idx_p) ;  /* 0x0000065000007944 */ /* 0x000fea0003c00000 */
[----:B------:R-:W-:Y:S01]  /*23c00*/  MOV R10, R52 ;  /* 0x00000034000a7202 */ /* 0x000fe20000000f00 */
[----:B------:R-:W-:Y:S05]  /*23c10*/  BRA `(.L_x_1775) ;  /* 0xffffbd9000007947 */ /* 0x000fea000383ffff */
.L_x_1704:
[----:B------:R-:W-:Y:S01]  /*23c20*/  IMAD.MOV.U32 R53, RZ, RZ, R74 ;  /* 0x000000ffff357224 */ /* 0x000fe200078e004a */
[----:B------:R-:W-:Y:S01]  /*23c30*/  MOV R2, 0x1 ;  /* 0x0000000100027802 */ /* 0x000fe20000000f00 */
[----:B------:R-:W-:Y:S01]  /*23c40*/  IMAD.MOV.U32 R52, RZ, RZ, 0x1f ;  /* 0x0000001fff347424 */ /* 0x000fe200078e00ff */
[----:B------:R-:W-:Y:S02]  /*23c50*/  MOV R3, 0x23c70 ;  /* 0x00023c7000037802 */ /* 0x000fe40000000f00 */
[----:B-12---:R-:W-:Y:S05]  /*23c60*/  CALL.REL.NOINC `($__internal_25_$__cuda_sm70_shflsync_idx_p) ;  /* 0x000005e000007944 */ /* 0x006fea0003c00000 */
[----:B------:R-:W-:Y:S01]  /*23c70*/  MOV R9, R52 ;  /* 0x0000003400097202 */ /* 0x000fe20000000f00 */
[----:B------:R-:W-:Y:S05]  /*23c80*/  BRA `(.L_x_1776) ;  /* 0xffffbd4000007947 */ /* 0x000fea000383ffff */
.L_x_1705:
[----:B------:R-:W-:Y:S02]  /*23c90*/  MOV R3, 0x1 ;  /* 0x0000000100037802 */ /* 0x000fe40000000f00 */
[----:B------:R-:W-:-:S02]  /*23ca0*/  MOV R4, 0x23cc0 ;  /* 0x00023cc000047802 */ /* 0x000fc40000000f00 */
[----:B-1234-:R-:W-:Y:S05]  /*23cb0*/  CALL.REL.NOINC `($__internal_26_$__cuda_sm70_shflsync_up_p) ;  /* 0x000005f000007944 */ /* 0x01efea0003c00000 */
[----:B------:R-:W-:Y:S05]  /*23cc0*/  BRA `(.L_x_1777) ;  /* 0xffffbe3000007947 */ /* 0x000fea000383ffff */
.L_x_1706:
[----:B------:R-:W-:Y:S02]  /*23cd0*/  MOV R3, 0x2 ;  /* 0x0000000200037802 */ /* 0x000fe40000000f00 */
[----:B------:R-:W-:-:S02]  /*23ce0*/  MOV R4, 0x23d00 ;  /* 0x00023d0000047802 */ /* 0x000fc40000000f00 */
[----:B--2-4-:R-:W-:Y:S05]  /*23cf0*/  CALL.REL.NOINC `($__internal_26_$__cuda_sm70_shflsync_up_p) ;  /* 0x000005b000007944 */ /* 0x014fea0003c00000 */
[----:B------:R-:W-:Y:S02]  /*23d00*/  SEL R3, R3, RZ, P1 ;  /* 0x000000ff03037207 */ /* 0x000fe40000800000 */
[----:B------:R-:W-:-:S03]  /*23d10*/  MOV R4, 0x23d50 ;  /* 0x00023d5000047802 */ /* 0x000fc60000000f00 */
[----:B------:R-:W-:Y:S02]  /*23d20*/  IMAD.IADD R2, R2, 0x1, R3 ;  /* 0x0000000102027824 */ /* 0x000fe400078e0203 */
[----:B------:R-:W-:Y:S02]  /*23d30*/  IMAD.MOV.U32 R3, RZ, RZ, 0x4 ;  /* 0x00000004ff037424 */ /* 0x000fe400078e00ff */
[----:B------:R-:W-:Y:S05]  /*23d40*/  CALL.REL.NOINC `($__internal_26_$__cuda_sm70_shflsync_up_p) ;  /* 0x0000056000007944 */ /* 0x000fea0003c00000 */
        /* <DEDUP_REMOVED lines=12> */
[----:B------:R-:W-:Y:S01]  /*23e10*/  IMAD.IADD R4, R3, 0x1, R2 ;  /* 0x0000000103047824 */ /* 0x000fe200078e0202 */
[----:B------:R-:W-:Y:S01]  /*23e20*/  MOV R3, 0x23e60 ;  /* 0x00023e6000037802 */ /* 0x000fe20000000f00 */
[----:B------:R-:W-:Y:S02]  /*23e30*/  IMAD.MOV.U32 R2, RZ, RZ, 0x1f ;  /* 0x0000001fff027424 */ /* 0x000fe400078e00ff */
[----:B------:R-:W-:Y:S02]  /*23e40*/  IMAD.MOV.U32 R53, RZ, RZ, R4 ;  /* 0x000000ffff357224 */ /* 0x000fe400078e0004 */
[----:B------:R-:W-:Y:S05]  /*23e50*/  CALL.REL.NOINC `($__internal_25_$__cuda_sm70_shflsync_idx_p) ;  /* 0x000003f000007944 */ /* 0x000fea0003c00000 */
[----:B------:R-:W-:Y:S01]  /*23e60*/  MOV R2, R52 ;  /* 0x0000003400027202 */ /* 0x000fe20000000f00 */
[----:B------:R-:W-:Y:S05]  /*23e70*/  BRA `(.L_x_1778) ;  /* 0xffffbd8000007947 */ /* 0x000fea000383ffff */
.L_x_1710:
[----:B------:R-:W-:Y:S02]  /*23e80*/  MOV R3, 0x1 ;  /* 0x0000000100037802 */ /* 0x000fe40000000f00 */
[----:B------:R-:W-:Y:S02]  /*23e90*/  MOV R4, 0x23eb0 ;  /* 0x00023eb000047802 */ /* 0x000fe40000000f00 */
[----:B------:R-:W-:Y:S05]  /*23ea0*/  CALL.REL.NOINC `($__internal_26_$__cuda_sm70_shflsync_up_p) ;  /* 0x0000040000007944 */ /* 0x000fea0003c00000 */
[----:B------:R-:W-:Y:S05]  /*23eb0*/  BRA `(.L_x_1779) ;  /* 0xffffbeb000007947 */ /* 0x000fea000383ffff */
.L_x_1711:
[----:B------:R-:W-:Y:S02]  /*23ec0*/  MOV R3, 0x2 ;  /* 0x0000000200037802 */ /* 0x000fe40000000f00 */
[----:B------:R-:W-:Y:S02]  /*23ed0*/  MOV R4, 0x23ef0 ;  /* 0x00023ef000047802 */ /* 0x000fe40000000f00 */
        /* <DEDUP_REMOVED lines=25> */
.L_x_1713:
[----:B------:R-:W-:Y:S02]  /*24070*/  SEL R2, RZ, 0x1, P0 ;  /* 0x00000001ff027807 */ /* 0x000fe40000000000 */
[----:B------:R-:W-:Y:S02]  /*24080*/  MOV R3, 0x240a0 ;  /* 0x000240a000037802 */ /* 0x000fe40000000f00 */
[----:B-1----:R-:W-:Y:S05]  /*24090*/  CALL.REL.NOINC `($__internal_27_$__cuda_sm70_votesync_ballot) ;  /* 0x0000027000007944 */ /* 0x002fea0003c00000 */
[----:B------:R-:W-:Y:S05]  /*240a0*/  BRA `(.L_x_1781) ;  /* 0xffffbe5000007947 */ /* 0x000fea000383ffff */
.L_x_1714:
[----:B------:R-:W-:Y:S01]  /*240b0*/  IMAD.MOV.U32 R53, RZ, RZ, R6 ;  /* 0x000000ffff357224 */ /* 0x000fe200078e0006 */
[----:B--2---:R-:W-:Y:S01]  /*240c0*/  MOV R2, R9 ;  /* 0x0000000900027202 */ /* 0x004fe20000000f00 */
[----:B------:R-:W-:Y:S01]  /*240d0*/  IMAD.MOV.U32 R52, RZ, RZ, 0x1f ;  /* 0x0000001fff347424 */ /* 0x000fe200078e00ff */
[----:B------:R-:W-:-:S02]  /*240e0*/  MOV R3, 0x24100 ;  /* 0x0002410000037802 */ /* 0x000fc40000000f00 */
[----:B-1----:R-:W-:Y:S05]  /*240f0*/  CALL.REL.NOINC `($__internal_25_$__cuda_sm70_shflsync_idx_p) ;  /* 0x0000015000007944 */ /* 0x002fea0003c00000 */
[----:B------:R-:W-:Y:S01]  /*24100*/  IMAD.MOV.U32 R6, RZ, RZ, R52 ;  /* 0x000000ffff067224 */ /* 0x000fe200078e0034 */
[----:B------:R-:W-:Y:S01]  /*24110*/  MOV R2, R9 ;  /* 0x0000000900027202 */ /* 0x000fe20000000f00 */
[----:B------:R-:W-:Y:S01]  /*24120*/  IMAD.MOV.U32 R53, RZ, RZ, R8 ;  /* 0x000000ffff357224 */ /* 0x000fe200078e0008 */
[----:B------:R-:W-:-:S02]  /*24130*/  MOV R52, 0x1f ;  /* 0x0000001f00347802 */ /* 0x000fc40000000f00 */
[----:B------:R-:W-:Y:S02]  /*24140*/  MOV R3, 0x24160 ;  /* 0x0002416000037802 */ /* 0x000fe40000000f00 */
[----:B------:R-:W-:Y:S05]  /*24150*/  CALL.REL.NOINC `($__internal_25_$__cuda_sm70_shflsync_idx_p) ;  /* 0x000000f000007944 */ /* 0x000fea0003c00000 */
[----:B------:R-:W-:Y:S01]  /*24160*/  MOV R5, R52 ;  /* 0x0000003400057202 */ /* 0x000fe20000000f00 */
[----:B------:R-:W-:Y:S05]  /*24170*/  BRA `(.L_x_1782) ;  /* 0xffffbdf000007947 */ /* 0x000fea000383ffff */
.L_x_1717:
[----:B------:R-:W-:Y:S01]  /*24180*/  IMAD.MOV.U32 R53, RZ, RZ, R4 ;  /* 0x000000ffff357224 */ /* 0x000fe200078e0004 */
[----:B--2---:R-:W-:Y:S01]  /*24190*/  MOV R2, R9 ;  /* 0x0000000900027202 */ /* 0x004fe20000000f00 */
[----:B------:R-:W-:Y:S01]  /*241a0*/  IMAD.MOV.U32 R52, RZ, RZ, 0x1f ;  /* 0x0000001fff347424 */ /* 0x000fe200078e00ff */
[----:B------:R-:W-:Y:S02]  /*241b0*/  MOV R3, 0x241d0 ;  /* 0x000241d000037802 */ /* 0x000fe40000000f00 */
[----:B-1--4-:R-:W-:Y:S05]  /*241c0*/  CALL.REL.NOINC `($__internal_25_$__cuda_sm70_shflsync_idx_p) ;  /* 0x0000008000007944 */ /* 0x012fea0003c00000 */
[----:B------:R-:W-:Y:S01]  /*241d0*/  MOV R16, R52 ;  /* 0x0000003400107202 */ /* 0x000fe20000000f00 */
[----:B------:R-:W-:Y:S05]  /*241e0*/  BRA `(.L_x_1716) ;  /* 0xffffbde000007947 */ /* 0x000fea000383ffff */
        .weak           $__internal_24_$__cuda_sm70_shflsync_bfly_p
        .type           $__internal_24_$__cuda_sm70_shflsync_bfly_p,@function
        .size           $__internal_24_$__cuda_sm70_shflsync_bfly_p,($__internal_25_$__cuda_sm70_shflsync_idx_p - $__internal_24_$__cuda_sm70_shflsync_bfly_p)
$__internal_24_$__cuda_sm70_shflsync_bfly_p:
[----:B------:R-:W-:Y:S02]  /*241f0*/  MOV R225, 0x1f ;  /* 0x0000001f00e17802 */ /* 0x000fe40000000f00 */
[----:B------:R-:W-:-:S04]  /*24200*/  MOV R235, 0xffffffff ;  /* 0xffffffff00eb7802 */ /* 0x000fc80000000f00 */
[----:B------:R-:W-:Y:S04]  /*24210*/  WARPSYNC R235 ;  /* 0x000000eb00007348 */ /* 0x000fe80003800000 */
[----:B------:R1:W2:Y:S02]  /*24220*/  SHFL.BFLY PT, R225, R4, R3, R225 ;  /* 0x0c00000304e17389 */ /* 0x0002a400000e00e1 */
[----:B-1----:R-:W-:-:S04]  /*24230*/  MOV R3, 0x0 ;  /* 0x0000000000037802 */ /* 0x002fc80000000f00 */
[----:B--2---:R-:W-:Y:S05]  /*24240*/  RET.REL.NODEC R2 `(_ZN7cutlass13device_kernelIN5flash19enable_sm80_to_sm89INS1_16FlashAttnFwdSm80INS1_25CollectiveMainloopFwdSm80ILi8ELi1ELb1EN4cute5tupleIJNS5_1CILi128EEENS7_ILi112EEES8_EEELi128ENS_10bfloat16_tEfNS_4arch4Sm80ELb1ELb0ELb1ELb1ELb1ELb1ELb1ELb1EEENS1_21CollectiveEpilogueFwdINS6_IJS8_S8_S9_EEENS6_IJNS7_ILi1EEESH_SH_EEESB_SD_Li256ELb1ELb1ELb1ELb0EEENS1_36VarlenDynamicPersistentTileSchedulerILi128ELi112ELi256ELi256ELb1ELb1ELb0ELb1ELb1ELb1EEEEEEEEEvNT_6ParamsE) ;  /* 0xfffdbdb002007950 */ /* 0x004fea0003c3ffff */
        .weak           $__internal_25_$__cuda_sm70_shflsync_idx_p
        .type           $__internal_25_$__cuda_sm70_shflsync_idx_p,@function
        .size           $__internal_25_$__cuda_sm70_shflsync_idx_p,($__internal_26_$__cuda_sm70_shflsync_up_p - $__internal_25_$__cuda_sm70_shflsync_idx_p)
$__internal_25_$__cuda_sm70_shflsync_idx_p:
[----:B------:R-:W-:-:S04]  /*24250*/  MOV R240, 0xffffffff ;  /* 0xffffffff00f07802 */ /* 0x000fc80000000f00 */
[----:B------:R-:W-:Y:S04]  /*24260*/  WARPSYNC R240 ;  /* 0x000000f000007348 */ /* 0x000fe80003800000 */
[----:B------:R1:W2:Y:S02]  /*24270*/  SHFL.IDX PT, R52, R53, R2, R52 ;  /* 0x0000000235347389 */ /* 0x0002a400000e0034 */
[----:B-1----:R-:W-:Y:S02]  /*24280*/  MOV R2, R3 ;  /* 0x0000000300027202 */ /* 0x002fe40000000f00 */
[----:B------:R-:W-:-:S04]  /*24290*/  MOV R3, 0x0 ;  /* 0x0000000000037802 */ /* 0x000fc80000000f00 */
[----:B--2---:R-:W-:Y:S05]  /*242a0*/  RET.REL.NODEC R2 `(_ZN7cutlass13device_kernelIN5flash19enable_sm80_to_sm89INS1_16FlashAttnFwdSm80INS1_25CollectiveMainloopFwdSm80ILi8ELi1ELb1EN4cute5tupleIJNS5_1CILi128EEENS7_ILi112EEES8_EEELi128ENS_10bfloat16_tEfNS_4arch4Sm80ELb1ELb0ELb1ELb1ELb1ELb1ELb1ELb1EEENS1_21CollectiveEpilogueFwdINS6_IJS8_S8_S9_EEENS6_IJNS7_ILi1EEESH_SH_EEESB_SD_Li256ELb1ELb1ELb1ELb0EEENS1_36VarlenDynamicPersistentTileSchedulerILi128ELi112ELi256ELi256ELb1ELb1ELb0ELb1ELb1ELb1EEEEEEEEEvNT_6ParamsE) ;  /* 0xfffdbd5002007950 */ /* 0x004fea0003c3ffff */
        .weak           $__internal_26_$__cuda_sm70_shflsync_up_p
        .type           $__internal_26_$__cuda_sm70_shflsync_up_p,@function
        .size           $__internal_26_$__cuda_sm70_shflsync_up_p,($__internal_27_$__cuda_sm70_votesync_ballot - $__internal_26_$__cuda_sm70_shflsync_up_p)
$__internal_26_$__cuda_sm70_shflsync_up_p:
[----:B------:R-:W-:Y:S02]  /*242b0*/  MOV R11, 0xffffffff ;  /* 0xffffffff000b7802 */ /* 0x000fe40000000f00 */
[----:B------:R-:W-:Y:S02]  /*242c0*/  MOV R5, RZ ;  /* 0x000000ff00057202 */ /* 0x000fe40000000f00 */
[----:B------:R-:W-:Y:S04]  /*242d0*/  WARPSYNC R11 ;  /* 0x0000000b00007348 */ /* 0x000fe80003800000 */
[----:B------:R1:W2:Y:S02]  /*242e0*/  SHFL.UP PT, R3, R2, R3, R5 ;  /* 0x0400000302037389 */ /* 0x0002a400000e0005 */
[----:B-1----:R-:W-:-:S04]  /*242f0*/  MOV R5, 0x0 ;  /* 0x0000000000057802 */ /* 0x002fc80000000f00 */
[----:B--2---:R-:W-:Y:S05]  /*24300*/  RET.REL.NODEC R4 `(_ZN7cutlass13device_kernelIN5flash19enable_sm80_to_sm89INS1_16FlashAttnFwdSm80INS1_25CollectiveMainloopFwdSm80ILi8ELi1ELb1EN4cute5tupleIJNS5_1CILi128EEENS7_ILi112EEES8_EEELi128ENS_10bfloat16_tEfNS_4arch4Sm80ELb1ELb0ELb1ELb1ELb1ELb1ELb1ELb1EEENS1_21CollectiveEpilogueFwdINS6_IJS8_S8_S9_EEENS6_IJNS7_ILi1EEESH_SH_EEESB_SD_Li256ELb1ELb1ELb1ELb0EEENS1_36VarlenDynamicPersistentTileSchedulerILi128ELi112ELi256ELi256ELb1ELb1ELb0ELb1ELb1ELb1EEEEEEEEEvNT_6ParamsE) ;  /* 0xfffdbcf004007950 */ /* 0x004fea0003c3ffff */
        .weak           $__internal_27_$__cuda_sm70_votesync_ballot
        .type           $__internal_27_$__cuda_sm70_votesync_ballot,@function
        .size           $__internal_27_$__cuda_sm70_votesync_ballot,(.L_x_3603 - $__internal_27_$__cuda_sm70_votesync_ballot)
$__internal_27_$__cuda_sm70_votesync_ballot:
[----:B------:R-:W-:Y:S01]  /*24310*/  ISETP.NE.U32.AND P0, PT, R2, 0x1, PT ;  /* 0x000000010200780c */ /* 0x000fe20003f05070 */
[----:B------:R-:W-:-:S04]  /*24320*/  IMAD.MOV.U32 R5, RZ, RZ, -0x1 ;  /* 0xffffffffff057424 */ /* 0x000fc800078e00ff */
[----:B------:R-:W-:Y:S08]  /*24330*/  WARPSYNC R5 ;  /* 0x0000000500007348 */ /* 0x000ff00003800000 */
[----:B------:R-:W-:-:S04]  /*24340*/  VOTE.ANY R2, PT, !P0 ;  /* 0x0000000000027806 */ /* 0x000fc800040e0100 */
[----:B------:R-:W-:Y:S01]  /*24350*/  LOP3.LUT R15, R2, R5, RZ, 0xc0, !PT ;  /* 0x00000005020f7212 */ /* 0x000fe200078ec0ff */
[----:B------:R-:W-:Y:S02]  /*24360*/  IMAD.MOV.U32 R2, RZ, RZ, R3 ;  /* 0x000000ffff027224 */ /* 0x000fe400078e0003 */
[----:B------:R-:W-:-:S04]  /*24370*/  IMAD.MOV.U32 R3, RZ, RZ, 0x0 ;  /* 0x00000000ff037424 */ /* 0x000fc800078e00ff */
[----:B------:R-:W-:Y:S05]  /*24380*/  RET.REL.NODEC R2 `(_ZN7cutlass13device_kernelIN5flash19enable_sm80_to_sm89INS1_16FlashAttnFwdSm80INS1_25CollectiveMainloopFwdSm80ILi8ELi1ELb1EN4cute5tupleIJNS5_1CILi128EEENS7_ILi112EEES8_EEELi128ENS_10bfloat16_tEfNS_4arch4Sm80ELb1ELb0ELb1ELb1ELb1ELb1ELb1ELb1EEENS1_21CollectiveEpilogueFwdINS6_IJS8_S8_S9_EEENS6_IJNS7_ILi1EEESH_SH_EEESB_SD_Li256ELb1ELb1ELb1ELb0EEENS1_36VarlenDynamicPersistentTileSchedulerILi128ELi112ELi256ELi256ELb1ELb1ELb0ELb1ELb1ELb1EEEEEEEEEvNT_6ParamsE) ;  /* 0xfffdbc7002007950 */ /* 0x000fea0003c3ffff */
.L_x_1783:
        /* <DEDUP_REMOVED lines=15> */
.L_x_3603:


//--------------------- .text._ZN7cutlass13device_kernelIN5flash19enable_sm80_to_sm89INS1_16FlashAttnFwdSm80INS1_25CollectiveMainloopFwdSm80ILi8ELi1ELb1EN4cute5tupleIJNS5_1CILi128EEES8_S8_EEELi128ENS_10bfloat16_tEfNS_4arch4Sm80ELb0ELb0ELb0ELb0ELb1ELb0ELb1ELb1EEENS1_21CollectiveEpilogueFwdIS9_NS6_IJNS7_ILi1EEESF_SF_EEESA_SC_Li256ELb0ELb1ELb1ELb0EEENS1_19SingleTileSchedulerILb0ELb1ELb1ELi128EEEEEEEEEvNT_6ParamsE --------------------------
	.section	.text._ZN7cutlass13device_kernelIN5flash19enable_sm80_to_sm89INS1_16FlashAttnFwdSm80INS1_25CollectiveMainloopFwdSm80ILi8ELi1ELb1EN4cute5tupleIJNS5_1CILi128EEES8_S8_EEELi128ENS_10bfloat16_tEfNS_4arch4Sm80ELb0ELb0ELb0ELb0ELb1ELb0ELb1ELb1EEENS1_21CollectiveEpilogueFwdIS9_NS6_IJNS7_ILi1EEESF_SF_EEESA_SC_Li256ELb0ELb1ELb1ELb0EEENS1_19SingleTileSchedulerILb0ELb1ELb1ELi128EEEEEEEEEvNT_6ParamsE,"ax",@progbits
	.sectioninfo	@"SHI_REGISTERS=252"
	.align	128
.text._ZN7cutlass13device_kernelIN5flash19enable_sm80_to_sm89INS1_16FlashAttnFwdSm80INS1_25CollectiveMainloopFwdSm80ILi8ELi1ELb1EN4cute5tupleIJNS5_1CILi128EEES8_S8_EEELi128ENS_10bfloat16_tEfNS_4arch4Sm80ELb0ELb0ELb0ELb0ELb1ELb0ELb1ELb1EEENS1_21CollectiveEpilogueFwdIS9_NS6_IJNS7_ILi1EEESF_SF_EEESA_SC_Li256ELb0ELb1ELb1ELb0EEENS1_19SingleTileSchedulerILb0ELb1ELb1ELi128EEEEEEEEEvNT_6ParamsE:
        .type           _ZN7cutlass13device_kernelIN5flash19enable_sm80_to_sm89INS1_16FlashAttnFwdSm80INS1_25CollectiveMainloopFwdSm80ILi8ELi1ELb1EN4cute5tupleIJNS5_1CILi128EEES8_S8_EEELi128ENS_10bfloat16_tEfNS_4arch4Sm80ELb0ELb0ELb0ELb0ELb1ELb0ELb1ELb1EEENS1_21CollectiveEpilogueFwdIS9_NS6_IJNS7_ILi1EEESF_SF_EEESA_SC_Li256ELb0ELb1ELb1ELb0EEENS1_19SingleTileSchedulerILb0ELb1ELb1ELi128EEEEEEEEEvNT_6ParamsE,@function
        .size           _ZN7cutlass13device_kernelIN5flash19enable_sm80_to_sm89INS1_16FlashAttnFwdSm80INS1_25CollectiveMainloopFwdSm80ILi8ELi1ELb1EN4cute5tupleIJNS5_1CILi128EEES8_S8_EEELi128ENS_10bfloat16_tEfNS_4arch4Sm80ELb0ELb0ELb0ELb0ELb1ELb0ELb1ELb1EEENS1_21CollectiveEpilogueFwdIS9_NS6_IJNS7_ILi1EEESF_SF_EEESA_SC_Li256ELb0ELb1ELb1ELb0EEENS1_19SingleTileSchedulerILb0ELb1ELb1ELi128EEEEEEEEEvNT_6ParamsE,(.L_x_3608 - _ZN7cutlass13device_kernelIN5flash19enable_sm80_to_sm89INS1_16FlashAttnFwdSm80INS1_25CollectiveMainloopFwdSm80ILi8ELi1ELb1EN4cute5tupleIJNS5_1CILi128EEES8_S8_EEELi128ENS_10bfloat16_tEfNS_4arch4Sm80ELb0ELb0ELb0ELb0ELb1ELb0ELb1ELb1EEENS1_21CollectiveEpilogueFwdIS9_NS6_IJNS7_ILi1EEESF_SF_EEESA_SC_Li256ELb0ELb1ELb1ELb0EEENS1_19SingleTileSchedulerILb0ELb1ELb1ELi128EEEEEEEEEvNT_6ParamsE)
        .other          _ZN7cutlass13device_kernelIN5flash19enable_sm80_to_sm89INS1_16FlashAttnFwdSm80INS1_25CollectiveMainloopFwdSm80ILi8ELi1ELb1EN4cute5tupleIJNS5_1CILi128EEES8_S8_EEELi128ENS_10bfloat16_tEfNS_4arch4Sm80ELb0ELb0ELb0ELb0ELb1ELb0ELb1ELb1EEENS1_21CollectiveEpilogueFwdIS9_NS6_IJNS7_ILi1EEESF_SF_EEESA_SC_Li256ELb0ELb1ELb1ELb0EEENS1_19SingleTileSchedulerILb0ELb1ELb1ELi128EEEEEEEEEvNT_6ParamsE,@"STO_CUDA_ENTRY STV_DEFAULT"
_ZN7cutlass13device_kernelIN5flash19enable_sm80_to_sm89INS1_16FlashAttnFwdSm80INS1_25CollectiveMainloopFwdSm80ILi8ELi1ELb1EN4cute5tupleIJNS5_1CILi128EEES8_S8_EEELi128ENS_10bfloat16_tEfNS_4arch4Sm80ELb0ELb0ELb0ELb0ELb1ELb0ELb1ELb1EEENS1_21CollectiveEpilogueFwdIS9_NS6_IJNS7_ILi1EEESF_SF_EEESA_SC_Li256ELb0ELb1ELb1ELb0EEENS1_19SingleTileSchedulerILb0ELb1ELb1ELi128EEEEEEEEEvNT_6ParamsE:
        /* <DEDUP_REMOVED lines=17> */
.L_x_1784:
[----:B------:R-:W-:Y:S02]  /*0110*/  ULDC.64 UR4, c[0x0][0x550] ;  /* 0x0001540000047ab9 */ /* 0x000fe40000000a00 */
[----:B------:R-:W-:Y:S02]  /*0120*/  UISETP.NE.AND UP0, UPT, UR4, 0x1, UPT ;  /* 0x000000010400788c */ /* 0x000fe4000bf05270 */
[----:B------:R-:W-:-:S02]  /*0130*/  UIMAD.WIDE.U32 UR8, UR6, UR5, URZ ;  /* 0x00000005060872a5 */ /* 0x000fc4000f8e003f */
[----:B------:R-:W-:Y:S02]  /*0140*/  ULDC UR4, c[0x0][0x558] ;  /* 0x0001560000047ab9 */ /* 0x000fe40000000800 */
[----:B------:R-:W-:-:S05]  /*0150*/  UMOV UR10, UR6 ;  /* 0x00000006000a7c82 */ /* 0x000fca0008000000 */
[----:B------:R-:W-:-:S03]  /*0160*/  @UP0 USHF.R.U32.HI UR10, URZ, UR4, UR9 ;  /* 0x000000043f0a0299 */ /* 0x000fc60008011609 */
.L_x_1785:
        /* <DEDUP_REMOVED lines=66> */
.L_x_1786:
        /* <DEDUP_REMOVED lines=57> */
[----:B------:R-:W-:Y:S01]  /*0920*/  IMAD.MOV.U32 R239, RZ, RZ, RZ ;  /* 0x000000ffffef7224 */ /* 0x000fe200078e00ff */
[----:B-1----:R-:W-:Y:S01]  /*0930*/  LEA.HI R3, R10, R5, RZ, 0x3 ;  /* 0x000000050a037211 */ /* 0x002fe200078f18ff */
[----:B------:R-:W-:-:S03]  /*0940*/  IMAD.MOV.U32 R2, RZ, RZ, c[0x0][0x2b8] ;  /* 0x0000ae00ff027624 */ /* 0x000fc600078e00ff */
[----:B------:R-:W-:Y:S02]  /*0950*/  LOP3.LUT R33, R3, 0xfffffff8, RZ, 0xc0, !PT ;  /* 0xfffffff803217812 */ /* 0x000fe400078ec0ff */
[----:B------:R-:W-:-:S03]  /*0960*/  SHF.R.S32.HI R3, RZ, 0x3, R3 ;  /* 0x00000003ff037819 */ /* 0x000fc60000011403 */
[----:B------:R-:W-:-:S04]  /*0970*/  IMAD.IADD R33, R5, 0x1, -R33 ;  /* 0x0000000105217824 */ /* 0x000fc800078e0a21 */
[----:B------:R-:W-:Y:S01]  /*0980*/  IMAD R242, R33, 0x20, R3 ;  /* 0x0000002021f27824 */ /* 0x000fe200078e0203 */
        /* <DEDUP_REMOVED lines=33> */
[----:B------:R-:W-:Y:S01]  /*0ba0*/  IMAD.MOV R4, RZ, RZ, -R4 ;  /* 0x000000ffff047224 */ /* 0x000fe200078e0a04 */
[----:B------:R-:W-:Y:S01]  /*0bb0*/  UIMAD UR20, UR20, UR4, URZ ;  /* 0x00000004141472a4 */ /* 0x000fe2000f8e023f */
[----:B------:R-:W-:Y:S01]  /*0bc0*/  SHF.R.S32.HI R36, RZ, 0x1f, R32 ;  /* 0x0000001fff247819 */ /* 0x000fe20000011420 */
[----:B------:R-:W-:Y:S01]  /*0bd0*/  UIADD3 UR23, UR23, UR19, URZ ;  /* 0x0000001317177290 */ /* 0x000fe2000fffe03f */
[----:B------:R-:W-:Y:S01]  /*0be0*/  ISETP.GE.AND P3, PT, R37, c[0x0][0x198], PT ;  /* 0x0000660025007a0c */ /* 0x000fe20003f66270 */
[----:B------:R-:W-:Y:S01]  /*0bf0*/  UIMAD UR5, UR18, UR5, UR20 ;  /* 0x00000005120572a4 */ /* 0x000fe2000f8e0214 */
[----:B------:R-:W-:Y:S01]  /*0c00*/  LEA.HI R36, R36, R32, RZ, 0x3 ;  /* 0x0000002024247211 */ /* 0x000fe200078f18ff */
[----:B------:R-:W-:Y:S01]  /*0c10*/  UIMAD.WIDE.U32 UR18, UR18, UR4, UR22 ;  /* 0x00000004121272a5 */ /* 0x000fe2000f8e0016 */
[----:B------:R-:W-:Y:S01]  /*0c20*/  IMAD R240, R4, c[0x0][0x2b8], R240 ;  /* 0x0000ae0004f07a24 */ /* 0x000fe200078e02f0 */
[----:B------:R-:W-:Y:S01]  /*0c30*/  ISETP.GE.AND P2, PT, R32, c[0x0][0x198], PT ;  /* 0x0000660020007a0c */ /* 0x000fe20003f46270 */
[----:B------:R-:W-:Y:S01]  /*0c40*/  UIMAD UR15, UR6, -0x80, UR15 ;  /* 0xffffff80060f78a4 */ /* 0x000fe2000f8e020f */
[----:B------:R-:W-:Y:S01]  /*0c50*/  LOP3.LUT R36, R36, 0xfffffff8, RZ, 0xc0, !PT ;  /* 0xfffffff824247812 */ /* 0x000fe200078ec0ff */
[----:B------:R-:W-:Y:S01]  /*0c60*/  UIADD3 UR5, UR19, UR5, URZ ;  /* 0x0000000513057290 */ /* 0x000fe2000fffe03f */
        /* <DEDUP_REMOVED lines=10> */
[----:B------:R-:W-:Y:S01]  /*0d10*/  ULDC.64 UR4, c[0x0][0x1e8] ;  /* 0x00007a0000047ab9 */ /* 0x000fe20000000a00 */
[----:B------:R-:W-:Y:S01]  /*0d20*/  IMAD.MOV.U32 R14, RZ, RZ, R12 ;  /* 0x000000ffff0e7224 */ /* 0x000fe200078e000c */
[----:B------:R-:W-:Y:S01]  /*0d30*/  UIMAD.WIDE.U32 UR20, UR10, UR4, URZ ;  /* 0x000000040a1472a5 */ /* 0x000fe2000f8e003f */
[----:B------:R-:W-:Y:S01]  /*0d40*/  IMAD R6, R6, c[0x0][0x168], RZ ;  /* 0x00005a0006067a24 */ /* 0x000fe200078e02ff */
[----:B------:R-:W-:Y:S01]  /*0d50*/  UIMAD UR4, UR14, UR4, URZ ;  /* 0x000000040e0472a4 */ /* 0x000fe2000f8e023f */
[----:B------:R-:W-:Y:S02]  /*0d60*/  IMAD R2, R2, 0x80, R3 ;  /* 0x0000008002027824 */ /* 0x000fe400078e0203 */
[----:B------:R-:W-:Y:S01]  /*0d70*/  IMAD R16, R35, c[0x0][0x1e0], RZ ;  /* 0x0000780023107a24 */ /* 0x000fe200078e02ff */
[----:B------:R-:W-:Y:S01]  /*0d80*/  UIMAD UR4, UR10, UR5, UR4 ;  /* 0x000000050a0472a4 */ /* 0x000fe2000f8e0204 */
[----:B------:R-:W-:Y:S01]  /*0d90*/  IMAD.WIDE.U32 R20, R240, c[0x0][0x1e0], RZ ;  /* 0x00007800f0147a25 */ /* 0x000fe200078e00ff */
[----:B------:R-:W-:-:S02]  /*0da0*/  IADD3 R4, R2, 0x40, RZ ;  /* 0x0000004002047810 */ /* 0x000fc40007ffe0ff */
[----:B------:R-:W-:Y:S01]  /*0db0*/  UIADD3 UR18, UR21, UR4, URZ ;  /* 0x0000000415127290 */ /* 0x000fe2000fffe03f */
[----:B------:R-:W-:Y:S01]  /*0dc0*/  @P1 IMAD.HI.U32 R0, R9, c[0x0][0x2c8], RZ ;  /* 0x0000b20009001a27 */ /* 0x000fe200078e00ff */
[----:B------:R-:W-:Y:S01]  /*0dd0*/  ISETP.GE.AND P5, PT, R4, R6, PT ;  /* 0x000000060400720c */ /* 0x000fe20003fa6270 */
[----:B------:R-:W-:Y:S02]  /*0de0*/  ULDC.64 UR4, c[0x0][0x210] ;  /* 0x0000840000047ab9 */ /* 0x000fe40000000a00 */
[----:B------:R-:W-:Y:S01]  /*0df0*/  IMAD R16, R240, c[0x0][0x1e4], R16 ;  /* 0x00007900f0107a24 */ /* 0x000fe200078e0210 */
[----:B------:R-:W-:Y:S01]  /*0e00*/  @P1 SHF.R.U32.HI R8, RZ, c[0x0][0x2cc], R0 ;  /* 0x0000b300ff081a19 */ /* 0x000fe20000011600 */
[----:B------:R-:W-:Y:S02]  /*0e10*/  UIMAD UR14, UR14, UR4, URZ ;  /* 0x000000040e0e72a4 */ /* 0x000fe4000f8e023f */
[----:B------:R-:W-:Y:S01]  /*0e20*/  IMAD.IADD R17, R21, 0x1, R16 ;  /* 0x0000000115117824 */ /* 0x000fe200078e0210 */
[--C-:B------:R-:W-:Y:S01]  /*0e30*/  SHF.R.S32.HI R7, RZ, 0x1f, R8.reuse ;  /* 0x0000001fff077819 */ /* 0x100fe20000011408 */
[----:B------:R-:W-:Y:S01]  /*0e40*/  IMAD.MOV R0, RZ, RZ, -R8 ;  /* 0x000000ffff007224 */ /* 0x000fe200078e0a08 */
[----:B------:R-:W-:Y:S01]  /*0e50*/  UIMAD.WIDE.U32 UR22, UR10, UR4, URZ ;  /* 0x000000040a1672a5 */ /* 0x000fe2000f8e003f */
[----:B------:R-:W-:Y:S01]  /*0e60*/  IMAD.WIDE.U32 R14, R8, c[0x0][0x1b0], R14 ;  /* 0x00006c00080e7a25 */ /* 0x000fe200078e000e */
[----:B------:R-:W-:-:S03]  /*0e70*/  UIMAD UR4, UR10, UR5, UR14 ;  /* 0x000000050a0472a4 */ /* 0x000fc6000f8e020e */
[----:B------:R-:W-:Y:S01]  /*0e80*/  IMAD R13, R0, c[0x0][0x2c4], R9 ;  /* 0x0000b100000d7a24 */ /* 0x000fe200078e0209 */
[----:B------:R-:W-:Y:S01]  /*0e90*/  UIADD3 UR4, UR23, UR4, URZ ;  /* 0x0000000417047290 */ /* 0x000fe2000fffe03f */
[----:B------:R-:W-:Y:S02]  /*0ea0*/  IMAD R7, R7, c[0x0][0x1b0], RZ ;  /* 0x00006c0007077a24 */ /* 0x000fe400078e02ff */
[----:B------:R-:W-:Y:S01]  /*0eb0*/  IMAD.MOV.U32 R16, RZ, RZ, R20 ;  /* 0x000000ffff107224 */ /* 0x000fe200078e0014 */
[----:B------:R-:W-:Y:S01]  /*0ec0*/  SHF.R.S32.HI R0, RZ, 0x1f, R13 ;  /* 0x0000001fff007819 */ /* 0x000fe2000001140d */
[----:B------:R-:W-:-:S04]  /*0ed0*/  IMAD R7, R8, c[0x0][0x1b4], R7 ;  /* 0x00006d0008077a24 */ /* 0x000fc800078e0207 */
[----:B------:R-:W-:Y:S02]  /*0ee0*/  IMAD R0, R0, c[0x0][0x1a8], RZ ;  /* 0x00006a0000007a24 */ /* 0x000fe400078e02ff */
[----:B------:R-:W-:Y:S02]  /*0ef0*/  IMAD.IADD R15, R15, 0x1, R7 ;  /* 0x000000010f0f7824 */ /* 0x000fe400078e0207 */
[C---:B------:R-:W-:Y:S02]  /*0f00*/  IMAD R0, R13.reuse, c[0x0][0x1ac], R0 ;  /* 0x00006b000d007a24 */ /* 0x040fe400078e0200 */
[----:B------:R-:W-:-:S04]  /*0f10*/  IMAD.WIDE.U32 R12, R13, c[0x0][0x1a8], R14 ;  /* 0x00006a000d0c7a25 */ /* 0x000fc800078e000e */
[----:B------:R-:W-:Y:S01]  /*0f20*/  IMAD.IADD R0, R13, 0x1, R0 ;  /* 0x000000010d007824 */ /* 0x000fe200078e0200 */
[----:B------:R-:W-:Y:S01]  /*0f30*/  LEA R18, P1, R12, c[0x0][0x160], 0x1 ;  /* 0x000058000c127a11 */ /* 0x000fe200078208ff */
[----:B------:R-:W-:-:S03]  /*0f40*/  IMAD.SHL.U32 R7, R3, 0x40, RZ ;  /* 0x0000004003077824 */ /* 0x000fc600078e00ff */
[----:B------:R-:W-:Y:S02]  /*0f50*/  LEA.HI.X R0, R12, c[0x0][0x164], R0, 0x1, P1 ;  /* 0x000059000c007a11 */ /* 0x000fe400008f0c00 */
[----:B------:R-:W-:Y:S01]  /*0f60*/  LOP3.LUT R8, R7, 0x1c0, RZ, 0xc0, !PT ;  /* 0x000001c007087812 */ /* 0x000fe200078ec0ff */
[----:B------:R-:W-:Y:S01]  /*0f70*/  SHFL.IDX PT, R12, R18, RZ, 0x181f ;  /* 0x00181fff120c7589 */ /* 0x000fe200000e0000 */
[----:B------:R-:W-:Y:S02]  /*0f80*/  ISETP.GE.AND P1, PT, R2, R6, PT ;  /* 0x000000060200720c */ /* 0x000fe40003f26270 */
[----:B------:R-:W-:Y:S01]  /*0f90*/  SHF.R.U32.HI R7, RZ, 0x3, R8 ;  /* 0x00000003ff077819 */ /* 0x000fe20000011608 */
[----:B------:R-:W1:Y:S01]  /*0fa0*/  SHFL.IDX PT, R13, R0, RZ, 0x181f ;  /* 0x00181fff000d7589 */ /* 0x000e6200000e0000 */
[----:B------:R-:W-:-:S03]  /*0fb0*/  LOP3.LUT R8, R8, 0x38, R37, 0xf8, !PT ;  /* 0x0000003808087812 */ /* 0x000fc600078ef825 */
[----:B------:R-:W-:Y:S01]  /*0fc0*/  SHFL.IDX PT, R9, R0, 0x1, 0x181f ;  /* 0x00381f0000097f89 */ /* 0x000fe200000e0000 */
[----:B------:R-:W-:Y:S02]  /*0fd0*/  LOP3.LUT R8, R8, R7, RZ, 0x3c, !PT ;  /* 0x0000000708087212 */ /* 0x000fe400078e3cff */
[----:B------:R-:W-:Y:S01]  /*0fe0*/  IADD3 R7, R2, 0x20, RZ ;  /* 0x0000002002077810 */ /* 0x000fe20007ffe0ff */
[----:B------:R-:W-:Y:S01]  /*0ff0*/  SHFL.IDX PT, R19, R0, 0x3, 0x181f ;  /* 0x00781f0000137f89 */ /* 0x000fe200000e0000 */
[----:B------:R-:W-:Y:S02]  /*1000*/  LOP3.LUT R241, R8, 0xfffffe00, R241, 0xf8, !PT ;  /* 0xfffffe0008f17812 */ /* 0x000fe400078ef8f1 */
[----:B------:R-:W-:Y:S01]  /*1010*/  ISETP.GE.AND P4, PT, R7, R6, PT ;  /* 0x000000060700720c */ /* 0x000fe20003f86270 */
[----:B------:R-:W3:Y:S01]  /*1020*/  SHFL.IDX PT, R8, R18, 0x1, 0x181f ;  /* 0x00381f0012087f89 */ /* 0x000ee200000e0000 */
[----:B------:R-:W-:Y:S01]  /*1030*/  IADD3 R2, R2, 0x60, RZ ;  /* 0x0000006002027810 */ /* 0x000fe20007ffe0ff */
[----:B------:R-:W-:-:S05]  /*1040*/  IMAD.SHL.U32 R241, R241, 0x2, RZ ;  /* 0x00000002f1f17824 */ /* 0x000fca00078e00ff */
        /* <DEDUP_REMOVED lines=21> */
[----:B-1----:R-:W-:-:S05]  /*11a0*/  LOP3.LUT R0, R2, 0xfffffff8, RZ, 0xc0, !PT ;  /* 0xfffffff802007812 */ /* 0x002fca00078ec0ff */
[----:B------:R-:W-:Y:S02]  /*11b0*/  IMAD.IADD R0, R8, 0x1, -R0 ;  /* 0x0000000108007824 */ /* 0x000fe400078e0a00 */
        /* <DEDUP_REMOVED lines=39> */
[----:B---3--:R-:W-:-:S03]  /*1430*/  LEA.HI R6, R10, R5, RZ, 0x5 ;  /* 0x000000050a067211 */ /* 0x008fc600078f28ff */
[----:B------:R-:W-:Y:S01]  /*1440*/  IMAD.SHL.U32 R10, R2, 0x40, RZ ;  /* 0x00000040020a7824 */ /* 0x000fe200078e00ff */
        /* <DEDUP_REMOVED lines=20> */
[----:B---3--:R-:W-:Y:S02]  /*1590*/  IMAD.SHL.U32 R9, R33, 0x40, RZ ;  /* 0x0000004021097824 */ /* 0x008fe400078e00ff */
[----:B------:R-:W-:Y:S01]  /*15a0*/  IMAD.SHL.U32 R8, R6, 0x20, RZ ;  /* 0x0000002006087824 */ /* 0x000fe200078e00ff */
[----:B------:R-:W-:-:S04]  /*15b0*/  DEPBAR.LE SB0, 0x1 ;  /* 0x000080400000791a */ /* 0x000fc80000000000 */
[----:B------:R-:W-:Y:S02]  /*15c0*/  LOP3.LUT R2, R9, 0x1c0, RZ, 0xc0, !PT ;  /* 0x000001c009027812 */ /* 0x000fe400078ec0ff */
[----:B------:R-:W-:Y:S02]  /*15d0*/  LOP3.LUT R8, R8, 0x7ffffc00, RZ, 0xc0, !PT ;  /* 0x7ffffc0008087812 */ /* 0x000fe400078ec0ff */
[----:B------:R-:W-:Y:S02]  /*15e0*/  LOP3.LUT R3, R2, 0x8, R3, 0xf8, !PT ;  /* 0x0000000802037812 */ /* 0x000fe400078ef803 */
[----:B------:R-:W-:Y:S01]  /*15f0*/  SHF.R.U32.HI R9, RZ, 0x3, R2 ;  /* 0x00000003ff097819 */ /* 0x000fe20000011602 */
[----:B------:R-:W-:Y:S02]  /*1600*/  IMAD.MOV.U32 R2, RZ, RZ, 0x10 ;  /* 0x00000010ff027424 */ /* 0x000fe400078e00ff */
[----:B------:R-:W-:Y:S01]  /*1610*/  IMAD.IADD R176, R4, 0x1, R8 ;  /* 0x0000000104b07824 */ /* 0x000fe200078e0208 */
[----:B------:R-:W-:Y:S01]  /*1620*/  LOP3.LUT R0, R3, R9, RZ, 0x3c, !PT ;  /* 0x0000000903007212 */ /* 0x000fe200078e3cff */
[----:B------:R-:W-:Y:S01]  /*1630*/  IMAD.MOV.U32 R3, RZ, RZ, 0x20 ;  /* 0x00000020ff037424 */ /* 0x000fe200078e00ff */
[----:B------:R-:W-:-:S02]  /*1640*/  SEL R2, R2, 0xfffffff0, !P1 ;  /* 0xfffffff002027807 */ /* 0x000fc40004800000 */
[----:B------:R-:W-:Y:S01]  /*1650*/  LEA R196, R176, 0x100, 0x1 ;  /* 0x00000100b0c47811 */ /* 0x000fe200078e08ff */
[----:B------:R-:W-:Y:S01]  /*1660*/  IMAD R238, R238, 0x200, R0 ;  /* 0x00000200eeee7824 */ /* 0x000fe200078e0200 */
[----:B------:R-:W-:Y:S01]  /*1670*/  SEL R0, R3, 0xffffffe0, !P2 ;  /* 0xffffffe003007807 */ /* 0x000fe20005000000 */
[----:B------:R-:W-:Y:S01]  /*1680*/  IMAD.SHL.U32 R176, R176, 0x2, RZ ;  /* 0x00000002b0b07824 */ /* 0x000fe200078e00ff */
[----:B------:R-:W-:Y:S01]  /*1690*/  BAR.SYNC.DEFER_BLOCKING 0x0 ;  /* 0x0000000000007b1d */ /* 0x000fe20000010000 */
[--C-:B------:R-:W-:Y:S01]  /*16a0*/  IMAD R184, R2, 0x2, R196.reuse ;  /* 0x0000000202b87824 */ /* 0x100fe200078e02c4 */
[----:B------:R-:W-:Y:S01]  /*16b0*/  LOP3.LUT P1, RZ, R33, 0x2, RZ, 0xc0, !PT ;  /* 0x0000000221ff7812 */ /* 0x000fe2000782c0ff */
[C---:B------:R-:W-:Y:S01]  /*16c0*/  IMAD R196, R0.reuse, 0x2, R196 ;  /* 0x0000000200c47824 */ /* 0x040fe200078e02c4 */
[----:B------:R-:W-:Y:S01]  /*16d0*/  SEL R3, R3, 0xffffffe0, !P5 ;  /* 0xffffffe003037807 */ /* 0x000fe20006800000 */
[----:B------:R-:W-:Y:S02]  /*16e0*/  IMAD R204, R0, 0x2, R184 ;  /* 0x0000000200cc7824 */ /* 0x000fe400078e02b8 */
[----:B------:R-:W-:-:S04]  /*16f0*/  IMAD.SHL.U32 R238, R238, 0x2, RZ ;  /* 0x00000002eeee7824 */ /* 0x000fc800078e00ff */
[----:B------:R-:W-:Y:S01]  /*1700*/  IMAD R235, R3, 0x2, R238 ;  /* 0x0000000203eb7824 */ /* 0x000fe200078e02ee */
[C---:B------:R-:W-:Y:S02]  /*1710*/  IADD3 R8, R238.reuse, 0x8100, RZ ;  /* 0x00008100ee087810 */ /* 0x040fe40007ffe0ff */
[----:B------:R-:W-:Y:S02]  /*1720*/  IADD3 R237, R238, 0x8120, RZ ;  /* 0x00008120eeed7810 */ /* 0x000fe40007ffe0ff */
[----:B------:R-:W-:-:S04]  /*1730*/  @P1 IADD3 R237, R8, -0x20, RZ ;  /* 0xffffffe008ed1810 */ /* 0x000fc80007ffe0ff */
[----:B------:R-:W-:Y:S01]  /*1740*/  IADD3 R231, R237, 0x800, RZ ;  /* 0x00000800ede77810 */ /* 0x000fe20007ffe0ff */
[----:B------:R-:W-:Y:S01]  /*1750*/  IMAD R224, R3, 0x2, R237 ;  /* 0x0000000203e07824 */ /* 0x000fe200078e02ed */
[C---:B------:R-:W-:Y:S01]  /*1760*/  IADD3 R230, R237.reuse, 0x1000, RZ ;  /* 0x00001000ede67810 */ /* 0x040fe20007ffe0ff */
[----:B------:R-:W-:Y:S01]  /*1770*/  LDSM.16.M88.4 R136, [R176+0x100] ;  /* 0x00010000b088783b */ /* 0x000fe20000000200 */
[C---:B------:R-:W-:Y:S02]  /*1780*/  IADD3 R229, R237.reuse, 0x1800, RZ ;  /* 0x00001800ede57810 */ /* 0x040fe40007ffe0ff */
[C---:B------:R-:W-:Y:S01]  /*1790*/  IADD3 R228, R237.reuse, 0x2000, RZ ;  /* 0x00002000ede47810 */ /* 0x040fe20007ffe0ff */
[----:B------:R-:W-:Y:S01]  /*17a0*/  LDSM.16.M88.4 R140, [R184] ;  /* 0x00000000b88c783b */ /* 0x000fe20000000200 */
[C---:B------:R-:W-:Y:S02]  /*17b0*/  IADD3 R227, R237.reuse, 0x2800, RZ ;  /* 0x00002800ede37810 */ /* 0x040fe40007ffe0ff */
[C---:B------:R-:W-:Y:S01]  /*17c0*/  IADD3 R226, R237.reuse, 0x3000, RZ ;  /* 0x00003000ede27810 */ /* 0x040fe20007ffe0ff */
[----:B------:R-:W-:Y:S01]  /*17d0*/  LDSM.16.M88.4 R168, [R196] ;  /* 0x00000000c4a8783b */ /* 0x000fe20000000200 */
[----:B------:R-:W-:-:S02]  /*17e0*/  IADD3 R225, R237, 0x3800, RZ ;  /* 0x00003800ede17810 */ /* 0x000fc40007ffe0ff */
[C---:B------:R-:W-:Y:S01]  /*17f0*/  IADD3 R223, R237.reuse, 0x4000, RZ ;  /* 0x00004000eddf7810 */ /* 0x040fe20007ffe0ff */
        /* <DEDUP_REMOVED lines=8> */
[C---:B------:R-:W-:Y:S01]  /*1880*/  IADD3 R217, R237.reuse, 0x7000, RZ ;  /* 0x00007000edd97810 */ /* 0x040fe20007ffe0ff */
[----:B------:R-:W-:Y:S01]  /*1890*/  LDSM.16.M88.4 R196, [R196+0x4000] ;  /* 0x00400000c4c4783b */ /* 0x000fe20000000200 */
[----:B------:R-:W-:-:S03]  /*18a0*/  IADD3 R216, R237, 0x7800, RZ ;  /* 0x00007800edd87810 */ /* 0x000fc60007ffe0ff */
[----:B------:R-:W-:Y:S04]  /*18b0*/  LDSM.16.M88.4 R204, [R204+0x4000] ;  /* 0x00400000cccc783b */ /* 0x000fe80000000200 */
[----:B------:R-:W-:Y:S06]  /*18c0*/  BAR.SYNC.DEFER_BLOCKING 0x0 ;  /* 0x0000000000007b1d */ /* 0x000fec0000010000 */
[----:B------:R-:W-:-:S04]  /*18d0*/  DEPBAR.LE SB0, 0x0 ;  /* 0x000080000000791a */ /* 0x000fc80000000000 */
[----:B------:R-:W-:Y:S06]  /*18e0*/  BAR.SYNC.DEFER_BLOCKING 0x0 ;  /* 0x0000000000007b1d */ /* 0x000fec0000010000 */
[----:B-1----:R-:W2:Y:S04]  /*18f0*/  LDSM.16.M88.4 R12, [R238+0x8100] ;  /* 0x00810000ee0c783b */ /* 0x002ea80000000200 */
[----:B------:R-:W1:Y:S04]  /*1900*/  LDSM.16.M88.4 R64, [R238+0x9100] ;  /* 0x00910000ee40783b */ /* 0x000e680000000200 */
[----:B------:R-:W3:Y:S04]  /*1910*/  LDSM.16.M88.4 R72, [R238+0x8900] ;  /* 0x00890000ee48783b */ /* 0x000ee80000000200 */
[----:B------:R-:W4:Y:S04]  /*1920*/  LDSM.16.M88.4 R28, [R237] ;  /* 0x00000000ed1c783b */ /* 0x000f280000000200 */
[----:B------:R-:W1:Y:S04]  /*1930*/  LDSM.16.M88.4 R24, [R237+0x1000] ;  /* 0x00100000ed18783b */ /* 0x000e680000000200 */
[----:B-----5:R-:W5:Y:S04]  /*1940*/  LDSM.16.M88.4 R20, [R237+0x800] ;  /* 0x00080000ed14783b */ /* 0x020f680000000200 */
[----:B------:R-:W3:Y:S04]  /*1950*/  LDSM.16.M88.4 R56, [R238+0x9900] ;  /* 0x00990000ee38783b */ /* 0x000ee80000000200 */
[----:B------:R-:W4:Y:S04]  /*1960*/  LDSM.16.M88.4 R48, [R238+0xa100] ;  /* 0x00a10000ee30783b */ /* 0x000f280000000200 */
[----:B------:R-:W-:Y:S04]  /*1970*/  LDSM.16.M88.4 R40, [R238+0xa900] ;  /* 0x00a90000ee28783b */ /* 0x000fe80000000200 */
[----:B------:R-:W-:Y:S01]  /*1980*/  LDSM.16.M88.4 R88, [R237+0x2800] ;  /* 0x00280000ed58783b */ /* 0x000fe20000000200 */
[C---:B--2---:R-:W-:Y:S03]  /*1990*/  HMMA.16816.F32.BF16 R16, R136.reuse, R12, RZ ;  /* 0x0000000c8810723c */ /* 0x044fe600000418ff */
[----:B------:R-:W-:Y:S04]  /*19a0*/  LDSM.16.M88.4 R80, [R237+0x3000] ;  /* 0x00300000ed50783b */ /* 0x000fe80000000200 */
[----:B------:R-:W-:Y:S01]  /*19b0*/  LDSM.16.M88.4 R76, [R237+0x3800] ;  /* 0x00380000ed4c783b */ /* 0x000fe20000000200 */
[C---:B------:R-:W-:Y:S08]  /*19c0*/  HMMA.16816.F32.BF16 R12, R136.reuse, R14, RZ ;  /* 0x0000000e880c723c */ /* 0x040ff000000418ff */
[C---:B-1----:R-:W-:Y:S08]  /*19d0*/  HMMA.16816.F32.BF16 R68, R136.reuse, R64, RZ ;  /* 0x000000408844723c */ /* 0x042ff000000418ff */
[C---:B---3--:R-:W-:Y:S08]  /*19e0*/  HMMA.16816.F32.BF16 R8, R136.reuse, R72, RZ ;  /* 0x000000488808723c */ /* 0x048ff000000418ff */
[----:B------:R-:W-:Y:S08]  /*19f0*/  HMMA.16816.F32.BF16 R72, R136, R74, RZ ;  /* 0x0000004a8848723c */ /* 0x000ff000000418ff */
[C---:B----4-:R-:W-:Y:S07]  /*1a00*/  HMMA.16816.F32.BF16 R12, R140.reuse, R30, R12 ;  /* 0x0000001e8c0c723c */ /* 0x050fee000004180c */
[----:B------:R-:W-:Y:S01]  /*1a10*/  IMAD R30, R35, c[0x0][0x208], RZ ;  /* 0x00008200231e7a24 */ /* 0x000fe200078e02ff */
[----:B------:R-:W-:Y:S03]  /*1a20*/  HMMA.16816.F32.BF16 R16, R140, R28, R16 ;  /* 0x0000001c8c10723c */ /* 0x000fe60000041810 */
[----:B------:R-:W-:-:S04]  /*1a30*/  IMAD R30, R240, c[0x0][0x20c], R30 ;  /* 0x00008300f01e7a24 */ /* 0x000fc800078e021e */
[----:B------:R-:W-:Y:S01]  /*1a40*/  IMAD.WIDE.U32 R28, R240, c[0x0][0x208], RZ ;  /* 0x00008200f01c7a25 */ /* 0x000fe200078e00ff */
[----:B------:R-:W-:Y:S03]  /*1a50*/  HMMA.16816.F32.BF16 R68, R140, R24, R68 ;  /* 0x000000188c44723c */ /* 0x000fe60000041844 */
[----:B------:R-:W-:Y:S02]  /*1a60*/  IMAD.IADD R29, R29, 0x1, R30 ;  /* 0x000000011d1d7824 */ /* 0x000fe400078e021e */
[----:B------:R-:W-:-:S03]  /*1a70*/  IMAD.WIDE R30, R37, 0x2, RZ ;  /* 0x00000002251e7825 */ /* 0x000fc600078e02ff */
[----:B-----5:R-:W-:Y:S01]  /*1a80*/  HMMA.16816.F32.BF16 R8, R140, R20, R8 ;  /* 0x000000148c08723c */ /* 0x020fe20000041808 */
[----:B------:R-:W-:-:S04]  /*1a90*/  IMAD.WIDE.U32 R24, R239, c[0x0][0x218], R28 ;  /* 0x00008600ef187a25 */ /* 0x000fc800078e001c */
[----:B------:R-:W-:Y:S01]  /*1aa0*/  IMAD R28, R34, c[0x0][0x218], RZ ;  /* 0x00008600221c7a24 */ /* 0x000fe200078e02ff */
[----:B------:R-:W-:Y:S02]  /*1ab0*/  IADD3 R44, P1, R24, UR22, RZ ;  /* 0x00000016182c7c10 */ /* 0x000fe4000ff3e0ff */
[----:B------:R-:W-:Y:S01]  /*1ac0*/  HMMA.16816.F32.BF16 R72, R140, R22, R72 ;  /* 0x000000168c48723c */ /* 0x000fe20000041848 */
[----:B------:R-:W-:Y:S01]  /*1ad0*/  LDSM.16.M88.4 R20, [R237+0x1800] ;  /* 0x00180000ed14783b */ /* 0x000fe20000000200 */
[----:B------:R-:W-:-:S05]  /*1ae0*/  IMAD R28, R239, c[0x0][0x21c], R28 ;  /* 0x00008700ef1c7a24 */ /* 0x000fca00078e021c */
[----:B------:R-:W-:Y:S01]  /*1af0*/  IADD3.X R28, R25, UR4, R28, P1, !PT ;  /* 0x00000004191c7c10 */ /* 0x000fe20008ffe41c */
[----:B------:R-:W-:Y:S01]  /*1b00*/  HMMA.16816.F32.BF16 R60, R136, R56, RZ ;  /* 0x00000038883c723c */ /* 0x000fe200000418ff */
[----:B------:R-:W-:-:S04]  /*1b10*/  LEA R86, P1, R44, c[0x0][0x1f8], 0x1 ;  /* 0x00007e002c567a11 */ /* 0x000fc800078208ff */
[----:B------:R-:W-:Y:S01]  /*1b20*/  LEA.HI.X R44, R44, c[0x0][0x1fc], R28, 0x1, P1 ;  /* 0x00007f002c2c7a11 */ /* 0x000fe200008f0c1c */
[----:B------:R-:W1:Y:S02]  /*1b30*/  SHFL.IDX PT, R98, R86, RZ, 0x181f ;  /* 0x00181fff56627589 */ /* 0x000e6400000e0000 */
[C---:B------:R-:W-:Y:S02]  /*1b40*/  HMMA.16816.F32.BF16 R64, R136.reuse, R66, RZ ;  /* 0x000000428840723c */ /* 0x040fe400000418ff */
[----:B------:R-:W2:Y:S04]  /*1b50*/  SHFL.IDX PT, R34, R86, 0x1, 0x181f ;  /* 0x00381f0056227f89 */ /* 0x000ea800000e0000 */
[----:B------:R-:W3:Y:S02]  /*1b60*/  SHFL.IDX PT, R84, R86, 0x2, 0x181f ;  /* 0x00581f0056547f89 */ /* 0x000ee400000e0000 */
[C---:B------:R-:W-:Y:S02]  /*1b70*/  HMMA.16816.F32.BF16 R56, R136.reuse, R58, RZ ;  /* 0x0000003a8838723c */ /* 0x040fe400000418ff */
[----:B------:R-:W4:Y:S04]  /*1b80*/  SHFL.IDX PT, R29, R44, RZ, 0x181f ;  /* 0x00181fff2c1d7589 */ /* 0x000f2800000e0000 */
[----:B------:R-:W5:Y:S02]  /*1b90*/  SHFL.IDX PT, R86, R86, 0x3, 0x181f ;  /* 0x00781f0056567f89 */ /* 0x000f6400000e0000 */
[----:B------:R-:W-:Y:S02]  /*1ba0*/  HMMA.16816.F32.BF16 R52, R136, R48, RZ ;  /* 0x000000308834723c */ /* 0x000fe400000418ff */
[----:B------:R-:W5:Y:S04]  /*1bb0*/  SHFL.IDX PT, R28, R44, 0x1, 0x181f ;  /* 0x00381f002c1c7f89 */ /* 0x000f6800000e0000 */
[----:B------:R-:W5:Y:S01]  /*1bc0*/  SHFL.IDX PT, R45, R44, 0x2, 0x181f ;  /* 0x00581f002c2d7f89 */ /* 0x000f6200000e0000 */
[----:B-1----:R-:W-:Y:S01]  /*1bd0*/  IADD3 R96, P1, R98, R30, RZ ;  /* 0x0000001e62607210 */ /* 0x002fe20007f3e0ff */
[----:B------:R-:W-:Y:S02]  /*1be0*/  HMMA.16816.F32.BF16 R64, R140, R26, R64 ;  /* 0x0000001a8c40723c */ /* 0x000fe40000041840 */
[----:B------:R-:W1:Y:S01]  /*1bf0*/  SHFL.IDX PT, R44, R44, 0x3, 0x181f ;  /* 0x00781f002c2c7f89 */ /* 0x000e6200000e0000 */
[----:B--2---:R-:W-:-:S02]  /*1c00*/  IADD3 R94, P2, R30, R34, RZ ;  /* 0x000000221e5e7210 */ /* 0x004fc40007f5e0ff */
[C---:B---3--:R-:W-:Y:S01]  /*1c10*/  IADD3 R92, P6, R30.reuse, R84, RZ ;  /* 0x000000541e5c7210 */ /* 0x048fe20007fde0ff */
[----:B------:R-:W2:Y:S02]  /*1c20*/  LDSM.16.M88.4 R24, [R237+0x2000] ;  /* 0x00200000ed18783b */ /* 0x000ea40000000200 */
[----:B------:R-:W-:Y:S01]  /*1c30*/  HMMA.16816.F32.BF16 R60, R140, R20, R60 ;  /* 0x000000148c3c723c */ /* 0x000fe2000004183c */
[----:B----4-:R-:W-:Y:S01]  /*1c40*/  IMAD.X R97, R29, 0x1, R31, P1 ;  /* 0x000000011d617824 */ /* 0x010fe200008e061f */
[----:B-----5:R-:W-:-:S05]  /*1c50*/  IADD3 R38, P1, R30, R86, RZ ;  /* 0x000000561e267210 */ /* 0x020fca0007f3e0ff */
[----:B------:R-:W-:Y:S01]  /*1c60*/  IMAD.WIDE R20, R36, 0x2, RZ ;  /* 0x0000000224147825 */ /* 0x000fe200078e02ff */
[----:B------:R-:W-:Y:S03]  /*1c70*/  HMMA.16816.F32.BF16 R56, R140, R22, R56 ;  /* 0x000000168c38723c */ /* 0x000fe60000041838 */
[C---:B------:R-:W-:Y:S01]  /*1c80*/  IMAD.X R95, R31.reuse, 0x1, R28, P2 ;  /* 0x000000011f5f7824 */ /* 0x040fe200010e061c */
[----:B------:R-:W-:Y:S01]  /*1c90*/  IADD3 R98, P2, R98, R20, RZ ;  /* 0x0000001462627210 */ /* 0x000fe20007f5e0ff */
[----:B------:R-:W-:Y:S01]  /*1ca0*/  IMAD.X R93, R31, 0x1, R45, P6 ;  /* 0x000000011f5d7824 */ /* 0x000fe200030e062d */
[----:B------:R-:W-:Y:S02]  /*1cb0*/  ISETP.GE.AND P6, PT, R37, c[0x0][0x1d4], PT ;  /* 0x0000750025007a0c */ /* 0x000fe40003fc6270 */
[----:B------:R-:W-:Y:S01]  /*1cc0*/  HMMA.16816.F32.BF16 R48, R136, R50, RZ ;  /* 0x000000328830723c */ /* 0x000fe200000418ff */
[----:B------:R-:W-:Y:S01]  /*1cd0*/  IMAD.X R99, R29, 0x1, R21, P2 ;  /* 0x000000011d637824 */ /* 0x000fe200010e0615 */
[C---:B------:R-:W-:Y:S01]  /*1ce0*/  IADD3 R84, P2, R20.reuse, R84, RZ ;  /* 0x0000005414547210 */ /* 0x040fe20007f5e0ff */
[----:B-1----:R-:W-:Y:S01]  /*1cf0*/  IMAD.X R39, R31, 0x1, R44, P1 ;  /* 0x000000011f277824 */ /* 0x002fe200008e062c */
[----:B------:R-:W-:-:S03]  /*1d00*/  IADD3 R34, P1, R20, R34, RZ ;  /* 0x0000002214227210 */ /* 0x000fc60007f3e0ff */
[C---:B------:R-:W-:Y:S01]  /*1d10*/  IMAD.X R85, R21.reuse, 0x1, R45, P2 ;  /* 0x0000000115557824 */ /* 0x040fe200010e062d */
[----:B------:R-:W-:Y:S01]  /*1d20*/  ISETP.GE.AND P2, PT, R32, c[0x0][0x1d4], PT ;  /* 0x0000750020007a0c */ /* 0x000fe20003f46270 */
[----:B------:R-:W-:Y:S01]  /*1d30*/  IMAD.X R35, R21, 0x1, R28, P1 ;  /* 0x0000000115237824 */ /* 0x000fe200008e061c */
[----:B------:R-:W-:Y:S01]  /*1d40*/  IADD3 R86, P1, R20, R86, RZ ;  /* 0x0000005614567210 */ /* 0x000fe20007f3e0ff */
[----:B------:R-:W-:Y:S01]  /*1d50*/  LDSM.16.M88.4 R28, [R238+0xb100] ;  /* 0x00b10000ee1c783b */ /* 0x000fe20000000200 */
[----:B------:R-:W-:-:S03]  /*1d60*/  ISETP.LT.OR P5, PT, R7, 0x1, P2 ;  /* 0x000000010700780c */ /* 0x000fc600017a1670 */
[----:B------:R-:W-:Y:S01]  /*1d70*/  IMAD.X R87, R21, 0x1, R44, P1 ;  /* 0x0000000115577824 */ /* 0x000fe200008e062c */
[C---:B------:R-:W-:Y:S01]  /*1d80*/  ISETP.LT.OR P1, PT, R7.reuse, 0x1, P6 ;  /* 0x000000010700780c */ /* 0x040fe20003721670 */
[----:B------:R-:W1:Y:S01]  /*1d90*/  LDSM.16.M88.4 R20, [R238+0xb900] ;  /* 0x00b90000ee14783b */ /* 0x000e620000000200 */
[----:B------:R-:W-:Y:S08]  /*1da0*/  HMMA.16816.F32.BF16 R44, R136, R40, RZ ;  /* 0x00000028882c723c */ /* 0x000ff000000418ff */
[----:B--2---:R-:W-:Y:S03]  /*1db0*/  HMMA.16816.F32.BF16 R52, R140, R24, R52 ;  /* 0x000000188c34723c */ /* 0x004fe60000041834 */
[----:B------:R-:W-:Y:S01]  /*1dc0*/  @!PT LDS RZ, [RZ] ;  /* 0x00000000fffff984 */ /* 0x000fe20000000800 */
[----:B------:R-:W-:Y:S01]  /*1dd0*/  @!PT LDS RZ, [RZ] ;  /* 0x00000000fffff984 */ /* 0x000fe20000000800 */
[----:B------:R-:W-:Y:S01]  /*1de0*/  @!PT LDS RZ, [RZ] ;  /* 0x00000000fffff984 */ /* 0x000fe20000000800 */
[----:B------:R2:W-:Y:S01]  /*1df0*/  LDGSTS.E.BYPASS.LTC128B.128 [R241+0x100], [R96.64], !P1 ;  /* 0x0010000060f17fae */ /* 0x0005e2000c901d4c */
[----:B------:R-:W-:-:S03]  /*1e00*/  ISETP.LT.OR P1, PT, R7, 0x21, P6 ;  /* 0x000000210700780c */ /* 0x000fc60003721670 */
[----:B------:R2:W-:Y:S01]  /*1e10*/  LDGSTS.E.BYPASS.LTC128B.128 [R241+0x4100], [R98.64], !P5 ;  /* 0x0410000062f17fae */ /* 0x0005e2000e901d4c */
[C---:B------:R-:W-:Y:S01]  /*1e20*/  ISETP.LT.OR P5, PT, R7.reuse, 0x21, P2 ;  /* 0x000000210700780c */ /* 0x040fe200017a1670 */
[----:B------:R-:W-:Y:S08]  /*1e30*/  HMMA.16816.F32.BF16 R48, R140, R26, R48 ;  /* 0x0000001a8c30723c */ /* 0x000ff00000041830 */
[----:B------:R3:W-:Y:S01]  /*1e40*/  LDGSTS.E.BYPASS.LTC128B.128 [R241+0x1100], [R94.64], !P1 ;  /* 0x011000005ef17fae */ /* 0x0007e2000c901d4c */
[C---:B------:R-:W-:Y:S01]  /*1e50*/  ISETP.LT.OR P1, PT, R7.reuse, 0x41, P6 ;  /* 0x000000410700780c */ /* 0x040fe20003721670 */
[----:B------:R-:W-:Y:S01]  /*1e60*/  HMMA.16816.F32.BF16 R40, R136, R42, RZ ;  /* 0x0000002a8828723c */ /* 0x000fe200000418ff */
[C---:B------:R-:W-:Y:S01]  /*1e70*/  ISETP.LT.OR P6, PT, R7.reuse, 0x61, P6 ;  /* 0x000000610700780c */ /* 0x040fe200037c1670 */
[----:B------:R4:W-:Y:S01]  /*1e80*/  LDGSTS.E.BYPASS.LTC128B.128 [R241+0x5100], [R34.64], !P5 ;  /* 0x0510000022f17fae */ /* 0x0009e2000e901d4c */
[----:B------:R-:W-:-:S02]  /*1e90*/  ISETP.LT.OR P5, PT, R7, 0x41, P2 ;  /* 0x000000410700780c */ /* 0x000fc400017a1670 */
[----:B------:R-:W-:-:S03]  /*1ea0*/  ISETP.LT.OR P2, PT, R7, 0x61, P2 ;  /* 0x000000610700780c */ /* 0x000fc60001741670 */
[----:B------:R-:W-:Y:S04]  /*1eb0*/  HMMA.16816.F32.BF16 R44, R140, R88, R44 ;  /* 0x000000588c2c723c */ /* 0x000fe8000004182c */
[----:B------:R3:W-:Y:S01]  /*1ec0*/  LDGSTS.E.BYPASS.LTC128B.128 [R241+0x2100], [R92.64], !P1 ;  /* 0x021000005cf17fae */ /* 0x0007e2000c901d4c */
[----:B------:R-:W-:-:S03]  /*1ed0*/  PLOP3.LUT P1, PT, PT, PT, UP0, 0x80, 0x0 ;  /* 0x000000000000781c */ /* 0x000fc60003f2f008 */
[----:B------:R5:W-:Y:S01]  /*1ee0*/  LDGSTS.E.BYPASS.LTC128B.128 [R241+0x6100], [R84.64], !P5 ;  /* 0x0610000054f17fae */ /* 0x000be2000e901d4c */
[----:B-1----:R-:W-:Y:S03]  /*1ef0*/  HMMA.16816.F32.BF16 R24, R136, R20, RZ ;  /* 0x000000148818723c */ /* 0x002fe600000418ff */
[----:B------:R1:W-:Y:S01]  /*1f00*/  LDGSTS.E.BYPASS.LTC128B.128 [R241+0x3100], [R38.64], !P6 ;  /* 0x0310000026f17fae */ /* 0x0003e2000f101d4c */
[----:B------:R-:W-:-:S03]  /*1f10*/  ISETP.GT.AND P6, PT, R242, 0x7f, PT ;  /* 0x0000007ff200780c */ /* 0x000fc60003fc4270 */
[----:B------:R5:W-:Y:S01]  /*1f20*/  LDGSTS.E.BYPASS.LTC128B.128 [R241+0x7100], [R86.64], !P2 ;  /* 0x0710000056f17fae */ /* 0x000be2000d101d4c */
[C---:B------:R-:W-:Y:S03]  /*1f30*/  HMMA.16816.F32.BF16 R20, R136.reuse, R22, RZ ;  /* 0x000000168814723c */ /* 0x040fe600000418ff */
[----:B------:R-:W5:Y:S04]  /*1f40*/  LDSM.16.M88.4 R112, [R235+0x8900] ;  /* 0x00890000eb70783b */ /* 0x000f680000000200 */
[----:B------:R-:W-:Y:S01]  /*1f50*/  LDSM.16.M88.4 R108, [R235+0x9100] ;  /* 0x00910000eb6c783b */ /* 0x000fe20000000200 */
[C---:B----4-:R-:W-:Y:S03]  /*1f60*/  HMMA.16816.F32.BF16 R32, R136.reuse, R28, RZ ;  /* 0x0000001c8820723c */ /* 0x050fe600000418ff */
[----:B------:R-:W-:Y:S04]  /*1f70*/  LDSM.16.M88.4 R104, [R235+0xa900] ;  /* 0x00a90000eb68783b */ /* 0x000fe80000000200 */
[----:B------:R-:W-:Y:S01]  /*1f80*/  LDSM.16.M88.4 R100, [R235+0xb100] ;  /* 0x00b10000eb64783b */ /* 0x000fe20000000200 */
[----:B------:R-:W-:Y:S03]  /*1f90*/  HMMA.16816.F32.BF16 R28, R136, R30, RZ ;  /* 0x0000001e881c723c */ /* 0x000fe600000418ff */
[----:B---3--:R-:W-:Y:S01]  /*1fa0*/  LDSM.16.M88.4 R92, [R224] ;  /* 0x00000000e05c783b */ /* 0x008fe20000000200 */
[----:B-1----:R-:W-:-:S03]  /*1fb0*/  SHF.R.S32.HI R39, RZ, 0x1f, R37 ;  /* 0x0000001fff277819 */ /* 0x002fc60000011425 */
[----:B--2---:R-:W-:Y:S01]  /*1fc0*/  LDSM.16.M88.4 R96, [R235+0xb900] ;  /* 0x00b90000eb60783b */ /* 0x004fe20000000200 */
[C---:B------:R-:W-:Y:S01]  /*1fd0*/  HMMA.16816.F32.BF16 R24, R140.reuse, R76, R24 ;  /* 0x0000004c8c18723c */ /* 0x040fe20000041818 */
[----:B------:R-:W-:Y:S02]  /*1fe0*/  SHF.R.S32.HI R38, RZ, 0x1f, R36 ;  /* 0x0000001fff267819 */ /* 0x000fe40000011424 */
[----:B-----5:R-:W1:Y:S04]  /*1ff0*/  LDSM.16.M88.4 R84, [R235+0x8100] ;  /* 0x00810000eb54783b */ /* 0x020e680000000200 */
[----:B------:R-:W-:Y:S01]  /*2000*/  LDSM.16.M88.4 R116, [R235+0xe900] ;  /* 0x00e90000eb74783b */ /* 0x000fe20000000200 */
[C---:B------:R-:W-:Y:S03]  /*2010*/  HMMA.16816.F32.BF16 R32, R140.reuse, R80, R32 ;  /* 0x000000508c20723c */ /* 0x040fe60000041820 */
[----:B------:R-:W0:Y:S05]  /*2020*/  LDGDEPBAR ;  /* 0x00000000000079af */ /* 0x000e2a0000000000 */
[C---:B------:R-:W-:Y:S01]  /*2030*/  HMMA.16816.F32.BF16 R28, R140.reuse, R82, R28 ;  /* 0x000000528c1c723c */ /* 0x040fe2000004181c */
[----:B------:R-:W2:Y:S07]  /*2040*/  LDSM.16.M88.4 R80, [R235+0xa100] ;  /* 0x00a10000eb50783b */ /* 0x000eae0000000200 */
[C---:B------:R-:W-:Y:S01]  /*2050*/  HMMA.16816.F32.BF16 R20, R140.reuse, R78, R20 ;  /* 0x0000004e8c14723c */ /* 0x040fe20000041814 */
[----:B------:R-:W3:Y:S07]  /*2060*/  LDSM.16.M88.4 R76, [R224+0x800] ;  /* 0x00080000e04c783b */ /* 0x000eee0000000200 */
[----:B------:R-:W-:Y:S01]  /*2070*/  HMMA.16816.F32.BF16 R40, R140, R90, R40 ;  /* 0x0000005a8c28723c */ /* 0x000fe20000041828 */
[----:B------:R-:W4:Y:S07]  /*2080*/  LDSM.16.M88.4 R88, [R235+0x9900] ;  /* 0x00990000eb58783b */ /* 0x000f2e0000000200 */
[C---:B------:R-:W-:Y:S08]  /*2090*/  HMMA.16816.F32.BF16 R8, R168.reuse, R112, R8 ;  /* 0x00000070a808723c */ /* 0x040ff00000041808 */
[C---:B------:R-:W-:Y:S01]  /*20a0*/  HMMA.16816.F32.BF16 R72, R168.reuse, R114, R72 ;  /* 0x00000072a848723c */ /* 0x040fe20000041848 */
[----:B------:R-:W-:Y:S07]  /*20b0*/  LDSM.16.M88.4 R112, [R224+0x3000] ;  /* 0x00300000e070783b */ /* 0x000fee0000000200 */
[C---:B-1----:R-:W-:Y:S08]  /*20c0*/  HMMA.16816.F32.BF16 R16, R168.reuse, R84, R16 ;  /* 0x00000054a810723c */ /* 0x042ff00000041810 */
[C---:B------:R-:W-:Y:S01]  /*20d0*/  HMMA.16816.F32.BF16 R12, R168.reuse, R86, R12 ;  /* 0x00000056a80c723c */ /* 0x040fe2000004180c */
[----:B------:R-:W1:Y:S07]  /*20e0*/  LDSM.16.M88.4 R84, [R224+0x1000] ;  /* 0x00100000e054783b */ /* 0x000e6e0000000200 */
[C---:B--2---:R-:W-:Y:S08]  /*20f0*/  HMMA.16816.F32.BF16 R52, R168.reuse, R80, R52 ;  /* 0x00000050a834723c */ /* 0x044ff00000041834 */
[----:B------:R-:W-:Y:S01]  /*2100*/  HMMA.16816.F32.BF16 R48, R168, R82, R48 ;  /* 0x00000052a830723c */ /* 0x000fe20000041830 */
[----:B------:R-:W2:Y:S07]  /*2110*/  LDSM.16.M88.4 R80, [R224+0x1800] ;  /* 0x00180000e050783b */ /* 0x000eae0000000200 */
[C---:B---3--:R-:W-:Y:S08]  /*2120*/  HMMA.16816.F32.BF16 R8, R172.reuse, R76, R8 ;  /* 0x0000004cac08723c */ /* 0x048ff00000041808 */
[----:B------:R-:W-:Y:S01]  /*2130*/  HMMA.16816.F32.BF16 R72, R172, R78, R72 ;  /* 0x0000004eac48723c */ /* 0x000fe20000041848 */
[----:B------:R-:W3:Y:S07]  /*2140*/  LDSM.16.M88.4 R76, [R224+0x2800] ;  /* 0x00280000e04c783b */ /* 0x000eee0000000200 */
[C---:B------:R-:W-:Y:S08]  /*2150*/  HMMA.16816.F32.BF16 R68, R168.reuse, R108, R68 ;  /* 0x0000006ca844723c */ /* 0x040ff00000041844 */
[C---:B------:R-:W-:Y:S01]  /*2160*/  HMMA.16816.F32.BF16 R64, R168.reuse, R110, R64 ;  /* 0x0000006ea840723c */ /* 0x040fe20000041840 */
[----:B------:R-:W-:Y:S07]  /*2170*/  LDSM.16.M88.4 R108, [R224+0x3800] ;  /* 0x00380000e06c783b */ /* 0x000fee0000000200 */
[C---:B----4-:R-:W-:Y:S08]  /*2180*/  HMMA.16816.F32.BF16 R60, R168.reuse, R88, R60 ;  /* 0x00000058a83c723c */ /* 0x050ff0000004183c */
[C---:B------:R-:W-:Y:S01]  /*2190*/  HMMA.16816.F32.BF16 R56, R168.reuse, R90, R56 ;  /* 0x0000005aa838723c */ /* 0x040fe20000041838 */
[----:B------:R-:W4:Y:S07]  /*21a0*/  LDSM.16.M88.4 R88, [R224+0x2000] ;  /* 0x00200000e058783b */ /* 0x000f2e0000000200 */
[C---:B------:R-:W-:Y:S08]  /*21b0*/  HMMA.16816.F32.BF16 R44, R168.reuse, R104, R44 ;  /* 0x00000068a82c723c */ /* 0x040ff0000004182c */
[C---:B------:R-:W-:Y:S01]  /*21c0*/  HMMA.16816.F32.BF16 R40, R168.reuse, R106, R40 ;  /* 0x0000006aa828723c */ /* 0x040fe20000041828 */
[----:B------:R-:W5:Y:S07]  /*21d0*/  LDSM.16.M88.4 R104, [R238+0xc100] ;  /* 0x00c10000ee68783b */ /* 0x000f6e0000000200 */
[C---:B------:R-:W-:Y:S08]  /*21e0*/  HMMA.16816.F32.BF16 R32, R168.reuse, R100, R32 ;  /* 0x00000064a820723c */ /* 0x040ff00000041820 */
[----:B------:R-:W-:Y:S01]  /*21f0*/  HMMA.16816.F32.BF16 R28, R168, R102, R28 ;  /* 0x00000066a81c723c */ /* 0x000fe2000004181c */
        /* <DEDUP_REMOVED lines=12> */
[----:B------:R-:W-:Y:S07]  /*22c0*/  LDSM.16.M88.4 R92, [R238+0xe900] ;  /* 0x00e90000ee5c783b */ /* 0x000fee0000000200 */
[C---:B------:R-:W-:Y:S08]  /*22d0*/  HMMA.16816.F32.BF16 R24, R168.reuse, R96, R24 ;  /* 0x00000060a818723c */ /* 0x040ff00000041818 */
[----:B------:R-:W-:Y:S01]  /*22e0*/  HMMA.16816.F32.BF16 R20, R168, R98, R20 ;  /* 0x00000062a814723c */ /* 0x000fe20000041814 */
[----:B------:R-:W1:Y:S07]  /*22f0*/  LDSM.16.M88.4 R96, [R238+0xe100] ;  /* 0x00e10000ee60783b */ /* 0x000e6e0000000200 */
[C---:B------:R-:W-:Y:S08]  /*2300*/  HMMA.16816.F32.BF16 R32, R172.reuse, R112, R32 ;  /* 0x00000070ac20723c */ /* 0x040ff00000041820 */
[C---:B------:R-:W-:Y:S01]  /*2310*/  HMMA.16816.F32.BF16 R28, R172.reuse, R114, R28 ;  /* 0x00000072ac1c723c */ /* 0x040fe2000004181c */
[----:B------:R-:W2:Y:S07]  /*2320*/  LDSM.16.M88.4 R112, [R237+0x4000] ;  /* 0x00400000ed70783b */ /* 0x000eae0000000200 */
[C---:B----4-:R-:W-:Y:S08]  /*2330*/  HMMA.16816.F32.BF16 R52, R172.reuse, R88, R52 ;  /* 0x00000058ac34723c */ /* 0x050ff00000041834 */
[----:B------:R-:W-:Y:S01]  /*2340*/  HMMA.16816.F32.BF16 R48, R172, R90, R48 ;  /* 0x0000005aac30723c */ /* 0x000fe20000041830 */
[----:B------:R-:W4:Y:S07]  /*2350*/  LDSM.16.M88.4 R88, [R238+0xf900] ;  /* 0x00f90000ee58783b */ /* 0x000f2e0000000200 */
[C---:B-----5:R-:W-:Y:S08]  /*2360*/  HMMA.16816.F32.BF16 R16, R176.reuse, R104, R16 ;  /* 0x00000068b010723c */ /* 0x060ff00000041810 */
        /* <DEDUP_REMOVED lines=11> */
[C---:B------:R-:W-:Y:S08]  /*2420*/  HMMA.16816.F32.BF16 R24, R172.reuse, R108, R24 ;  /* 0x0000006cac18723c */ /* 0x040ff00000041818 */
[----:B------:R-:W-:Y:S01]  /*2430*/  HMMA.16816.F32.BF16 R20, R172, R110, R20 ;  /* 0x0000006eac14723c */ /* 0x000fe20000041814 */
[----:B------:R-:W5:Y:S07]  /*2440*/  LDSM.16.M88.4 R108, [R237+0x4800] ;  /* 0x00480000ed6c783b */ /* 0x000f6e0000000200 */
[C---:B------:R-:W-:Y:S08]  /*2450*/  HMMA.16816.F32.BF16 R60, R176.reuse, R100, R60 ;  /* 0x00000064b03c723c */ /* 0x040ff0000004183c */
[C---:B------:R-:W-:Y:S01]  /*2460*/  HMMA.16816.F32.BF16 R56, R176.reuse, R102, R56 ;  /* 0x00000066b038723c */ /* 0x040fe20000041838 */
[----:B------:R-:W1:Y:S07]  /*2470*/  LDSM.16.M88.4 R100, [R237+0x6800] ;  /* 0x00680000ed64783b */ /* 0x000e6e0000000200 */
[C---:B------:R-:W-:Y:S08]  /*2480*/  HMMA.16816.F32.BF16 R52, R176.reuse, R96, R52 ;  /* 0x00000060b034723c */ /* 0x040ff00000041834 */
[----:B------:R-:W-:Y:S01]  /*2490*/  HMMA.16816.F32.BF16 R48, R176, R98, R48 ;  /* 0x00000062b030723c */ /* 0x000fe20000041830 */
[----:B------:R-:W1:Y:S07]  /*24a0*/  LDSM.16.M88.4 R96, [R237+0x7000] ;  /* 0x00700000ed60783b */ /* 0x000e6e0000000200 */
[C---:B------:R-:W-:Y:S08]  /*24b0*/  HMMA.16816.F32.BF16 R16, R184.reuse, R112, R16 ;  /* 0x00000070b810723c */ /* 0x040ff00000041810 */
[----:B------:R-:W-:Y:S01]  /*24c0*/  HMMA.16816.F32.BF16 R12, R184, R114, R12 ;  /* 0x00000072b80c723c */ /* 0x000fe2000004180c */
[----:B------:R-:W-:Y:S07]  /*24d0*/  LDSM.16.M88.4 R112, [R235+0xf100] ;  /* 0x00f10000eb70783b */ /* 0x000fee0000000200 */
[C---:B------:R-:W-:Y:S08]  /*24e0*/  HMMA.16816.F32.BF16 R44, R176.reuse, R92, R44 ;  /* 0x0000005cb02c723c */ /* 0x040ff0000004182c */
[C---:B------:R-:W-:Y:S01]  /*24f0*/  HMMA.16816.F32.BF16 R40, R176.reuse, R94, R40 ;  /* 0x0000005eb028723c */ /* 0x040fe20000041828 */
[----:B------:R-:W3:Y:S07]  /*2500*/  LDSM.16.M88.4 R92, [R237+0x7800] ;  /* 0x00780000ed5c783b */ /* 0x000eee0000000200 */
[C---:B----4-:R-:W-:Y:S08]  /*2510*/  HMMA.16816.F32.BF16 R24, R176.reuse, R88, R24 ;  /* 0x00000058b018723c */ /* 0x050ff00000041818 */
[----:B------:R-:W-:Y:S01]  /*2520*/  HMMA.16816.F32.BF16 R20, R176, R90, R20 ;  /* 0x0000005ab014723c */ /* 0x000fe20000041814 */
        /* <DEDUP_REMOVED lines=10> */
[C---:B-----5:R-:W-:Y:S08]  /*25d0*/  HMMA.16816.F32.BF16 R8, R184.reuse, R108, R8 ;  /* 0x0000006cb808723c */ /* 0x060ff00000041808 */
        /* <DEDUP_REMOVED lines=12> */
[----:B------:R-:W-:Y:S01]  /*26a0*/  HMMA.16816.F32.BF16 R20, R184, R94, R20 ;  /* 0x0000005eb814723c */ /* 0x000fe20000041814 */
[----:B------:R-:W3:Y:S07]  /*26b0*/  LDSM.16.M88.4 R92, [R224+0x5800] ;  /* 0x00580000e05c783b */ /* 0x000eee0000000200 */
[C---:B----4-:R-:W-:Y:S08]  /*26c0*/  HMMA.16816.F32.BF16 R8, R196.reuse, R88, R8 ;  /* 0x00000058c408723c */ /* 0x050ff00000041808 */
        /* <DEDUP_REMOVED lines=10> */
[----:B------:R-:W3:Y:S01]  /*2770*/  LDSM.16.M88.4 R76, [R224+0x7800] ;  /* 0x00780000e04c783b */ /* 0x000ee20000000200 */
[----:B------:R-:W-:-:S06]  /*2780*/  DEPBAR.LE SB0, 0x0 ;  /* 0x000080000000791a */ /* 0x000fcc0000000000 */
[C---:B------:R-:W-:Y:S08]  /*2790*/  HMMA.16816.F32.BF16 R44, R196.reuse, R116, R44 ;  /* 0x00000074c42c723c */ /* 0x040ff0000004182c */
[C---:B------:R-:W-:Y:S08]  /*27a0*/  HMMA.16816.F32.BF16 R40, R196.reuse, R118, R40 ;  /* 0x00000076c428723c */ /* 0x040ff00000041828 */
[C---:B------:R-:W-:Y:S08]  /*27b0*/  HMMA.16816.F32.BF16 R32, R196.reuse, R112, R32 ;  /* 0x00000070c420723c */ /* 0x040ff00000041820 */
[C---:B------:R-:W-:Y:S08]  /*27c0*/  HMMA.16816.F32.BF16 R28, R196.reuse, R114, R28 ;  /* 0x00000072c41c723c */ /* 0x040ff0000004181c */
[C---:B-----5:R-:W-:Y:S08]  /*27d0*/  HMMA.16816.F32.BF16 R24, R196.reuse, R108, R24 ;  /* 0x0000006cc418723c */ /* 0x060ff00000041818 */
        /* <DEDUP_REMOVED lines=16> */
[----:B------:R-:W-:Y:S01]  /*28e0*/  HMMA.16816.F32.BF16 R20, R204, R78, R20 ;  /* 0x0000004ecc14723c */ /* 0x000fe20000041814 */
[----:B------:R-:W-:Y:S06]  /*28f0*/  BAR.SYNC.DEFER_BLOCKING 0x0 ;  /* 0x0000000000007b1d */ /* 0x000fec0000010000 */
[----:B------:R-:W-:Y:S05]  /*2900*/  @!P1 BRA `(.L_x_1788) ;  /* 0x0000047000009947 */ /* 0x000fea0003800000 */
[----:B------:R-:W-:Y:S01]  /*2910*/  ULEA UR6, UR6, UR9, 0x7 ;  /* 0x0000000906067291 */ /* 0x000fe2000f8e383f */
        /* <DEDUP_REMOVED lines=21> */
[----:B-1----:R-:W-:-:S04]  /*2a70*/  IMAD.WIDE.U32 R76, R240, c[0x0][0x1e0], RZ ;  /* 0x00007800f04c7a25 */ /* 0x002fc800078e00ff */
[----:B------:R-:W-:Y:S01]  /*2a80*/  IMAD.IADD R77, R77, 0x1, R3 ;  /* 0x000000014d4d7824 */ /* 0x000fe200078e0203 */
[----:B--2---:R-:W-:-:S03]  /*2a90*/  SHF.R.S32.HI R3, RZ, 0x1f, R239 ;  /* 0x0000001fff037819 */ /* 0x004fc600000114ef */
        /* <DEDUP_REMOVED lines=8> */
[C---:B------:R-:W-:Y:S02]  /*2b20*/  LEA R80, P1, R81.reuse, c[0x0][0x1c8], 0x1 ;  /* 0x0000720051507a11 */ /* 0x040fe400078208ff */
[----:B------:R-:W-:Y:S02]  /*2b30*/  LOP3.LUT R90, R90, 0xf, RZ, 0xc0, !PT ;  /* 0x0000000f5a5a7812 */ /* 0x000fe400078ec0ff */
[----:B------:R-:W-:Y:S01]  /*2b40*/  LEA.HI.X R81, R81, c[0x0][0x1cc], R3, 0x1, P1 ;  /* 0x0000730051517a11 */ /* 0x000fe200008f0c03 */
[----:B------:R-:W1:Y:S01]  /*2b50*/  SHFL.IDX PT, R89, R80, 0x3, 0x181f ;  /* 0x00781f0050597f89 */ /* 0x000e6200000e0000 */
[----:B------:R-:W-:-:S03]  /*2b60*/  IMAD.SHL.U32 R3, R36, 0x2, RZ ;  /* 0x0000000224037824 */ /* 0x000fc600078e00ff */
[----:B------:R-:W2:Y:S04]  /*2b70*/  SHFL.IDX PT, R79, R81, 0x3, 0x181f ;  /* 0x00781f00514f7f89 */ /* 0x000ea800000e0000 */
[----:B------:R-:W3:Y:S04]  /*2b80*/  SHFL.IDX PT, R84, R80, RZ, 0x181f ;  /* 0x00181fff50547589 */ /* 0x000ee800000e0000 */
[----:B------:R-:W4:Y:S04]  /*2b90*/  SHFL.IDX PT, R82, R80, 0x1, 0x181f ;  /* 0x00381f0050527f89 */ /* 0x000f2800000e0000 */
[----:B------:R-:W5:Y:S04]  /*2ba0*/  SHFL.IDX PT, R85, R81, RZ, 0x181f ;  /* 0x00181fff51557589 */ /* 0x000f6800000e0000 */
[----:B------:R-:W5:Y:S04]  /*2bb0*/  SHFL.IDX PT, R80, R80, 0x2, 0x181f ;  /* 0x00581f0050507f89 */ /* 0x000f6800000e0000 */
[----:B------:R-:W5:Y:S01]  /*2bc0*/  SHFL.IDX PT, R83, R81, 0x1, 0x181f ;  /* 0x00381f0051537f89 */ /* 0x000f6200000e0000 */
[----:B-1----:R-:W-:-:S03]  /*2bd0*/  IADD3 R90, P2, P1, R90, R89, R77 ;  /* 0x000000595a5a7210 */ /* 0x002fc6000795e04d */
[----:B------:R-:W1:Y:S01]  /*2be0*/  SHFL.IDX PT, R81, R81, 0x2, 0x181f ;  /* 0x00581f0051517f89 */ /* 0x000e6200000e0000 */
[--C-:B--2---:R-:W-:Y:S02]  /*2bf0*/  IADD3.X R91, RZ, R79, R78.reuse, P2, P1 ;  /* 0x0000004fff5b7210 */ /* 0x104fe400017e244e */
[----:B------:R-:W-:Y:S02]  /*2c00*/  IADD3 R88, P2, P1, R88, R89, R3 ;  /* 0x0000005958587210 */ /* 0x000fe4000795e003 */
[C---:B---3--:R-:W-:Y:S02]  /*2c10*/  IADD3 R92, P5, R84.reuse, R77, RZ ;  /* 0x0000004d545c7210 */ /* 0x048fe40007fbe0ff */
[--C-:B------:R-:W-:Y:S02]  /*2c20*/  IADD3.X R89, RZ, R79, R7.reuse, P2, P1 ;  /* 0x0000004fff597210 */ /* 0x100fe400017e2407 */
[----:B------:R-:W-:Y:S02]  /*2c30*/  IADD3 R94, P2, R84, R3, RZ ;  /* 0x00000003545e7210 */ /* 0x000fe40007f5e0ff */
[C---:B----4-:R-:W-:Y:S01]  /*2c40*/  IADD3 R84, P1, R82.reuse, R77, RZ ;  /* 0x0000004d52547210 */ /* 0x050fe20007f3e0ff */
[C---:B-----5:R-:W-:Y:S01]  /*2c50*/  IMAD.X R93, R85.reuse, 0x1, R78, P5 ;  /* 0x00000001555d7824 */ /* 0x060fe200028e064e */
        /* <DEDUP_REMOVED lines=8> */
[C---:B-1----:R-:W-:Y:S01]  /*2ce0*/  IMAD.X R97, R81.reuse, 0x1, R78, P2 ;  /* 0x0000000151617824 */ /* 0x042fe200010e064e */
        /* <DEDUP_REMOVED lines=9> */
.L_x_1788:
[----:B------:R-:W-:Y:S01]  /*2d80*/  LOP3.LUT R6, R6, 0xffffffe0, RZ, 0xc0, !PT ;  /* 0xffffffe006067812 */ /* 0x000fe200078ec0ff */
[----:B------:R-:W-:Y:S01]  /*2d90*/  IMAD.MOV.U32 R76, RZ, RZ, -0x2 ;  /* 0xfffffffeff4c7424 */ /* 0x000fe200078e00ff */
[----:B------:R-:W-:Y:S01]  /*2da0*/  UIADD3 UR6, UR7, -0x2, URZ ;  /* 0xfffffffe07067890 */ /* 0x000fe2000fffe03f */
[----:B------:R-:W-:Y:S01]  /*2db0*/  IMAD.SHL.U32 R236, R4, 0x2, RZ ;  /* 0x0000000204ec7824 */ /* 0x000fe200078e00ff */
[----:B------:R-:W0:Y:S01]  /*2dc0*/  LDGDEPBAR ;  /* 0x00000000000079af */ /* 0x000e220000000000 */
[----:B------:R-:W-:Y:S01]  /*2dd0*/  IMAD.IADD R5, R5, 0x1, -R6 ;  /* 0x0000000105057824 */ /* 0x000fe200078e0a06 */
[----:B------:R-:W-:Y:S01]  /*2de0*/  UISETP.GE.AND UP0, UPT, UR6, UR8, UPT ;  /* 0x000000080600728c */ /* 0x000fe2000bf06270 */
[--C-:B------:R-:W-:Y:S01]  /*2df0*/  IMAD R234, R2, 0x2, R236.reuse ;  /* 0x0000000202ea7824 */ /* 0x100fe200078e02ec */
[----:B--2---:R-:W-:Y:S01]  /*2e00*/  LDSM.16.MT88.4 R96, [R236+0x4100] ;  /* 0x00410000ec60783b */ /* 0x004fe20000004200 */
        /* <DEDUP_REMOVED lines=12> */
[----:B------:R-:W-:-:S02]  /*2ed0*/  ISETP.GT.AND P1, PT, R76, 0x1, PT ;  /* 0x000000014c00780c */ /* 0x000fc40003f24270 */
[C---:B------:R-:W-:Y:S02]  /*2ee0*/  ISETP.GT.AND P5, PT, R76.reuse, RZ, PT ;  /* 0x000000ff4c00720c */ /* 0x040fe40003fa4270 */
[----:B------:R-:W-:Y:S02]  /*2ef0*/  FSEL R19, R19, -INF , P1 ;  /* 0xff80000013137808 */ /* 0x000fe40000800000 */
[----:B------:R-:W-:Y:S02]  /*2f00*/  FSEL R3, R17, -INF , P1 ;  /* 0xff80000011037808 */ /* 0x000fe40000800000 */
[----:B------:R-:W-:Y:S02]  /*2f10*/  ISETP.GT.AND P1, PT, R76, 0x9, PT ;  /* 0x000000094c00780c */ /* 0x000fe40003f24270 */
[----:B------:R-:W-:Y:S02]  /*2f20*/  FSEL R18, R18, -INF , P5 ;  /* 0xff80000012127808 */ /* 0x000fe40002800000 */
[----:B------:R-:W-:-:S02]  /*2f30*/  FSEL R15, R15, -INF , P1 ;  /* 0xff8000000f0f7808 */ /* 0x000fc40000800000 */
[----:B------:R-:W-:Y:S02]  /*2f40*/  FSEL R13, R13, -INF , P1 ;  /* 0xff8000000d0d7808 */ /* 0x000fe40000800000 */
[----:B------:R-:W-:Y:S02]  /*2f50*/  FSEL R16, R16, -INF , P5 ;  /* 0xff80000010107808 */ /* 0x000fe40002800000 */
        /* <DEDUP_REMOVED lines=8> */
[----:B------:R-:W-:Y:S02]  /*2fe0*/  ISETP.GT.AND P5, PT, R76, 0x20, PT ;  /* 0x000000204c00780c */ /* 0x000fe40003fa4270 */
[----:B------:R-:W-:-:S02]  /*2ff0*/  FSEL R17, R12, -INF , P2 ;  /* 0xff8000000c117808 */ /* 0x000fc40001000000 */
[----:B------:R-:W-:Y:S02]  /*3000*/  FSEL R8, R75, -INF , P1 ;  /* 0xff8000004b087808 */ /* 0x000fe40000800000 */
[----:B------:R-:W-:Y:S02]  /*3010*/  FSEL R12, R73, -INF , P1 ;  /* 0xff800000490c7808 */ /* 0x000fe40000800000 */
[----:B------:R-:W-:Y:S02]  /*3020*/  FSEL R14, R14, -INF , P2 ;  /* 0xff8000000e0e7808 */ /* 0x000fe40001000000 */
[----:B------:R-:W-:Y:S02]  /*3030*/  ISETP.GT.AND P1, PT, R76, 0x28, PT ;  /* 0x000000284c00780c */ /* 0x000fe40003f24270 */
[----:B------:R-:W-:Y:S02]  /*3040*/  FSEL R208, R68, -INF , P5 ;  /* 0xff80000044d07808 */ /* 0x000fe40002800000 */
[----:B------:R-:W-:-:S02]  /*3050*/  ISETP.GT.AND P2, PT, R76, 0x18, PT ;  /* 0x000000184c00780c */ /* 0x000fc40003f44270 */
[----:B------:R-:W-:Y:S02]  /*3060*/  FMNMX.FTZ R68, R16, R3, !PT ;  /* 0x0000000310447209 */ /* 0x000fe40007810000 */
[----:B------:R-:W-:Y:S02]  /*3070*/  FSEL R203, R64, -INF , P1 ;  /* 0xff80000040cb7808 */ /* 0x000fe40000800000 */
[----:B------:R-:W-:Y:S02]  /*3080*/  FSEL R9, R74, -INF , P2 ;  /* 0xff8000004a097808 */ /* 0x000fe40001000000 */
[----:B------:R-:W-:Y:S02]  /*3090*/  FSEL R6, R72, -INF , P2 ;  /* 0xff80000048067808 */ /* 0x000fe40001000000 */
[----:B------:R-:W-:Y:S01]  /*30a0*/  FMNMX.FTZ R64, R17, R68, !PT ;  /* 0x0000004411407209 */ /* 0x000fe20007810000 */
[----:B------:R-:W-:Y:S01]  /*30b0*/  LDSM.16.MT88.4 R72, [R234+0x100] ;  /* 0x00010000ea48783b */ /* 0x000fe20000004200 */
[----:B------:R-:W-:-:S02]  /*30c0*/  ISETP.GT.AND P2, PT, R76, 0x21, PT ;  /* 0x000000214c00780c */ /* 0x000fc40003f44270 */
[----:B------:R-:W-:Y:S02]  /*30d0*/  FSEL R195, R70, -INF , P5 ;  /* 0xff80000046c37808 */ /* 0x000fe40002800000 */
[C---:B------:R-:W-:Y:S02]  /*30e0*/  ISETP.GT.AND P5, PT, R76.reuse, 0x30, PT ;  /* 0x000000304c00780c */ /* 0x040fe40003fa4270 */
[----:B------:R-:W-:Y:S02]  /*30f0*/  FMNMX.FTZ R64, R13, R64, !PT ;  /* 0x000000400d407209 */ /* 0x000fe40007810000 */
        /* <DEDUP_REMOVED lines=8> */
[----:B------:R-:W-:-:S02]  /*3180*/  ISETP.GT.AND P2, PT, R76, 0x31, PT ;  /* 0x000000314c00780c */ /* 0x000fc40003f44270 */
[----:B------:R-:W-:Y:S02]  /*3190*/  ISETP.GT.AND P1, PT, R76, 0x38, PT ;  /* 0x000000384c00780c */ /* 0x000fe40003f24270 */
[----:B------:R-:W-:Y:S02]  /*31a0*/  FMNMX.FTZ R62, R5, R62, !PT ;  /* 0x0000003e053e7209 */ /* 0x000fe40007810000 */
[----:B------:R-:W-:Y:S02]  /*31b0*/  FSEL R152, R63, -INF , P2 ;  /* 0xff8000003f987808 */ /* 0x000fe40001000000 */
[----:B------:R-:W-:Y:S02]  /*31c0*/  FSEL R146, R61, -INF , P2 ;  /* 0xff8000003d927808 */ /* 0x000fe40001000000 */
[----:B------:R-:W-:Y:S02]  /*31d0*/  FSEL R148, R56, -INF , P1 ;  /* 0xff80000038947808 */ /* 0x000fe40000800000 */
[----:B------:R-:W-:-:S02]  /*31e0*/  ISETP.GT.AND P2, PT, R76, 0x39, PT ;  /* 0x000000394c00780c */ /* 0x000fc40003f44270 */
[----:B------:R-:W-:Y:S02]  /*31f0*/  FMNMX.FTZ R56, R6, R62, !PT ;  /* 0x0000003e06387209 */ /* 0x000fe40007810000 */
[----:B------:R-:W-:Y:S02]  /*3200*/  FSEL R147, R57, -INF , P2 ;  /* 0xff80000039937808 */ /* 0x000fe40001000000 */
[----:B------:R-:W-:Y:S02]  /*3210*/  FMNMX.FTZ R56, R12, R56, !PT ;  /* 0x000000380c387209 */ /* 0x000fe40007810000 */
[----:B------:R-:W-:Y:S02]  /*3220*/  FMNMX.FTZ R57, R18, R19, !PT ;  /* 0x0000001312397209 */ /* 0x000fe40007810000 */
[----:B------:R-:W-:Y:S02]  /*3230*/  FSEL R154, R59, -INF , P2 ;  /* 0xff8000003b9a7808 */ /* 0x000fe40001000000 */
[----:B------:R-:W-:-:S02]  /*3240*/  ISETP.GT.AND P2, PT, R76, 0x40, PT ;  /* 0x000000404c00780c */ /* 0x000fc40003f44270 */
[----:B------:R-:W-:Y:S02]  /*3250*/  FMNMX.FTZ R56, R208, R56, !PT ;  /* 0x00000038d0387209 */ /* 0x000fe40007810000 */
[----:B------:R-:W-:Y:S02]  /*3260*/  FMNMX.FTZ R57, R14, R57, !PT ;  /* 0x000000390e397209 */ /* 0x000fe40007810000 */
[----:B------:R-:W-:Y:S02]  /*3270*/  FSEL R153, R58, -INF , P1 ;  /* 0xff8000003a997808 */ /* 0x000fe40000800000 */
[----:B------:R-:W-:Y:S02]  /*3280*/  FSEL R161, R52, -INF , P2 ;  /* 0xff80000034a17808 */ /* 0x000fe40001000000 */
[----:B------:R-:W-:Y:S02]  /*3290*/  ISETP.GT.AND P1, PT, R76, 0x41, PT ;  /* 0x000000414c00780c */ /* 0x000fe40003f24270 */
[----:B------:R-:W-:-:S02]  /*32a0*/  FSEL R166, R54, -INF , P2 ;  /* 0xff80000036a67808 */ /* 0x000fc40001000000 */
[----:B------:R-:W-:Y:S02]  /*32b0*/  FMNMX.FTZ R52, R202, R56, !PT ;  /* 0x00000038ca347209 */ /* 0x000fe40007810000 */
[----:B------:R-:W-:Y:S02]  /*32c0*/  FMNMX.FTZ R54, R15, R57, !PT ;  /* 0x000000390f367209 */ /* 0x000fe40007810000 */
        /* <DEDUP_REMOVED lines=8> */
[----:B------:R-:W-:Y:S02]  /*3350*/  FSEL R164, R48, -INF , P2 ;  /* 0xff80000030a47808 */ /* 0x000fe40001000000 */
[----:B------:R-:W-:-:S02]  /*3360*/  ISETP.GT.AND P1, PT, R76, 0x49, PT ;  /* 0x000000494c00780c */ /* 0x000fc40003f24270 */
[----:B------:R-:W-:Y:S02]  /*3370*/  FSEL R181, R50, -INF , P2 ;  /* 0xff80000032b57808 */ /* 0x000fe40001000000 */
[----:B------:R-:W-:Y:S02]  /*3380*/  FMNMX.FTZ R48, R145, R52, !PT ;  /* 0x0000003491307209 */ /* 0x000fe40007810000 */
[----:B------:R-:W-:Y:S02]  /*3390*/  FMNMX.FTZ R50, R9, R53, !PT ;  /* 0x0000003509327209 */ /* 0x000fe40007810000 */
[----:B------:R-:W-:Y:S02]  /*33a0*/  FSEL R163, R49, -INF , P1 ;  /* 0xff80000031a37808 */ /* 0x000fe40000800000 */
[----:B------:R-:W-:Y:S02]  /*33b0*/  FMNMX.FTZ R48, R146, R48, !PT ;  /* 0x0000003092307209 */ /* 0x000fe40007810000 */
[----:B------:R-:W-:-:S02]  /*33c0*/  FMNMX.FTZ R49, R8, R50, !PT ;  /* 0x0000003208317209 */ /* 0x000fc40007810000 */
[----:B------:R-:W-:Y:S02]  /*33d0*/  ISETP.GT.AND P2, PT, R76, 0x50, PT ;  /* 0x000000504c00780c */ /* 0x000fe40003f44270 */
        /* <DEDUP_REMOVED lines=44> */
[----:B------:R-:W-:Y:S01]  /*36a0*/  FSEL R157, R29, -INF , P1 ;  /* 0xff8000001d9d7808 */ /* 0x000fe20000800000 */
[----:B------:R-:W-:Y:S01]  /*36b0*/  LDSM.16.MT88.4 R32, [R234+0x4900] ;  /* 0x00490000ea20783b */ /* 0x000fe20000004200 */
[----:B------:R-:W-:Y:S02]  /*36c0*/  FMNMX.FTZ R28, R159, R28, !PT ;  /* 0x0000001c9f1c7209 */ /* 0x000fe40007810000 */
[----:B------:R-:W-:-:S02]  /*36d0*/  FMNMX.FTZ R29, R182, R30, !PT ;  /* 0x0000001eb61d7209 */ /* 0x000fc40007810000 */
[----:B------:R-:W-:Y:S02]  /*36e0*/  FSEL R149, R31, -INF , P1 ;  /* 0xff8000001f957808 */ /* 0x000fe40000800000 */
[----:B------:R-:W-:Y:S02]  /*36f0*/  ISETP.GT.AND P1, PT, R76, 0x70, PT ;  /* 0x000000704c00780c */ /* 0x000fe40003f24270 */
        /* <DEDUP_REMOVED lines=16> */
[----:B------:R-:W-:Y:S02]  /*3800*/  FMNMX.FTZ R20, R134, R28, !PT ;  /* 0x0000001c86147209 */ /* 0x000fe40007810000 */
[----:B------:R-:W-:Y:S02]  /*3810*/  FMNMX.FTZ R24, R156, R29, !PT ;  /* 0x0000001d9c187209 */ /* 0x000fe40007810000 */
[----:B------:R-:W-:Y:S01]  /*3820*/  FMNMX.FTZ R20, R67, R20, !PT ;  /* 0x0000001443147209 */ /* 0x000fe20007810000 */
[----:B------:R-:W-:Y:S01]  /*3830*/  LDSM.16.MT88.4 R28, [R233+0x4900] ;  /* 0x00490000e91c783b */ /* 0x000fe20000004200 */
        /* <DEDUP_REMOVED lines=8> */
[----:B------:R-:W-:Y:S02]  /*38c0*/  FMNMX.FTZ R22, R65, R24, !PT ;  /* 0x0000001841167209 */ /* 0x000fe40007810000 */
[----:B------:R-:W-:Y:S02]  /*38d0*/  LDSM.16.MT88.4 R24, [R236+0x900] ;  /* 0x00090000ec18783b */ /* 0x000fe40000004200 */
        /* <DEDUP_REMOVED lines=20> */
[----:B------:R-:W-:Y:S01]  /*3a20*/  LDSM.16.MT88.4 R20, [R234+0x900] ;  /* 0x00090000ea14783b */ /* 0x000fe20000004200 */
[--C-:B------:R-:W-:Y:S01]  /*3a30*/  FFMA.FTZ R47, R12, c[0x0][0x2d0], -R133.reuse ;  /* 0x0000b4000c2f7a23 */ /* 0x100fe20000010885 */
[C---:B------:R-:W-:Y:S01]  /*3a40*/  FSETP.NEU.FTZ.AND P1, PT, R3.reuse, -INF , PT ;  /* 0xff8000000300780b */ /* 0x040fe20003f3d000 */
[----:B------:R-:W-:Y:S01]  /*3a50*/  FMUL.FTZ R63, R3, c[0x0][0x2d0] ;  /* 0x0000b400033f7a20 */ /* 0x000fe20000410000 */
[----:B------:R-:W1:Y:S01]  /*3a60*/  LDSM.16.MT88.4 R4, [R232+0x4100] ;  /* 0x00410000e804783b */ /* 0x000e620000004200 */
[----:B------:R-:W2:Y:S01]  /*3a70*/  MUFU.EX2 R58, R58 ;  /* 0x0000003a003a7308 */ /* 0x000ea20000000800 */
[----:B------:R-:W-:-:S02]  /*3a80*/  FFMA.FTZ R46, R208, c[0x0][0x2d0], -R133 ;  /* 0x0000b400d02e7a23 */ /* 0x000fc40000010885 */
[----:B------:R-:W-:Y:S01]  /*3a90*/  FSEL R63, R63, RZ, P1 ;  /* 0x000000ff3f3f7208 */ /* 0x000fe20000800000 */
[--C-:B------:R-:W-:Y:S01]  /*3aa0*/  FFMA.FTZ R43, R202, c[0x0][0x2d0], -R133.reuse ;  /* 0x0000b400ca2b7a23 */ /* 0x100fe20000010885 */
[----:B------:R-:W-:Y:S01]  /*3ab0*/  PLOP3.LUT P1, PT, PT, PT, UP0, 0x80, 0x0 ;  /* 0x000000000000781c */ /* 0x000fe20003f2f008 */
[----:B------:R-:W-:Y:S02]  /*3ac0*/  FFMA.FTZ R42, R203, c[0x0][0x2d0], -R133 ;  /* 0x0000b400cb2a7a23 */ /* 0x000fe40000010885 */
[--C-:B------:R-:W-:Y:S01]  /*3ad0*/  FFMA.FTZ R61, R18, c[0x0][0x2d0], -R63.reuse ;  /* 0x0000b400123d7a23 */ /* 0x100fe2000001083f */
[----:B------:R-:W-:Y:S01]  /*3ae0*/  MUFU.EX2 R56, R56 ;  /* 0x0000003800387308 */ /* 0x000fe20000000800 */
[--C-:B------:R-:W-:Y:S02]  /*3af0*/  FFMA.FTZ R60, R19, c[0x0][0x2d0], -R63.reuse ;  /* 0x0000b400133c7a23 */ /* 0x100fe4000001083f */
[--C-:B------:R-:W-:Y:S01]  /*3b00*/  FFMA.FTZ R59, R14, c[0x0][0x2d0], -R63.reuse ;  /* 0x0000b4000e3b7a23 */ /* 0x100fe2000001083f */
[----:B------:R-:W-:Y:S01]  /*3b10*/  LDSM.16.MT88.4 R16, [R233+0x900] ;  /* 0x00090000e910783b */ /* 0x000fe20000004200 */
[----:B------:R-:W-:-:S02]  /*3b20*/  FFMA.FTZ R53, R15, c[0x0][0x2d0], -R63 ;  /* 0x0000b4000f357a23 */ /* 0x000fc4000001083f */
[--C-:B------:R-:W-:Y:S01]  /*3b30*/  FFMA.FTZ R54, R10, c[0x0][0x2d0], -R63.reuse ;  /* 0x0000b4000a367a23 */ /* 0x100fe2000001083f */
[----:B------:R-:W3:Y:S01]  /*3b40*/  MUFU.EX2 R52, R52 ;  /* 0x0000003400347308 */ /* 0x000ee20000000800 */
[----:B------:R-:W4:Y:S01]  /*3b50*/  LDSM.16.MT88.4 R12, [R232+0x900] ;  /* 0x00090000e80c783b */ /* 0x000f220000004200 */
[--C-:B------:R-:W-:Y:S01]  /*3b60*/  FFMA.FTZ R49, R11, c[0x0][0x2d0], -R63.reuse ;  /* 0x0000b4000b317a23 */ /* 0x100fe2000001083f */
[----:B--2---:R-:W-:Y:S01]  /*3b70*/  F2FP.BF16.PACK_AB R112, R57, R58 ;  /* 0x0000003a3970723e */ /* 0x004fe200000010ff */
[--C-:B------:R-:W-:Y:S02]  /*3b80*/  FFMA.FTZ R48, R9, c[0x0][0x2d0], -R63.reuse ;  /* 0x0000b40009307a23 */ /* 0x100fe4000001083f */
[----:B------:R-:W-:Y:S02]  /*3b90*/  FFMA.FTZ R45, R8, c[0x0][0x2d0], -R63 ;  /* 0x0000b400082d7a23 */ /* 0x000fe4000001083f */
[----:B------:R-:W-:Y:S01]  /*3ba0*/  MUFU.EX2 R61, R61 ;  /* 0x0000003d003d7308 */ /* 0x000fe20000000800 */
[----:B------:R-:W2:Y:S01]  /*3bb0*/  LDSM.16.MT88.4 R8, [R236+0x4900] ;  /* 0x00490000ec08783b */ /* 0x000ea20000004200 */
[----:B------:R-:W-:-:S02]  /*3bc0*/  FFMA.FTZ R2, R201, c[0x0][0x2d0], -R133 ;  /* 0x0000b400c9027a23 */ /* 0x000fc40000010885 */
[--C-:B------:R-:W-:Y:S02]  /*3bd0*/  FFMA.FTZ R44, R195, c[0x0][0x2d0], -R63.reuse ;  /* 0x0000b400c32c7a23 */ /* 0x100fe4000001083f */
[--C-:B------:R-:W-:Y:S02]  /*3be0*/  FFMA.FTZ R41, R200, c[0x0][0x2d0], -R63.reuse ;  /* 0x0000b400c8297a23 */ /* 0x100fe4000001083f */
[----:B------:R-:W5:Y:S01]  /*3bf0*/  MUFU.EX2 R60, R60 ;  /* 0x0000003c003c7308 */ /* 0x000f620000000800 */
[----:B---3--:R-:W-:Y:S01]  /*3c00*/  F2FP.BF16.PACK_AB R114, R52, R56 ;  /* 0x000000383472723e */ /* 0x008fe200000010ff */
[--C-:B------:R-:W-:Y:S02]  /*3c10*/  FFMA.FTZ R40, R194, c[0x0][0x2d0], -R63.reuse ;  /* 0x0000b400c2287a23 */ /* 0x100fe4000001083f */
[----:B------:R-:W-:Y:S02]  /*3c20*/  FFMA.FTZ R0, R193, c[0x0][0x2d0], -R63 ;  /* 0x0000b400c1007a23 */ /* 0x000fe4000001083f */
[----:B------:R-:W-:-:S02]  /*3c30*/  FFMA.FTZ R145, R145, c[0x0][0x2d0], -R133 ;  /* 0x0000b40091917a23 */ /* 0x000fc40000010885 */
[----:B------:R-:W-:Y:S01]  /*3c40*/  MUFU.EX2 R59, R59 ;  /* 0x0000003b003b7308 */ /* 0x000fe20000000800 */
[--C-:B------:R-:W-:Y:S02]  /*3c50*/  FFMA.FTZ R146, R146, c[0x0][0x2d0], -R133.reuse ;  /* 0x0000b40092927a23 */ /* 0x100fe40000010885 */
[--C-:B------:R-:W-:Y:S02]  /*3c60*/  FFMA.FTZ R148, R148, c[0x0][0x2d0], -R133.reuse ;  /* 0x0000b40094947a23 */ /* 0x100fe40000010885 */
[----:B------:R-:W-:Y:S02]  /*3c70*/  FFMA.FTZ R147, R147, c[0x0][0x2d0], -R133 ;  /* 0x0000b40093937a23 */ /* 0x000fe40000010885 */
[--C-:B------:R-:W-:Y:S01]  /*3c80*/  FFMA.FTZ R151, R151, c[0x0][0x2d0], -R63.reuse ;  /* 0x0000b40097977a23 */ /* 0x100fe2000001083f */
[----:B------:R-:W3:Y:S01]  /*3c90*/  MUFU.EX2 R53, R53 ;  /* 0x0000003500357308 */ /* 0x000ee20000000800 */
[----:B-----5:R-:W-:Y:S01]  /*3ca0*/  F2FP.BF16.PACK_AB R113, R60, R61 ;  /* 0x0000003d3c71723e */ /* 0x020fe200000010ff */
[----:B------:R-:W-:-:S02]  /*3cb0*/  FFMA.FTZ R152, R152, c[0x0][0x2d0], -R63 ;  /* 0x0000b40098987a23 */ /* 0x000fc4000001083f */
[--C-:B------:R-:W-:Y:S02]  /*3cc0*/  FFMA.FTZ R153, R153, c[0x0][0x2d0], -R63.reuse ;  /* 0x0000b40099997a23 */ /* 0x100fe4000001083f */
[----:B------:R-:W-:Y:S02]  /*3cd0*/  FFMA.FTZ R154, R154, c[0x0][0x2d0], -R63 ;  /* 0x0000b4009a9a7a23 */ /* 0x000fe4000001083f */
[----:B------:R-:W-:Y:S01]  /*3ce0*/  MUFU.EX2 R55, R55 ;  /* 0x0000003700377308 */ /* 0x000fe20000000800 */
[--C-:B------:R-:W-:Y:S02]  /*3cf0*/  FFMA.FTZ R161, R161, c[0x0][0x2d0], -R133.reuse ;  /* 0x0000b400a1a17a23 */ /* 0x100fe40000010885 */
[--C-:B------:R-:W-:Y:S02]  /*3d00*/  FFMA.FTZ R162, R162, c[0x0][0x2d0], -R133.reuse ;  /* 0x0000b400a2a27a23 */ /* 0x100fe40000010885 */
[--C-:B------:R-:W-:Y:S02]  /*3d10*/  FFMA.FTZ R164, R164, c[0x0][0x2d0], -R133.reuse ;  /* 0x0000b400a4a47a23 */ /* 0x100fe40000010885 */
[----:B------:R-:W-:Y:S01]  /*3d20*/  FFMA.FTZ R163, R163, c[0x0][0x2d0], -R133 ;  /* 0x0000b400a3a37a23 */ /* 0x000fe20000010885 */
[----:B---3--:R-:W-:Y:S01]  /*3d30*/  F2FP.BF16.PACK_AB R115, R53, R59 ;  /* 0x0000003b3573723e */ /* 0x008fe200000010ff */
[----:B------:R-:W3:Y:S01]  /*3d40*/  MUFU.EX2 R51, R51 ;  /* 0x0000003300337308 */ /* 0x000ee20000000800 */
[----:B------:R-:W-:-:S02]  /*3d50*/  FFMA.FTZ R166, R166, c[0x0][0x2d0], -R63 ;  /* 0x0000b400a6a67a23 */ /* 0x000fc4000001083f */
[--C-:B------:R-:W-:Y:S02]  /*3d60*/  FFMA.FTZ R167, R167, c[0x0][0x2d0], -R63.reuse ;  /* 0x0000b400a7a77a23 */ /* 0x100fe4000001083f */
[--C-:B------:R-:W-:Y:S01]  /*3d70*/  FFMA.FTZ R181, R181, c[0x0][0x2d0], -R63.reuse ;  /* 0x0000b400b5b57a23 */ /* 0x100fe2000001083f */
[C---:B------:R-:W-:Y:S01]  /*3d80*/  HMMA.16816.F32.BF16 R84, R112.reuse, R88, RZ ;  /* 0x000000587054723c */ /* 0x040fe200000418ff */
[----:B------:R-:W-:Y:S01]  /*3d90*/  FFMA.FTZ R182, R182, c[0x0][0x2d0], -R63 ;  /* 0x0000b400b6b67a23 */ /* 0x000fe2000001083f */
[----:B------:R-:W-:Y:S01]  /*3da0*/  MUFU.EX2 R50, R50 ;  /* 0x0000003200327308 */ /* 0x000fe20000000800 */
[--C-:B------:R-:W-:Y:S02]  /*3db0*/  FFMA.FTZ R192, R192, c[0x0][0x2d0], -R133.reuse ;  /* 0x0000b400c0c07a23 */ /* 0x100fe40000010885 */
[--C-:B------:R-:W-:Y:S02]  /*3dc0*/  FFMA.FTZ R191, R191, c[0x0][0x2d0], -R133.reuse ;  /* 0x0000b400bfbf7a23 */ /* 0x100fe40000010885 */
[--C-:B------:R-:W-:Y:S01]  /*3dd0*/  FFMA.FTZ R190, R190, c[0x0][0x2d0], -R133.reuse ;  /* 0x0000b400bebe7a23 */ /* 0x100fe20000010885 */
[----:B------:R-:W-:Y:S01]  /*3de0*/  HMMA.16816.F32.BF16 R88, R112, R90, RZ ;  /* 0x0000005a7058723c */ /* 0x000fe200000418ff */
[----:B------:R-:W-:Y:S01]  /*3df0*/  FFMA.FTZ R189, R189, c[0x0][0x2d0], -R133 ;  /* 0x0000b400bdbd7a23 */ /* 0x000fe20000010885 */
[----:B------:R-:W-:Y:S01]  /*3e00*/  MUFU.EX2 R47, R47 ;  /* 0x0000002f002f7308 */ /* 0x000fe20000000800 */
        /* <DEDUP_REMOVED lines=11> */
[----:B------:R-:W5:Y:S01]  /*3ec0*/  MUFU.EX2 R49, R49 ;  /* 0x0000003100317308 */ /* 0x000f620000000800 */
        /* <DEDUP_REMOVED lines=9> */
[----:B------:R-:W-:Y:S01]  /*3f60*/  HMMA.16816.F32.BF16 R68, R112, R72, RZ ;  /* 0x000000487044723c */ /* 0x000fe200000418ff */
[----:B------:R-:W-:Y:S01]  /*3f70*/  FADD.FTZ R59, R59, R60 ;  /* 0x0000003c3b3b7221 */ /* 0x000fe20000010000 */
[----:B------:R-:W1:Y:S01]  /*3f80*/  MUFU.EX2 R45, R45 ;  /* 0x0000002d002d7308 */ /* 0x000e620000000800 */
[----:B------:R-:W-:-:S02]  /*3f90*/  FFMA.FTZ R249, R67, c[0x0][0x2d0], -R133 ;  /* 0x0000b40043f97a23 */ /* 0x000fc40000010885 */
[----:B------:R-:W-:Y:S02]  /*3fa0*/  FFMA.FTZ R248, R62, c[0x0][0x2d0], -R63 ;  /* 0x0000b4003ef87a23 */ /* 0x000fe4000001083f */
[----:B------:R-:W-:Y:S01]  /*3fb0*/  FADD.FTZ R56, R52, R56 ;  /* 0x0000003834387221 */ /* 0x000fe20000010000 */
[C---:B------:R-:W-:Y:S01]  /*3fc0*/  HMMA.16816.F32.BF16 R76, R112.reuse, R80, RZ ;  /* 0x00000050704c723c */ /* 0x040fe200000418ff */
[----:B------:R-:W-:Y:S01]  /*3fd0*/  FADD.FTZ R59, R53, R59 ;  /* 0x0000003b353b7221 */ /* 0x000fe20000010000 */
        /* <DEDUP_REMOVED lines=15> */
[C---:B-1----:R-:W-:Y:S02]  /*40d0*/  HMMA.16816.F32.BF16 R116, R112.reuse, R4, RZ ;  /* 0x000000047074723c */ /* 0x042fe400000418ff */
[----:B------:R-:W-:Y:S05]  /*40e0*/  MUFU.EX2 R145, R145 ;  /* 0x0000009100917308 */ /* 0x000fea0000000800 */
[----:B---3--:R-:W-:Y:S01]  /*40f0*/  F2FP.BF16.PACK_AB R4, R51, R55 ;  /* 0x000000373304723e */ /* 0x008fe200000010ff */
[----:B------:R-:W-:Y:S01]  /*4100*/  HMMA.16816.F32.BF16 R112, R112, R6, RZ ;  /* 0x000000067070723c */ /* 0x000fe200000418ff */
[----:B-----5:R-:W-:Y:S01]  /*4110*/  F2FP.BF16.PACK_AB R5, R49, R54 ;  /* 0x000000363105723e */ /* 0x020fe200000010ff */
[----:B------:R-:W1:Y:S01]  /*4120*/  MUFU.EX2 R146, R146 ;  /* 0x0000009200927308 */ /* 0x000e620000000800 */
[----:B------:R-:W-:-:S02]  /*4130*/  FADD.FTZ R55, R55, R56 ;  /* 0x0000003837377221 */ /* 0x000fc40000010000 */
[----:B------:R-:W-:Y:S02]  /*4140*/  FADD.FTZ R54, R54, R59 ;  /* 0x0000003b36367221 */ /* 0x000fe40000010000 */
[----:B------:R-:W-:Y:S01]  /*4150*/  F2FP.BF16.PACK_AB R6, R47, R50 ;  /* 0x000000322f06723e */ /* 0x000fe200000010ff */
[----:B------:R-:W-:Y:S01]  /*4160*/  FADD.FTZ R55, R51, R55 ;  /* 0x0000003733377221 */ /* 0x000fe20000010000 */
[----:B------:R-:W-:Y:S01]  /*4170*/  F2FP.BF16.PACK_AB R7, R45, R48 ;  /* 0x000000302d07723e */ /* 0x000fe200000010ff */
[----:B------:R-:W-:Y:S01]  /*4180*/  MUFU.EX2 R148, R148 ;  /* 0x0000009400947308 */ /* 0x000fe20000000800 */
[----:B------:R-:W-:Y:S02]  /*4190*/  FADD.FTZ R54, R49, R54 ;  /* 0x0000003631367221 */ /* 0x000fe40000010000 */
[----:B------:R-:W-:Y:S02]  /*41a0*/  FADD.FTZ R50, R50, R55 ;  /* 0x0000003732327221 */ /* 0x000fe40000010000 */
[----:B------:R-:W-:Y:S01]  /*41b0*/  FADD.FTZ R48, R48, R54 ;  /* 0x0000003630307221 */ /* 0x000fe20000010000 */
[----:B----4-:R-:W-:Y:S01]  /*41c0*/  HMMA.16816.F32.BF16 R84, R4, R12, R84 ;  /* 0x0000000c0454723c */ /* 0x010fe20000041854 */
[----:B------:R-:W-:Y:S01]  /*41d0*/  FADD.FTZ R50, R47, R50 ;  /* 0x000000322f327221 */ /* 0x000fe20000010000 */
[----:B------:R-:W3:Y:S01]  /*41e0*/  MUFU.EX2 R147, R147 ;  /* 0x0000009300937308 */ /* 0x000ee20000000800 */
[----:B------:R-:W-:-:S05]  /*41f0*/  FADD.FTZ R48, R45, R48 ;  /* 0x000000302d307221 */ /* 0x000fca0000010000 */
[C---:B------:R-:W-:Y:S01]  /*4200*/  HMMA.16816.F32.BF16 R88, R4.reuse, R14, R88 ;  /* 0x0000000e0458723c */ /* 0x040fe20000041858 */
[----:B------:R-:W4:Y:S01]  /*4210*/  LDSM.16.MT88.4 R12, [R232+0x4900] ;  /* 0x00490000e80c783b */ /* 0x000f220000004200 */
[----:B------:R-:W-:Y:S06]  /*4220*/  MUFU.EX2 R151, R151 ;  /* 0x0000009700977308 */ /* 0x000fec0000000800 */
[C---:B--2---:R-:W-:Y:S02]  /*4230*/  HMMA.16816.F32.BF16 R92, R4.reuse, R8, R92 ;  /* 0x00000008045c723c */ /* 0x044fe4000004185c */
[----:B------:R-:W2:Y:S06]  /*4240*/  MUFU.EX2 R152, R152 ;  /* 0x0000009800987308 */ /* 0x000eac0000000800 */
[C---:B------:R-:W-:Y:S01]  /*4250*/  HMMA.16816.F32.BF16 R96, R4.reuse, R10, R96 ;  /* 0x0000000a0460723c */ /* 0x040fe20000041860 */
[----:B------:R-:W5:Y:S01]  /*4260*/  LDSM.16.MT88.4 R8, [R232+0x1100] ;  /* 0x00110000e808783b */ /* 0x000f620000004200 */
        /* <DEDUP_REMOVED lines=26> */
[C---:B----4-:R-:W-:Y:S02]  /*4410*/  HMMA.16816.F32.BF16 R116, R4.reuse, R12, R116 ;  /* 0x0000000c0474723c */ /* 0x050fe40000041874 */
[----:B------:R-:W4:Y:S06]  /*4420*/  MUFU.EX2 R191, R191 ;  /* 0x000000bf00bf7308 */ /* 0x000f2c0000000800 */
[----:B------:R-:W-:Y:S01]  /*4430*/  HMMA.16816.F32.BF16 R112, R4, R14, R112 ;  /* 0x0000000e0470723c */ /* 0x000fe20000041870 */
[----:B------:R-:W2:Y:S01]  /*4440*/  LDSM.16.MT88.4 R12, [R236+0x5100] ;  /* 0x00510000ec0c783b */ /* 0x000ea20000004200 */
[----:B------:R-:W-:Y:S05]  /*4450*/  MUFU.EX2 R190, R190 ;  /* 0x000000be00be7308 */ /* 0x000fea0000000800 */
[----:B------:R-:W-:Y:S01]  /*4460*/  F2FP.BF16.PACK_AB R4, R43, R46 ;  /* 0x0000002e2b04723e */ /* 0x000fe200000010ff */
[----:B------:R-:W-:Y:S01]  /*4470*/  FADD.FTZ R46, R46, R50 ;  /* 0x000000322e2e7221 */ /* 0x000fe20000010000 */
[----:B------:R-:W-:Y:S01]  /*4480*/  F2FP.BF16.PACK_AB R6, R2, R42 ;  /* 0x0000002a0206723e */ /* 0x000fe200000010ff */
[----:B------:R-:W1:Y:S01]  /*4490*/  MUFU.EX2 R189, R189 ;  /* 0x000000bd00bd7308 */ /* 0x000e620000000800 */
[----:B------:R-:W-:Y:S01]  /*44a0*/  F2FP.BF16.PACK_AB R5, R41, R44 ;  /* 0x0000002c2905723e */ /* 0x000fe200000010ff */
[----:B------:R-:W-:Y:S01]  /*44b0*/  FADD.FTZ R44, R44, R48 ;  /* 0x000000302c2c7221 */ /* 0x000fe20000010000 */
[----:B------:R-:W-:Y:S01]  /*44c0*/  F2FP.BF16.PACK_AB R7, R0, R40 ;  /* 0x000000280007723e */ /* 0x000fe200000010ff */
[----:B------:R-:W-:-:S02]  /*44d0*/  FADD.FTZ R46, R43, R46 ;  /* 0x0000002e2b2e7221 */ /* 0x000fc40000010000 */
[----:B------:R-:W-:Y:S02]  /*44e0*/  FADD.FTZ R44, R41, R44 ;  /* 0x0000002c292c7221 */ /* 0x000fe40000010000 */
[----:B------:R-:W-:Y:S01]  /*44f0*/  MUFU.EX2 R188, R188 ;  /* 0x000000bc00bc7308 */ /* 0x000fe20000000800 */
[----:B------:R-:W-:Y:S01]  /*4500*/  FADD.FTZ R42, R42, R46 ;  /* 0x0000002e2a2a7221 */ /* 0x000fe20000010000 */
[C---:B-----5:R-:W-:Y:S01]  /*4510*/  HMMA.16816.F32.BF16 R84, R4.reuse, R8, R84 ;  /* 0x000000080454723c */ /* 0x060fe20000041854 */
[----:B------:R-:W-:Y:S02]  /*4520*/  FADD.FTZ R40, R40, R44 ;  /* 0x0000002c28287221 */ /* 0x000fe40000010000 */
[----:B------:R-:W-:Y:S02]  /*4530*/  FADD.FTZ R42, R2, R42 ;  /* 0x0000002a022a7221 */ /* 0x000fe40000010000 */
[----:B------:R-:W-:Y:S01]  /*4540*/  FADD.FTZ R40, R0, R40 ;  /* 0x0000002800287221 */ /* 0x000fe20000010000 */
[----:B------:R-:W5:Y:S02]  /*4550*/  MUFU.EX2 R183, R183 ;  /* 0x000000b700b77308 */ /* 0x000f640000000800 */
[C---:B------:R-:W-:Y:S01]  /*4560*/  HMMA.16816.F32.BF16 R88, R4.reuse, R10, R88 ;  /* 0x0000000a0458723c */ /* 0x040fe20000041858 */
[----:B------:R-:W3:Y:S05]  /*4570*/  LDSM.16.MT88.4 R8, [R232+0x5100] ;  /* 0x00510000e808783b */ /* 0x000eea0000004200 */
[----:B------:R-:W-:Y:S02]  /*4580*/  MUFU.EX2 R180, R180 ;  /* 0x000000b400b47308 */ /* 0x000fe40000000800 */
[C---:B-1----:R-:W-:Y:S06]  /*4590*/  HMMA.16816.F32.BF16 R76, R4.reuse, R16, R76 ;  /* 0x00000010044c723c */ /* 0x042fec000004184c */
[----:B------:R-:W1:Y:S02]  /*45a0*/  MUFU.EX2 R165, R165 ;  /* 0x000000a500a57308 */ /* 0x000e640000000800 */
[C---:B------:R-:W-:Y:S01]  /*45b0*/  HMMA.16816.F32.BF16 R80, R4.reuse, R18, R80 ;  /* 0x000000120450723c */ /* 0x040fe20000041850 */
[----:B------:R-:W1:Y:S05]  /*45c0*/  LDSM.16.MT88.4 R16, [R233+0x1900] ;  /* 0x00190000e910783b */ /* 0x000e6a0000004200 */
[----:B------:R-:W-:Y:S02]  /*45d0*/  MUFU.EX2 R160, R160 ;  /* 0x000000a000a07308 */ /* 0x000fe40000000800 */
[C---:B--2---:R-:W-:Y:S06]  /*45e0*/  HMMA.16816.F32.BF16 R92, R4.reuse, R12, R92 ;  /* 0x0000000c045c723c */ /* 0x044fec000004185c */
[----:B------:R-:W2:Y:S02]  /*45f0*/  MUFU.EX2 R159, R159 ;  /* 0x0000009f009f7308 */ /* 0x000ea40000000800 */
[C---:B------:R-:W-:Y:S01]  /*4600*/  HMMA.16816.F32.BF16 R96, R4.reuse, R14, R96 ;  /* 0x0000000e0460723c */ /* 0x040fe20000041860 */
[----:B------:R-:W1:Y:S05]  /*4610*/  LDSM.16.MT88.4 R12, [R232+0x1900] ;  /* 0x00190000e80c783b */ /* 0x000e6a0000004200 */
[----:B------:R-:W-:Y:S02]  /*4620*/  MUFU.EX2 R158, R158 ;  /* 0x0000009e009e7308 */ /* 0x000fe40000000800 */
[C---:B------:R-:W-:Y:S06]  /*4630*/  HMMA.16816.F32.BF16 R128, R4.reuse, R24, R128 ;  /* 0x000000180480723c */ /* 0x040fec0000041880 */
[----:B------:R-:W1:Y:S02]  /*4640*/  MUFU.EX2 R157, R157 ;  /* 0x0000009d009d7308 */ /* 0x000e640000000800 */
[C---:B---3--:R-:W-:Y:S06]  /*4650*/  HMMA.16816.F32.BF16 R116, R4.reuse, R8, R116 ;  /* 0x000000080474723c */ /* 0x048fec0000041874 */
[----:B------:R-:W-:Y:S02]  /*4660*/  MUFU.EX2 R156, R156 ;  /* 0x0000009c009c7308 */ /* 0x000fe40000000800 */
[C---:B------:R-:W-:Y:S01]  /*4670*/  HMMA.16816.F32.BF16 R112, R4.reuse, R10, R112 ;  /* 0x0000000a0470723c */ /* 0x040fe20000041870 */
[----:B------:R-:W3:Y:S05]  /*4680*/  LDSM.16.MT88.4 R8, [R236+0x5900] ;  /* 0x00590000ec08783b */ /* 0x000eea0000004200 */
        /* <DEDUP_REMOVED lines=30> */
[C---:B------:R-:W-:Y:S08]  /*4870*/  HMMA.16816.F32.BF16 R84, R4.reuse, R12, R84 ;  /* 0x0000000c0454723c */ /* 0x040ff00000041854 */
        /* <DEDUP_REMOVED lines=8> */
[C---:B------:R-:W-:Y:S08]  /*4900*/  HMMA.16816.F32.BF16 R68, R4.reuse, R20, R68 ;  /* 0x000000140444723c */ /* 0x040ff00000041844 */
        /* <DEDUP_REMOVED lines=10> */
[----:B------:R-:W1:Y:S06]  /*49b0*/  LDSM.16.MT88.4 R12, [R236+0x6100] ;  /* 0x00610000ec0c783b */ /* 0x000e6c0000004200 */
[----:B------:R-:W-:Y:S01]  /*49c0*/  F2FP.BF16.PACK_AB R4, R162, R161 ;  /* 0x000000a1a204723e */ /* 0x000fe200000010ff */
[----:B------:R-:W-:Y:S01]  /*49d0*/  FADD.FTZ R161, R161, R148 ;  /* 0x00000094a1a17221 */ /* 0x000fe20000010000 */
[----:B------:R-:W-:-:S02]  /*49e0*/  F2FP.BF16.PACK_AB R6, R163, R164 ;  /* 0x000000a4a306723e */ /* 0x000fc400000010ff */
[C---:B------:R-:W-:Y:S01]  /*49f0*/  F2FP.BF16.PACK_AB R5, R167.reuse, R166 ;  /* 0x000000a6a705723e */ /* 0x040fe200000010ff */
        /* <DEDUP_REMOVED lines=30> */
[----:B------:R-:W-:Y:S01]  /*4be0*/  HMMA.16816.F32.BF16 R112, R4, R18, R112 ;  /* 0x000000120470723c */ /* 0x000fe20000041870 */
[----:B------:R-:W1:Y:S06]  /*4bf0*/  LDSM.16.MT88.4 R16, [R236+0x6900] ;  /* 0x00690000ec10783b */ /* 0x000e6c0000004200 */
[----:B----4-:R-:W-:Y:S01]  /*4c00*/  F2FP.BF16.PACK_AB R4, R191, R192 ;  /* 0x000000c0bf04723e */ /* 0x010fe200000010ff */
[----:B------:R-:W-:Y:S01]  /*4c10*/  FADD.FTZ R192, R192, R164 ;  /* 0x000000a4c0c07221 */ /* 0x000fe20000010000 */
[----:B------:R-:W-:-:S02]  /*4c20*/  F2FP.BF16.PACK_AB R6, R189, R190 ;  /* 0x000000bebd06723e */ /* 0x000fc400000010ff */
[----:B-----5:R-:W-:Y:S01]  /*4c30*/  F2FP.BF16.PACK_AB R5, R183, R188 ;  /* 0x000000bcb705723e */ /* 0x020fe200000010ff */
[----:B------:R-:W-:Y:S01]  /*4c40*/  FADD.FTZ R188, R188, R181 ;  /* 0x000000b5bcbc7221 */ /* 0x000fe20000010000 */
[----:B------:R-:W-:Y:S01]  /*4c50*/  F2FP.BF16.PACK_AB R7, R165, R180 ;  /* 0x000000b4a507723e */ /* 0x000fe200000010ff */
[----:B------:R-:W-:Y:S02]  /*4c60*/  FADD.FTZ R192, R191, R192 ;  /* 0x000000c0bfc07221 */ /* 0x000fe40000010000 */
[----:B------:R-:W-:Y:S02]  /*4c70*/  FADD.FTZ R188, R183, R188 ;  /* 0x000000bcb7bc7221 */ /* 0x000fe40000010000 */
[----:B------:R-:W-:Y:S02]  /*4c80*/  FADD.FTZ R190, R190, R192 ;  /* 0x000000c0bebe7221 */ /* 0x000fe40000010000 */
[----:B------:R-:W-:Y:S01]  /*4c90*/  HMMA.16816.F32.BF16 R68, R4, R12, R68 ;  /* 0x0000000c0444723c */ /* 0x000fe20000041844 */
[----:B------:R-:W-:-:S02]  /*4ca0*/  FADD.FTZ R180, R180, R188 ;  /* 0x000000bcb4b47221 */ /* 0x000fc40000010000 */
[----:B------:R-:W-:Y:S02]  /*4cb0*/  FADD.FTZ R190, R189, R190 ;  /* 0x000000bebdbe7221 */ /* 0x000fe40000010000 */
[----:B------:R-:W-:-:S03]  /*4cc0*/  FADD.FTZ R180, R165, R180 ;  /* 0x000000b4a5b47221 */ /* 0x000fc60000010000 */
[C---:B------:R-:W-:Y:S01]  /*4cd0*/  HMMA.16816.F32.BF16 R72, R4.reuse, R14, R72 ;  /* 0x0000000e0448723c */ /* 0x040fe20000041848 */
[----:B------:R-:W4:Y:S07]  /*4ce0*/  LDSM.16.MT88.4 R12, [R234+0x6900] ;  /* 0x00690000ea0c783b */ /* 0x000f2e0000004200 */
[C---:B---3--:R-:W-:Y:S08]  /*4cf0*/  HMMA.16816.F32.BF16 R84, R4.reuse, R8, R84 ;  /* 0x000000080454723c */ /* 0x048ff00000041854 */
[C---:B------:R-:W-:Y:S01]  /*4d00*/  HMMA.16816.F32.BF16 R88, R4.reuse, R10, R88 ;  /* 0x0000000a0458723c */ /* 0x040fe20000041858 */
[----:B------:R-:W3:Y:S07]  /*4d10*/  LDSM.16.MT88.4 R8, [R232+0x6900] ;  /* 0x00690000e808783b */ /* 0x000eee0000004200 */
[C---:B--2---:R-:W-:Y:S08]  /*4d20*/  HMMA.16816.F32.BF16 R76, R4.reuse, R20, R76 ;  /* 0x00000014044c723c */ /* 0x044ff0000004184c */
[C---:B------:R-:W-:Y:S01]  /*4d30*/  HMMA.16816.F32.BF16 R80, R4.reuse, R22, R80 ;  /* 0x000000160450723c */ /* 0x040fe20000041850 */
[----:B------:R-:W-:Y:S07]  /*4d40*/  LDSM.16.MT88.4 R20, [R232+0x3100] ;  /* 0x00310000e814783b */ /* 0x000fee0000004200 */
[C---:B-1----:R-:W-:Y:S08]  /*4d50*/  HMMA.16816.F32.BF16 R92, R4.reuse, R16, R92 ;  /* 0x00000010045c723c */ /* 0x042ff0000004185c */
[C---:B------:R-:W-:Y:S01]  /*4d60*/  HMMA.16816.F32.BF16 R96, R4.reuse, R18, R96 ;  /* 0x000000120460723c */ /* 0x040fe20000041860 */
[----:B------:R-:W1:Y:S07]  /*4d70*/  LDSM.16.MT88.4 R16, [R233+0x3100] ;  /* 0x00310000e910783b */ /* 0x000e6e0000004200 */
[C---:B----4-:R-:W-:Y:S08]  /*4d80*/  HMMA.16816.F32.BF16 R120, R4.reuse, R12, R120 ;  /* 0x0000000c0478723c */ /* 0x050ff00000041878 */
[C---:B------:R-:W-:Y:S01]  /*4d90*/  HMMA.16816.F32.BF16 R100, R4.reuse, R14, R100 ;  /* 0x0000000e0464723c */ /* 0x040fe20000041864 */
[----:B------:R-:W2:Y:S07]  /*4da0*/  LDSM.16.MT88.4 R12, [R236+0x7100] ;  /* 0x00710000ec0c783b */ /* 0x000eae0000004200 */
[C---:B---3--:R-:W-:Y:S08]  /*4db0*/  HMMA.16816.F32.BF16 R116, R4.reuse, R8, R116 ;  /* 0x000000080474723c */ /* 0x048ff00000041874 */
[C---:B------:R-:W-:Y:S01]  /*4dc0*/  HMMA.16816.F32.BF16 R112, R4.reuse, R10, R112 ;  /* 0x0000000a0470723c */ /* 0x040fe20000041870 */
[----:B------:R-:W3:Y:S07]  /*4dd0*/  LDSM.16.MT88.4 R8, [R234+0x7100] ;  /* 0x00710000ea08783b */ /* 0x000eee0000004200 */
        /* <DEDUP_REMOVED lines=23> */
[----:B------:R-:W4:Y:S07]  /*4f50*/  LDSM.16.MT88.4 R20, [R232+0x7100] ;  /* 0x00710000e814783b */ /* 0x000f2e0000004200 */
[C---:B--2---:R-:W-:Y:S08]  /*4f60*/  HMMA.16816.F32.BF16 R92, R4.reuse, R12, R92 ;  /* 0x0000000c045c723c */ /* 0x044ff0000004185c */
[C---:B------:R-:W-:Y:S01]  /*4f70*/  HMMA.16816.F32.BF16 R96, R4.reuse, R14, R96 ;  /* 0x0000000e0460723c */ /* 0x040fe20000041860 */
[----:B------:R-:W2:Y:S07]  /*4f80*/  LDSM.16.MT88.4 R12, [R236+0x3900] ;  /* 0x00390000ec0c783b */ /* 0x000eae0000004200 */
[C---:B---3--:R-:W-:Y:S08]  /*4f90*/  HMMA.16816.F32.BF16 R120, R4.reuse, R8, R120 ;  /* 0x000000080478723c */ /* 0x048ff00000041878 */
[C---:B------:R-:W-:Y:S01]  /*4fa0*/  HMMA.16816.F32.BF16 R100, R4.reuse, R10, R100 ;  /* 0x0000000a0464723c */ /* 0x040fe20000041864 */
[----:B------:R-:W3:Y:S07]  /*4fb0*/  LDSM.16.MT88.4 R8, [R234+0x3900] ;  /* 0x00390000ea08783b */ /* 0x000eee0000004200 */
        /* <DEDUP_REMOVED lines=12> */
[----:B------:R-:W2:Y:S03]  /*5080*/  MUFU.EX2 R25, R25 ;  /* 0x0000001900197308 */ /* 0x000ea60000000800 */
[C---:B-1----:R-:W-:Y:S05]  /*5090*/  HMMA.16816.F32.BF16 R104, R4.reuse, R16, R104 ;  /* 0x000000100468723c */ /* 0x042fea0000041868 */
[----:B------:R-:W1:Y:S01]  /*50a0*/  MUFU.EX2 R26, R26 ;  /* 0x0000001a001a7308 */ /* 0x000e620000000800 */
[----:B-----5:R-:W-:Y:S02]  /*50b0*/  FADD.FTZ R158, R24, R158 ;  /* 0x0000009e189e7221 */ /* 0x020fe40000010000 */
[----:B------:R-:W-:Y:S01]  /*50c0*/  HMMA.16816.F32.BF16 R108, R4, R18, R108 ;  /* 0x00000012046c723c */ /* 0x000fe2000004186c */
[----:B------:R-:W5:Y:S04]  /*50d0*/  LDSM.16.MT88.4 R16, [R233+0x3900] ;  /* 0x00390000e910783b */ /* 0x000f680000004200 */
[----:B------:R-:W3:Y:S01]  /*50e0*/  MUFU.EX2 R27, R27 ;  /* 0x0000001b001b7308 */ /* 0x000ee20000000800 */
[----:B--2---:R-:W-:-:S02]  /*50f0*/  FADD.FTZ R158, R25, R158 ;  /* 0x0000009e199e7221 */ /* 0x004fc40000010000 */
[C---:B----4-:R-:W-:Y:S05]  /*5100*/  HMMA.16816.F32.BF16 R116, R4.reuse, R20, R116 ;  /* 0x000000140474723c */ /* 0x050fea0000041874 */
[----:B------:R-:W2:Y:S01]  /*5110*/  MUFU.EX2 R29, R29 ;  /* 0x0000001d001d7308 */ /* 0x000ea20000000800 */
[----:B-1----:R-:W-:Y:S02]  /*5120*/  FADD.FTZ R158, R26, R158 ;  /* 0x0000009e1a9e7221 */ /* 0x002fe40000010000 */
[----:B------:R-:W-:Y:S01]  /*5130*/  HMMA.16816.F32.BF16 R112, R4, R22, R112 ;  /* 0x000000160470723c */ /* 0x000fe20000041870 */
[----:B---3--:R-:W-:-:S06]  /*5140*/  FADD.FTZ R150, R27, R150 ;  /* 0x000000961b967221 */ /* 0x008fcc0000010000 */
[----:B------:R-:W-:Y:S02]  /*5150*/  F2FP.BF16.PACK_AB R4, R25, R24 ;  /* 0x000000181904723e */ /* 0x000fe400000010ff */
[C---:B------:R-:W-:Y:S01]  /*5160*/  F2FP.BF16.PACK_AB R6, R249.reuse, R26 ;  /* 0x0000001af906723e */ /* 0x040fe200000010ff */
[C---:B------:R-:W-:Y:S01]  /*5170*/  FADD.FTZ R150, R28.reuse, R150 ;  /* 0x000000961c967221 */ /* 0x040fe20000010000 */
[----:B------:R-:W-:Y:S01]  /*5180*/  F2FP.BF16.PACK_AB R5, R28, R27 ;  /* 0x0000001b1c05723e */ /* 0x000fe200000010ff */
[----:B------:R-:W-:Y:S01]  /*5190*/  FADD.FTZ R249, R249, R158 ;  /* 0x0000009ef9f97221 */ /* 0x000fe20000010000 */
[----:B--2---:R-:W-:Y:S01]  /*51a0*/  F2FP.BF16.PACK_AB R7, R248, R29 ;  /* 0x0000001df807723e */ /* 0x004fe200000010ff */
        /* <DEDUP_REMOVED lines=31> */
.L_x_1792:
        /* <DEDUP_REMOVED lines=60> */
.L_x_1790:
[----:B------:R-:W-:Y:S04]  /*5760*/  DEPBAR.LE SB0, 0x0 ;  /* 0x000080000000791a */ /* 0x000fe80000000000 */
[----:B------:R-:W-:Y:S01]  /*5770*/  BAR.SYNC.DEFER_BLOCKING 0x0 ;  /* 0x0000000000007b1d */ /* 0x000fe20000010000 */
[C---:B------:R-:W-:Y:S01]  /*5780*/  IMAD.WIDE.U32 R144, R240.reuse, c[0x0][0x208], RZ ;  /* 0x00008200f0907a25 */ /* 0x040fe200078e00ff */
[----:B------:R-:W-:Y:S01]  /*5790*/  SHF.R.S32.HI R3, RZ, 0x1f, R240 ;  /* 0x0000001fff037819 */ /* 0x000fe200000114f0 */
[----:B------:R-:W-:Y:S04]  /*57a0*/  UISETP.GT.AND UP0, UPT, UR6, UR8, UPT ;  /* 0x000000080600728c */ /* 0x000fe8000bf04270 */
[----:B------:R-:W-:Y:S04]  /*57b0*/  IMAD R3, R3, c[0x0][0x208], RZ ;  /* 0x0000820003037a24 */ /* 0x000fe800078e02ff */
[----:B------:R-:W-:Y:S04]  /*57c0*/  IMAD R3, R240, c[0x0][0x20c], R3 ;  /* 0x00008300f0037a24 */ /* 0x000fe800078e0203 */
[----:B------:R-:W-:Y:S01]  /*57d0*/  IMAD.IADD R145, R145, 0x1, R3 ;  /* 0x0000000191917824 */ /* 0x000fe200078e0203 */
[----:B------:R-:W-:Y:S03]  /*57e0*/  SHF.R.S32.HI R3, RZ, 0x1f, R239 ;  /* 0x0000001fff037819 */ /* 0x000fe600000114ef */
[----:B------:R-:W-:Y:S04]  /*57f0*/  IMAD.WIDE.U32 R144, R239, c[0x0][0x218], R144 ;  /* 0x00008600ef907a25 */ /* 0x000fe800078e0090 */
[----:B------:R-:W-:Y:S01]  /*5800*/  IMAD R3, R3, c[0x0][0x218], RZ ;  /* 0x0000860003037a24 */ /* 0x000fe200078e02ff */
[----:B------:R-:W1:Y:S01]  /*5810*/  LDSM.16.M88.4 R8, [R238+0x8100] ;  /* 0x00810000ee08783b */ /* 0x000e620000000200 */
[----:B------:R-:W-:Y:S02]  /*5820*/  IADD3 R164, P1, R144, UR22, RZ ;  /* 0x0000001690a47c10 */ /* 0x000fe4000ff3e0ff */
[----:B------:R-:W-:Y:S02]  /*5830*/  IMAD R3, R239, c[0x0][0x21c], R3 ;  /* 0x00008700ef037a24 */ /* 0x000fe400078e0203 */
[----:B------:R-:W2:Y:S03]  /*5840*/  LDSM.16.M88.4 R16, [R238+0x8900] ;  /* 0x00890000ee10783b */ /* 0x000ea60000000200 */
[----:B------:R-:W-:Y:S02]  /*5850*/  IADD3.X R3, R145, UR4, R3, P1, !PT ;  /* 0x0000000491037c10 */ /* 0x000fe40008ffe403 */
[----:B------:R-:W3:Y:S01]  /*5860*/  LDSM.16.M88.4 R24, [R238+0x9100] ;  /* 0x00910000ee18783b */ /* 0x000ee20000000200 */
[C---:B------:R-:W-:Y:S04]  /*5870*/  LEA R160, P1, R164.reuse, c[0x0][0x1f8], 0x1 ;  /* 0x00007e00a4a07a11 */ /* 0x040fe800078208ff */
[----:B------:R-:W4:Y:S01]  /*5880*/  LDSM.16.M88.4 R32, [R238+0x9900] ;  /* 0x00990000ee20783b */ /* 0x000f220000000200 */
[----:B------:R-:W-:Y:S04]  /*5890*/  LEA.HI.X R164, R164, c[0x0][0x1fc], R3, 0x1, P1 ;  /* 0x00007f00a4a47a11 */ /* 0x000fe800008f0c03 */
[----:B------:R-:W-:Y:S05]  /*58a0*/  LDSM.16.M88.4 R40, [R238+0xa100] ;  /* 0x00a10000ee28783b */ /* 0x000fea0000000200 */
[----:B------:R-:W-:Y:S05]  /*58b0*/  LDSM.16.M88.4 R48, [R238+0xa900] ;  /* 0x00a90000ee30783b */ /* 0x000fea0000000200 */
[----:B------:R-:W-:Y:S05]  /*58c0*/  LDSM.16.M88.4 R56, [R238+0xb100] ;  /* 0x00b10000ee38783b */ /* 0x000fea0000000200 */
[----:B------:R-:W-:Y:S01]  /*58d0*/  LDSM.16.M88.4 R64, [R238+0xb900] ;  /* 0x00b90000ee40783b */ /* 0x000fe20000000200 */
[C---:B-1----:R-:W-:Y:S04]  /*58e0*/  HMMA.16816.F32.BF16 R4, R136.reuse, R8, RZ ;  /* 0x000000088804723c */ /* 0x042fe800000418ff */
[----:B------:R-:W-:Y:S05]  /*58f0*/  LDSM.16.M88.4 R132, [R237] ;  /* 0x00000000ed84783b */ /* 0x000fea0000000200 */
[----:B------:R-:W-:Y:S01]  /*5900*/  LDSM.16.M88.4 R144, [R231] ;  /* 0x00000000e790783b */ /* 0x000fe20000000200 */
[C---:B------:R-:W-:Y:S04]  /*5910*/  HMMA.16816.F32.BF16 R8, R136.reuse, R10, RZ ;  /* 0x0000000a8808723c */ /* 0x040fe800000418ff */
[----:B------:R-:W-:Y:S04]  /*5920*/  LDSM.16.M88.4 R148, [R229] ;  /* 0x00000000e594783b */ /* 0x000fe80000000200 */
[C---:B--2---:R-:W-:Y:S01]  /*5930*/  HMMA.16816.F32.BF16 R12, R136.reuse, R16, RZ ;  /* 0x00000010880c723c */ /* 0x044fe200000418ff */
[----:B------:R-:W-:Y:S05]  /*5940*/  LDSM.16.M88.4 R152, [R228] ;  /* 0x00000000e498783b */ /* 0x000fea0000000200 */
[----:B------:R-:W-:Y:S02]  /*5950*/  LDSM.16.M88.4 R156, [R227] ;  /* 0x00000000e39c783b */ /* 0x000fe40000000200 */
[C---:B------:R-:W-:Y:S03]  /*5960*/  HMMA.16816.F32.BF16 R16, R136.reuse, R18, RZ ;  /* 0x000000128810723c */ /* 0x040fe600000418ff */
[----:B------:R-:W1:Y:S05]  /*5970*/  SHFL.IDX PT, R165, R160, RZ, 0x181f ;  /* 0x00181fffa0a57589 */ /* 0x000e6a00000e0000 */
[C---:B---3--:R-:W-:Y:S01]  /*5980*/  HMMA.16816.F32.BF16 R20, R136.reuse, R24, RZ ;  /* 0x000000188814723c */ /* 0x048fe200000418ff */
[----:B------:R-:W2:Y:S05]  /*5990*/  SHFL.IDX PT, R180, R164, RZ, 0x181f ;  /* 0x00181fffa4b47589 */ /* 0x000eaa00000e0000 */
[----:B------:R-:W3:Y:S02]  /*59a0*/  SHFL.IDX PT, R3, R160, 0x1, 0x181f ;  /* 0x00381f00a0037f89 */ /* 0x000ee400000e0000 */
[C---:B------:R-:W-:Y:S03]  /*59b0*/  HMMA.16816.F32.BF16 R24, R136.reuse, R26, RZ ;  /* 0x0000001a8818723c */ /* 0x040fe600000418ff */
[----:B------:R-:W5:Y:S05]  /*59c0*/  SHFL.IDX PT, R183, R164, 0x1, 0x181f ;  /* 0x00381f00a4b77f89 */ /* 0x000f6a00000e0000 */
[C---:B----4-:R-:W-:Y:S01]  /*59d0*/  HMMA.16816.F32.BF16 R28, R136.reuse, R32, RZ ;  /* 0x00000020881c723c */ /* 0x050fe200000418ff */
[----:B------:R-:W-:Y:S03]  /*59e0*/  SHFL.IDX PT, R188, R160, 0x2, 0x181f ;  /* 0x00581f00a0bc7f89 */ /* 0x000fe600000e0000 */
[C---:B-1----:R-:W-:Y:S02]  /*59f0*/  IADD3 R192, P5, R165.reuse, R246, RZ ;  /* 0x000000f6a5c07210 */ /* 0x042fe40007fbe0ff */
[----:B------:R-:W-:Y:S01]  /*5a00*/  IADD3 R194, P2, R165, R244, RZ ;  /* 0x000000f4a5c27210 */ /* 0x000fe20007f5e0ff */
[----:B------:R-:W1:Y:S01]  /*5a10*/  SHFL.IDX PT, R189, R160, 0x3, 0x181f ;  /* 0x00781f00a0bd7f89 */ /* 0x000e6200000e0000 */
[C---:B------:R-:W-:Y:S01]  /*5a20*/  HMMA.16816.F32.BF16 R32, R136.reuse, R34, RZ ;  /* 0x000000228820723c */ /* 0x040fe200000418ff */
[C---:B--2---:R-:W-:Y:S03]  /*5a30*/  IMAD.X R193, R180.reuse, 0x1, R247, P5 ;  /* 0x00000001b4c17824 */ /* 0x044fe600028e06f7 */
[----:B------:R-:W-:Y:S01]  /*5a40*/  LDSM.16.M88.4 R160, [R226] ;  /* 0x00000000e2a0783b */ /* 0x000fe20000000200 */
[----:B------:R-:W-:Y:S01]  /*5a50*/  IMAD.X R195, R180, 0x1, R245, P2 ;  /* 0x00000001b4c37824 */ /* 0x000fe200010e06f5 */
[C---:B---3--:R-:W-:Y:S02]  /*5a60*/  IADD3 R200, P1, R3.reuse, R246, RZ ;  /* 0x000000f603c87210 */ /* 0x048fe40007f3e0ff */
[C---:B------:R-:W-:Y:S01]  /*5a70*/  HMMA.16816.F32.BF16 R36, R136.reuse, R40, RZ ;  /* 0x000000288824723c */ /* 0x040fe200000418ff */
[----:B------:R-:W2:Y:S03]  /*5a80*/  SHFL.IDX PT, R181, R164, 0x2, 0x181f ;  /* 0x00581f00a4b57f89 */ /* 0x000ea600000e0000 */
[----:B------:R-:W-:Y:S01]  /*5a90*/  IADD3 R190, P2, R3, R244, RZ ;  /* 0x000000f403be7210 */ /* 0x000fe20007f5e0ff */
[C---:B-----5:R-:W-:Y:S01]  /*5aa0*/  IMAD.X R201, R183.reuse, 0x1, R247, P1 ;  /* 0x00000001b7c97824 */ /* 0x060fe200008e06f7 */
[----:B------:R-:W-:Y:S02]  /*5ab0*/  SHFL.IDX PT, R182, R164, 0x3, 0x181f ;  /* 0x00781f00a4b67f89 */ /* 0x000fe400000e0000 */
[C---:B------:R-:W-:Y:S01]  /*5ac0*/  HMMA.16816.F32.BF16 R40, R136.reuse, R42, RZ ;  /* 0x0000002a8828723c */ /* 0x040fe200000418ff */
[----:B------:R-:W-:Y:S02]  /*5ad0*/  IMAD.X R191, R183, 0x1, R245, P2 ;  /* 0x00000001b7bf7824 */ /* 0x000fe400010e06f5 */
[----:B------:R-:W-:Y:S01]  /*5ae0*/  LDSM.16.M88.4 R164, [R225] ;  /* 0x00000000e1a4783b */ /* 0x000fe20000000200 */
[-C--:B-1----:R-:W-:Y:S04]  /*5af0*/  IADD3 R180, P2, R189, R246.reuse, RZ ;  /* 0x000000f6bdb47210 */ /* 0x082fe80007f5e0ff */
        /* <DEDUP_REMOVED lines=8> */
[----:B------:R-:W1:Y:S05]  /*5b80*/  LDSM.16.M88.4 R132, [R230] ;  /* 0x00000000e684783b */ /* 0x000e6a0000000200 */
[----:B------:R-:W-:Y:S01]  /*5b90*/  @!PT LDS RZ, [RZ] ;  /* 0x00000000fffff984 */ /* 0x000fe20000000800 */
[----:B------:R-:W-:Y:S01]  /*5ba0*/  @!PT LDS RZ, [RZ] ;  /* 0x00000000fffff984 */ /* 0x000fe20000000800 */
[----:B------:R-:W-:Y:S01]  /*5bb0*/  @!PT LDS RZ, [RZ] ;  /* 0x00000000fffff984 */ /* 0x000fe20000000800 */
[----:B------:R3:W-:Y:S02]  /*5bc0*/  LDGSTS.E.BYPASS.LTC128B.128 [R243], [R192.64], !P4 ;  /* 0x00000000c0f37fae */ /* 0x0007e4000e101d4c */
[C---:B------:R-:W-:Y:S03]  /*5bd0*/  HMMA.16816.F32.BF16 R12, R140.reuse, R144, R12 ;  /* 0x000000908c0c723c */ /* 0x040fe6000004180c */
[----:B------:R3:W-:Y:S04]  /*5be0*/  LDGSTS.E.BYPASS.LTC128B.128 [R241+0x4100], [R194.64], !P3 ;  /* 0x04100000c2f17fae */ /* 0x0007e8000d901d4c */
[C---:B------:R-:W-:Y:S01]  /*5bf0*/  IADD3 R144, P1, R188.reuse, R246, RZ ;  /* 0x000000f6bc907210 */ /* 0x040fe20007f3e0ff */
[C---:B------:R-:W-:Y:S01]  /*5c00*/  HMMA.16816.F32.BF16 R16, R140.reuse, R146, R16 ;  /* 0x000000928c10723c */ /* 0x040fe20000041810 */
[----:B------:R4:W-:Y:S03]  /*5c10*/  LDGSTS.E.BYPASS.LTC128B.128 [R241+0x1100], [R200.64], !P4 ;  /* 0x01100000c8f17fae */ /* 0x0009e6000e101d4c */
[----:B--2---:R-:W-:Y:S01]  /*5c20*/  IMAD.X R145, R181, 0x1, R247, P1 ;  /* 0x00000001b5917824 */ /* 0x004fe200008e06f7 */
[-C--:B------:R-:W-:Y:S01]  /*5c30*/  IADD3 R188, P5, R188, R244.reuse, RZ ;  /* 0x000000f4bcbc7210 */ /* 0x080fe20007fbe0ff */
[----:B------:R2:W-:Y:S05]  /*5c40*/  LDGSTS.E.BYPASS.LTC128B.128 [R241+0x5100], [R190.64], !P3 ;  /* 0x05100000bef17fae */ /* 0x0005ea000d901d4c */
[----:B------:R5:W-:Y:S01]  /*5c50*/  LDGSTS.E.BYPASS.LTC128B.128 [R241+0x2100], [R144.64], !P4 ;  /* 0x0210000090f17fae */ /* 0x000be2000e101d4c */
[C---:B-1----:R-:W-:Y:S08]  /*5c60*/  HMMA.16816.F32.BF16 R20, R140.reuse, R132, R20 ;  /* 0x000000848c14723c */ /* 0x042ff00000041814 */
[C---:B------:R-:W-:Y:S04]  /*5c70*/  HMMA.16816.F32.BF16 R24, R140.reuse, R134, R24 ;  /* 0x000000868c18723c */ /* 0x040fe80000041818 */
[----:B--2---:R-:W-:Y:S01]  /*5c80*/  IADD3 R190, P1, R189, R244, RZ ;  /* 0x000000f4bdbe7210 */ /* 0x004fe20007f3e0ff */
[----:B------:R-:W-:Y:S02]  /*5c90*/  IMAD.X R189, R181, 0x1, R245, P5 ;  /* 0x00000001b5bd7824 */ /* 0x000fe400028e06f5 */
[C---:B------:R-:W-:Y:S01]  /*5ca0*/  IMAD.X R181, R182.reuse, 0x1, R247, P2 ;  /* 0x00000001b6b57824 */ /* 0x040fe200010e06f7 */
[C---:B------:R-:W-:Y:S02]  /*5cb0*/  HMMA.16816.F32.BF16 R28, R140.reuse, R148, R28 ;  /* 0x000000948c1c723c */ /* 0x040fe4000004181c */
[----:B------:R1:W-:Y:S02]  /*5cc0*/  LDGSTS.E.BYPASS.LTC128B.128 [R241+0x6100], [R188.64], !P3 ;  /* 0x06100000bcf17fae */ /* 0x0003e4000d901d4c */
[----:B------:R-:W-:Y:S01]  /*5cd0*/  IMAD.X R191, R182, 0x1, R245, P1 ;  /* 0x00000001b6bf7824 */ /* 0x000fe200008e06f5 */
[----:B------:R-:W-:Y:S02]  /*5ce0*/  PLOP3.LUT P1, PT, PT, PT, UP0, 0x80, 0x0 ;  /* 0x000000000000781c */ /* 0x000fe40003f2f008 */
[----:B------:R2:W-:Y:S01]  /*5cf0*/  LDGSTS.E.BYPASS.LTC128B.128 [R243+0x3000], [R180.64], !P4 ;  /* 0x03000000b4f37fae */ /* 0x0005e2000e101d4c */
[C---:B------:R-:W-:Y:S04]  /*5d00*/  HMMA.16816.F32.BF16 R32, R140.reuse, R150, R32 ;  /* 0x000000968c20723c */ /* 0x040fe80000041820 */
[----:B------:R1:W-:Y:S04]  /*5d10*/  LDGSTS.E.BYPASS.LTC128B.128 [R243+0x7000], [R190.64], !P3 ;  /* 0x07000000bef37fae */ /* 0x0003e8000d901d4c */
[C---:B------:R-:W-:Y:S01]  /*5d20*/  HMMA.16816.F32.BF16 R36, R140.reuse, R152, R36 ;  /* 0x000000988c24723c */ /* 0x040fe20000041824 */
[----:B-----5:R-:W5:Y:S05]  /*5d30*/  LDSM.16.M88.4 R144, [R235+0x8100] ;  /* 0x00810000eb90783b */ /* 0x020f6a0000000200 */
[----:B------:R-:W0:Y:S02]  /*5d40*/  LDGDEPBAR ;  /* 0x00000000000079af */ /* 0x000e240000000000 */
[C---:B------:R-:W-:Y:S03]  /*5d50*/  HMMA.16816.F32.BF16 R40, R140.reuse, R154, R40 ;  /* 0x0000009a8c28723c */ /* 0x040fe60000041828 */
[----:B------:R-:W4:Y:S05]  /*5d60*/  LDSM.16.M88.4 R132, [R235+0x8900] ;  /* 0x00890000eb84783b */ /* 0x000f2a0000000200 */
[C---:B------:R-:W-:Y:S01]  /*5d70*/  HMMA.16816.F32.BF16 R44, R140.reuse, R156, R44 ;  /* 0x0000009c8c2c723c */ /* 0x040fe2000004182c */
[----:B------:R-:W5:Y:S05]  /*5d80*/  LDSM.16.M88.4 R148, [R235+0x9100] ;  /* 0x00910000eb94783b */ /* 0x000f6a0000000200 */
[----:B------:R-:W5:Y:S02]  /*5d90*/  LDSM.16.M88.4 R152, [R235+0x9900] ;  /* 0x00990000eb98783b */ /* 0x000f640000000200 */
[C---:B------:R-:W-:Y:S03]  /*5da0*/  HMMA.16816.F32.BF16 R48, R140.reuse, R158, R48 ;  /* 0x0000009e8c30723c */ /* 0x040fe60000041830 */
[----:B------:R-:W5:Y:S05]  /*5db0*/  LDSM.16.M88.4 R156, [R235+0xa100] ;  /* 0x00a10000eb9c783b */ /* 0x000f6a0000000200 */
[C---:B------:R-:W-:Y:S01]  /*5dc0*/  HMMA.16816.F32.BF16 R52, R140.reuse, R160, R52 ;  /* 0x000000a08c34723c */ /* 0x040fe20000041834 */
[----:B--2---:R-:W-:Y:S05]  /*5dd0*/  LDSM.16.M88.4 R180, [R238+0xe100] ;  /* 0x00e10000eeb4783b */ /* 0x004fea0000000200 */
[----:B-1----:R-:W-:Y:S02]  /*5de0*/  LDSM.16.M88.4 R188, [R217] ;  /* 0x00000000d9bc783b */ /* 0x002fe40000000200 */
[C---:B------:R-:W-:Y:S03]  /*5df0*/  HMMA.16816.F32.BF16 R56, R140.reuse, R162, R56 ;  /* 0x000000a28c38723c */ /* 0x040fe60000041838 */
[----:B------:R-:W-:Y:S05]  /*5e00*/  LDSM.16.M88.4 R160, [R235+0xb100] ;  /* 0x00b10000eba0783b */ /* 0x000fea0000000200 */
[C---:B------:R-:W-:Y:S01]  /*5e10*/  HMMA.16816.F32.BF16 R60, R140.reuse, R164, R60 ;  /* 0x000000a48c3c723c */ /* 0x040fe2000004183c */
[----:B---3--:R-:W-:Y:S05]  /*5e20*/  LDSM.16.M88.4 R192, [R216] ;  /* 0x00000000d8c0783b */ /* 0x008fea0000000200 */
[----:B----4-:R-:W-:Y:S02]  /*5e30*/  LDSM.16.M88.4 R200, [R235+0xc100] ;  /* 0x00c10000ebc8783b */ /* 0x010fe40000000200 */
[----:B------:R-:W-:Y:S03]  /*5e40*/  HMMA.16816.F32.BF16 R64, R140, R166, R64 ;  /* 0x000000a68c40723c */ /* 0x000fe60000041840 */
[----:B------:R-:W-:Y:S05]  /*5e50*/  LDSM.16.M88.4 R164, [R224+0x800] ;  /* 0x00080000e0a4783b */ /* 0x000fea0000000200 */
[C---:B-----5:R-:W-:Y:S01]  /*5e60*/  HMMA.16816.F32.BF16 R4, R168.reuse, R144, R4 ;  /* 0x00000090a804723c */ /* 0x060fe20000041804 */
[----:B------:R-:W-:Y:S05]  /*5e70*/  LDSM.16.M88.4 R208, [R224+0x6800] ;  /* 0x00680000e0d0783b */ /* 0x000fea0000000200 */
[----:B------:R-:W-:Y:S02]  /*5e80*/  LDSM.16.M88.4 R212, [R224+0x7000] ;  /* 0x00700000e0d4783b */ /* 0x000fe40000000200 */
[C---:B------:R-:W-:Y:S03]  /*5e90*/  HMMA.16816.F32.BF16 R8, R168.reuse, R146, R8 ;  /* 0x00000092a808723c */ /* 0x040fe60000041808 */
[----:B------:R-:W1:Y:S05]  /*5ea0*/  LDSM.16.M88.4 R144, [R235+0xa900] ;  /* 0x00a90000eb90783b */ /* 0x000e6a0000000200 */
[C---:B------:R-:W-:Y:S08]  /*5eb0*/  HMMA.16816.F32.BF16 R12, R168.reuse, R132, R12 ;  /* 0x00000084a80c723c */ /* 0x040ff0000004180c */
[C---:B------:R-:W-:Y:S01]  /*5ec0*/  HMMA.16816.F32.BF16 R16, R168.reuse, R134, R16 ;  /* 0x00000086a810723c */ /* 0x040fe20000041810 */
[----:B------:R-:W2:Y:S07]  /*5ed0*/  LDSM.16.M88.4 R132, [R235+0xb900] ;  /* 0x00b90000eb84783b */ /* 0x000eae0000000200 */
        /* <DEDUP_REMOVED lines=8> */
[----:B------:R-:W-:Y:S07]  /*5f60*/  LDSM.16.M88.4 R156, [R224+0x3000] ;  /* 0x00300000e09c783b */ /* 0x000fee0000000200 */
[C---:B-1----:R-:W-:Y:S08]  /*5f70*/  HMMA.16816.F32.BF16 R44, R168.reuse, R144, R44 ;  /* 0x00000090a82c723c */ /* 0x042ff0000004182c */
[C---:B------:R-:W-:Y:S01]  /*5f80*/  HMMA.16816.F32.BF16 R48, R168.reuse, R146, R48 ;  /* 0x00000092a830723c */ /* 0x040fe20000041830 */
[----:B------:R-:W-:Y:S07]  /*5f90*/  LDSM.16.M88.4 R144, [R224+0x2000] ;  /* 0x00200000e090783b */ /* 0x000fee0000000200 */
[C---:B------:R-:W-:Y:S08]  /*5fa0*/  HMMA.16816.F32.BF16 R52, R168.reuse, R160, R52 ;  /* 0x000000a0a834723c */ /* 0x040ff00000041834 */
[C---:B------:R-:W-:Y:S01]  /*5fb0*/  HMMA.16816.F32.BF16 R56, R168.reuse, R162, R56 ;  /* 0x000000a2a838723c */ /* 0x040fe20000041838 */
[----:B------:R-:W-:Y:S07]  /*5fc0*/  LDSM.16.M88.4 R160, [R224+0x3800] ;  /* 0x00380000e0a0783b */ /* 0x000fee0000000200 */
[C---:B--2---:R-:W-:Y:S08]  /*5fd0*/  HMMA.16816.F32.BF16 R60, R168.reuse, R132, R60 ;  /* 0x00000084a83c723c */ /* 0x044ff0000004183c */
[----:B------:R-:W-:Y:S01]  /*5fe0*/  HMMA.16816.F32.BF16 R64, R168, R134, R64 ;  /* 0x00000086a840723c */ /* 0x000fe20000041840 */
[----:B------:R-:W1:Y:S07]  /*5ff0*/  LDSM.16.M88.4 R132, [R224+0x1800] ;  /* 0x00180000e084783b */ /* 0x000e6e0000000200 */
[C---:B---3--:R-:W-:Y:S08]  /*6000*/  HMMA.16816.F32.BF16 R4, R172.reuse, R148, R4 ;  /* 0x00000094ac04723c */ /* 0x048ff00000041804 */
[C---:B------:R-:W-:Y:S01]  /*6010*/  HMMA.16816.F32.BF16 R8, R172.reuse, R150, R8 ;  /* 0x00000096ac08723c */ /* 0x040fe20000041808 */
[----:B------:R-:W2:Y:S07]  /*6020*/  LDSM.16.M88.4 R148, [R224+0x2800] ;  /* 0x00280000e094783b */ /* 0x000eae0000000200 */
[C---:B------:R-:W-:Y:S08]  /*6030*/  HMMA.16816.F32.BF16 R12, R172.reuse, R164, R12 ;  /* 0x000000a4ac0c723c */ /* 0x040ff0000004180c */
        /* <DEDUP_REMOVED lines=8> */
[C---:B------:R-:W-:Y:S08]  /*60c0*/  HMMA.16816.F32.BF16 R36, R172.reuse, R144, R36 ;  /* 0x00000090ac24723c */ /* 0x040ff00000041824 */
[C---:B------:R-:W-:Y:S01]  /*60d0*/  HMMA.16816.F32.BF16 R40, R172.reuse, R146, R40 ;  /* 0x00000092ac28723c */ /* 0x040fe20000041828 */
[----:B------:R-:W5:Y:S07]  /*60e0*/  LDSM.16.M88.4 R144, [R238+0xd900] ;  /* 0x00d90000ee90783b */ /* 0x000f6e0000000200 */
[C---:B--2---:R-:W-:Y:S08]  /*60f0*/  HMMA.16816.F32.BF16 R44, R172.reuse, R148, R44 ;  /* 0x00000094ac2c723c */ /* 0x044ff0000004182c */
[C---:B------:R-:W-:Y:S01]  /*6100*/  HMMA.16816.F32.BF16 R48, R172.reuse, R150, R48 ;  /* 0x00000096ac30723c */ /* 0x040fe20000041830 */
[----:B------:R-:W2:Y:S07]  /*6110*/  LDSM.16.M88.4 R148, [R238+0xe900] ;  /* 0x00e90000ee94783b */ /* 0x000eae0000000200 */
[C---:B------:R-:W-:Y:S08]  /*6120*/  HMMA.16816.F32.BF16 R52, R172.reuse, R156, R52 ;  /* 0x0000009cac34723c */ /* 0x040ff00000041834 */
[C---:B------:R-:W-:Y:S01]  /*6130*/  HMMA.16816.F32.BF16 R56, R172.reuse, R158, R56 ;  /* 0x0000009eac38723c */ /* 0x040fe20000041838 */
[----:B------:R-:W-:Y:S07]  /*6140*/  LDSM.16.M88.4 R156, [R222] ;  /* 0x00000000de9c783b */ /* 0x000fee0000000200 */
[C---:B------:R-:W-:Y:S08]  /*6150*/  HMMA.16816.F32.BF16 R60, R172.reuse, R160, R60 ;  /* 0x000000a0ac3c723c */ /* 0x040ff0000004183c */
[----:B------:R-:W-:Y:S01]  /*6160*/  HMMA.16816.F32.BF16 R64, R172, R162, R64 ;  /* 0x000000a2ac40723c */ /* 0x000fe20000041840 */
[----:B------:R-:W-:Y:S07]  /*6170*/  LDSM.16.M88.4 R160, [R221] ;  /* 0x00000000dda0783b */ /* 0x000fee0000000200 */
[C---:B---3--:R-:W-:Y:S08]  /*6180*/  HMMA.16816.F32.BF16 R4, R176.reuse, R164, R4 ;  /* 0x000000a4b004723c */ /* 0x048ff00000041804 */
[C---:B------:R-:W-:Y:S01]  /*6190*/  HMMA.16816.F32.BF16 R8, R176.reuse, R166, R8 ;  /* 0x000000a6b008723c */ /* 0x040fe20000041808 */
[----:B------:R-:W-:Y:S07]  /*61a0*/  LDSM.16.M88.4 R164, [R220] ;  /* 0x00000000dca4783b */ /* 0x000fee0000000200 */
[C---:B----4-:R-:W-:Y:S08]  /*61b0*/  HMMA.16816.F32.BF16 R12, R176.reuse, R152, R12 ;  /* 0x00000098b00c723c */ /* 0x050ff0000004180c */
[C---:B------:R-:W-:Y:S01]  /*61c0*/  HMMA.16816.F32.BF16 R16, R176.reuse, R154, R16 ;  /* 0x0000009ab010723c */ /* 0x040fe20000041810 */
[----:B------:R-:W-:Y:S07]  /*61d0*/  LDSM.16.M88.4 R152, [R223] ;  /* 0x00000000df98783b */ /* 0x000fee0000000200 */
[C---:B-1----:R-:W-:Y:S08]  /*61e0*/  HMMA.16816.F32.BF16 R20, R176.reuse, R132, R20 ;  /* 0x00000084b014723c */ /* 0x042ff00000041814 */
[C---:B------:R-:W-:Y:S01]  /*61f0*/  HMMA.16816.F32.BF16 R24, R176.reuse, R134, R24 ;  /* 0x00000086b018723c */ /* 0x040fe20000041818 */
[----:B------:R-:W1:Y:S07]  /*6200*/  LDSM.16.M88.4 R132, [R238+0xf100] ;  /* 0x00f10000ee84783b */ /* 0x000e6e0000000200 */
[C---:B-----5:R-:W-:Y:S08]  /*6210*/  HMMA.16816.F32.BF16 R28, R176.reuse, R144, R28 ;  /* 0x00000090b01c723c */ /* 0x060ff0000004181c */
[C---:B------:R-:W-:Y:S01]  /*6220*/  HMMA.16816.F32.BF16 R32, R176.reuse, R146, R32 ;  /* 0x00000092b020723c */ /* 0x040fe20000041820 */
[----:B------:R-:W3:Y:S07]  /*6230*/  LDSM.16.M88.4 R144, [R238+0xf900] ;  /* 0x00f90000ee90783b */ /* 0x000eee0000000200 */
[C---:B------:R-:W-:Y:S08]  /*6240*/  HMMA.16816.F32.BF16 R36, R176.reuse, R180, R36 ;  /* 0x000000b4b024723c */ /* 0x040ff00000041824 */
[C---:B------:R-:W-:Y:S01]  /*6250*/  HMMA.16816.F32.BF16 R40, R176.reuse, R182, R40 ;  /* 0x000000b6b028723c */ /* 0x040fe20000041828 */
[----:B------:R-:W-:Y:S07]  /*6260*/  LDSM.16.M88.4 R180, [R218] ;  /* 0x00000000dab4783b */ /* 0x000fee0000000200 */
[C---:B--2---:R-:W-:Y:S08]  /*6270*/  HMMA.16816.F32.BF16 R44, R176.reuse, R148, R44 ;  /* 0x00000094b02c723c */ /* 0x044ff0000004182c */
[C---:B------:R-:W-:Y:S01]  /*6280*/  HMMA.16816.F32.BF16 R48, R176.reuse, R150, R48 ;  /* 0x00000096b030723c */ /* 0x040fe20000041830 */
[----:B------:R-:W2:Y:S07]  /*6290*/  LDSM.16.M88.4 R148, [R219] ;  /* 0x00000000db94783b */ /* 0x000eae0000000200 */
[C---:B-1----:R-:W-:Y:S08]  /*62a0*/  HMMA.16816.F32.BF16 R52, R176.reuse, R132, R52 ;  /* 0x00000084b034723c */ /* 0x042ff00000041834 */
[C---:B------:R-:W-:Y:S01]  /*62b0*/  HMMA.16816.F32.BF16 R56, R176.reuse, R134, R56 ;  /* 0x00000086b038723c */ /* 0x040fe20000041838 */
[----:B------:R-:W1:Y:S07]  /*62c0*/  LDSM.16.M88.4 R132, [R235+0xc900] ;  /* 0x00c90000eb84783b */ /* 0x000e6e0000000200 */
[C---:B---3--:R-:W-:Y:S08]  /*62d0*/  HMMA.16816.F32.BF16 R60, R176.reuse, R144, R60 ;  /* 0x00000090b03c723c */ /* 0x048ff0000004183c */
[----:B------:R-:W-:Y:S01]  /*62e0*/  HMMA.16816.F32.BF16 R64, R176, R146, R64 ;  /* 0x00000092b040723c */ /* 0x000fe20000041840 */
        /* <DEDUP_REMOVED lines=13> */
[C---:B--2---:R-:W-:Y:S08]  /*63c0*/  HMMA.16816.F32.BF16 R36, R184.reuse, R148, R36 ;  /* 0x00000094b824723c */ /* 0x044ff00000041824 */
[C---:B------:R-:W-:Y:S01]  /*63d0*/  HMMA.16816.F32.BF16 R40, R184.reuse, R150, R40 ;  /* 0x00000096b828723c */ /* 0x040fe20000041828 */
[----:B------:R-:W2:Y:S07]  /*63e0*/  LDSM.16.M88.4 R148, [R235+0xd900] ;  /* 0x00d90000eb94783b */ /* 0x000eae0000000200 */
[C---:B------:R-:W-:Y:S08]  /*63f0*/  HMMA.16816.F32.BF16 R44, R184.reuse, R180, R44 ;  /* 0x000000b4b82c723c */ /* 0x040ff0000004182c */
[C---:B------:R-:W-:Y:S01]  /*6400*/  HMMA.16816.F32.BF16 R48, R184.reuse, R182, R48 ;  /* 0x000000b6b830723c */ /* 0x040fe20000041830 */
[----:B------:R-:W4:Y:S07]  /*6410*/  LDSM.16.M88.4 R180, [R224+0x4000] ;  /* 0x00400000e0b4783b */ /* 0x000f2e0000000200 */
[C---:B------:R-:W-:Y:S08]  /*6420*/  HMMA.16816.F32.BF16 R52, R184.reuse, R188, R52 ;  /* 0x000000bcb834723c */ /* 0x040ff00000041834 */
[C---:B------:R-:W-:Y:S01]  /*6430*/  HMMA.16816.F32.BF16 R56, R184.reuse, R190, R56 ;  /* 0x000000beb838723c */ /* 0x040fe20000041838 */
[----:B------:R-:W-:Y:S07]  /*6440*/  LDSM.16.M88.4 R188, [R224+0x5000] ;  /* 0x00500000e0bc783b */ /* 0x000fee0000000200 */
[C---:B------:R-:W-:Y:S08]  /*6450*/  HMMA.16816.F32.BF16 R60, R184.reuse, R192, R60 ;  /* 0x000000c0b83c723c */ /* 0x040ff0000004183c */
[----:B------:R-:W-:Y:S01]  /*6460*/  HMMA.16816.F32.BF16 R64, R184, R194, R64 ;  /* 0x000000c2b840723c */ /* 0x000fe20000041840 */
[----:B------:R-:W-:Y:S07]  /*6470*/  LDSM.16.M88.4 R192, [R224+0x5800] ;  /* 0x00580000e0c0783b */ /* 0x000fee0000000200 */
        /* <DEDUP_REMOVED lines=8> */
[----:B------:R-:W3:Y:S01]  /*6500*/  LDSM.16.M88.4 R144, [R224+0x7800] ;  /* 0x00780000e090783b */ /* 0x000ee20000000200 */
[----:B------:R-:W-:Y:S04]  /*6510*/  DEPBAR.LE SB0, 0x0 ;  /* 0x000080000000791a */ /* 0x000fe80000000000 */
[----:B------:R-:W-:Y:S02]  /*6520*/  BAR.SYNC.DEFER_BLOCKING 0x0 ;  /* 0x0000000000007b1d */ /* 0x000fe40000010000 */
        /* <DEDUP_REMOVED lines=24> */
[C---:B---3--:R-:W-:Y:S08]  /*66b0*/  HMMA.16816.F32.BF16 R60, R204.reuse, R144, R60 ;  /* 0x00000090cc3c723c */ /* 0x048ff0000004183c */
[----:B------:R-:W-:Y:S01]  /*66c0*/  HMMA.16816.F32.BF16 R64, R204, R146, R64 ;  /* 0x00000092cc40723c */ /* 0x000fe20000041840 */
[----:B------:R-:W-:-:S07]  /*66d0*/  @P1 BRA `(.L_x_1792) ;  /* 0xffffecc000001947 */ /* 0x000fce000383ffff */
.L_x_1791:
[----:B------:R-:W-:Y:S01]  /*66e0*/  FMNMX.FTZ R134, R4, R2, !PT ;  /* 0x0000000204867209 */ /* 0x000fe20007810000 */
[----:B---3--:R-:W-:Y:S01]  /*66f0*/  LDSM.16.MT88.4 R144, [R236+0x100] ;  /* 0x00010000ec90783b */ /* 0x008fe20000004200 */
        /* <DEDUP_REMOVED lines=69> */
[----:B------:R-:W-:Y:S08]  /*6b50*/  SHFL.BFLY PT, R132, R134, 0x2, 0x1f ;  /* 0x0c401f0086847f89 */ /* 0x000ff000000e0000 */
[----:B------:R-:W1:Y:S02]  /*6b60*/  SHFL.BFLY PT, R133, R3, 0x2, 0x1f ;  /* 0x0c401f0003857f89 */ /* 0x000e6400000e0000 */
[----:B-1----:R-:W-:Y:S02]  /*6b70*/  FMNMX.FTZ R133, R3, R133, !PT ;  /* 0x0000008503857209 */ /* 0x002fe40007810000 */
[----:B------:R-:W-:Y:S04]  /*6b80*/  FMNMX.FTZ R134, R134, R132, !PT ;  /* 0x0000008486867209 */ /* 0x000fe80007810000 */
[----:B------:R-:W1:Y:S08]  /*6b90*/  SHFL.BFLY PT, R3, R133, 0x1, 0x1f ;  /* 0x0c201f0085037f89 */ /* 0x000e7000000e0000 */
        /* <DEDUP_REMOVED lines=10> */
[--C-:B------:R-:W-:Y:S02]  /*6c40*/  FFMA.FTZ R134, R8, c[0x0][0x2d0], -R162.reuse ;  /* 0x0000b40008867a23 */ /* 0x100fe400000108a2 */
[--C-:B------:R-:W-:Y:S02]  /*6c50*/  FFMA.FTZ R135, R9, c[0x0][0x2d0], -R162.reuse ;  /* 0x0000b40009877a23 */ /* 0x100fe400000108a2 */
[----:B------:R-:W-:Y:S02]  /*6c60*/  FMUL.FTZ R2, R2, c[0x0][0x2d0] ;  /* 0x0000b40002027a20 */ /* 0x000fe40000410000 */
        /* <DEDUP_REMOVED lines=11> */
[----:B------:R-:W-:Y:S01]  /*6d20*/  LDSM.16.MT88.4 R20, [R234+0x4900] ;  /* 0x00490000ea14783b */ /* 0x000fe20000004200 */
[--C-:B------:R-:W-:Y:S02]  /*6d30*/  FFMA.FTZ R183, R32, c[0x0][0x2d0], -R162.reuse ;  /* 0x0000b40020b77a23 */ /* 0x100fe400000108a2 */
[--C-:B------:R-:W-:Y:S02]  /*6d40*/  FFMA.FTZ R188, R33, c[0x0][0x2d0], -R162.reuse ;  /* 0x0000b40021bc7a23 */ /* 0x100fe400000108a2 */
[----:B------:R-:W2:Y:S01]  /*6d50*/  MUFU.EX2 R0, R0 ;  /* 0x0000000000007308 */ /* 0x000ea20000000800 */
[--C-:B------:R-:W-:Y:S02]  /*6d60*/  FFMA.FTZ R189, R34, c[0x0][0x2d0], -R161.reuse ;  /* 0x0000b40022bd7a23 */ /* 0x100fe400000108a1 */
[--C-:B------:R-:W-:Y:S02]  /*6d70*/  FFMA.FTZ R190, R35, c[0x0][0x2d0], -R161.reuse ;  /* 0x0000b40023be7a23 */ /* 0x100fe400000108a1 */
[----:B------:R-:W-:Y:S01]  /*6d80*/  LDSM.16.MT88.4 R32, [R234+0x1900] ;  /* 0x00190000ea20783b */ /* 0x000fe20000004200 */
[--C-:B------:R-:W-:Y:S02]  /*6d90*/  FFMA.FTZ R192, R36, c[0x0][0x2d0], -R162.reuse ;  /* 0x0000b40024c07a23 */ /* 0x100fe400000108a2 */
[--C-:B------:R-:W-:Y:S02]  /*6da0*/  FFMA.FTZ R191, R37, c[0x0][0x2d0], -R162.reuse ;  /* 0x0000b40025bf7a23 */ /* 0x100fe400000108a2 */
[----:B------:R-:W-:Y:S01]  /*6db0*/  MUFU.EX2 R157, R157 ;  /* 0x0000009d009d7308 */ /* 0x000fe20000000800 */
[--C-:B------:R-:W-:Y:S02]  /*6dc0*/  FFMA.FTZ R193, R38, c[0x0][0x2d0], -R161.reuse ;  /* 0x0000b40026c17a23 */ /* 0x100fe400000108a1 */
[--C-:B------:R-:W-:Y:S02]  /*6dd0*/  FFMA.FTZ R194, R39, c[0x0][0x2d0], -R161.reuse ;  /* 0x0000b40027c27a23 */ /* 0x100fe400000108a1 */
[C---:B-1----:R-:W-:Y:S01]  /*6de0*/  FMUL.FTZ R4, R2.reuse, R128 ;  /* 0x0000008002047220 */ /* 0x042fe20000410000 */
[----:B------:R-:W-:Y:S01]  /*6df0*/  LDSM.16.MT88.4 R36, [R234+0x5900] ;  /* 0x00590000ea24783b */ /* 0x000fe20000004200 */
[C---:B------:R-:W-:Y:S02]  /*6e00*/  FMUL.FTZ R5, R2.reuse, R129 ;  /* 0x0000008102057220 */ /* 0x040fe40000410000 */
[C---:B------:R-:W-:Y:S01]  /*6e10*/  FMUL.FTZ R8, R2.reuse, R124 ;  /* 0x0000007c02087220 */ /* 0x040fe20000410000 */
[----:B------:R-:W1:Y:S01]  /*6e20*/  MUFU.EX2 R133, R133 ;  /* 0x0000008500857308 */ /* 0x000e620000000800 */
[C---:B------:R-:W-:Y:S02]  /*6e30*/  FMUL.FTZ R9, R2.reuse, R125 ;  /* 0x0000007d02097220 */ /* 0x040fe40000410000 */
[----:B------:R-:W-:Y:S02]  /*6e40*/  FMUL.FTZ R68, R2, R68 ;  /* 0x0000004402447220 */ /* 0x000fe40000410000 */
[C---:B--2---:R-:W-:Y:S02]  /*6e50*/  FMUL.FTZ R6, R0.reuse, R130 ;  /* 0x0000008200067220 */ /* 0x044fe40000410000 */
[C---:B------:R-:W-:Y:S02]  /*6e60*/  FMUL.FTZ R7, R0.reuse, R131 ;  /* 0x0000008300077220 */ /* 0x040fe40000410000 */
[C---:B------:R-:W-:Y:S01]  /*6e70*/  FMUL.FTZ R10, R0.reuse, R126 ;  /* 0x0000007e000a7220 */ /* 0x040fe20000410000 */
[----:B------:R-:W2:Y:S01]  /*6e80*/  MUFU.EX2 R135, R135 ;  /* 0x0000008700877308 */ /* 0x000ea20000000800 */
[----:B------:R-:W-:Y:S02]  /*6e90*/  FMUL.FTZ R11, R0, R127 ;  /* 0x0000007f000b7220 */ /* 0x000fe40000410000 */
[----:B------:R-:W3:Y:S01]  /*6ea0*/  LDSM.16.MT88.4 R124, [R232+0x100] ;  /* 0x00010000e87c783b */ /* 0x000ee20000004200 */
[----:B------:R-:W-:Y:S02]  /*6eb0*/  FMUL.FTZ R69, R2, R69 ;  /* 0x0000004502457220 */ /* 0x000fe40000410000 */
[C---:B------:R-:W-:Y:S02]  /*6ec0*/  FMUL.FTZ R70, R0.reuse, R70 ;  /* 0x0000004600467220 */ /* 0x040fe40000410000 */
[----:B------:R-:W-:Y:S02]  /*6ed0*/  FMUL.FTZ R71, R0, R71 ;  /* 0x0000004700477220 */ /* 0x000fe40000410000 */
[----:B------:R-:W-:Y:S01]  /*6ee0*/  MUFU.EX2 R156, R156 ;  /* 0x0000009c009c7308 */ /* 0x000fe20000000800 */
[C---:B------:R-:W-:Y:S02]  /*6ef0*/  FMUL.FTZ R72, R2.reuse, R72 ;  /* 0x0000004802487220 */ /* 0x040fe40000410000 */
[----:B------:R-:W-:Y:S01]  /*6f00*/  FMUL.FTZ R73, R2, R73 ;  /* 0x0000004902497220 */ /* 0x000fe20000410000 */
[----:B-1----:R-:W-:Y:S01]  /*6f10*/  F2FP.BF16.PACK_AB R128, R133, R157 ;  /* 0x0000009d8580723e */ /* 0x002fe200000010ff */
[C---:B------:R-:W-:Y:S02]  /*6f20*/  FMUL.FTZ R74, R0.reuse, R74 ;  /* 0x0000004a004a7220 */ /* 0x040fe40000410000 */
[----:B------:R-:W-:Y:S02]  /*6f30*/  FMUL.FTZ R75, R0, R75 ;  /* 0x0000004b004b7220 */ /* 0x000fe40000410000 */
[C---:B------:R-:W-:Y:S01]  /*6f40*/  FMUL.FTZ R76, R2.reuse, R76 ;  /* 0x0000004c024c7220 */ /* 0x040fe20000410000 */
[----:B------:R-:W1:Y:S01]  /*6f50*/  MUFU.EX2 R158, R158 ;  /* 0x0000009e009e7308 */ /* 0x000e620000000800 */
[----:B------:R-:W-:Y:S02]  /*6f60*/  FMUL.FTZ R77, R2, R77 ;  /* 0x0000004d024d7220 */ /* 0x000fe40000410000 */
[C---:B------:R-:W-:Y:S01]  /*6f70*/  FMUL.FTZ R78, R0.reuse, R78 ;  /* 0x0000004e004e7220 */ /* 0x040fe20000410000 */
[----:B--2---:R-:W-:Y:S01]  /*6f80*/  F2FP.BF16.PACK_AB R130, R135, R134 ;  /* 0x000000868782723e */ /* 0x004fe200000010ff */
[----:B------:R-:W-:Y:S02]  /*6f90*/  FMUL.FTZ R79, R0, R79 ;  /* 0x0000004f004f7220 */ /* 0x000fe40000410000 */
[C---:B------:R-:W-:Y:S02]  /*6fa0*/  FMUL.FTZ R80, R2.reuse, R80 ;  /* 0x0000005002507220 */ /* 0x040fe40000410000 */
[----:B------:R-:W-:Y:S01]  /*6fb0*/  FMUL.FTZ R81, R2, R81 ;  /* 0x0000005102517220 */ /* 0x000fe20000410000 */
[----:B------:R-:W2:Y:S01]  /*6fc0*/  MUFU.EX2 R160, R160 ;  /* 0x000000a000a07308 */ /* 0x000ea20000000800 */
[C---:B------:R-:W-:Y:S02]  /*6fd0*/  FMUL.FTZ R82, R0.reuse, R82 ;  /* 0x0000005200527220 */ /* 0x040fe40000410000 */
[----:B------:R-:W-:Y:S02]  /*6fe0*/  FMUL.FTZ R83, R0, R83 ;  /* 0x0000005300537220 */ /* 0x000fe40000410000 */
[C---:B------:R-:W-:Y:S02]  /*6ff0*/  FMUL.FTZ R84, R2.reuse, R84 ;  /* 0x0000005402547220 */ /* 0x040fe40000410000 */
[----:B------:R-:W-:Y:S02]  /*7000*/  FMUL.FTZ R85, R2, R85 ;  /* 0x0000005502557220 */ /* 0x000fe40000410000 */
[C---:B------:R-:W-:Y:S01]  /*7010*/  FMUL.FTZ R86, R0.reuse, R86 ;  /* 0x0000005600567220 */ /* 0x040fe20000410000 */
[----:B------:R-:W-:Y:S01]  /*7020*/  MUFU.EX2 R180, R180 ;  /* 0x000000b400b47308 */ /* 0x000fe20000000800 */
[----:B------:R-:W-:Y:S02]  /*7030*/  FMUL.FTZ R87, R0, R87 ;  /* 0x0000005700577220 */ /* 0x000fe40000410000 */
[--C-:B------:R-:W-:Y:S01]  /*7040*/  FFMA.FTZ R195, R40, c[0x0][0x2d0], -R162.reuse ;  /* 0x0000b40028c37a23 */ /* 0x100fe200000108a2 */
[----:B-1----:R-:W-:Y:S01]  /*7050*/  F2FP.BF16.PACK_AB R129, R158, R156 ;  /* 0x0000009c9e81723e */ /* 0x002fe200000010ff */
[--C-:B------:R-:W-:Y:S02]  /*7060*/  FFMA.FTZ R200, R41, c[0x0][0x2d0], -R162.reuse ;  /* 0x0000b40029c87a23 */ /* 0x100fe400000108a2 */
[--C-:B------:R-:W-:Y:S02]  /*7070*/  FFMA.FTZ R201, R42, c[0x0][0x2d0], -R161.reuse ;  /* 0x0000b4002ac97a23 */ /* 0x100fe400000108a1 */
[--C-:B------:R-:W-:Y:S01]  /*7080*/  FFMA.FTZ R202, R43, c[0x0][0x2d0], -R161.reuse ;  /* 0x0000b4002bca7a23 */ /* 0x100fe200000108a1 */
[----:B------:R-:W-:Y:S01]  /*7090*/  MUFU.EX2 R167, R167 ;  /* 0x000000a700a77308 */ /* 0x000fe20000000800 */
[----:B------:R-:W-:Y:S01]  /*70a0*/  LDSM.16.MT88.4 R40, [R232+0x6100] ;  /* 0x00610000e828783b */ /* 0x000fe20000004200 */
[--C-:B------:R-:W-:Y:S01]  /*70b0*/  FFMA.FTZ R203, R48, c[0x0][0x2d0], -R162.reuse ;  /* 0x0000b40030cb7a23 */ /* 0x100fe200000108a2 */
[----:B--2---:R-:W-:Y:S01]  /*70c0*/  F2FP.BF16.PACK_AB R131, R160, R159 ;  /* 0x0000009fa083723e */ /* 0x004fe200000010ff */
[--C-:B------:R-:W-:Y:S02]  /*70d0*/  FFMA.FTZ R208, R49, c[0x0][0x2d0], -R162.reuse ;  /* 0x0000b40031d07a23 */ /* 0x100fe400000108a2 */
[--C-:B------:R-:W-:Y:S02]  /*70e0*/  FFMA.FTZ R209, R50, c[0x0][0x2d0], -R161.reuse ;  /* 0x0000b40032d17a23 */ /* 0x100fe400000108a1 */
[--C-:B------:R-:W-:Y:S02]  /*70f0*/  FFMA.FTZ R210, R51, c[0x0][0x2d0], -R161.reuse ;  /* 0x0000b40033d27a23 */ /* 0x100fe400000108a1 */
[----:B------:R-:W-:Y:S01]  /*7100*/  MUFU.EX2 R181, R181 ;  /* 0x000000b500b57308 */ /* 0x000fe20000000800 */
[C---:B------:R-:W-:Y:S01]  /*7110*/  HMMA.16816.F32.BF16 R4, R128.reuse, R144, R4 ;  /* 0x000000908004723c */ /* 0x040fe20000041804 */
[----:B------:R-:W-:Y:S04]  /*7120*/  LDSM.16.MT88.4 R48, [R232+0x7100] ;  /* 0x00710000e830783b */ /* 0x000fe80000004200 */
[C---:B------:R-:W-:Y:S02]  /*7130*/  FMUL.FTZ R88, R2.reuse, R88 ;  /* 0x0000005802587220 */ /* 0x040fe40000410000 */
[----:B------:R-:W-:Y:S01]  /*7140*/  FMUL.FTZ R89, R2, R89 ;  /* 0x0000005902597220 */ /* 0x000fe20000410000 */
[C---:B------:R-:W-:Y:S01]  /*7150*/  HMMA.16816.F32.BF16 R8, R128.reuse, R146, R8 ;  /* 0x000000928008723c */ /* 0x040fe20000041808 */
[----:B------:R-:W1:Y:S01]  /*7160*/  LDSM.16.MT88.4 R144, [R236+0x4100] ;  /* 0x00410000ec90783b */ /* 0x000e620000004200 */
[----:B------:R-:W-:Y:S02]  /*7170*/  MUFU.EX2 R182, R182 ;  /* 0x000000b600b67308 */ /* 0x000fe40000000800 */
[C---:B------:R-:W-:Y:S02]  /*7180*/  FMUL.FTZ R90, R0.reuse, R90 ;  /* 0x0000005a005a7220 */ /* 0x040fe40000410000 */
[----:B------:R-:W-:Y:S02]  /*7190*/  FMUL.FTZ R91, R0, R91 ;  /* 0x0000005b005b7220 */ /* 0x000fe40000410000 */
[C---:B------:R-:W-:Y:S04]  /*71a0*/  HMMA.16816.F32.BF16 R68, R128.reuse, R148, R68 ;  /* 0x000000948044723c */ /* 0x040fe80000041844 */
[C---:B------:R-:W-:Y:S01]  /*71b0*/  FMUL.FTZ R92, R2.reuse, R92 ;  /* 0x0000005c025c7220 */ /* 0x040fe20000410000 */
[----:B------:R-:W-:Y:S01]  /*71c0*/  MUFU.EX2 R183, R183 ;  /* 0x000000b700b77308 */ /* 0x000fe20000000800 */
[----:B------:R-:W-:Y:S02]  /*71d0*/  FMUL.FTZ R93, R2, R93 ;  /* 0x0000005d025d7220 */ /* 0x000fe40000410000 */
[C---:B------:R-:W-:Y:S01]  /*71e0*/  HMMA.16816.F32.BF16 R72, R128.reuse, R150, R72 ;  /* 0x000000968048723c */ /* 0x040fe20000041848 */
[----:B------:R-:W2:Y:S03]  /*71f0*/  LDSM.16.MT88.4 R148, [R234+0x4100] ;  /* 0x00410000ea94783b */ /* 0x000ea60000004200 */
[C---:B------:R-:W-:Y:S02]  /*7200*/  FMUL.FTZ R94, R0.reuse, R94 ;  /* 0x0000005e005e7220 */ /* 0x040fe40000410000 */
[----:B------:R-:W-:Y:S01]  /*7210*/  FMUL.FTZ R95, R0, R95 ;  /* 0x0000005f005f7220 */ /* 0x000fe20000410000 */
[----:B------:R-:W-:Y:S01]  /*7220*/  MUFU.EX2 R188, R188 ;  /* 0x000000bc00bc7308 */ /* 0x000fe20000000800 */
[C---:B------:R-:W-:Y:S04]  /*7230*/  HMMA.16816.F32.BF16 R76, R128.reuse, R152, R76 ;  /* 0x00000098804c723c */ /* 0x040fe8000004184c */
[C---:B------:R-:W-:Y:S02]  /*7240*/  FMUL.FTZ R96, R2.reuse, R96 ;  /* 0x0000006002607220 */ /* 0x040fe40000410000 */
[----:B------:R-:W-:Y:S02]  /*7250*/  FMUL.FTZ R97, R2, R97 ;  /* 0x0000006102617220 */ /* 0x000fe40000410000 */
[C---:B------:R-:W-:Y:S01]  /*7260*/  HMMA.16816.F32.BF16 R80, R128.reuse, R154, R80 ;  /* 0x0000009a8050723c */ /* 0x040fe20000041850 */
[----:B------:R-:W-:Y:S03]  /*7270*/  MUFU.EX2 R189, R189 ;  /* 0x000000bd00bd7308 */ /* 0x000fe60000000800 */
[C---:B------:R-:W-:Y:S02]  /*7280*/  FMUL.FTZ R98, R0.reuse, R98 ;  /* 0x0000006200627220 */ /* 0x040fe40000410000 */
[----:B------:R-:W-:Y:S02]  /*7290*/  FMUL.FTZ R99, R0, R99 ;  /* 0x0000006300637220 */ /* 0x000fe40000410000 */
[C---:B---3--:R-:W-:Y:S03]  /*72a0*/  HMMA.16816.F32.BF16 R84, R128.reuse, R124, R84 ;  /* 0x0000007c8054723c */ /* 0x048fe60000041854 */
[----:B------:R-:W-:Y:S01]  /*72b0*/  MUFU.EX2 R190, R190 ;  /* 0x000000be00be7308 */ /* 0x000fe20000000800 */
[--C-:B------:R-:W-:Y:S02]  /*72c0*/  FFMA.FTZ R152, R12, c[0x0][0x2d0], -R162.reuse ;  /* 0x0000b4000c987a23 */ /* 0x100fe400000108a2 */
[C---:B------:R-:W-:Y:S02]  /*72d0*/  FMUL.FTZ R12, R2.reuse, R120 ;  /* 0x00000078020c7220 */ /* 0x040fe40000410000 */
[C---:B------:R-:W-:Y:S01]  /*72e0*/  HMMA.16816.F32.BF16 R88, R128.reuse, R126, R88 ;  /* 0x0000007e8058723c */ /* 0x040fe20000041858 */
[----:B------:R-:W3:Y:S03]  /*72f0*/  LDSM.16.MT88.4 R124, [R233+0x4100] ;  /* 0x00410000e97c783b */ /* 0x000ee60000004200 */
[--C-:B------:R-:W-:Y:S01]  /*7300*/  FFMA.FTZ R153, R13, c[0x0][0x2d0], -R162.reuse ;  /* 0x0000b4000d997a23 */ /* 0x100fe200000108a2 */
[----:B------:R-:W-:Y:S01]  /*7310*/  MUFU.EX2 R152, R152 ;  /* 0x0000009800987308 */ /* 0x000fe20000000800 */
[----:B------:R-:W-:Y:S02]  /*7320*/  FMUL.FTZ R13, R2, R121 ;  /* 0x00000079020d7220 */ /* 0x000fe40000410000 */
[C---:B-1----:R-:W-:Y:S04]  /*7330*/  HMMA.16816.F32.BF16 R92, R128.reuse, R144, R92 ;  /* 0x00000090805c723c */ /* 0x042fe8000004185c */
[--C-:B------:R-:W-:Y:S02]  /*7340*/  FFMA.FTZ R154, R14, c[0x0][0x2d0], -R161.reuse ;  /* 0x0000b4000e9a7a23 */ /* 0x100fe400000108a1 */
[C---:B------:R-:W-:Y:S01]  /*7350*/  FMUL.FTZ R14, R0.reuse, R122 ;  /* 0x0000007a000e7220 */ /* 0x040fe20000410000 */
[----:B------:R-:W1:Y:S01]  /*7360*/  MUFU.EX2 R153, R153 ;  /* 0x0000009900997308 */ /* 0x000e620000000800 */
[C---:B------:R-:W-:Y:S01]  /*7370*/  HMMA.16816.F32.BF16 R96, R128.reuse, R146, R96 ;  /* 0x000000928060723c */ /* 0x040fe20000041860 */
[----:B------:R-:W-:Y:S03]  /*7380*/  LDSM.16.MT88.4 R144, [R236+0x900] ;  /* 0x00090000ec90783b */ /* 0x000fe60000004200 */
[--C-:B------:R-:W-:Y:S02]  /*7390*/  FFMA.FTZ R155, R15, c[0x0][0x2d0], -R161.reuse ;  /* 0x0000b4000f9b7a23 */ /* 0x100fe400000108a1 */
[----:B------:R-:W-:Y:S02]  /*73a0*/  FMUL.FTZ R15, R0, R123 ;  /* 0x0000007b000f7220 */ /* 0x000fe40000410000 */
[C---:B------:R-:W-:Y:S01]  /*73b0*/  FMUL.FTZ R100, R2.reuse, R100 ;  /* 0x0000006402647220 */ /* 0x040fe20000410000 */
[----:B------:R-:W4:Y:S01]  /*73c0*/  LDSM.16.MT88.4 R120, [R232+0x4100] ;  /* 0x00410000e878783b */ /* 0x000f220000004200 */
[----:B------:R-:W-:Y:S02]  /*73d0*/  MUFU.EX2 R154, R154 ;  /* 0x0000009a009a7308 */ /* 0x000fe40000000800 */
[----:B------:R-:W-:Y:S01]  /*73e0*/  FMUL.FTZ R101, R2, R101 ;  /* 0x0000006502657220 */ /* 0x000fe20000410000 */
[C---:B--2---:R-:W-:Y:S03]  /*73f0*/  HMMA.16816.F32.BF16 R12, R128.reuse, R148, R12 ;  /* 0x00000094800c723c */ /* 0x044fe6000004180c */
[C---:B------:R-:W-:Y:S02]  /*7400*/  FMUL.FTZ R102, R0.reuse, R102 ;  /* 0x0000006600667220 */ /* 0x040fe40000410000 */
[----:B------:R-:W-:Y:S02]  /*7410*/  FMUL.FTZ R103, R0, R103 ;  /* 0x0000006700677220 */ /* 0x000fe40000410000 */
[C---:B------:R-:W-:Y:S01]  /*7420*/  FMUL.FTZ R104, R2.reuse, R104 ;  /* 0x0000006802687220 */ /* 0x040fe20000410000 */
[----:B------:R-:W2:Y:S01]  /*7430*/  MUFU.EX2 R155, R155 ;  /* 0x0000009b009b7308 */ /* 0x000ea20000000800 */
[----:B------:R-:W-:Y:S03]  /*7440*/  FMUL.FTZ R105, R2, R105 ;  /* 0x0000006902697220 */ /* 0x000fe60000410000 */
[C---:B------:R-:W-:Y:S01]  /*7450*/  HMMA.16816.F32.BF16 R100, R128.reuse, R150, R100 ;  /* 0x000000968064723c */ /* 0x040fe20000041864 */
[----:B------:R-:W-:Y:S02]  /*7460*/  LDSM.16.MT88.4 R148, [R233+0x900] ;  /* 0x00090000e994783b */ /* 0x000fe40000004200 */
[C---:B------:R-:W-:Y:S02]  /*7470*/  FMUL.FTZ R106, R0.reuse, R106 ;  /* 0x0000006a006a7220 */ /* 0x040fe40000410000 */
[----:B------:R-:W-:Y:S01]  /*7480*/  FMUL.FTZ R107, R0, R107 ;  /* 0x0000006b006b7220 */ /* 0x000fe20000410000 */
[----:B------:R-:W-:Y:S01]  /*7490*/  MUFU.EX2 R192, R192 ;  /* 0x000000c000c07308 */ /* 0x000fe20000000800 */
[--C-:B------:R-:W-:Y:S02]  /*74a0*/  FFMA.FTZ R163, R16, c[0x0][0x2d0], -R162.reuse ;  /* 0x0000b40010a37a23 */ /* 0x100fe400000108a2 */
[--C-:B------:R-:W-:Y:S03]  /*74b0*/  FFMA.FTZ R164, R17, c[0x0][0x2d0], -R162.reuse ;  /* 0x0000b40011a47a23 */ /* 0x100fe600000108a2 */
[C---:B---3--:R-:W-:Y:S03]  /*74c0*/  HMMA.16816.F32.BF16 R104, R128.reuse, R124, R104 ;  /* 0x0000007c8068723c */ /* 0x048fe60000041868 */
[--C-:B------:R-:W-:Y:S01]  /*74d0*/  FFMA.FTZ R165, R18, c[0x0][0x2d0], -R161.reuse ;  /* 0x0000b40012a57a23 */ /* 0x100fe200000108a1 */
[----:B------:R-:W-:Y:S01]  /*74e0*/  MUFU.EX2 R163, R163 ;  /* 0x000000a300a37308 */ /* 0x000fe20000000800 */
[--C-:B------:R-:W-:Y:S02]  /*74f0*/  FFMA.FTZ R166, R19, c[0x0][0x2d0], -R161.reuse ;  /* 0x0000b40013a67a23 */ /* 0x100fe400000108a1 */
[C---:B------:R-:W-:Y:S02]  /*7500*/  FMUL.FTZ R108, R2.reuse, R108 ;  /* 0x0000006c026c7220 */ /* 0x040fe40000410000 */
[----:B------:R-:W-:Y:S03]  /*7510*/  FMUL.FTZ R109, R2, R109 ;  /* 0x0000006d026d7220 */ /* 0x000fe60000410000 */
[C---:B------:R-:W-:Y:S02]  /*7520*/  FMUL.FTZ R110, R0.reuse, R110 ;  /* 0x0000006e006e7220 */ /* 0x040fe40000410000 */
[----:B------:R-:W3:Y:S01]  /*7530*/  MUFU.EX2 R164, R164 ;  /* 0x000000a400a47308 */ /* 0x000ee20000000800 */
[----:B------:R-:W-:Y:S02]  /*7540*/  FMUL.FTZ R111, R0, R111 ;  /* 0x0000006f006f7220 */ /* 0x000fe40000410000 */
[C---:B------:R-:W-:Y:S01]  /*7550*/  FMUL.FTZ R16, R2.reuse, R116 ;  /* 0x0000007402107220 */ /* 0x040fe20000410000 */
[----:B-1----:R-:W-:Y:S01]  /*7560*/  F2FP.BF16.PACK_AB R116, R153, R152 ;  /* 0x000000989974723e */ /* 0x002fe200000010ff */
[----:B------:R-:W-:Y:S01]  /*7570*/  FMUL.FTZ R17, R2, R117 ;  /* 0x0000007502117220 */ /* 0x000fe20000410000 */
[----:B--2---:R-:W-:Y:S01]  /*7580*/  F2FP.BF16.PACK_AB R117, R155, R154 ;  /* 0x0000009a9b75723e */ /* 0x004fe200000010ff */
[C---:B------:R-:W-:Y:S01]  /*7590*/  FMUL.FTZ R18, R0.reuse, R118 ;  /* 0x0000007600127220 */ /* 0x040fe20000410000 */
[C---:B------:R-:W-:Y:S01]  /*75a0*/  HMMA.16816.F32.BF16 R108, R128.reuse, R126, R108 ;  /* 0x0000007e806c723c */ /* 0x040fe2000004186c */
[----:B------:R-:W1:Y:S01]  /*75b0*/  LDSM.16.MT88.4 R124, [R234+0x900] ;  /* 0x00090000ea7c783b */ /* 0x000e620000004200 */
[----:B------:R-:W-:Y:S01]  /*75c0*/  MUFU.EX2 R165, R165 ;  /* 0x000000a500a57308 */ /* 0x000fe20000000800 */
[----:B------:R-:W-:Y:S02]  /*75d0*/  FMUL.FTZ R19, R0, R119 ;  /* 0x0000007700137220 */ /* 0x000fe40000410000 */
[C---:B------:R-:W-:Y:S02]  /*75e0*/  FMUL.FTZ R112, R2.reuse, R112 ;  /* 0x0000007002707220 */ /* 0x040fe40000410000 */
[----:B------:R-:W-:Y:S02]  /*75f0*/  FMUL.FTZ R113, R2, R113 ;  /* 0x0000007102717220 */ /* 0x000fe40000410000 */
[C---:B------:R-:W-:Y:S01]  /*7600*/  FMUL.FTZ R114, R0.reuse, R114 ;  /* 0x0000007200727220 */ /* 0x040fe20000410000 */
[C---:B----4-:R-:W-:Y:S02]  /*7610*/  HMMA.16816.F32.BF16 R16, R128.reuse, R120, R16 ;  /* 0x000000788010723c */ /* 0x050fe40000041810 */
[----:B------:R-:W2:Y:S01]  /*7620*/  MUFU.EX2 R166, R166 ;  /* 0x000000a600a67308 */ /* 0x000ea20000000800 */
[----:B------:R-:W-:Y:S02]  /*7630*/  FMUL.FTZ R115, R0, R115 ;  /* 0x0000007300737220 */ /* 0x000fe40000410000 */
[--C-:B------:R-:W-:Y:S01]  /*7640*/  FFMA.FTZ R52, R52, c[0x0][0x2d0], -R162.reuse ;  /* 0x0000b40034347a23 */ /* 0x100fe200000108a2 */
[----:B---3--:R-:W-:Y:S01]  /*7650*/  F2FP.BF16.PACK_AB R118, R164, R163 ;  /* 0x000000a3a476723e */ /* 0x008fe200000010ff */
[--C-:B------:R-:W-:Y:S02]  /*7660*/  FFMA.FTZ R53, R53, c[0x0][0x2d0], -R162.reuse ;  /* 0x0000b40035357a23 */ /* 0x100fe400000108a2 */
[--C-:B------:R-:W-:Y:S01]  /*7670*/  FFMA.FTZ R54, R54, c[0x0][0x2d0], -R161.reuse ;  /* 0x0000b40036367a23 */ /* 0x100fe200000108a1 */
[----:B------:R-:W-:Y:S01]  /*7680*/  HMMA.16816.F32.BF16 R112, R128, R122, R112 ;  /* 0x0000007a8070723c */ /* 0x000fe20000041870 */
[----:B------:R-:W3:Y:S01]  /*7690*/  LDSM.16.MT88.4 R120, [R232+0x900] ;  /* 0x00090000e878783b */ /* 0x000ee20000004200 */
[----:B------:R-:W-:Y:S01]  /*76a0*/  MUFU.EX2 R191, R191 ;  /* 0x000000bf00bf7308 */ /* 0x000fe20000000800 */
[--C-:B------:R-:W-:Y:S02]  /*76b0*/  FFMA.FTZ R55, R55, c[0x0][0x2d0], -R161.reuse ;  /* 0x0000b40037377a23 */ /* 0x100fe400000108a1 */
[--C-:B------:R-:W-:Y:S02]  /*76c0*/  FFMA.FTZ R56, R56, c[0x0][0x2d0], -R162.reuse ;  /* 0x0000b40038387a23 */ /* 0x100fe400000108a2 */
[--C-:B------:R-:W-:Y:S02]  /*76d0*/  FFMA.FTZ R57, R57, c[0x0][0x2d0], -R162.reuse ;  /* 0x0000b40039397a23 */ /* 0x100fe400000108a2 */
[----:B------:R-:W4:Y:S03]  /*76e0*/  LDSM.16.MT88.4 R128, [R236+0x4900] ;  /* 0x00490000ec80783b */ /* 0x000f260000004200 */
[----:B------:R-:W-:Y:S01]  /*76f0*/  MUFU.EX2 R193, R193 ;  /* 0x000000c100c17308 */ /* 0x000fe20000000800 */
[--C-:B------:R-:W-:Y:S02]  /*7700*/  FFMA.FTZ R58, R58, c[0x0][0x2d0], -R161.reuse ;  /* 0x0000b4003a3a7a23 */ /* 0x100fe400000108a1 */
[--C-:B------:R-:W-:Y:S01]  /*7710*/  FFMA.FTZ R59, R59, c[0x0][0x2d0], -R161.reuse ;  /* 0x0000b4003b3b7a23 */ /* 0x100fe200000108a1 */
[----:B--2---:R-:W-:Y:S01]  /*7720*/  F2FP.BF16.PACK_AB R119, R166, R165 ;  /* 0x000000a5a677723e */ /* 0x004fe200000010ff */
[--C-:B------:R-:W-:Y:S02]  /*7730*/  FFMA.FTZ R60, R60, c[0x0][0x2d0], -R162.reuse ;  /* 0x0000b4003c3c7a23 */ /* 0x100fe400000108a2 */
[--C-:B------:R-:W-:Y:S02]  /*7740*/  FFMA.FTZ R61, R61, c[0x0][0x2d0], -R162.reuse ;  /* 0x0000b4003d3d7a23 */ /* 0x100fe400000108a2 */
[--C-:B------:R-:W-:Y:S01]  /*7750*/  FFMA.FTZ R62, R62, c[0x0][0x2d0], -R161.reuse ;  /* 0x0000b4003e3e7a23 */ /* 0x100fe200000108a1 */
[----:B------:R-:W-:Y:S01]  /*7760*/  MUFU.EX2 R194, R194 ;  /* 0x000000c200c27308 */ /* 0x000fe20000000800 */
[C---:B------:R-:W-:Y:S05]  /*7770*/  HMMA.16816.F32.BF16 R4, R116.reuse, R144, R4 ;  /* 0x000000907404723c */ /* 0x040fea0000041804 */
[----:B------:R-:W-:Y:S02]  /*7780*/  FFMA.FTZ R63, R63, c[0x0][0x2d0], -R161 ;  /* 0x0000b4003f3f7a23 */ /* 0x000fe400000108a1 */
[----:B------:R-:W-:Y:S01]  /*7790*/  FFMA.FTZ R64, R64, c[0x0][0x2d0], -R162 ;  /* 0x0000b40040407a23 */ /* 0x000fe200000108a2 */
[C---:B------:R-:W-:Y:S01]  /*77a0*/  HMMA.16816.F32.BF16 R8, R116.reuse, R146, R8 ;  /* 0x000000927408723c */ /* 0x040fe20000041808 */
[----:B------:R-:W-:Y:S01]  /*77b0*/  LDSM.16.MT88.4 R144, [R232+0x4900] ;  /* 0x00490000e890783b */ /* 0x000fe20000004200 */
[----:B------:R-:W-:Y:S02]  /*77c0*/  MUFU.EX2 R195, R195 ;  /* 0x000000c300c37308 */ /* 0x000fe40000000800 */
[----:B------:R-:W-:Y:S01]  /*77d0*/  FFMA.FTZ R157, R2, R249, R157 ;  /* 0x000000f9029d7223 */ /* 0x000fe2000001009d */
[----:B------:R-:W-:Y:S01]  /*77e0*/  MOV R2, R132 ;  /* 0x0000008400027202 */ /* 0x000fe20000000f00 */
[----:B------:R-:W-:Y:S01]  /*77f0*/  FFMA.FTZ R156, R0, R248, R156 ;  /* 0x000000f8009c7223 */ /* 0x000fe2000001009c */
[----:B------:R-:W-:Y:S01]  /*7800*/  MOV R0, R3 ;  /* 0x0000000300007202 */ /* 0x000fe20000000f00 */
[C---:B-1----:R-:W-:Y:S04]  /*7810*/  HMMA.16816.F32.BF16 R68, R116.reuse, R124, R68 ;  /* 0x0000007c7444723c */ /* 0x042fe80000041844 */
[----:B------:R-:W-:Y:S01]  /*7820*/  MUFU.EX2 R200, R200 ;  /* 0x000000c800c87308 */ /* 0x000fe20000000800 */
[----:B------:R-:W-:Y:S02]  /*7830*/  FADD.FTZ R157, R133, R157 ;  /* 0x0000009d859d7221 */ /* 0x000fe40000010000 */
[----:B------:R-:W-:Y:S01]  /*7840*/  FADD.FTZ R156, R158, R156 ;  /* 0x0000009c9e9c7221 */ /* 0x000fe20000010000 */
[C---:B------:R-:W-:Y:S01]  /*7850*/  HMMA.16816.F32.BF16 R72, R116.reuse, R126, R72 ;  /* 0x0000007e7448723c */ /* 0x040fe20000041848 */
[----:B------:R-:W1:Y:S03]  /*7860*/  LDSM.16.MT88.4 R124, [R233+0x4900] ;  /* 0x00490000e97c783b */ /* 0x000e660000004200 */
[----:B------:R-:W-:Y:S02]  /*7870*/  FADD.FTZ R134, R134, R157 ;  /* 0x0000009d86867221 */ /* 0x000fe40000010000 */
[----:B------:R-:W-:Y:S01]  /*7880*/  MUFU.EX2 R201, R201 ;  /* 0x000000c900c97308 */ /* 0x000fe20000000800 */
[----:B------:R-:W-:Y:S01]  /*7890*/  FADD.FTZ R156, R159, R156 ;  /* 0x0000009c9f9c7221 */ /* 0x000fe20000010000 */
[C---:B------:R-:W-:Y:S04]  /*78a0*/  HMMA.16816.F32.BF16 R76, R116.reuse, R148, R76 ;  /* 0x00000094744c723c */ /* 0x040fe8000004184c */
[----:B------:R-:W-:Y:S02]  /*78b0*/  FADD.FTZ R134, R135, R134 ;  /* 0x0000008687867221 */ /* 0x000fe40000010000 */
[----:B------:R-:W-:Y:S02]  /*78c0*/  FADD.FTZ R160, R160, R156 ;  /* 0x0000009ca0a07221 */ /* 0x000fe40000010000 */
[C---:B------:R-:W-:Y:S01]  /*78d0*/  HMMA.16816.F32.BF16 R80, R116.reuse, R150, R80 ;  /* 0x000000967450723c */ /* 0x040fe20000041850 */
[----:B------:R-:W-:Y:S03]  /*78e0*/  MUFU.EX2 R202, R202 ;  /* 0x000000ca00ca7308 */ /* 0x000fe60000000800 */
[--C-:B------:R-:W-:Y:S02]  /*78f0*/  FFMA.FTZ R148, R24, c[0x0][0x2d0], -R162.reuse ;  /* 0x0000b40018947a23 */ /* 0x100fe400000108a2 */
[----:B------:R-:W-:Y:S02]  /*7900*/  FFMA.FTZ R149, R25, c[0x0][0x2d0], -R162 ;  /* 0x0000b40019957a23 */ /* 0x000fe400000108a2 */
[C---:B---3--:R-:W-:Y:S03]  /*7910*/  HMMA.16816.F32.BF16 R84, R116.reuse, R120, R84 ;  /* 0x000000787454723c */ /* 0x048fe60000041854 */
[----:B------:R-:W-:Y:S01]  /*7920*/  MUFU.EX2 R148, R148 ;  /* 0x0000009400947308 */ /* 0x000fe20000000800 */
[--C-:B------:R-:W-:Y:S02]  /*7930*/  FFMA.FTZ R150, R26, c[0x0][0x2d0], -R161.reuse ;  /* 0x0000b4001a967a23 */ /* 0x100fe400000108a1 */
[----:B------:R-:W-:Y:S02]  /*7940*/  FFMA.FTZ R151, R27, c[0x0][0x2d0], -R161 ;  /* 0x0000b4001b977a23 */ /* 0x000fe400000108a1 */
[C---:B------:R-:W-:Y:S01]  /*7950*/  HMMA.16816.F32.BF16 R88, R116.reuse, R122, R88 ;  /* 0x0000007a7458723c */ /* 0x040fe20000041858 */
[----:B------:R-:W2:Y:S03]  /*7960*/  LDSM.16.MT88.4 R120, [R236+0x1100] ;  /* 0x00110000ec78783b */ /* 0x000ea60000004200 */
[----:B------:R-:W-:Y:S01]  /*7970*/  FADD.FTZ R152, R152, R134 ;  /* 0x0000008698987221 */ /* 0x000fe20000010000 */
[----:B------:R-:W3:Y:S01]  /*7980*/  MUFU.EX2 R149, R149 ;  /* 0x0000009500957308 */ /* 0x000ee20000000800 */
[----:B------:R-:W-:Y:S02]  /*7990*/  FADD.FTZ R160, R154, R160 ;  /* 0x000000a09aa07221 */ /* 0x000fe40000010000 */
[C---:B----4-:R-:W-:Y:S01]  /*79a0*/  HMMA.16816.F32.BF16 R92, R116.reuse, R128, R92 ;  /* 0x00000080745c723c */ /* 0x050fe2000004185c */
[----:B------:R-:W4:Y:S03]  /*79b0*/  LDSM.16.MT88.4 R24, [R234+0x1100] ;  /* 0x00110000ea18783b */ /* 0x000f260000004200 */
[----:B------:R-:W-:Y:S02]  /*79c0*/  FADD.FTZ R152, R153, R152 ;  /* 0x0000009899987221 */ /* 0x000fe40000010000 */
[----:B------:R-:W-:Y:S01]  /*79d0*/  FADD.FTZ R155, R155, R160 ;  /* 0x000000a09b9b7221 */ /* 0x000fe20000010000 */
[----:B------:R-:W-:Y:S01]  /*79e0*/  MUFU.EX2 R150, R150 ;  /* 0x0000009600967308 */ /* 0x000fe20000000800 */
[C---:B------:R-:W-:Y:S01]  /*79f0*/  HMMA.16816.F32.BF16 R96, R116.reuse, R130, R96 ;  /* 0x000000827460723c */ /* 0x040fe20000041860 */
[----:B------:R-:W-:Y:S03]  /*7a00*/  LDSM.16.MT88.4 R128, [R232+0x5100] ;  /* 0x00510000e880783b */ /* 0x000fe60000004200 */
[----:B------:R-:W-:Y:S02]  /*7a10*/  FADD.FTZ R163, R163, R152 ;  /* 0x00000098a3a37221 */ /* 0x000fe40000010000 */
[----:B------:R-:W-:Y:S02]  /*7a20*/  FADD.FTZ R155, R165, R155 ;  /* 0x0000009ba59b7221 */ /* 0x000fe40000010000 */
[C---:B------:R-:W-:Y:S01]  /*7a30*/  HMMA.16816.F32.BF16 R12, R116.reuse, R20, R12 ;  /* 0x00000014740c723c */ /* 0x040fe2000004180c */
[----:B------:R-:W5:Y:S03]  /*7a40*/  MUFU.EX2 R151, R151 ;  /* 0x0000009700977308 */ /* 0x000f660000000800 */
[----:B------:R-:W-:Y:S02]  /*7a50*/  FADD.FTZ R163, R164, R163 ;  /* 0x000000a3a4a37221 */ /* 0x000fe40000010000 */
[----:B------:R-:W-:Y:S01]  /*7a60*/  FADD.FTZ R166, R166, R155 ;  /* 0x0000009ba6a67221 */ /* 0x000fe20000010000 */
[----:B------:R-:W-:Y:S01]  /*7a70*/  F2FP.BF16.PACK_AB R20, R167, R180 ;  /* 0x000000b4a714723e */ /* 0x000fe200000010ff */
[C---:B------:R-:W-:Y:S03]  /*7a80*/  HMMA.16816.F32.BF16 R100, R116.reuse, R22, R100 ;  /* 0x000000167464723c */ /* 0x040fe60000041864 */
[----:B------:R-:W-:Y:S01]  /*7a90*/  MUFU.EX2 R203, R203 ;  /* 0x000000cb00cb7308 */ /* 0x000fe20000000800 */
[----:B------:R-:W-:Y:S01]  /*7aa0*/  F2FP.BF16.PACK_AB R21, R182, R181 ;  /* 0x000000b5b615723e */ /* 0x000fe200000010ff */
[----:B------:R-:W-:Y:S02]  /*7ab0*/  FADD.FTZ R180, R180, R163 ;  /* 0x000000a3b4b47221 */ /* 0x000fe40000010000 */
[----:B---3--:R-:W-:Y:S01]  /*7ac0*/  F2FP.BF16.PACK_AB R22, R149, R148 ;  /* 0x000000949516723e */ /* 0x008fe200000010ff */
[C---:B-1----:R-:W-:Y:S04]  /*7ad0*/  HMMA.16816.F32.BF16 R104, R116.reuse, R124, R104 ;  /* 0x0000007c7468723c */ /* 0x042fe80000041868 */
[----:B------:R-:W-:Y:S01]  /*7ae0*/  FADD.FTZ R166, R181, R166 ;  /* 0x000000a6b5a67221 */ /* 0x000fe20000010000 */
[----:B------:R-:W-:Y:S01]  /*7af0*/  MUFU.EX2 R208, R208 ;  /* 0x000000d000d07308 */ /* 0x000fe20000000800 */
[----:B------:R-:W-:Y:S02]  /*7b00*/  FADD.FTZ R180, R167, R180 ;  /* 0x000000b4a7b47221 */ /* 0x000fe40000010000 */
[C---:B------:R-:W-:Y:S01]  /*7b10*/  HMMA.16816.F32.BF16 R108, R116.reuse, R126, R108 ;  /* 0x0000007e746c723c */ /* 0x040fe2000004186c */
[----:B------:R-:W-:Y:S03]  /*7b20*/  LDSM.16.MT88.4 R124, [R232+0x1100] ;  /* 0x00110000e87c783b */ /* 0x000fe60000004200 */
[----:B-----5:R-:W-:Y:S01]  /*7b30*/  F2FP.BF16.PACK_AB R23, R151, R150 ;  /* 0x000000969717723e */ /* 0x020fe200000010ff */
[----:B------:R-:W-:Y:S02]  /*7b40*/  FADD.FTZ R182, R182, R166 ;  /* 0x000000a6b6b67221 */ /* 0x000fe40000010000 */
[----:B------:R-:W-:Y:S01]  /*7b50*/  MUFU.EX2 R209, R209 ;  /* 0x000000d100d17308 */ /* 0x000fe20000000800 */
[C---:B------:R-:W-:Y:S04]  /*7b60*/  HMMA.16816.F32.BF16 R16, R116.reuse, R144, R16 ;  /* 0x000000907410723c */ /* 0x040fe80000041810 */
[----:B------:R-:W-:Y:S02]  /*7b70*/  FADD.FTZ R148, R148, R180 ;  /* 0x000000b494947221 */ /* 0x000fe40000010000 */
[----:B------:R-:W-:Y:S02]  /*7b80*/  FADD.FTZ R182, R150, R182 ;  /* 0x000000b696b67221 */ /* 0x000fe40000010000 */
[----:B------:R-:W-:Y:S01]  /*7b90*/  HMMA.16816.F32.BF16 R112, R116, R146, R112 ;  /* 0x000000927470723c */ /* 0x000fe20000041870 */
[----:B------:R-:W1:Y:S01]  /*7ba0*/  LDSM.16.MT88.4 R116, [R233+0x1100] ;  /* 0x00110000e974783b */ /* 0x000e620000004200 */
[----:B------:R-:W-:Y:S02]  /*7bb0*/  MUFU.EX2 R210, R210 ;  /* 0x000000d200d27308 */ /* 0x000fe40000000800 */
[--C-:B------:R-:W-:Y:S02]  /*7bc0*/  FFMA.FTZ R145, R28, c[0x0][0x2d0], -R162.reuse ;  /* 0x0000b4001c917a23 */ /* 0x100fe400000108a2 */
[----:B------:R-:W-:Y:S02]  /*7bd0*/  FFMA.FTZ R144, R29, c[0x0][0x2d0], -R162 ;  /* 0x0000b4001d907a23 */ /* 0x000fe400000108a2 */
[C---:B--2---:R-:W-:Y:S04]  /*7be0*/  HMMA.16816.F32.BF16 R4, R20.reuse, R120, R4 ;  /* 0x000000781404723c */ /* 0x044fe80000041804 */
[----:B------:R-:W-:Y:S01]  /*7bf0*/  MUFU.EX2 R145, R145 ;  /* 0x0000009100917308 */ /* 0x000fe20000000800 */
[--C-:B------:R-:W-:Y:S02]  /*7c00*/  FFMA.FTZ R146, R30, c[0x0][0x2d0], -R161.reuse ;  /* 0x0000b4001e927a23 */ /* 0x100fe400000108a1 */
[----:B------:R-:W-:Y:S01]  /*7c10*/  FFMA.FTZ R147, R31, c[0x0][0x2d0], -R161 ;  /* 0x0000b4001f937a23 */ /* 0x000fe200000108a1 */
[C---:B------:R-:W-:Y:S01]  /*7c20*/  HMMA.16816.F32.BF16 R8, R20.reuse, R122, R8 ;  /* 0x0000007a1408723c */ /* 0x040fe20000041808 */
[----:B------:R-:W2:Y:S03]  /*7c30*/  LDSM.16.MT88.4 R120, [R236+0x5100] ;  /* 0x00510000ec78783b */ /* 0x000ea60000004200 */
[----:B------:R-:W-:Y:S02]  /*7c40*/  FADD.FTZ R148, R149, R148 ;  /* 0x0000009495947221 */ /* 0x000fe40000010000 */
[----:B------:R-:W-:Y:S01]  /*7c50*/  MUFU.EX2 R144, R144 ;  /* 0x0000009000907308 */ /* 0x000fe20000000800 */
[----:B------:R-:W-:Y:S01]  /*7c60*/  FADD.FTZ R151, R151, R182 ;  /* 0x000000b697977221 */ /* 0x000fe20000010000 */
[C---:B----4-:R-:W-:Y:S01]  /*7c70*/  HMMA.16816.F32.BF16 R68, R20.reuse, R24, R68 ;  /* 0x000000181444723c */ /* 0x050fe20000041844 */
[----:B------:R-:W-:Y:S07]  /*7c80*/  LDSM.16.MT88.4 R28, [R233+0x5100] ;  /* 0x00510000e91c783b */ /* 0x000fee0000004200 */
[C---:B------:R-:W-:Y:S01]  /*7c90*/  HMMA.16816.F32.BF16 R72, R20.reuse, R26, R72 ;  /* 0x0000001a1448723c */ /* 0x040fe20000041848 */
[----:B------:R-:W3:Y:S01]  /*7ca0*/  LDSM.16.MT88.4 R24, [R234+0x5100] ;  /* 0x00510000ea18783b */ /* 0x000ee20000004200 */
[----:B------:R-:W4:Y:S06]  /*7cb0*/  MUFU.EX2 R146, R146 ;  /* 0x0000009200927308 */ /* 0x000f2c0000000800 */
[C---:B-1----:R-:W-:Y:S04]  /*7cc0*/  HMMA.16816.F32.BF16 R76, R20.reuse, R116, R76 ;  /* 0x00000074144c723c */ /* 0x042fe8000004184c */
[----:B------:R-:W1:Y:S04]  /*7cd0*/  MUFU.EX2 R147, R147 ;  /* 0x0000009300937308 */ /* 0x000e680000000800 */
[C---:B------:R-:W-:Y:S01]  /*7ce0*/  HMMA.16816.F32.BF16 R80, R20.reuse, R118, R80 ;  /* 0x000000761450723c */ /* 0x040fe20000041850 */
[----:B------:R-:W5:Y:S05]  /*7cf0*/  LDSM.16.MT88.4 R116, [R236+0x1900] ;  /* 0x00190000ec74783b */ /* 0x000f6a0000004200 */
[----:B------:R-:W-:Y:S02]  /*7d00*/  MUFU.EX2 R52, R52 ;  /* 0x0000003400347308 */ /* 0x000fe40000000800 */
[C---:B------:R-:W-:Y:S04]  /*7d10*/  HMMA.16816.F32.BF16 R84, R20.reuse, R124, R84 ;  /* 0x0000007c1454723c */ /* 0x040fe80000041854 */
[----:B----4-:R-:W-:Y:S04]  /*7d20*/  FADD.FTZ R151, R146, R151 ;  /* 0x0000009792977221 */ /* 0x010fe80000010000 */
[----:B------:R-:W-:Y:S01]  /*7d30*/  MUFU.EX2 R53, R53 ;  /* 0x0000003500357308 */ /* 0x000fe20000000800 */
[C---:B------:R-:W-:Y:S01]  /*7d40*/  HMMA.16816.F32.BF16 R88, R20.reuse, R126, R88 ;  /* 0x0000007e1458723c */ /* 0x040fe20000041858 */
[----:B------:R-:W-:Y:S07]  /*7d50*/  LDSM.16.MT88.4 R124, [R236+0x3900] ;  /* 0x00390000ec7c783b */ /* 0x000fee0000004200 */
[C---:B--2---:R-:W-:Y:S01]  /*7d60*/  HMMA.16816.F32.BF16 R92, R20.reuse, R120, R92 ;  /* 0x00000078145c723c */ /* 0x044fe2000004185c */
[----:B------:R-:W-:Y:S07]  /*7d70*/  MUFU.EX2 R54, R54 ;  /* 0x0000003600367308 */ /* 0x000fee0000000800 */
[C---:B------:R-:W-:Y:S01]  /*7d80*/  HMMA.16816.F32.BF16 R96, R20.reuse, R122, R96 ;  /* 0x0000007a1460723c */ /* 0x040fe20000041860 */
[----:B------:R-:W-:Y:S02]  /*7d90*/  LDSM.16.MT88.4 R120, [R232+0x5900] ;  /* 0x00590000e878783b */ /* 0x000fe40000004200 */
[----:B------:R-:W-:Y:S05]  /*7da0*/  MUFU.EX2 R55, R55 ;  /* 0x0000003700377308 */ /* 0x000fea0000000800 */
[C---:B---3--:R-:W-:Y:S05]  /*7db0*/  HMMA.16816.F32.BF16 R12, R20.reuse, R24, R12 ;  /* 0x00000018140c723c */ /* 0x048fea000004180c */
[----:B------:R-:W-:Y:S03]  /*7dc0*/  MUFU.EX2 R56, R56 ;  /* 0x0000003800387308 */ /* 0x000fe60000000800 */
[C---:B------:R-:W-:Y:S01]  /*7dd0*/  HMMA.16816.F32.BF16 R100, R20.reuse, R26, R100 ;  /* 0x0000001a1464723c */ /* 0x040fe20000041864 */
[----:B------:R-:W2:Y:S06]  /*7de0*/  LDSM.16.MT88.4 R24, [R233+0x1900] ;  /* 0x00190000e918783b */ /* 0x000eac0000004200 */
[----:B------:R-:W-:Y:S01]  /*7df0*/  MUFU.EX2 R57, R57 ;  /* 0x0000003900397308 */ /* 0x000fe20000000800 */
[C---:B------:R-:W-:Y:S08]  /*7e00*/  HMMA.16816.F32.BF16 R104, R20.reuse, R28, R104 ;  /* 0x0000001c1468723c */ /* 0x040ff00000041868 */
[C---:B------:R-:W-:Y:S01]  /*7e10*/  HMMA.16816.F32.BF16 R108, R20.reuse, R30, R108 ;  /* 0x0000001e146c723c */ /* 0x040fe2000004186c */
[----:B------:R-:W3:Y:S01]  /*7e20*/  LDSM.16.MT88.4 R28, [R232+0x1900] ;  /* 0x00190000e81c783b */ /* 0x000ee20000004200 */
[----:B------:R-:W-:Y:S06]  /*7e30*/  MUFU.EX2 R58, R58 ;  /* 0x0000003a003a7308 */ /* 0x000fec0000000800 */
[C---:B------:R-:W-:Y:S04]  /*7e40*/  HMMA.16816.F32.BF16 R16, R20.reuse, R128, R16 ;  /* 0x000000801410723c */ /* 0x040fe80000041810 */
[----:B------:R-:W-:Y:S04]  /*7e50*/  MUFU.EX2 R59, R59 ;  /* 0x0000003b003b7308 */ /* 0x000fe80000000800 */
[----:B------:R-:W-:Y:S06]  /*7e60*/  HMMA.16816.F32.BF16 R112, R20, R130, R112 ;  /* 0x000000821470723c */ /* 0x000fec0000041870 */
[----:B------:R-:W-:Y:S01]  /*7e70*/  MUFU.EX2 R60, R60 ;  /* 0x0000003c003c7308 */ /* 0x000fe20000000800 */
[----:B------:R-:W-:Y:S01]  /*7e80*/  F2FP.BF16.PACK_AB R20, R144, R145 ;  /* 0x000000919014723e */ /* 0x000fe200000010ff */
[----:B------:R-:W-:Y:S01]  /*7e90*/  FADD.FTZ R145, R145, R148 ;  /* 0x0000009491917221 */ /* 0x000fe20000010000 */
[C---:B-1----:R-:W-:Y:S03]  /*7ea0*/  F2FP.BF16.PACK_AB R21, R147.reuse, R146 ;  /* 0x000000929315723e */ /* 0x042fe600000010ff */
[----:B------:R-:W-:Y:S01]  /*7eb0*/  F2FP.BF16.PACK_AB R22, R188, R183 ;  /* 0x000000b7bc16723e */ /* 0x000fe200000010ff */
[----:B------:R-:W-:Y:S01]  /*7ec0*/  FADD.FTZ R145, R144, R145 ;  /* 0x0000009190917221 */ /* 0x000fe20000010000 */
[----:B------:R-:W-:Y:S01]  /*7ed0*/  F2FP.BF16.PACK_AB R23, R190, R189 ;  /* 0x000000bdbe17723e */ /* 0x000fe200000010ff */
[----:B------:R-:W-:Y:S01]  /*7ee0*/  FADD.FTZ R147, R147, R151 ;  /* 0x0000009793937221 */ /* 0x000fe20000010000 */
[----:B------:R-:W-:Y:S01]  /*7ef0*/  MUFU.EX2 R61, R61 ;  /* 0x0000003d003d7308 */ /* 0x000fe20000000800 */
[----:B------:R-:W-:Y:S02]  /*7f00*/  FADD.FTZ R183, R183, R145 ;  /* 0x00000091b7b77221 */ /* 0x000fe40000010000 */
[----:B------:R-:W-:Y:S02]  /*7f10*/  FADD.FTZ R147, R189, R147 ;  /* 0x00000093bd937221 */ /* 0x000fe40000010000 */
[C---:B-----5:R-:W-:Y:S03]  /*7f20*/  HMMA.16816.F32.BF16 R4, R20.reuse, R116, R4 ;  /* 0x000000741404723c */ /* 0x060fe60000041804 */
[----:B------:R-:W-:Y:S02]  /*7f30*/  FADD.FTZ R183, R188, R183 ;  /* 0x000000b7bcb77221 */ /* 0x000fe40000010000 */
[----:B------:R-:W-:Y:S01]  /*7f40*/  MUFU.EX2 R62, R62 ;  /* 0x0000003e003e7308 */ /* 0x000fe20000000800 */
[----:B------:R-:W-:Y:S02]  /*7f50*/  FADD.FTZ R190, R190, R147 ;  /* 0x00000093bebe7221 */ /* 0x000fe40000010000 */
[C---:B------:R-:W-:Y:S01]  /*7f60*/  HMMA.16816.F32.BF16 R8, R20.reuse, R118, R8 ;  /* 0x000000761408723c */ /* 0x040fe20000041808 */
[----:B------:R-:W-:Y:S03]  /*7f70*/  LDSM.16.MT88.4 R116, [R233+0x5900] ;  /* 0x00590000e974783b */ /* 0x000fe60000004200 */
[----:B------:R-:W-:Y:S03]  /*7f80*/  FADD.FTZ R190, R193, R190 ;  /* 0x000000bec1be7221 */ /* 0x000fe60000010000 */
[----:B------:R-:W-:Y:S01]  /*7f90*/  MUFU.EX2 R63, R63 ;  /* 0x0000003f003f7308 */ /* 0x000fe20000000800 */
[C---:B------:R-:W-:Y:S08]  /*7fa0*/  HMMA.16816.F32.BF16 R68, R20.reuse, R32, R68 ;  /* 0x000000201444723c */ /* 0x040ff00000041844 */
[C---:B------:R-:W-:Y:S01]  /*7fb0*/  HMMA.16816.F32.BF16 R72, R20.reuse, R34, R72 ;  /* 0x000000221448723c */ /* 0x040fe20000041848 */
[----:B------:R-:W1:Y:S01]  /*7fc0*/  LDSM.16.MT88.4 R32, [R236+0x5900] ;  /* 0x00590000ec20783b */ /* 0x000e620000004200 */
[----:B------:R-:W-:Y:S06]  /*7fd0*/  MUFU.EX2 R64, R64 ;  /* 0x0000004000407308 */ /* 0x000fec0000000800 */
[C---:B--2---:R-:W-:Y:S08]  /*7fe0*/  HMMA.16816.F32.BF16 R76, R20.reuse, R24, R76 ;  /* 0x00000018144c723c */ /* 0x044ff0000004184c */
[C---:B------:R-:W-:Y:S01]  /*7ff0*/  HMMA.16816.F32.BF16 R80, R20.reuse, R26, R80 ;  /* 0x0000001a1450723c */ /* 0x040fe20000041850 */
[----:B------:R-:W2:Y:S07]  /*8000*/  LDSM.16.MT88.4 R24, [R236+0x2100] ;  /* 0x00210000ec18783b */ /* 0x000eae0000004200 */
[C---:B---3--:R-:W-:Y:S08]  /*8010*/  HMMA.16816.F32.BF16 R84, R20.reuse, R28, R84 ;  /* 0x0000001c1454723c */ /* 0x048ff00000041854 */
[C---:B------:R-:W-:Y:S01]  /*8020*/  HMMA.16816.F32.BF16 R88, R20.reuse, R30, R88 ;  /* 0x0000001e1458723c */ /* 0x040fe20000041858 */
[----:B------:R-:W3:Y:S07]  /*8030*/  LDSM.16.MT88.4 R28, [R234+0x2100] ;  /* 0x00210000ea1c783b */ /* 0x000eee0000004200 */
[C---:B-1----:R-:W-:Y:S08]  /*8040*/  HMMA.16816.F32.BF16 R92, R20.reuse, R32, R92 ;  /* 0x00000020145c723c */ /* 0x042ff0000004185c */
[C---:B------:R-:W-:Y:S01]  /*8050*/  HMMA.16816.F32.BF16 R96, R20.reuse, R34, R96 ;  /* 0x000000221460723c */ /* 0x040fe20000041860 */
[----:B------:R-:W1:Y:S07]  /*8060*/  LDSM.16.MT88.4 R32, [R233+0x2100] ;  /* 0x00210000e920783b */ /* 0x000e6e0000004200 */
[C---:B------:R-:W-:Y:S08]  /*8070*/  HMMA.16816.F32.BF16 R12, R20.reuse, R36, R12 ;  /* 0x00000024140c723c */ /* 0x040ff0000004180c */
[C---:B------:R-:W-:Y:S01]  /*8080*/  HMMA.16816.F32.BF16 R100, R20.reuse, R38, R100 ;  /* 0x000000261464723c */ /* 0x040fe20000041864 */
[----:B------:R-:W4:Y:S07]  /*8090*/  LDSM.16.MT88.4 R36, [R232+0x2100] ;  /* 0x00210000e824783b */ /* 0x000f2e0000004200 */
[C---:B------:R-:W-:Y:S07]  /*80a0*/  HMMA.16816.F32.BF16 R104, R20.reuse, R116, R104 ;  /* 0x000000741468723c */ /* 0x040fee0000041868 */
[--C-:B------:R-:W-:Y:S01]  /*80b0*/  FFMA.FTZ R116, R44, c[0x0][0x2d0], -R162.reuse ;  /* 0x0000b4002c747a23 */ /* 0x100fe200000108a2 */
[C---:B------:R-:W-:Y:S04]  /*80c0*/  HMMA.16816.F32.BF16 R108, R20.reuse, R118, R108 ;  /* 0x00000076146c723c */ /* 0x040fe8000004186c */
[--C-:B------:R-:W-:Y:S01]  /*80d0*/  FFMA.FTZ R117, R45, c[0x0][0x2d0], -R162.reuse ;  /* 0x0000b4002d757a23 */ /* 0x100fe200000108a2 */
[----:B------:R-:W-:Y:S01]  /*80e0*/  MUFU.EX2 R116, R116 ;  /* 0x0000007400747308 */ /* 0x000fe20000000800 */
[----:B------:R-:W-:Y:S02]  /*80f0*/  FFMA.FTZ R162, R65, c[0x0][0x2d0], -R162 ;  /* 0x0000b40041a27a23 */ /* 0x000fe400000108a2 */
[C---:B------:R-:W-:Y:S04]  /*8100*/  HMMA.16816.F32.BF16 R16, R20.reuse, R120, R16 ;  /* 0x000000781410723c */ /* 0x040fe80000041810 */
[--C-:B------:R-:W-:Y:S02]  /*8110*/  FFMA.FTZ R118, R46, c[0x0][0x2d0], -R161.reuse ;  /* 0x0000b4002e767a23 */ /* 0x100fe400000108a1 */
[--C-:B------:R-:W-:Y:S01]  /*8120*/  FFMA.FTZ R119, R47, c[0x0][0x2d0], -R161.reuse ;  /* 0x0000b4002f777a23 */ /* 0x100fe200000108a1 */
[----:B------:R-:W-:Y:S01]  /*8130*/  MUFU.EX2 R117, R117 ;  /* 0x0000007500757308 */ /* 0x000fe20000000800 */
[----:B------:R-:W-:Y:S01]  /*8140*/  HMMA.16816.F32.BF16 R112, R20, R122, R112 ;  /* 0x0000007a1470723c */ /* 0x000fe20000041870 */
[----:B------:R-:W-:Y:S03]  /*8150*/  LDSM.16.MT88.4 R44, [R234+0x2900] ;  /* 0x00290000ea2c783b */ /* 0x000fe60000004200 */
[--C-:B------:R-:W-:Y:S02]  /*8160*/  FFMA.FTZ R65, R66, c[0x0][0x2d0], -R161.reuse ;  /* 0x0000b40042417a23 */ /* 0x100fe400000108a1 */
[----:B------:R-:W-:Y:S01]  /*8170*/  FFMA.FTZ R161, R67, c[0x0][0x2d0], -R161 ;  /* 0x0000b40043a17a23 */ /* 0x000fe200000108a1 */
[C---:B------:R-:W-:Y:S01]  /*8180*/  F2FP.BF16.PACK_AB R20, R191.reuse, R192 ;  /* 0x000000c0bf14723e */ /* 0x040fe200000010ff */
[----:B------:R-:W-:Y:S01]  /*8190*/  FADD.FTZ R192, R192, R183 ;  /* 0x000000b7c0c07221 */ /* 0x000fe20000010000 */
[----:B------:R-:W-:Y:S01]  /*81a0*/  F2FP.BF16.PACK_AB R21, R194, R193 ;  /* 0x000000c1c215723e */ /* 0x000fe200000010ff */
[----:B------:R-:W5:Y:S02]  /*81b0*/  MUFU.EX2 R118, R118 ;  /* 0x0000007600767308 */ /* 0x000f640000000800 */
[----:B------:R-:W-:Y:S01]  /*81c0*/  F2FP.BF16.PACK_AB R22, R200, R195 ;  /* 0x000000c3c816723e */ /* 0x000fe200000010ff */
[----:B------:R-:W-:Y:S01]  /*81d0*/  FADD.FTZ R192, R191, R192 ;  /* 0x000000c0bfc07221 */ /* 0x000fe20000010000 */
[----:B------:R-:W-:Y:S01]  /*81e0*/  F2FP.BF16.PACK_AB R23, R202, R201 ;  /* 0x000000c9ca17723e */ /* 0x000fe200000010ff */
[----:B------:R-:W-:Y:S02]  /*81f0*/  FADD.FTZ R194, R194, R190 ;  /* 0x000000bec2c27221 */ /* 0x000fe40000010000 */
[----:B------:R-:W-:Y:S02]  /*8200*/  FADD.FTZ R195, R195, R192 ;  /* 0x000000c0c3c37221 */ /* 0x000fe40000010000 */
[----:B------:R-:W-:Y:S01]  /*8210*/  FADD.FTZ R194, R201, R194 ;  /* 0x000000c2c9c27221 */ /* 0x000fe20000010000 */
[----:B------:R-:W1:Y:S01]  /*8220*/  MUFU.EX2 R119, R119 ;  /* 0x0000007700777308 */ /* 0x000e620000000800 */
[C---:B--2---:R-:W-:Y:S03]  /*8230*/  HMMA.16816.F32.BF16 R4, R20.reuse, R24, R4 ;  /* 0x000000181404723c */ /* 0x044fe60000041804 */
[----:B------:R-:W-:Y:S02]  /*8240*/  FADD.FTZ R195, R200, R195 ;  /* 0x000000c3c8c37221 */ /* 0x000fe40000010000 */
[----:B------:R-:W-:Y:S03]  /*8250*/  FADD.FTZ R202, R202, R194 ;  /* 0x000000c2caca7221 */ /* 0x000fe60000010000 */
[C---:B------:R-:W-:Y:S01]  /*8260*/  HMMA.16816.F32.BF16 R8, R20.reuse, R26, R8 ;  /* 0x0000001a1408723c */ /* 0x040fe20000041808 */
[----:B------:R-:W2:Y:S01]  /*8270*/  LDSM.16.MT88.4 R24, [R236+0x6100] ;  /* 0x00610000ec18783b */ /* 0x000ea20000004200 */
[----:B------:R-:W-:Y:S02]  /*8280*/  MUFU.EX2 R162, R162 ;  /* 0x000000a200a27308 */ /* 0x000fe40000000800 */
[----:B-----5:R-:W-:Y:S04]  /*8290*/  FADD.FTZ R202, R118, R202 ;  /* 0x000000ca76ca7221 */ /* 0x020fe80000010000 */
[C---:B---3--:R-:W-:Y:S04]  /*82a0*/  HMMA.16816.F32.BF16 R68, R20.reuse, R28, R68 ;  /* 0x0000001c1444723c */ /* 0x048fe80000041844 */
[----:B------:R-:W3:Y:S04]  /*82b0*/  MUFU.EX2 R65, R65 ;  /* 0x0000004100417308 */ /* 0x000ee80000000800 */
[C---:B------:R-:W-:Y:S01]  /*82c0*/  HMMA.16816.F32.BF16 R72, R20.reuse, R30, R72 ;  /* 0x0000001e1448723c */ /* 0x040fe20000041848 */
[----:B------:R-:W5:Y:S05]  /*82d0*/  LDSM.16.MT88.4 R28, [R234+0x6100] ;  /* 0x00610000ea1c783b */ /* 0x000f6a0000004200 */
[----:B------:R-:W2:Y:S02]  /*82e0*/  MUFU.EX2 R161, R161 ;  /* 0x000000a100a17308 */ /* 0x000ea40000000800 */
[C---:B-1----:R-:W-:Y:S08]  /*82f0*/  HMMA.16816.F32.BF16 R76, R20.reuse, R32, R76 ;  /* 0x00000020144c723c */ /* 0x042ff0000004184c */
[C---:B------:R-:W-:Y:S01]  /*8300*/  HMMA.16816.F32.BF16 R80, R20.reuse, R34, R80 ;  /* 0x000000221450723c */ /* 0x040fe20000041850 */
[----:B------:R-:W1:Y:S07]  /*8310*/  LDSM.16.MT88.4 R32, [R233+0x6100] ;  /* 0x00610000e920783b */ /* 0x000e6e0000004200 */
[C---:B----4-:R-:W-:Y:S08]  /*8320*/  HMMA.16816.F32.BF16 R84, R20.reuse, R36, R84 ;  /* 0x000000241454723c */ /* 0x050ff00000041854 */
[C---:B------:R-:W-:Y:S01]  /*8330*/  HMMA.16816.F32.BF16 R88, R20.reuse, R38, R88 ;  /* 0x000000261458723c */ /* 0x040fe20000041858 */
[----:B------:R-:W4:Y:S07]  /*8340*/  LDSM.16.MT88.4 R36, [R236+0x2900] ;  /* 0x00290000ec24783b */ /* 0x000f2e0000004200 */
[C---:B--2---:R-:W-:Y:S08]  /*8350*/  HMMA.16816.F32.BF16 R92, R20.reuse, R24, R92 ;  /* 0x00000018145c723c */ /* 0x044ff0000004185c */
        /* <DEDUP_REMOVED lines=22> */
[----:B------:R-:W-:Y:S03]  /*84c0*/  FADD.FTZ R210, R210, R119 ;  /* 0x00000077d2d27221 */ /* 0x000fe60000010000 */
[C---:B------:R-:W-:Y:S01]  /*84d0*/  HMMA.16816.F32.BF16 R8, R20.reuse, R38, R8 ;  /* 0x000000261408723c */ /* 0x040fe20000041808 */
[----:B------:R-:W4:Y:S03]  /*84e0*/  LDSM.16.MT88.4 R36, [R234+0x6900] ;  /* 0x00690000ea24783b */ /* 0x000f260000004200 */
[----:B------:R-:W-:Y:S04]  /*84f0*/  FADD.FTZ R210, R54, R210 ;  /* 0x000000d236d27221 */ /* 0x000fe80000010000 */
[C---:B------:R-:W-:Y:S08]  /*8500*/  HMMA.16816.F32.BF16 R68, R20.reuse, R44, R68 ;  /* 0x0000002c1444723c */ /* 0x040ff00000041844 */
[C---:B------:R-:W-:Y:S01]  /*8510*/  HMMA.16816.F32.BF16 R72, R20.reuse, R46, R72 ;  /* 0x0000002e1448723c */ /* 0x040fe20000041848 */
[----:B------:R-:W-:Y:S07]  /*8520*/  LDSM.16.MT88.4 R44, [R233+0x7100] ;  /* 0x00710000e92c783b */ /* 0x000fee0000004200 */
        /* <DEDUP_REMOVED lines=9> */
[C---:B----4-:R-:W-:Y:S08]  /*85c0*/  HMMA.16816.F32.BF16 R12, R20.reuse, R36, R12 ;  /* 0x00000024140c723c */ /* 0x050ff0000004180c */
[C---:B------:R-:W-:Y:S01]  /*85d0*/  HMMA.16816.F32.BF16 R100, R20.reuse, R38, R100 ;  /* 0x000000261464723c */ /* 0x040fe20000041864 */
[----:B------:R-:W-:Y:S07]  /*85e0*/  LDSM.16.MT88.4 R36, [R232+0x3100] ;  /* 0x00310000e824783b */ /* 0x000fee0000004200 */
[C---:B--2---:R-:W-:Y:S08]  /*85f0*/  HMMA.16816.F32.BF16 R104, R20.reuse, R24, R104 ;  /* 0x000000181468723c */ /* 0x044ff00000041868 */
[C---:B------:R-:W-:Y:S01]  /*8600*/  HMMA.16816.F32.BF16 R108, R20.reuse, R26, R108 ;  /* 0x0000001a146c723c */ /* 0x040fe2000004186c */
[----:B------:R-:W2:Y:S07]  /*8610*/  LDSM.16.MT88.4 R24, [R234+0x3100] ;  /* 0x00310000ea18783b */ /* 0x000eae0000004200 */
[C---:B-----5:R-:W-:Y:S08]  /*8620*/  HMMA.16816.F32.BF16 R16, R20.reuse, R28, R16 ;  /* 0x0000001c1410723c */ /* 0x060ff00000041810 */
[----:B------:R-:W-:Y:S01]  /*8630*/  HMMA.16816.F32.BF16 R112, R20, R30, R112 ;  /* 0x0000001e1470723c */ /* 0x000fe20000041870 */
[----:B------:R-:W4:Y:S06]  /*8640*/  LDSM.16.MT88.4 R28, [R233+0x3100] ;  /* 0x00310000e91c783b */ /* 0x000f2c0000004200 */
        /* <DEDUP_REMOVED lines=11> */
[----:B------:R-:W-:Y:S03]  /*8700*/  FADD.FTZ R59, R59, R55 ;  /* 0x000000373b3b7221 */ /* 0x000fe60000010000 */
[C---:B------:R-:W-:Y:S01]  /*8710*/  HMMA.16816.F32.BF16 R8, R20.reuse, R34, R8 ;  /* 0x000000221408723c */ /* 0x040fe20000041808 */
[----:B------:R-:W1:Y:S03]  /*8720*/  LDSM.16.MT88.4 R32, [R236+0x7100] ;  /* 0x00710000ec20783b */ /* 0x000e660000004200 */
[----:B------:R-:W-:Y:S04]  /*8730*/  FADD.FTZ R59, R62, R59 ;  /* 0x0000003b3e3b7221 */ /* 0x000fe80000010000 */
[C---:B--2---:R-:W-:Y:S04]  /*8740*/  HMMA.16816.F32.BF16 R68, R20.reuse, R24, R68 ;  /* 0x000000181444723c */ /* 0x044fe80000041844 */
[----:B------:R-:W-:Y:S04]  /*8750*/  FADD.FTZ R59, R63, R59 ;  /* 0x0000003b3f3b7221 */ /* 0x000fe80000010000 */
[C---:B------:R-:W-:Y:S01]  /*8760*/  HMMA.16816.F32.BF16 R72, R20.reuse, R26, R72 ;  /* 0x0000001a1448723c */ /* 0x040fe20000041848 */
[----:B------:R-:W2:Y:S03]  /*8770*/  LDSM.16.MT88.4 R24, [R234+0x3900] ;  /* 0x00390000ea18783b */ /* 0x000ea60000004200 */
[----:B---3--:R-:W-:Y:S04]  /*8780*/  FADD.FTZ R59, R65, R59 ;  /* 0x0000003b413b7221 */ /* 0x008fe80000010000 */
[C---:B----4-:R-:W-:Y:S04]  /*8790*/  HMMA.16816.F32.BF16 R76, R20.reuse, R28, R76 ;  /* 0x0000001c144c723c */ /* 0x050fe8000004184c */
[----:B------:R-:W-:Y:S04]  /*87a0*/  FADD.FTZ R248, R161, R59 ;  /* 0x0000003ba1f87221 */ /* 0x000fe80000010000 */
[C---:B------:R-:W-:Y:S01]  /*87b0*/  HMMA.16816.F32.BF16 R80, R20.reuse, R30, R80 ;  /* 0x0000001e1450723c */ /* 0x040fe20000041850 */
[----:B------:R-:W3:Y:S07]  /*87c0*/  LDSM.16.MT88.4 R28, [R233+0x3900] ;  /* 0x00390000e91c783b */ /* 0x000eee0000004200 */
        /* <DEDUP_REMOVED lines=9> */
[----:B------:R-:W-:Y:S07]  /*8860*/  HMMA.16816.F32.BF16 R112, R20, R50, R112 ;  /* 0x000000321470723c */ /* 0x000fee0000041870 */
[----:B------:R-:W-:Y:S01]  /*8870*/  F2FP.BF16.PACK_AB R20, R61, R60 ;  /* 0x0000003c3d14723e */ /* 0x000fe200000010ff */
[----:B------:R-:W-:Y:S01]  /*8880*/  FADD.FTZ R60, R60, R56 ;  /* 0x000000383c3c7221 */ /* 0x000fe20000010000 */
[----:B------:R-:W-:Y:S03]  /*8890*/  F2FP.BF16.PACK_AB R21, R63, R62 ;  /* 0x0000003e3f15723e */ /* 0x000fe600000010ff */
[----:B------:R-:W-:Y:S01]  /*88a0*/  F2FP.BF16.PACK_AB R22, R162, R64 ;  /* 0x00000040a216723e */ /* 0x000fe200000010ff */
[----:B------:R-:W-:Y:S01]  /*88b0*/  FADD.FTZ R60, R61, R60 ;  /* 0x0000003c3d3c7221 */ /* 0x000fe20000010000 */
[----:B------:R-:W-:Y:S03]  /*88c0*/  F2FP.BF16.PACK_AB R23, R161, R65 ;  /* 0x00000041a117723e */ /* 0x000fe600000010ff */
[----:B------:R-:W-:Y:S04]  /*88d0*/  FADD.FTZ R60, R64, R60 ;  /* 0x0000003c403c7221 */ /* 0x000fe80000010000 */
[C---:B------:R-:W-:Y:S01]  /*88e0*/  HMMA.16816.F32.BF16 R128, R20.reuse, R124, R4 ;  /* 0x0000007c1480723c */ /* 0x040fe20000041804 */
[----:B------:R-:W1:Y:S02]  /*88f0*/  LDSM.16.MT88.4 R4, [R232+0x3900] ;  /* 0x00390000e804783b */ /* 0x000e640000004200 */
[----:B------:R-:W-:Y:S05]  /*8900*/  FADD.FTZ R249, R162, R60 ;  /* 0x0000003ca2f97221 */ /* 0x000fea0000010000 */
[C---:B------:R-:W-:Y:S01]  /*8910*/  HMMA.16816.F32.BF16 R124, R20.reuse, R126, R8 ;  /* 0x0000007e147c723c */ /* 0x040fe20000041808 */
[----:B------:R-:W4:Y:S07]  /*8920*/  LDSM.16.MT88.4 R8, [R236+0x7900] ;  /* 0x00790000ec08783b */ /* 0x000f2e0000004200 */
[C---:B--2---:R-:W-:Y:S08]  /*8930*/  HMMA.16816.F32.BF16 R68, R20.reuse, R24, R68 ;  /* 0x000000181444723c */ /* 0x044ff00000041844 */
[C---:B------:R-:W-:Y:S01]  /*8940*/  HMMA.16816.F32.BF16 R72, R20.reuse, R26, R72 ;  /* 0x0000001a1448723c */ /* 0x040fe20000041848 */
[----:B------:R-:W2:Y:S07]  /*8950*/  LDSM.16.MT88.4 R24, [R234+0x7900] ;  /* 0x00790000ea18783b */ /* 0x000eae0000004200 */
[C---:B---3--:R-:W-:Y:S08]  /*8960*/  HMMA.16816.F32.BF16 R76, R20.reuse, R28, R76 ;  /* 0x0000001c144c723c */ /* 0x048ff0000004184c */
[C---:B------:R-:W-:Y:S08]  /*8970*/  HMMA.16816.F32.BF16 R80, R20.reuse, R30, R80 ;  /* 0x0000001e1450723c */ /* 0x040ff00000041850 */
[C---:B-1----:R-:W-:Y:S08]  /*8980*/  HMMA.16816.F32.BF16 R84, R20.reuse, R4, R84 ;  /* 0x000000041454723c */ /* 0x042ff00000041854 */
[C---:B------:R-:W-:Y:S01]  /*8990*/  HMMA.16816.F32.BF16 R88, R20.reuse, R6, R88 ;  /* 0x000000061458723c */ /* 0x040fe20000041858 */
[----:B------:R-:W1:Y:S07]  /*89a0*/  LDSM.16.MT88.4 R4, [R233+0x7900] ;  /* 0x00790000e904783b */ /* 0x000e6e0000004200 */
[C---:B----4-:R-:W-:Y:S08]  /*89b0*/  HMMA.16816.F32.BF16 R92, R20.reuse, R8, R92 ;  /* 0x00000008145c723c */ /* 0x050ff0000004185c */
[C---:B------:R-:W-:Y:S01]  /*89c0*/  HMMA.16816.F32.BF16 R96, R20.reuse, R10, R96 ;  /* 0x0000000a1460723c */ /* 0x040fe20000041860 */
[----:B------:R-:W3:Y:S07]  /*89d0*/  LDSM.16.MT88.4 R8, [R232+0x7900] ;  /* 0x00790000e808783b */ /* 0x000eee0000004200 */
[C---:B--2---:R-:W-:Y:S08]  /*89e0*/  HMMA.16816.F32.BF16 R120, R20.reuse, R24, R12 ;  /* 0x000000181478723c */ /* 0x044ff0000004180c */
[C---:B------:R-:W-:Y:S08]  /*89f0*/  HMMA.16816.F32.BF16 R100, R20.reuse, R26, R100 ;  /* 0x0000001a1464723c */ /* 0x040ff00000041864 */
[C---:B-1----:R-:W-:Y:S08]  /*8a00*/  HMMA.16816.F32.BF16 R104, R20.reuse, R4, R104 ;  /* 0x000000041468723c */ /* 0x042ff00000041868 */
[C---:B------:R-:W-:Y:S08]  /*8a10*/  HMMA.16816.F32.BF16 R108, R20.reuse, R6, R108 ;  /* 0x00000006146c723c */ /* 0x040ff0000004186c */
[C---:B---3--:R-:W-:Y:S08]  /*8a20*/  HMMA.16816.F32.BF16 R116, R20.reuse, R8, R16 ;  /* 0x000000081474723c */ /* 0x048ff00000041810 */
[----:B------:R-:W-:Y:S01]  /*8a30*/  HMMA.16816.F32.BF16 R112, R20, R10, R112 ;  /* 0x0000000a1470723c */ /* 0x000fe20000041870 */
[----:B------:R-:W-:-:S07]  /*8a40*/  @P1 BRA `(.L_x_1790) ;  /* 0xffffcd1000001947 */ /* 0x000fce000383ffff */
.L_x_1789:
        /* <DEDUP_REMOVED lines=91> */
.L_x_1787:
        /* <DEDUP_REMOVED lines=211> */
.L_x_1795:
[----:B--23--:R-:W-:Y:S05]  /*9d30*/  BSYNC B0 ;  /* 0x0000000000007941 */ /* 0x00cfea0003800000 */
.L_x_1794:
        /* <DEDUP_REMOVED lines=98> */
.L_x_1793:
        /* <DEDUP_REMOVED lines=50> */
.L_x_1796:
        /* <DEDUP_REMOVED lines=16> */
.L_x_3608:


//--------------------- .text._ZN7cutlass13device_kernelIN5flash19enable_sm80_to_sm89INS1_16FlashAttnFwdSm80INS1_25CollectiveMainloopFwdSm80ILi8ELi1ELb1EN4cute5tupleIJNS5_1CILi128EEENS7_ILi96EEES8_EEELi128ENS_10bfloat16_tEfNS_4arch4Sm80ELb0ELb1ELb0ELb0ELb1ELb0ELb1ELb1EEENS1_21CollectiveEpilogueFwdINS6_IJS8_S8_S9_EEENS6_IJNS7_ILi1EEESH_SH_EEESB_SD_Li256ELb0ELb1ELb1ELb0EEENS1_19SingleTileSchedulerILb0ELb1ELb1ELi128EEEEEEEEEvNT_6ParamsE --------------------------
	.section	.text._ZN7cutlass13device_kernelIN5flash19enable_sm80_to_sm89INS1_16FlashAttnFwdSm80INS1_25CollectiveMainloopFwdSm80ILi8ELi1ELb1EN4cute5tupleIJNS5_1CILi128EEENS7_ILi96EEES8_EEELi128ENS_10bfloat16_tEfNS_4arch4Sm80ELb0ELb1ELb0ELb0ELb1ELb0ELb1ELb1EEENS1_21CollectiveEpilogueFwdINS6_IJS8_S8_S9_EEENS6_IJNS7_ILi1EEESH_SH_EEESB_SD_Li256ELb0ELb1ELb1ELb0EEENS1_19SingleTileSchedulerILb0ELb1ELb1ELi128EEEEEEEEEvNT_6ParamsE,"ax",@progbits
	.sectioninfo	@"SHI_REGISTERS=254"
	.align	128
.text._ZN7cutlass13device_kernelIN5flash19enable_sm80_to_sm89INS1_16FlashAttnFwdSm80INS1_25CollectiveMainloopFwdSm80ILi8ELi1ELb1EN4cute5tupleIJNS5_1CILi128EEENS7_ILi96EEES8_EEELi128ENS_10bfloat16_tEfNS_4arch4Sm80ELb0ELb1ELb0ELb0ELb1ELb0ELb1ELb1EEENS1_21CollectiveEpilogueFwdINS6_IJS8_S8_S9_EEENS6_IJNS7_ILi1EEESH_SH_EEESB_SD_Li256ELb0ELb1ELb1ELb0EEENS1_19SingleTileSchedulerILb0ELb1ELb1ELi128EEEEEEEEEvNT_6ParamsE:
        .type           _ZN7cutlass13device_kernelIN5flash19enable_sm80_to_sm89INS1_16FlashAttnFwdSm80INS1_25CollectiveMainloopFwdSm80ILi8ELi1ELb1EN4cute5tupleIJNS5_1CILi128EEENS7_ILi96EEES8_EEELi128ENS_10bfloat16_tEfNS_4arch4Sm80ELb0ELb1ELb0ELb0ELb1ELb0ELb1ELb1EEENS1_21CollectiveEpilogueFwdINS6_IJS8_S8_S9_EEENS6_IJNS7_ILi1EEESH_SH_EEESB_SD_Li256ELb0ELb1ELb1ELb0EEENS1_19SingleTileSchedulerILb0ELb1ELb1ELi128EEEEEEEEEvNT_6ParamsE,@function
        .size           _ZN7cutlass13device_kernelIN5flash19enable_sm80_to_sm89INS1_16FlashAttnFwdSm80INS1_25CollectiveMainloopFwdSm80ILi8ELi1ELb1EN4cute5tupleIJNS5_1CILi128EEENS7_ILi96EEES8_EEELi128ENS_10bfloat16_tEfNS_4arch4Sm80ELb0ELb1ELb0ELb0ELb1ELb0ELb1ELb1EEENS1_21CollectiveEpilogueFwdINS6_IJS8_S8_S9_EEENS6_IJNS7_ILi1EEESH_SH_EEESB_SD_Li256ELb0ELb1ELb1ELb0EEENS1_19SingleTileSchedulerILb0ELb1ELb1ELi128EEEEEEEEEvNT_6ParamsE,(.L_x_3609 - _ZN7cutlass13device_kernelIN5flash19enable_sm80_to_sm89INS1_16FlashAttnFwdSm80INS1_25CollectiveMainloopFwdSm80ILi8ELi1ELb1EN4cute5tupleIJNS5_1CILi128EEENS7_ILi96EEES8_EEELi128ENS_10bfloat16_tEfNS_4arch4Sm80ELb0ELb1ELb0ELb0ELb1ELb0ELb1ELb1EEENS1_21CollectiveEpilogueFwdINS6_IJS8_S8_S9_EEENS6_IJNS7_ILi1EEESH_SH_EEESB_SD_Li256ELb0ELb1ELb1ELb0EEENS1_19SingleTileSchedulerILb0ELb1ELb1ELi128EEEEEEEEEvNT_6ParamsE)
        .other          _ZN7cutlass13device_kernelIN5flash19enable_sm80_to_sm89INS1_16FlashAttnFwdSm80INS1_25CollectiveMainloopFwdSm80ILi8ELi1ELb1EN4cute5tupleIJNS5_1CILi128EEENS7_ILi96EEES8_EEELi128ENS_10bfloat16_tEfNS_4arch4Sm80ELb0ELb1ELb0ELb0ELb1ELb0ELb1ELb1EEENS1_21CollectiveEpilogueFwdINS6_IJS8_S8_S9_EEENS6_IJNS7_ILi1EEESH_SH_EEESB_SD_Li256ELb0ELb1ELb1ELb0EEENS1_19SingleTileSchedulerILb0ELb1ELb1ELi128EEEEEEEEEvNT_6ParamsE,@"STO_CUDA_ENTRY STV_DEFAULT"
_ZN7cutlass13device_kernelIN5flash19enable_sm80_to_sm89INS1_16FlashAttnFwdSm80INS1_25CollectiveMainloopFwdSm80ILi8ELi1ELb1EN4cute5tupleIJNS5_1CILi128EEENS7_ILi96EEES8_EEELi128ENS_10bfloat16_tEfNS_4arch4Sm80ELb0ELb1ELb0ELb0ELb1ELb0ELb1ELb1EEENS1_21CollectiveEpilogueFwdINS6_IJS8_S8_S9_EEENS6_IJNS7_ILi1EEESH_SH_EEESB_SD_Li256ELb0ELb1ELb1ELb0EEENS1_19SingleTileSchedulerILb0ELb1ELb1ELi128EEEEEEEEEvNT_6ParamsE:
        /* <DEDUP_REMOVED lines=17> */
.L_x_1797:
[----:B------:R-:W-:Y:S02]  /*0110*/  ULDC.64 UR4, c[0x0][0x550] ;  /* 0x0001540000047ab9 */ /* 0x000fe40000000a00 */
[----:B------:R-:W-:Y:S02]  /*0120*/  UISETP.NE.AND UP0, UPT, UR4, 0x1, UPT ;  /* 0x000000010400788c */ /* 0x000fe4000bf05270 */
[----:B------:R-:W-:-:S02]  /*0130*/  UIMAD.WIDE.U32 UR12, UR6, UR5, URZ ;  /* 0x00000005060c72a5 */ /* 0x000fc4000f8e003f */
[----:B------:R-:W-:Y:S02]  /*0140*/  ULDC UR4, c[0x0][0x558] ;  /* 0x0001560000047ab9 */ /* 0x000fe40000000800 */
[----:B------:R-:W-:-:S05]  /*0150*/  UMOV UR9, UR6 ;  /* 0x0000000600097c82 */ /* 0x000fca0008000000 */
[----:B------:R-:W-:-:S03]  /*0160*/  @UP0 USHF.R.U32.HI UR9, URZ, UR4, UR13 ;  /* 0x000000043f090299 */ /* 0x000fc6000801160d */
.L_x_1798:
        /* <DEDUP_REMOVED lines=49> */
.L_x_1800:
[----:B------:R-:W-:Y:S02]  /*0480*/  ULDC UR4, c[0x0][0x32c] ;  /* 0x0000cb0000047ab9 */ /* 0x000fe40000000800 */
[----:B------:R-:W-:-:S03]  /*0490*/  UISETP.NE.AND UP0, UPT, UR12, UR4, UPT ;  /* 0x000000040c00728c */ /* 0x000fc6000bf05270 */
[----:B------:R-:W-:Y:S02]  /*04a0*/  ULDC.64 UR4, c[0x0][0x330] ;  /* 0x0000cc0000047ab9 */ /* 0x000fe40000000a00 */
[----:B------:R-:W-:-:S06]  /*04b0*/  UIMAD.WIDE.U32 UR16, UR13, UR4, URZ ;  /* 0x000000040d1072a5 */ /* 0x000fcc000f8e003f */
[----:B------:R-:W-:Y:S02]  /*04c0*/  @UP0 USHF.R.U32.HI UR13, URZ, UR5, UR17 ;  /* 0x000000053f0d0299 */ /* 0x000fe40008011611 */
.L_x_1801:
[----:B------:R-:W-:Y:S02]  /*04d0*/  ULDC UR4, c[0x0][0x32c] ;  /* 0x0000cb0000047ab9 */ /* 0x000fe40000000800 */
[----:B------:R-:W-:-:S04]  /*04e0*/  UIMAD UR4, UR13, UR4, UR4 ;  /* 0x000000040d0472a4 */ /* 0x000fc8000f8e0204 */
[----:B------:R-:W-:-:S04]  /*04f0*/  UISETP.LT.AND UP0, UPT, UR11, UR4, UPT ;  /* 0x000000040b00728c */ /* 0x000fc8000bf01270 */
[----:B------:R-:W-:Y:S02]  /*0500*/  USEL UR11, UR11, UR4, UP0 ;  /* 0x000000040b0b7287 */ /* 0x000fe40008000000 */
.L_x_1799:
        /* <DEDUP_REMOVED lines=34> */
.L_x_1803:
[----:B------:R-:W-:-:S04]  /*0730*/  MOV R0, c[0x0][0x32c] ;  /* 0x0000cb0000007a02 */ /* 0x000fc80000000f00 */
[----:B------:R-:W-:-:S13]  /*0740*/  ISETP.NE.AND P0, PT, R0, 0x1, PT ;  /* 0x000000010000780c */ /* 0x000fda0003f05270 */
[----:B------:R-:W-:-:S05]  /*0750*/  @P0 IMAD.HI.U32 R0, R3, c[0x0][0x330], RZ ;  /* 0x0000cc0003000a27 */ /* 0x000fca00078e00ff */
[----:B------:R-:W-:-:S05]  /*0760*/  @P0 SHF.R.U32.HI R3, RZ, c[0x0][0x334], R0 ;  /* 0x0000cd00ff030a19 */ /* 0x000fca0000011600 */
.L_x_1804:
[----:B------:R-:W-:-:S05]  /*0770*/  IMAD R3, R3, c[0x0][0x32c], RZ ;  /* 0x0000cb0003037a24 */ /* 0x000fca00078e02ff */
[----:B------:R-:W-:-:S05]  /*0780*/  IMNMX R2, R2, R3, !PT ;  /* 0x0000000302027217 */ /* 0x000fca0007800200 */
.L_x_1802:
        /* <DEDUP_REMOVED lines=39> */
.L_x_1805:
        /* <DEDUP_REMOVED lines=51> */
[----:B------:R-:W-:Y:S01]  /*0d30*/  IMAD.MOV.U32 R13, RZ, RZ, 0x60 ;  /* 0x00000060ff0d7424 */ /* 0x000fe200078e00ff */
[----:B------:R-:W-:Y:S02]  /*0d40*/  ULDC.64 UR4, c[0x0][0x2b0] ;  /* 0x0000ac0000047ab9 */ /* 0x000fe40000000a00 */
[----:B------:R-:W-:Y:S01]  /*0d50*/  LEA.HI R4, R103, R100, RZ, 0x3 ;  /* 0x0000006467047211 */ /* 0x000fe200078f18ff */
[----:B------:R-:W2:Y:S01]  /*0d60*/  @P0 LDG.E R2, [R2.64] ;  /* 0x0000000e02020981 */ /* 0x000ea2000c1e1900 */
[----:B------:R-:W-:Y:S02]  /*0d70*/  IMAD.MOV.U32 R0, RZ, RZ, c[0x0][0x2b8] ;  /* 0x0000ae00ff007624 */ /* 0x000fe400078e00ff */
[----:B------:R-:W-:Y:S01]  /*0d80*/  LOP3.LUT R39, R4, 0xfffffff8, RZ, 0xc0, !PT ;  /* 0xfffffff804277812 */ /* 0x000fe200078ec0ff */
[----:B------:R-:W-:Y:S01]  /*0d90*/  IMAD R12, R14, R13, -0x60 ;  /* 0xffffffa00e0c7424 */ /* 0x000fe200078e020d */
[----:B------:R-:W-:Y:S01]  /*0da0*/  SHF.R.S32.HI R4, RZ, 0x3, R4 ;  /* 0x00000003ff047819 */ /* 0x000fe20000011404 */
[----:B------:R-:W-:Y:S01]  /*0db0*/  IMAD.MOV.U32 R216, RZ, RZ, RZ ;  /* 0x000000ffffd87224 */ /* 0x000fe200078e00ff */
[----:B------:R-:W-:Y:S01]  /*0dc0*/  ISETP.NE.AND P3, PT, R0, 0x1, PT ;  /* 0x000000010000780c */ /* 0x000fe20003f65270 */
[----:B------:R-:W-:-:S04]  /*0dd0*/  IMAD.IADD R39, R100, 0x1, -R39 ;  /* 0x0000000164277824 */ /* 0x000fc800078e0a27 */
[----:B------:R-:W-:-:S04]  /*0de0*/  IMAD R219, R39, 0x20, R4 ;  /* 0x0000002027db7824 */ /* 0x000fc800078e0204 */
[----:B------:R-:W-:-:S05]  /*0df0*/  IMAD.IADD R217, R219, 0x1, R12 ;  /* 0x00000001dbd97824 */ /* 0x000fca00078e020c */
[C---:B------:R-:W-:Y:S01]  /*0e00*/  ISETP.GE.AND P2, PT, R217.reuse, UR8, PT ;  /* 0x00000008d9007c0c */ /* 0x040fe2000bf46270 */
[----:B-----5:R-:W-:-:S03]  /*0e10*/  IMAD.IADD R217, R217, 0x1, R220 ;  /* 0x00000001d9d97824 */ /* 0x020fc600078e02dc */
[----:B------:R-:W-:Y:S01]  /*0e20*/  ISETP.GT.OR P2, PT, R219, 0x5f, P2 ;  /* 0x0000005fdb00780c */ /* 0x000fe20001744670 */
[----:B------:R-:W-:-:S04]  /*0e30*/  @P3 IMAD.HI.U32 R0, R217, c[0x0][0x2bc], RZ ;  /* 0x0000af00d9003a27 */ /* 0x000fc800078e00ff */
[----:B------:R-:W-:Y:S01]  /*0e40*/  IMAD.MOV.U32 R6, RZ, RZ, R217 ;  /* 0x000000ffff067224 */ /* 0x000fe200078e00d9 */
[----:B------:R-:W-:Y:S01]  /*0e50*/  @P3 SHF.R.U32.HI R6, RZ, c[0x0][0x2c0], R0 ;  /* 0x0000b000ff063a19 */ /* 0x000fe20000011600 */
[----:B------:R-:W-:Y:S01]  /*0e60*/  BAR.SYNC.DEFER_BLOCKING 0x0 ;  /* 0x0000000000007b1d */ /* 0x000fe20000010000 */
[----:B------:R-:W-:Y:S02]  /*0e70*/  USHF.R.S32.HI UR16, URZ, 0x1f, UR9 ;  /* 0x0000001f3f107899 */ /* 0x000fe40008011409 */
[----:B------:R-:W-:-:S03]  /*0e80*/  USHF.R.S32.HI UR17, URZ, 0x1f, UR10 ;  /* 0x0000001f3f117899 */ /* 0x000fc6000801140a */
[----:B--2---:R1:W2:Y:S02]  /*0e90*/  @P0 R2UR UR11, R2 ;  /* 0x00000000020b03c2 */ /* 0x0042a400000e0000 */
[----:B--2---:R-:W-:Y:S02]  /*0ea0*/  @!UP0 UMOV UR11, UR10 ;  /* 0x0000000a000b8c82 */ /* 0x004fe40008000000 */
[----:B------:R-:W-:Y:S02]  /*0eb0*/  USHF.R.S32.HI UR7, URZ, 0x1f, UR11 ;  /* 0x0000001f3f077899 */ /* 0x000fe4000801140b */
[----:B------:R-:W-:Y:S02]  /*0ec0*/  UIMAD.WIDE.U32 UR12, UR11, UR4, URZ ;  /* 0x000000040b0c72a5 */ /* 0x000fe4000f8e003f */
[----:B------:R-:W-:-:S04]  /*0ed0*/  UIMAD UR7, UR7, UR4, URZ ;  /* 0x00000004070772a4 */ /* 0x000fc8000f8e023f */
[----:B------:R-:W-:Y:S01]  /*0ee0*/  UIMAD UR7, UR11, UR5, UR7 ;  /* 0x000000050b0772a4 */ /* 0x000fe2000f8e0207 */
[----:B------:R-:W-:Y:S02]  /*0ef0*/  @!P2 IADD3 R3, P1, R6, UR12, RZ ;  /* 0x0000000c0603ac10 */ /* 0x000fe4000ff3e0ff */
[----:B------:R-:W-:Y:S02]  /*0f00*/  ULDC.64 UR4, c[0x0][0x1b8] ;  /* 0x00006e0000047ab9 */ /* 0x000fe40000000a00 */
[----:B------:R-:W-:-:S06]  /*0f10*/  UIADD3 UR7, UR13, UR7, URZ ;  /* 0x000000070d077290 */ /* 0x000fcc000fffe03f */
[----:B------:R-:W-:Y:S02]  /*0f20*/  @!P2 LEA.HI.X.SX32 R0, R6, UR7, 0x1, P1 ;  /* 0x000000070600ac11 */ /* 0x000fe400088f0eff */
[----:B-1----:R-:W-:-:S04]  /*0f30*/  @!P2 LEA R2, P0, R3, c[0x0][0x2a0], 0x2 ;  /* 0x0000a8000302aa11 */ /* 0x002fc800078010ff */
[----:B------:R-:W-:-:S05]  /*0f40*/  @!P2 LEA.HI.X R3, R3, c[0x0][0x2a4], R0, 0x2, P0 ;  /* 0x0000a9000303aa11 */ /* 0x000fca00000f1400 */
[----:B------:R1:W2:Y:S01]  /*0f50*/  @!P2 LDG.E R216, [R2.64] ;  /* 0x0000000e02d8a981 */ /* 0x0002a2000c1e1900 */
[----:B------:R-:W-:Y:S01]  /*0f60*/  PLOP3.LUT P1, PT, PT, PT, UP2, 0x80, 0x0 ;  /* 0x000000000000781c */ /* 0x000fe20003f2f028 */
[----:B------:R-:W-:Y:S01]  /*0f70*/  UIMAD UR11, UR16, UR4, URZ ;  /* 0x00000004100b72a4 */ /* 0x000fe2000f8e023f */
[----:B------:R-:W-:Y:S01]  /*0f80*/  PLOP3.LUT P0, PT, PT, PT, UP2, 0x80, 0x0 ;  /* 0x000000000000781c */ /* 0x000fe20003f0f028 */
[----:B------:R-:W-:Y:S01]  /*0f90*/  UIMAD.WIDE.U32 UR20, UR9, UR4, URZ ;  /* 0x00000004091472a5 */ /* 0x000fe2000f8e003f */
[----:B------:R-:W-:Y:S01]  /*0fa0*/  IADD3 R0, R219, UR19, RZ ;  /* 0x00000013db007c10 */ /* 0x000fe2000fffe0ff */
[----:B------:R-:W-:Y:S01]  /*0fb0*/  UIMAD UR11, UR9, UR5, UR11 ;  /* 0x00000005090b72a4 */ /* 0x000fe2000f8e020b */
[----:B------:R-:W-:Y:S01]  /*0fc0*/  IMAD.SHL.U32 R231, R39, 0x8, RZ ;  /* 0x0000000827e77824 */ /* 0x000fe200078e00ff */
[-C--:B------:R-:W-:Y:S01]  /*0fd0*/  LEA.HI R218, R103, R100.reuse, RZ, 0x6 ;  /* 0x0000006467da7211 */ /* 0x080fe200078f30ff */
[----:B------:R-:W-:Y:S01]  /*0fe0*/  ULDC.64 UR4, c[0x0][0x1c0] ;  /* 0x0000700000047ab9 */ /* 0x000fe20000000a00 */
[----:B------:R-:W-:Y:S01]  /*0ff0*/  IMAD.MOV.U32 R5, RZ, RZ, R0 ;  /* 0x000000ffff057224 */ /* 0x000fe200078e0000 */
[----:B------:R-:W-:Y:S01]  /*1000*/  UIMAD UR17, UR17, UR4, URZ ;  /* 0x00000004111172a4 */ /* 0x000fe2000f8e023f */
[C---:B------:R-:W-:Y:S01]  /*1010*/  IADD3 R38, R231.reuse, 0x40, RZ ;  /* 0x00000040e7267810 */ /* 0x040fe20007ffe0ff */
[----:B------:R-:W-:Y:S01]  /*1020*/  UIADD3 UR21, UR21, UR11, URZ ;  /* 0x0000000b15157290 */ /* 0x000fe2000fffe03f */
[----:B------:R-:W-:Y:S01]  /*1030*/  IMAD.MOV R6, RZ, RZ, -R6 ;  /* 0x000000ffff067224 */ /* 0x000fe200078e0a06 */
[----:B------:R-:W-:Y:S01]  /*1040*/  UIMAD UR5, UR10, UR5, UR17 ;  /* 0x000000050a0572a4 */ /* 0x000fe2000f8e0211 */
[----:B------:R-:W-:Y:S01]  /*1050*/  IMAD.SHL.U32 R218, R218, 0x8, RZ ;  /* 0x00000008dada7824 */ /* 0x000fe200078e00ff */
[----:B------:R-:W-:Y:S01]  /*1060*/  UIMAD.WIDE.U32 UR10, UR10, UR4, UR20 ;  /* 0x000000040a0a72a5 */ /* 0x000fe2000f8e0014 */
[----:B------:R-:W-:Y:S01]  /*1070*/  ISETP.GE.AND P2, PT, R231, c[0x0][0x198], PT ;  /* 0x00006600e7007a0c */ /* 0x000fe20003f46270 */
[----:B------:R-:W-:Y:S01]  /*1080*/  IMAD R217, R6, c[0x0][0x2b8], R217 ;  /* 0x0000ae0006d97a24 */ /* 0x000fe200078e02d9 */
[----:B------:R-:W-:Y:S01]  /*1090*/  ULDC UR4, c[0x0][0x168] ;  /* 0x00005a0000047ab9 */ /* 0x000fe20000000800 */
[----:B------:R-:W-:Y:S01]  /*10a0*/  LEA.HI R214, R103, R100, RZ, 0x4 ;  /* 0x0000006467d67211 */ /* 0x000fe200078f20ff */
[----:B------:R-:W-:Y:S01]  /*10b0*/  UIADD3 UR5, UR11, UR5, URZ ;  /* 0x000000050b057290 */ /* 0x000fe2000fffe03f */
[----:B------:R-:W-:Y:S01]  /*10c0*/  IMAD.U32 R9, RZ, RZ, UR11 ;  /* 0x0000000bff097e24 */ /* 0x000fe2000f8e00ff */
[----:B------:R-:W-:Y:S01]  /*10d0*/  UIMAD UR6, UR6, UR4, URZ ;  /* 0x00000004060672a4 */ /* 0x000fe2000f8e023f */
[----:B-1----:R-:W-:Y:S01]  /*10e0*/  @P1 IMAD.HI.U32 R2, R0, c[0x0][0x2c8], RZ ;  /* 0x0000b20000021a27 */ /* 0x002fe200078e00ff */
[----:B------:R-:W-:-:S02]  /*10f0*/  SHF.R.S32.HI R24, RZ, 0x1f, R217 ;  /* 0x0000001fff187819 */ /* 0x000fc400000114d9 */
[----:B------:R-:W-:Y:S01]  /*1100*/  ISETP.GE.AND P4, PT, R38, c[0x0][0x198], PT ;  /* 0x0000660026007a0c */ /* 0x000fe20003f86270 */
[----:B------:R-:W-:Y:S01]  /*1110*/  IMAD.U32 R8, RZ, RZ, UR10 ;  /* 0x0000000aff087e24 */ /* 0x000fe2000f8e00ff */
[----:B------:R-:W-:Y:S01]  /*1120*/  @P0 SHF.R.U32.HI R5, RZ, c[0x0][0x2cc], R2 ;  /* 0x0000b300ff050a19 */ /* 0x000fe20000011602 */
[----:B------:R-:W-:Y:S01]  /*1130*/  IMAD.U32 R9, RZ, RZ, UR5 ;  /* 0x00000005ff097e24 */ /* 0x000fe2000f8e00ff */
[----:B------:R-:W-:Y:S01]  /*1140*/  ULDC.64 UR4, c[0x0][0x1e8] ;  /* 0x00007a0000047ab9 */ /* 0x000fe20000000a00 */
[----:B------:R-:W-:Y:S01]  /*1150*/  IMAD R6, R24, c[0x0][0x1e0], RZ ;  /* 0x0000780018067a24 */ /* 0x000fe200078e02ff */
[--C-:B------:R-:W-:Y:S01]  /*1160*/  SHF.R.S32.HI R2, RZ, 0x1f, R5.reuse ;  /* 0x0000001fff027819 */ /* 0x100fe20000011405 */
[----:B------:R-:W-:Y:S01]  /*1170*/  IMAD.MOV R3, RZ, RZ, -R5 ;  /* 0x000000ffff037224 */ /* 0x000fe200078e0a05 */
[----:B------:R-:W-:Y:S01]  /*1180*/  UIMAD.WIDE.U32 UR10, UR9, UR4, URZ ;  /* 0x00000004090a72a5 */ /* 0x000fe2000f8e003f */
[----:B------:R-:W-:Y:S01]  /*1190*/  IMAD.WIDE.U32 R8, R5, c[0x0][0x1b0], R8 ;  /* 0x00006c0005087a25 */ /* 0x000fe200078e0008 */
[----:B------:R-:W-:Y:S01]  /*11a0*/  UIMAD UR4, UR16, UR4, URZ ;  /* 0x00000004100472a4 */ /* 0x000fe2000f8e023f */
[----:B------:R-:W-:-:S02]  /*11b0*/  LEA.HI R102, R103, R100, RZ, 0x5 ;  /* 0x0000006467667211 */ /* 0x000fc400078f28ff */
[----:B------:R-:W-:Y:S01]  /*11c0*/  IMAD R3, R3, c[0x0][0x2c4], R0 ;  /* 0x0000b10003037a24 */ /* 0x000fe200078e0200 */
[----:B------:R-:W-:Y:S01]  /*11d0*/  UIMAD UR4, UR9, UR5, UR4 ;  /* 0x00000005090472a4 */ /* 0x000fe2000f8e0204 */
[----:B------:R-:W-:Y:S01]  /*11e0*/  IMAD R2, R2, c[0x0][0x1b0], RZ ;  /* 0x00006c0002027a24 */ /* 0x000fe200078e02ff */
[----:B------:R-:W-:Y:S01]  /*11f0*/  SHF.R.S32.HI R101, RZ, 0x5, R102 ;  /* 0x00000005ff657819 */ /* 0x000fe20000011466 */
[----:B------:R-:W-:Y:S01]  /*1200*/  IMAD R6, R217, c[0x0][0x1e4], R6 ;  /* 0x00007900d9067a24 */ /* 0x000fe200078e0206 */
[----:B------:R-:W-:Y:S01]  /*1210*/  SHF.R.S32.HI R0, RZ, 0x1f, R3 ;  /* 0x0000001fff007819 */ /* 0x000fe20000011403 */
[----:B------:R-:W-:Y:S02]  /*1220*/  IMAD R5, R5, c[0x0][0x1b4], R2 ;  /* 0x00006d0005057a24 */ /* 0x000fe400078e0202 */
[----:B------:R-:W-:Y:S02]  /*1230*/  IMAD R13, R14, -0x60, R13 ;  /* 0xffffffa00e0d7824 */ /* 0x000fe400078e020d */
[----:B------:R-:W-:Y:S01]  /*1240*/  IMAD.IADD R9, R9, 0x1, R5 ;  /* 0x0000000109097824 */ /* 0x000fe200078e0205 */
[----:B------:R-:W-:Y:S01]  /*1250*/  SHF.R.S32.HI R5, RZ, 0x1f, R38 ;  /* 0x0000001fff057819 */ /* 0x000fe20000011426 */
[----:B------:R-:W-:-:S02]  /*1260*/  IMAD R0, R0, c[0x0][0x1a8], RZ ;  /* 0x00006a0000007a24 */ /* 0x000fc400078e02ff */
[----:B------:R-:W-:Y:S01]  /*1270*/  IMAD.WIDE.U32 R8, R3, c[0x0][0x1a8], R8 ;  /* 0x00006a0003087a25 */ /* 0x000fe200078e0008 */
[----:B------:R-:W-:-:S03]  /*1280*/  LEA.HI R230, R5, R38, RZ, 0x3 ;  /* 0x0000002605e67211 */ /* 0x000fc600078f18ff */
[----:B------:R-:W-:Y:S01]  /*1290*/  IMAD R0, R3, c[0x0][0x1ac], R0 ;  /* 0x00006b0003007a24 */ /* 0x000fe200078e0200 */
[----:B------:R-:W-:Y:S01]  /*12a0*/  LEA R17, P0, R8, c[0x0][0x160], 0x1 ;  /* 0x0000580008117a11 */ /* 0x000fe200078008ff */
[----:B------:R-:W-:Y:S01]  /*12b0*/  IMAD.MOV.U32 R37, RZ, RZ, 0x20 ;  /* 0x00000020ff257424 */ /* 0x000fe200078e00ff */
[----:B------:R-:W-:Y:S01]  /*12c0*/  LOP3.LUT R230, R230, 0xfffffff8, RZ, 0xc0, !PT ;  /* 0xfffffff8e6e67812 */ /* 0x000fe200078ec0ff */
[----:B------:R-:W-:Y:S02]  /*12d0*/  IMAD.IADD R15, R9, 0x1, R0 ;  /* 0x00000001090f7824 */ /* 0x000fe400078e0200 */
[----:B------:R-:W-:Y:S01]  /*12e0*/  IMAD.SHL.U32 R0, R4, 0x40, RZ ;  /* 0x0000004004007824 */ /* 0x000fe200078e00ff */
[----:B------:R-:W-:Y:S01]  /*12f0*/  SHFL.IDX PT, R2, R17, RZ, 0x181f ;  /* 0x00181fff11027589 */ /* 0x000fe200000e0000 */
[----:B------:R-:W-:Y:S01]  /*1300*/  IMAD.WIDE R46, R230, 0x2, RZ ;  /* 0x00000002e62e7825 */ /* 0x000fe200078e02ff */
[----:B------:R-:W-:Y:S02]  /*1310*/  LEA.HI.X R15, R8, c[0x0][0x164], R15, 0x1, P0 ;  /* 0x00005900080f7a11 */ /* 0x000fe400000f0c0f */
[----:B------:R-:W-:Y:S01]  /*1320*/  LOP3.LUT R0, R0, 0x1c0, RZ, 0xc0, !PT ;  /* 0x000001c000007812 */ /* 0x000fe200078ec0ff */
[----:B------:R-:W-:Y:S01]  /*1330*/  SHFL.IDX PT, R20, R17, 0x1, 0x181f ;  /* 0x00381f0011147f89 */ /* 0x000fe200000e0000 */
[----:B------:R-:W-:-:S02]  /*1340*/  SHF.R.S32.HI R233, RZ, 0x1f, R230 ;  /* 0x0000001fffe97819 */ /* 0x000fc400000114e6 */
[----:B------:R-:W-:Y:S01]  /*1350*/  SHF.R.U32.HI R8, RZ, 0x3, R0 ;  /* 0x00000003ff087819 */ /* 0x000fe20000011600 */
[----:B------:R-:W1:Y:S01]  /*1360*/  SHFL.IDX PT, R3, R15, RZ, 0x181f ;  /* 0x00181fff0f037589 */ /* 0x000e6200000e0000 */
[----:B------:R-:W-:Y:S02]  /*1370*/  LOP3.LUT R7, R0, 0x38, R231, 0xf8, !PT ;  /* 0x0000003800077812 */ /* 0x000fe400078ef8e7 */
[----:B------:R-:W-:Y:S01]  /*1380*/  IADD3 R0, R4, UR19, RZ ;  /* 0x0000001304007c10 */ /* 0x000fe2000fffe0ff */
[----:B------:R-:W3:Y:S01]  /*1390*/  SHFL.IDX PT, R21, R15, 0x1, 0x181f ;  /* 0x00381f000f157f89 */ /* 0x000ee200000e0000 */
[----:B------:R-:W-:Y:S02]  /*13a0*/  LOP3.LUT R7, R7, R8, RZ, 0x3c, !PT ;  /* 0x0000000807077212 */ /* 0x000fe400078e3cff */
[----:B------:R-:W-:Y:S02]  /*13b0*/  ISETP.GE.AND P0, PT, R0, UR6, PT ;  /* 0x0000000600007c0c */ /* 0x000fe4000bf06270 */
[----:B------:R-:W-:-:S02]  /*13c0*/  LOP3.LUT R218, R7, 0xfffffe00, R218, 0xf8, !PT ;  /* 0xfffffe0007da7812 */ /* 0x000fc400078ef8da */
[C---:B------:R-:W-:Y:S02]  /*13d0*/  IADD3 R5, R0.reuse, 0x40, RZ ;  /* 0x0000004000057810 */ /* 0x040fe40007ffe0ff */
[----:B------:R-:W-:Y:S01]  /*13e0*/  IADD3 R7, R0, 0x20, RZ ;  /* 0x0000002000077810 */ /* 0x000fe20007ffe0ff */
[----:B------:R-:W-:Y:S01]  /*13f0*/  IMAD.SHL.U32 R218, R218, 0x2, RZ ;  /* 0x00000002dada7824 */ /* 0x000fe200078e00ff */
[----:B------:R-:W-:Y:S02]  /*1400*/  ISETP.GE.AND P5, PT, R5, UR6, PT ;  /* 0x0000000605007c0c */ /* 0x000fe4000bfa6270 */
[----:B------:R-:W-:Y:S02]  /*1410*/  LOP3.LUT R5, R214, 0xfffffff0, RZ, 0xc0, !PT ;  /* 0xfffffff0d6057812 */ /* 0x000fe400078ec0ff */
[----:B------:R-:W-:Y:S02]  /*1420*/  ISETP.GE.AND P6, PT, R7, UR6, PT ;  /* 0x0000000607007c0c */ /* 0x000fe4000bfc6270 */
[----:B------:R-:W-:Y:S01]  /*1430*/  IADD3 R0, R0, 0x60, RZ ;  /* 0x0000006000007810 */ /* 0x000fe20007ffe0ff */
[----:B------:R-:W-:Y:S01]  /*1440*/  IMAD.IADD R5, R100, 0x1, -R5 ;  /* 0x0000000164057824 */ /* 0x000fe200078e0a05 */
[----:B------:R-:W-:Y:S01]  /*1450*/  IADD3 R226, R218, 0x100, RZ ;  /* 0x00000100dae27810 */ /* 0x000fe20007ffe0ff */
[C-C-:B-1----:R-:W-:Y:S01]  /*1460*/  @!P0 IMAD.WIDE R8, R231.reuse, 0x2, R2.reuse ;  /* 0x00000002e7088825 */ /* 0x142fe200078e0202 */
[----:B------:R-:W-:Y:S01]  /*1470*/  ISETP.GE.AND P1, PT, R0, UR6, PT ;  /* 0x0000000600007c0c */ /* 0x000fe2000bf26270 */
[----:B------:R-:W-:Y:S01]  /*1480*/  UIADD3 UR6, UR11, UR4, URZ ;  /* 0x000000040b067290 */ /* 0x000fe2000fffe03f */
[----:B------:R-:W-:Y:S01]  /*1490*/  IADD3 R225, R218, 0x3100, RZ ;  /* 0x00003100dae17810 */ /* 0x000fe20007ffe0ff */
[----:B------:R-:W-:Y:S01]  /*14a0*/  @!P0 IMAD.WIDE R10, R230, 0x2, R2 ;  /* 0x00000002e60a8825 */ /* 0x000fe200078e0202 */
[----:B------:R-:W-:Y:S01]  /*14b0*/  SHF.R.S32.HI R3, RZ, 0x4, R214 ;  /* 0x00000004ff037819 */ /* 0x000fe200000114d6 */
[----:B------:R1:W-:Y:S01]  /*14c0*/  @!P0 LDGSTS.E.BYPASS.LTC128B.128 [R218+0x100], [R8.64], !P2 ;  /* 0x0010000008da8fae */ /* 0x0003e2000d101d4e */
[----:B------:R-:W-:Y:S01]  /*14d0*/  SHF.R.S32.HI R2, RZ, 0x1f, R5 ;  /* 0x0000001fff027819 */ /* 0x000fe20000011405 */
[--C-:B---3--:R-:W-:Y:S01]  /*14e0*/  @!P6 IMAD.WIDE R22, R231, 0x2, R20.reuse ;  /* 0x00000002e716e825 */ /* 0x108fe200078e0214 */
[----:B------:R-:W-:Y:S01]  /*14f0*/  LEA.HI R214, R214, R3, RZ, 0x1 ;  /* 0x00000003d6d67211 */ /* 0x000fe200078f08ff */
[----:B------:R3:W-:Y:S01]  /*1500*/  @!P0 LDGSTS.E.BYPASS.LTC128B.128 [R218+0x4100], [R10.64], !P4 ;  /* 0x041000000ada8fae */ /* 0x0007e2000e101d4e */
[----:B------:R-:W-:Y:S01]  /*1510*/  LEA.HI R2, R2, R5, RZ, 0x3 ;  /* 0x0000000502027211 */ /* 0x000fe200078f18ff */
[----:B------:R-:W-:Y:S01]  /*1520*/  @!P6 IMAD.WIDE R20, R230, 0x2, R20 ;  /* 0x00000002e614e825 */ /* 0x000fe200078e0214 */
[----:B------:R-:W-:Y:S01]  /*1530*/  LOP3.LUT R214, R214, 0xfffffffe, RZ, 0xc0, !PT ;  /* 0xfffffffed6d67812 */ /* 0x000fe200078ec0ff */
[----:B------:R4:W-:Y:S01]  /*1540*/  @!P6 LDGSTS.E.BYPASS.LTC128B.128 [R218+0x1100], [R22.64], !P2 ;  /* 0x0110000016daefae */ /* 0x0009e2000d101d4e */
[C---:B------:R-:W-:Y:S01]  /*1550*/  LOP3.LUT R0, R2.reuse, 0xfffffff8, RZ, 0xc0, !PT ;  /* 0xfffffff802007812 */ /* 0x040fe200078ec0ff */
[----:B------:R-:W-:Y:S01]  /*1560*/  IMAD.SHL.U32 R2, R2, 0x40, RZ ;  /* 0x0000004002027824 */ /* 0x000fe200078e00ff */
[----:B------:R-:W-:Y:S01]  /*1570*/  ULDC.64 UR4, c[0x0][0x210] ;  /* 0x0000840000047ab9 */ /* 0x000fe20000000a00 */
[----:B------:R-:W-:Y:S01]  /*1580*/  IMAD.IADD R214, R3, 0x1, -R214 ;  /* 0x0000000103d67824 */ /* 0x000fe200078e0ad6 */
[----:B------:R4:W-:Y:S01]  /*1590*/  @!P6 LDGSTS.E.BYPASS.LTC128B.128 [R218+0x5100], [R20.64], !P4 ;  /* 0x0510000014daefae */ /* 0x0009e2000e101d4e */
[----:B------:R-:W-:Y:S01]  /*15a0*/  IMAD.IADD R0, R5, 0x1, -R0 ;  /* 0x0000000105007824 */ /* 0x000fe200078e0a00 */
[----:B------:R-:W-:Y:S01]  /*15b0*/  UIMAD UR16, UR16, UR4, URZ ;  /* 0x00000004101072a4 */ /* 0x000fe2000f8e023f */
[C---:B------:R-:W-:Y:S01]  /*15c0*/  IADD3 R224, R218.reuse, 0x1100, RZ ;  /* 0x00001100dae07810 */ /* 0x040fe20007ffe0ff */
[----:B------:R-:W-:Y:S01]  /*15d0*/  UIMAD.WIDE.U32 UR20, UR9, UR4, URZ ;  /* 0x00000004091472a5 */ /* 0x000fe2000f8e003f */
[----:B------:R-:W-:Y:S01]  /*15e0*/  IADD3 R223, R218, 0x4100, RZ ;  /* 0x00004100dadf7810 */ /* 0x000fe20007ffe0ff */
[----:B------:R-:W-:-:S04]  /*15f0*/  UIMAD UR16, UR9, UR5, UR16 ;  /* 0x00000005091072a4 */ /* 0x000fc8000f8e0210 */
[----:B------:R-:W-:Y:S01]  /*1600*/  UIADD3 UR16, UR21, UR16, URZ ;  /* 0x0000001015107290 */ /* 0x000fe2000fffe03f */
[----:B-1----:R-:W-:-:S04]  /*1610*/  IMAD.WIDE.U32 R8, R217, c[0x0][0x1e0], RZ ;  /* 0x00007800d9087a25 */ /* 0x002fc800078e00ff */
[----:B------:R-:W-:Y:S01]  /*1620*/  IMAD.IADD R7, R9, 0x1, R6 ;  /* 0x0000000109077824 */ /* 0x000fe200078e0206 */
[----:B---3--:R-:W-:Y:S01]  /*1630*/  SHFL.IDX PT, R10, R17, 0x2, 0x181f ;  /* 0x00581f00110a7f89 */ /* 0x008fe200000e0000 */
[----:B------:R-:W-:-:S03]  /*1640*/  IMAD.MOV.U32 R6, RZ, RZ, R8 ;  /* 0x000000ffff067224 */ /* 0x000fc600078e0008 */
[----:B------:R-:W1:Y:S04]  /*1650*/  SHFL.IDX PT, R11, R15, 0x2, 0x181f ;  /* 0x00581f000f0b7f89 */ /* 0x000e6800000e0000 */
[----:B------:R-:W-:Y:S04]  /*1660*/  SHFL.IDX PT, R8, R17, 0x3, 0x181f ;  /* 0x00781f0011087f89 */ /* 0x000fe800000e0000 */
[----:B------:R3:W3:Y:S01]  /*1670*/  SHFL.IDX PT, R9, R15, 0x3, 0x181f ;  /* 0x00781f000f097f89 */ /* 0x0006e200000e0000 */
[----:B-1----:R-:W-:-:S04]  /*1680*/  @!P5 IMAD.WIDE R18, R231, 0x2, R10 ;  /* 0x00000002e712d825 */ /* 0x002fc800078e020a */
[C---:B----4-:R-:W-:Y:S01]  /*1690*/  @!P5 IMAD.WIDE R20, R230.reuse, 0x2, R10 ;  /* 0x00000002e614d825 */ /* 0x050fe200078e020a */
[----:B------:R1:W-:Y:S01]  /*16a0*/  @!P5 LDGSTS.E.BYPASS.LTC128B.128 [R218+0x2100], [R18.64], !P2 ;  /* 0x0210000012dadfae */ /* 0x0003e2000d101d4e */
[----:B---3--:R-:W-:Y:S02]  /*16b0*/  IADD3 R15, R13, UR8, RZ ;  /* 0x000000080d0f7c10 */ /* 0x008fe4000fffe0ff */
[C---:B------:R-:W-:Y:S01]  /*16c0*/  @!P1 IMAD.WIDE R10, R231.reuse, 0x2, R8 ;  /* 0x00000002e70a9825 */ /* 0x040fe200078e0208 */
[----:B------:R3:W-:Y:S01]  /*16d0*/  @!P5 LDGSTS.E.BYPASS.LTC128B.128 [R218+0x6100], [R20.64], !P4 ;  /* 0x0610000014dadfae */ /* 0x0007e2000e101d4e */
[----:B------:R-:W-:Y:S02]  /*16e0*/  ISETP.GE.AND P5, PT, R231, c[0x0][0x1d4], PT ;  /* 0x00007500e7007a0c */ /* 0x000fe40003fa6270 */
[----:B------:R-:W-:Y:S01]  /*16f0*/  IMAD.IADD R36, R15, 0x1, -R4 ;  /* 0x000000010f247824 */ /* 0x000fe200078e0a04 */
[----:B------:R4:W-:Y:S01]  /*1700*/  @!P1 LDGSTS.E.BYPASS.LTC128B.128 [R218+0x3100], [R10.64], !P2 ;  /* 0x031000000ada9fae */ /* 0x0009e2000d101d4e */
[----:B------:R-:W-:-:S03]  /*1710*/  @!P1 IMAD.WIDE R26, R230, 0x2, R8 ;  /* 0x00000002e61a9825 */ /* 0x000fc600078e0208 */
[----:B------:R-:W-:Y:S01]  /*1720*/  ISETP.GE.AND P2, PT, R36, 0x21, PT ;  /* 0x000000212400780c */ /* 0x000fe20003f46270 */
[----:B------:R-:W-:Y:S01]  /*1730*/  IMAD.SHL.U32 R8, R214, 0x8, RZ ;  /* 0x00000008d6087824 */ /* 0x000fe200078e00ff */
[----:B------:R1:W-:Y:S01]  /*1740*/  @!P1 LDGSTS.E.BYPASS.LTC128B.128 [R218+0x7100], [R26.64], !P4 ;  /* 0x071000001ada9fae */ /* 0x0003e2000e101d4e */
[----:B------:R-:W-:Y:S01]  /*1750*/  ISETP.GT.AND P1, PT, R36, 0x40, PT ;  /* 0x000000402400780c */ /* 0x000fe20003f24270 */
[----:B------:R-:W-:Y:S01]  /*1760*/  IMAD.SHL.U32 R4, R4, 0x8, RZ ;  /* 0x0000000804047824 */ /* 0x000fe200078e00ff */
[----:B------:R-:W-:Y:S01]  /*1770*/  ISETP.GE.AND P4, PT, R38, c[0x0][0x1d4], PT ;  /* 0x0000750026007a0c */ /* 0x000fe20003f86270 */
[----:B------:R-:W0:Y:S03]  /*1780*/  LDGDEPBAR ;  /* 0x00000000000079af */ /* 0x000e260000000000 */
[----:B------:R-:W-:Y:S02]  /*1790*/  SEL R232, RZ, 0x10, P4 ;  /* 0x00000010ffe87807 */ /* 0x000fe40002000000 */
        /* <DEDUP_REMOVED lines=11> */
[----:B------:R-:W-:Y:S01]  /*1850*/  SHFL.IDX PT, R22, R5, 0x1, 0x181f ;  /* 0x00381f0005167f89 */ /* 0x000fe200000e0000 */
[----:B------:R-:W-:Y:S01]  /*1860*/  ISETP.GE.AND P0, PT, R36, 0x1, PT ;  /* 0x000000012400780c */ /* 0x000fe20003f06270 */
[----:B------:R-:W-:Y:S02]  /*1870*/  IMAD R6, R6, c[0x0][0x1e8], R7 ;  /* 0x00007a0006067a24 */ /* 0x000fe400078e0207 */
[----:B------:R2:W-:Y:S01]  /*1880*/  SHFL.IDX PT, R16, R5, RZ, 0x181f ;  /* 0x00181fff05107589 */ /* 0x0005e200000e0000 */
[----:B------:R-:W-:Y:S02]  /*1890*/  IMAD.SHL.U32 R7, R0, 0x40, RZ ;  /* 0x0000004000077824 */ /* 0x000fe400078e00ff */
[----:B------:R-:W-:Y:S01]  /*18a0*/  LEA R6, R6, c[0x0][0x1c8], 0x1 ;  /* 0x0000720006067a11 */ /* 0x000fe200078e08ff */
[----:B------:R-:W3:Y:S04]  /*18b0*/  SHFL.IDX PT, R17, R3, RZ, 0x181f ;  /* 0x00181fff03117589 */ /* 0x000ee800000e0000 */
[----:B------:R-:W3:Y:S04]  /*18c0*/  SHFL.IDX PT, R23, R3, 0x1, 0x181f ;  /* 0x00381f0003177f89 */ /* 0x000ee800000e0000 */
[----:B-1----:R1:W-:Y:S04]  /*18d0*/  SHFL.IDX PT, R18, R6, 0x2, 0x181f ;  /* 0x00581f0006127f89 */ /* 0x0023e800000e0000 */
[----:B------:R4:W4:Y:S01]  /*18e0*/  SHFL.IDX PT, R19, R3, 0x2, 0x181f ;  /* 0x00581f0003137f89 */ /* 0x00092200000e0000 */
[----:B--2---:R-:W-:-:S04]  /*18f0*/  LOP3.LUT R5, R7, 0x1c0, RZ, 0xc0, !PT ;  /* 0x000001c007057812 */ /* 0x004fc800078ec0ff */
[----:B-1----:R-:W-:Y:S01]  /*1900*/  LOP3.LUT R6, R5, 0x8, R8, 0xf8, !PT ;  /* 0x0000000805067812 */ /* 0x002fe200078ef808 */
[----:B---3--:R-:W-:Y:S01]  /*1910*/  @P0 IMAD.WIDE R8, R231, 0x2, R16 ;  /* 0x00000002e7080825 */ /* 0x008fe200078e0210 */
[----:B----4-:R-:W-:-:S03]  /*1920*/  SHF.R.U32.HI R3, RZ, 0x3, R5 ;  /* 0x00000003ff037819 */ /* 0x010fc60000011605 */
[----:B------:R-:W-:Y:S01]  /*1930*/  @P0 IMAD.WIDE R16, R230, 0x2, R16 ;  /* 0x00000002e6100825 */ /* 0x000fe200078e0210 */
[----:B------:R1:W-:Y:S01]  /*1940*/  @P0 LDGSTS.E.BYPASS.LTC128B.128 [R218+0x8100], [R8.64], !P5 ;  /* 0x0810000008da0fae */ /* 0x0003e2000e901d4e */
[----:B------:R-:W-:Y:S02]  /*1950*/  LOP3.LUT R3, R6, R3, RZ, 0x3c, !PT ;  /* 0x0000000306037212 */ /* 0x000fe400078e3cff */
[----:B------:R-:W-:Y:S01]  /*1960*/  @P2 IMAD.WIDE R6, R231, 0x2, R22 ;  /* 0x00000002e7062825 */ /* 0x000fe200078e0216 */
[----:B------:R2:W-:Y:S01]  /*1970*/  @P0 LDGSTS.E.BYPASS.LTC128B.128 [R218+0xb100], [R16.64], !P4 ;  /* 0x0b10000010da0fae */ /* 0x0005e2000e101d4e */
[----:B------:R-:W-:Y:S02]  /*1980*/  LOP3.LUT R2, R3, 0xfffffe00, R2, 0xf8, !PT ;  /* 0xfffffe0003027812 */ /* 0x000fe400078ef802 */
[C---:B------:R-:W-:Y:S01]  /*1990*/  @P2 IMAD.WIDE R22, R230.reuse, 0x2, R22 ;  /* 0x00000002e6162825 */ /* 0x040fe200078e0216 */
[----:B------:R3:W-:Y:S03]  /*19a0*/  @P2 LDGSTS.E.BYPASS.LTC128B.128 [R218+0x9100], [R6.64], !P5 ;  /* 0x0910000006da2fae */ /* 0x0007e6000e901d4e */
[--C-:B------:R-:W-:Y:S01]  /*19b0*/  @P1 IMAD.WIDE R10, R231, 0x2, R18.reuse ;  /* 0x00000002e70a1825 */ /* 0x100fe200078e0212 */
[----:B------:R4:W-:Y:S03]  /*19c0*/  @P2 LDGSTS.E.BYPASS.LTC128B.128 [R218+0xc100], [R22.64], !P4 ;  /* 0x0c10000016da2fae */ /* 0x0009e6000e101d4e */
[----:B------:R-:W-:Y:S01]  /*19d0*/  @P1 IMAD.WIDE R18, R230, 0x2, R18 ;  /* 0x00000002e6121825 */ /* 0x000fe200078e0212 */
[----:B------:R1:W-:Y:S03]  /*19e0*/  @P1 LDGSTS.E.BYPASS.LTC128B.128 [R218+0xa100], [R10.64], !P5 ;  /* 0x0a1000000ada1fae */ /* 0x0003e6000e901d4e */
[----:B------:R-:W-:Y:S01]  /*19f0*/  IMAD.SHL.U32 R5, R39, 0x40, RZ ;  /* 0x0000004027057824 */ /* 0x000fe200078e00ff */
[----:B------:R2:W-:Y:S01]  /*1a00*/  @P1 LDGSTS.E.BYPASS.LTC128B.128 [R218+0xd100], [R18.64], !P4 ;  /* 0x0d10000012da1fae */ /* 0x0005e2000e101d4e */
[----:B------:R-:W-:-:S02]  /*1a10*/  R2P PR, R0, 0x6 ;  /* 0x0000000600007804 */ /* 0x000fc40000000000 */
[----:B------:R-:W-:Y:S01]  /*1a20*/  LOP3.LUT P0, RZ, R39, 0x2, RZ, 0xc0, !PT ;  /* 0x0000000227ff7812 */ /* 0x000fe2000780c0ff */
[----:B------:R-:W0:Y:S01]  /*1a30*/  LDGDEPBAR ;  /* 0x00000000000079af */ /* 0x000e220000000000 */
[----:B------:R-:W-:Y:S02]  /*1a40*/  LOP3.LUT R5, R5, 0x1c0, RZ, 0xc0, !PT ;  /* 0x000001c005057812 */ /* 0x000fe400078ec0ff */
[----:B------:R-:W-:Y:S02]  /*1a50*/  LOP3.LUT P6, RZ, R39, 0x4, RZ, 0xc0, !PT ;  /* 0x0000000427ff7812 */ /* 0x000fe400078cc0ff */
[----:B------:R-:W-:Y:S02]  /*1a60*/  LOP3.LUT R3, R5, 0x8, R4, 0xf8, !PT ;  /* 0x0000000805037812 */ /* 0x000fe400078ef804 */
[----:B------:R-:W-:Y:S01]  /*1a70*/  SHF.R.U32.HI R4, RZ, 0x3, R5 ;  /* 0x00000003ff047819 */ /* 0x000fe20000011605 */
[----:B------:R-:W-:Y:S02]  /*1a80*/  IMAD.MOV.U32 R5, RZ, RZ, 0x10 ;  /* 0x00000010ff057424 */ /* 0x000fe400078e00ff */
[----:B---3--:R-:W-:Y:S01]  /*1a90*/  IMAD R7, R101, 0x400, R2 ;  /* 0x0000040065077824 */ /* 0x008fe200078e0202 */
[----:B------:R-:W-:-:S02]  /*1aa0*/  LOP3.LUT R3, R3, R4, RZ, 0x3c, !PT ;  /* 0x0000000403037212 */ /* 0x000fc400078e3cff */
[----:B------:R-:W-:Y:S02]  /*1ab0*/  SEL R5, R5, 0xfffffff0, !P1 ;  /* 0xfffffff005057807 */ /* 0x000fe40004800000 */
[----:B------:R-:W-:Y:S01]  /*1ac0*/  LEA R4, R7, 0x100, 0x1 ;  /* 0x0000010007047811 */ /* 0x000fe200078e08ff */
[----:B------:R-:W-:Y:S01]  /*1ad0*/  IMAD R214, R214, 0x200, R3 ;  /* 0x00000200d6d67824 */ /* 0x000fe200078e0203 */
[----:B------:R-:W-:Y:S01]  /*1ae0*/  SEL R3, R37, 0xffffffe0, !P2 ;  /* 0xffffffe025037807 */ /* 0x000fe20005000000 */
[----:B------:R-:W-:Y:S02]  /*1af0*/  IMAD.SHL.U32 R7, R7, 0x2, RZ ;  /* 0x0000000207077824 */ /* 0x000fe400078e00ff */
[--C-:B------:R-:W-:Y:S02]  /*1b00*/  IMAD R6, R5, 0x2, R4.reuse ;  /* 0x0000000205067824 */ /* 0x100fe400078e0204 */
[----:B------:R-:W-:Y:S01]  /*1b10*/  IMAD R4, R3, 0x2, R4 ;  /* 0x0000000203047824 */ /* 0x000fe200078e0204 */
[----:B------:R-:W-:-:S04]  /*1b20*/  DEPBAR.LE SB0, 0x1 ;  /* 0x000080400000791a */ /* 0x000fc80000000000 */
[----:B------:R-:W-:Y:S01]  /*1b30*/  BAR.SYNC.DEFER_BLOCKING 0x0 ;  /* 0x0000000000007b1d */ /* 0x000fe20000010000 */
[----:B------:R-:W-:Y:S02]  /*1b40*/  IMAD R0, R3, 0x2, R6 ;  /* 0x0000000203007824 */ /* 0x000fe400078e0206 */
[----:B------:R-:W-:-:S05]  /*1b50*/  IMAD.SHL.U32 R214, R214, 0x2, RZ ;  /* 0x00000002d6d67824 */ /* 0x000fca00078e00ff */
[C---:B------:R-:W-:Y:S01]  /*1b60*/  IADD3 R213, R214.reuse, 0x8120, RZ ;  /* 0x00008120d6d57810 */ /* 0x040fe20007ffe0ff */
[----:B------:R-:W-:Y:S04]  /*1b70*/  LDSM.16.M88.4 R124, [R7+0x100] ;  /* 0x00010000077c783b */ /* 0x000fe80000000200 */
[----:B------:R3:W-:Y:S04]  /*1b80*/  LDSM.16.M88.4 R180, [R7+0x4100] ;  /* 0x0041000007b4783b */ /* 0x0007e80000000200 */
[----:B------:R-:W-:Y:S04]  /*1b90*/  LDSM.16.M88.4 R144, [R6] ;  /* 0x000000000690783b */ /* 0x000fe80000000200 */
[----:B------:R1:W-:Y:S04]  /*1ba0*/  LDSM.16.M88.4 R184, [R6+0x4000] ;  /* 0x0040000006b8783b */ /* 0x0003e80000000200 */
[----:B------:R-:W-:Y:S04]  /*1bb0*/  LDSM.16.M88.4 R172, [R4] ;  /* 0x0000000004ac783b */ /* 0x000fe80000000200 */
[----:B------:R-:W-:Y:S04]  /*1bc0*/  LDSM.16.M88.4 R188, [R4+0x4000] ;  /* 0x0040000004bc783b */ /* 0x000fe80000000200 */
[----:B------:R-:W-:Y:S01]  /*1bd0*/  LDSM.16.M88.4 R176, [R0] ;  /* 0x0000000000b0783b */ /* 0x000fe20000000200 */
[----:B---3--:R-:W-:-:S03]  /*1be0*/  IADD3 R7, R214, 0x8100, RZ ;  /* 0x00008100d6077810 */ /* 0x008fc60007ffe0ff */
[----:B------:R-:W-:Y:S01]  /*1bf0*/  LDSM.16.M88.4 R192, [R0+0x4000] ;  /* 0x0040000000c0783b */ /* 0x000fe20000000200 */
[----:B------:R-:W-:-:S03]  /*1c00*/  @P0 IADD3 R213, R7, -0x20, RZ ;  /* 0xffffffe007d50810 */ /* 0x000fc60007ffe0ff */
[----:B------:R-:W-:Y:S01]  /*1c10*/  BAR.SYNC.DEFER_BLOCKING 0x0 ;  /* 0x0000000000007b1d */ /* 0x000fe20000010000 */
[----:B-1----:R-:W-:Y:S01]  /*1c20*/  IMAD R6, R24, c[0x0][0x208], RZ ;  /* 0x0000820018067a24 */ /* 0x002fe200078e02ff */
[C---:B------:R-:W-:Y:S02]  /*1c30*/  IADD3 R207, R213.reuse, 0x800, RZ ;  /* 0x00000800d5cf7810 */ /* 0x040fe40007ffe0ff */
[----:B------:R-:W-:Y:S01]  /*1c40*/  IADD3 R206, R213, 0x1000, RZ ;  /* 0x00001000d5ce7810 */ /* 0x000fe20007ffe0ff */
[----:B------:R-:W-:Y:S01]  /*1c50*/  IMAD R6, R217, c[0x0][0x20c], R6 ;  /* 0x00008300d9067a24 */ /* 0x000fe200078e0206 */
[C---:B------:R-:W-:Y:S02]  /*1c60*/  IADD3 R205, R213.reuse, 0x1800, RZ ;  /* 0x00001800d5cd7810 */ /* 0x040fe40007ffe0ff */
[C---:B------:R-:W-:Y:S02]  /*1c70*/  IADD3 R204, R213.reuse, 0x2000, RZ ;  /* 0x00002000d5cc7810 */ /* 0x040fe40007ffe0ff */
[----:B------:R-:W-:-:S02]  /*1c80*/  IADD3 R203, R213, 0x2800, RZ ;  /* 0x00002800d5cb7810 */ /* 0x000fc40007ffe0ff */
[C---:B------:R-:W-:Y:S02]  /*1c90*/  IADD3 R201, R213.reuse, 0x3000, RZ ;  /* 0x00003000d5c97810 */ /* 0x040fe40007ffe0ff */
[C---:B------:R-:W-:Y:S02]  /*1ca0*/  IADD3 R200, R213.reuse, 0x3800, RZ ;  /* 0x00003800d5c87810 */ /* 0x040fe40007ffe0ff */
[C---:B------:R-:W-:Y:S02]  /*1cb0*/  IADD3 R199, R213.reuse, 0x4000, RZ ;  /* 0x00004000d5c77810 */ /* 0x040fe40007ffe0ff */
[C---:B------:R-:W-:Y:S02]  /*1cc0*/  IADD3 R198, R213.reuse, 0x4800, RZ ;  /* 0x00004800d5c67810 */ /* 0x040fe40007ffe0ff */
[----:B------:R-:W-:Y:S01]  /*1cd0*/  IADD3 R197, R213, 0x5000, RZ ;  /* 0x00005000d5c57810 */ /* 0x000fe20007ffe0ff */
[----:B------:R-:W-:-:S04]  /*1ce0*/  DEPBAR.LE SB0, 0x0 ;  /* 0x000080000000791a */ /* 0x000fc80000000000 */
[----:B------:R-:W-:Y:S01]  /*1cf0*/  BAR.SYNC.DEFER_BLOCKING 0x0 ;  /* 0x0000000000007b1d */ /* 0x000fe20000010000 */
[----:B------:R-:W-:-:S05]  /*1d00*/  IADD3 R196, R213, 0x5800, RZ ;  /* 0x00005800d5c47810 */ /* 0x000fca0007ffe0ff */
[----:B------:R-:W1:Y:S04]  /*1d10*/  LDSM.16.M88.4 R28, [R214+0x8100] ;  /* 0x00810000d61c783b */ /* 0x000e680000000200 */
[----:B------:R-:W-:Y:S04]  /*1d20*/  LDSM.16.M88.4 R32, [R213] ;  /* 0x00000000d520783b */ /* 0x000fe80000000200 */
[----:B----4-:R-:W3:Y:S04]  /*1d30*/  LDSM.16.M88.4 R20, [R214+0x8900] ;  /* 0x00890000d614783b */ /* 0x010ee80000000200 */
[----:B--2---:R-:W2:Y:S04]  /*1d40*/  LDSM.16.M88.4 R16, [R213+0x800] ;  /* 0x00080000d510783b */ /* 0x004ea80000000200 */
[----:B------:R-:W4:Y:S04]  /*1d50*/  LDSM.16.M88.4 R56, [R214+0x9100] ;  /* 0x00910000d638783b */ /* 0x000f280000000200 */
[----:B------:R-:W-:Y:S04]  /*1d60*/  LDSM.16.M88.4 R48, [R214+0x9900] ;  /* 0x00990000d630783b */ /* 0x000fe80000000200 */
[----:B------:R-:W-:Y:S04]  /*1d70*/  LDSM.16.M88.4 R60, [R213+0x1800] ;  /* 0x00180000d53c783b */ /* 0x000fe80000000200 */
[----:B------:R-:W-:Y:S04]  /*1d80*/  LDSM.16.M88.4 R72, [R213+0x2000] ;  /* 0x00200000d548783b */ /* 0x000fe80000000200 */
[----:B------:R-:W-:Y:S01]  /*1d90*/  LDSM.16.M88.4 R68, [R213+0x2800] ;  /* 0x00280000d544783b */ /* 0x000fe20000000200 */
[C---:B-1----:R-:W-:Y:S08]  /*1da0*/  HMMA.16816.F32.BF16 R8, R124.reuse, R28, RZ ;  /* 0x0000001c7c08723c */ /* 0x042ff000000418ff */
[C---:B------:R-:W-:Y:S08]  /*1db0*/  HMMA.16816.F32.BF16 R28, R124.reuse, R30, RZ ;  /* 0x0000001e7c1c723c */ /* 0x040ff000000418ff */
[----:B---3--:R-:W-:Y:S08]  /*1dc0*/  HMMA.16816.F32.BF16 R24, R124, R20, RZ ;  /* 0x000000147c18723c */ /* 0x008ff000000418ff */
[----:B------:R-:W-:Y:S07]  /*1dd0*/  HMMA.16816.F32.BF16 R8, R144, R32, R8 ;  /* 0x000000209008723c */ /* 0x000fee0000041808 */
[----:B------:R-:W-:Y:S01]  /*1de0*/  IMAD.WIDE.U32 R32, R217, c[0x0][0x208], RZ ;  /* 0x00008200d9207a25 */ /* 0x000fe200078e00ff */
[----:B------:R-:W-:Y:S03]  /*1df0*/  HMMA.16816.F32.BF16 R20, R124, R22, RZ ;  /* 0x000000167c14723c */ /* 0x000fe600000418ff */
[----:B------:R-:W-:-:S02]  /*1e00*/  IMAD.IADD R7, R33, 0x1, R6 ;  /* 0x0000000121077824 */ /* 0x000fc400078e0206 */
[----:B------:R-:W-:Y:S02]  /*1e10*/  IMAD.MOV.U32 R6, RZ, RZ, R32 ;  /* 0x000000ffff067224 */ /* 0x000fe400078e0020 */
[----:B------:R-:W-:Y:S01]  /*1e20*/  IMAD R33, R40, c[0x0][0x218], RZ ;  /* 0x0000860028217a24 */ /* 0x000fe200078e02ff */
[----:B------:R-:W-:Y:S01]  /*1e30*/  HMMA.16816.F32.BF16 R28, R144, R34, R28 ;  /* 0x00000022901c723c */ /* 0x000fe2000004181c */
[----:B------:R-:W-:-:S04]  /*1e40*/  IMAD.WIDE.U32 R6, R216, c[0x0][0x218], R6 ;  /* 0x00008600d8067a25 */ /* 0x000fc800078e0006 */
[----:B------:R-:W-:Y:S01]  /*1e50*/  IMAD R0, R216, c[0x0][0x21c], R33 ;  /* 0x00008700d8007a24 */ /* 0x000fe200078e0221 */
[----:B------:R-:W-:Y:S01]  /*1e60*/  IADD3 R4, P0, R6, UR20, RZ ;  /* 0x0000001406047c10 */ /* 0x000fe2000ff1e0ff */
[----:B------:R-:W-:Y:S01]  /*1e70*/  LDSM.16.M88.4 R32, [R213+0x1000] ;  /* 0x00100000d520783b */ /* 0x000fe20000000200 */
[----:B--2---:R-:W-:Y:S02]  /*1e80*/  HMMA.16816.F32.BF16 R24, R144, R16, R24 ;  /* 0x000000109018723c */ /* 0x004fe40000041818 */
[----:B------:R-:W-:Y:S02]  /*1e90*/  IADD3.X R7, R7, UR16, R0, P0, !PT ;  /* 0x0000001007077c10 */ /* 0x000fe400087fe400 */
[----:B------:R-:W-:-:S04]  /*1ea0*/  LEA R41, P0, R4, c[0x0][0x1f8], 0x1 ;  /* 0x00007e0004297a11 */ /* 0x000fc800078008ff */
[----:B------:R-:W-:Y:S01]  /*1eb0*/  LEA.HI.X R40, R4, c[0x0][0x1fc], R7, 0x1, P0 ;  /* 0x00007f0004287a11 */ /* 0x000fe200000f0c07 */
[----:B------:R-:W1:Y:S01]  /*1ec0*/  SHFL.IDX PT, R66, R41, RZ, 0x181f ;  /* 0x00181fff29427589 */ /* 0x000e6200000e0000 */
[----:B------:R-:W-:Y:S01]  /*1ed0*/  HMMA.16816.F32.BF16 R20, R144, R18, R20 ;  /* 0x000000129014723c */ /* 0x000fe20000041814 */
[----:B------:R-:W-:Y:S02]  /*1ee0*/  IMAD.WIDE R6, R231, 0x2, RZ ;  /* 0x00000002e7067825 */ /* 0x000fe400078e02ff */
[----:B------:R-:W2:Y:S04]  /*1ef0*/  SHFL.IDX PT, R84, R41, 0x1, 0x181f ;  /* 0x00381f0029547f89 */ /* 0x000ea800000e0000 */
[----:B------:R-:W3:Y:S01]  /*1f00*/  SHFL.IDX PT, R82, R41, 0x2, 0x181f ;  /* 0x00581f0029527f89 */ /* 0x000ee200000e0000 */
[C---:B----4-:R-:W-:Y:S03]  /*1f10*/  HMMA.16816.F32.BF16 R16, R124.reuse, R56, RZ ;  /* 0x000000387c10723c */ /* 0x050fe600000418ff */
[----:B------:R-:W4:Y:S04]  /*1f20*/  SHFL.IDX PT, R44, R40, RZ, 0x181f ;  /* 0x00181fff282c7589 */ /* 0x000f2800000e0000 */
[----:B------:R-:W4:Y:S01]  /*1f30*/  SHFL.IDX PT, R4, R40, 0x1, 0x181f ;  /* 0x00381f0028047f89 */ /* 0x000f2200000e0000 */
[----:B------:R-:W-:Y:S03]  /*1f40*/  HMMA.16816.F32.BF16 R56, R124, R58, RZ ;  /* 0x0000003a7c38723c */ /* 0x000fe600000418ff */
[----:B------:R-:W4:Y:S01]  /*1f50*/  SHFL.IDX PT, R0, R40, 0x2, 0x181f ;  /* 0x00581f0028007f89 */ /* 0x000f2200000e0000 */
[----:B-1----:R-:W-:-:S03]  /*1f60*/  IADD3 R64, P2, R66, R6, RZ ;  /* 0x0000000642407210 */ /* 0x002fc60007f5e0ff */
[----:B------:R-:W1:Y:S01]  /*1f70*/  LDSM.16.M88.4 R40, [R214+0xa100] ;  /* 0x00a10000d628783b */ /* 0x000e620000000200 */
[----:B------:R-:W-:Y:S01]  /*1f80*/  HMMA.16816.F32.BF16 R52, R124, R48, RZ ;  /* 0x000000307c34723c */ /* 0x000fe200000418ff */
[C---:B--2---:R-:W-:Y:S02]  /*1f90*/  IADD3 R80, P1, R6.reuse, R84, RZ ;  /* 0x0000005406507210 */ /* 0x044fe40007f3e0ff */
[----:B---3--:R-:W-:-:S05]  /*1fa0*/  IADD3 R6, P0, R6, R82, RZ ;  /* 0x0000005206067210 */ /* 0x008fca0007f1e0ff */
[----:B------:R-:W-:Y:S01]  /*1fb0*/  HMMA.16816.F32.BF16 R16, R144, R32, R16 ;  /* 0x000000209010723c */ /* 0x000fe20000041810 */
[----:B----4-:R-:W-:Y:S01]  /*1fc0*/  IMAD.X R65, R44, 0x1, R7, P2 ;  /* 0x000000012c417824 */ /* 0x010fe200010e0607 */
[----:B------:R-:W-:Y:S01]  /*1fd0*/  IADD3 R66, P2, R66, R46, RZ ;  /* 0x0000002e42427210 */ /* 0x000fe20007f5e0ff */
[----:B------:R-:W-:Y:S01]  /*1fe0*/  IMAD.X R81, R7, 0x1, R4, P1 ;  /* 0x0000000107517824 */ /* 0x000fe200008e0604 */
[----:B------:R-:W-:-:S03]  /*1ff0*/  IADD3 R84, P1, R46, R84, RZ ;  /* 0x000000542e547210 */ /* 0x000fc60007f3e0ff */
[----:B------:R-:W-:Y:S01]  /*2000*/  IMAD.X R67, R44, 0x1, R47, P2 ;  /* 0x000000012c437824 */ /* 0x000fe200010e062f */
[----:B------:R-:W-:Y:S01]  /*2010*/  ISETP.GE.AND P2, PT, R231, c[0x0][0x1d4], PT ;  /* 0x00007500e7007a0c */ /* 0x000fe20003f46270 */
[----:B------:R-:W-:Y:S01]  /*2020*/  IMAD.X R7, R7, 0x1, R0, P0 ;  /* 0x0000000107077824 */ /* 0x000fe200000e0600 */
[----:B------:R-:W-:Y:S01]  /*2030*/  IADD3 R82, P0, R46, R82, RZ ;  /* 0x000000522e527210 */ /* 0x000fe20007f1e0ff */
[C---:B------:R-:W-:Y:S01]  /*2040*/  IMAD.X R85, R47.reuse, 0x1, R4, P1 ;  /* 0x000000012f557824 */ /* 0x040fe200008e0604 */
[----:B------:R-:W-:Y:S01]  /*2050*/  ISETP.GE.AND P1, PT, R38, c[0x0][0x1d4], PT ;  /* 0x0000750026007a0c */ /* 0x000fe20003f26270 */
[----:B------:R-:W-:Y:S01]  /*2060*/  HMMA.16816.F32.BF16 R56, R144, R34, R56 ;  /* 0x000000229038723c */ /* 0x000fe20000041838 */
[----:B------:R-:W2:Y:S01]  /*2070*/  LDSM.16.M88.4 R32, [R214+0xa900] ;  /* 0x00a90000d620783b */ /* 0x000ea20000000200 */
[----:B------:R-:W-:Y:S01]  /*2080*/  IMAD.X R83, R47, 0x1, R0, P0 ;  /* 0x000000012f537824 */ /* 0x000fe200000e0600 */
[----:B------:R-:W-:Y:S02]  /*2090*/  ISETP.LT.OR P0, PT, R36, 0x1, P2 ;  /* 0x000000012400780c */ /* 0x000fe40001701670 */
[----:B------:R-:W-:-:S02]  /*20a0*/  SEL R0, R37, 0xffffffe0, !P6 ;  /* 0xffffffe025007807 */ /* 0x000fc40007000000 */
[----:B------:R-:W-:Y:S01]  /*20b0*/  ISETP.LT.OR P6, PT, R36, 0x1, P1 ;  /* 0x000000012400780c */ /* 0x000fe20000fc1670 */
[----:B------:R-:W-:Y:S02]  /*20c0*/  HMMA.16816.F32.BF16 R48, R124, R50, RZ ;  /* 0x000000327c30723c */ /* 0x000fe400000418ff */
[C---:B------:R-:W-:Y:S02]  /*20d0*/  IMAD R211, R0.reuse, 0x2, R214 ;  /* 0x0000000200d37824 */ /* 0x040fe400078e02d6 */
[----:B------:R-:W-:Y:S01]  /*20e0*/  IMAD R202, R0, 0x2, R213 ;  /* 0x0000000200ca7824 */ /* 0x000fe200078e02d5 */
[----:B------:R-:W-:-:S03]  /*20f0*/  IADD3 R0, R14, -0x1, RZ ;  /* 0xffffffff0e007810 */ /* 0x000fc60007ffe0ff */
[----:B------:R-:W-:Y:S01]  /*2100*/  @!PT LDS RZ, [RZ] ;  /* 0x00000000fffff984 */ /* 0x000fe20000000800 */
[----:B------:R-:W-:Y:S01]  /*2110*/  @!PT LDS RZ, [RZ] ;  /* 0x00000000fffff984 */ /* 0x000fe20000000800 */
[----:B------:R-:W-:Y:S01]  /*2120*/  @!PT LDS RZ, [RZ] ;  /* 0x00000000fffff984 */ /* 0x000fe20000000800 */
[----:B------:R3:W-:Y:S01]  /*2130*/  LDGSTS.E.BYPASS.LTC128B.128 [R218+0x100], [R64.64], !P0 ;  /* 0x0010000040da7fae */ /* 0x0007e2000c101d4e */
[C---:B------:R-:W-:Y:S01]  /*2140*/  ISETP.LT.OR P0, PT, R36.reuse, 0x21, P2 ;  /* 0x000000212400780c */ /* 0x040fe20001701670 */
[----:B------:R-:W-:Y:S01]  /*2150*/  HMMA.16816.F32.BF16 R52, R144, R60, R52 ;  /* 0x0000003c9034723c */ /* 0x000fe20000041834 */
[C---:B------:R-:W-:Y:S01]  /*2160*/  ISETP.LT.OR P2, PT, R36.reuse, 0x41, P2 ;  /* 0x000000412400780c */ /* 0x040fe20001741670 */
[----:B------:R3:W-:Y:S01]  /*2170*/  LDGSTS.E.BYPASS.LTC128B.128 [R218+0x3100], [R66.64], !P6 ;  /* 0x0310000042da7fae */ /* 0x0007e2000f101d4e */
[C---:B------:R-:W-:Y:S02]  /*2180*/  ISETP.LT.OR P6, PT, R36.reuse, 0x21, P1 ;  /* 0x000000212400780c */ /* 0x040fe40000fc1670 */
[----:B------:R-:W-:-:S03]  /*2190*/  ISETP.LT.OR P1, PT, R36, 0x41, P1 ;  /* 0x000000412400780c */ /* 0x000fc60000f21670 */
[----:B-1----:R-:W-:Y:S04]  /*21a0*/  HMMA.16816.F32.BF16 R44, R124, R40, RZ ;  /* 0x000000287c2c723c */ /* 0x002fe800000418ff */
[----:B------:R1:W-:Y:S01]  /*21b0*/  LDGSTS.E.BYPASS.LTC128B.128 [R218+0x1100], [R80.64], !P0 ;  /* 0x0110000050da7fae */ /* 0x0003e2000c101d4e */
[----:B------:R-:W-:-:S03]  /*21c0*/  ISETP.GT.AND P0, PT, R0, R215, PT ;  /* 0x000000d70000720c */ /* 0x000fc60003f04270 */
[----:B------:R4:W-:Y:S01]  /*21d0*/  LDGSTS.E.BYPASS.LTC128B.128 [R218+0x4100], [R84.64], !P6 ;  /* 0x0410000054da7fae */ /* 0x0009e2000f101d4e */
[----:B------:R-:W-:Y:S03]  /*21e0*/  HMMA.16816.F32.BF16 R48, R144, R62, R48 ;  /* 0x0000003e9030723c */ /* 0x000fe60000041830 */
[----:B------:R1:W-:Y:S04]  /*21f0*/  LDGSTS.E.BYPASS.LTC128B.128 [R218+0x2100], [R6.64], !P2 ;  /* 0x0210000006da7fae */ /* 0x0003e8000d101d4e */
[----:B------:R1:W-:Y:S01]  /*2200*/  LDGSTS.E.BYPASS.LTC128B.128 [R218+0x5100], [R82.64], !P1 ;  /* 0x0510000052da7fae */ /* 0x0003e2000c901d4e */
[----:B------:R-:W-:Y:S01]  /*2210*/  HMMA.16816.F32.BF16 R40, R124, R42, RZ ;  /* 0x0000002a7c28723c */ /* 0x000fe200000418ff */
[----:B------:R-:W-:-:S02]  /*2220*/  ISETP.GT.AND P1, PT, R219, 0x5f, PT ;  /* 0x0000005fdb00780c */ /* 0x000fc40003f24270 */
[----:B------:R-:W-:Y:S04]  /*2230*/  LDSM.16.M88.4 R60, [R211+0x9100] ;  /* 0x00910000d33c783b */ /* 0x000fe80000000200 */
[----:B---3--:R-:W3:Y:S01]  /*2240*/  LDSM.16.M88.4 R64, [R211+0x8100] ;  /* 0x00810000d340783b */ /* 0x008ee20000000200 */
[C---:B--2---:R-:W-:Y:S03]  /*2250*/  HMMA.16816.F32.BF16 R36, R124.reuse, R32, RZ ;  /* 0x000000207c24723c */ /* 0x044fe600000418ff */
[----:B------:R-:W2:Y:S04]  /*2260*/  LDSM.16.M88.4 R76, [R211+0x8900] ;  /* 0x00890000d34c783b */ /* 0x000ea80000000200 */
[----:B------:R-:W-:Y:S01]  /*2270*/  LDSM.16.M88.4 R92, [R214+0xd100] ;  /* 0x00d10000d65c783b */ /* 0x000fe20000000200 */
[----:B------:R-:W-:Y:S03]  /*2280*/  HMMA.16816.F32.BF16 R32, R124, R34, RZ ;  /* 0x000000227c20723c */ /* 0x000fe600000418ff */
[----:B------:R-:W-:Y:S04]  /*2290*/  LDSM.16.M88.4 R88, [R213+0x3000] ;  /* 0x00300000d558783b */ /* 0x000fe80000000200 */
[----:B----4-:R-:W-:Y:S01]  /*22a0*/  LDSM.16.M88.4 R84, [R213+0x3800] ;  /* 0x00380000d554783b */ /* 0x010fe20000000200 */
[C---:B------:R-:W-:Y:S03]  /*22b0*/  HMMA.16816.F32.BF16 R44, R144.reuse, R72, R44 ;  /* 0x00000048902c723c */ /* 0x040fe6000004182c */
[----:B-1----:R-:W-:Y:S04]  /*22c0*/  LDSM.16.M88.4 R80, [R213+0x4000] ;  /* 0x00400000d550783b */ /* 0x002fe80000000200 */
[----:B------:R-:W-:Y:S01]  /*22d0*/  LDSM.16.M88.4 R96, [R211+0xc100] ;  /* 0x00c10000d360783b */ /* 0x000fe20000000200 */
[C---:B------:R-:W-:Y:S03]  /*22e0*/  HMMA.16816.F32.BF16 R40, R144.reuse, R74, R40 ;  /* 0x0000004a9028723c */ /* 0x040fe60000041828 */
[----:B------:R-:W1:Y:S04]  /*22f0*/  LDSM.16.M88.4 R72, [R211+0x9900] ;  /* 0x00990000d348783b */ /* 0x000e680000000200 */
[----:B------:R-:W0:Y:S01]  /*2300*/  LDGDEPBAR ;  /* 0x00000000000079af */ /* 0x000e220000000000 */
[C---:B------:R-:W-:Y:S08]  /*2310*/  HMMA.16816.F32.BF16 R36, R144.reuse, R68, R36 ;  /* 0x000000449024723c */ /* 0x040ff00000041824 */
[----:B------:R-:W-:Y:S01]  /*2320*/  HMMA.16816.F32.BF16 R32, R144, R70, R32 ;  /* 0x000000469020723c */ /* 0x000fe20000041820 */
[----:B------:R-:W4:Y:S07]  /*2330*/  LDSM.16.M88.4 R68, [R211+0xa100] ;  /* 0x00a10000d344783b */ /* 0x000f2e0000000200 */
[C---:B---3--:R-:W-:Y:S08]  /*2340*/  HMMA.16816.F32.BF16 R8, R172.reuse, R64, R8 ;  /* 0x00000040ac08723c */ /* 0x048ff00000041808 */
[C---:B------:R-:W-:Y:S01]  /*2350*/  HMMA.16816.F32.BF16 R28, R172.reuse, R66, R28 ;  /* 0x00000042ac1c723c */ /* 0x040fe2000004181c */
[----:B------:R-:W3:Y:S07]  /*2360*/  LDSM.16.M88.4 R64, [R211+0xa900] ;  /* 0x00a90000d340783b */ /* 0x000eee0000000200 */
[C---:B------:R-:W-:Y:S08]  /*2370*/  HMMA.16816.F32.BF16 R16, R172.reuse, R60, R16 ;  /* 0x0000003cac10723c */ /* 0x040ff00000041810 */
[C---:B------:R-:W-:Y:S01]  /*2380*/  HMMA.16816.F32.BF16 R56, R172.reuse, R62, R56 ;  /* 0x0000003eac38723c */ /* 0x040fe20000041838 */
[----:B------:R-:W3:Y:S07]  /*2390*/  LDSM.16.M88.4 R60, [R202+0x800] ;  /* 0x00080000ca3c783b */ /* 0x000eee0000000200 */
[C---:B--2---:R-:W-:Y:S08]  /*23a0*/  HMMA.16816.F32.BF16 R24, R172.reuse, R76, R24 ;  /* 0x0000004cac18723c */ /* 0x044ff00000041818 */
[C---:B------:R-:W-:Y:S01]  /*23b0*/  HMMA.16816.F32.BF16 R20, R172.reuse, R78, R20 ;  /* 0x0000004eac14723c */ /* 0x040fe20000041814 */
[----:B------:R-:W2:Y:S07]  /*23c0*/  LDSM.16.M88.4 R76, [R202] ;  /* 0x00000000ca4c783b */ /* 0x000eae0000000200 */
[C---:B-1----:R-:W-:Y:S08]  /*23d0*/  HMMA.16816.F32.BF16 R52, R172.reuse, R72, R52 ;  /* 0x00000048ac34723c */ /* 0x042ff00000041834 */
[C---:B------:R-:W-:Y:S01]  /*23e0*/  HMMA.16816.F32.BF16 R48, R172.reuse, R74, R48 ;  /* 0x0000004aac30723c */ /* 0x040fe20000041830 */
[----:B------:R-:W1:Y:S07]  /*23f0*/  LDSM.16.M88.4 R72, [R202+0x1000] ;  /* 0x00100000ca48783b */ /* 0x000e6e0000000200 */
[C---:B----4-:R-:W-:Y:S08]  /*2400*/  HMMA.16816.F32.BF16 R44, R172.reuse, R68, R44 ;  /* 0x00000044ac2c723c */ /* 0x050ff0000004182c */
[C---:B------:R-:W-:Y:S01]  /*2410*/  HMMA.16816.F32.BF16 R40, R172.reuse, R70, R40 ;  /* 0x00000046ac28723c */ /* 0x040fe20000041828 */
[----:B------:R-:W4:Y:S07]  /*2420*/  LDSM.16.M88.4 R68, [R202+0x1800] ;  /* 0x00180000ca44783b */ /* 0x000f2e0000000200 */
[C---:B---3--:R-:W-:Y:S08]  /*2430*/  HMMA.16816.F32.BF16 R36, R172.reuse, R64, R36 ;  /* 0x00000040ac24723c */ /* 0x048ff00000041824 */
[----:B------:R-:W-:Y:S01]  /*2440*/  HMMA.16816.F32.BF16 R32, R172, R66, R32 ;  /* 0x00000042ac20723c */ /* 0x000fe20000041820 */
[----:B------:R-:W3:Y:S07]  /*2450*/  LDSM.16.M88.4 R64, [R202+0x2000] ;  /* 0x00200000ca40783b */ /* 0x000eee0000000200 */
[C---:B------:R-:W-:Y:S08]  /*2460*/  HMMA.16816.F32.BF16 R24, R176.reuse, R60, R24 ;  /* 0x0000003cb018723c */ /* 0x040ff00000041818 */
[C---:B------:R-:W-:Y:S01]  /*2470*/  HMMA.16816.F32.BF16 R20, R176.reuse, R62, R20 ;  /* 0x0000003eb014723c */ /* 0x040fe20000041814 */
[----:B------:R-:W3:Y:S07]  /*2480*/  LDSM.16.M88.4 R60, [R214+0xb100] ;  /* 0x00b10000d63c783b */ /* 0x000eee0000000200 */
[C---:B--2---:R-:W-:Y:S08]  /*2490*/  HMMA.16816.F32.BF16 R8, R176.reuse, R76, R8 ;  /* 0x0000004cb008723c */ /* 0x044ff00000041808 */
[C---:B------:R-:W-:Y:S01]  /*24a0*/  HMMA.16816.F32.BF16 R28, R176.reuse, R78, R28 ;  /* 0x0000004eb01c723c */ /* 0x040fe2000004181c */
[----:B------:R-:W2:Y:S07]  /*24b0*/  LDSM.16.M88.4 R76, [R202+0x2800] ;  /* 0x00280000ca4c783b */ /* 0x000eae0000000200 */
        /* <DEDUP_REMOVED lines=10> */
[----:B------:R-:W-:Y:S01]  /*2560*/  HMMA.16816.F32.BF16 R28, R180, R62, R28 ;  /* 0x0000003eb41c723c */ /* 0x000fe2000004181c */
[----:B------:R-:W3:Y:S07]  /*2570*/  LDSM.16.M88.4 R60, [R214+0xd900] ;  /* 0x00d90000d63c783b */ /* 0x000eee0000000200 */
[C---:B--2---:R-:W-:Y:S08]  /*2580*/  HMMA.16816.F32.BF16 R36, R176.reuse, R76, R36 ;  /* 0x0000004cb024723c */ /* 0x044ff00000041824 */
[----:B------:R-:W-:Y:S01]  /*2590*/  HMMA.16816.F32.BF16 R32, R176, R78, R32 ;  /* 0x0000004eb020723c */ /* 0x000fe20000041820 */
[----:B------:R-:W-:Y:S07]  /*25a0*/  LDSM.16.M88.4 R76, [R213+0x4800] ;  /* 0x00480000d54c783b */ /* 0x000fee0000000200 */
[C---:B-1----:R-:W-:Y:S08]  /*25b0*/  HMMA.16816.F32.BF16 R24, R180.reuse, R72, R24 ;  /* 0x00000048b418723c */ /* 0x042ff00000041818 */
[C---:B------:R-:W-:Y:S01]  /*25c0*/  HMMA.16816.F32.BF16 R20, R180.reuse, R74, R20 ;  /* 0x0000004ab414723c */ /* 0x040fe20000041814 */
[----:B------:R-:W1:Y:S07]  /*25d0*/  LDSM.16.M88.4 R72, [R213+0x5000] ;  /* 0x00500000d548783b */ /* 0x000e6e0000000200 */
[C---:B----4-:R-:W-:Y:S08]  /*25e0*/  HMMA.16816.F32.BF16 R16, R180.reuse, R68, R16 ;  /* 0x00000044b410723c */ /* 0x050ff00000041810 */
[C---:B------:R-:W-:Y:S01]  /*25f0*/  HMMA.16816.F32.BF16 R56, R180.reuse, R70, R56 ;  /* 0x00000046b438723c */ /* 0x040fe20000041838 */
[----:B------:R-:W2:Y:S07]  /*2600*/  LDSM.16.M88.4 R68, [R213+0x5800] ;  /* 0x00580000d544783b */ /* 0x000eae0000000200 */
        /* <DEDUP_REMOVED lines=8> */
[----:B------:R-:W-:Y:S07]  /*2690*/  LDSM.16.M88.4 R92, [R211+0xc900] ;  /* 0x00c90000d35c783b */ /* 0x000fee0000000200 */
[C---:B------:R-:W-:Y:S08]  /*26a0*/  HMMA.16816.F32.BF16 R8, R184.reuse, R88, R8 ;  /* 0x00000058b808723c */ /* 0x040ff00000041808 */
[C---:B------:R-:W-:Y:S01]  /*26b0*/  HMMA.16816.F32.BF16 R28, R184.reuse, R90, R28 ;  /* 0x0000005ab81c723c */ /* 0x040fe2000004181c */
[----:B------:R-:W2:Y:S07]  /*26c0*/  LDSM.16.M88.4 R88, [R211+0xd100] ;  /* 0x00d10000d358783b */ /* 0x000eae0000000200 */
[C---:B------:R-:W-:Y:S08]  /*26d0*/  HMMA.16816.F32.BF16 R24, R184.reuse, R84, R24 ;  /* 0x00000054b818723c */ /* 0x040ff00000041818 */
[C---:B------:R-:W-:Y:S01]  /*26e0*/  HMMA.16816.F32.BF16 R20, R184.reuse, R86, R20 ;  /* 0x00000056b814723c */ /* 0x040fe20000041814 */
[----:B------:R-:W2:Y:S07]  /*26f0*/  LDSM.16.M88.4 R84, [R211+0xd900] ;  /* 0x00d90000d354783b */ /* 0x000eae0000000200 */
[C---:B-1----:R-:W-:Y:S08]  /*2700*/  HMMA.16816.F32.BF16 R44, R184.reuse, R72, R44 ;  /* 0x00000048b82c723c */ /* 0x042ff0000004182c */
[C---:B------:R-:W-:Y:S08]  /*2710*/  HMMA.16816.F32.BF16 R16, R184.reuse, R80, R16 ;  /* 0x00000050b810723c */ /* 0x040ff00000041810 */
[C---:B------:R-:W-:Y:S01]  /*2720*/  HMMA.16816.F32.BF16 R56, R184.reuse, R82, R56 ;  /* 0x00000052b838723c */ /* 0x040fe20000041838 */
[----:B------:R-:W-:Y:S07]  /*2730*/  LDSM.16.M88.4 R80, [R202+0x3000] ;  /* 0x00300000ca50783b */ /* 0x000fee0000000200 */
[C---:B------:R-:W-:Y:S08]  /*2740*/  HMMA.16816.F32.BF16 R52, R184.reuse, R76, R52 ;  /* 0x0000004cb834723c */ /* 0x040ff00000041834 */
[C---:B------:R-:W-:Y:S01]  /*2750*/  HMMA.16816.F32.BF16 R48, R184.reuse, R78, R48 ;  /* 0x0000004eb830723c */ /* 0x040fe20000041830 */
[----:B------:R-:W-:Y:S07]  /*2760*/  LDSM.16.M88.4 R76, [R202+0x3800] ;  /* 0x00380000ca4c783b */ /* 0x000fee0000000200 */
[C---:B------:R-:W-:Y:S01]  /*2770*/  HMMA.16816.F32.BF16 R40, R184.reuse, R74, R40 ;  /* 0x0000004ab828723c */ /* 0x040fe20000041828 */
[----:B------:R-:W-:Y:S07]  /*2780*/  LDSM.16.M88.4 R72, [R202+0x4000] ;  /* 0x00400000ca48783b */ /* 0x000fee0000000200 */
[C---:B--2---:R-:W-:Y:S08]  /*2790*/  HMMA.16816.F32.BF16 R36, R184.reuse, R68, R36 ;  /* 0x00000044b824723c */ /* 0x044ff00000041824 */
[----:B------:R-:W-:Y:S01]  /*27a0*/  HMMA.16816.F32.BF16 R32, R184, R70, R32 ;  /* 0x00000046b820723c */ /* 0x000fe20000041820 */
[----:B------:R-:W-:Y:S07]  /*27b0*/  LDSM.16.M88.4 R68, [R202+0x4800] ;  /* 0x00480000ca44783b */ /* 0x000fee0000000200 */
[C---:B---3--:R-:W-:Y:S08]  /*27c0*/  HMMA.16816.F32.BF16 R8, R188.reuse, R64, R8 ;  /* 0x00000040bc08723c */ /* 0x048ff00000041808 */
[C---:B------:R-:W-:Y:S01]  /*27d0*/  HMMA.16816.F32.BF16 R28, R188.reuse, R66, R28 ;  /* 0x00000042bc1c723c */ /* 0x040fe2000004181c */
[----:B------:R-:W1:Y:S07]  /*27e0*/  LDSM.16.M88.4 R64, [R202+0x5000] ;  /* 0x00500000ca40783b */ /* 0x000e6e0000000200 */
[C---:B----4-:R-:W-:Y:S08]  /*27f0*/  HMMA.16816.F32.BF16 R24, R188.reuse, R60, R24 ;  /* 0x0000003cbc18723c */ /* 0x050ff00000041818 */
        /* <DEDUP_REMOVED lines=20> */
[C---:B------:R-:W-:Y:S07]  /*2940*/  HMMA.16816.F32.BF16 R64, R192.reuse, R66, R40 ;  /* 0x00000042c040723c */ /* 0x040fee0000041828 */
[----:B------:R-:W-:Y:S01]  /*2950*/  SHF.R.S32.HI R40, RZ, 0x1f, R231 ;  /* 0x0000001fff287819 */ /* 0x000fe200000114e7 */
[C---:B--2---:R-:W-:Y:S08]  /*2960*/  HMMA.16816.F32.BF16 R36, R192.reuse, R60, R36 ;  /* 0x0000003cc024723c */ /* 0x044ff00000041824 */
[----:B------:R-:W-:Y:S01]  /*2970*/  HMMA.16816.F32.BF16 R32, R192, R62, R32 ;  /* 0x0000003ec020723c */ /* 0x000fe20000041820 */
[----:B------:R-:W-:Y:S06]  /*2980*/  BAR.SYNC.DEFER_BLOCKING 0x0 ;  /* 0x0000000000007b1d */ /* 0x000fec0000010000 */
[----:B------:R-:W-:Y:S05]  /*2990*/  @!P0 BRA `(.L_x_1807) ;  /* 0x000003d000008947 */ /* 0x000fea0003800000 */
[----:B------:R-:W-:Y:S01]  /*29a0*/  IADD3 R217, R219, R12, R220 ;  /* 0x0000000cdbd97210 */ /* 0x000fe20007ffe0dc */
[----:B------:R-:W-:-:S03]  /*29b0*/  IMAD.MOV.U32 R216, RZ, RZ, RZ ;  /* 0x000000ffffd87224 */ /* 0x000fc600078e00ff */
        /* <DEDUP_REMOVED lines=8> */
[----:B------:R-:W2:Y:S01]  /*2a40*/  @!P1 LDG.E R216, [R6.64] ;  /* 0x0000000e06d89981 */ /* 0x000ea2000c1e1900 */
[----:B------:R-:W-:Y:S01]  /*2a50*/  IMAD.MOV R0, RZ, RZ, -R0 ;  /* 0x000000ffff007224 */ /* 0x000fe200078e0a00 */
[----:B------:R-:W-:Y:S02]  /*2a60*/  IADD3 R63, -R232, 0x10, RZ ;  /* 0x00000010e83f7810 */ /* 0x000fe40007ffe1ff */
[----:B------:R-:W-:Y:S01]  /*2a70*/  SHF.L.U64.HI R12, R231, 0x1, R40 ;  /* 0x00000001e70c7819 */ /* 0x000fe20000010228 */
[----:B------:R-:W-:Y:S01]  /*2a80*/  IMAD R217, R0, c[0x0][0x2b8], R217 ;  /* 0x0000ae0000d97a24 */ /* 0x000fe200078e02d9 */
[----:B------:R-:W-:-:S03]  /*2a90*/  LOP3.LUT R63, R63, 0xf, RZ, 0xc0, !PT ;  /* 0x0000000f3f3f7812 */ /* 0x000fc600078ec0ff */
        /* <DEDUP_REMOVED lines=17> */
[----:B------:R-:W1:Y:S01]  /*2bb0*/  SHFL.IDX PT, R62, R4, 0x2, 0x181f ;  /* 0x00581f00043e7f89 */ /* 0x000e6200000e0000 */
[----:B------:R-:W-:-:S03]  /*2bc0*/  IMAD.SHL.U32 R7, R231, 0x2, RZ ;  /* 0x00000002e7077824 */ /* 0x000fc600078e00ff */
[----:B------:R-:W2:Y:S04]  /*2bd0*/  SHFL.IDX PT, R41, R70, 0x2, 0x181f ;  /* 0x00581f0046297f89 */ /* 0x000ea800000e0000 */
[----:B------:R-:W-:Y:S04]  /*2be0*/  SHFL.IDX PT, R60, R4, RZ, 0x181f ;  /* 0x00181fff043c7589 */ /* 0x000fe800000e0000 */
[----:B------:R3:W4:Y:S04]  /*2bf0*/  SHFL.IDX PT, R42, R4, 0x1, 0x181f ;  /* 0x00381f00042a7f89 */ /* 0x00072800000e0000 */
[----:B------:R-:W-:Y:S04]  /*2c00*/  SHFL.IDX PT, R61, R70, RZ, 0x181f ;  /* 0x00181fff463d7589 */ /* 0x000fe800000e0000 */
[----:B------:R5:W5:Y:S01]  /*2c10*/  SHFL.IDX PT, R43, R70, 0x1, 0x181f ;  /* 0x00381f00462b7f89 */ /* 0x000b6200000e0000 */
[----:B-1----:R-:W-:-:S04]  /*2c20*/  IADD3 R68, P2, P0, R68, R62, R7 ;  /* 0x0000003e44447210 */ /* 0x002fc8000785e007 */
[----:B--2---:R-:W-:Y:S02]  /*2c30*/  IADD3.X R69, RZ, R41, R12, P2, P0 ;  /* 0x00000029ff457210 */ /* 0x004fe400017e040c */
[----:B------:R-:W-:Y:S02]  /*2c40*/  IADD3 R62, P2, P0, R63, R62, R0 ;  /* 0x0000003e3f3e7210 */ /* 0x000fe4000785e000 */
[----:B---3--:R-:W-:-:S04]  /*2c50*/  SHF.L.U64.HI R4, R230, 0x1, R233 ;  /* 0x00000001e6047819 */ /* 0x008fc800000102e9 */
[----:B------:R-:W-:Y:S02]  /*2c60*/  IADD3.X R63, RZ, R41, R4, P2, P0 ;  /* 0x00000029ff3f7210 */ /* 0x000fe400017e0404 */
[-C--:B----4-:R-:W-:Y:S02]  /*2c70*/  IADD3 R72, P0, R42, R7.reuse, RZ ;  /* 0x000000072a487210 */ /* 0x090fe40007f1e0ff */
[C---:B-----5:R-:W-:Y:S02]  /*2c80*/  IADD3 R70, P6, R60.reuse, R7, RZ ;  /* 0x000000073c467210 */ /* 0x060fe40007fde0ff */
[-C--:B------:R-:W-:Y:S01]  /*2c90*/  IADD3 R60, P2, R60, R0.reuse, RZ ;  /* 0x000000003c3c7210 */ /* 0x080fe20007f5e0ff */
[--C-:B------:R-:W-:Y:S01]  /*2ca0*/  IMAD.X R73, R43, 0x1, R12.reuse, P0 ;  /* 0x000000012b497824 */ /* 0x100fe200000e060c */
[----:B------:R-:W-:Y:S01]  /*2cb0*/  ISETP.NE.U32.AND P0, PT, R232, RZ, PT ;  /* 0x000000ffe800720c */ /* 0x000fe20003f05070 */
[C---:B------:R-:W-:Y:S01]  /*2cc0*/  IMAD.X R71, R61.reuse, 0x1, R12, P6 ;  /* 0x000000013d477824 */ /* 0x040fe200030e060c */
[----:B------:R-:W-:Y:S01]  /*2cd0*/  IADD3 R42, P6, R42, R0, RZ ;  /* 0x000000002a2a7210 */ /* 0x000fe20007fde0ff */
[----:B------:R-:W-:Y:S01]  /*2ce0*/  IMAD.X R61, R61, 0x1, R4, P2 ;  /* 0x000000013d3d7824 */ /* 0x000fe200010e0604 */
[----:B------:R-:W-:-:S02]  /*2cf0*/  ISETP.NE.U32.AND P2, PT, R6, RZ, PT ;  /* 0x000000ff0600720c */ /* 0x000fc40003f45070 */
[----:B------:R1:W-:Y:S01]  /*2d00*/  LDGSTS.E.BYPASS.LTC128B.128 [R218+0x8100], [R70.64], !P5 ;  /* 0x0810000046da7fae */ /* 0x0003e2000e901d4e */
[----:B------:R-:W-:-:S03]  /*2d10*/  IMAD.X R43, R43, 0x1, R4, P6 ;  /* 0x000000012b2b7824 */ /* 0x000fc600030e0604 */
[----:B------:R1:W-:Y:S04]  /*2d20*/  LDGSTS.E.BYPASS.LTC128B.128 [R218+0xb100], [R60.64], !P4 ;  /* 0x0b1000003cda7fae */ /* 0x0003e8000e101d4e */
[----:B------:R1:W-:Y:S04]  /*2d30*/  LDGSTS.E.BYPASS.LTC128B.128 [R218+0x9100], [R72.64], !P5 ;  /* 0x0910000048da7fae */ /* 0x0003e8000e901d4e */
[----:B------:R1:W-:Y:S04]  /*2d40*/  LDGSTS.E.BYPASS.LTC128B.128 [R218+0xc100], [R42.64], !P4 ;  /* 0x0c1000002ada7fae */ /* 0x0003e8000e101d4e */
[----:B------:R1:W-:Y:S04]  /*2d50*/  LDGSTS.E.BYPASS.LTC128B.128.ZFILL [R218+0xa100], [R68.64], P2 ;  /* 0x0a10000044da7fae */ /* 0x0003e80009141d4e */
[----:B------:R1:W-:Y:S02]  /*2d60*/  LDGSTS.E.BYPASS.LTC128B.128.ZFILL [R218+0xd100], [R62.64], P0 ;  /* 0x0d1000003eda7fae */ /* 0x0003e40008141d4e */
.L_x_1807:
[----:B------:R-:W-:Y:S01]  /*2d70*/  LOP3.LUT R7, R102, 0xffffffe0, RZ, 0xc0, !PT ;  /* 0xffffffe066077812 */ /* 0x000fe200078ec0ff */
[----:B------:R-:W-:Y:S01]  /*2d80*/  ULDC UR17, c[0x0][0x324] ;  /* 0x0000c90000117ab9 */ /* 0x000fe20000000800 */
[----:B------:R-:W-:Y:S01]  /*2d90*/  LEA.HI R41, R103, R100, RZ, 0x2 ;  /* 0x0000006467297211 */ /* 0x000fe200078f10ff */
[----:B------:R-:W-:Y:S01]  /*2da0*/  ULOP3.LUT UR17, URZ, UR17, URZ, 0x33, !UPT ;  /* 0x000000113f117292 */ /* 0x000fe2000f8e333f */
[----:B------:R-:W-:Y:S01]  /*2db0*/  SHF.R.S32.HI R12, RZ, 0x1f, R101 ;  /* 0x0000001fff0c7819 */ /* 0x000fe20000011465 */
[----:B------:R-:W-:Y:S01]  /*2dc0*/  IMAD.IADD R4, R100, 0x1, -R7 ;  /* 0x0000000164047824 */ /* 0x000fe200078e0a07 */
[----:B------:R-:W-:Y:S01]  /*2dd0*/  LOP3.LUT R41, R41, 0xfffffffc, RZ, 0xc0, !PT ;  /* 0xfffffffc29297812 */ /* 0x000fe200078ec0ff */
[----:B------:R-:W0:Y:S01]  /*2de0*/  LDGDEPBAR ;  /* 0x00000000000079af */ /* 0x000e220000000000 */
[----:B------:R-:W-:-:S02]  /*2df0*/  LEA.HI R12, R12, R101, RZ, 0x3 ;  /* 0x000000650c0c7211 */ /* 0x000fc400078f18ff */
[----:B------:R-:W-:Y:S01]  /*2e00*/  SHF.R.S32.HI R7, RZ, 0x1f, R4 ;  /* 0x0000001fff077819 */ /* 0x000fe20000011404 */
[----:B------:R-:W-:Y:S01]  /*2e10*/  IMAD.IADD R100, R100, 0x1, -R41 ;  /* 0x0000000164647824 */ /* 0x000fe200078e0a29 */
[----:B------:R-:W-:Y:S02]  /*2e20*/  LOP3.LUT R12, R12, 0xffffff8, RZ, 0xc0, !PT ;  /* 0x0ffffff80c0c7812 */ /* 0x000fe400078ec0ff */
[----:B------:R-:W-:Y:S02]  /*2e30*/  LEA.HI R0, R7, R4, RZ, 0x2 ;  /* 0x0000000407007211 */ /* 0x000fe400078f10ff */
[----:B------:R-:W-:Y:S01]  /*2e40*/  LEA.HI R6, R100, R100, RZ, 0x1 ;  /* 0x0000006464067211 */ /* 0x000fe200078f08ff */
[----:B------:R-:W-:Y:S01]  /*2e50*/  IMAD.IADD R12, R101, 0x1, -R12 ;  /* 0x00000001650c7824 */ /* 0x000fe200078e0a0c */
[----:B------:R-:W-:Y:S02]  /*2e60*/  PLOP3.LUT P2, PT, PT, PT, UP2, 0x80, 0x0 ;  /* 0x000000000000781c */ /* 0x000fe40003f4f028 */
[----:B------:R-:W-:-:S02]  /*2e70*/  LEA.HI.SX32 R7, R0, UR19, 0x1e ;  /* 0x0000001300077c11 */ /* 0x000fc4000f8ff2ff */
[----:B------:R-:W-:Y:S02]  /*2e80*/  LOP3.LUT R41, R6, 0x1ffffffe, RZ, 0xc0, !PT ;  /* 0x1ffffffe06297812 */ /* 0x000fe400078ec0ff */
[----:B------:R-:W-:Y:S01]  /*2e90*/  PLOP3.LUT P0, PT, PT, PT, UP2, 0x80, 0x0 ;  /* 0x000000000000781c */ /* 0x000fe20003f0f028 */
[----:B------:R-:W-:Y:S02]  /*2ea0*/  IMAD R7, R12, 0x10, R7 ;  /* 0x000000100c077824 */ /* 0x000fe400078e0207 */
[----:B------:R-:W-:Y:S01]  /*2eb0*/  IMAD.IADD R100, R100, 0x1, -R41 ;  /* 0x0000000164647824 */ /* 0x000fe200078e0a29 */
[----:B------:R-:W-:-:S03]  /*2ec0*/  LOP3.LUT R41, R0, 0x7ffffffc, RZ, 0xc0, !PT ;  /* 0x7ffffffc00297812 */ /* 0x000fc600078ec0ff */
[----:B------:R-:W-:Y:S02]  /*2ed0*/  IMAD R221, R100, 0x8, R7 ;  /* 0x0000000864dd7824 */ /* 0x000fe400078e0207 */
[----:B------:R-:W-:Y:S02]  /*2ee0*/  IMAD.IADD R41, R4, 0x1, -R41 ;  /* 0x0000000104297824 */ /* 0x000fe400078e0a29 */
[----:B------:R-:W-:-:S04]  /*2ef0*/  @P2 IMAD.HI.U32 R6, R221, c[0x0][0x2c8], RZ ;  /* 0x0000b200dd062a27 */ /* 0x000fc800078e00ff */
[----:B------:R-:W-:Y:S01]  /*2f00*/  IMAD.MOV.U32 R7, RZ, RZ, R221 ;  /* 0x000000ffff077224 */ /* 0x000fe200078e00dd */
[----:B------:R-:W-:Y:S01]  /*2f10*/  @P0 SHF.R.U32.HI R7, RZ, c[0x0][0x2cc], R6 ;  /* 0x0000b300ff070a19 */ /* 0x000fe20000011606 */
[----:B------:R-:W-:Y:S01]  /*2f20*/  IMAD.SHL.U32 R222, R41, 0x2, RZ ;  /* 0x0000000229de7824 */ /* 0x000fe200078e00ff */
[----:B------:R-:W-:Y:S01]  /*2f30*/  PLOP3.LUT P0, PT, PT, PT, UP1, 0x40, 0x0 ;  /* 0x000000000000781c */ /* 0x000fe20003f0e818 */
[----:B------:R-:W-:Y:S02]  /*2f40*/  IMAD.MOV.U32 R4, RZ, RZ, c[0x0][0x2ac] ;  /* 0x0000ab00ff047624 */ /* 0x000fe400078e00ff */
[----:B------:R-:W2:Y:S01]  /*2f50*/  SHFL.IDX PT, R0, R7, RZ, 0x1c1f ;  /* 0x001c1fff07007589 */ /* 0x000ea200000e0000 */
[----:B-1----:R-:W-:Y:S01]  /*2f60*/  IADD3 R43, -R222, 0x1, R15 ;  /* 0x00000001de2b7810 */ /* 0x002fe20007ffe10f */
[----:B------:R-:W-:Y:S02]  /*2f70*/  IMAD R41, R4, c[0x0][0x1d0], R13 ;  /* 0x0000740004297a24 */ /* 0x000fe400078e020d */
[--C-:B------:R-:W-:Y:S01]  /*2f80*/  IMAD.IADD R15, R13, 0x1, -R222.reuse ;  /* 0x000000010d0f7824 */ /* 0x100fe200078e0ade */
[----:B------:R-:W-:Y:S01]  /*2f90*/  IADD3 R43, R43, -c[0x0][0x168], RZ ;  /* 0x80005a002b2b7a10 */ /* 0x000fe20007ffe0ff */
[----:B------:R-:W-:-:S03]  /*2fa0*/  IMAD.IADD R41, R41, 0x1, -R222 ;  /* 0x0000000129297824 */ /* 0x000fc600078e0ade */
[C---:B------:R-:W-:Y:S02]  /*2fb0*/  IADD3 R60, R43.reuse, c[0x0][0x328], RZ ;  /* 0x0000ca002b3c7a10 */ /* 0x040fe40007ffe0ff */
[----:B------:R-:W-:-:S03]  /*2fc0*/  IADD3 R43, R43, UR17, RZ ;  /* 0x000000112b2b7c10 */ /* 0x000fc6000fffe0ff */
[--C-:B--2---:R-:W-:Y:S02]  /*2fd0*/  IMAD.IADD R62, R60, 0x1, R0.reuse ;  /* 0x000000013c3e7824 */ /* 0x104fe400078e0200 */
[----:B------:R-:W-:-:S03]  /*2fe0*/  IMAD.IADD R61, R43, 0x1, R0 ;  /* 0x000000012b3d7824 */ /* 0x000fc600078e0200 */
[----:B------:R-:W-:Y:S01]  /*2ff0*/  IMNMX R62, R62, R41, PT ;  /* 0x000000293e3e7217 */ /* 0x000fe20003800200 */
[----:B------:R-:W-:Y:S05]  /*3000*/  @P0 BRA `(.L_x_1808) ;  /* 0x0000015000000947 */ /* 0x000fea0003800000 */
[----:B------:R-:W-:Y:S01]  /*3010*/  IMAD.U32 R63, RZ, RZ, UR8 ;  /* 0x00000008ff3f7e24 */ /* 0x000fe2000f8e00ff */
        /* <DEDUP_REMOVED lines=11> */
.L_x_1810:
[----:B------:R-:W-:-:S04]  /*30d0*/  MOV R0, c[0x0][0x32c] ;  /* 0x0000cb0000007a02 */ /* 0x000fc80000000f00 */
[----:B------:R-:W-:-:S13]  /*30e0*/  ISETP.NE.AND P0, PT, R0, 0x1, PT ;  /* 0x000000010000780c */ /* 0x000fda0003f05270 */
[----:B------:R-:W-:-:S05]  /*30f0*/  @P0 IMAD.HI.U32 R0, R4, c[0x0][0x330], RZ ;  /* 0x0000cc0004000a27 */ /* 0x000fca00078e00ff */
[----:B------:R-:W-:Y:S02]  /*3100*/  @P0 SHF.R.U32.HI R4, RZ, c[0x0][0x334], R0 ;  /* 0x0000cd00ff040a19 */ /* 0x000fe40000011600 */
.L_x_1811:
[----:B------:R-:W-:Y:S05]  /*3110*/  BSYNC B0 ;  /* 0x0000000000007941 */ /* 0x000fea0003800000 */
.L_x_1809:
[----:B------:R-:W-:-:S05]  /*3120*/  IMAD R4, R4, c[0x0][0x32c], R15 ;  /* 0x0000cb0004047a24 */ /* 0x000fca00078e020f */
[----:B------:R-:W-:Y:S02]  /*3130*/  IADD3 R63, R4, c[0x0][0x32c], RZ ;  /* 0x0000cb00043f7a10 */ /* 0x000fe40007ffe0ff */
[----:B------:R-:W-:Y:S02]  /*3140*/  IMNMX R61, R61, R4, !PT ;  /* 0x000000043d3d7217 */ /* 0x000fe40007800200 */
[----:B------:R-:W-:Y:S02]  /*3150*/  IMNMX R62, R62, R63, PT ;  /* 0x0000003f3e3e7217 */ /* 0x000fe40003800200 */
.L_x_1808:
[C---:B------:R-:W-:Y:S01]  /*3160*/  ISETP.GE.AND P0, PT, R13.reuse, 0x2, PT ;  /* 0x000000020d00780c */ /* 0x040fe20003f06270 */
[----:B------:R-:W1:Y:S01]  /*3170*/  SHFL.IDX PT, R7, R7, 0x1, 0x1c1f ;  /* 0x003c1f0007077f89 */ /* 0x000e6200000e0000 */
[----:B------:R-:W-:Y:S02]  /*3180*/  ISETP.GE.AND P2, PT, R13, 0x9, PT ;  /* 0x000000090d00780c */ /* 0x000fe40003f46270 */
[----:B------:R-:W-:Y:S02]  /*3190*/  P2R R0, PR, RZ, 0x1 ;  /* 0x00000001ff007803 */ /* 0x000fe40000000000 */
[----:B------:R-:W-:-:S02]  /*31a0*/  ISETP.GT.AND P0, PT, R61, 0x1, !P0 ;  /* 0x000000013d00780c */ /* 0x000fc40004704270 */
[----:B------:R-:W-:Y:S02]  /*31b0*/  P2R R75, PR, RZ, 0x4 ;  /* 0x00000004ff4b7803 */ /* 0x000fe40000000000 */
[----:B------:R-:W-:Y:S02]  /*31c0*/  ISETP.LT.OR P0, PT, R62, 0x2, P0 ;  /* 0x000000023e00780c */ /* 0x000fe40000701670 */
[----:B------:R-:W-:Y:S02]  /*31d0*/  ISETP.GE.AND P6, PT, R13, 0x59, PT ;  /* 0x000000590d00780c */ /* 0x000fe40003fc6270 */
[----:B------:R-:W-:Y:S02]  /*31e0*/  FSEL R12, R9, -INF , !P0 ;  /* 0xff800000090c7808 */ /* 0x000fe40004000000 */
[----:B------:R-:W-:Y:S02]  /*31f0*/  ISETP.GT.AND P0, PT, R61, 0x8, !P2 ;  /* 0x000000083d00780c */ /* 0x000fe40005704270 */
[----:B------:R-:W-:-:S02]  /*3200*/  ISETP.GE.AND P2, PT, R13, 0xa, PT ;  /* 0x0000000a0d00780c */ /* 0x000fc40003f46270 */
[----:B------:R-:W-:Y:S02]  /*3210*/  ISETP.LT.OR P0, PT, R62, 0x9, P0 ;  /* 0x000000093e00780c */ /* 0x000fe40000701670 */
[----:B------:R-:W-:Y:S02]  /*3220*/  P2R R74, PR, RZ, 0x4 ;  /* 0x00000004ff4a7803 */ /* 0x000fe40000000000 */
[----:B------:R-:W-:Y:S01]  /*3230*/  FSEL R42, R28, -INF , !P0 ;  /* 0xff8000001c2a7808 */ /* 0x000fe20004000000 */
[--C-:B-1----:R-:W-:Y:S01]  /*3240*/  IMAD.IADD R60, R60, 0x1, R7.reuse ;  /* 0x000000013c3c7824 */ /* 0x102fe200078e0207 */
[----:B------:R-:W-:Y:S01]  /*3250*/  ISETP.GT.AND P0, PT, R61, 0x9, !P2 ;  /* 0x000000093d00780c */ /* 0x000fe20005704270 */
[----:B------:R-:W-:Y:S01]  /*3260*/  IMAD.IADD R43, R43, 0x1, R7 ;  /* 0x000000012b2b7824 */ /* 0x000fe200078e0207 */
[----:B------:R-:W-:Y:S02]  /*3270*/  ISETP.GE.AND P2, PT, R13, 0x11, PT ;  /* 0x000000110d00780c */ /* 0x000fe40003f46270 */
[----:B------:R-:W-:-:S02]  /*3280*/  ISETP.LT.OR P0, PT, R62, 0xa, P0 ;  /* 0x0000000a3e00780c */ /* 0x000fc40000701670 */
[----:B------:R-:W-:Y:S02]  /*3290*/  P2R R73, PR, RZ, 0x4 ;  /* 0x00000004ff497803 */ /* 0x000fe40000000000 */
[----:B------:R-:W-:Y:S02]  /*32a0*/  FSEL R28, R29, -INF , !P0 ;  /* 0xff8000001d1c7808 */ /* 0x000fe40004000000 */
[----:B------:R-:W-:Y:S02]  /*32b0*/  ISETP.GT.AND P0, PT, R61, 0x10, !P2 ;  /* 0x000000103d00780c */ /* 0x000fe40005704270 */
[----:B------:R-:W-:Y:S02]  /*32c0*/  ISETP.GE.AND P2, PT, R13, 0x12, PT ;  /* 0x000000120d00780c */ /* 0x000fe40003f46270 */
[----:B------:R-:W-:Y:S02]  /*32d0*/  ISETP.LT.OR P0, PT, R62, 0x11, P0 ;  /* 0x000000113e00780c */ /* 0x000fe40000701670 */
[----:B------:R-:W-:-:S02]  /*32e0*/  P2R R72, PR, RZ, 0x4 ;  /* 0x00000004ff487803 */ /* 0x000fc40000000000 */
[----:B------:R-:W-:Y:S02]  /*32f0*/  FSEL R24, R24, -INF , !P0 ;  /* 0xff80000018187808 */ /* 0x000fe40004000000 */
[----:B------:R-:W-:Y:S02]  /*3300*/  ISETP.GT.AND P0, PT, R61, 0x11, !P2 ;  /* 0x000000113d00780c */ /* 0x000fe40005704270 */
[----:B------:R-:W-:Y:S02]  /*3310*/  ISETP.GE.AND P2, PT, R13, 0x19, PT ;  /* 0x000000190d00780c */ /* 0x000fe40003f46270 */
[----:B------:R-:W-:Y:S02]  /*3320*/  ISETP.LT.OR P0, PT, R62, 0x12, P0 ;  /* 0x000000123e00780c */ /* 0x000fe40000701670 */
[----:B------:R-:W-:Y:S02]  /*3330*/  P2R R71, PR, RZ, 0x4 ;  /* 0x00000004ff477803 */ /* 0x000fe40000000000 */
[----:B------:R-:W-:-:S02]  /*3340*/  FSEL R6, R25, -INF , !P0 ;  /* 0xff80000019067808 */ /* 0x000fc40004000000 */
[----:B------:R-:W-:Y:S02]  /*3350*/  ISETP.GT.AND P0, PT, R61, 0x18, !P2 ;  /* 0x000000183d00780c */ /* 0x000fe40005704270 */
[----:B------:R-:W-:Y:S02]  /*3360*/  ISETP.GE.AND P2, PT, R13, 0x1a, PT ;  /* 0x0000001a0d00780c */ /* 0x000fe40003f46270 */
[----:B------:R-:W-:Y:S02]  /*3370*/  ISETP.LT.OR P0, PT, R62, 0x19, P0 ;  /* 0x000000193e00780c */ /* 0x000fe40000701670 */
[----:B------:R-:W-:Y:S02]  /*3380*/  P2R R9, PR, RZ, 0x4 ;  /* 0x00000004ff097803 */ /* 0x000fe40000000000 */
[----:B------:R-:W-:Y:S02]  /*3390*/  FSEL R4, R20, -INF , !P0 ;  /* 0xff80000014047808 */ /* 0x000fe40004000000 */
[----:B------:R-:W-:-:S02]  /*33a0*/  ISETP.GT.AND P0, PT, R61, 0x19, !P2 ;  /* 0x000000193d00780c */ /* 0x000fc40005704270 */
[----:B------:R-:W-:Y:S02]  /*33b0*/  ISETP.GE.AND P2, PT, R13, 0x21, PT ;  /* 0x000000210d00780c */ /* 0x000fe40003f46270 */
[----:B------:R-:W-:Y:S02]  /*33c0*/  ISETP.LT.OR P0, PT, R62, 0x1a, P0 ;  /* 0x0000001a3e00780c */ /* 0x000fe40000701670 */
[----:B------:R-:W-:Y:S02]  /*33d0*/  P2R R70, PR, RZ, 0x4 ;  /* 0x00000004ff467803 */ /* 0x000fe40000000000 */
[----:B------:R-:W-:Y:S02]  /*33e0*/  FSEL R20, R21, -INF , !P0 ;  /* 0xff80000015147808 */ /* 0x000fe40004000000 */
[----:B------:R-:W-:Y:S02]  /*33f0*/  ISETP.GT.AND P0, PT, R61, 0x20, !P2 ;  /* 0x000000203d00780c */ /* 0x000fe40005704270 */
        /* <DEDUP_REMOVED lines=17> */
[----:B------:R-:W-:Y:S02]  /*3510*/  IMNMX R41, R60, R41, PT ;  /* 0x000000293c297217 */ /* 0x000fe40003800200 */
[----:B------:R-:W-:-:S02]  /*3520*/  FSEL R128, R57, -INF , !P0 ;  /* 0xff80000039807808 */ /* 0x000fc40004000000 */
[----:B------:R-:W-:Y:S02]  /*3530*/  ISETP.GT.AND P0, PT, R61, 0x30, !P2 ;  /* 0x000000303d00780c */ /* 0x000fe40005704270 */
[----:B------:R-:W-:Y:S02]  /*3540*/  P2R R57, PR, RZ, 0x4 ;  /* 0x00000004ff397803 */ /* 0x000fe40000000000 */
[----:B------:R-:W-:Y:S02]  /*3550*/  ISETP.LT.OR P0, PT, R62, 0x31, P0 ;  /* 0x000000313e00780c */ /* 0x000fe40000701670 */
[----:B------:R-:W-:Y:S02]  /*3560*/  ISETP.GE.AND P2, PT, R13, 0x32, PT ;  /* 0x000000320d00780c */ /* 0x000fe40003f46270 */
[----:B------:R-:W-:Y:S02]  /*3570*/  FSEL R158, R52, -INF , !P0 ;  /* 0xff800000349e7808 */ /* 0x000fe40004000000 */
[----:B------:R-:W-:-:S02]  /*3580*/  ISETP.GT.AND P0, PT, R61, 0x31, !P2 ;  /* 0x000000313d00780c */ /* 0x000fc40005704270 */
[----:B------:R-:W-:Y:S02]  /*3590*/  P2R R56, PR, RZ, 0x4 ;  /* 0x00000004ff387803 */ /* 0x000fe40000000000 */
[----:B------:R-:W-:Y:S02]  /*35a0*/  ISETP.LT.OR P0, PT, R62, 0x32, P0 ;  /* 0x000000323e00780c */ /* 0x000fe40000701670 */
[----:B------:R-:W-:Y:S02]  /*35b0*/  ISETP.GE.AND P2, PT, R13, 0x39, PT ;  /* 0x000000390d00780c */ /* 0x000fe40003f46270 */
[----:B------:R-:W-:Y:S02]  /*35c0*/  FSEL R142, R53, -INF , !P0 ;  /* 0xff800000358e7808 */ /* 0x000fe40004000000 */
[----:B------:R-:W-:Y:S02]  /*35d0*/  ISETP.GT.AND P0, PT, R61, 0x38, !P2 ;  /* 0x000000383d00780c */ /* 0x000fe40005704270 */
[----:B------:R-:W-:-:S02]  /*35e0*/  P2R R53, PR, RZ, 0x4 ;  /* 0x00000004ff357803 */ /* 0x000fc40000000000 */
[----:B------:R-:W-:Y:S02]  /*35f0*/  ISETP.LT.OR P0, PT, R62, 0x39, P0 ;  /* 0x000000393e00780c */ /* 0x000fe40000701670 */
[----:B------:R-:W-:Y:S02]  /*3600*/  ISETP.GE.AND P2, PT, R13, 0x3a, PT ;  /* 0x0000003a0d00780c */ /* 0x000fe40003f46270 */
[----:B------:R-:W-:Y:S02]  /*3610*/  FSEL R148, R48, -INF , !P0 ;  /* 0xff80000030947808 */ /* 0x000fe40004000000 */
[----:B------:R-:W-:Y:S02]  /*3620*/  ISETP.GT.AND P0, PT, R61, 0x39, !P2 ;  /* 0x000000393d00780c */ /* 0x000fe40005704270 */
[----:B------:R-:W-:Y:S02]  /*3630*/  P2R R52, PR, RZ, 0x4 ;  /* 0x00000004ff347803 */ /* 0x000fe40000000000 */
[----:B------:R-:W-:-:S02]  /*3640*/  ISETP.LT.OR P0, PT, R62, 0x3a, P0 ;  /* 0x0000003a3e00780c */ /* 0x000fc40000701670 */
[----:B------:R-:W-:Y:S02]  /*3650*/  ISETP.GE.AND P2, PT, R13, 0x41, PT ;  /* 0x000000410d00780c */ /* 0x000fe40003f46270 */
[----:B------:R-:W-:Y:S02]  /*3660*/  FSEL R150, R49, -INF , !P0 ;  /* 0xff80000031967808 */ /* 0x000fe40004000000 */
[----:B------:R-:W-:Y:S02]  /*3670*/  ISETP.GT.AND P0, PT, R61, 0x40, !P2 ;  /* 0x000000403d00780c */ /* 0x000fe40005704270 */
[----:B------:R-:W-:Y:S02]  /*3680*/  P2R R48, PR, RZ, 0x4 ;  /* 0x00000004ff307803 */ /* 0x000fe40000000000 */
[----:B------:R-:W-:Y:S02]  /*3690*/  ISETP.LT.OR P0, PT, R62, 0x41, P0 ;  /* 0x000000413e00780c */ /* 0x000fe40000701670 */
[----:B------:R-:W-:-:S02]  /*36a0*/  ISETP.GE.AND P2, PT, R13, 0x42, PT ;  /* 0x000000420d00780c */ /* 0x000fc40003f46270 */
[----:B------:R-:W-:Y:S02]  /*36b0*/  FSEL R160, R44, -INF , !P0 ;  /* 0xff8000002ca07808 */ /* 0x000fe40004000000 */
[----:B------:R-:W-:Y:S02]  /*36c0*/  ISETP.GT.AND P0, PT, R61, 0x41, !P2 ;  /* 0x000000413d00780c */ /* 0x000fe40005704270 */
[----:B------:R-:W-:Y:S02]  /*36d0*/  P2R R44, PR, RZ, 0x4 ;  /* 0x00000004ff2c7803 */ /* 0x000fe40000000000 */
[----:B------:R-:W-:Y:S02]  /*36e0*/  ISETP.LT.OR P0, PT, R62, 0x42, P0 ;  /* 0x000000423e00780c */ /* 0x000fe40000701670 */
[----:B------:R-:W-:Y:S02]  /*36f0*/  ISETP.GE.AND P2, PT, R13, 0x49, PT ;  /* 0x000000490d00780c */ /* 0x000fe40003f46270 */
        /* <DEDUP_REMOVED lines=21> */
[----:B------:R-:W-:-:S04]  /*3850*/  ISETP.GT.AND P0, PT, R61, 0x58, !P6 ;  /* 0x000000583d00780c */ /* 0x000fc80007704270 */
[----:B------:R-:W-:-:S04]  /*3860*/  ISETP.LT.OR P0, PT, R62, 0x59, P0 ;  /* 0x000000593e00780c */ /* 0x000fc80000701670 */
[----:B------:R-:W-:Y:S02]  /*3870*/  FSEL R136, R32, -INF , !P0 ;  /* 0xff80000020887808 */ /* 0x000fe40004000000 */
[----:B------:R-:W-:Y:S02]  /*3880*/  ISETP.GT.AND P0, PT, R61, RZ, !P2 ;  /* 0x000000ff3d00720c */ /* 0x000fe40005704270 */
[----:B------:R-:W-:Y:S02]  /*3890*/  P2R R32, PR, RZ, 0x4 ;  /* 0x00000004ff207803 */ /* 0x000fe40000000000 */
[----:B------:R-:W-:Y:S02]  /*38a0*/  ISETP.LT.OR P0, PT, R62, 0x1, P0 ;  /* 0x000000013e00780c */ /* 0x000fe40000701670 */
[----:B------:R-:W-:Y:S02]  /*38b0*/  ISETP.GE.AND P2, PT, R13, 0x5a, PT ;  /* 0x0000005a0d00780c */ /* 0x000fe40003f46270 */
[----:B------:R-:W-:-:S02]  /*38c0*/  FSEL R8, R8, -INF , !P0 ;  /* 0xff80000008087808 */ /* 0x000fc40004000000 */
[----:B------:R-:W-:-:S04]  /*38d0*/  ISETP.GT.AND P0, PT, R61, 0x59, !P2 ;  /* 0x000000593d00780c */ /* 0x000fc80005704270 */
[----:B------:R-:W-:-:S04]  /*38e0*/  ISETP.LT.OR P0, PT, R62, 0x5a, P0 ;  /* 0x0000005a3e00780c */ /* 0x000fc80000701670 */
[----:B------:R-:W-:Y:S02]  /*38f0*/  FSEL R134, R33, -INF , !P0 ;  /* 0xff80000021867808 */ /* 0x000fe40004000000 */
[----:B------:R-:W-:-:S13]  /*3900*/  PLOP3.LUT P0, PT, PT, PT, UP1, 0x40, 0x0 ;  /* 0x000000000000781c */ /* 0x000fda0003f0e818 */
        /* <DEDUP_REMOVED lines=13> */
.L_x_1814:
[----:B------:R-:W-:-:S04]  /*39e0*/  MOV R7, c[0x0][0x32c] ;  /* 0x0000cb0000077a02 */ /* 0x000fc80000000f00 */
[----:B------:R-:W-:-:S13]  /*39f0*/  ISETP.NE.AND P0, PT, R7, 0x1, PT ;  /* 0x000000010700780c */ /* 0x000fda0003f05270 */
[----:B------:R-:W-:-:S05]  /*3a00*/  @P0 IMAD.HI.U32 R7, R36, c[0x0][0x330], RZ ;  /* 0x0000cc0024070a27 */ /* 0x000fca00078e00ff */
[----:B------:R-:W-:Y:S02]  /*3a10*/  @P0 SHF.R.U32.HI R36, RZ, c[0x0][0x334], R7 ;  /* 0x0000cd00ff240a19 */ /* 0x000fe40000011607 */
.L_x_1815:
[----:B------:R-:W-:Y:S05]  /*3a20*/  BSYNC B0 ;  /* 0x0000000000007941 */ /* 0x000fea0003800000 */
.L_x_1813:
[----:B------:R-:W-:-:S05]  /*3a30*/  IMAD R60, R36, c[0x0][0x32c], R15 ;  /* 0x0000cb00243c7a24 */ /* 0x000fca00078e020f */
[----:B------:R-:W-:Y:S02]  /*3a40*/  IADD3 R36, R60, c[0x0][0x32c], RZ ;  /* 0x0000cb003c247a10 */ /* 0x000fe40007ffe0ff */
[----:B------:R-:W-:Y:S02]  /*3a50*/  IMNMX R43, R43, R60, !PT ;  /* 0x0000003c2b2b7217 */ /* 0x000fe40007800200 */
[----:B------:R-:W-:Y:S02]  /*3a60*/  IMNMX R41, R41, R36, PT ;  /* 0x0000002429297217 */ /* 0x000fe40003800200 */
.L_x_1812:
[----:B------:R-:W-:Y:S01]  /*3a70*/  ISETP.NE.AND P0, PT, R75, RZ, PT ;  /* 0x000000ff4b00720c */ /* 0x000fe20003f05270 */
[----:B------:R-:W-:Y:S01]  /*3a80*/  IMAD.SHL.U32 R212, R2, 0x2, RZ ;  /* 0x0000000202d47824 */ /* 0x000fe200078e00ff */
[----:B------:R-:W-:Y:S01]  /*3a90*/  FMNMX.FTZ R13, R8, R12, !PT ;  /* 0x0000000c080d7209 */ /* 0x000fe20007810000 */
[----:B------:R-:W-:Y:S01]  /*3aa0*/  ULDC.64 UR4, c[0x0][0x2c8] ;  /* 0x0000b20000047ab9 */ /* 0x000fe20000000a00 */
[----:B------:R-:W-:Y:S01]  /*3ab0*/  ISETP.GT.AND P0, PT, R43, 0x8, !P0 ;  /* 0x000000082b00780c */ /* 0x000fe20004704270 */
[----:B------:R-:W-:Y:S01]  /*3ac0*/  IMAD R210, R5, 0x2, R212 ;  /* 0x0000000205d27824 */ /* 0x000fe200078e02d4 */
[----:B------:R-:W-:Y:S01]  /*3ad0*/  FMNMX.FTZ R13, R42, R13, !PT ;  /* 0x0000000d2a0d7209 */ /* 0x000fe20007810000 */
[----:B------:R-:W-:Y:S01]  /*3ae0*/  LDSM.16.MT88.4 R100, [R212+0x3100] ;  /* 0x00310000d464783b */ /* 0x000fe20000004200 */
[----:B------:R-:W-:Y:S01]  /*3af0*/  ISETP.LT.OR P0, PT, R41, 0x9, P0 ;  /* 0x000000092900780c */ /* 0x000fe20000701670 */
[C---:B------:R-:W-:Y:S01]  /*3b00*/  IMAD R208, R3.reuse, 0x2, R210 ;  /* 0x0000000203d07824 */ /* 0x040fe200078e02d2 */
[----:B------:R-:W-:Y:S01]  /*3b10*/  FMNMX.FTZ R13, R28, R13, !PT ;  /* 0x0000000d1c0d7209 */ /* 0x000fe20007810000 */
[----:B------:R-:W-:Y:S01]  /*3b20*/  IMAD R209, R3, 0x2, R212 ;  /* 0x0000000203d17824 */ /* 0x000fe200078e02d4 */
[----:B------:R-:W-:Y:S01]  /*3b30*/  FSEL R7, R30, -INF , !P0 ;  /* 0xff8000001e077808 */ /* 0x000fe20004000000 */
[----:B------:R-:W-:Y:S01]  /*3b40*/  LDSM.16.MT88.4 R76, [R210+0x100] ;  /* 0x00010000d24c783b */ /* 0x000fe20000004200 */
[----:B------:R-:W-:Y:S01]  /*3b50*/  ISETP.NE.AND P0, PT, R74, RZ, PT ;  /* 0x000000ff4a00720c */ /* 0x000fe20003f05270 */
[----:B------:R-:W-:Y:S01]  /*3b60*/  UIMAD.WIDE.U32 UR22, UR19, UR4, URZ ;  /* 0x00000004131672a5 */ /* 0x000fe2000f8e003f */
[----:B------:R-:W-:Y:S01]  /*3b70*/  FMNMX.FTZ R13, R24, R13, !PT ;  /* 0x0000000d180d7209 */ /* 0x000fe20007810000 */
[----:B------:R-:W-:Y:S01]  /*3b80*/  LDSM.16.MT88.4 R92, [R208+0x100] ;  /* 0x00010000d05c783b */ /* 0x000fe20000004200 */
[----:B------:R-:W-:Y:S01]  /*3b90*/  ISETP.GT.AND P0, PT, R43, 0x9, !P0 ;  /* 0x000000092b00780c */ /* 0x000fe20004704270 */
[----:B------:R-:W-:Y:S01]  /*3ba0*/  @UP2 USHF.R.U32.HI UR19, URZ, UR5, UR23 ;  /* 0x000000053f132299 */ /* 0x000fe20008011617 */
[----:B------:R-:W-:Y:S01]  /*3bb0*/  FMNMX.FTZ R13, R6, R13, !PT ;  /* 0x0000000d060d7209 */ /* 0x000fe20007810000 */
[----:B------:R-:W-:Y:S01]  /*3bc0*/  LDSM.16.MT88.4 R84, [R209+0x100] ;  /* 0x00010000d154783b */ /* 0x000fe20000004200 */
[----:B------:R-:W-:Y:S01]  /*3bd0*/  ISETP.LT.OR P0, PT, R41, 0xa, P0 ;  /* 0x0000000a2900780c */ /* 0x000fe20000701670 */
[----:B------:R-:W-:Y:S01]  /*3be0*/  UIADD3 UR4, UR18, UR19, URZ ;  /* 0x0000001312047290 */ /* 0x000fe2000fffe03f */
[----:B------:R-:W-:Y:S01]  /*3bf0*/  FMNMX.FTZ R13, R4, R13, !PT ;  /* 0x0000000d040d7209 */ /* 0x000fe20007810000 */
[----:B------:R-:W-:Y:S01]  /*3c00*/  LDSM.16.MT88.4 R104, [R210+0x3100] ;  /* 0x00310000d268783b */ /* 0x000fe20000004200 */
[----:B------:R-:W-:Y:S01]  /*3c10*/  FSEL R31, R31, -INF , !P0 ;  /* 0xff8000001f1f7808 */ /* 0x000fe20004000000 */
[----:B------:R-:W-:Y:S01]  /*3c20*/  ULDC UR18, c[0x0][0x328] ;  /* 0x0000ca0000127ab9 */ /* 0x000fe20000000800 */
[----:B------:R-:W-:Y:S01]  /*3c30*/  ISETP.NE.AND P0, PT, R73, RZ, PT ;  /* 0x000000ff4900720c */ /* 0x000fe20003f05270 */
[----:B------:R-:W-:Y:S01]  /*3c40*/  UIADD3 UR18, UR4, UR18, URZ ;  /* 0x0000001204127290 */ /* 0x000fe2000fffe03f */
[----:B------:R-:W-:-:S02]  /*3c50*/  FMNMX.FTZ R13, R20, R13, !PT ;  /* 0x0000000d140d7209 */ /* 0x000fc40007810000 */
[----:B------:R-:W-:Y:S02]  /*3c60*/  ISETP.GT.AND P0, PT, R43, 0x10, !P0 ;  /* 0x000000102b00780c */ /* 0x000fe40004704270 */
[----:B------:R-:W-:Y:S02]  /*3c70*/  FMNMX.FTZ R13, R120, R13, !PT ;  /* 0x0000000d780d7209 */ /* 0x000fe40007810000 */
[----:B------:R-:W-:Y:S02]  /*3c80*/  ISETP.LT.OR P0, PT, R41, 0x11, P0 ;  /* 0x000000112900780c */ /* 0x000fe40000701670 */
[----:B------:R-:W-:Y:S02]  /*3c90*/  FMNMX.FTZ R13, R132, R13, !PT ;  /* 0x0000000d840d7209 */ /* 0x000fe40007810000 */
[----:B------:R-:W-:Y:S02]  /*3ca0*/  FSEL R15, R26, -INF , !P0 ;  /* 0xff8000001a0f7808 */ /* 0x000fe40004000000 */
[----:B------:R-:W-:-:S02]  /*3cb0*/  ISETP.NE.AND P0, PT, R72, RZ, PT ;  /* 0x000000ff4800720c */ /* 0x000fc40003f05270 */
[----:B------:R-:W-:Y:S02]  /*3cc0*/  FMNMX.FTZ R13, R122, R13, !PT ;  /* 0x0000000d7a0d7209 */ /* 0x000fe40007810000 */
[----:B------:R-:W-:Y:S02]  /*3cd0*/  ISETP.GT.AND P0, PT, R43, 0x11, !P0 ;  /* 0x000000112b00780c */ /* 0x000fe40004704270 */
[----:B------:R-:W-:Y:S02]  /*3ce0*/  FMNMX.FTZ R13, R128, R13, !PT ;  /* 0x0000000d800d7209 */ /* 0x000fe40007810000 */
[----:B------:R-:W-:Y:S02]  /*3cf0*/  ISETP.LT.OR P0, PT, R41, 0x12, P0 ;  /* 0x000000122900780c */ /* 0x000fe40000701670 */
[----:B------:R-:W-:Y:S02]  /*3d00*/  FMNMX.FTZ R13, R158, R13, !PT ;  /* 0x0000000d9e0d7209 */ /* 0x000fe40007810000 */
[----:B------:R-:W-:-:S02]  /*3d10*/  FSEL R27, R27, -INF , !P0 ;  /* 0xff8000001b1b7808 */ /* 0x000fc40004000000 */
[----:B------:R-:W-:Y:S02]  /*3d20*/  ISETP.NE.AND P0, PT, R71, RZ, PT ;  /* 0x000000ff4700720c */ /* 0x000fe40003f05270 */
[----:B------:R-:W-:Y:S02]  /*3d30*/  FMNMX.FTZ R13, R142, R13, !PT ;  /* 0x0000000d8e0d7209 */ /* 0x000fe40007810000 */
[----:B------:R-:W-:Y:S02]  /*3d40*/  ISETP.GT.AND P0, PT, R43, 0x18, !P0 ;  /* 0x000000182b00780c */ /* 0x000fe40004704270 */
[----:B------:R-:W-:Y:S02]  /*3d50*/  FMNMX.FTZ R13, R148, R13, !PT ;  /* 0x0000000d940d7209 */ /* 0x000fe40007810000 */
[----:B------:R-:W-:Y:S02]  /*3d60*/  ISETP.LT.OR P0, PT, R41, 0x19, P0 ;  /* 0x000000192900780c */ /* 0x000fe40000701670 */
[----:B------:R-:W-:-:S02]  /*3d70*/  FMNMX.FTZ R13, R150, R13, !PT ;  /* 0x0000000d960d7209 */ /* 0x000fc40007810000 */
[----:B------:R-:W-:Y:S02]  /*3d80*/  FSEL R17, R22, -INF , !P0 ;  /* 0xff80000016117808 */ /* 0x000fe40004000000 */
[----:B------:R-:W-:Y:S02]  /*3d90*/  ISETP.NE.AND P0, PT, R9, RZ, PT ;  /* 0x000000ff0900720c */ /* 0x000fe40003f05270 */
[----:B------:R-:W-:Y:S02]  /*3da0*/  FMNMX.FTZ R13, R160, R13, !PT ;  /* 0x0000000da00d7209 */ /* 0x000fe40007810000 */
[----:B------:R-:W-:Y:S02]  /*3db0*/  ISETP.GT.AND P0, PT, R43, 0x19, !P0 ;  /* 0x000000192b00780c */ /* 0x000fe40004704270 */
[----:B------:R-:W-:Y:S02]  /*3dc0*/  FMNMX.FTZ R13, R154, R13, !PT ;  /* 0x0000000d9a0d7209 */ /* 0x000fe40007810000 */
[----:B------:R-:W-:-:S02]  /*3dd0*/  ISETP.LT.OR P0, PT, R41, 0x1a, P0 ;  /* 0x0000001a2900780c */ /* 0x000fc40000701670 */
[----:B------:R-:W-:Y:S02]  /*3de0*/  FMNMX.FTZ R13, R156, R13, !PT ;  /* 0x0000000d9c0d7209 */ /* 0x000fe40007810000 */
[----:B------:R-:W-:Y:S02]  /*3df0*/  FSEL R9, R23, -INF , !P0 ;  /* 0xff80000017097808 */ /* 0x000fe40004000000 */
[----:B------:R-:W-:Y:S02]  /*3e00*/  ISETP.NE.AND P0, PT, R70, RZ, PT ;  /* 0x000000ff4600720c */ /* 0x000fe40003f05270 */
[----:B------:R-:W-:Y:S02]  /*3e10*/  FMNMX.FTZ R13, R152, R13, !PT ;  /* 0x0000000d980d7209 */ /* 0x000fe40007810000 */
[----:B------:R-:W-:Y:S02]  /*3e20*/  ISETP.GT.AND P0, PT, R43, 0x20, !P0 ;  /* 0x000000202b00780c */ /* 0x000fe40004704270 */
[----:B------:R-:W-:-:S02]  /*3e30*/  FMNMX.FTZ R13, R140, R13, !PT ;  /* 0x0000000d8c0d7209 */ /* 0x000fc40007810000 */
[----:B------:R-:W-:Y:S02]  /*3e40*/  ISETP.LT.OR P0, PT, R41, 0x21, P0 ;  /* 0x000000212900780c */ /* 0x000fe40000701670 */
[----:B------:R-:W-:Y:S02]  /*3e50*/  FMNMX.FTZ R13, R138, R13, !PT ;  /* 0x0000000d8a0d7209 */ /* 0x000fe40007810000 */
[----:B------:R-:W-:Y:S02]  /*3e60*/  FSEL R119, R18, -INF , !P0 ;  /* 0xff80000012777808 */ /* 0x000fe40004000000 */
[----:B------:R-:W-:Y:S02]  /*3e70*/  ISETP.NE.AND P0, PT, R69, RZ, PT ;  /* 0x000000ff4500720c */ /* 0x000fe40003f05270 */
[----:B------:R-:W-:Y:S02]  /*3e80*/  FMNMX.FTZ R13, R136, R13, !PT ;  /* 0x0000000d880d7209 */ /* 0x000fe40007810000 */
[----:B------:R-:W-:-:S02]  /*3e90*/  ISETP.GT.AND P0, PT, R43, 0x21, !P0 ;  /* 0x000000212b00780c */ /* 0x000fc40004704270 */
[----:B------:R-:W-:Y:S02]  /*3ea0*/  ISETP.GT.AND P6, PT, R43, 0x58, !P6 ;  /* 0x000000582b00780c */ /* 0x000fe400077c4270 */
[----:B------:R-:W-:Y:S02]  /*3eb0*/  ISETP.LT.OR P0, PT, R41, 0x22, P0 ;  /* 0x000000222900780c */ /* 0x000fe40000701670 */
[----:B------:R-:W-:Y:S02]  /*3ec0*/  ISETP.GT.AND P2, PT, R43, 0x59, !P2 ;  /* 0x000000592b00780c */ /* 0x000fe40005744270 */
[----:B------:R-:W-:Y:S02]  /*3ed0*/  FSEL R139, R19, -INF , !P0 ;  /* 0xff800000138b7808 */ /* 0x000fe40004000000 */
[----:B------:R-:W-:Y:S02]  /*3ee0*/  ISETP.NE.AND P0, PT, R68, RZ, PT ;  /* 0x000000ff4400720c */ /* 0x000fe40003f05270 */
[----:B------:R-:W-:Y:S01]  /*3ef0*/  ISETP.LT.OR P6, PT, R41, 0x59, P6 ;  /* 0x000000592900780c */ /* 0x000fe200037c1670 */
[----:B------:R-:W-:Y:S01]  /*3f00*/  LDSM.16.MT88.4 R68, [R212+0x100] ;  /* 0x00010000d444783b */ /* 0x000fe20000004200 */
[----:B------:R-:W-:-:S02]  /*3f10*/  ISETP.GT.AND P0, PT, R43, 0x28, !P0 ;  /* 0x000000282b00780c */ /* 0x000fc40004704270 */
[C---:B------:R-:W-:Y:S02]  /*3f20*/  ISETP.LT.OR P2, PT, R41.reuse, 0x5a, P2 ;  /* 0x0000005a2900780c */ /* 0x040fe40001741670 */
[----:B------:R-:W-:Y:S02]  /*3f30*/  ISETP.LT.OR P0, PT, R41, 0x29, P0 ;  /* 0x000000292900780c */ /* 0x000fe40000701670 */
[----:B------:R-:W-:Y:S02]  /*3f40*/  FSEL R123, R34, -INF , !P6 ;  /* 0xff800000227b7808 */ /* 0x000fe40007000000 */
[----:B------:R-:W-:Y:S02]  /*3f50*/  FSEL R129, R58, -INF , !P0 ;  /* 0xff8000003a817808 */ /* 0x000fe40004000000 */
[----:B------:R-:W-:Y:S02]  /*3f60*/  ISETP.NE.AND P0, PT, R63, RZ, PT ;  /* 0x000000ff3f00720c */ /* 0x000fe40003f05270 */
[----:B------:R-:W-:-:S02]  /*3f70*/  FSEL R121, R35, -INF , !P2 ;  /* 0xff80000023797808 */ /* 0x000fc40005000000 */
[----:B------:R-:W-:Y:S02]  /*3f80*/  ISETP.GT.AND P0, PT, R43, 0x29, !P0 ;  /* 0x000000292b00780c */ /* 0x000fe40004704270 */
[----:B------:R-:W-:Y:S02]  /*3f90*/  IADD3 R168, R14, -0x2, RZ ;  /* 0xfffffffe0ea87810 */ /* 0x000fe40007ffe0ff */
        /* <DEDUP_REMOVED lines=37> */
[----:B------:R-:W-:-:S03]  /*41f0*/  ISETP.GT.AND P0, PT, R43, 0x1, !P0 ;  /* 0x000000012b00780c */ /* 0x000fc60004704270 */
[----:B------:R-:W1:Y:S01]  /*4200*/  SHFL.BFLY PT, R13, R0, 0x2, 0x1f ;  /* 0x0c401f00000d7f89 */ /* 0x000e6200000e0000 */
[----:B------:R-:W-:-:S04]  /*4210*/  ISETP.LT.OR P0, PT, R41, 0x2, P0 ;  /* 0x000000022900780c */ /* 0x000fc80000701670 */
[----:B------:R-:W-:Y:S02]  /*4220*/  FSEL R11, R11, -INF , !P0 ;  /* 0xff8000000b0b7808 */ /* 0x000fe40004000000 */
[----:B------:R-:W-:Y:S02]  /*4230*/  ISETP.NE.AND P0, PT, R32, RZ, PT ;  /* 0x000000ff2000720c */ /* 0x000fe40003f05270 */
[----:B------:R-:W-:Y:S02]  /*4240*/  LDSM.16.MT88.4 R32, [R209+0x3900] ;  /* 0x00390000d120783b */ /* 0x000fe40000004200 */
[----:B------:R-:W-:-:S04]  /*4250*/  ISETP.GT.AND P0, PT, R43, RZ, !P0 ;  /* 0x000000ff2b00720c */ /* 0x000fc80004704270 */
[----:B------:R-:W-:-:S04]  /*4260*/  ISETP.LT.OR P0, PT, R41, 0x1, P0 ;  /* 0x000000012900780c */ /* 0x000fc80000701670 */
[----:B------:R-:W-:Y:S02]  /*4270*/  FSEL R10, R10, -INF , !P0 ;  /* 0xff8000000a0a7808 */ /* 0x000fe40004000000 */
[----:B------:R-:W-:Y:S02]  /*4280*/  ISETP.NE.AND P0, PT, R21, RZ, PT ;  /* 0x000000ff1500720c */ /* 0x000fe40003f05270 */
[----:B-1----:R-:W-:Y:S02]  /*4290*/  FMNMX.FTZ R19, R0, R13, !PT ;  /* 0x0000000d00137209 */ /* 0x002fe40007810000 */
[----:B------:R-:W-:-:S03]  /*42a0*/  ISETP.GT.AND P0, PT, R43, 0x50, !P0 ;  /* 0x000000502b00780c */ /* 0x000fc60004704270 */
[----:B------:R-:W1:Y:S01]  /*42b0*/  SHFL.BFLY PT, R0, R19, 0x1, 0x1f ;  /* 0x0c201f0013007f89 */ /* 0x000e6200000e0000 */
[----:B------:R-:W-:-:S04]  /*42c0*/  ISETP.LT.OR P0, PT, R41, 0x51, P0 ;  /* 0x000000512900780c */ /* 0x000fc80000701670 */
        /* <DEDUP_REMOVED lines=8> */
[----:B------:R-:W-:Y:S01]  /*4350*/  FMNMX.FTZ R16, R15, R16, !PT ;  /* 0x000000100f107209 */ /* 0x000fe20007810000 */
[----:B------:R-:W-:Y:S01]  /*4360*/  LDSM.16.MT88.4 R36, [R210+0x3900] ;  /* 0x00390000d224783b */ /* 0x000fe20000004200 */
[----:B-1----:R-:W-:Y:S02]  /*4370*/  FMNMX.FTZ R0, R19, R0, !PT ;  /* 0x0000000013007209 */ /* 0x002fe40007810000 */
[----:B------:R-:W-:Y:S02]  /*4380*/  FMNMX.FTZ R16, R27, R16, !PT ;  /* 0x000000101b107209 */ /* 0x000fe40007810000 */
[C---:B------:R-:W-:Y:S01]  /*4390*/  FSETP.NEU.FTZ.AND P0, PT, R0.reuse, -INF , PT ;  /* 0xff8000000000780b */ /* 0x040fe20003f1d000 */
[----:B------:R-:W-:Y:S01]  /*43a0*/  FMUL.FTZ R135, R0, c[0x0][0x2d0] ;  /* 0x0000b40000877a20 */ /* 0x000fe20000410000 */
[----:B------:R-:W-:-:S04]  /*43b0*/  FMNMX.FTZ R16, R17, R16, !PT ;  /* 0x0000001011107209 */ /* 0x000fc80007810000 */
[----:B------:R-:W-:Y:S02]  /*43c0*/  FMNMX.FTZ R16, R9, R16, !PT ;  /* 0x0000001009107209 */ /* 0x000fe40007810000 */
[----:B------:R-:W-:Y:S02]  /*43d0*/  FSEL R135, R135, RZ, P0 ;  /* 0x000000ff87877208 */ /* 0x000fe40000000000 */
[----:B------:R-:W-:-:S03]  /*43e0*/  FMNMX.FTZ R16, R119, R16, !PT ;  /* 0x0000001077107209 */ /* 0x000fc60007810000 */
[--C-:B------:R-:W-:Y:S01]  /*43f0*/  FFMA.FTZ R47, R12, c[0x0][0x2d0], -R135.reuse ;  /* 0x0000b4000c2f7a23 */ /* 0x100fe20000010887 */
[----:B------:R-:W-:Y:S01]  /*4400*/  FMNMX.FTZ R16, R139, R16, !PT ;  /* 0x000000108b107209 */ /* 0x000fe20007810000 */
[--C-:B------:R-:W-:Y:S02]  /*4410*/  FFMA.FTZ R116, R8, c[0x0][0x2d0], -R135.reuse ;  /* 0x0000b40008747a23 */ /* 0x100fe40000010887 */
[--C-:B------:R-:W-:Y:S01]  /*4420*/  FFMA.FTZ R50, R42, c[0x0][0x2d0], -R135.reuse ;  /* 0x0000b4002a327a23 */ /* 0x100fe20000010887 */
[----:B------:R-:W-:Y:S01]  /*4430*/  FMNMX.FTZ R16, R129, R16, !PT ;  /* 0x0000001081107209 */ /* 0x000fe20007810000 */
[--C-:B------:R-:W-:Y:S01]  /*4440*/  FFMA.FTZ R43, R28, c[0x0][0x2d0], -R135.reuse ;  /* 0x0000b4001c2b7a23 */ /* 0x100fe20000010887 */
[----:B------:R-:W-:Y:S01]  /*4450*/  MUFU.EX2 R47, R47 ;  /* 0x0000002f002f7308 */ /* 0x000fe20000000800 */
[--C-:B------:R-:W-:Y:S01]  /*4460*/  FFMA.FTZ R41, R6, c[0x0][0x2d0], -R135.reuse ;  /* 0x0000b40006297a23 */ /* 0x100fe20000010887 */
[----:B------:R-:W-:Y:S01]  /*4470*/  FMNMX.FTZ R16, R137, R16, !PT ;  /* 0x0000001089107209 */ /* 0x000fe20007810000 */
[----:B------:R-:W-:-:S02]  /*4480*/  FFMA.FTZ R44, R4, c[0x0][0x2d0], -R135 ;  /* 0x0000b400042c7a23 */ /* 0x000fc40000010887 */
[--C-:B------:R-:W-:Y:S01]  /*4490*/  FFMA.FTZ R48, R24, c[0x0][0x2d0], -R135.reuse ;  /* 0x0000b40018307a23 */ /* 0x100fe20000010887 */
[----:B------:R-:W-:Y:S01]  /*44a0*/  FMNMX.FTZ R16, R141, R16, !PT ;  /* 0x000000108d107209 */ /* 0x000fe20007810000 */
[--C-:B------:R-:W-:Y:S01]  /*44b0*/  FFMA.FTZ R51, R132, c[0x0][0x2d0], -R135.reuse ;  /* 0x0000b40084337a23 */ /* 0x100fe20000010887 */
[----:B------:R-:W1:Y:S01]  /*44c0*/  MUFU.EX2 R116, R116 ;  /* 0x0000007400747308 */ /* 0x000e620000000800 */
        /* <DEDUP_REMOVED lines=13> */
[----:B------:R-:W2:Y:S01]  /*45a0*/  MUFU.EX2 R43, R43 ;  /* 0x0000002b002b7308 */ /* 0x000ea20000000800 */
[----:B-1----:R-:W-:Y:S01]  /*45b0*/  F2FP.BF16.PACK_AB R64, R47, R116 ;  /* 0x000000742f40723e */ /* 0x002fe200000010ff */
[----:B------:R-:W-:Y:S01]  /*45c0*/  FFMA.FTZ R136, R136, c[0x0][0x2d0], -R135 ;  /* 0x0000b40088887a23 */ /* 0x000fe20000010887 */
[----:B------:R-:W-:Y:S01]  /*45d0*/  FMNMX.FTZ R16, R155, R16, !PT ;  /* 0x000000109b107209 */ /* 0x000fe20007810000 */
[----:B------:R-:W-:-:S03]  /*45e0*/  FADD.FTZ R47, R116, R47 ;  /* 0x0000002f742f7221 */ /* 0x000fc60000010000 */
[----:B------:R-:W-:Y:S01]  /*45f0*/  FMNMX.FTZ R16, R151, R16, !PT ;  /* 0x0000001097107209 */ /* 0x000fe20007810000 */
[----:B------:R-:W-:Y:S03]  /*4600*/  MUFU.EX2 R48, R48 ;  /* 0x0000003000307308 */ /* 0x000fe60000000800 */
[----:B------:R-:W-:-:S04]  /*4610*/  FMNMX.FTZ R16, R143, R16, !PT ;  /* 0x000000108f107209 */ /* 0x000fc80007810000 */
[----:B------:R-:W-:Y:S01]  /*4620*/  FMNMX.FTZ R16, R133, R16, !PT ;  /* 0x0000001085107209 */ /* 0x000fe20007810000 */
[----:B------:R-:W-:Y:S01]  /*4630*/  MUFU.EX2 R41, R41 ;  /* 0x0000002900297308 */ /* 0x000fe20000000800 */
[----:B--2---:R-:W-:Y:S01]  /*4640*/  F2FP.BF16.PACK_AB R66, R43, R50 ;  /* 0x000000322b42723e */ /* 0x004fe200000010ff */
[----:B------:R-:W-:Y:S01]  /*4650*/  FADD.FTZ R50, R50, R47 ;  /* 0x0000002f32327221 */ /* 0x000fe20000010000 */
[----:B------:R-:W-:-:S03]  /*4660*/  FMNMX.FTZ R16, R131, R16, !PT ;  /* 0x0000001083107209 */ /* 0x000fc60007810000 */
[----:B------:R-:W-:Y:S01]  /*4670*/  FADD.FTZ R43, R43, R50 ;  /* 0x000000322b2b7221 */ /* 0x000fe20000010000 */
[----:B------:R-:W-:Y:S01]  /*4680*/  FMNMX.FTZ R16, R123, R16, !PT ;  /* 0x000000107b107209 */ /* 0x000fe20007810000 */
[----:B------:R-:W-:Y:S03]  /*4690*/  MUFU.EX2 R44, R44 ;  /* 0x0000002c002c7308 */ /* 0x000fe60000000800 */
[----:B------:R-:W-:-:S05]  /*46a0*/  FMNMX.FTZ R18, R121, R16, !PT ;  /* 0x0000001079127209 */ /* 0x000fca0007810000 */
[----:B------:R-:W1:Y:S01]  /*46b0*/  SHFL.BFLY PT, R13, R18, 0x2, 0x1f ;  /* 0x0c401f00120d7f89 */ /* 0x000e6200000e0000 */
[----:B------:R-:W-:Y:S08]  /*46c0*/  MUFU.EX2 R120, R120 ;  /* 0x0000007800787308 */ /* 0x000ff00000000800 */
[----:B------:R-:W-:Y:S08]  /*46d0*/  MUFU.EX2 R51, R51 ;  /* 0x0000003300337308 */ /* 0x000ff00000000800 */
[----:B------:R-:W-:Y:S01]  /*46e0*/  MUFU.EX2 R122, R122 ;  /* 0x0000007a007a7308 */ /* 0x000fe20000000800 */
[----:B-1----:R-:W-:-:S07]  /*46f0*/  FMNMX.FTZ R16, R18, R13, !PT ;  /* 0x0000000d12107209 */ /* 0x002fce0007810000 */
[----:B------:R-:W-:Y:S01]  /*4700*/  MUFU.EX2 R117, R117 ;  /* 0x0000007500757308 */ /* 0x000fe20000000800 */
[----:B------:R-:W1:Y:S07]  /*4710*/  SHFL.BFLY PT, R13, R16, 0x1, 0x1f ;  /* 0x0c201f00100d7f89 */ /* 0x000e6e00000e0000 */
[----:B------:R-:W-:Y:S08]  /*4720*/  MUFU.EX2 R142, R142 ;  /* 0x0000008e008e7308 */ /* 0x000ff00000000800 */
[----:B------:R-:W-:Y:S08]  /*4730*/  MUFU.EX2 R148, R148 ;  /* 0x0000009400947308 */ /* 0x000ff00000000800 */
[----:B------:R-:W-:Y:S01]  /*4740*/  MUFU.EX2 R154, R154 ;  /* 0x0000009a009a7308 */ /* 0x000fe20000000800 */
[----:B-1----:R-:W-:Y:S01]  /*4750*/  FMNMX.FTZ R12, R13, R16, !PT ;  /* 0x000000100d0c7209 */ /* 0x002fe20007810000 */
[----:B------:R-:W-:-:S02]  /*4760*/  FFMA.FTZ R13, R20, c[0x0][0x2d0], -R135 ;  /* 0x0000b400140d7a23 */ /* 0x000fc40000010887 */
[----:B------:R-:W-:Y:S01]  /*4770*/  LDSM.16.MT88.4 R20, [R209+0x900] ;  /* 0x00090000d114783b */ /* 0x000fe20000004200 */
[C---:B------:R-:W-:Y:S01]  /*4780*/  FSETP.NEU.FTZ.AND P0, PT, R12.reuse, -INF , PT ;  /* 0xff8000000c00780b */ /* 0x040fe20003f1d000 */
[----:B------:R-:W-:Y:S02]  /*4790*/  FMUL.FTZ R130, R12, c[0x0][0x2d0] ;  /* 0x0000b4000c827a20 */ /* 0x000fe40000410000 */
[----:B------:R-:W-:Y:S03]  /*47a0*/  MUFU.EX2 R152, R152 ;  /* 0x0000009800987308 */ /* 0x000fe60000000800 */
[----:B------:R-:W-:Y:S02]  /*47b0*/  FSEL R130, R130, RZ, P0 ;  /* 0x000000ff82827208 */ /* 0x000fe40000000000 */
[----:B------:R-:W-:-:S03]  /*47c0*/  PLOP3.LUT P0, PT, PT, PT, UP1, 0x40, 0x0 ;  /* 0x000000000000781c */ /* 0x000fc60003f0e818 */
[----:B------:R-:W-:Y:S01]  /*47d0*/  MUFU.EX2 R13, R13 ;  /* 0x0000000d000d7308 */ /* 0x000fe20000000800 */
[--C-:B------:R-:W-:Y:S02]  /*47e0*/  FFMA.FTZ R49, R10, c[0x0][0x2d0], -R130.reuse ;  /* 0x0000b4000a317a23 */ /* 0x100fe40000010882 */
[--C-:B------:R-:W-:Y:S02]  /*47f0*/  FFMA.FTZ R118, R11, c[0x0][0x2d0], -R130.reuse ;  /* 0x0000b4000b767a23 */ /* 0x100fe40000010882 */
[--C-:B------:R-:W-:Y:S02]  /*4800*/  FFMA.FTZ R46, R7, c[0x0][0x2d0], -R130.reuse ;  /* 0x0000b400072e7a23 */ /* 0x100fe40000010882 */
[--C-:B------:R-:W-:Y:S01]  /*4810*/  FFMA.FTZ R45, R31, c[0x0][0x2d0], -R130.reuse ;  /* 0x0000b4001f2d7a23 */ /* 0x100fe20000010882 */
[----:B------:R-:W1:Y:S01]  /*4820*/  LDSM.16.MT88.4 R4, [R208+0x3100] ;  /* 0x00310000d004783b */ /* 0x000e620000004200 */
[----:B------:R-:W-:Y:S01]  /*4830*/  MUFU.EX2 R49, R49 ;  /* 0x0000003100317308 */ /* 0x000fe20000000800 */
[----:B------:R-:W-:-:S02]  /*4840*/  FFMA.FTZ R3, R17, c[0x0][0x2d0], -R130 ;  /* 0x0000b40011037a23 */ /* 0x000fc40000010882 */
[----:B------:R-:W2:Y:S01]  /*4850*/  LDSM.16.MT88.4 R16, [R208+0x900] ;  /* 0x00090000d010783b */ /* 0x000ea20000004200 */
[--C-:B------:R-:W-:Y:S02]  /*4860*/  FFMA.FTZ R2, R9, c[0x0][0x2d0], -R130.reuse ;  /* 0x0000b40009027a23 */ /* 0x100fe40000010882 */
[--C-:B------:R-:W-:Y:S01]  /*4870*/  FFMA.FTZ R42, R15, c[0x0][0x2d0], -R130.reuse ;  /* 0x0000b4000f2a7a23 */ /* 0x100fe20000010882 */
[----:B------:R-:W3:Y:S01]  /*4880*/  LDSM.16.MT88.4 R8, [R212+0x3900] ;  /* 0x00390000d408783b */ /* 0x000ee20000004200 */
[----:B------:R-:W4:Y:S01]  /*4890*/  MUFU.EX2 R118, R118 ;  /* 0x0000007600767308 */ /* 0x000f220000000800 */
[--C-:B------:R-:W-:Y:S02]  /*48a0*/  FFMA.FTZ R15, R27, c[0x0][0x2d0], -R130.reuse ;  /* 0x0000b4001b0f7a23 */ /* 0x100fe40000010882 */
[----:B------:R-:W5:Y:S01]  /*48b0*/  LDSM.16.MT88.4 R28, [R212+0x900] ;  /* 0x00090000d41c783b */ /* 0x000f620000004200 */
[--C-:B------:R-:W-:Y:S02]  /*48c0*/  FFMA.FTZ R119, R119, c[0x0][0x2d0], -R130.reuse ;  /* 0x0000b40077777a23 */ /* 0x100fe40000010882 */
[--C-:B------:R-:W-:Y:S01]  /*48d0*/  FFMA.FTZ R128, R139, c[0x0][0x2d0], -R130.reuse ;  /* 0x0000b4008b807a23 */ /* 0x100fe20000010882 */
[----:B------:R-:W1:Y:S01]  /*48e0*/  LDSM.16.MT88.4 R24, [R210+0x900] ;  /* 0x00090000d218783b */ /* 0x000e620000004200 */
[----:B------:R-:W-:Y:S01]  /*48f0*/  MUFU.EX2 R46, R46 ;  /* 0x0000002e002e7308 */ /* 0x000fe20000000800 */
[----:B------:R-:W-:-:S02]  /*4900*/  FFMA.FTZ R129, R129, c[0x0][0x2d0], -R130 ;  /* 0x0000b40081817a23 */ /* 0x000fc40000010882 */
[--C-:B------:R-:W-:Y:S02]  /*4910*/  FFMA.FTZ R132, R137, c[0x0][0x2d0], -R130.reuse ;  /* 0x0000b40089847a23 */ /* 0x100fe40000010882 */
[--C-:B------:R-:W-:Y:S02]  /*4920*/  FFMA.FTZ R137, R158, c[0x0][0x2d0], -R135.reuse ;  /* 0x0000b4009e897a23 */ /* 0x100fe40000010887 */
[----:B------:R-:W-:Y:S01]  /*4930*/  FFMA.FTZ R139, R150, c[0x0][0x2d0], -R135 ;  /* 0x0000b400968b7a23 */ /* 0x000fe20000010887 */
[----:B------:R-:W2:Y:S01]  /*4940*/  MUFU.EX2 R45, R45 ;  /* 0x0000002d002d7308 */ /* 0x000ea20000000800 */
[----:B----4-:R-:W-:Y:S01]  /*4950*/  F2FP.BF16.PACK_AB R65, R118, R49 ;  /* 0x000000317641723e */ /* 0x010fe200000010ff */
[--C-:B------:R-:W-:Y:S02]  /*4960*/  FFMA.FTZ R141, R141, c[0x0][0x2d0], -R130.reuse ;  /* 0x0000b4008d8d7a23 */ /* 0x100fe40000010882 */
[--C-:B------:R-:W-:Y:S02]  /*4970*/  FFMA.FTZ R150, R159, c[0x0][0x2d0], -R130.reuse ;  /* 0x0000b4009f967a23 */ /* 0x100fe40000010882 */
[----:B------:R-:W-:-:S02]  /*4980*/  FFMA.FTZ R149, R149, c[0x0][0x2d0], -R130 ;  /* 0x0000b40095957a23 */ /* 0x000fc40000010882 */
[----:B------:R-:W-:Y:S01]  /*4990*/  MUFU.EX2 R42, R42 ;  /* 0x0000002a002a7308 */ /* 0x000fe20000000800 */
[--C-:B------:R-:W-:Y:S02]  /*49a0*/  FFMA.FTZ R158, R157, c[0x0][0x2d0], -R130.reuse ;  /* 0x0000b4009d9e7a23 */ /* 0x100fe40000010882 */
[--C-:B------:R-:W-:Y:S02]  /*49b0*/  FFMA.FTZ R157, R160, c[0x0][0x2d0], -R135.reuse ;  /* 0x0000b400a09d7a23 */ /* 0x100fe40000010887 */
[----:B------:R-:W-:Y:S02]  /*49c0*/  FFMA.FTZ R159, R156, c[0x0][0x2d0], -R135 ;  /* 0x0000b4009c9f7a23 */ /* 0x000fe40000010887 */
[--C-:B------:R-:W-:Y:S01]  /*49d0*/  FFMA.FTZ R153, R153, c[0x0][0x2d0], -R130.reuse ;  /* 0x0000b40099997a23 */ /* 0x100fe20000010882 */
[----:B--2---:R-:W-:Y:S01]  /*49e0*/  F2FP.BF16.PACK_AB R67, R45, R46 ;  /* 0x0000002e2d43723e */ /* 0x004fe200000010ff */
[----:B------:R-:W2:Y:S01]  /*49f0*/  MUFU.EX2 R15, R15 ;  /* 0x0000000f000f7308 */ /* 0x000ea20000000800 */
        /* <DEDUP_REMOVED lines=10> */
[----:B------:R-:W-:Y:S01]  /*4aa0*/  FFMA.FTZ R229, R121, c[0x0][0x2d0], -R130 ;  /* 0x0000b40079e57a23 */ /* 0x000fe20000010882 */
[----:B------:R-:W4:Y:S01]  /*4ab0*/  MUFU.EX2 R2, R2 ;  /* 0x0000000200027308 */ /* 0x000f220000000800 */
[----:B------:R-:W-:-:S04]  /*4ac0*/  FADD.FTZ R49, R49, R118 ;  /* 0x0000007631317221 */ /* 0x000fc80000010000 */
[----:B------:R-:W-:Y:S01]  /*4ad0*/  FADD.FTZ R46, R46, R49 ;  /* 0x000000312e2e7221 */ /* 0x000fe20000010000 */
[----:B------:R-:W-:Y:S02]  /*4ae0*/  HMMA.16816.F32.BF16 R96, R64, R100, RZ ;  /* 0x000000644060723c */ /* 0x000fe400000418ff */
[----:B------:R-:W-:Y:S01]  /*4af0*/  MUFU.EX2 R119, R119 ;  /* 0x0000007700777308 */ /* 0x000fe20000000800 */
[----:B------:R-:W-:-:S05]  /*4b00*/  FADD.FTZ R45, R45, R46 ;  /* 0x0000002e2d2d7221 */ /* 0x000fca0000010000 */
[C---:B------:R-:W-:Y:S02]  /*4b10*/  HMMA.16816.F32.BF16 R100, R64.reuse, R102, RZ ;  /* 0x000000664064723c */ /* 0x040fe400000418ff */
[----:B------:R-:W1:Y:S06]  /*4b20*/  MUFU.EX2 R128, R128 ;  /* 0x0000008000807308 */ /* 0x000e6c0000000800 */
[C---:B------:R-:W-:Y:S02]  /*4b30*/  HMMA.16816.F32.BF16 R112, R64.reuse, R68, RZ ;  /* 0x000000444070723c */ /* 0x040fe400000418ff */
[----:B------:R-:W-:Y:S06]  /*4b40*/  MUFU.EX2 R129, R129 ;  /* 0x0000008100817308 */ /* 0x000fec0000000800 */
[C---:B------:R-:W-:Y:S02]  /*4b50*/  HMMA.16816.F32.BF16 R72, R64.reuse, R76, RZ ;  /* 0x0000004c4048723c */ /* 0x040fe400000418ff */
[----:B------:R-:W1:Y:S06]  /*4b60*/  MUFU.EX2 R132, R132 ;  /* 0x0000008400847308 */ /* 0x000e6c0000000800 */
[C---:B------:R-:W-:Y:S02]  /*4b70*/  HMMA.16816.F32.BF16 R80, R64.reuse, R84, RZ ;  /* 0x000000544050723c */ /* 0x040fe400000418ff */
[----:B------:R-:W1:Y:S06]  /*4b80*/  MUFU.EX2 R137, R137 ;  /* 0x0000008900897308 */ /* 0x000e6c0000000800 */
        /* <DEDUP_REMOVED lines=11> */
[----:B------:R-:W2:Y:S06]  /*4c40*/  MUFU.EX2 R157, R157 ;  /* 0x0000009d009d7308 */ /* 0x000eac0000000800 */
[C---:B------:R-:W-:Y:S02]  /*4c50*/  HMMA.16816.F32.BF16 R56, R64.reuse, R58, RZ ;  /* 0x0000003a4038723c */ /* 0x040fe400000418ff */
[----:B------:R-:W3:Y:S06]  /*4c60*/  MUFU.EX2 R159, R159 ;  /* 0x0000009f009f7308 */ /* 0x000eec0000000800 */
[C---:B-1----:R-:W-:Y:S02]  /*4c70*/  HMMA.16816.F32.BF16 R60, R64.reuse, R4, RZ ;  /* 0x00000004403c723c */ /* 0x042fe400000418ff */
[----:B------:R-:W-:Y:S05]  /*4c80*/  MUFU.EX2 R153, R153 ;  /* 0x0000009900997308 */ /* 0x000fea0000000800 */
[----:B------:R-:W-:Y:S01]  /*4c90*/  F2FP.BF16.PACK_AB R4, R41, R48 ;  /* 0x000000302904723e */ /* 0x000fe200000010ff */
[----:B------:R-:W-:Y:S01]  /*4ca0*/  HMMA.16816.F32.BF16 R64, R64, R6, RZ ;  /* 0x000000064040723c */ /* 0x000fe200000418ff */
[----:B--2---:R-:W-:Y:S01]  /*4cb0*/  F2FP.BF16.PACK_AB R5, R15, R42 ;  /* 0x0000002a0f05723e */ /* 0x004fe200000010ff */
[----:B------:R-:W1:Y:S01]  /*4cc0*/  MUFU.EX2 R156, R156 ;  /* 0x0000009c009c7308 */ /* 0x000e620000000800 */
[----:B------:R-:W-:-:S04]  /*4cd0*/  FADD.FTZ R48, R48, R43 ;  /* 0x0000002b30307221 */ /* 0x000fc80000010000 */
[----:B------:R-:W-:Y:S01]  /*4ce0*/  F2FP.BF16.PACK_AB R6, R13, R44 ;  /* 0x0000002c0d06723e */ /* 0x000fe200000010ff */
[----:B------:R-:W-:Y:S01]  /*4cf0*/  FADD.FTZ R41, R41, R48 ;  /* 0x0000003029297221 */ /* 0x000fe20000010000 */
[----:B----4-:R-:W-:Y:S01]  /*4d00*/  F2FP.BF16.PACK_AB R7, R2, R3 ;  /* 0x000000030207723e */ /* 0x010fe200000010ff */
[----:B------:R-:W-:Y:S02]  /*4d10*/  MUFU.EX2 R151, R151 ;  /* 0x0000009700977308 */ /* 0x000fe40000000800 */
[----:B------:R-:W-:-:S04]  /*4d20*/  FADD.FTZ R44, R44, R41 ;  /* 0x000000292c2c7221 */ /* 0x000fc80000010000 */
[C---:B------:R-:W-:Y:S01]  /*4d30*/  HMMA.16816.F32.BF16 R88, R4.reuse, R16, R88 ;  /* 0x000000100458723c */ /* 0x040fe20000041858 */
[----:B------:R-:W-:Y:S01]  /*4d40*/  FADD.FTZ R13, R13, R44 ;  /* 0x0000002c0d0d7221 */ /* 0x000fe20000010000 */
[----:B------:R-:W2:Y:S06]  /*4d50*/  MUFU.EX2 R160, R160 ;  /* 0x000000a000a07308 */ /* 0x000eac0000000800 */
[C---:B------:R-:W-:Y:S01]  /*4d60*/  HMMA.16816.F32.BF16 R92, R4.reuse, R18, R92 ;  /* 0x00000012045c723c */ /* 0x040fe2000004185c */
[----:B------:R-:W4:Y:S01]  /*4d70*/  LDSM.16.MT88.4 R16, [R208+0x3900] ;  /* 0x00390000d010783b */ /* 0x000f220000004200 */
[----:B------:R-:W-:Y:S06]  /*4d80*/  MUFU.EX2 R140, R140 ;  /* 0x0000008c008c7308 */ /* 0x000fec0000000800 */
[C---:B---3--:R-:W-:Y:S02]  /*4d90*/  HMMA.16816.F32.BF16 R96, R4.reuse, R8, R96 ;  /* 0x000000080460723c */ /* 0x048fe40000041860 */
[----:B------:R-:W3:Y:S06]  /*4da0*/  MUFU.EX2 R143, R143 ;  /* 0x0000008f008f7308 */ /* 0x000eec0000000800 */
[C---:B------:R-:W-:Y:S01]  /*4db0*/  HMMA.16816.F32.BF16 R100, R4.reuse, R10, R100 ;  /* 0x0000000a0464723c */ /* 0x040fe20000041864 */
[----:B------:R-:W1:Y:S01]  /*4dc0*/  LDSM.16.MT88.4 R8, [R208+0x1100] ;  /* 0x00110000d008783b */ /* 0x000e620000004200 */
[----:B------:R-:W-:Y:S06]  /*4dd0*/  MUFU.EX2 R136, R136 ;  /* 0x0000008800887308 */ /* 0x000fec0000000800 */
[C---:B-----5:R-:W-:Y:S02]  /*4de0*/  HMMA.16816.F32.BF16 R112, R4.reuse, R28, R112 ;  /* 0x0000001c0470723c */ /* 0x060fe40000041870 */
[----:B------:R-:W5:Y:S06]  /*4df0*/  MUFU.EX2 R135, R135 ;  /* 0x0000008700877308 */ /* 0x000f6c0000000800 */
        /* <DEDUP_REMOVED lines=8> */
[C---:B------:R-:W-:Y:S08]  /*4e80*/  HMMA.16816.F32.BF16 R80, R4.reuse, R20, R80 ;  /* 0x000000140450723c */ /* 0x040ff00000041850 */
[C---:B------:R-:W-:Y:S01]  /*4e90*/  HMMA.16816.F32.BF16 R84, R4.reuse, R22, R84 ;  /* 0x000000160454723c */ /* 0x040fe20000041854 */
[----:B------:R-:W-:Y:S07]  /*4ea0*/  LDSM.16.MT88.4 R20, [R209+0x1100] ;  /* 0x00110000d114783b */ /* 0x000fee0000004200 */
[C---:B------:R-:W-:Y:S08]  /*4eb0*/  HMMA.16816.F32.BF16 R108, R4.reuse, R36, R108 ;  /* 0x00000024046c723c */ /* 0x040ff0000004186c */
[C---:B------:R-:W-:Y:S01]  /*4ec0*/  HMMA.16816.F32.BF16 R104, R4.reuse, R38, R104 ;  /* 0x000000260468723c */ /* 0x040fe20000041868 */
[----:B------:R-:W-:Y:S07]  /*4ed0*/  LDSM.16.MT88.4 R36, [R210+0x4100] ;  /* 0x00410000d224783b */ /* 0x000fee0000004200 */
[C---:B------:R-:W-:Y:S08]  /*4ee0*/  HMMA.16816.F32.BF16 R52, R4.reuse, R32, R52 ;  /* 0x000000200434723c */ /* 0x040ff00000041834 */
[C---:B------:R-:W-:Y:S01]  /*4ef0*/  HMMA.16816.F32.BF16 R56, R4.reuse, R34, R56 ;  /* 0x000000220438723c */ /* 0x040fe20000041838 */
[----:B------:R-:W-:Y:S07]  /*4f00*/  LDSM.16.MT88.4 R32, [R209+0x4100] ;  /* 0x00410000d120783b */ /* 0x000fee0000004200 */
[C---:B----4-:R-:W-:Y:S08]  /*4f10*/  HMMA.16816.F32.BF16 R60, R4.reuse, R16, R60 ;  /* 0x00000010043c723c */ /* 0x050ff0000004183c */
[----:B------:R-:W-:Y:S01]  /*4f20*/  HMMA.16816.F32.BF16 R64, R4, R18, R64 ;  /* 0x000000120440723c */ /* 0x000fe20000041840 */
[----:B------:R-:W4:Y:S06]  /*4f30*/  LDSM.16.MT88.4 R16, [R212+0x4100] ;  /* 0x00410000d410783b */ /* 0x000f2c0000004200 */
        /* <DEDUP_REMOVED lines=11> */
[C---:B------:R-:W-:Y:S08]  /*4ff0*/  HMMA.16816.F32.BF16 R72, R4.reuse, R24, R72 ;  /* 0x000000180448723c */ /* 0x040ff00000041848 */
[C---:B----4-:R-:W-:Y:S08]  /*5000*/  HMMA.16816.F32.BF16 R96, R4.reuse, R16, R96 ;  /* 0x000000100460723c */ /* 0x050ff00000041860 */
[C---:B------:R-:W-:Y:S01]  /*5010*/  HMMA.16816.F32.BF16 R100, R4.reuse, R18, R100 ;  /* 0x000000120464723c */ /* 0x040fe20000041864 */
[----:B------:R-:W4:Y:S07]  /*5020*/  LDSM.16.MT88.4 R16, [R208+0x1900] ;  /* 0x00190000d010783b */ /* 0x000f2e0000004200 */
        /* <DEDUP_REMOVED lines=24> */
[----:B----4-:R-:W-:Y:S01]  /*51b0*/  HMMA.16816.F32.BF16 R88, R4, R16, R88 ;  /* 0x000000100458723c */ /* 0x010fe20000041858 */
[----:B------:R-:W-:-:S07]  /*51c0*/  FADD.FTZ R148, R139, R148 ;  /* 0x000000948b947221 */ /* 0x000fce0000010000 */
[C---:B------:R-:W-:Y:S01]  /*51d0*/  HMMA.16816.F32.BF16 R92, R4.reuse, R18, R92 ;  /* 0x00000012045c723c */ /* 0x040fe2000004185c */
[----:B------:R-:W4:Y:S07]  /*51e0*/  LDSM.16.MT88.4 R16, [R208+0x4900] ;  /* 0x00490000d010783b */ /* 0x000f2e0000004200 */
[C---:B-1----:R-:W-:Y:S08]  /*51f0*/  HMMA.16816.F32.BF16 R96, R4.reuse, R8, R96 ;  /* 0x000000080460723c */ /* 0x042ff00000041860 */
        /* <DEDUP_REMOVED lines=14> */
[C---:B--2---:R-:W-:Y:S08]  /*52e0*/  HMMA.16816.F32.BF16 R52, R4.reuse, R32, R52 ;  /* 0x000000200434723c */ /* 0x044ff00000041834 */
[C---:B------:R-:W-:Y:S01]  /*52f0*/  HMMA.16816.F32.BF16 R56, R4.reuse, R34, R56 ;  /* 0x000000220438723c */ /* 0x040fe20000041838 */
[----:B------:R-:W-:Y:S07]  /*5300*/  LDSM.16.MT88.4 R32, [R209+0x5100] ;  /* 0x00510000d120783b */ /* 0x000fee0000004200 */
[C---:B----4-:R-:W-:Y:S08]  /*5310*/  HMMA.16816.F32.BF16 R60, R4.reuse, R16, R60 ;  /* 0x00000010043c723c */ /* 0x050ff0000004183c */
        /* <DEDUP_REMOVED lines=14> */
[C---:B------:R-:W-:Y:S01]  /*5400*/  HMMA.16816.F32.BF16 R76, R4.reuse, R26, R76 ;  /* 0x0000001a044c723c */ /* 0x040fe2000004184c */
[----:B------:R-:W4:Y:S07]  /*5410*/  LDSM.16.MT88.4 R24, [R210+0x2900] ;  /* 0x00290000d218783b */ /* 0x000f2e0000004200 */
[C---:B------:R-:W-:Y:S07]  /*5420*/  HMMA.16816.F32.BF16 R108, R4.reuse, R36, R108 ;  /* 0x00000024046c723c */ /* 0x040fee000004186c */
[----:B------:R-:W-:Y:S01]  /*5430*/  FFMA.FTZ R36, R123, c[0x0][0x2d0], -R130 ;  /* 0x0000b4007b247a23 */ /* 0x000fe20000010882 */
[C---:B------:R-:W-:Y:S05]  /*5440*/  HMMA.16816.F32.BF16 R112, R4.reuse, R28, R112 ;  /* 0x0000001c0470723c */ /* 0x040fea0000041870 */
[----:B------:R-:W1:Y:S03]  /*5450*/  MUFU.EX2 R36, R36 ;  /* 0x0000002400247308 */ /* 0x000e660000000800 */
        /* <DEDUP_REMOVED lines=14> */
[----:B---3--:R-:W-:Y:S01]  /*5540*/  F2FP.BF16.PACK_AB R4, R143, R140 ;  /* 0x0000008c8f04723e */ /* 0x008fe200000010ff */
[----:B------:R-:W-:Y:S01]  /*5550*/  FADD.FTZ R140, R140, R159 ;  /* 0x0000009f8c8c7221 */ /* 0x000fe20000010000 */
[----:B-----5:R-:W-:-:S02]  /*5560*/  F2FP.BF16.PACK_AB R6, R135, R136 ;  /* 0x000000888706723e */ /* 0x020fc400000010ff */
[----:B------:R-:W-:Y:S01]  /*5570*/  F2FP.BF16.PACK_AB R5, R134, R133 ;  /* 0x000000858605723e */ /* 0x000fe200000010ff */
[----:B------:R-:W-:Y:S01]  /*5580*/  FADD.FTZ R143, R143, R140 ;  /* 0x0000008c8f8f7221 */ /* 0x000fe20000010000 */
[----:B------:R-:W-:-:S03]  /*5590*/  F2FP.BF16.PACK_AB R7, R229, R36 ;  /* 0x00000024e507723e */ /* 0x000fc600000010ff */
[----:B------:R-:W-:-:S04]  /*55a0*/  FADD.FTZ R136, R136, R143 ;  /* 0x0000008f88887221 */ /* 0x000fc80000010000 */
[----:B----4-:R-:W-:Y:S01]  /*55b0*/  HMMA.16816.F32.BF16 R72, R4, R24, R72 ;  /* 0x000000180448723c */ /* 0x010fe20000041848 */
        /* <DEDUP_REMOVED lines=33> */
[----:B------:R-:W-:-:S05]  /*57d0*/  FADD.FTZ R229, R229, R36 ;  /* 0x00000024e5e57221 */ /* 0x000fca0000010000 */
[C---:B------:R-:W-:Y:S08]  /*57e0*/  HMMA.16816.F32.BF16 R104, R4.reuse, R22, R104 ;  /* 0x000000160468723c */ /* 0x040ff00000041868 */
        /* <DEDUP_REMOVED lines=17> */
.L_x_1817:
[----:B------:R-:W-:Y:S02]  /*5900*/  UMOV UR5, 0x1 ;  /* 0x0000000100057882 */ /* 0x000fe40000000000 */
[----:B------:R-:W-:Y:S02]  /*5910*/  ULDC UR4, c[0x0][0x32c] ;  /* 0x0000cb0000047ab9 */ /* 0x000fe40000000800 */
[----:B------:R-:W-:-:S03]  /*5920*/  UISETP.NE.AND UP0, UPT, UR5, UR4, UPT ;  /* 0x000000040500728c */ /* 0x000fc6000bf05270 */
[----:B------:R-:W-:Y:S02]  /*5930*/  ULDC.64 UR4, c[0x0][0x330] ;  /* 0x0000cc0000047ab9 */ /* 0x000fe40000000a00 */
[----:B------:R-:W-:-:S06]  /*5940*/  UIMAD.WIDE.U32 UR22, UR19, UR4, URZ ;  /* 0x00000004131672a5 */ /* 0x000fcc000f8e003f */
[----:B------:R-:W-:Y:S02]  /*5950*/  @UP0 USHF.R.U32.HI UR19, URZ, UR5, UR23 ;  /* 0x000000053f130299 */ /* 0x000fe40008011617 */
.L_x_1818:
[----:B------:R-:W-:Y:S02]  /*5960*/  ULDC UR4, c[0x0][0x32c] ;  /* 0x0000cb0000047ab9 */ /* 0x000fe40000000800 */
[----:B------:R-:W-:-:S04]  /*5970*/  UIMAD UR4, UR19, UR4, UR4 ;  /* 0x00000004130472a4 */ /* 0x000fc8000f8e0204 */
[----:B------:R-:W-:-:S04]  /*5980*/  UISETP.LT.AND UP0, UPT, UR18, UR4, UPT ;  /* 0x000000041200728c */ /* 0x000fc8000bf01270 */
[----:B------:R-:W-:-:S03]  /*5990*/  USEL UR18, UR18, UR4, UP0 ;  /* 0x0000000412127287 */ /* 0x000fc60008000000 */
.L_x_1816:
        /* <DEDUP_REMOVED lines=15> */
.L_x_1830:
        /* <DEDUP_REMOVED lines=18> */
[----:B------:R-:W-:Y:S03]  /*5bb0*/  SHF.R.S32.HI R4, RZ, 0x1f, R216 ;  /* 0x0000001fff047819 */ /* 0x000fe600000114d8 */
        /* <DEDUP_REMOVED lines=25> */
[----:B----4-:R-:W-:Y:S01]  /*5d50*/  IADD3 R6, P6, R7, R236, RZ ;  /* 0x000000ec07067210 */ /* 0x010fe20007fde0ff */
[----:B------:R2:W-:Y:S01]  /*5d60*/  LDGSTS.E.BYPASS.LTC128B.128 [R225], [R10.64], !P4 ;  /* 0x000000000ae17fae */ /* 0x0005e2000e101d4e */
[C---:B-1----:R-:W-:Y:S02]  /*5d70*/  IMAD.X R9, R4.reuse, 0x1, R237, P2 ;  /* 0x0000000104097824 */ /* 0x042fe400010e06ed */
[----:B------:R-:W-:Y:S01]  /*5d80*/  IMAD.X R15, R4, 0x1, R235, P0 ;  /* 0x00000001040f7824 */ /* 0x000fe200000e06eb */
[----:B------:R-:W-:Y:S01]  /*5d90*/  IADD3 R4, P2, P0, R5, R7, R234 ;  /* 0x0000000705047210 */ /* 0x000fe2000785e0ea */
[----:B------:R-:W-:Y:S01]  /*5da0*/  IMAD.X R7, R0, 0x1, R237, P6 ;  /* 0x0000000100077824 */ /* 0x000fe200030e06ed */
[----:B------:R2:W-:Y:S01]  /*5db0*/  LDGSTS.E.BYPASS.LTC128B.128 [R224], [R8.64], !P5 ;  /* 0x0000000008e07fae */ /* 0x0005e2000e901d4e */
[----:B------:R-:W-:Y:S02]  /*5dc0*/  ISETP.NE.U32.AND P6, PT, R232, RZ, PT ;  /* 0x000000ffe800720c */ /* 0x000fe40003fc5070 */
[----:B------:R-:W-:Y:S01]  /*5dd0*/  IADD3.X R5, RZ, R0, R235, P2, P0 ;  /* 0x00000000ff057210 */ /* 0x000fe200017e04eb */
[----:B------:R2:W-:Y:S04]  /*5de0*/  LDGSTS.E.BYPASS.LTC128B.128 [R223], [R14.64], !P4 ;  /* 0x000000000edf7fae */ /* 0x0005e8000e101d4e */
[----:B------:R2:W-:Y:S06]  /*5df0*/  LDGSTS.E.BYPASS.LTC128B.128 [R226+0x2000], [R6.64], !P5 ;  /* 0x0200000006e27fae */ /* 0x0005ec000e901d4e */
[----:B------:R2:W-:Y:S02]  /*5e00*/  LDGSTS.E.BYPASS.LTC128B.128.ZFILL [R226+0x5000], [R4.64], P6 ;  /* 0x0500000004e27fae */ /* 0x0005e4000b141d4e */
.L_x_1820:
        /* <DEDUP_REMOVED lines=22> */
[----:B------:R-:W1:Y:S07]  /*5f70*/  LDSM.16.M88.4 R148, [R202] ;  /* 0x00000000ca94783b */ /* 0x000e6e0000000200 */
        /* <DEDUP_REMOVED lines=58> */
[----:B------:R-:W5:Y:S07]  /*6320*/  LDSM.16.M88.4 R136, [R211+0xb100] ;  /* 0x00b10000d388783b */ /* 0x000f6e0000000200 */
[C---:B------:R-:W-:Y:S08]  /*6330*/  HMMA.16816.F32.BF16 R28, R180.reuse, R140, R28 ;  /* 0x0000008cb41c723c */ /* 0x040ff0000004181c */
[C---:B------:R-:W-:Y:S01]  /*6340*/  HMMA.16816.F32.BF16 R32, R180.reuse, R142, R32 ;  /* 0x0000008eb420723c */ /* 0x040fe20000041820 */
[----:B------:R-:W-:Y:S07]  /*6350*/  LDSM.16.M88.4 R140, [R211+0xc100] ;  /* 0x00c10000d38c783b */ /* 0x000fee0000000200 */
        /* <DEDUP_REMOVED lines=14> */
[----:B------:R-:W-:Y:S07]  /*6440*/  LDSM.16.M88.4 R160, [R202+0x4800] ;  /* 0x00480000caa0783b */ /* 0x000fee0000000200 */
[C---:B---3--:R-:W-:Y:S08]  /*6450*/  HMMA.16816.F32.BF16 R28, R184.reuse, R120, R28 ;  /* 0x00000078b81c723c */ /* 0x048ff0000004181c */
[C---:B------:R-:W-:Y:S01]  /*6460*/  HMMA.16816.F32.BF16 R32, R184.reuse, R122, R32 ;  /* 0x0000007ab820723c */ /* 0x040fe20000041820 */
[----:B------:R-:W3:Y:S07]  /*6470*/  LDSM.16.M88.4 R120, [R202+0x3000] ;  /* 0x00300000ca78783b */ /* 0x000eee0000000200 */
[C---:B----4-:R-:W-:Y:S08]  /*6480*/  HMMA.16816.F32.BF16 R36, R184.reuse, R128, R36 ;  /* 0x00000080b824723c */ /* 0x050ff00000041824 */
[C---:B------:R-:W-:Y:S01]  /*6490*/  HMMA.16816.F32.BF16 R40, R184.reuse, R130, R40 ;  /* 0x00000082b828723c */ /* 0x040fe20000041828 */
[----:B------:R-:W4:Y:S07]  /*64a0*/  LDSM.16.M88.4 R128, [R202+0x3800] ;  /* 0x00380000ca80783b */ /* 0x000f2e0000000200 */
[C---:B-1----:R-:W-:Y:S08]  /*64b0*/  HMMA.16816.F32.BF16 R44, R184.reuse, R132, R44 ;  /* 0x00000084b82c723c */ /* 0x042ff0000004182c */
[----:B------:R-:W-:Y:S01]  /*64c0*/  HMMA.16816.F32.BF16 R48, R184, R134, R48 ;  /* 0x00000086b830723c */ /* 0x000fe20000041830 */
[----:B------:R-:W1:Y:S07]  /*64d0*/  LDSM.16.M88.4 R132, [R202+0x4000] ;  /* 0x00400000ca84783b */ /* 0x000e6e0000000200 */
[C---:B-----5:R-:W-:Y:S08]  /*64e0*/  HMMA.16816.F32.BF16 R4, R188.reuse, R136, R4 ;  /* 0x00000088bc04723c */ /* 0x060ff00000041804 */
[C---:B------:R-:W-:Y:S01]  /*64f0*/  HMMA.16816.F32.BF16 R8, R188.reuse, R138, R8 ;  /* 0x0000008abc08723c */ /* 0x040fe20000041808 */
[----:B------:R-:W5:Y:S01]  /*6500*/  LDSM.16.M88.4 R136, [R202+0x5800] ;  /* 0x00580000ca88783b */ /* 0x000f620000000200 */
[----:B------:R-:W-:Y:S06]  /*6510*/  DEPBAR.LE SB0, 0x0 ;  /* 0x000080000000791a */ /* 0x000fec0000000000 */
[C---:B--2---:R-:W-:Y:S01]  /*6520*/  HMMA.16816.F32.BF16 R12, R188.reuse, R116, R12 ;  /* 0x00000074bc0c723c */ /* 0x044fe2000004180c */
[----:B------:R-:W-:Y:S07]  /*6530*/  BAR.SYNC.DEFER_BLOCKING 0x0 ;  /* 0x0000000000007b1d */ /* 0x000fee0000010000 */
        /* <DEDUP_REMOVED lines=9> */
[C---:B---3--:R-:W-:Y:S08]  /*65d0*/  HMMA.16816.F32.BF16 R4, R192.reuse, R120, R4 ;  /* 0x00000078c004723c */ /* 0x048ff00000041804 */
[C---:B------:R-:W-:Y:S08]  /*65e0*/  HMMA.16816.F32.BF16 R8, R192.reuse, R122, R8 ;  /* 0x0000007ac008723c */ /* 0x040ff00000041808 */
        /* <DEDUP_REMOVED lines=8> */
[C---:B-----5:R-:W-:Y:S08]  /*6670*/  HMMA.16816.F32.BF16 R44, R192.reuse, R136, R44 ;  /* 0x00000088c02c723c */ /* 0x060ff0000004182c */
[----:B------:R-:W-:Y:S01]  /*6680*/  HMMA.16816.F32.BF16 R48, R192, R138, R48 ;  /* 0x0000008ac030723c */ /* 0x000fe20000041830 */
[----:B------:R-:W-:-:S07]  /*6690*/  @!P0 BRA `(.L_x_1821) ;  /* 0x0000035000008947 */ /* 0x000fce0003800000 */
[----:B------:R-:W-:Y:S02]  /*66a0*/  IMAD R0, R238, 0x60, R220 ;  /* 0x00000060ee007824 */ /* 0x000fe400078e02dc */
[----:B------:R-:W-:Y:S03]  /*66b0*/  IMAD.MOV.U32 R216, RZ, RZ, RZ ;  /* 0x000000ffffd87224 */ /* 0x000fe600078e00ff */
[----:B------:R-:W-:Y:S05]  /*66c0*/  IADD3 R217, R0, -0x60, R219 ;  /* 0xffffffa000d97810 */ /* 0x000fea0007ffe0db */
        /* <DEDUP_REMOVED lines=30> */
[----:B------:R-:W5:Y:S01]  /*68b0*/  SHFL.IDX PT, R0, R132, 0x2, 0x181f ;  /* 0x00581f0084007f89 */ /* 0x000f6200000e0000 */
[C---:B-1----:R-:W-:Y:S02]  /*68c0*/  IADD3 R128, P0, R123.reuse, R236, RZ ;  /* 0x000000ec7b807210 */ /* 0x042fe40007f1e0ff */
[----:B------:R-:W-:Y:S03]  /*68d0*/  IADD3 R122, P6, R123, R234, RZ ;  /* 0x000000ea7b7a7210 */ /* 0x000fe60007fde0ff */
[C---:B--2---:R-:W-:Y:S02]  /*68e0*/  IMAD.X R129, R118.reuse, 0x1, R237, P0 ;  /* 0x0000000176817824 */ /* 0x044fe400000e06ed */
[----:B------:R-:W-:Y:S01]  /*68f0*/  IMAD.X R123, R118, 0x1, R235, P6 ;  /* 0x00000001767b7824 */ /* 0x000fe200030e06eb */
[C---:B---3--:R-:W-:Y:S02]  /*6900*/  IADD3 R120, P2, R121.reuse, R236, RZ ;  /* 0x000000ec79787210 */ /* 0x048fe40007f5e0ff */
[----:B------:R1:W-:Y:S01]  /*6910*/  LDGSTS.E.BYPASS.LTC128B.128 [R218+0x8100], [R128.64], !P5 ;  /* 0x0810000080da7fae */ /* 0x0003e2000e901d4e */
[----:B------:R-:W-:Y:S02]  /*6920*/  IADD3 R130, P0, R121, R234, RZ ;  /* 0x000000ea79827210 */ /* 0x000fe40007f1e0ff */
[----:B----4-:R-:W-:Y:S01]  /*6930*/  IADD3 R118, P6, R119, R236, RZ ;  /* 0x000000ec77767210 */ /* 0x010fe20007fde0ff */
[----:B------:R1:W-:Y:S01]  /*6940*/  LDGSTS.E.BYPASS.LTC128B.128 [R218+0xb100], [R122.64], !P4 ;  /* 0x0b1000007ada7fae */ /* 0x0003e2000e101d4e */
[C---:B-----5:R-:W-:Y:S02]  /*6950*/  IMAD.X R121, R116.reuse, 0x1, R237, P2 ;  /* 0x0000000174797824 */ /* 0x060fe400010e06ed */
        /* <DEDUP_REMOVED lines=9> */
.L_x_1821:
[----:B-1----:R-:W-:Y:S01]  /*69f0*/  IMAD.MOV.U32 R121, RZ, RZ, R221 ;  /* 0x000000ffff797224 */ /* 0x002fe200078e00dd */
        /* <DEDUP_REMOVED lines=9> */
[----:B------:R-:W1:Y:S01]  /*6a90*/  SHFL.IDX PT, R129, R121, RZ, 0x1c1f ;  /* 0x001c1fff79817589 */ /* 0x000e6200000e0000 */
        /* <DEDUP_REMOVED lines=22> */
.L_x_1824:
[----:B------:R-:W-:Y:S04]  /*6c00*/  MOV R116, c[0x0][0x32c] ;  /* 0x0000cb0000747a02 */ /* 0x000fe80000000f00 */
[----:B------:R-:W-:Y:S11]  /*6c10*/  ISETP.NE.AND P0, PT, R116, 0x1, PT ;  /* 0x000000017400780c */ /* 0x000ff60003f05270 */
[----:B------:R-:W-:Y:S02]  /*6c20*/  @!UPT UIADD3 URZ, URZ, URZ, URZ ;  /* 0x0000003f3f3ff290 */ /* 0x000fe4000fffe03f */
[----:B------:R-:W-:Y:S05]  /*6c30*/  @P0 IMAD.HI.U32 R116, R118, c[0x0][0x330], RZ ;  /* 0x0000cc0076740a27 */ /* 0x000fea00078e00ff */
[----:B------:R-:W-:Y:S02]  /*6c40*/  @P0 SHF.R.U32.HI R118, RZ, c[0x0][0x334], R116 ;  /* 0x0000cd00ff760a19 */ /* 0x000fe40000011674 */
.L_x_1825:
[----:B------:R-:W-:Y:S05]  /*6c50*/  BSYNC B0 ;  /* 0x0000000000007941 */ /* 0x000fea0003800000 */
.L_x_1823:
[----:B------:R-:W-:Y:S04]  /*6c60*/  IMAD.IADD R129, R119, 0x1, -R222 ;  /* 0x0000000177817824 */ /* 0x000fe800078e0ade */
[----:B------:R-:W-:Y:S05]  /*6c70*/  IMAD R129, R118, c[0x0][0x32c], R129 ;  /* 0x0000cb0076817a24 */ /* 0x000fea00078e0281 */
[----:B------:R-:W-:Y:S02]  /*6c80*/  IADD3 R116, R129, c[0x0][0x32c], RZ ;  /* 0x0000cb0081747a10 */ /* 0x000fe40007ffe0ff */
[----:B------:R-:W-:Y:S02]  /*6c90*/  IMNMX R122, R122, R129, !PT ;  /* 0x000000817a7a7217 */ /* 0x000fe40007800200 */
[----:B------:R-:W-:Y:S02]  /*6ca0*/  IMNMX R123, R123, R116, PT ;  /* 0x000000747b7b7217 */ /* 0x000fe40003800200 */
.L_x_1822:
[C---:B------:R-:W-:Y:S02]  /*6cb0*/  ISETP.GE.AND P0, PT, R119.reuse, 0x1, PT ;  /* 0x000000017700780c */ /* 0x040fe40003f06270 */
[----:B------:R-:W-:Y:S02]  /*6cc0*/  ISETP.GE.AND P2, PT, R119, 0x2, PT ;  /* 0x000000027700780c */ /* 0x000fe40003f46270 */
[----:B------:R-:W-:Y:S02]  /*6cd0*/  LOP3.LUT R227, R227, 0xffdfffff, RZ, 0xc0, !PT ;  /* 0xffdfffffe3e37812 */ /* 0x000fe400078ec0ff */
[----:B------:R-:W-:Y:S07]  /*6ce0*/  ISETP.GE.AND P6, PT, R119, 0x59, PT ;  /* 0x000000597700780c */ /* 0x000fee0003fc6270 */
[----:B------:R-:W-:Y:S02]  /*6cf0*/  @P0 LOP3.LUT R227, R227, 0x200000, RZ, 0xfc, !PT ;  /* 0x00200000e3e30812 */ /* 0x000fe400078efcff */
[----:B------:R-:W-:Y:S02]  /*6d00*/  ISETP.GT.AND P0, PT, R122, RZ, !P0 ;  /* 0x000000ff7a00720c */ /* 0x000fe40004704270 */
[----:B------:R-:W-:Y:S02]  /*6d10*/  LOP3.LUT R227, R227, 0xffefffff, RZ, 0xc0, !PT ;  /* 0xffefffffe3e37812 */ /* 0x000fe400078ec0ff */
[----:B------:R-:W-:Y:S02]  /*6d20*/  ISETP.LT.OR P0, PT, R123, 0x1, P0 ;  /* 0x000000017b00780c */ /* 0x000fe40000701670 */
[----:B------:R-:W-:Y:S02]  /*6d30*/  @P2 LOP3.LUT R227, R227, 0x100000, RZ, 0xfc, !PT ;  /* 0x00100000e3e32812 */ /* 0x000fe400078efcff */
[----:B------:R-:W-:Y:S02]  /*6d40*/  FSEL R120, R4, -INF , !P0 ;  /* 0xff80000004787808 */ /* 0x000fe40004000000 */
[C---:B------:R-:W-:Y:S01]  /*6d50*/  ISETP.GT.AND P0, PT, R122.reuse, 0x1, !P2 ;  /* 0x000000017a00780c */ /* 0x040fe20005704270 */
[----:B------:R-:W1:Y:S01]  /*6d60*/  SHFL.IDX PT, R4, R121, 0x1, 0x1c1f ;  /* 0x003c1f0079047f89 */ /* 0x000e6200000e0000 */
[----:B------:R-:W-:Y:S02]  /*6d70*/  ISETP.GE.AND P2, PT, R119, 0x9, PT ;  /* 0x000000097700780c */ /* 0x000fe40003f46270 */
[----:B------:R-:W-:Y:S02]  /*6d80*/  ISETP.LT.OR P0, PT, R123, 0x2, P0 ;  /* 0x000000027b00780c */ /* 0x000fe40000701670 */
[----:B------:R-:W-:Y:S02]  /*6d90*/  LOP3.LUT R227, R227, 0xfff7ffff, RZ, 0xc0, !PT ;  /* 0xfff7ffffe3e37812 */ /* 0x000fe400078ec0ff */
[----:B------:R-:W-:Y:S02]  /*6da0*/  FSEL R118, R5, -INF , !P0 ;  /* 0xff80000005767808 */ /* 0x000fe40004000000 */
[----:B------:R-:W-:Y:S04]  /*6db0*/  ISETP.GT.AND P0, PT, R122, 0x8, !P2 ;  /* 0x000000087a00780c */ /* 0x000fe80005704270 */
[----:B------:R-:W-:Y:S02]  /*6dc0*/  ISETP.LT.OR P0, PT, R123, 0x9, P0 ;  /* 0x000000097b00780c */ /* 0x000fe40000701670 */
[----:B------:R-:W-:Y:S02]  /*6dd0*/  @P2 LOP3.LUT R227, R227, 0x80000, RZ, 0xfc, !PT ;  /* 0x00080000e3e32812 */ /* 0x000fe400078efcff */
[----:B------:R-:W-:Y:S02]  /*6de0*/  ISETP.GE.AND P2, PT, R119, 0xa, PT ;  /* 0x0000000a7700780c */ /* 0x000fe40003f46270 */
[----:B------:R-:W-:Y:S02]  /*6df0*/  LOP3.LUT R227, R227, 0xfffbffff, RZ, 0xc0, !PT ;  /* 0xfffbffffe3e37812 */ /* 0x000fe400078ec0ff */
[----:B------:R-:W-:Y:S02]  /*6e00*/  FSEL R116, R8, -INF , !P0 ;  /* 0xff80000008747808 */ /* 0x000fe40004000000 */
[----:B------:R-:W-:Y:S01]  /*6e10*/  ISETP.GT.AND P0, PT, R122, 0x9, !P2 ;  /* 0x000000097a00780c */ /* 0x000fe20005704270 */
[--C-:B-1----:R-:W-:Y:S02]  /*6e20*/  IMAD.IADD R117, R117, 0x1, R4.reuse ;  /* 0x0000000175757824 */ /* 0x102fe400078e0204 */
[----:B------:R-:W-:Y:S01]  /*6e30*/  IMAD.IADD R0, R0, 0x1, R4 ;  /* 0x0000000100007824 */ /* 0x000fe200078e0204 */
        /* <DEDUP_REMOVED lines=11> */
[C---:B------:R-:W-:Y:S04]  /*6ef0*/  ISETP.GT.AND P0, PT, R122.reuse, 0x11, !P2 ;  /* 0x000000117a00780c */ /* 0x040fe80005704270 */
        /* <DEDUP_REMOVED lines=94> */
[C---:B------:R-:W-:Y:S02]  /*74e0*/  ISETP.GT.AND P0, PT, R122.reuse, 0x51, !P2 ;  /* 0x000000517a00780c */ /* 0x040fe40005704270 */
        /* <DEDUP_REMOVED lines=29> */
.L_x_1828:
[----:B------:R-:W-:Y:S04]  /*76c0*/  MOV R4, 0x1 ;  /* 0x0000000100047802 */ /* 0x000fe80000000f00 */
[----:B------:R-:W-:Y:S11]  /*76d0*/  ISETP.NE.AND P0, PT, R4, c[0x0][0x32c], PT ;  /* 0x0000cb0004007a0c */ /* 0x000ff60003f05270 */
[----:B------:R-:W-:Y:S02]  /*76e0*/  @!UPT UIADD3 URZ, URZ, URZ, URZ ;  /* 0x0000003f3f3ff290 */ /* 0x000fe4000fffe03f */
[----:B------:R-:W-:Y:S05]  /*76f0*/  @P0 IMAD.HI.U32 R4, R5, c[0x0][0x330], RZ ;  /* 0x0000cc0005040a27 */ /* 0x000fea00078e00ff */
[----:B------:R-:W-:Y:S02]  /*7700*/  @P0 SHF.R.U32.HI R5, RZ, c[0x0][0x334], R4 ;  /* 0x0000cd00ff050a19 */ /* 0x000fe40000011604 */
.L_x_1829:
[----:B------:R-:W-:Y:S05]  /*7710*/  BSYNC B0 ;  /* 0x0000000000007941 */ /* 0x000fea0003800000 */
.L_x_1827:
[----:B------:R-:W-:Y:S04]  /*7720*/  IMAD.IADD R4, R119, 0x1, -R222 ;  /* 0x0000000177047824 */ /* 0x000fe800078e0ade */
[----:B------:R-:W-:Y:S05]  /*7730*/  IMAD R4, R5, c[0x0][0x32c], R4 ;  /* 0x0000cb0005047a24 */ /* 0x000fea00078e0204 */
[----:B------:R-:W-:Y:S02]  /*7740*/  IADD3 R12, R4, c[0x0][0x32c], RZ ;  /* 0x0000cb00040c7a10 */ /* 0x000fe40007ffe0ff */
[----:B------:R-:W-:Y:S02]  /*7750*/  IMNMX R0, R0, R4, !PT ;  /* 0x0000000400007217 */ /* 0x000fe40007800200 */
[----:B------:R-:W-:Y:S02]  /*7760*/  IMNMX R117, R117, R12, PT ;  /* 0x0000000c75757217 */ /* 0x000fe40003800200 */
.L_x_1826:
        /* <DEDUP_REMOVED lines=70> */
[----:B------:R-:W-:Y:S01]  /*7bd0*/  LOP3.LUT P0, RZ, R227, 0x800, RZ, 0xc0, !PT ;  /* 0x00000800e3ff7812 */ /* 0x000fe2000780c0ff */
[----:B------:R-:W-:Y:S01]  /*7be0*/  LDSM.16.MT88.4 R20, [R210+0x100] ;  /* 0x00010000d214783b */ /* 0x000fe20000004200 */
        /* <DEDUP_REMOVED lines=9> */
[----:B------:R-:W-:Y:S02]  /*7c80*/  ISETP.GT.AND P6, PT, R0, 0x58, !P6 ;  /* 0x000000580000780c */ /* 0x000fe400077c4270 */
[----:B------:R-:W-:Y:S02]  /*7c90*/  ISETP.LT.OR P0, PT, R117, 0x2a, P0 ;  /* 0x0000002a7500780c */ /* 0x000fe40000701670 */
[----:B------:R-:W-:Y:S02]  /*7ca0*/  FMNMX.FTZ R10, R136, R5, !PT ;  /* 0x00000005880a7209 */ /* 0x000fe40007810000 */
[----:B------:R-:W-:Y:S02]  /*7cb0*/  FSEL R167, R27, -INF , !P0 ;  /* 0xff8000001ba77808 */ /* 0x000fe40004000000 */
[----:B------:R-:W-:Y:S01]  /*7cc0*/  LOP3.LUT P0, RZ, R227, 0x200, RZ, 0xc0, !PT ;  /* 0x00000200e3ff7812 */ /* 0x000fe2000780c0ff */
[----:B------:R-:W1:Y:S01]  /*7cd0*/  SHFL.BFLY PT, R5, R10, 0x2, 0x1f ;  /* 0x0c401f000a057f89 */ /* 0x000e6200000e0000 */
        /* <DEDUP_REMOVED lines=13> */
[----:B------:R-:W-:Y:S01]  /*7db0*/  LOP3.LUT P0, RZ, R227, 0x80, RZ, 0xc0, !PT ;  /* 0x00000080e3ff7812 */ /* 0x000fe2000780c0ff */
[----:B------:R-:W-:Y:S01]  /*7dc0*/  LDSM.16.MT88.4 R28, [R209+0x100] ;  /* 0x00010000d11c783b */ /* 0x000fe20000004200 */
        /* <DEDUP_REMOVED lines=23> */
[----:B------:R-:W-:Y:S01]  /*7f40*/  ISETP.GT.AND P0, PT, R0, 0x48, !P0 ;  /* 0x000000480000780c */ /* 0x000fe20004704270 */
[----:B------:R-:W-:Y:S03]  /*7f50*/  LDSM.16.MT88.4 R36, [R208+0x100] ;  /* 0x00010000d024783b */ /* 0x000fe60000004200 */
        /* <DEDUP_REMOVED lines=12> */
[----:B------:R-:W-:Y:S04]  /*8020*/  LOP3.LUT P0, RZ, R227, 0x1, RZ, 0xc0, !PT ;  /* 0x00000001e3ff7812 */ /* 0x000fe8000780c0ff */
[----:B------:R-:W-:Y:S02]  /*8030*/  ISETP.GT.AND P0, PT, R0, 0x51, !P0 ;  /* 0x000000510000780c */ /* 0x000fe40004704270 */
[----:B------:R-:W-:Y:S02]  /*8040*/  FMNMX.FTZ R0, R149, R4, !PT ;  /* 0x0000000495007209 */ /* 0x000fe40007810000 */
[----:B------:R-:W-:Y:S02]  /*8050*/  ISETP.LT.OR P0, PT, R117, 0x52, P0 ;  /* 0x000000527500780c */ /* 0x000fe40000701670 */
[----:B------:R-:W-:Y:S02]  /*8060*/  FSEL R117, R51, -INF , !P2 ;  /* 0xff80000033757808 */ /* 0x000fe40005000000 */
[----:B------:R-:W-:Y:S02]  /*8070*/  FSEL R139, R47, -INF , !P0 ;  /* 0xff8000002f8b7808 */ /* 0x000fe40004000000 */
[----:B------:R-:W-:Y:S02]  /*8080*/  LDSM.16.MT88.4 R44, [R212+0x3100] ;  /* 0x00310000d42c783b */ /* 0x000fe40000004200 */
        /* <DEDUP_REMOVED lines=43> */
[----:B------:R-:W2:Y:S01]  /*8340*/  LDSM.16.MT88.4 R12, [R212+0x100] ;  /* 0x00010000d40c783b */ /* 0x000ea20000004200 */
[--C-:B------:R-:W-:Y:S01]  /*8350*/  FFMA.FTZ R133, R17, c[0x0][0x2d0], -R134.reuse ;  /* 0x0000b40011857a23 */ /* 0x100fe20000010886 */
[----:B------:R-:W-:Y:S01]  /*8360*/  MUFU.EX2 R137, R137 ;  /* 0x0000008900897308 */ /* 0x000fe20000000800 */
[--C-:B------:R-:W-:Y:S01]  /*8370*/  FFMA.FTZ R131, R9, c[0x0][0x2d0], -R134.reuse ;  /* 0x0000b40009837a23 */ /* 0x100fe20000010886 */
[----:B---3--:R-:W-:Y:S01]  /*8380*/  F2FP.BF16.PACK_AB R122, R129, R118 ;  /* 0x00000076817a723e */ /* 0x008fe200000010ff */
[--C-:B------:R-:W-:Y:S02]  /*8390*/  FFMA.FTZ R130, R11, c[0x0][0x2d0], -R134.reuse ;  /* 0x0000b4000b827a23 */ /* 0x100fe40000010886 */
[----:B------:R-:W-:Y:S02]  /*83a0*/  FMUL.FTZ R2, R5, c[0x0][0x2d0] ;  /* 0x0000b40005027a20 */ /* 0x000fe40000410000 */
[--C-:B------:R-:W-:Y:S02]  /*83b0*/  FFMA.FTZ R165, R165, c[0x0][0x2d0], -R134.reuse ;  /* 0x0000b400a5a57a23 */ /* 0x100fe40000010886 */
[--C-:B------:R-:W-:Y:S01]  /*83c0*/  FFMA.FTZ R167, R167, c[0x0][0x2d0], -R134.reuse ;  /* 0x0000b400a7a77a23 */ /* 0x100fe20000010886 */
        /* <DEDUP_REMOVED lines=29> */
[----:B------:R-:W3:Y:S01]  /*85a0*/  LDSM.16.MT88.4 R68, [R210+0x3100] ;  /* 0x00310000d244783b */ /* 0x000ee20000004200 */
[C---:B------:R-:W-:Y:S02]  /*85b0*/  FMUL.FTZ R26, R2.reuse, R86 ;  /* 0x00000056021a7220 */ /* 0x040fe40000410000 */
[C---:B------:R-:W-:Y:S01]  /*85c0*/  FMUL.FTZ R27, R2.reuse, R87 ;  /* 0x00000057021b7220 */ /* 0x040fe20000410000 */
[----:B------:R-:W4:Y:S01]  /*85d0*/  MUFU.EX2 R140, R140 ;  /* 0x0000008c008c7308 */ /* 0x000f220000000800 */
        /* <DEDUP_REMOVED lines=8> */
[----:B------:R-:W-:Y:S01]  /*8660*/  LDSM.16.MT88.4 R84, [R209+0x900] ;  /* 0x00090000d154783b */ /* 0x000fe20000004200 */
[----:B------:R-:W-:Y:S01]  /*8670*/  FMUL.FTZ R54, R2, R54 ;  /* 0x0000003602367220 */ /* 0x000fe20000410000 */
[----:B-1----:R-:W-:Y:S01]  /*8680*/  F2FP.BF16.PACK_AB R123, R130, R131 ;  /* 0x00000083827b723e */ /* 0x002fe200000010ff */
[C---:B------:R-:W-:Y:S02]  /*8690*/  FMUL.FTZ R55, R2.reuse, R55 ;  /* 0x0000003702377220 */ /* 0x040fe40000410000 */
[C---:B------:R-:W-:Y:S02]  /*86a0*/  FMUL.FTZ R56, R3.reuse, R56 ;  /* 0x0000003803387220 */ /* 0x040fe40000410000 */
[C---:B------:R-:W-:Y:S01]  /*86b0*/  FMUL.FTZ R57, R3.reuse, R57 ;  /* 0x0000003903397220 */ /* 0x040fe20000410000 */
[----:B------:R-:W-:Y:S01]  /*86c0*/  LDSM.16.MT88.4 R92, [R208+0x4900] ;  /* 0x00490000d05c783b */ /* 0x000fe20000004200 */
[C---:B--2---:R-:W-:Y:S01]  /*86d0*/  HMMA.16816.F32.BF16 R4, R120.reuse, R12, R4 ;  /* 0x0000000c7804723c */ /* 0x044fe20000041804 */
[----:B------:R-:W-:Y:S04]  /*86e0*/  MUFU.EX2 R154, R154 ;  /* 0x0000009a009a7308 */ /* 0x000fe80000000800 */
[C---:B------:R-:W-:Y:S02]  /*86f0*/  FMUL.FTZ R58, R2.reuse, R58 ;  /* 0x0000003a023a7220 */ /* 0x040fe40000410000 */
[----:B------:R-:W-:Y:S01]  /*8700*/  LDSM.16.MT88.4 R100, [R208+0x2900] ;  /* 0x00290000d064783b */ /* 0x000fe20000004200 */
[C---:B------:R-:W-:Y:S03]  /*8710*/  HMMA.16816.F32.BF16 R8, R120.reuse, R14, R8 ;  /* 0x0000000e7808723c */ /* 0x040fe60000041808 */
[----:B------:R-:W-:Y:S01]  /*8720*/  MUFU.EX2 R158, R158 ;  /* 0x0000009e009e7308 */ /* 0x000fe20000000800 */
[C---:B------:R-:W-:Y:S02]  /*8730*/  FMUL.FTZ R12, R3.reuse, R72 ;  /* 0x00000048030c7220 */ /* 0x040fe40000410000 */
[C---:B------:R-:W-:Y:S01]  /*8740*/  FMUL.FTZ R13, R3.reuse, R73 ;  /* 0x00000049030d7220 */ /* 0x040fe20000410000 */
[----:B------:R-:W-:Y:S01]  /*8750*/  LDSM.16.MT88.4 R104, [R212+0x5900] ;  /* 0x00590000d468783b */ /* 0x000fe20000004200 */
[C---:B------:R-:W-:Y:S04]  /*8760*/  FMUL.FTZ R14, R2.reuse, R74 ;  /* 0x0000004a020e7220 */ /* 0x040fe80000410000 */
[C---:B------:R-:W-:Y:S01]  /*8770*/  FMUL.FTZ R15, R2.reuse, R75 ;  /* 0x0000004b020f7220 */ /* 0x040fe20000410000 */
[----:B------:R-:W-:Y:S01]  /*8780*/  MUFU.EX2 R165, R165 ;  /* 0x000000a500a57308 */ /* 0x000fe20000000800 */
[C---:B------:R-:W-:Y:S01]  /*8790*/  FMUL.FTZ R59, R2.reuse, R59 ;  /* 0x0000003b023b7220 */ /* 0x040fe20000410000 */
[----:B------:R-:W1:Y:S01]  /*87a0*/  LDSM.16.MT88.4 R72, [R209+0x3100] ;  /* 0x00310000d148783b */ /* 0x000e620000004200 */
        /* <DEDUP_REMOVED lines=9> */
[C---:B------:R-:W-:Y:S01]  /*8840*/  FMUL.FTZ R64, R3.reuse, R64 ;  /* 0x0000004003407220 */ /* 0x040fe20000410000 */
[----:B------:R-:W-:Y:S01]  /*8850*/  MUFU.EX2 R166, R166 ;  /* 0x000000a600a67308 */ /* 0x000fe20000000800 */
[C---:B------:R-:W-:Y:S04]  /*8860*/  FMUL.FTZ R22, R2.reuse, R82 ;  /* 0x0000005202167220 */ /* 0x040fe80000410000 */
[C---:B------:R-:W-:Y:S02]  /*8870*/  FMUL.FTZ R23, R2.reuse, R83 ;  /* 0x0000005302177220 */ /* 0x040fe40000410000 */
[----:B------:R-:W2:Y:S01]  /*8880*/  LDSM.16.MT88.4 R80, [R212+0x900] ;  /* 0x00090000d450783b */ /* 0x000ea20000004200 */
[----:B------:R-:W-:Y:S02]  /*8890*/  FMUL.FTZ R65, R3, R65 ;  /* 0x0000004103417220 */ /* 0x000fe40000410000 */
[C---:B------:R-:W-:Y:S01]  /*88a0*/  FMUL.FTZ R66, R2.reuse, R66 ;  /* 0x0000004202427220 */ /* 0x040fe20000410000 */
[----:B------:R-:W-:Y:S01]  /*88b0*/  MUFU.EX2 R168, R168 ;  /* 0x000000a800a87308 */ /* 0x000fe20000000800 */
[C---:B------:R-:W-:Y:S03]  /*88c0*/  HMMA.16816.F32.BF16 R20, R120.reuse, R28, R20 ;  /* 0x0000001c7814723c */ /* 0x040fe60000041814 */
[C---:B------:R-:W-:Y:S02]  /*88d0*/  FMUL.FTZ R67, R2.reuse, R67 ;  /* 0x0000004302437220 */ /* 0x040fe40000410000 */
[--C-:B------:R-:W-:Y:S02]  /*88e0*/  FFMA.FTZ R171, R171, c[0x0][0x2d0], -R134.reuse ;  /* 0x0000b400abab7a23 */ /* 0x100fe40000010886 */
[C---:B------:R-:W-:Y:S01]  /*88f0*/  FMUL.FTZ R28, R3.reuse, R88 ;  /* 0x00000058031c7220 */ /* 0x040fe20000410000 */
[C---:B------:R-:W-:Y:S01]  /*8900*/  HMMA.16816.F32.BF16 R24, R120.reuse, R30, R24 ;  /* 0x0000001e7818723c */ /* 0x040fe20000041818 */
[----:B------:R-:W-:Y:S03]  /*8910*/  MUFU.EX2 R243, R243 ;  /* 0x000000f300f37308 */ /* 0x000fe60000000800 */
[----:B------:R-:W-:Y:S02]  /*8920*/  FMUL.FTZ R29, R3, R89 ;  /* 0x00000059031d7220 */ /* 0x000fe40000410000 */
[--C-:B------:R-:W-:Y:S02]  /*8930*/  FFMA.FTZ R157, R157, c[0x0][0x2d0], -R134.reuse ;  /* 0x0000b4009d9d7a23 */ /* 0x100fe40000010886 */
[C---:B------:R-:W-:Y:S03]  /*8940*/  FMUL.FTZ R30, R2.reuse, R90 ;  /* 0x0000005a021e7220 */ /* 0x040fe60000410000 */
[----:B------:R-:W-:Y:S01]  /*8950*/  MUFU.EX2 R171, R171 ;  /* 0x000000ab00ab7308 */ /* 0x000fe20000000800 */
[C---:B------:R-:W-:Y:S02]  /*8960*/  FMUL.FTZ R31, R2.reuse, R91 ;  /* 0x0000005b021f7220 */ /* 0x040fe40000410000 */
[----:B------:R-:W-:Y:S01]  /*8970*/  LDSM.16.MT88.4 R88, [R208+0x900] ;  /* 0x00090000d058783b */ /* 0x000fe20000004200 */
[--C-:B------:R-:W-:Y:S02]  /*8980*/  FFMA.FTZ R155, R155, c[0x0][0x2d0], -R134.reuse ;  /* 0x0000b4009b9b7a23 */ /* 0x100fe40000010886 */
[--C-:B------:R-:W-:Y:S02]  /*8990*/  FFMA.FTZ R139, R139, c[0x0][0x2d0], -R134.reuse ;  /* 0x0000b4008b8b7a23 */ /* 0x100fe40000010886 */
[C---:B------:R-:W-:Y:S02]  /*89a0*/  HMMA.16816.F32.BF16 R28, R120.reuse, R36, R28 ;  /* 0x00000024781c723c */ /* 0x040fe4000004181c */
[----:B------:R-:W-:Y:S01]  /*89b0*/  MUFU.EX2 R160, R160 ;  /* 0x000000a000a07308 */ /* 0x000fe20000000800 */
[----:B------:R-:W-:Y:S02]  /*89c0*/  FFMA.FTZ R135, R135, c[0x0][0x2d0], -R134 ;  /* 0x0000b40087877a23 */ /* 0x000fe40000010886 */
[C---:B------:R-:W-:Y:S02]  /*89d0*/  FFMA.FTZ R128, R3.reuse, R228, R128 ;  /* 0x000000e403807223 */ /* 0x040fe40000010080 */
[C---:B------:R-:W-:Y:S01]  /*89e0*/  FMUL.FTZ R36, R3.reuse, R96 ;  /* 0x0000006003247220 */ /* 0x040fe20000410000 */
[C---:B------:R-:W-:Y:S04]  /*89f0*/  HMMA.16816.F32.BF16 R32, R120.reuse, R38, R32 ;  /* 0x000000267820723c */ /* 0x040fe80000041820 */
[----:B------:R-:W-:Y:S01]  /*8a00*/  FMUL.FTZ R37, R3, R97 ;  /* 0x0000006103257220 */ /* 0x000fe20000410000 */
[----:B------:R-:W-:Y:S01]  /*8a10*/  MUFU.EX2 R152, R152 ;  /* 0x0000009800987308 */ /* 0x000fe20000000800 */
[C---:B------:R-:W-:Y:S02]  /*8a20*/  FFMA.FTZ R133, R2.reuse, R229, R133 ;  /* 0x000000e502857223 */ /* 0x040fe40000010085 */
[C---:B------:R-:W-:Y:S04]  /*8a30*/  FMUL.FTZ R38, R2.reuse, R98 ;  /* 0x0000006202267220 */ /* 0x040fe80000410000 */
[----:B------:R-:W-:Y:S02]  /*8a40*/  FMUL.FTZ R39, R2, R99 ;  /* 0x0000006302277220 */ /* 0x000fe40000410000 */
[----:B------:R-:W-:Y:S01]  /*8a50*/  LDSM.16.MT88.4 R96, [R209+0x2900] ;  /* 0x00290000d160783b */ /* 0x000fe20000004200 */
[----:B------:R-:W-:Y:S01]  /*8a60*/  MUFU.EX2 R157, R157 ;  /* 0x0000009d009d7308 */ /* 0x000fe20000000800 */
[----:B------:R-:W-:Y:S02]  /*8a70*/  FADD.FTZ R119, R119, R128 ;  /* 0x0000008077777221 */ /* 0x000fe40000010000 */
[----:B------:R-:W-:Y:S01]  /*8a80*/  FADD.FTZ R132, R132, R133 ;  /* 0x0000008584847221 */ /* 0x000fe20000010000 */
[C---:B------:R-:W-:Y:S03]  /*8a90*/  HMMA.16816.F32.BF16 R36, R120.reuse, R44, R36 ;  /* 0x0000002c7824723c */ /* 0x040fe60000041824 */
[----:B------:R-:W-:Y:S02]  /*8aa0*/  FADD.FTZ R118, R118, R119 ;  /* 0x0000007776767221 */ /* 0x000fe40000010000 */
[----:B------:R-:W-:Y:S01]  /*8ab0*/  FADD.FTZ R131, R131, R132 ;  /* 0x0000008483837221 */ /* 0x000fe20000010000 */
[----:B------:R-:W-:Y:S01]  /*8ac0*/  MUFU.EX2 R155, R155 ;  /* 0x0000009b009b7308 */ /* 0x000fe20000000800 */
[C---:B------:R-:W-:Y:S01]  /*8ad0*/  FMUL.FTZ R44, R3.reuse, R108 ;  /* 0x0000006c032c7220 */ /* 0x040fe20000410000 */
[C---:B------:R-:W-:Y:S04]  /*8ae0*/  HMMA.16816.F32.BF16 R40, R120.reuse, R46, R40 ;  /* 0x0000002e7828723c */ /* 0x040fe80000041828 */
[----:B------:R-:W-:Y:S02]  /*8af0*/  FMUL.FTZ R45, R3, R109 ;  /* 0x0000006d032d7220 */ /* 0x000fe40000410000 */
[--C-:B------:R-:W-:Y:S02]  /*8b00*/  FFMA.FTZ R108, R148, c[0x0][0x2d0], -R151.reuse ;  /* 0x0000b400946c7a23 */ /* 0x100fe40000010897 */
[C---:B------:R-:W-:Y:S01]  /*8b10*/  FMUL.FTZ R46, R2.reuse, R110 ;  /* 0x0000006e022e7220 */ /* 0x040fe20000410000 */
[----:B------:R-:W-:Y:S03]  /*8b20*/  MUFU.EX2 R142, R142 ;  /* 0x0000008e008e7308 */ /* 0x000fe60000000800 */
[----:B------:R-:W-:Y:S02]  /*8b30*/  FMUL.FTZ R47, R2, R111 ;  /* 0x0000006f022f7220 */ /* 0x000fe40000410000 */
[--C-:B------:R-:W-:Y:S02]  /*8b40*/  FFMA.FTZ R109, R249, c[0x0][0x2d0], -R134.reuse ;  /* 0x0000b400f96d7a23 */ /* 0x100fe40000010886 */
[--C-:B------:R-:W-:Y:S02]  /*8b50*/  FFMA.FTZ R110, R247, c[0x0][0x2d0], -R134.reuse ;  /* 0x0000b400f76e7a23 */ /* 0x100fe40000010886 */
[--C-:B------:R-:W-:Y:S01]  /*8b60*/  FFMA.FTZ R111, R161, c[0x0][0x2d0], -R134.reuse ;  /* 0x0000b400a16f7a23 */ /* 0x100fe20000010886 */
[C---:B---3--:R-:W-:Y:S01]  /*8b70*/  HMMA.16816.F32.BF16 R44, R120.reuse, R68, R44 ;  /* 0x00000044782c723c */ /* 0x048fe2000004182c */
[----:B------:R-:W3:Y:S02]  /*8b80*/  MUFU.EX2 R108, R108 ;  /* 0x0000006c006c7308 */ /* 0x000ee40000000800 */
[--C-:B------:R-:W-:Y:S02]  /*8b90*/  FFMA.FTZ R148, R159, c[0x0][0x2d0], -R134.reuse ;  /* 0x0000b4009f947a23 */ /* 0x100fe40000010886 */
[--C-:B------:R-:W-:Y:S02]  /*8ba0*/  FFMA.FTZ R159, R164, c[0x0][0x2d0], -R151.reuse ;  /* 0x0000b400a49f7a23 */ /* 0x100fe40000010897 */
[----:B----4-:R-:W-:Y:S01]  /*8bb0*/  F2FP.BF16.PACK_AB R68, R140, R137 ;  /* 0x000000898c44723e */ /* 0x010fe200000010ff */
[C---:B------:R-:W-:Y:S03]  /*8bc0*/  HMMA.16816.F32.BF16 R48, R120.reuse, R70, R48 ;  /* 0x000000467830723c */ /* 0x040fe60000041830 */
[----:B------:R-:W-:Y:S01]  /*8bd0*/  MUFU.EX2 R109, R109 ;  /* 0x0000006d006d7308 */ /* 0x000fe20000000800 */
[--C-:B------:R-:W-:Y:S02]  /*8be0*/  FFMA.FTZ R161, R162, c[0x0][0x2d0], -R151.reuse ;  /* 0x0000b400a2a17a23 */ /* 0x100fe40000010897 */
[--C-:B------:R-:W-:Y:S02]  /*8bf0*/  FFMA.FTZ R162, R239, c[0x0][0x2d0], -R134.reuse ;  /* 0x0000b400efa27a23 */ /* 0x100fe40000010886 */
[C---:B-1----:R-:W-:Y:S04]  /*8c00*/  HMMA.16816.F32.BF16 R52, R120.reuse, R72, R52 ;  /* 0x000000487834723c */ /* 0x042fe80000041834 */
[--C-:B------:R-:W-:Y:S01]  /*8c10*/  FFMA.FTZ R164, R169, c[0x0][0x2d0], -R134.reuse ;  /* 0x0000b400a9a47a23 */ /* 0x100fe20000010886 */
[----:B------:R-:W1:Y:S01]  /*8c20*/  MUFU.EX2 R110, R110 ;  /* 0x0000006e006e7308 */ /* 0x000e620000000800 */
[--C-:B------:R-:W-:Y:S02]  /*8c30*/  FFMA.FTZ R169, R240, c[0x0][0x2d0], -R151.reuse ;  /* 0x0000b400f0a97a23 */ /* 0x100fe40000010897 */
[C---:B------:R-:W-:Y:S01]  /*8c40*/  HMMA.16816.F32.BF16 R56, R120.reuse, R74, R56 ;  /* 0x0000004a7838723c */ /* 0x040fe20000041838 */
[----:B------:R-:W4:Y:S03]  /*8c50*/  LDSM.16.MT88.4 R72, [R210+0x900] ;  /* 0x00090000d248783b */ /* 0x000f260000004200 */
[----:B---3--:R-:W-:Y:S01]  /*8c60*/  F2FP.BF16.PACK_AB R70, R108, R143 ;  /* 0x0000008f6c46723e */ /* 0x008fe200000010ff */
[--C-:B------:R-:W-:Y:S02]  /*8c70*/  FFMA.FTZ R239, R170, c[0x0][0x2d0], -R151.reuse ;  /* 0x0000b400aaef7a23 */ /* 0x100fe40000010897 */
[----:B------:R-:W-:Y:S01]  /*8c80*/  MUFU.EX2 R111, R111 ;  /* 0x0000006f006f7308 */ /* 0x000fe20000000800 */
[C---:B------:R-:W-:Y:S04]  /*8c90*/  HMMA.16816.F32.BF16 R60, R120.reuse, R76, R60 ;  /* 0x0000004c783c723c */ /* 0x040fe8000004183c */
[--C-:B------:R-:W-:Y:S02]  /*8ca0*/  FFMA.FTZ R170, R245, c[0x0][0x2d0], -R134.reuse ;  /* 0x0000b400f5aa7a23 */ /* 0x100fe40000010886 */
[--C-:B------:R-:W-:Y:S02]  /*8cb0*/  FFMA.FTZ R240, R241, c[0x0][0x2d0], -R134.reuse ;  /* 0x0000b400f1f07a23 */ /* 0x100fe40000010886 */
[----:B------:R-:W-:Y:S01]  /*8cc0*/  HMMA.16816.F32.BF16 R64, R120, R78, R64 ;  /* 0x0000004e7840723c */ /* 0x000fe20000041840 */
[----:B------:R-:W3:Y:S01]  /*8cd0*/  MUFU.EX2 R148, R148 ;  /* 0x0000009400947308 */ /* 0x000ee20000000800 */
[----:B------:R-:W5:Y:S02]  /*8ce0*/  LDSM.16.MT88.4 R76, [R212+0x3900] ;  /* 0x00390000d44c783b */ /* 0x000f640000004200 */
[--C-:B------:R-:W-:Y:S01]  /*8cf0*/  FFMA.FTZ R241, R156, c[0x0][0x2d0], -R151.reuse ;  /* 0x0000b4009cf17a23 */ /* 0x100fe20000010897 */
[----:B-1----:R-:W-:Y:S01]  /*8d00*/  F2FP.BF16.PACK_AB R69, R110, R109 ;  /* 0x0000006d6e45723e */ /* 0x002fe200000010ff */
[--C-:B------:R-:W-:Y:S02]  /*8d10*/  FFMA.FTZ R245, R150, c[0x0][0x2d0], -R151.reuse ;  /* 0x0000b40096f57a23 */ /* 0x100fe40000010897 */
[--C-:B------:R-:W-:Y:S03]  /*8d20*/  FFMA.FTZ R150, R163, c[0x0][0x2d0], -R134.reuse ;  /* 0x0000b400a3967a23 */ /* 0x100fe60000010886 */
[----:B------:R-:W1:Y:S01]  /*8d30*/  MUFU.EX2 R159, R159 ;  /* 0x0000009f009f7308 */ /* 0x000e620000000800 */
[--C-:B------:R-:W-:Y:S02]  /*8d40*/  FFMA.FTZ R156, R153, c[0x0][0x2d0], -R134.reuse ;  /* 0x0000b400999c7a23 */ /* 0x100fe40000010886 */
[----:B------:R-:W-:Y:S02]  /*8d50*/  FFMA.FTZ R151, R136, c[0x0][0x2d0], -R151 ;  /* 0x0000b40088977a23 */ /* 0x000fe40000010897 */
[--C-:B------:R-:W-:Y:S02]  /*8d60*/  FFMA.FTZ R136, R149, c[0x0][0x2d0], -R134.reuse ;  /* 0x0000b40095887a23 */ /* 0x100fe40000010886 */
[----:B------:R-:W-:Y:S02]  /*8d70*/  FFMA.FTZ R134, R117, c[0x0][0x2d0], -R134 ;  /* 0x0000b40075867a23 */ /* 0x000fe40000010886 */
[----:B------:R-:W-:Y:S01]  /*8d80*/  FADD.FTZ R118, R129, R118 ;  /* 0x0000007681767221 */ /* 0x000fe20000010000 */
[----:B------:R-:W1:Y:S01]  /*8d90*/  MUFU.EX2 R161, R161 ;  /* 0x000000a100a17308 */ /* 0x000e620000000800 */
[----:B------:R-:W-:Y:S02]  /*8da0*/  FADD.FTZ R130, R130, R131 ;  /* 0x0000008382827221 */ /* 0x000fe40000010000 */
[----:B------:R-:W-:Y:S01]  /*8db0*/  FADD.FTZ R137, R137, R118 ;  /* 0x0000007689897221 */ /* 0x000fe20000010000 */
[----:B---3--:R-:W-:Y:S01]  /*8dc0*/  F2FP.BF16.PACK_AB R71, R148, R111 ;  /* 0x0000006f9447723e */ /* 0x008fe200000010ff */
[----:B------:R-:W-:Y:S02]  /*8dd0*/  FADD.FTZ R109, R109, R130 ;  /* 0x000000826d6d7221 */ /* 0x000fe40000010000 */
[----:B------:R-:W-:Y:S02]  /*8de0*/  FADD.FTZ R140, R140, R137 ;  /* 0x000000898c8c7221 */ /* 0x000fe40000010000 */
[----:B------:R-:W-:Y:S01]  /*8df0*/  FADD.FTZ R110, R110, R109 ;  /* 0x0000006d6e6e7221 */ /* 0x000fe20000010000 */
[----:B------:R-:W3:Y:S01]  /*8e00*/  MUFU.EX2 R162, R162 ;  /* 0x000000a200a27308 */ /* 0x000ee20000000800 */
[C---:B--2---:R-:W-:Y:S05]  /*8e10*/  HMMA.16816.F32.BF16 R4, R68.reuse, R80, R4 ;  /* 0x000000504404723c */ /* 0x044fea0000041804 */
[----:B------:R-:W-:Y:S02]  /*8e20*/  FADD.FTZ R143, R143, R140 ;  /* 0x0000008c8f8f7221 */ /* 0x000fe40000010000 */
[----:B------:R-:W-:Y:S01]  /*8e30*/  FADD.FTZ R3, R111, R110 ;  /* 0x0000006e6f037221 */ /* 0x000fe20000010000 */
[C---:B------:R-:W-:Y:S01]  /*8e40*/  HMMA.16816.F32.BF16 R8, R68.reuse, R82, R8 ;  /* 0x000000524408723c */ /* 0x040fe20000041808 */
[----:B------:R-:W-:Y:S01]  /*8e50*/  LDSM.16.MT88.4 R80, [R209+0x3900] ;  /* 0x00390000d150783b */ /* 0x000fe20000004200 */
[----:B------:R-:W2:Y:S02]  /*8e60*/  MUFU.EX2 R164, R164 ;  /* 0x000000a400a47308 */ /* 0x000ea40000000800 */
[----:B------:R-:W-:Y:S02]  /*8e70*/  FADD.FTZ R108, R108, R143 ;  /* 0x0000008f6c6c7221 */ /* 0x000fe40000010000 */
[----:B------:R-:W-:Y:S02]  /*8e80*/  FADD.FTZ R3, R148, R3 ;  /* 0x0000000394037221 */ /* 0x000fe40000010000 */
[C---:B----4-:R-:W-:Y:S04]  /*8e90*/  HMMA.16816.F32.BF16 R12, R68.reuse, R72, R12 ;  /* 0x00000048440c723c */ /* 0x050fe8000004180c */
[----:B------:R-:W-:Y:S04]  /*8ea0*/  MUFU.EX2 R169, R169 ;  /* 0x000000a900a97308 */ /* 0x000fe80000000800 */
[C---:B------:R-:W-:Y:S01]  /*8eb0*/  HMMA.16816.F32.BF16 R16, R68.reuse, R74, R16 ;  /* 0x0000004a4410723c */ /* 0x040fe20000041810 */
[----:B------:R-:W4:Y:S05]  /*8ec0*/  LDSM.16.MT88.4 R72, [R210+0x3900] ;  /* 0x00390000d248783b */ /* 0x000f2a0000004200 */
[----:B------:R-:W-:Y:S02]  /*8ed0*/  MUFU.EX2 R239, R239 ;  /* 0x000000ef00ef7308 */ /* 0x000fe40000000800 */
[C---:B------:R-:W-:Y:S08]  /*8ee0*/  HMMA.16816.F32.BF16 R20, R68.reuse, R84, R20 ;  /* 0x000000544414723c */ /* 0x040ff00000041814 */
[C---:B------:R-:W-:Y:S01]  /*8ef0*/  HMMA.16816.F32.BF16 R24, R68.reuse, R86, R24 ;  /* 0x000000564418723c */ /* 0x040fe20000041818 */
[----:B------:R-:W1:Y:S01]  /*8f00*/  LDSM.16.MT88.4 R84, [R208+0x3900] ;  /* 0x00390000d054783b */ /* 0x000e620000004200 */
[----:B------:R-:W-:Y:S06]  /*8f10*/  MUFU.EX2 R170, R170 ;  /* 0x000000aa00aa7308 */ /* 0x000fec0000000800 */
[C---:B------:R-:W-:Y:S04]  /*8f20*/  HMMA.16816.F32.BF16 R28, R68.reuse, R88, R28 ;  /* 0x00000058441c723c */ /* 0x040fe8000004181c */
[----:B------:R-:W-:Y:S04]  /*8f30*/  MUFU.EX2 R240, R240 ;  /* 0x000000f000f07308 */ /* 0x000fe80000000800 */
[C---:B------:R-:W-:Y:S01]  /*8f40*/  HMMA.16816.F32.BF16 R32, R68.reuse, R90, R32 ;  /* 0x0000005a4420723c */ /* 0x040fe20000041820 */
[----:B------:R-:W-:Y:S05]  /*8f50*/  LDSM.16.MT88.4 R88, [R208+0x4100] ;  /* 0x00410000d058783b */ /* 0x000fea0000004200 */
[----:B------:R-:W-:Y:S02]  /*8f60*/  MUFU.EX2 R241, R241 ;  /* 0x000000f100f17308 */ /* 0x000fe40000000800 */
[C---:B-----5:R-:W-:Y:S08]  /*8f70*/  HMMA.16816.F32.BF16 R36, R68.reuse, R76, R36 ;  /* 0x0000004c4424723c */ /* 0x060ff00000041824 */
[C---:B------:R-:W-:Y:S01]  /*8f80*/  HMMA.16816.F32.BF16 R40, R68.reuse, R78, R40 ;  /* 0x0000004e4428723c */ /* 0x040fe20000041828 */
[----:B------:R-:W-:Y:S01]  /*8f90*/  LDSM.16.MT88.4 R76, [R210+0x1100] ;  /* 0x00110000d24c783b */ /* 0x000fe20000004200 */
[----:B------:R-:W-:Y:S06]  /*8fa0*/  MUFU.EX2 R245, R245 ;  /* 0x000000f500f57308 */ /* 0x000fec0000000800 */
[C---:B----4-:R-:W-:Y:S04]  /*8fb0*/  HMMA.16816.F32.BF16 R44, R68.reuse, R72, R44 ;  /* 0x00000048442c723c */ /* 0x050fe8000004182c */
[----:B------:R-:W-:Y:S04]  /*8fc0*/  MUFU.EX2 R150, R150 ;  /* 0x0000009600967308 */ /* 0x000fe80000000800 */
[C---:B------:R-:W-:Y:S01]  /*8fd0*/  HMMA.16816.F32.BF16 R48, R68.reuse, R74, R48 ;  /* 0x0000004a4430723c */ /* 0x040fe20000041830 */
[----:B------:R-:W4:Y:S05]  /*8fe0*/  LDSM.16.MT88.4 R72, [R212+0x1100] ;  /* 0x00110000d448783b */ /* 0x000f2a0000004200 */
[----:B------:R-:W-:Y:S02]  /*8ff0*/  MUFU.EX2 R156, R156 ;  /* 0x0000009c009c7308 */ /* 0x000fe40000000800 */
[C---:B------:R-:W-:Y:S08]  /*9000*/  HMMA.16816.F32.BF16 R52, R68.reuse, R80, R52 ;  /* 0x000000504434723c */ /* 0x040ff00000041834 */
[C---:B------:R-:W-:Y:S01]  /*9010*/  HMMA.16816.F32.BF16 R56, R68.reuse, R82, R56 ;  /* 0x000000524438723c */ /* 0x040fe20000041838 */
[----:B------:R-:W5:Y:S01]  /*9020*/  LDSM.16.MT88.4 R80, [R209+0x1100] ;  /* 0x00110000d150783b */ /* 0x000f620000004200 */
[----:B------:R-:W2:Y:S06]  /*9030*/  MUFU.EX2 R141, R141 ;  /* 0x0000008d008d7308 */ /* 0x000eac0000000800 */
[C---:B-1----:R-:W-:Y:S04]  /*9040*/  HMMA.16816.F32.BF16 R60, R68.reuse, R84, R60 ;  /* 0x00000054443c723c */ /* 0x042fe8000004183c */
[----:B------:R-:W-:Y:S04]  /*9050*/  MUFU.EX2 R138, R138 ;  /* 0x0000008a008a7308 */ /* 0x000fe80000000800 */
[----:B------:R-:W-:Y:S01]  /*9060*/  HMMA.16816.F32.BF16 R64, R68, R86, R64 ;  /* 0x000000564440723c */ /* 0x000fe20000041840 */
[----:B------:R-:W1:Y:S05]  /*9070*/  LDSM.16.MT88.4 R84, [R208+0x1100] ;  /* 0x00110000d054783b */ /* 0x000e6a0000004200 */
[----:B------:R-:W5:Y:S01]  /*9080*/  MUFU.EX2 R151, R151 ;  /* 0x0000009700977308 */ /* 0x000f620000000800 */
[----:B------:R-:W-:Y:S01]  /*9090*/  F2FP.BF16.PACK_AB R68, R154, R159 ;  /* 0x0000009f9a44723e */ /* 0x000fe200000010ff */
[----:B------:R-:W-:Y:S01]  /*90a0*/  FADD.FTZ R159, R159, R108 ;  /* 0x0000006c9f9f7221 */ /* 0x000fe20000010000 */
[----:B------:R-:W-:Y:S03]  /*90b0*/  F2FP.BF16.PACK_AB R70, R161, R158 ;  /* 0x0000009ea146723e */ /* 0x000fe600000010ff */
[----:B---3--:R-:W-:Y:S01]  /*90c0*/  F2FP.BF16.PACK_AB R69, R165, R162 ;  /* 0x000000a2a545723e */ /* 0x008fe200000010ff */
[----:B------:R-:W-:Y:S01]  /*90d0*/  FADD.FTZ R162, R162, R3 ;  /* 0x00000003a2a27221 */ /* 0x000fe20000010000 */
[----:B--2---:R-:W-:Y:S01]  /*90e0*/  F2FP.BF16.PACK_AB R71, R167, R164 ;  /* 0x000000a4a747723e */ /* 0x004fe200000010ff */
[----:B------:R-:W-:Y:S01]  /*90f0*/  FADD.FTZ R159, R154, R159 ;  /* 0x0000009f9a9f7221 */ /* 0x000fe20000010000 */
[----:B------:R-:W-:Y:S01]  /*9100*/  F2FP.BF16.PACK_AB R120, R141, R142 ;  /* 0x0000008e8d78723e */ /* 0x000fe200000010ff */
[----:B------:R-:W-:Y:S01]  /*9110*/  MUFU.EX2 R136, R136 ;  /* 0x0000008800887308 */ /* 0x000fe20000000800 */
[----:B------:R-:W-:Y:S02]  /*9120*/  FADD.FTZ R165, R165, R162 ;  /* 0x000000a2a5a57221 */ /* 0x000fe40000010000 */
[----:B------:R-:W-:Y:S01]  /*9130*/  FADD.FTZ R158, R158, R159 ;  /* 0x0000009f9e9e7221 */ /* 0x000fe20000010000 */
[C---:B----4-:R-:W-:Y:S03]  /*9140*/  HMMA.16816.F32.BF16 R4, R68.reuse, R72, R4 ;  /* 0x000000484404723c */ /* 0x050fe60000041804 */
[----:B------:R-:W-:Y:S02]  /*9150*/  FADD.FTZ R164, R164, R165 ;  /* 0x000000a5a4a47221 */ /* 0x000fe40000010000 */
[----:B------:R-:W-:Y:S01]  /*9160*/  FADD.FTZ R161, R161, R158 ;  /* 0x0000009ea1a17221 */ /* 0x000fe20000010000 */
[----:B------:R-:W2:Y:S01]  /*9170*/  MUFU.EX2 R139, R139 ;  /* 0x0000008b008b7308 */ /* 0x000ea20000000800 */
[----:B------:R-:W-:Y:S01]  /*9180*/  FADD.FTZ R167, R167, R164 ;  /* 0x000000a4a7a77221 */ /* 0x000fe20000010000 */
[C---:B------:R-:W-:Y:S01]  /*9190*/  HMMA.16816.F32.BF16 R8, R68.reuse, R74, R8 ;  /* 0x0000004a4408723c */ /* 0x040fe20000041808 */
[----:B------:R-:W3:Y:S03]  /*91a0*/  LDSM.16.MT88.4 R72, [R212+0x4100] ;  /* 0x00410000d448783b */ /* 0x000ee60000004200 */
[----:B-----5:R-:W-:Y:S04]  /*91b0*/  F2FP.BF16.PACK_AB R122, R151, R138 ;  /* 0x0000008a977a723e */ /* 0x020fe800000010ff */
[C---:B------:R-:W-:Y:S01]  /*91c0*/  HMMA.16816.F32.BF16 R12, R68.reuse, R76, R12 ;  /* 0x0000004c440c723c */ /* 0x040fe2000004180c */
[----:B------:R-:W-:Y:S07]  /*91d0*/  MUFU.EX2 R135, R135 ;  /* 0x0000008700877308 */ /* 0x000fee0000000800 */
[C---:B------:R-:W-:Y:S01]  /*91e0*/  HMMA.16816.F32.BF16 R16, R68.reuse, R78, R16 ;  /* 0x0000004e4410723c */ /* 0x040fe20000041810 */
[----:B------:R-:W4:Y:S02]  /*91f0*/  LDSM.16.MT88.4 R76, [R210+0x4100] ;  /* 0x00410000d24c783b */ /* 0x000f240000004200 */
[----:B------:R-:W5:Y:S01]  /*9200*/  MUFU.EX2 R134, R134 ;  /* 0x0000008600867308 */ /* 0x000f620000000800 */
[----:B--2---:R-:W-:Y:S04]  /*9210*/  F2FP.BF16.PACK_AB R121, R139, R136 ;  /* 0x000000888b79723e */ /* 0x004fe800000010ff */
[C---:B------:R-:W-:Y:S08]  /*9220*/  HMMA.16816.F32.BF16 R20, R68.reuse, R80, R20 ;  /* 0x000000504414723c */ /* 0x040ff00000041814 */
[C---:B------:R-:W-:Y:S01]  /*9230*/  HMMA.16816.F32.BF16 R24, R68.reuse, R82, R24 ;  /* 0x000000524418723c */ /* 0x040fe20000041818 */
[----:B------:R-:W2:Y:S07]  /*9240*/  LDSM.16.MT88.4 R80, [R209+0x4100] ;  /* 0x00410000d150783b */ /* 0x000eae0000004200 */
[C---:B-1----:R-:W-:Y:S04]  /*9250*/  HMMA.16816.F32.BF16 R28, R68.reuse, R84, R28 ;  /* 0x00000054441c723c */ /* 0x042fe8000004181c */
[----:B-----5:R-:W-:Y:S04]  /*9260*/  F2FP.BF16.PACK_AB R123, R134, R135 ;  /* 0x00000087867b723e */ /* 0x020fe800000010ff */
[C---:B------:R-:W-:Y:S01]  /*9270*/  HMMA.16816.F32.BF16 R32, R68.reuse, R86, R32 ;  /* 0x000000564420723c */ /* 0x040fe20000041820 */
[----:B------:R-:W1:Y:S07]  /*9280*/  LDSM.16.MT88.4 R84, [R212+0x1900] ;  /* 0x00190000d454783b */ /* 0x000e6e0000004200 */
[C---:B---3--:R-:W-:Y:S08]  /*9290*/  HMMA.16816.F32.BF16 R36, R68.reuse, R72, R36 ;  /* 0x000000484424723c */ /* 0x048ff00000041824 */
[C---:B------:R-:W-:Y:S01]  /*92a0*/  HMMA.16816.F32.BF16 R40, R68.reuse, R74, R40 ;  /* 0x0000004a4428723c */ /* 0x040fe20000041828 */
[----:B------:R-:W3:Y:S07]  /*92b0*/  LDSM.16.MT88.4 R72, [R210+0x1900] ;  /* 0x00190000d248783b */ /* 0x000eee0000004200 */
[C---:B----4-:R-:W-:Y:S08]  /*92c0*/  HMMA.16816.F32.BF16 R44, R68.reuse, R76, R44 ;  /* 0x0000004c442c723c */ /* 0x050ff0000004182c */
[C---:B------:R-:W-:Y:S01]  /*92d0*/  HMMA.16816.F32.BF16 R48, R68.reuse, R78, R48 ;  /* 0x0000004e4430723c */ /* 0x040fe20000041830 */
[----:B------:R-:W4:Y:S07]  /*92e0*/  LDSM.16.MT88.4 R76, [R209+0x1900] ;  /* 0x00190000d14c783b */ /* 0x000f2e0000004200 */
[C---:B--2---:R-:W-:Y:S08]  /*92f0*/  HMMA.16816.F32.BF16 R52, R68.reuse, R80, R52 ;  /* 0x000000504434723c */ /* 0x044ff00000041834 */
[C---:B------:R-:W-:Y:S01]  /*9300*/  HMMA.16816.F32.BF16 R56, R68.reuse, R82, R56 ;  /* 0x000000524438723c */ /* 0x040fe20000041838 */
[----:B------:R-:W2:Y:S07]  /*9310*/  LDSM.16.MT88.4 R80, [R208+0x1900] ;  /* 0x00190000d050783b */ /* 0x000eae0000004200 */
        /* <DEDUP_REMOVED lines=15> */
[----:B------:R-:W-:Y:S01]  /*9410*/  IADD3 R168, R238, -0x1, RZ ;  /* 0xffffffffeea87810 */ /* 0x000fe20007ffe0ff */
[----:B------:R-:W-:Y:S01]  /*9420*/  FADD.FTZ R171, R171, R240 ;  /* 0x000000f0abab7221 */ /* 0x000fe20000010000 */
[C---:B------:R-:W-:Y:S01]  /*9430*/  HMMA.16816.F32.BF16 R8, R68.reuse, R86, R8 ;  /* 0x000000564408723c */ /* 0x040fe20000041808 */
[----:B------:R-:W1:Y:S03]  /*9440*/  LDSM.16.MT88.4 R84, [R212+0x4900] ;  /* 0x00490000d454783b */ /* 0x000e660000004200 */
[----:B------:R-:W-:Y:S02]  /*9450*/  FADD.FTZ R2, R150, R171 ;  /* 0x000000ab96027221 */ /* 0x000fe40000010000 */
[----:B------:R-:W-:Y:S02]  /*9460*/  IMAD.MOV.U32 R238, RZ, RZ, R168 ;  /* 0x000000ffffee7224 */ /* 0x000fe400078e00a8 */
[C---:B---3--:R-:W-:Y:S04]  /*9470*/  HMMA.16816.F32.BF16 R12, R68.reuse, R72, R12 ;  /* 0x00000048440c723c */ /* 0x048fe8000004180c */
[----:B------:R-:W-:Y:S04]  /*9480*/  FADD.FTZ R2, R157, R2 ;  /* 0x000000029d027221 */ /* 0x000fe80000010000 */
[C---:B------:R-:W-:Y:S01]  /*9490*/  HMMA.16816.F32.BF16 R16, R68.reuse, R74, R16 ;  /* 0x0000004a4410723c */ /* 0x040fe20000041810 */
[----:B------:R-:W3:Y:S03]  /*94a0*/  LDSM.16.MT88.4 R72, [R210+0x4900] ;  /* 0x00490000d248783b */ /* 0x000ee60000004200 */
[----:B------:R-:W-:Y:S02]  /*94b0*/  FADD.FTZ R3, R155, R2 ;  /* 0x000000029b037221 */ /* 0x000fe40000010000 */
[----:B------:R-:W-:Y:S02]  /*94c0*/  IMAD.MOV.U32 R2, RZ, RZ, R116 ;  /* 0x000000ffff027224 */ /* 0x000fe400078e0074 */
[C---:B----4-:R-:W-:Y:S04]  /*94d0*/  HMMA.16816.F32.BF16 R20, R68.reuse, R76, R20 ;  /* 0x0000004c4414723c */ /* 0x050fe80000041814 */
[----:B------:R-:W-:Y:S04]  /*94e0*/  FADD.FTZ R3, R156, R3 ;  /* 0x000000039c037221 */ /* 0x000fe80000010000 */
[C---:B------:R-:W-:Y:S01]  /*94f0*/  HMMA.16816.F32.BF16 R24, R68.reuse, R78, R24 ;  /* 0x0000004e4418723c */ /* 0x040fe20000041818 */
[----:B------:R-:W4:Y:S03]  /*9500*/  LDSM.16.MT88.4 R76, [R212+0x2100] ;  /* 0x00210000d44c783b */ /* 0x000f260000004200 */
[----:B------:R-:W-:Y:S02]  /*9510*/  FADD.FTZ R136, R136, R3 ;  /* 0x0000000388887221 */ /* 0x000fe40000010000 */
[----:B------:R-:W-:Y:S02]  /*9520*/  IMAD.MOV.U32 R3, RZ, RZ, R0 ;  /* 0x000000ffff037224 */ /* 0x000fe400078e0000 */
[C---:B--2---:R-:W-:Y:S04]  /*9530*/  HMMA.16816.F32.BF16 R28, R68.reuse, R80, R28 ;  /* 0x00000050441c723c */ /* 0x044fe8000004181c */
[----:B------:R-:W-:Y:S04]  /*9540*/  FADD.FTZ R136, R139, R136 ;  /* 0x000000888b887221 */ /* 0x000fe80000010000 */
[C---:B------:R-:W-:Y:S01]  /*9550*/  HMMA.16816.F32.BF16 R32, R68.reuse, R82, R32 ;  /* 0x000000524420723c */ /* 0x040fe20000041820 */
[----:B------:R-:W2:Y:S03]  /*9560*/  LDSM.16.MT88.4 R80, [R210+0x2100] ;  /* 0x00210000d250783b */ /* 0x000ea60000004200 */
[----:B------:R-:W-:Y:S04]  /*9570*/  FADD.FTZ R135, R135, R136 ;  /* 0x0000008887877221 */ /* 0x000fe80000010000 */
[C---:B-1----:R-:W-:Y:S04]  /*9580*/  HMMA.16816.F32.BF16 R36, R68.reuse, R84, R36 ;  /* 0x000000544424723c */ /* 0x042fe80000041824 */
[----:B------:R-:W-:Y:S04]  /*9590*/  FADD.FTZ R229, R134, R135 ;  /* 0x0000008786e57221 */ /* 0x000fe80000010000 */
[C---:B------:R-:W-:Y:S01]  /*95a0*/  HMMA.16816.F32.BF16 R40, R68.reuse, R86, R40 ;  /* 0x000000564428723c */ /* 0x040fe20000041828 */
[----:B------:R-:W-:Y:S07]  /*95b0*/  LDSM.16.MT88.4 R84, [R208+0x2100] ;  /* 0x00210000d054783b */ /* 0x000fee0000004200 */
[C---:B---3--:R-:W-:Y:S08]  /*95c0*/  HMMA.16816.F32.BF16 R44, R68.reuse, R72, R44 ;  /* 0x00000048442c723c */ /* 0x048ff0000004182c */
        /* <DEDUP_REMOVED lines=15> */
[C---:B----4-:R-:W-:Y:S03]  /*96c0*/  HMMA.16816.F32.BF16 R4, R68.reuse, R76, R4 ;  /* 0x0000004c4404723c */ /* 0x050fe60000041804 */
[----:B------:R-:W-:Y:S04]  /*96d0*/  FADD.FTZ R245, R245, R152 ;  /* 0x00000098f5f57221 */ /* 0x000fe80000010000 */
        /* <DEDUP_REMOVED lines=8> */
[----:B------:R-:W-:Y:S04]  /*9760*/  FADD.FTZ R228, R151, R138 ;  /* 0x0000008a97e47221 */ /* 0x000fe80000010000 */
        /* <DEDUP_REMOVED lines=9> */
[C---:B------:R-:W-:Y:S08]  /*9800*/  HMMA.16816.F32.BF16 R48, R68.reuse, R82, R48 ;  /* 0x000000524430723c */ /* 0x040ff00000041830 */
[C---:B------:R-:W-:Y:S08]  /*9810*/  HMMA.16816.F32.BF16 R52, R68.reuse, R88, R52 ;  /* 0x000000584434723c */ /* 0x040ff00000041834 */
[C---:B------:R-:W-:Y:S08]  /*9820*/  HMMA.16816.F32.BF16 R56, R68.reuse, R90, R56 ;  /* 0x0000005a4438723c */ /* 0x040ff00000041838 */
[C---:B-1----:R-:W-:Y:S08]  /*9830*/  HMMA.16816.F32.BF16 R60, R68.reuse, R72, R60 ;  /* 0x00000048443c723c */ /* 0x042ff0000004183c */
[----:B------:R-:W-:Y:S08]  /*9840*/  HMMA.16816.F32.BF16 R64, R68, R74, R64 ;  /* 0x0000004a4440723c */ /* 0x000ff00000041840 */
[C---:B----4-:R-:W-:Y:S01]  /*9850*/  HMMA.16816.F32.BF16 R112, R120.reuse, R84, R4 ;  /* 0x000000547870723c */ /* 0x050fe20000041804 */
[----:B------:R-:W1:Y:S07]  /*9860*/  LDSM.16.MT88.4 R4, [R210+0x5900] ;  /* 0x00590000d204783b */ /* 0x000e6e0000004200 */
[C---:B------:R-:W-:Y:S01]  /*9870*/  HMMA.16816.F32.BF16 R68, R120.reuse, R86, R8 ;  /* 0x000000567844723c */ /* 0x040fe20000041808 */
[----:B------:R-:W2:Y:S07]  /*9880*/  LDSM.16.MT88.4 R8, [R209+0x5900] ;  /* 0x00590000d108783b */ /* 0x000eae0000004200 */
[C---:B------:R-:W-:Y:S01]  /*9890*/  HMMA.16816.F32.BF16 R72, R120.reuse, R92, R12 ;  /* 0x0000005c7848723c */ /* 0x040fe2000004180c */
[----:B------:R-:W3:Y:S07]  /*98a0*/  LDSM.16.MT88.4 R12, [R208+0x5900] ;  /* 0x00590000d00c783b */ /* 0x000eee0000004200 */
        /* <DEDUP_REMOVED lines=8> */
[C---:B------:R-:W-:Y:S08]  /*9930*/  HMMA.16816.F32.BF16 R104, R120.reuse, R6, R48 ;  /* 0x000000067868723c */ /* 0x040ff00000041830 */
[C---:B--2---:R-:W-:Y:S08]  /*9940*/  HMMA.16816.F32.BF16 R52, R120.reuse, R8, R52 ;  /* 0x000000087834723c */ /* 0x044ff00000041834 */
[C---:B------:R-:W-:Y:S08]  /*9950*/  HMMA.16816.F32.BF16 R56, R120.reuse, R10, R56 ;  /* 0x0000000a7838723c */ /* 0x040ff00000041838 */
[C---:B---3--:R-:W-:Y:S07]  /*9960*/  HMMA.16816.F32.BF16 R60, R120.reuse, R12, R60 ;  /* 0x0000000c783c723c */ /* 0x048fee000004183c */
[----:B------:R-:W-:Y:S01]  /*9970*/  IMAD.MOV.U32 R12, RZ, RZ, R116 ;  /* 0x000000ffff0c7224 */ /* 0x000fe200078e0074 */
[----:B------:R-:W-:Y:S01]  /*9980*/  HMMA.16816.F32.BF16 R64, R120, R14, R64 ;  /* 0x0000000e7840723c */ /* 0x000fe20000041840 */
[----:B------:R-:W-:-:S07]  /*9990*/  @P0 BRA `(.L_x_1830) ;  /* 0xffffc0f000000947 */ /* 0x000fce000383ffff */
.L_x_1819:
        /* <DEDUP_REMOVED lines=22> */
.L_x_1832:
[----:B------:R-:W-:-:S13]  /*9b00*/  ISETP.NE.AND P0, PT, R2, c[0x0][0x32c], PT ;  /* 0x0000cb0002007a0c */ /* 0x000fda0003f05270 */
[----:B------:R-:W-:-:S05]  /*9b10*/  @P0 IMAD.HI.U32 R2, R3, c[0x0][0x330], RZ ;  /* 0x0000cc0003020a27 */ /* 0x000fca00078e00ff */
[----:B------:R-:W-:-:S05]  /*9b20*/  @P0 SHF.R.U32.HI R3, RZ, c[0x0][0x334], R2 ;  /* 0x0000cd00ff030a19 */ /* 0x000fca0000011602 */
.L_x_1833:
[----:B------:R-:W-:-:S05]  /*9b30*/  IMAD R3, R3, c[0x0][0x32c], RZ ;  /* 0x0000cb0003037a24 */ /* 0x000fca00078e02ff */
[----:B------:R-:W-:-:S04]  /*9b40*/  IMNMX R4, R4, R3, !PT ;  /* 0x0000000304047217 */ /* 0x000fc80007800200 */
.L_x_1831:
        /* <DEDUP_REMOVED lines=15> */
.L_x_1837:
        /* <DEDUP_REMOVED lines=56> */
.L_x_1835:
        /* <DEDUP_REMOVED lines=35> */
[----:B------:R-:W-:Y:S01]  /*a1f0*/  HMMA.16816.F32.BF16 R48, R144, R154, R48 ;  /* 0x0000009a9030723c */ /* 0x000fe20000041830 */
[----:B------:R-:W4:Y:S07]  /*a200*/  LDSM.16.M88.4 R152, [R202] ;  /* 0x00000000ca98783b */ /* 0x000f2e0000000200 */
        /* <DEDUP_REMOVED lines=32> */
[----:B------:R-:W2:Y:S07]  /*a410*/  LDSM.16.M88.4 R164, [R199] ;  /* 0x00000000c7a4783b */ /* 0x000eae0000000200 */
[C---:B-1----:R-:W-:Y:S08]  /*a420*/  HMMA.16816.F32.BF16 R44, R176.reuse, R128, R44 ;  /* 0x00000080b02c723c */ /* 0x042ff0000004182c */
[----:B------:R-:W-:Y:S01]  /*a430*/  HMMA.16816.F32.BF16 R48, R176, R130, R48 ;  /* 0x00000082b030723c */ /* 0x000fe20000041830 */
[----:B------:R-:W1:Y:S07]  /*a440*/  LDSM.16.M88.4 R128, [R198] ;  /* 0x00000000c680783b */ /* 0x000e6e0000000200 */
[C---:B---3--:R-:W-:Y:S08]  /*a450*/  HMMA.16816.F32.BF16 R4, R180.reuse, R132, R4 ;  /* 0x00000084b404723c */ /* 0x048ff00000041804 */
[C---:B------:R-:W-:Y:S01]  /*a460*/  HMMA.16816.F32.BF16 R8, R180.reuse, R134, R8 ;  /* 0x00000086b408723c */ /* 0x040fe20000041808 */
[----:B------:R-:W3:Y:S07]  /*a470*/  LDSM.16.M88.4 R132, [R197] ;  /* 0x00000000c584783b */ /* 0x000eee0000000200 */
[C---:B----4-:R-:W-:Y:S08]  /*a480*/  HMMA.16816.F32.BF16 R12, R180.reuse, R136, R12 ;  /* 0x00000088b40c723c */ /* 0x050ff0000004180c */
[C---:B------:R-:W-:Y:S01]  /*a490*/  HMMA.16816.F32.BF16 R16, R180.reuse, R138, R16 ;  /* 0x0000008ab410723c */ /* 0x040fe20000041810 */
[----:B------:R-:W4:Y:S07]  /*a4a0*/  LDSM.16.M88.4 R136, [R196] ;  /* 0x00000000c488783b */ /* 0x000f2e0000000200 */
        /* <DEDUP_REMOVED lines=47> */
[C---:B---3--:R-:W-:Y:S08]  /*a7a0*/  HMMA.16816.F32.BF16 R12, R192.reuse, R132, R12 ;  /* 0x00000084c00c723c */ /* 0x048ff0000004180c */
[C---:B------:R-:W-:Y:S08]  /*a7b0*/  HMMA.16816.F32.BF16 R16, R192.reuse, R134, R16 ;  /* 0x00000086c010723c */ /* 0x040ff00000041810 */
[C---:B----4-:R-:W-:Y:S08]  /*a7c0*/  HMMA.16816.F32.BF16 R20, R192.reuse, R136, R20 ;  /* 0x00000088c014723c */ /* 0x050ff00000041814 */
        /* <DEDUP_REMOVED lines=61> */
.L_x_1836:
[----:B------:R-:W-:Y:S01]  /*aba0*/  FMNMX.FTZ R0, R4, R3, !PT ;  /* 0x0000000304007209 */ /* 0x000fe20007810000 */
[----:B-1----:R-:W-:Y:S01]  /*abb0*/  LDSM.16.MT88.4 R128, [R210+0x100] ;  /* 0x00010000d280783b */ /* 0x002fe20000004200 */
        /* <DEDUP_REMOVED lines=47> */
[----:B------:R-:W-:Y:S02]  /*aeb0*/  ISETP.GT.AND P0, PT, R238, R239, PT ;  /* 0x000000efee00720c */ /* 0x000fe40003f04270 */
[----:B------:R-:W-:Y:S02]  /*aec0*/  FMNMX.FTZ R122, R49, R0, !PT ;  /* 0x00000000317a7209 */ /* 0x000fe40007810000 */
[----:B------:R-:W-:Y:S03]  /*aed0*/  FMNMX.FTZ R0, R50, R121, !PT ;  /* 0x0000007932007209 */ /* 0x000fe60007810000 */
[----:B------:R-:W-:Y:S01]  /*aee0*/  SHFL.BFLY PT, R123, R122, 0x2, 0x1f ;  /* 0x0c401f007a7b7f89 */ /* 0x000fe200000e0000 */
[----:B------:R-:W-:Y:S07]  /*aef0*/  FMNMX.FTZ R118, R51, R0, !PT ;  /* 0x0000000033767209 */ /* 0x000fee0007810000 */
        /* <DEDUP_REMOVED lines=8> */
[--C-:B------:R-:W-:Y:S01]  /*af80*/  FFMA.FTZ R6, R6, c[0x0][0x2d0], -R143.reuse ;  /* 0x0000b40006067a23 */ /* 0x100fe2000001088f */
[----:B------:R-:W1:Y:S01]  /*af90*/  LDSM.16.MT88.4 R120, [R212+0x100] ;  /* 0x00010000d478783b */ /* 0x000e620000004200 */
[----:B------:R-:W-:Y:S02]  /*afa0*/  FFMA.FTZ R7, R7, c[0x0][0x2d0], -R143 ;  /* 0x0000b40007077a23 */ /* 0x000fe4000001088f */
[C---:B------:R-:W-:Y:S02]  /*afb0*/  FADD.FTZ R2, -R0.reuse, R3 ;  /* 0x0000000300027221 */ /* 0x040fe40000010100 */
[----:B------:R-:W-:Y:S01]  /*afc0*/  FMUL.FTZ R150, R0, c[0x0][0x2d0] ;  /* 0x0000b40000967a20 */ /* 0x000fe20000410000 */
[----:B------:R-:W-:Y:S01]  /*afd0*/  MUFU.EX2 R6, R6 ;  /* 0x0000000600067308 */ /* 0x000fe20000000800 */
[----:B------:R-:W-:Y:S02]  /*afe0*/  FMUL.FTZ R3, R2, c[0x0][0x2d0] ;  /* 0x0000b40002037a20 */ /* 0x000fe40000410000 */
[----:B------:R-:W-:Y:S02]  /*aff0*/  FADD.FTZ R2, -R116, R117 ;  /* 0x0000007574027221 */ /* 0x000fe40000010100 */
[--C-:B------:R-:W-:Y:S02]  /*b000*/  FFMA.FTZ R140, R4, c[0x0][0x2d0], -R150.reuse ;  /* 0x0000b400048c7a23 */ /* 0x100fe40000010896 */
[----:B------:R-:W-:Y:S02]  /*b010*/  FMUL.FTZ R117, R2, c[0x0][0x2d0] ;  /* 0x0000b40002757a20 */ /* 0x000fe40000410000 */
[--C-:B------:R-:W-:Y:S01]  /*b020*/  FFMA.FTZ R5, R5, c[0x0][0x2d0], -R150.reuse ;  /* 0x0000b40005057a23 */ /* 0x100fe20000010896 */
[----:B------:R-:W2:Y:S01]  /*b030*/  MUFU.EX2 R3, R3 ;  /* 0x0000000300037308 */ /* 0x000ea20000000800 */
[--C-:B------:R-:W-:Y:S02]  /*b040*/  FFMA.FTZ R118, R8, c[0x0][0x2d0], -R150.reuse ;  /* 0x0000b40008767a23 */ /* 0x100fe40000010896 */
[--C-:B------:R-:W-:Y:S02]  /*b050*/  FFMA.FTZ R119, R9, c[0x0][0x2d0], -R150.reuse ;  /* 0x0000b40009777a23 */ /* 0x100fe40000010896 */
[--C-:B------:R-:W-:Y:S02]  /*b060*/  FFMA.FTZ R142, R11, c[0x0][0x2d0], -R143.reuse ;  /* 0x0000b4000b8e7a23 */ /* 0x100fe4000001088f */
[--C-:B------:R-:W-:Y:S02]  /*b070*/  FFMA.FTZ R155, R36, c[0x0][0x2d0], -R150.reuse ;  /* 0x0000b400249b7a23 */ /* 0x100fe40000010896 */
[--C-:B------:R-:W-:Y:S01]  /*b080*/  FFMA.FTZ R158, R37, c[0x0][0x2d0], -R150.reuse ;  /* 0x0000b400259e7a23 */ /* 0x100fe20000010896 */
[----:B------:R3:W4:Y:S01]  /*b090*/  MUFU.EX2 R2, R117 ;  /* 0x0000007500027308 */ /* 0x0007220000000800 */
        /* <DEDUP_REMOVED lines=8> */
[C---:B--2---:R-:W-:Y:S01]  /*b120*/  FMUL.FTZ R8, R3.reuse, R112 ;  /* 0x0000007003087220 */ /* 0x044fe20000410000 */
[----:B------:R-:W-:Y:S01]  /*b130*/  LDSM.16.MT88.4 R40, [R210+0x2900] ;  /* 0x00290000d228783b */ /* 0x000fe20000004200 */
[C---:B------:R-:W-:Y:S02]  /*b140*/  FMUL.FTZ R9, R3.reuse, R113 ;  /* 0x0000007103097220 */ /* 0x040fe40000410000 */
[C---:B------:R-:W-:Y:S01]  /*b150*/  FMUL.FTZ R68, R3.reuse, R68 ;  /* 0x0000004403447220 */ /* 0x040fe20000410000 */
[----:B------:R-:W2:Y:S01]  /*b160*/  MUFU.EX2 R5, R5 ;  /* 0x0000000500057308 */ /* 0x000ea20000000800 */
[C---:B------:R-:W-:Y:S02]  /*b170*/  FMUL.FTZ R69, R3.reuse, R69 ;  /* 0x0000004503457220 */ /* 0x040fe40000410000 */
[C---:B------:R-:W-:Y:S02]  /*b180*/  FMUL.FTZ R72, R3.reuse, R72 ;  /* 0x0000004803487220 */ /* 0x040fe40000410000 */
[--C-:B---3--:R-:W-:Y:S02]  /*b190*/  FFMA.FTZ R117, R10, c[0x0][0x2d0], -R143.reuse ;  /* 0x0000b4000a757a23 */ /* 0x108fe4000001088f */
[C---:B----4-:R-:W-:Y:S02]  /*b1a0*/  FMUL.FTZ R10, R2.reuse, R114 ;  /* 0x00000072020a7220 */ /* 0x050fe40000410000 */
        /* <DEDUP_REMOVED lines=19> */
[----:B------:R-:W-:Y:S01]  /*b2e0*/  FMUL.FTZ R85, R3, R85 ;  /* 0x0000005503557220 */ /* 0x000fe20000410000 */
[----:B------:R-:W-:Y:S01]  /*b2f0*/  MUFU.EX2 R117, R117 ;  /* 0x0000007500757308 */ /* 0x000fe20000000800 */
[C---:B------:R-:W-:Y:S02]  /*b300*/  FMUL.FTZ R86, R2.reuse, R86 ;  /* 0x0000005602567220 */ /* 0x040fe40000410000 */
[----:B------:R-:W-:Y:S01]  /*b310*/  FMUL.FTZ R87, R2, R87 ;  /* 0x0000005702577220 */ /* 0x000fe20000410000 */
[----:B---3--:R-:W-:Y:S01]  /*b320*/  F2FP.BF16.PACK_AB R114, R119, R118 ;  /* 0x000000767772723e */ /* 0x008fe200000010ff */
[--C-:B------:R-:W-:Y:S02]  /*b330*/  FFMA.FTZ R163, R44, c[0x0][0x2d0], -R150.reuse ;  /* 0x0000b4002ca37a23 */ /* 0x100fe40000010896 */
[--C-:B------:R-:W-:Y:S02]  /*b340*/  FFMA.FTZ R166, R45, c[0x0][0x2d0], -R150.reuse ;  /* 0x0000b4002da67a23 */ /* 0x100fe40000010896 */
[--C-:B------:R-:W-:Y:S01]  /*b350*/  FFMA.FTZ R165, R46, c[0x0][0x2d0], -R143.reuse ;  /* 0x0000b4002ea57a23 */ /* 0x100fe2000001088f */
[----:B------:R-:W3:Y:S01]  /*b360*/  MUFU.EX2 R142, R142 ;  /* 0x0000008e008e7308 */ /* 0x000ee20000000800 */
[--C-:B------:R-:W-:Y:S02]  /*b370*/  FFMA.FTZ R168, R47, c[0x0][0x2d0], -R143.reuse ;  /* 0x0000b4002fa87a23 */ /* 0x100fe4000001088f */
[----:B------:R-:W-:Y:S01]  /*b380*/  LDSM.16.MT88.4 R44, [R209+0x2900] ;  /* 0x00290000d12c783b */ /* 0x000fe20000004200 */
[----:B--2---:R-:W-:Y:S01]  /*b390*/  F2FP.BF16.PACK_AB R113, R7, R6 ;  /* 0x000000060771723e */ /* 0x004fe200000010ff */
        /* <DEDUP_REMOVED lines=8> */
[----:B------:R-:W-:Y:S01]  /*b420*/  FMUL.FTZ R95, R2, R95 ;  /* 0x0000005f025f7220 */ /* 0x000fe20000410000 */
[----:B------:R-:W-:Y:S01]  /*b430*/  MUFU.EX2 R158, R158 ;  /* 0x0000009e009e7308 */ /* 0x000fe20000000800 */
[C---:B------:R-:W-:Y:S02]  /*b440*/  FMUL.FTZ R96, R3.reuse, R96 ;  /* 0x0000006003607220 */ /* 0x040fe40000410000 */
        /* <DEDUP_REMOVED lines=10> */
[----:B------:R-:W1:Y:S01]  /*b4f0*/  LDSM.16.MT88.4 R120, [R208+0x100] ;  /* 0x00010000d078783b */ /* 0x000e620000004200 */
[----:B------:R-:W-:Y:S02]  /*b500*/  MUFU.EX2 R160, R160 ;  /* 0x000000a000a07308 */ /* 0x000fe40000000800 */
[----:B------:R-:W-:Y:S02]  /*b510*/  FMUL.FTZ R103, R2, R103 ;  /* 0x0000006702677220 */ /* 0x000fe40000410000 */
[--C-:B------:R-:W-:Y:S02]  /*b520*/  FFMA.FTZ R141, R12, c[0x0][0x2d0], -R150.reuse ;  /* 0x0000b4000c8d7a23 */ /* 0x100fe40000010896 */
[C---:B------:R-:W-:Y:S04]  /*b530*/  HMMA.16816.F32.BF16 R72, R112.reuse, R128, R72 ;  /* 0x000000807048723c */ /* 0x040fe80000041848 */
[----:B------:R-:W-:Y:S01]  /*b540*/  FMUL.FTZ R12, R3, R108 ;  /* 0x0000006c030c7220 */ /* 0x000fe20000410000 */
[----:B------:R-:W-:Y:S01]  /*b550*/  MUFU.EX2 R141, R141 ;  /* 0x0000008d008d7308 */ /* 0x000fe20000000800 */
[--C-:B------:R-:W-:Y:S02]  /*b560*/  FFMA.FTZ R148, R13, c[0x0][0x2d0], -R150.reuse ;  /* 0x0000b4000d947a23 */ /* 0x100fe40000010896 */
[C---:B------:R-:W-:Y:S01]  /*b570*/  HMMA.16816.F32.BF16 R76, R112.reuse, R130, R76 ;  /* 0x00000082704c723c */ /* 0x040fe2000004184c */
[----:B------:R-:W2:Y:S03]  /*b580*/  LDSM.16.MT88.4 R128, [R212+0x3100] ;  /* 0x00310000d480783b */ /* 0x000ea60000004200 */
[----:B------:R-:W-:Y:S02]  /*b590*/  FMUL.FTZ R13, R3, R109 ;  /* 0x0000006d030d7220 */ /* 0x000fe40000410000 */
[--C-:B------:R-:W-:Y:S01]  /*b5a0*/  FFMA.FTZ R149, R14, c[0x0][0x2d0], -R143.reuse ;  /* 0x0000b4000e957a23 */ /* 0x100fe2000001088f */
[----:B------:R-:W3:Y:S01]  /*b5b0*/  MUFU.EX2 R148, R148 ;  /* 0x0000009400947308 */ /* 0x000ee20000000800 */
[C---:B------:R-:W-:Y:S04]  /*b5c0*/  HMMA.16816.F32.BF16 R80, R112.reuse, R132, R80 ;  /* 0x000000847050723c */ /* 0x040fe80000041850 */
[C---:B------:R-:W-:Y:S02]  /*b5d0*/  FMUL.FTZ R14, R2.reuse, R110 ;  /* 0x0000006e020e7220 */ /* 0x040fe40000410000 */
[--C-:B------:R-:W-:Y:S02]  /*b5e0*/  FFMA.FTZ R152, R15, c[0x0][0x2d0], -R143.reuse ;  /* 0x0000b4000f987a23 */ /* 0x100fe4000001088f */
[C---:B------:R-:W-:Y:S01]  /*b5f0*/  HMMA.16816.F32.BF16 R84, R112.reuse, R134, R84 ;  /* 0x000000867054723c */ /* 0x040fe20000041854 */
[----:B------:R-:W4:Y:S01]  /*b600*/  LDSM.16.MT88.4 R132, [R210+0x3100] ;  /* 0x00310000d284783b */ /* 0x000f220000004200 */
[----:B------:R-:W-:Y:S02]  /*b610*/  MUFU.EX2 R149, R149 ;  /* 0x0000009500957308 */ /* 0x000fe40000000800 */
[C---:B------:R-:W-:Y:S02]  /*b620*/  FMUL.FTZ R15, R2.reuse, R111 ;  /* 0x0000006f020f7220 */ /* 0x040fe40000410000 */
[C---:B------:R-:W-:Y:S02]  /*b630*/  FMUL.FTZ R104, R3.reuse, R104 ;  /* 0x0000006803687220 */ /* 0x040fe40000410000 */
[C---:B------:R-:W-:Y:S01]  /*b640*/  FMUL.FTZ R105, R3.reuse, R105 ;  /* 0x0000006903697220 */ /* 0x040fe20000410000 */
[C---:B-1----:R-:W-:Y:S01]  /*b650*/  HMMA.16816.F32.BF16 R88, R112.reuse, R120, R88 ;  /* 0x000000787058723c */ /* 0x042fe20000041858 */
[----:B------:R-:W-:Y:S02]  /*b660*/  LDSM.16.MT88.4 R108, [R208+0x3100] ;  /* 0x00310000d06c783b */ /* 0x000fe40000004200 */
[C---:B------:R-:W-:Y:S01]  /*b670*/  FMUL.FTZ R106, R2.reuse, R106 ;  /* 0x0000006a026a7220 */ /* 0x040fe20000410000 */
[----:B------:R-:W1:Y:S01]  /*b680*/  MUFU.EX2 R152, R152 ;  /* 0x0000009800987308 */ /* 0x000e620000000800 */
[C---:B------:R-:W-:Y:S02]  /*b690*/  FMUL.FTZ R107, R2.reuse, R107 ;  /* 0x0000006b026b7220 */ /* 0x040fe40000410000 */
[C---:B------:R-:W-:Y:S01]  /*b6a0*/  FMUL.FTZ R52, R3.reuse, R52 ;  /* 0x0000003403347220 */ /* 0x040fe20000410000 */
[C---:B------:R-:W-:Y:S01]  /*b6b0*/  HMMA.16816.F32.BF16 R92, R112.reuse, R122, R92 ;  /* 0x0000007a705c723c */ /* 0x040fe2000004185c */
[----:B------:R-:W5:Y:S03]  /*b6c0*/  LDSM.16.MT88.4 R120, [R209+0x3100] ;  /* 0x00310000d178783b */ /* 0x000f660000004200 */
[C---:B------:R-:W-:Y:S02]  /*b6d0*/  FMUL.FTZ R53, R3.reuse, R53 ;  /* 0x0000003503357220 */ /* 0x040fe40000410000 */
[C---:B------:R-:W-:Y:S01]  /*b6e0*/  FMUL.FTZ R54, R2.reuse, R54 ;  /* 0x0000003602367220 */ /* 0x040fe20000410000 */
[----:B------:R-:W-:Y:S01]  /*b6f0*/  MUFU.EX2 R159, R159 ;  /* 0x0000009f009f7308 */ /* 0x000fe20000000800 */
[C---:B--2---:R-:W-:Y:S04]  /*b700*/  HMMA.16816.F32.BF16 R96, R112.reuse, R128, R96 ;  /* 0x000000807060723c */ /* 0x044fe80000041860 */
[C---:B------:R-:W-:Y:S02]  /*b710*/  FMUL.FTZ R55, R2.reuse, R55 ;  /* 0x0000003702377220 */ /* 0x040fe40000410000 */
[C---:B------:R-:W-:Y:S02]  /*b720*/  FMUL.FTZ R56, R3.reuse, R56 ;  /* 0x0000003803387220 */ /* 0x040fe40000410000 */
[C---:B------:R-:W-:Y:S01]  /*b730*/  HMMA.16816.F32.BF16 R100, R112.reuse, R130, R100 ;  /* 0x000000827064723c */ /* 0x040fe20000041864 */
[----:B------:R-:W2:Y:S01]  /*b740*/  LDSM.16.MT88.4 R128, [R212+0x900] ;  /* 0x00090000d480783b */ /* 0x000ea20000004200 */
[----:B------:R-:W-:Y:S02]  /*b750*/  MUFU.EX2 R162, R162 ;  /* 0x000000a200a27308 */ /* 0x000fe40000000800 */
[C---:B------:R-:W-:Y:S02]  /*b760*/  FMUL.FTZ R57, R3.reuse, R57 ;  /* 0x0000003903397220 */ /* 0x040fe40000410000 */
[C---:B------:R-:W-:Y:S02]  /*b770*/  FMUL.FTZ R58, R2.reuse, R58 ;  /* 0x0000003a023a7220 */ /* 0x040fe40000410000 */
[C---:B----4-:R-:W-:Y:S04]  /*b780*/  HMMA.16816.F32.BF16 R12, R112.reuse, R132, R12 ;  /* 0x00000084700c723c */ /* 0x050fe8000004180c */
[----:B------:R-:W-:Y:S01]  /*b790*/  FMUL.FTZ R59, R2, R59 ;  /* 0x0000003b023b7220 */ /* 0x000fe20000410000 */
[----:B------:R-:W-:Y:S01]  /*b7a0*/  MUFU.EX2 R161, R161 ;  /* 0x000000a100a17308 */ /* 0x000fe20000000800 */
[----:B------:R-:W-:Y:S02]  /*b7b0*/  FMUL.FTZ R60, R3, R60 ;  /* 0x0000003c033c7220 */ /* 0x000fe40000410000 */
[C---:B------:R-:W-:Y:S01]  /*b7c0*/  HMMA.16816.F32.BF16 R104, R112.reuse, R134, R104 ;  /* 0x000000867068723c */ /* 0x040fe20000041868 */
[----:B------:R-:W4:Y:S03]  /*b7d0*/  LDSM.16.MT88.4 R132, [R210+0x900] ;  /* 0x00090000d284783b */ /* 0x000f260000004200 */
[--C-:B------:R-:W-:Y:S01]  /*b7e0*/  FFMA.FTZ R151, R16, c[0x0][0x2d0], -R150.reuse ;  /* 0x0000b40010977a23 */ /* 0x100fe20000010896 */
[----:B---3--:R-:W-:Y:S01]  /*b7f0*/  F2FP.BF16.PACK_AB R16, R148, R141 ;  /* 0x0000008d9410723e */ /* 0x008fe200000010ff */
[--C-:B------:R-:W-:Y:S01]  /*b800*/  FFMA.FTZ R154, R17, c[0x0][0x2d0], -R150.reuse ;  /* 0x0000b400119a7a23 */ /* 0x100fe20000010896 */
[----:B-1----:R-:W-:Y:S01]  /*b810*/  F2FP.BF16.PACK_AB R17, R152, R149 ;  /* 0x000000959811723e */ /* 0x002fe200000010ff */
[--C-:B------:R-:W-:Y:S01]  /*b820*/  FFMA.FTZ R153, R18, c[0x0][0x2d0], -R143.reuse ;  /* 0x0000b40012997a23 */ /* 0x100fe2000001088f */
[C---:B-----5:R-:W-:Y:S01]  /*b830*/  HMMA.16816.F32.BF16 R52, R112.reuse, R120, R52 ;  /* 0x000000787034723c */ /* 0x060fe20000041834 */
[----:B------:R-:W-:Y:S02]  /*b840*/  MUFU.EX2 R151, R151 ;  /* 0x0000009700977308 */ /* 0x000fe40000000800 */
[--C-:B------:R-:W-:Y:S02]  /*b850*/  FFMA.FTZ R156, R19, c[0x0][0x2d0], -R143.reuse ;  /* 0x0000b400139c7a23 */ /* 0x100fe4000001088f */
[C---:B------:R-:W-:Y:S02]  /*b860*/  FMUL.FTZ R61, R3.reuse, R61 ;  /* 0x0000003d033d7220 */ /* 0x040fe40000410000 */
[C---:B------:R-:W-:Y:S01]  /*b870*/  FMUL.FTZ R62, R2.reuse, R62 ;  /* 0x0000003e023e7220 */ /* 0x040fe20000410000 */
[C---:B------:R-:W-:Y:S01]  /*b880*/  HMMA.16816.F32.BF16 R56, R112.reuse, R122, R56 ;  /* 0x0000007a7038723c */ /* 0x040fe20000041838 */
[----:B------:R-:W1:Y:S02]  /*b890*/  LDSM.16.MT88.4 R120, [R209+0x900] ;  /* 0x00090000d178783b */ /* 0x000e640000004200 */
[----:B------:R-:W3:Y:S01]  /*b8a0*/  MUFU.EX2 R154, R154 ;  /* 0x0000009a009a7308 */ /* 0x000ee20000000800 */
[C---:B------:R-:W-:Y:S02]  /*b8b0*/  FMUL.FTZ R63, R2.reuse, R63 ;  /* 0x0000003f023f7220 */ /* 0x040fe40000410000 */
[C---:B------:R-:W-:Y:S02]  /*b8c0*/  FMUL.FTZ R64, R3.reuse, R64 ;  /* 0x0000004003407220 */ /* 0x040fe40000410000 */
[C---:B------:R-:W-:Y:S03]  /*b8d0*/  FMUL.FTZ R65, R3.reuse, R65 ;  /* 0x0000004103417220 */ /* 0x040fe60000410000 */
[C---:B------:R-:W-:Y:S02]  /*b8e0*/  HMMA.16816.F32.BF16 R60, R112.reuse, R108, R60 ;  /* 0x0000006c703c723c */ /* 0x040fe4000004183c */
[----:B------:R-:W-:Y:S01]  /*b8f0*/  MUFU.EX2 R153, R153 ;  /* 0x0000009900997308 */ /* 0x000fe20000000800 */
[C---:B------:R-:W-:Y:S02]  /*b900*/  FMUL.FTZ R66, R2.reuse, R66 ;  /* 0x0000004202427220 */ /* 0x040fe40000410000 */
[----:B------:R-:W-:Y:S02]  /*b910*/  FMUL.FTZ R67, R2, R67 ;  /* 0x0000004302437220 */ /* 0x000fe40000410000 */
[----:B------:R-:W-:Y:S02]  /*b920*/  FFMA.FTZ R48, R48, c[0x0][0x2d0], -R150 ;  /* 0x0000b40030307a23 */ /* 0x000fe40000010896 */
[----:B------:R-:W-:Y:S03]  /*b930*/  FFMA.FTZ R50, R50, c[0x0][0x2d0], -R143 ;  /* 0x0000b40032327a23 */ /* 0x000fe6000001088f */
[----:B------:R-:W-:Y:S01]  /*b940*/  HMMA.16816.F32.BF16 R64, R112, R110, R64 ;  /* 0x0000006e7040723c */ /* 0x000fe20000041840 */
[----:B------:R-:W5:Y:S01]  /*b950*/  MUFU.EX2 R156, R156 ;  /* 0x0000009c009c7308 */ /* 0x000f620000000800 */
[----:B------:R-:W1:Y:S01]  /*b960*/  LDSM.16.MT88.4 R108, [R212+0x3900] ;  /* 0x00390000d46c783b */ /* 0x000e620000004200 */
[----:B------:R-:W-:Y:S01]  /*b970*/  FFMA.FTZ R140, R3, R228, R140 ;  /* 0x000000e4038c7223 */ /* 0x000fe2000001008c */
[----:B---3--:R-:W-:Y:S01]  /*b980*/  F2FP.BF16.PACK_AB R18, R154, R151 ;  /* 0x000000979a12723e */ /* 0x008fe200000010ff */
[----:B------:R-:W-:Y:S01]  /*b990*/  FFMA.FTZ R6, R2, R229, R6 ;  /* 0x000000e502067223 */ /* 0x000fe20000010006 */
[----:B------:R-:W-:Y:S01]  /*b9a0*/  MOV R3, R0 ;  /* 0x0000000000037202 */ /* 0x000fe20000000f00 */
[----:B------:R-:W-:Y:S02]  /*b9b0*/  FADD.FTZ R5, R5, R140 ;  /* 0x0000008c05057221 */ /* 0x000fe40000010000 */
[----:B------:R-:W-:Y:S01]  /*b9c0*/  FADD.FTZ R6, R7, R6 ;  /* 0x0000000607067221 */ /* 0x000fe20000010000 */
[----:B------:R-:W3:Y:S01]  /*b9d0*/  LDSM.16.MT88.4 R112, [R210+0x3900] ;  /* 0x00390000d270783b */ /* 0x000ee20000004200 */
[----:B------:R-:W-:Y:S01]  /*b9e0*/  MUFU.EX2 R164, R164 ;  /* 0x000000a400a47308 */ /* 0x000fe20000000800 */
[----:B------:R-:W-:Y:S02]  /*b9f0*/  FADD.FTZ R118, R118, R5 ;  /* 0x0000000576767221 */ /* 0x000fe40000010000 */
[----:B------:R-:W-:Y:S02]  /*ba00*/  FADD.FTZ R117, R117, R6 ;  /* 0x0000000675757221 */ /* 0x000fe40000010000 */
[----:B------:R-:W-:Y:S02]  /*ba10*/  FADD.FTZ R118, R119, R118 ;  /* 0x0000007677767221 */ /* 0x000fe40000010000 */
[----:B------:R-:W-:Y:S01]  /*ba20*/  FADD.FTZ R142, R142, R117 ;  /* 0x000000758e8e7221 */ /* 0x000fe20000010000 */
[----:B------:R-:W-:Y:S01]  /*ba30*/  MOV R117, R116 ;  /* 0x0000007400757202 */ /* 0x000fe20000000f00 */
[----:B------:R-:W-:Y:S01]  /*ba40*/  FADD.FTZ R141, R141, R118 ;  /* 0x000000768d8d7221 */ /* 0x000fe20000010000 */
[----:B------:R-:W-:Y:S01]  /*ba50*/  MUFU.EX2 R163, R163 ;  /* 0x000000a300a37308 */ /* 0x000fe20000000800 */
[----:B------:R-:W-:Y:S02]  /*ba60*/  FADD.FTZ R149, R149, R142 ;  /* 0x0000008e95957221 */ /* 0x000fe40000010000 */
[----:B------:R-:W-:Y:S01]  /*ba70*/  FADD.FTZ R148, R148, R141 ;  /* 0x0000008d94947221 */ /* 0x000fe20000010000 */
[----:B-----5:R-:W-:Y:S01]  /*ba80*/  F2FP.BF16.PACK_AB R19, R156, R153 ;  /* 0x000000999c13723e */ /* 0x020fe200000010ff */
[----:B------:R-:W-:Y:S02]  /*ba90*/  FADD.FTZ R152, R152, R149 ;  /* 0x0000009598987221 */ /* 0x000fe40000010000 */
[----:B------:R-:W-:Y:S02]  /*baa0*/  FADD.FTZ R151, R151, R148 ;  /* 0x0000009497977221 */ /* 0x000fe40000010000 */
[----:B------:R-:W-:Y:S01]  /*bab0*/  FADD.FTZ R5, R153, R152 ;  /* 0x0000009899057221 */ /* 0x000fe20000010000 */
[----:B------:R-:W-:Y:S01]  /*bac0*/  MUFU.EX2 R166, R166 ;  /* 0x000000a600a67308 */ /* 0x000fe20000000800 */
[C---:B--2---:R-:W-:Y:S05]  /*bad0*/  HMMA.16816.F32.BF16 R8, R16.reuse, R128, R8 ;  /* 0x000000801008723c */ /* 0x044fea0000041808 */
[----:B------:R-:W-:Y:S02]  /*bae0*/  FADD.FTZ R154, R154, R151 ;  /* 0x000000979a9a7221 */ /* 0x000fe40000010000 */
[--C-:B------:R-:W-:Y:S01]  /*baf0*/  FFMA.FTZ R129, R20, c[0x0][0x2d0], -R150.reuse ;  /* 0x0000b40014817a23 */ /* 0x100fe20000010896 */
[C---:B------:R-:W-:Y:S01]  /*bb00*/  HMMA.16816.F32.BF16 R68, R16.reuse, R130, R68 ;  /* 0x000000821044723c */ /* 0x040fe20000041844 */
[----:B------:R-:W-:Y:S03]  /*bb10*/  MUFU.EX2 R165, R165 ;  /* 0x000000a500a57308 */ /* 0x000fe60000000800 */
[--C-:B------:R-:W-:Y:S02]  /*bb20*/  FFMA.FTZ R128, R21, c[0x0][0x2d0], -R150.reuse ;  /* 0x0000b40015807a23 */ /* 0x100fe40000010896 */
[----:B------:R-:W-:Y:S02]  /*bb30*/  FADD.FTZ R5, R156, R5 ;  /* 0x000000059c057221 */ /* 0x000fe40000010000 */
[C---:B----4-:R-:W-:Y:S03]  /*bb40*/  HMMA.16816.F32.BF16 R72, R16.reuse, R132, R72 ;  /* 0x000000841048723c */ /* 0x050fe60000041848 */
[----:B------:R-:W-:Y:S01]  /*bb50*/  MUFU.EX2 R129, R129 ;  /* 0x0000008100817308 */ /* 0x000fe20000000800 */
[--C-:B------:R-:W-:Y:S02]  /*bb60*/  FFMA.FTZ R130, R22, c[0x0][0x2d0], -R143.reuse ;  /* 0x0000b40016827a23 */ /* 0x100fe4000001088f */
[--C-:B------:R-:W-:Y:S02]  /*bb70*/  FFMA.FTZ R131, R23, c[0x0][0x2d0], -R143.reuse ;  /* 0x0000b40017837a23 */ /* 0x100fe4000001088f */
[C---:B------:R-:W-:Y:S01]  /*bb80*/  HMMA.16816.F32.BF16 R76, R16.reuse, R134, R76 ;  /* 0x00000086104c723c */ /* 0x040fe2000004184c */
[----:B------:R-:W-:Y:S03]  /*bb90*/  LDSM.16.MT88.4 R20, [R208+0x3900] ;  /* 0x00390000d014783b */ /* 0x000fe60000004200 */
[--C-:B------:R-:W-:Y:S01]  /*bba0*/  FFMA.FTZ R132, R24, c[0x0][0x2d0], -R150.reuse ;  /* 0x0000b40018847a23 */ /* 0x100fe20000010896 */
[----:B------:R-:W2:Y:S01]  /*bbb0*/  MUFU.EX2 R128, R128 ;  /* 0x0000008000807308 */ /* 0x000ea20000000800 */
[--C-:B------:R-:W-:Y:S02]  /*bbc0*/  FFMA.FTZ R133, R25, c[0x0][0x2d0], -R150.reuse ;  /* 0x0000b40019857a23 */ /* 0x100fe40000010896 */
[C---:B-1----:R-:W-:Y:S04]  /*bbd0*/  HMMA.16816.F32.BF16 R80, R16.reuse, R120, R80 ;  /* 0x000000781050723c */ /* 0x042fe80000041850 */
[--C-:B------:R-:W-:Y:S02]  /*bbe0*/  FFMA.FTZ R134, R26, c[0x0][0x2d0], -R143.reuse ;  /* 0x0000b4001a867a23 */ /* 0x100fe4000001088f */
[--C-:B------:R-:W-:Y:S01]  /*bbf0*/  FFMA.FTZ R135, R27, c[0x0][0x2d0], -R143.reuse ;  /* 0x0000b4001b877a23 */ /* 0x100fe2000001088f */
[----:B------:R-:W-:Y:S01]  /*bc00*/  MUFU.EX2 R130, R130 ;  /* 0x0000008200827308 */ /* 0x000fe20000000800 */
[C---:B------:R-:W-:Y:S01]  /*bc10*/  HMMA.16816.F32.BF16 R84, R16.reuse, R122, R84 ;  /* 0x0000007a1054723c */ /* 0x040fe20000041854 */
[----:B------:R-:W1:Y:S07]  /*bc20*/  LDSM.16.MT88.4 R120, [R209+0x3900] ;  /* 0x00390000d178783b */ /* 0x000e6e0000004200 */
[C---:B------:R-:W-:Y:S01]  /*bc30*/  HMMA.16816.F32.BF16 R88, R16.reuse, R136, R88 ;  /* 0x000000881058723c */ /* 0x040fe20000041858 */
[----:B------:R-:W-:Y:S01]  /*bc40*/  LDSM.16.MT88.4 R24, [R210+0x1100] ;  /* 0x00110000d218783b */ /* 0x000fe20000004200 */
[----:B------:R-:W4:Y:S05]  /*bc50*/  MUFU.EX2 R131, R131 ;  /* 0x0000008300837308 */ /* 0x000f2a0000000800 */
[--C-:B------:R-:W-:Y:S01]  /*bc60*/  FFMA.FTZ R136, R32, c[0x0][0x2d0], -R150.reuse ;  /* 0x0000b40020887a23 */ /* 0x100fe20000010896 */
[C---:B------:R-:W-:Y:S04]  /*bc70*/  HMMA.16816.F32.BF16 R92, R16.reuse, R138, R92 ;  /* 0x0000008a105c723c */ /* 0x040fe8000004185c */
[--C-:B------:R-:W-:Y:S01]  /*bc80*/  FFMA.FTZ R137, R33, c[0x0][0x2d0], -R150.reuse ;  /* 0x0000b40021897a23 */ /* 0x100fe20000010896 */
[----:B------:R-:W-:Y:S02]  /*bc90*/  MUFU.EX2 R132, R132 ;  /* 0x0000008400847308 */ /* 0x000fe40000000800 */
[--C-:B------:R-:W-:Y:S01]  /*bca0*/  FFMA.FTZ R138, R34, c[0x0][0x2d0], -R143.reuse ;  /* 0x0000b400228a7a23 */ /* 0x100fe2000001088f */
[C---:B------:R-:W-:Y:S04]  /*bcb0*/  HMMA.16816.F32.BF16 R96, R16.reuse, R108, R96 ;  /* 0x0000006c1060723c */ /* 0x040fe80000041860 */
[--C-:B------:R-:W-:Y:S02]  /*bcc0*/  FFMA.FTZ R139, R35, c[0x0][0x2d0], -R143.reuse ;  /* 0x0000b400238b7a23 */ /* 0x100fe4000001088f */
[----:B------:R-:W-:Y:S01]  /*bcd0*/  LDSM.16.MT88.4 R32, [R210+0x1900] ;  /* 0x00190000d220783b */ /* 0x000fe20000004200 */
[----:B------:R-:W5:Y:S01]  /*bce0*/  MUFU.EX2 R133, R133 ;  /* 0x0000008500857308 */ /* 0x000f620000000800 */
[C---:B------:R-:W-:Y:S06]  /*bcf0*/  HMMA.16816.F32.BF16 R100, R16.reuse, R110, R100 ;  /* 0x0000006e1064723c */ /* 0x040fec0000041864 */
[----:B------:R-:W2:Y:S02]  /*bd00*/  LDSM.16.MT88.4 R108, [R212+0x1100] ;  /* 0x00110000d46c783b */ /* 0x000ea40000004200 */
[C---:B---3--:R-:W-:Y:S01]  /*bd10*/  HMMA.16816.F32.BF16 R12, R16.reuse, R112, R12 ;  /* 0x00000070100c723c */ /* 0x048fe2000004180c */
[----:B------:R-:W-:Y:S07]  /*bd20*/  MUFU.EX2 R134, R134 ;  /* 0x0000008600867308 */ /* 0x000fee0000000800 */
[C---:B------:R-:W-:Y:S01]  /*bd30*/  HMMA.16816.F32.BF16 R104, R16.reuse, R114, R104 ;  /* 0x000000721068723c */ /* 0x040fe20000041868 */
[----:B------:R-:W3:Y:S02]  /*bd40*/  LDSM.16.MT88.4 R112, [R209+0x1100] ;  /* 0x00110000d170783b */ /* 0x000ee40000004200 */
[----:B------:R-:W-:Y:S05]  /*bd50*/  MUFU.EX2 R136, R136 ;  /* 0x0000008800887308 */ /* 0x000fea0000000800 */
[C---:B-1----:R-:W-:Y:S05]  /*bd60*/  HMMA.16816.F32.BF16 R52, R16.reuse, R120, R52 ;  /* 0x000000781034723c */ /* 0x042fea0000041834 */
[----:B------:R1:W1:Y:S02]  /*bd70*/  MUFU.EX2 R121, R135 ;  /* 0x0000008700797308 */ /* 0x0002640000000800 */
[--C-:B------:R-:W-:Y:S01]  /*bd80*/  FFMA.FTZ R120, R28, c[0x0][0x2d0], -R150.reuse ;  /* 0x0000b4001c787a23 */ /* 0x100fe20000010896 */
[C---:B------:R-:W-:Y:S07]  /*bd90*/  HMMA.16816.F32.BF16 R56, R16.reuse, R122, R56 ;  /* 0x0000007a1038723c */ /* 0x040fee0000041838 */
[--C-:B------:R-:W-:Y:S01]  /*bda0*/  FFMA.FTZ R123, R29, c[0x0][0x2d0], -R150.reuse ;  /* 0x0000b4001d7b7a23 */ /* 0x100fe20000010896 */
[C---:B------:R-:W-:Y:S01]  /*bdb0*/  HMMA.16816.F32.BF16 R60, R16.reuse, R20, R60 ;  /* 0x00000014103c723c */ /* 0x040fe2000004183c */
[----:B------:R-:W-:Y:S03]  /*bdc0*/  MUFU.EX2 R120, R120 ;  /* 0x0000007800787308 */ /* 0x000fe60000000800 */
[--C-:B------:R-:W-:Y:S02]  /*bdd0*/  FFMA.FTZ R122, R30, c[0x0][0x2d0], -R143.reuse ;  /* 0x0000b4001e7a7a23 */ /* 0x100fe4000001088f */
[----:B------:R-:W-:Y:S02]  /*bde0*/  FFMA.FTZ R150, R49, c[0x0][0x2d0], -R150 ;  /* 0x0000b40031967a23 */ /* 0x000fe40000010896 */
[----:B------:R-:W-:Y:S01]  /*bdf0*/  HMMA.16816.F32.BF16 R64, R16, R22, R64 ;  /* 0x000000161040723c */ /* 0x000fe20000041840 */
[----:B------:R-:W3:Y:S02]  /*be00*/  LDSM.16.MT88.4 R20, [R208+0x1100] ;  /* 0x00110000d014783b */ /* 0x000ee40000004200 */
[----:B------:R-:W3:Y:S01]  /*be10*/  MUFU.EX2 R123, R123 ;  /* 0x0000007b007b7308 */ /* 0x000ee20000000800 */
[--C-:B-1----:R-:W-:Y:S03]  /*be20*/  FFMA.FTZ R135, R31, c[0x0][0x2d0], -R143.reuse ;  /* 0x0000b4001f877a23 */ /* 0x102fe6000001088f */
[----:B--2---:R-:W-:Y:S01]  /*be30*/  F2FP.BF16.PACK_AB R16, R128, R129 ;  /* 0x000000818010723e */ /* 0x004fe200000010ff */
[----:B------:R-:W-:Y:S01]  /*be40*/  FFMA.FTZ R143, R51, c[0x0][0x2d0], -R143 ;  /* 0x0000b400338f7a23 */ /* 0x000fe2000001088f */
[----:B----4-:R-:W-:Y:S01]  /*be50*/  F2FP.BF16.PACK_AB R17, R131, R130 ;  /* 0x000000828311723e */ /* 0x010fe200000010ff */
[----:B------:R-:W-:Y:S02]  /*be60*/  LDSM.16.MT88.4 R28, [R209+0x4100] ;  /* 0x00410000d11c783b */ /* 0x000fe40000004200 */
[----:B-----5:R-:W-:Y:S01]  /*be70*/  F2FP.BF16.PACK_AB R18, R133, R132 ;  /* 0x000000848512723e */ /* 0x020fe200000010ff */
[----:B------:R-:W-:Y:S01]  /*be80*/  MUFU.EX2 R122, R122 ;  /* 0x0000007a007a7308 */ /* 0x000fe20000000800 */
[----:B------:R-:W-:Y:S01]  /*be90*/  F2FP.BF16.PACK_AB R19, R121, R134 ;  /* 0x000000867913723e */ /* 0x000fe200000010ff */
[----:B------:R-:W-:Y:S02]  /*bea0*/  FADD.FTZ R129, R129, R154 ;  /* 0x0000009a81817221 */ /* 0x000fe40000010000 */
[----:B------:R-:W-:Y:S02]  /*beb0*/  FADD.FTZ R130, R130, R5 ;  /* 0x0000000582827221 */ /* 0x000fe40000010000 */
[----:B------:R-:W-:Y:S02]  /*bec0*/  FADD.FTZ R129, R128, R129 ;  /* 0x0000008180817221 */ /* 0x000fe40000010000 */
[C---:B------:R-:W-:Y:S02]  /*bed0*/  HMMA.16816.F32.BF16 R8, R16.reuse, R108, R8 ;  /* 0x0000006c1008723c */ /* 0x040fe40000041808 */
[----:B------:R-:W1:Y:S01]  /*bee0*/  MUFU.EX2 R135, R135 ;  /* 0x0000008700877308 */ /* 0x000e620000000800 */
[----:B------:R-:W-:Y:S02]  /*bef0*/  FADD.FTZ R131, R131, R130 ;  /* 0x0000008283837221 */ /* 0x000fe40000010000 */
[----:B------:R-:W-:Y:S02]  /*bf00*/  FADD.FTZ R132, R132, R129 ;  /* 0x0000008184847221 */ /* 0x000fe40000010000 */
[----:B------:R-:W-:Y:S01]  /*bf10*/  FADD.FTZ R134, R134, R131 ;  /* 0x0000008386867221 */ /* 0x000fe20000010000 */
[C---:B------:R-:W-:Y:S01]  /*bf20*/  HMMA.16816.F32.BF16 R68, R16.reuse, R110, R68 ;  /* 0x0000006e1044723c */ /* 0x040fe20000041844 */
[----:B------:R-:W2:Y:S03]  /*bf30*/  LDSM.16.MT88.4 R108, [R212+0x4100] ;  /* 0x00410000d46c783b */ /* 0x000ea60000004200 */
[----:B------:R-:W4:Y:S01]  /*bf40*/  MUFU.EX2 R137, R137 ;  /* 0x0000008900897308 */ /* 0x000f220000000800 */
[----:B------:R-:W-:Y:S02]  /*bf50*/  FADD.FTZ R133, R133, R132 ;  /* 0x0000008485857221 */ /* 0x000fe40000010000 */
[----:B------:R-:W-:Y:S01]  /*bf60*/  FADD.FTZ R121, R121, R134 ;  /* 0x0000008679797221 */ /* 0x000fe20000010000 */
[C---:B------:R-:W-:Y:S06]  /*bf70*/  HMMA.16816.F32.BF16 R72, R16.reuse, R24, R72 ;  /* 0x000000181048723c */ /* 0x040fec0000041848 */
[----:B------:R-:W-:Y:S02]  /*bf80*/  MUFU.EX2 R138, R138 ;  /* 0x0000008a008a7308 */ /* 0x000fe40000000800 */
[C---:B------:R-:W-:Y:S01]  /*bf90*/  HMMA.16816.F32.BF16 R76, R16.reuse, R26, R76 ;  /* 0x0000001a104c723c */ /* 0x040fe2000004184c */
[----:B------:R-:W5:Y:S07]  /*bfa0*/  LDSM.16.MT88.4 R24, [R210+0x4100] ;  /* 0x00410000d218783b */ /* 0x000f6e0000004200 */
[C---:B---3--:R-:W-:Y:S01]  /*bfb0*/  HMMA.16816.F32.BF16 R80, R16.reuse, R112, R80 ;  /* 0x000000701050723c */ /* 0x048fe20000041850 */
[----:B------:R-:W3:Y:S07]  /*bfc0*/  MUFU.EX2 R139, R139 ;  /* 0x0000008b008b7308 */ /* 0x000eee0000000800 */
[C---:B------:R-:W-:Y:S01]  /*bfd0*/  HMMA.16816.F32.BF16 R84, R16.reuse, R114, R84 ;  /* 0x000000721054723c */ /* 0x040fe20000041854 */
[----:B------:R-:W1:Y:S02]  /*bfe0*/  LDSM.16.MT88.4 R112, [R208+0x4100] ;  /* 0x00410000d070783b */ /* 0x000e640000004200 */
[----:B------:R-:W1:Y:S05]  /*bff0*/  MUFU.EX2 R168, R168 ;  /* 0x000000a800a87308 */ /* 0x000e6a0000000800 */
[C---:B------:R-:W-:Y:S05]  /*c000*/  HMMA.16816.F32.BF16 R88, R16.reuse, R20, R88 ;  /* 0x000000141058723c */ /* 0x040fea0000041858 */
[----:B------:R-:W-:Y:S03]  /*c010*/  MUFU.EX2 R48, R48 ;  /* 0x0000003000307308 */ /* 0x000fe60000000800 */
[C---:B------:R-:W-:Y:S01]  /*c020*/  HMMA.16816.F32.BF16 R92, R16.reuse, R22, R92 ;  /* 0x00000016105c723c */ /* 0x040fe2000004185c */
[----:B------:R-:W1:Y:S06]  /*c030*/  LDSM.16.MT88.4 R20, [R212+0x1900] ;  /* 0x00190000d414783b */ /* 0x000e6c0000004200 */
[----:B------:R-:W1:Y:S01]  /*c040*/  MUFU.EX2 R49, R150 ;  /* 0x0000009600317308 */ /* 0x000e620000000800 */
[C---:B--2---:R-:W-:Y:S08]  /*c050*/  HMMA.16816.F32.BF16 R96, R16.reuse, R108, R96 ;  /* 0x0000006c1060723c */ /* 0x044ff00000041860 */
[C---:B------:R-:W-:Y:S01]  /*c060*/  HMMA.16816.F32.BF16 R100, R16.reuse, R110, R100 ;  /* 0x0000006e1064723c */ /* 0x040fe20000041864 */
[----:B------:R-:W-:Y:S01]  /*c070*/  LDSM.16.MT88.4 R108, [R208+0x4900] ;  /* 0x00490000d06c783b */ /* 0x000fe20000004200 */
[----:B------:R-:W-:Y:S06]  /*c080*/  MUFU.EX2 R50, R50 ;  /* 0x0000003200327308 */ /* 0x000fec0000000800 */
[C---:B-----5:R-:W-:Y:S04]  /*c090*/  HMMA.16816.F32.BF16 R12, R16.reuse, R24, R12 ;  /* 0x00000018100c723c */ /* 0x060fe8000004180c */
[----:B------:R-:W2:Y:S04]  /*c0a0*/  MUFU.EX2 R143, R143 ;  /* 0x0000008f008f7308 */ /* 0x000ea80000000800 */
[C---:B------:R-:W-:Y:S01]  /*c0b0*/  HMMA.16816.F32.BF16 R104, R16.reuse, R26, R104 ;  /* 0x0000001a1068723c */ /* 0x040fe20000041868 */
[----:B------:R-:W5:Y:S07]  /*c0c0*/  LDSM.16.MT88.4 R24, [R209+0x1900] ;  /* 0x00190000d118783b */ /* 0x000f6e0000004200 */
[C---:B------:R-:W-:Y:S08]  /*c0d0*/  HMMA.16816.F32.BF16 R52, R16.reuse, R28, R52 ;  /* 0x0000001c1034723c */ /* 0x040ff00000041834 */
[C---:B------:R-:W-:Y:S01]  /*c0e0*/  HMMA.16816.F32.BF16 R56, R16.reuse, R30, R56 ;  /* 0x0000001e1038723c */ /* 0x040fe20000041838 */
[----:B------:R-:W2:Y:S07]  /*c0f0*/  LDSM.16.MT88.4 R28, [R208+0x1900] ;  /* 0x00190000d01c783b */ /* 0x000eae0000004200 */
[C---:B-1----:R-:W-:Y:S08]  /*c100*/  HMMA.16816.F32.BF16 R60, R16.reuse, R112, R60 ;  /* 0x00000070103c723c */ /* 0x042ff0000004183c */
[----:B------:R-:W-:Y:S07]  /*c110*/  HMMA.16816.F32.BF16 R64, R16, R114, R64 ;  /* 0x000000721040723c */ /* 0x000fee0000041840 */
[----:B------:R-:W-:Y:S01]  /*c120*/  F2FP.BF16.PACK_AB R16, R123, R120 ;  /* 0x000000787b10723e */ /* 0x000fe200000010ff */
[----:B------:R-:W-:Y:S01]  /*c130*/  FADD.FTZ R120, R120, R133 ;  /* 0x0000008578787221 */ /* 0x000fe20000010000 */
[----:B------:R-:W-:Y:S03]  /*c140*/  F2FP.BF16.PACK_AB R17, R135, R122 ;  /* 0x0000007a8711723e */ /* 0x000fe600000010ff */
[----:B----4-:R-:W-:Y:S01]  /*c150*/  F2FP.BF16.PACK_AB R18, R137, R136 ;  /* 0x000000888912723e */ /* 0x010fe200000010ff */
[----:B------:R-:W-:Y:S01]  /*c160*/  FADD.FTZ R122, R122, R121 ;  /* 0x000000797a7a7221 */ /* 0x000fe20000010000 */
[----:B---3--:R-:W-:Y:S01]  /*c170*/  F2FP.BF16.PACK_AB R19, R139, R138 ;  /* 0x0000008a8b13723e */ /* 0x008fe200000010ff */
[----:B------:R-:W-:Y:S02]  /*c180*/  FADD.FTZ R123, R123, R120 ;  /* 0x000000787b7b7221 */ /* 0x000fe40000010000 */
[----:B------:R-:W-:Y:S02]  /*c190*/  FADD.FTZ R135, R135, R122 ;  /* 0x0000007a87877221 */ /* 0x000fe40000010000 */
[----:B------:R-:W-:Y:S02]  /*c1a0*/  FADD.FTZ R136, R136, R123 ;  /* 0x0000007b88887221 */ /* 0x000fe40000010000 */
[C---:B------:R-:W-:Y:S03]  /*c1b0*/  HMMA.16816.F32.BF16 R8, R16.reuse, R20, R8 ;  /* 0x000000141008723c */ /* 0x040fe60000041808 */
[----:B------:R-:W-:Y:S02]  /*c1c0*/  FADD.FTZ R2, R138, R135 ;  /* 0x000000878a027221 */ /* 0x000fe40000010000 */
[----:B------:R-:W-:Y:S02]  /*c1d0*/  FADD.FTZ R136, R137, R136 ;  /* 0x0000008889887221 */ /* 0x000fe40000010000 */
[----:B------:R-:W-:Y:S01]  /*c1e0*/  FADD.FTZ R2, R139, R2 ;  /* 0x000000028b027221 */ /* 0x000fe20000010000 */
[C---:B------:R-:W-:Y:S01]  /*c1f0*/  HMMA.16816.F32.BF16 R68, R16.reuse, R22, R68 ;  /* 0x000000161044723c */ /* 0x040fe20000041844 */
[----:B------:R-:W1:Y:S07]  /*c200*/  LDSM.16.MT88.4 R20, [R212+0x4900] ;  /* 0x00490000d414783b */ /* 0x000e6e0000004200 */
[C---:B------:R-:W-:Y:S08]  /*c210*/  HMMA.16816.F32.BF16 R72, R16.reuse, R32, R72 ;  /* 0x000000201048723c */ /* 0x040ff00000041848 */
[C---:B------:R-:W-:Y:S01]  /*c220*/  HMMA.16816.F32.BF16 R76, R16.reuse, R34, R76 ;  /* 0x00000022104c723c */ /* 0x040fe2000004184c */
[----:B------:R-:W3:Y:S07]  /*c230*/  LDSM.16.MT88.4 R32, [R210+0x4900] ;  /* 0x00490000d220783b */ /* 0x000eee0000004200 */
[C---:B-----5:R-:W-:Y:S08]  /*c240*/  HMMA.16816.F32.BF16 R80, R16.reuse, R24, R80 ;  /* 0x000000181050723c */ /* 0x060ff00000041850 */
[C---:B------:R-:W-:Y:S01]  /*c250*/  HMMA.16816.F32.BF16 R84, R16.reuse, R26, R84 ;  /* 0x0000001a1054723c */ /* 0x040fe20000041854 */
[----:B------:R-:W4:Y:S07]  /*c260*/  LDSM.16.MT88.4 R24, [R212+0x2100] ;  /* 0x00210000d418783b */ /* 0x000f2e0000004200 */
[C---:B--2---:R-:W-:Y:S08]  /*c270*/  HMMA.16816.F32.BF16 R88, R16.reuse, R28, R88 ;  /* 0x0000001c1058723c */ /* 0x044ff00000041858 */
[C---:B------:R-:W-:Y:S01]  /*c280*/  HMMA.16816.F32.BF16 R92, R16.reuse, R30, R92 ;  /* 0x0000001e105c723c */ /* 0x040fe2000004185c */
[----:B------:R-:W-:Y:S07]  /*c290*/  LDSM.16.MT88.4 R28, [R209+0x2100] ;  /* 0x00210000d11c783b */ /* 0x000fee0000004200 */
[C---:B-1----:R-:W-:Y:S08]  /*c2a0*/  HMMA.16816.F32.BF16 R96, R16.reuse, R20, R96 ;  /* 0x000000141060723c */ /* 0x042ff00000041860 */
[C---:B------:R-:W-:Y:S01]  /*c2b0*/  HMMA.16816.F32.BF16 R100, R16.reuse, R22, R100 ;  /* 0x000000161064723c */ /* 0x040fe20000041864 */
[----:B------:R-:W1:Y:S07]  /*c2c0*/  LDSM.16.MT88.4 R20, [R210+0x2100] ;  /* 0x00210000d214783b */ /* 0x000e6e0000004200 */
[C---:B---3--:R-:W-:Y:S08]  /*c2d0*/  HMMA.16816.F32.BF16 R12, R16.reuse, R32, R12 ;  /* 0x00000020100c723c */ /* 0x048ff0000004180c */
[C---:B------:R-:W-:Y:S01]  /*c2e0*/  HMMA.16816.F32.BF16 R104, R16.reuse, R34, R104 ;  /* 0x000000221068723c */ /* 0x040fe20000041868 */
[----:B------:R-:W2:Y:S07]  /*c2f0*/  LDSM.16.MT88.4 R32, [R208+0x2100] ;  /* 0x00210000d020783b */ /* 0x000eae0000004200 */
[C---:B------:R-:W-:Y:S08]  /*c300*/  HMMA.16816.F32.BF16 R52, R16.reuse, R36, R52 ;  /* 0x000000241034723c */ /* 0x040ff00000041834 */
[C---:B------:R-:W-:Y:S01]  /*c310*/  HMMA.16816.F32.BF16 R56, R16.reuse, R38, R56 ;  /* 0x000000261038723c */ /* 0x040fe20000041838 */
[----:B------:R-:W-:Y:S07]  /*c320*/  LDSM.16.MT88.4 R36, [R209+0x5100] ;  /* 0x00510000d124783b */ /* 0x000fee0000004200 */
[C---:B------:R-:W-:Y:S08]  /*c330*/  HMMA.16816.F32.BF16 R60, R16.reuse, R108, R60 ;  /* 0x0000006c103c723c */ /* 0x040ff0000004183c */
[----:B------:R-:W-:Y:S07]  /*c340*/  HMMA.16816.F32.BF16 R64, R16, R110, R64 ;  /* 0x0000006e1040723c */ /* 0x000fee0000041840 */
        /* <DEDUP_REMOVED lines=31> */
[C---:B------:R-:W-:Y:S08]  /*c540*/  HMMA.16816.F32.BF16 R56, R16.reuse, R38, R56 ;  /* 0x000000261038723c */ /* 0x040ff00000041838 */
[C---:B----4-:R-:W-:Y:S08]  /*c550*/  HMMA.16816.F32.BF16 R60, R16.reuse, R28, R60 ;  /* 0x0000001c103c723c */ /* 0x050ff0000004183c */
        /* <DEDUP_REMOVED lines=8> */
[----:B------:R-:W-:Y:S01]  /*c5e0*/  FADD.FTZ R165, R168, R165 ;  /* 0x000000a5a8a57221 */ /* 0x000fe20000010000 */
[----:B------:R-:W-:Y:S01]  /*c5f0*/  IADD3 R168, R238, -0x1, RZ ;  /* 0xffffffffeea87810 */ /* 0x000fe20007ffe0ff */
[----:B------:R-:W-:Y:S02]  /*c600*/  FADD.FTZ R48, R48, R163 ;  /* 0x000000a330307221 */ /* 0x000fe40000010000 */
[C---:B--2---:R-:W-:Y:S01]  /*c610*/  HMMA.16816.F32.BF16 R112, R16.reuse, R32, R8 ;  /* 0x000000201070723c */ /* 0x044fe20000041808 */
[----:B------:R-:W2:Y:S02]  /*c620*/  LDSM.16.MT88.4 R8, [R210+0x5900] ;  /* 0x00590000d208783b */ /* 0x000ea40000004200 */
[----:B------:R-:W-:Y:S01]  /*c630*/  FADD.FTZ R50, R50, R165 ;  /* 0x000000a532327221 */ /* 0x000fe20000010000 */
[----:B------:R-:W-:Y:S01]  /*c640*/  MOV R238, R168 ;  /* 0x000000a800ee7202 */ /* 0x000fe20000000f00 */
[----:B------:R-:W-:Y:S02]  /*c650*/  FADD.FTZ R228, R49, R48 ;  /* 0x0000003031e47221 */ /* 0x000fe40000010000 */
[----:B------:R-:W-:Y:S01]  /*c660*/  FADD.FTZ R229, R143, R50 ;  /* 0x000000328fe57221 */ /* 0x000fe20000010000 */
[C---:B------:R-:W-:Y:S08]  /*c670*/  HMMA.16816.F32.BF16 R68, R16.reuse, R34, R68 ;  /* 0x000000221044723c */ /* 0x040ff00000041844 */
[C---:B------:R-:W-:Y:S08]  /*c680*/  HMMA.16816.F32.BF16 R72, R16.reuse, R40, R72 ;  /* 0x000000281048723c */ /* 0x040ff00000041848 */
[C---:B------:R-:W-:Y:S08]  /*c690*/  HMMA.16816.F32.BF16 R76, R16.reuse, R42, R76 ;  /* 0x0000002a104c723c */ /* 0x040ff0000004184c */
[C---:B------:R-:W-:Y:S08]  /*c6a0*/  HMMA.16816.F32.BF16 R80, R16.reuse, R44, R80 ;  /* 0x0000002c1050723c */ /* 0x040ff00000041850 */
[C---:B------:R-:W-:Y:S08]  /*c6b0*/  HMMA.16816.F32.BF16 R84, R16.reuse, R46, R84 ;  /* 0x0000002e1054723c */ /* 0x040ff00000041854 */
[C---:B---3--:R-:W-:Y:S08]  /*c6c0*/  HMMA.16816.F32.BF16 R88, R16.reuse, R24, R88 ;  /* 0x000000181058723c */ /* 0x048ff00000041858 */
[C---:B------:R-:W-:Y:S01]  /*c6d0*/  HMMA.16816.F32.BF16 R92, R16.reuse, R26, R92 ;  /* 0x0000001a105c723c */ /* 0x040fe2000004185c */
[----:B------:R-:W3:Y:S07]  /*c6e0*/  LDSM.16.MT88.4 R24, [R209+0x5900] ;  /* 0x00590000d118783b */ /* 0x000eee0000004200 */
[C---:B-1----:R-:W-:Y:S08]  /*c6f0*/  HMMA.16816.F32.BF16 R96, R16.reuse, R20, R96 ;  /* 0x000000141060723c */ /* 0x042ff00000041860 */
[C---:B------:R-:W-:Y:S01]  /*c700*/  HMMA.16816.F32.BF16 R100, R16.reuse, R22, R100 ;  /* 0x000000161064723c */ /* 0x040fe20000041864 */
[----:B------:R-:W1:Y:S07]  /*c710*/  LDSM.16.MT88.4 R20, [R208+0x5900] ;  /* 0x00590000d014783b */ /* 0x000e6e0000004200 */
[C---:B--2---:R-:W-:Y:S07]  /*c720*/  HMMA.16816.F32.BF16 R108, R16.reuse, R8, R12 ;  /* 0x00000008106c723c */ /* 0x044fee000004180c */
[----:B------:R-:W-:Y:S01]  /*c730*/  MOV R12, R116 ;  /* 0x00000074000c7202 */ /* 0x000fe20000000f00 */
[C---:B------:R-:W-:Y:S08]  /*c740*/  HMMA.16816.F32.BF16 R104, R16.reuse, R10, R104 ;  /* 0x0000000a1068723c */ /* 0x040ff00000041868 */
[C---:B---3--:R-:W-:Y:S08]  /*c750*/  HMMA.16816.F32.BF16 R52, R16.reuse, R24, R52 ;  /* 0x000000181034723c */ /* 0x048ff00000041834 */
[C---:B------:R-:W-:Y:S08]  /*c760*/  HMMA.16816.F32.BF16 R56, R16.reuse, R26, R56 ;  /* 0x0000001a1038723c */ /* 0x040ff00000041838 */
[C---:B-1----:R-:W-:Y:S08]  /*c770*/  HMMA.16816.F32.BF16 R60, R16.reuse, R20, R60 ;  /* 0x00000014103c723c */ /* 0x042ff0000004183c */
[----:B------:R-:W-:Y:S01]  /*c780*/  HMMA.16816.F32.BF16 R64, R16, R22, R64 ;  /* 0x000000161040723c */ /* 0x000fe20000041840 */
[----:B------:R-:W-:-:S07]  /*c790*/  @P0 BRA `(.L_x_1837) ;  /* 0xffffd4a000000947 */ /* 0x000fce000383ffff */
.L_x_1834:
        /* <DEDUP_REMOVED lines=9> */
.L_x_1848:
[----:B------:R-:W-:Y:S04]  /*c830*/  DEPBAR.LE SB0, 0x0 ;  /* 0x000080000000791a */ /* 0x000fe80000000000 */
[----:B------:R-:W-:Y:S01]  /*c840*/  BAR.SYNC.DEFER_BLOCKING 0x0 ;  /* 0x0000000000007b1d */ /* 0x000fe20000010000 */
[----:B------:R-:W-:Y:S01]  /*c850*/  IMAD.WIDE.U32 R44, R217, c[0x0][0x208], RZ ;  /* 0x00008200d92c7a25 */ /* 0x000fe200078e00ff */
[----:B------:R-:W-:Y:S02]  /*c860*/  SHF.R.S32.HI R0, RZ, 0x1f, R217 ;  /* 0x0000001fff007819 */ /* 0x000fe400000114d9 */
[----:B------:R-:W-:Y:S03]  /*c870*/  SHF.R.S32.HI R129, RZ, 0x1f, R216 ;  /* 0x0000001fff817819 */ /* 0x000fe600000114d8 */
[----:B------:R-:W-:Y:S02]  /*c880*/  IMAD R0, R0, c[0x0][0x208], RZ ;  /* 0x0000820000007a24 */ /* 0x000fe400078e02ff */
[----:B------:R-:W-:Y:S04]  /*c890*/  IMAD R129, R129, c[0x0][0x218], RZ ;  /* 0x0000860081817a24 */ /* 0x000fe800078e02ff */
[C---:B------:R-:W-:Y:S01]  /*c8a0*/  IMAD R129, R216.reuse, c[0x0][0x21c], R129 ;  /* 0x00008700d8817a24 */ /* 0x040fe200078e0281 */
[----:B------:R-:W1:Y:S05]  /*c8b0*/  LDSM.16.M88.4 R8, [R214+0x8100] ;  /* 0x00810000d608783b */ /* 0x000e6a0000000200 */
[----:B------:R-:W2:Y:S05]  /*c8c0*/  LDSM.16.M88.4 R16, [R214+0x8900] ;  /* 0x00890000d610783b */ /* 0x000eaa0000000200 */
[----:B------:R-:W3:Y:S05]  /*c8d0*/  LDSM.16.M88.4 R24, [R214+0x9100] ;  /* 0x00910000d618783b */ /* 0x000eea0000000200 */
[----:B------:R-:W4:Y:S05]  /*c8e0*/  LDSM.16.M88.4 R32, [R214+0x9900] ;  /* 0x00990000d620783b */ /* 0x000f2a0000000200 */
[----:B------:R-:W5:Y:S05]  /*c8f0*/  LDSM.16.M88.4 R40, [R214+0xa100] ;  /* 0x00a10000d628783b */ /* 0x000f6a0000000200 */
[----:B------:R-:W3:Y:S05]  /*c900*/  LDSM.16.M88.4 R48, [R214+0xa900] ;  /* 0x00a90000d630783b */ /* 0x000eea0000000200 */
[----:B------:R-:W3:Y:S05]  /*c910*/  LDSM.16.M88.4 R116, [R213] ;  /* 0x00000000d574783b */ /* 0x000eea0000000200 */
[----:B------:R-:W-:Y:S01]  /*c920*/  LDSM.16.M88.4 R120, [R207] ;  /* 0x00000000cf78783b */ /* 0x000fe20000000200 */
[C---:B-1----:R-:W-:Y:S04]  /*c930*/  HMMA.16816.F32.BF16 R4, R124.reuse, R8, RZ ;  /* 0x000000087c04723c */ /* 0x042fe800000418ff */
[----:B------:R-:W-:Y:S04]  /*c940*/  LDSM.16.M88.4 R136, [R203] ;  /* 0x00000000cb88783b */ /* 0x000fe80000000200 */
[C---:B------:R-:W-:Y:S08]  /*c950*/  HMMA.16816.F32.BF16 R8, R124.reuse, R10, RZ ;  /* 0x0000000a7c08723c */ /* 0x040ff000000418ff */
[C---:B--2---:R-:W-:Y:S08]  /*c960*/  HMMA.16816.F32.BF16 R12, R124.reuse, R16, RZ ;  /* 0x000000107c0c723c */ /* 0x044ff000000418ff */
[C---:B------:R-:W-:Y:S08]  /*c970*/  HMMA.16816.F32.BF16 R16, R124.reuse, R18, RZ ;  /* 0x000000127c10723c */ /* 0x040ff000000418ff */
[C---:B---3--:R-:W-:Y:S08]  /*c980*/  HMMA.16816.F32.BF16 R20, R124.reuse, R24, RZ ;  /* 0x000000187c14723c */ /* 0x048ff000000418ff */
[C---:B------:R-:W-:Y:S08]  /*c990*/  HMMA.16816.F32.BF16 R24, R124.reuse, R26, RZ ;  /* 0x0000001a7c18723c */ /* 0x040ff000000418ff */
[C---:B----4-:R-:W-:Y:S07]  /*c9a0*/  HMMA.16816.F32.BF16 R28, R124.reuse, R32, RZ ;  /* 0x000000207c1c723c */ /* 0x050fee00000418ff */
[----:B------:R-:W-:Y:S05]  /*c9b0*/  IMAD R33, R217, c[0x0][0x20c], R0 ;  /* 0x00008300d9217a24 */ /* 0x000fea00078e0200 */
[----:B------:R-:W-:Y:S02]  /*c9c0*/  IMAD.IADD R45, R45, 0x1, R33 ;  /* 0x000000012d2d7824 */ /* 0x000fe400078e0221 */
[C---:B------:R-:W-:Y:S02]  /*c9d0*/  HMMA.16816.F32.BF16 R32, R124.reuse, R34, RZ ;  /* 0x000000227c20723c */ /* 0x040fe400000418ff */
[----:B------:R-:W-:Y:S05]  /*c9e0*/  IMAD.WIDE.U32 R44, R216, c[0x0][0x218], R44 ;  /* 0x00008600d82c7a25 */ /* 0x000fea00078e002c */
[----:B------:R-:W-:Y:S01]  /*c9f0*/  IADD3 R0, P0, R44, UR20, RZ ;  /* 0x000000142c007c10 */ /* 0x000fe2000ff1e0ff */
[C---:B-----5:R-:W-:Y:S04]  /*ca00*/  HMMA.16816.F32.BF16 R36, R124.reuse, R40, RZ ;  /* 0x000000287c24723c */ /* 0x060fe800000418ff */
[----:B------:R-:W-:Y:S02]  /*ca10*/  IADD3.X R129, R45, UR16, R129, P0, !PT ;  /* 0x000000102d817c10 */ /* 0x000fe400087fe481 */
[C---:B------:R-:W-:Y:S02]  /*ca20*/  LEA R149, P0, R0.reuse, c[0x0][0x1f8], 0x1 ;  /* 0x00007e0000957a11 */ /* 0x040fe400078008ff */
[C---:B------:R-:W-:Y:S03]  /*ca30*/  HMMA.16816.F32.BF16 R40, R124.reuse, R42, RZ ;  /* 0x0000002a7c28723c */ /* 0x040fe600000418ff */
[----:B------:R-:W1:Y:S01]  /*ca40*/  SHFL.IDX PT, R132, R149, RZ, 0x181f ;  /* 0x00181fff95847589 */ /* 0x000e6200000e0000 */
[----:B------:R-:W-:Y:S04]  /*ca50*/  LEA.HI.X R143, R0, c[0x0][0x1fc], R129, 0x1, P0 ;  /* 0x00007f00008f7a11 */ /* 0x000fe800000f0c81 */
[C---:B------:R-:W-:Y:S01]  /*ca60*/  HMMA.16816.F32.BF16 R44, R124.reuse, R48, RZ ;  /* 0x000000307c2c723c */ /* 0x040fe200000418ff */
[----:B------:R-:W-:Y:S05]  /*ca70*/  LDSM.16.M88.4 R128, [R206] ;  /* 0x00000000ce80783b */ /* 0x000fea0000000200 */
[----:B------:R-:W-:Y:S02]  /*ca80*/  SHFL.IDX PT, R142, R149, 0x1, 0x181f ;  /* 0x00381f00958e7f89 */ /* 0x000fe400000e0000 */
[----:B------:R-:W-:Y:S03]  /*ca90*/  HMMA.16816.F32.BF16 R48, R124, R50, RZ ;  /* 0x000000327c30723c */ /* 0x000fe600000418ff */
[----:B------:R-:W-:Y:S05]  /*caa0*/  SHFL.IDX PT, R141, R149, 0x2, 0x181f ;  /* 0x00581f00958d7f89 */ /* 0x000fea00000e0000 */
[C---:B------:R-:W-:Y:S01]  /*cab0*/  HMMA.16816.F32.BF16 R4, R144.reuse, R116, R4 ;  /* 0x000000749004723c */ /* 0x040fe20000041804 */
[----:B------:R-:W2:Y:S04]  /*cac0*/  SHFL.IDX PT, R140, R143, RZ, 0x181f ;  /* 0x00181fff8f8c7589 */ /* 0x000ea800000e0000 */
[CC--:B-1----:R-:W-:Y:S01]  /*cad0*/  IADD3 R150, P2, R132.reuse, R231.reuse, RZ ;  /* 0x000000e784967210 */ /* 0x0c2fe20007f5e0ff */
[----:B------:R-:W-:Y:S02]  /*cae0*/  SHFL.IDX PT, R148, R143, 0x2, 0x181f ;  /* 0x00581f008f947f89 */ /* 0x000fe400000e0000 */
[C---:B------:R-:W-:Y:S03]  /*caf0*/  HMMA.16816.F32.BF16 R8, R144.reuse, R118, R8 ;  /* 0x000000769008723c */ /* 0x040fe60000041808 */
[----:B------:R-:W1:Y:S05]  /*cb00*/  SHFL.IDX PT, R0, R143, 0x1, 0x181f ;  /* 0x00381f008f007f89 */ /* 0x000e6a00000e0000 */
[C---:B------:R-:W-:Y:S01]  /*cb10*/  HMMA.16816.F32.BF16 R12, R144.reuse, R120, R12 ;  /* 0x00000078900c723c */ /* 0x040fe2000004180c */
[----:B------:R-:W3:Y:S06]  /*cb20*/  LDSM.16.M88.4 R116, [R205] ;  /* 0x00000000cd74783b */ /* 0x000eec0000000200 */
[-C--:B------:R-:W-:Y:S01]  /*cb30*/  IADD3 R120, P0, R132, R230.reuse, RZ ;  /* 0x000000e684787210 */ /* 0x080fe20007f1e0ff */
[C---:B------:R-:W-:Y:S01]  /*cb40*/  HMMA.16816.F32.BF16 R16, R144.reuse, R122, R16 ;  /* 0x0000007a9010723c */ /* 0x040fe20000041810 */
[----:B------:R-:W4:Y:S03]  /*cb50*/  LDSM.16.M88.4 R132, [R204] ;  /* 0x00000000cc84783b */ /* 0x000f260000000200 */
[C---:B--2---:R-:W-:Y:S02]  /*cb60*/  IMAD.X R151, R140.reuse, 0x1, R169, P2 ;  /* 0x000000018c977824 */ /* 0x044fe400010e06a9 */
[----:B------:R-:W-:Y:S01]  /*cb70*/  IMAD.X R121, R140, 0x1, R233, P0 ;  /* 0x000000018c797824 */ /* 0x000fe200000e06e9 */
[CC--:B------:R-:W-:Y:S01]  /*cb80*/  IADD3 R154, P0, R142.reuse, R231.reuse, RZ ;  /* 0x000000e78e9a7210 */ /* 0x0c0fe20007f1e0ff */
[C---:B------:R-:W-:Y:S01]  /*cb90*/  HMMA.16816.F32.BF16 R20, R144.reuse, R128, R20 ;  /* 0x000000809014723c */ /* 0x040fe20000041814 */
[----:B------:R-:W-:Y:S01]  /*cba0*/  @!PT LDS RZ, [RZ] ;  /* 0x00000000fffff984 */ /* 0x000fe20000000800 */
[----:B------:R-:W-:Y:S01]  /*cbb0*/  @!PT LDS RZ, [RZ] ;  /* 0x00000000fffff984 */ /* 0x000fe20000000800 */
[----:B------:R-:W-:Y:S01]  /*cbc0*/  @!PT LDS RZ, [RZ] ;  /* 0x00000000fffff984 */ /* 0x000fe20000000800 */
[----:B------:R2:W-:Y:S03]  /*cbd0*/  LDGSTS.E.BYPASS.LTC128B.128 [R226], [R150.64], !P5 ;  /* 0x0000000096e27fae */ /* 0x0005e6000e901d4e */
[-C--:B------:R-:W-:Y:S01]  /*cbe0*/  IADD3 R142, P6, R142, R230.reuse, RZ ;  /* 0x000000e68e8e7210 */ /* 0x080fe20007fde0ff */
[C---:B-1----:R-:W-:Y:S01]  /*cbf0*/  IMAD.X R155, R0.reuse, 0x1, R169, P0 ;  /* 0x00000001009b7824 */ /* 0x042fe200000e06a9 */
[----:B------:R1:W-:Y:S01]  /*cc00*/  LDGSTS.E.BYPASS.LTC128B.128 [R225], [R120.64], !P4 ;  /* 0x0000000078e17fae */ /* 0x0003e2000e101d4e */
[C---:B------:R-:W-:Y:S01]  /*cc10*/  IADD3 R140, P2, R141.reuse, R231, RZ ;  /* 0x000000e78d8c7210 */ /* 0x040fe20007f5e0ff */
[C---:B------:R-:W-:Y:S03]  /*cc20*/  HMMA.16816.F32.BF16 R24, R144.reuse, R130, R24 ;  /* 0x000000829018723c */ /* 0x040fe60000041818 */
[----:B------:R5:W-:Y:S01]  /*cc30*/  LDGSTS.E.BYPASS.LTC128B.128 [R224], [R154.64], !P5 ;  /* 0x000000009ae07fae */ /* 0x000be2000e901d4e */
[----:B------:R-:W-:Y:S01]  /*cc40*/  IMAD.X R143, R0, 0x1, R233, P6 ;  /* 0x00000001008f7824 */ /* 0x000fe200030e06e9 */
[----:B------:R-:W-:Y:S01]  /*cc50*/  IADD3 R152, P0, R141, R230, RZ ;  /* 0x000000e68d987210 */ /* 0x000fe20007f1e0ff */
[C---:B------:R-:W-:Y:S03]  /*cc60*/  IMAD.X R141, R148.reuse, 0x1, R169, P2 ;  /* 0x00000001948d7824 */ /* 0x040fe600010e06a9 */
[----:B------:R2:W-:Y:S03]  /*cc70*/  LDGSTS.E.BYPASS.LTC128B.128 [R223], [R142.64], !P4 ;  /* 0x000000008edf7fae */ /* 0x0005e6000e101d4e */
[----:B------:R-:W-:Y:S01]  /*cc80*/  IMAD.X R153, R148, 0x1, R233, P0 ;  /* 0x0000000194997824 */ /* 0x000fe200000e06e9 */
[----:B------:R-:W-:Y:S01]  /*cc90*/  ISETP.GT.AND P0, PT, R168, R215, PT ;  /* 0x000000d7a800720c */ /* 0x000fe20003f04270 */
[----:B------:R2:W-:Y:S01]  /*cca0*/  LDGSTS.E.BYPASS.LTC128B.128 [R226+0x2000], [R140.64], !P5 ;  /* 0x020000008ce27fae */ /* 0x0005e2000e901d4e */
[C---:B---3--:R-:W-:Y:S04]  /*ccb0*/  HMMA.16816.F32.BF16 R28, R144.reuse, R116, R28 ;  /* 0x00000074901c723c */ /* 0x048fe8000004181c */
[----:B------:R5:W-:Y:S05]  /*ccc0*/  LDGSTS.E.BYPASS.LTC128B.128 [R226+0x5000], [R152.64], !P4 ;  /* 0x0500000098e27fae */ /* 0x000bea000e101d4e */
[----:B------:R-:W-:Y:S01]  /*ccd0*/  LDSM.16.M88.4 R128, [R211+0x8900] ;  /* 0x00890000d380783b */ /* 0x000fe20000000200 */
[C---:B------:R-:W-:Y:S04]  /*cce0*/  HMMA.16816.F32.BF16 R32, R144.reuse, R118, R32 ;  /* 0x000000769020723c */ /* 0x040fe80000041820 */
[----:B-1----:R-:W1:Y:S04]  /*ccf0*/  LDSM.16.M88.4 R120, [R211+0x8100] ;  /* 0x00810000d378783b */ /* 0x002e680000000200 */
[C---:B----4-:R-:W-:Y:S01]  /*cd00*/  HMMA.16816.F32.BF16 R36, R144.reuse, R132, R36 ;  /* 0x000000849024723c */ /* 0x050fe20000041824 */
[----:B------:R-:W0:Y:S05]  /*cd10*/  LDGDEPBAR ;  /* 0x00000000000079af */ /* 0x000e2a0000000000 */
[----:B------:R-:W3:Y:S02]  /*cd20*/  LDSM.16.M88.4 R116, [R211+0x9100] ;  /* 0x00910000d374783b */ /* 0x000ee40000000200 */
[C---:B------:R-:W-:Y:S03]  /*cd30*/  HMMA.16816.F32.BF16 R40, R144.reuse, R134, R40 ;  /* 0x000000869028723c */ /* 0x040fe60000041828 */
[----:B------:R-:W4:Y:S05]  /*cd40*/  LDSM.16.M88.4 R132, [R211+0x9900] ;  /* 0x00990000d384783b */ /* 0x000f2a0000000200 */
[C---:B------:R-:W-:Y:S01]  /*cd50*/  HMMA.16816.F32.BF16 R44, R144.reuse, R136, R44 ;  /* 0x00000088902c723c */ /* 0x040fe2000004182c */
[----:B--2---:R-:W2:Y:S05]  /*cd60*/  LDSM.16.M88.4 R140, [R211+0xa100] ;  /* 0x00a10000d38c783b */ /* 0x004eaa0000000200 */
[----:B------:R-:W2:Y:S02]  /*cd70*/  LDSM.16.M88.4 R148, [R211+0xa900] ;  /* 0x00a90000d394783b */ /* 0x000ea40000000200 */
[----:B------:R-:W-:Y:S03]  /*cd80*/  HMMA.16816.F32.BF16 R48, R144, R138, R48 ;  /* 0x0000008a9030723c */ /* 0x000fe60000041830 */
[----:B------:R-:W2:Y:S05]  /*cd90*/  LDSM.16.M88.4 R136, [R202] ;  /* 0x00000000ca88783b */ /* 0x000eaa0000000200 */
[----:B-----5:R-:W-:Y:S01]  /*cda0*/  LDSM.16.M88.4 R152, [R202+0x1000] ;  /* 0x00100000ca98783b */ /* 0x020fe20000000200 */
[C---:B-1----:R-:W-:Y:S04]  /*cdb0*/  HMMA.16816.F32.BF16 R4, R172.reuse, R120, R4 ;  /* 0x00000078ac04723c */ /* 0x042fe80000041804 */
[----:B------:R-:W-:Y:S05]  /*cdc0*/  LDSM.16.M88.4 R156, [R202+0x1800] ;  /* 0x00180000ca9c783b */ /* 0x000fea0000000200 */
[----:B------:R-:W-:Y:S01]  /*cdd0*/  LDSM.16.M88.4 R160, [R202+0x2000] ;  /* 0x00200000caa0783b */ /* 0x000fe20000000200 */
[C---:B------:R-:W-:Y:S04]  /*cde0*/  HMMA.16816.F32.BF16 R8, R172.reuse, R122, R8 ;  /* 0x0000007aac08723c */ /* 0x040fe80000041808 */
[----:B------:R-:W1:Y:S04]  /*cdf0*/  LDSM.16.M88.4 R120, [R202+0x800] ;  /* 0x00080000ca78783b */ /* 0x000e680000000200 */
[C---:B------:R-:W-:Y:S01]  /*ce00*/  HMMA.16816.F32.BF16 R12, R172.reuse, R128, R12 ;  /* 0x00000080ac0c723c */ /* 0x040fe2000004180c */
[----:B------:R-:W-:Y:S07]  /*ce10*/  LDSM.16.M88.4 R164, [R202+0x5000] ;  /* 0x00500000caa4783b */ /* 0x000fee0000000200 */
        /* <DEDUP_REMOVED lines=29> */
[C---:B---3--:R-:W-:Y:S08]  /*cff0*/  HMMA.16816.F32.BF16 R44, R176.reuse, R116, R44 ;  /* 0x00000074b02c723c */ /* 0x048ff0000004182c */
[----:B------:R-:W-:Y:S01]  /*d000*/  HMMA.16816.F32.BF16 R48, R176, R118, R48 ;  /* 0x00000076b030723c */ /* 0x000fe20000041830 */
[----:B------:R-:W3:Y:S07]  /*d010*/  LDSM.16.M88.4 R116, [R198] ;  /* 0x00000000c674783b */ /* 0x000eee0000000200 */
        /* <DEDUP_REMOVED lines=8> */
[----:B------:R-:W2:Y:S07]  /*d0a0*/  LDSM.16.M88.4 R140, [R211+0xb100] ;  /* 0x00b10000d38c783b */ /* 0x000eae0000000200 */
[C---:B-----5:R-:W-:Y:S08]  /*d0b0*/  HMMA.16816.F32.BF16 R28, R180.reuse, R148, R28 ;  /* 0x00000094b41c723c */ /* 0x060ff0000004181c */
[C---:B------:R-:W-:Y:S01]  /*d0c0*/  HMMA.16816.F32.BF16 R32, R180.reuse, R150, R32 ;  /* 0x00000096b420723c */ /* 0x040fe20000041820 */
[----:B------:R-:W-:Y:S07]  /*d0d0*/  LDSM.16.M88.4 R148, [R211+0xc900] ;  /* 0x00c90000d394783b */ /* 0x000fee0000000200 */
        /* <DEDUP_REMOVED lines=18> */
[C---:B------:R-:W-:Y:S08]  /*d200*/  HMMA.16816.F32.BF16 R36, R184.reuse, R128, R36 ;  /* 0x00000080b824723c */ /* 0x040ff00000041824 */
[C---:B------:R-:W-:Y:S01]  /*d210*/  HMMA.16816.F32.BF16 R40, R184.reuse, R130, R40 ;  /* 0x00000082b828723c */ /* 0x040fe20000041828 */
[----:B------:R-:W3:Y:S07]  /*d220*/  LDSM.16.M88.4 R128, [R202+0x3800] ;  /* 0x00380000ca80783b */ /* 0x000eee0000000200 */
[C---:B----4-:R-:W-:Y:S08]  /*d230*/  HMMA.16816.F32.BF16 R44, R184.reuse, R132, R44 ;  /* 0x00000084b82c723c */ /* 0x050ff0000004182c */
[----:B------:R-:W-:Y:S01]  /*d240*/  HMMA.16816.F32.BF16 R48, R184, R134, R48 ;  /* 0x00000086b830723c */ /* 0x000fe20000041830 */
[----:B------:R-:W4:Y:S07]  /*d250*/  LDSM.16.M88.4 R132, [R202+0x4000] ;  /* 0x00400000ca84783b */ /* 0x000f2e0000000200 */
[C---:B--2---:R-:W-:Y:S08]  /*d260*/  HMMA.16816.F32.BF16 R4, R188.reuse, R140, R4 ;  /* 0x0000008cbc04723c */ /* 0x044ff00000041804 */
[C---:B------:R-:W-:Y:S01]  /*d270*/  HMMA.16816.F32.BF16 R8, R188.reuse, R142, R8 ;  /* 0x0000008ebc08723c */ /* 0x040fe20000041808 */
[----:B------:R-:W2:Y:S01]  /*d280*/  LDSM.16.M88.4 R140, [R202+0x5800] ;  /* 0x00580000ca8c783b */ /* 0x000ea20000000200 */
[----:B------:R-:W-:Y:S04]  /*d290*/  DEPBAR.LE SB0, 0x0 ;  /* 0x000080000000791a */ /* 0x000fe80000000000 */
[----:B------:R-:W-:Y:S02]  /*d2a0*/  BAR.SYNC.DEFER_BLOCKING 0x0 ;  /* 0x0000000000007b1d */ /* 0x000fe40000010000 */
        /* <DEDUP_REMOVED lines=12> */
[C---:B------:R-:W-:Y:S08]  /*d370*/  HMMA.16816.F32.BF16 R12, R192.reuse, R128, R12 ;  /* 0x00000080c00c723c */ /* 0x040ff0000004180c */
[C---:B------:R-:W-:Y:S08]  /*d380*/  HMMA.16816.F32.BF16 R16, R192.reuse, R130, R16 ;  /* 0x00000082c010723c */ /* 0x040ff00000041810 */
[C---:B----4-:R-:W-:Y:S08]  /*d390*/  HMMA.16816.F32.BF16 R20, R192.reuse, R132, R20 ;  /* 0x00000084c014723c */ /* 0x050ff00000041814 */
[C---:B------:R-:W-:Y:S08]  /*d3a0*/  HMMA.16816.F32.BF16 R24, R192.reuse, R134, R24 ;  /* 0x00000086c018723c */ /* 0x040ff00000041818 */
[C---:B------:R-:W-:Y:S08]  /*d3b0*/  HMMA.16816.F32.BF16 R28, R192.reuse, R160, R28 ;  /* 0x000000a0c01c723c */ /* 0x040ff0000004181c */
[C---:B------:R-:W-:Y:S08]  /*d3c0*/  HMMA.16816.F32.BF16 R32, R192.reuse, R162, R32 ;  /* 0x000000a2c020723c */ /* 0x040ff00000041820 */
[C---:B------:R-:W-:Y:S08]  /*d3d0*/  HMMA.16816.F32.BF16 R36, R192.reuse, R164, R36 ;  /* 0x000000a4c024723c */ /* 0x040ff00000041824 */
[C---:B------:R-:W-:Y:S08]  /*d3e0*/  HMMA.16816.F32.BF16 R40, R192.reuse, R166, R40 ;  /* 0x000000a6c028723c */ /* 0x040ff00000041828 */
[C---:B--2---:R-:W-:Y:S08]  /*d3f0*/  HMMA.16816.F32.BF16 R44, R192.reuse, R140, R44 ;  /* 0x0000008cc02c723c */ /* 0x044ff0000004182c */
        /* <DEDUP_REMOVED lines=32> */
[----:B------:R-:W5:Y:S04]  /*d600*/  SHFL.IDX PT, R0, R134, 0x2, 0x181f ;  /* 0x00581f0086007f89 */ /* 0x000f6800000e0000 */
[----:B------:R-:W5:Y:S01]  /*d610*/  SHFL.IDX PT, R116, R136, 0x2, 0x181f ;  /* 0x00581f0088747f89 */ /* 0x000f6200000e0000 */
[C---:B-1----:R-:W-:Y:S02]  /*d620*/  IADD3 R122, P0, R119.reuse, R231, RZ ;  /* 0x000000e7777a7210 */ /* 0x042fe40007f1e0ff */
[-C--:B------:R-:W-:Y:S03]  /*d630*/  IADD3 R128, P2, R119, R230.reuse, RZ ;  /* 0x000000e677807210 */ /* 0x080fe60007f5e0ff */
[C-C-:B--2---:R-:W-:Y:S01]  /*d640*/  IMAD.X R123, R120.reuse, 0x1, R169.reuse, P0 ;  /* 0x00000001787b7824 */ /* 0x144fe200000e06a9 */
[----:B------:R-:W-:Y:S02]  /*d650*/  IADD3.X R129, R120, R233, RZ, P2, !PT ;  /* 0x000000e978817210 */ /* 0x000fe400017fe4ff */
[CC--:B---3--:R-:W-:Y:S02]  /*d660*/  IADD3 R130, P0, R117.reuse, R231.reuse, RZ ;  /* 0x000000e775827210 */ /* 0x0c8fe40007f1e0ff */
[----:B------:R1:W-:Y:S01]  /*d670*/  LDGSTS.E.BYPASS.LTC128B.128 [R218+0x8100], [R122.64], !P5 ;  /* 0x081000007ada7fae */ /* 0x0003e2000e901d4e */
[-C--:B------:R-:W-:Y:S02]  /*d680*/  IADD3 R132, P6, R117, R230.reuse, RZ ;  /* 0x000000e675847210 */ /* 0x080fe40007fde0ff */
[----:B----4-:R-:W-:Y:S01]  /*d690*/  IMAD.X R131, R118, 0x1, R169, P0 ;  /* 0x0000000176837824 */ /* 0x010fe200000e06a9 */
[----:B------:R1:W-:Y:S01]  /*d6a0*/  LDGSTS.E.BYPASS.LTC128B.128 [R218+0xb100], [R128.64], !P4 ;  /* 0x0b10000080da7fae */ /* 0x0003e2000e101d4e */
[----:B-----5:R-:W-:Y:S01]  /*d6b0*/  IADD3 R120, P2, R0, R231, RZ ;  /* 0x000000e700787210 */ /* 0x020fe20007f5e0ff */
[--C-:B------:R-:W-:Y:S02]  /*d6c0*/  IMAD.X R133, R118, 0x1, R233.reuse, P6 ;  /* 0x0000000176857824 */ /* 0x100fe400030e06e9 */
[----:B------:R1:W-:Y:S01]  /*d6d0*/  LDGSTS.E.BYPASS.LTC128B.128 [R218+0x9100], [R130.64], !P5 ;  /* 0x0910000082da7fae */ /* 0x0003e2000e901d4e */
[----:B------:R-:W-:Y:S02]  /*d6e0*/  IADD3 R134, P0, R0, R230, RZ ;  /* 0x000000e600867210 */ /* 0x000fe40007f1e0ff */
[C---:B------:R-:W-:Y:S01]  /*d6f0*/  IADD3.X R121, R116.reuse, R169, RZ, P2, !PT ;  /* 0x000000a974797210 */ /* 0x040fe200017fe4ff */
[----:B------:R1:W-:Y:S02]  /*d700*/  LDGSTS.E.BYPASS.LTC128B.128 [R218+0xc100], [R132.64], !P4 ;  /* 0x0c10000084da7fae */ /* 0x0003e4000e101d4e */
[----:B------:R-:W-:Y:S02]  /*d710*/  IMAD.X R135, R116, 0x1, R233, P0 ;  /* 0x0000000174877824 */ /* 0x000fe400000e06e9 */
[----:B------:R1:W-:Y:S04]  /*d720*/  LDGSTS.E.BYPASS.LTC128B.128 [R218+0xa100], [R120.64], !P5 ;  /* 0x0a10000078da7fae */ /* 0x0003e8000e901d4e */
[----:B------:R1:W-:Y:S02]  /*d730*/  LDGSTS.E.BYPASS.LTC128B.128 [R218+0xd100], [R134.64], !P4 ;  /* 0x0d10000086da7fae */ /* 0x0003e4000e101d4e */
.L_x_1839:
[----:B-1----:R-:W-:Y:S01]  /*d740*/  IMAD.MOV.U32 R129, RZ, RZ, R221 ;  /* 0x000000ffff817224 */ /* 0x002fe200078e00dd */
[----:B------:R-:W-:Y:S01]  /*d750*/  PLOP3.LUT P2, PT, PT, PT, UP2, 0x80, 0x0 ;  /* 0x000000000000781c */ /* 0x000fe20003f4f028 */
[----:B------:R-:W0:Y:S01]  /*d760*/  LDGDEPBAR ;  /* 0x00000000000079af */ /* 0x000e220000000000 */
[----:B------:R-:W-:Y:S01]  /*d770*/  PLOP3.LUT P0, PT, PT, PT, UP2, 0x80, 0x0 ;  /* 0x000000000000781c */ /* 0x000fe20003f0f028 */
[----:B------:R-:W-:Y:S02]  /*d780*/  IMAD R133, R168, -0x60, RZ ;  /* 0xffffffa0a8857824 */ /* 0x000fe400078e02ff */
[----:B------:R-:W-:Y:S03]  /*d790*/  IMAD.U32 R118, RZ, RZ, UR8 ;  /* 0x00000008ff767e24 */ /* 0x000fe6000f8e00ff */
[----:B------:R-:W-:Y:S04]  /*d7a0*/  IADD3 R119, -R222, 0x1, R133 ;  /* 0x00000001de777810 */ /* 0x000fe80007ffe185 */
[----:B------:R-:W-:Y:S01]  /*d7b0*/  IADD3 R118, R119, -c[0x0][0x168], R118 ;  /* 0x80005a0077767a10 */ /* 0x000fe20007ffe076 */
[----:B------:R-:W-:Y:S03]  /*d7c0*/  @P2 IMAD.HI.U32 R0, R221, c[0x0][0x2c8], RZ ;  /* 0x0000b200dd002a27 */ /* 0x000fe600078e00ff */
[C---:B------:R-:W-:Y:S02]  /*d7d0*/  IADD3 R128, R118.reuse, c[0x0][0x328], RZ ;  /* 0x0000ca0076807a10 */ /* 0x040fe40007ffe0ff */
[----:B------:R-:W-:Y:S01]  /*d7e0*/  @P0 SHF.R.U32.HI R129, RZ, c[0x0][0x2cc], R0 ;  /* 0x0000b300ff810a19 */ /* 0x000fe20000011600 */
[----:B------:R-:W-:Y:S01]  /*d7f0*/  IMAD.IADD R0, R133, 0x1, -R222 ;  /* 0x0000000185007824 */ /* 0x000fe200078e0ade */
[----:B------:R-:W-:Y:S02]  /*d800*/  PLOP3.LUT P0, PT, PT, PT, UP1, 0x40, 0x0 ;  /* 0x000000000000781c */ /* 0x000fe40003f0e818 */
[----:B------:R-:W-:Y:S01]  /*d810*/  IADD3 R118, R118, UR17, RZ ;  /* 0x0000001176767c10 */ /* 0x000fe2000fffe0ff */
[----:B------:R-:W1:Y:S02]  /*d820*/  SHFL.IDX PT, R117, R129, RZ, 0x1c1f ;  /* 0x001c1fff81757589 */ /* 0x000e6400000e0000 */
[--C-:B-1----:R-:W-:Y:S02]  /*d830*/  IMAD.IADD R132, R128, 0x1, R117.reuse ;  /* 0x0000000180847824 */ /* 0x102fe400078e0275 */
[----:B------:R-:W-:Y:S06]  /*d840*/  IMAD.IADD R130, R118, 0x1, R117 ;  /* 0x0000000176827824 */ /* 0x000fec00078e0275 */
        /* <DEDUP_REMOVED lines=16> */
.L_x_1842:
[----:B------:R-:W-:Y:S04]  /*d950*/  MOV R116, c[0x0][0x32c] ;  /* 0x0000cb0000747a02 */ /* 0x000fe80000000f00 */
[----:B------:R-:W-:Y:S11]  /*d960*/  ISETP.NE.AND P0, PT, R116, 0x1, PT ;  /* 0x000000017400780c */ /* 0x000ff60003f05270 */
[----:B------:R-:W-:Y:S02]  /*d970*/  @!UPT UIADD3 URZ, URZ, URZ, URZ ;  /* 0x0000003f3f3ff290 */ /* 0x000fe4000fffe03f */
[----:B------:R-:W-:Y:S05]  /*d980*/  @P0 IMAD.HI.U32 R116, R117, c[0x0][0x330], RZ ;  /* 0x0000cc0075740a27 */ /* 0x000fea00078e00ff */
[----:B------:R-:W-:Y:S02]  /*d990*/  @P0 SHF.R.U32.HI R117, RZ, c[0x0][0x334], R116 ;  /* 0x0000cd00ff750a19 */ /* 0x000fe40000011674 */
.L_x_1843:
[----:B------:R-:W-:Y:S05]  /*d9a0*/  BSYNC B0 ;  /* 0x0000000000007941 */ /* 0x000fea0003800000 */
.L_x_1841:
[----:B------:R-:W-:Y:S05]  /*d9b0*/  IMAD R119, R117, c[0x0][0x32c], R0 ;  /* 0x0000cb0075777a24 */ /* 0x000fea00078e0200 */
[----:B------:R-:W-:Y:S02]  /*d9c0*/  IADD3 R117, R119, c[0x0][0x32c], RZ ;  /* 0x0000cb0077757a10 */ /* 0x000fe40007ffe0ff */
[----:B------:R-:W-:Y:S02]  /*d9d0*/  IMNMX R130, R130, R119, !PT ;  /* 0x0000007782827217 */ /* 0x000fe40007800200 */
[----:B------:R-:W-:Y:S02]  /*d9e0*/  IMNMX R132, R132, R117, PT ;  /* 0x0000007584847217 */ /* 0x000fe40003800200 */
.L_x_1840:
[C---:B------:R-:W-:Y:S02]  /*d9f0*/  ISETP.GE.AND P0, PT, R133.reuse, 0x2, PT ;  /* 0x000000028500780c */ /* 0x040fe40003f06270 */
[----:B------:R-:W-:Y:S02]  /*da00*/  ISETP.GE.AND P2, PT, R133, 0x9, PT ;  /* 0x000000098500780c */ /* 0x000fe40003f46270 */
[----:B------:R-:W-:Y:S02]  /*da10*/  LOP3.LUT R227, R227, 0xffefffff, RZ, 0xc0, !PT ;  /* 0xffefffffe3e37812 */ /* 0x000fe400078ec0ff */
[----:B------:R-:W-:Y:S07]  /*da20*/  ISETP.GE.AND P6, PT, R133, 0x59, PT ;  /* 0x000000598500780c */ /* 0x000fee0003fc6270 */
        /* <DEDUP_REMOVED lines=29> */
[----:B------:R-:W-:Y:S01]  /*dc00*/  ISETP.GT.AND P0, PT, R130, 0x18, !P2 ;  /* 0x000000188200780c */ /* 0x000fe20005704270 */
[----:B------:R-:W1:Y:S03]  /*dc10*/  SHFL.IDX PT, R13, R129, 0x1, 0x1c1f ;  /* 0x003c1f00810d7f89 */ /* 0x000e6600000e0000 */
        /* <DEDUP_REMOVED lines=8> */
[----:B------:R-:W-:Y:S01]  /*dca0*/  ISETP.GE.AND P2, PT, R133, 0x21, PT ;  /* 0x000000218500780c */ /* 0x000fe20003f46270 */
[--C-:B-1----:R-:W-:Y:S01]  /*dcb0*/  IMAD.IADD R128, R128, 0x1, R13.reuse ;  /* 0x0000000180807824 */ /* 0x102fe200078e020d */
[----:B------:R-:W-:Y:S01]  /*dcc0*/  LOP3.LUT R227, R227, 0xffffdfff, RZ, 0xc0, !PT ;  /* 0xffffdfffe3e37812 */ /* 0x000fe200078ec0ff */
[----:B------:R-:W-:Y:S01]  /*dcd0*/  IMAD.IADD R5, R118, 0x1, R13 ;  /* 0x0000000176057824 */ /* 0x000fe200078e020d */
        /* <DEDUP_REMOVED lines=82> */
[----:B------:R-:W-:Y:S02]  /*e200*/  @P2 LOP3.LUT R227, R227, 0x1, RZ, 0xfc, !PT ;  /* 0x00000001e3e32812 */ /* 0x000fe400078efcff */
[----:B------:R-:W-:Y:S02]  /*e210*/  ISETP.GE.AND P2, PT, R133, 0x1, PT ;  /* 0x000000018500780c */ /* 0x000fe40003f46270 */
        /* <DEDUP_REMOVED lines=30> */
.L_x_1846:
[----:B------:R-:W-:Y:S04]  /*e400*/  MOV R4, 0x1 ;  /* 0x0000000100047802 */ /* 0x000fe80000000f00 */
[----:B------:R-:W-:Y:S11]  /*e410*/  ISETP.NE.AND P0, PT, R4, c[0x0][0x32c], PT ;  /* 0x0000cb0004007a0c */ /* 0x000ff60003f05270 */
[----:B------:R-:W-:Y:S02]  /*e420*/  @!UPT UIADD3 URZ, URZ, URZ, URZ ;  /* 0x0000003f3f3ff290 */ /* 0x000fe4000fffe03f */
[----:B------:R-:W-:Y:S05]  /*e430*/  @P0 IMAD.HI.U32 R4, R13, c[0x0][0x330], RZ ;  /* 0x0000cc000d040a27 */ /* 0x000fea00078e00ff */
[----:B------:R-:W-:Y:S02]  /*e440*/  @P0 SHF.R.U32.HI R13, RZ, c[0x0][0x334], R4 ;  /* 0x0000cd00ff0d0a19 */ /* 0x000fe40000011604 */
.L_x_1847:
[----:B------:R-:W-:Y:S05]  /*e450*/  BSYNC B0 ;  /* 0x0000000000007941 */ /* 0x000fea0003800000 */
.L_x_1845:
[----:B------:R-:W-:Y:S05]  /*e460*/  IMAD R0, R13, c[0x0][0x32c], R0 ;  /* 0x0000cb000d007a24 */ /* 0x000fea00078e0200 */
[----:B------:R-:W-:Y:S02]  /*e470*/  IADD3 R13, R0, c[0x0][0x32c], RZ ;  /* 0x0000cb00000d7a10 */ /* 0x000fe40007ffe0ff */
[----:B------:R-:W-:Y:S02]  /*e480*/  IMNMX R5, R5, R0, !PT ;  /* 0x0000000005057217 */ /* 0x000fe40007800200 */
[----:B------:R-:W-:Y:S02]  /*e490*/  IMNMX R128, R128, R13, PT ;  /* 0x0000000d80807217 */ /* 0x000fe40003800200 */
.L_x_1844:
        /* <DEDUP_REMOVED lines=25> */
[C---:B------:R-:W-:Y:S02]  /*e630*/  ISETP.LT.OR P0, PT, R128.reuse, 0xa, P0 ;  /* 0x0000000a8000780c */ /* 0x040fe40000701670 */
        /* <DEDUP_REMOVED lines=55> */
[C---:B------:R-:W-:Y:S02]  /*e9b0*/  ISETP.LT.OR P0, PT, R128.reuse, 0x2a, P0 ;  /* 0x0000002a8000780c */ /* 0x040fe40000701670 */
[----:B------:R-:W-:Y:S01]  /*e9c0*/  ISETP.GT.AND P6, PT, R5, 0x58, !P6 ;  /* 0x000000580500780c */ /* 0x000fe200077c4270 */
[----:B------:R-:W1:Y:S01]  /*e9d0*/  SHFL.BFLY PT, R13, R10, 0x2, 0x1f ;  /* 0x0c401f000a0d7f89 */ /* 0x000e6200000e0000 */
[----:B------:R-:W-:Y:S02]  /*e9e0*/  FSEL R157, R27, -INF , !P0 ;  /* 0xff8000001b9d7808 */ /* 0x000fe40004000000 */
[----:B------:R-:W-:Y:S02]  /*e9f0*/  LOP3.LUT P0, RZ, R227, 0x200, RZ, 0xc0, !PT ;  /* 0x00000200e3ff7812 */ /* 0x000fe4000780c0ff */
[----:B------:R-:W-:Y:S02]  /*ea00*/  FMNMX.FTZ R0, R157, R0, !PT ;  /* 0x000000009d007209 */ /* 0x000fe40007810000 */
[C---:B------:R-:W-:Y:S01]  /*ea10*/  ISETP.GT.AND P0, PT, R5.reuse, 0x30, !P0 ;  /* 0x000000300500780c */ /* 0x040fe20004704270 */
[----:B------:R-:W-:Y:S01]  /*ea20*/  LDSM.16.MT88.4 R24, [R209+0x100] ;  /* 0x00010000d118783b */ /* 0x000fe20000004200 */
        /* <DEDUP_REMOVED lines=9> */
[C---:B------:R-:W-:Y:S02]  /*eac0*/  ISETP.LT.OR P2, PT, R128.reuse, 0x5a, P2 ;  /* 0x0000005a8000780c */ /* 0x040fe40001741670 */
        /* <DEDUP_REMOVED lines=21> */
[C---:B------:R-:W-:Y:S02]  /*ec20*/  ISETP.LT.OR P0, PT, R128.reuse, 0x42, P0 ;  /* 0x000000428000780c */ /* 0x040fe40000701670 */
        /* <DEDUP_REMOVED lines=37> */
[----:B------:R-:W-:Y:S01]  /*ee80*/  LDSM.16.MT88.4 R40, [R208+0x4900] ;  /* 0x00490000d028783b */ /* 0x000fe20000004200 */
[--C-:B------:R-:W-:Y:S01]  /*ee90*/  FFMA.FTZ R119, R119, c[0x0][0x2d0], -R46.reuse ;  /* 0x0000b40077777a23 */ /* 0x100fe2000001082e */
[----:B-1----:R-:W-:Y:S01]  /*eea0*/  FMNMX.FTZ R6, R4, R5, !PT ;  /* 0x0000000504067209 */ /* 0x002fe20007810000 */
[--C-:B------:R-:W-:Y:S01]  /*eeb0*/  FFMA.FTZ R122, R122, c[0x0][0x2d0], -R46.reuse ;  /* 0x0000b4007a7a7a23 */ /* 0x100fe2000001082e */
[----:B------:R-:W-:Y:S01]  /*eec0*/  FSEL R4, R0, RZ, P0 ;  /* 0x000000ff00047208 */ /* 0x000fe20000000000 */
[--C-:B------:R-:W-:Y:S02]  /*eed0*/  FFMA.FTZ R128, R249, c[0x0][0x2d0], -R46.reuse ;  /* 0x0000b400f9807a23 */ /* 0x100fe4000001082e */
[----:B------:R-:W1:Y:S01]  /*eee0*/  MUFU.EX2 R15, R15 ;  /* 0x0000000f000f7308 */ /* 0x000e620000000800 */
[----:B------:R-:W2:Y:S01]  /*eef0*/  SHFL.BFLY PT, R5, R6, 0x1, 0x1f ;  /* 0x0c201f0006057f89 */ /* 0x000ea200000e0000 */
[----:B------:R-:W-:Y:S02]  /*ef00*/  FADD.FTZ R3, -R4, R3 ;  /* 0x0000000304037221 */ /* 0x000fe40000010100 */
[--C-:B------:R-:W-:Y:S02]  /*ef10*/  FFMA.FTZ R141, R141, c[0x0][0x2d0], -R46.reuse ;  /* 0x0000b4008d8d7a23 */ /* 0x100fe4000001082e */
        /* <DEDUP_REMOVED lines=10> */
[--C-:B------:R-:W-:Y:S01]  /*efc0*/  FFMA.FTZ R143, R143, c[0x0][0x2d0], -R46.reuse ;  /* 0x0000b4008f8f7a23 */ /* 0x100fe2000001082e */
[----:B-1----:R-:W-:Y:S01]  /*efd0*/  F2FP.BF16.PACK_AB R16, R15, R48 ;  /* 0x000000300f10723e */ /* 0x002fe200000010ff */
[--C-:B------:R-:W-:Y:S01]  /*efe0*/  FFMA.FTZ R139, R139, c[0x0][0x2d0], -R46.reuse ;  /* 0x0000b4008b8b7a23 */ /* 0x100fe2000001082e */
[----:B--2---:R-:W-:Y:S01]  /*eff0*/  FMNMX.FTZ R12, R5, R6, !PT ;  /* 0x00000006050c7209 */ /* 0x004fe20007810000 */
[----:B------:R-:W-:Y:S02]  /*f000*/  FMUL.FTZ R6, R3, c[0x0][0x2d0] ;  /* 0x0000b40003067a20 */ /* 0x000fe40000410000 */
[--C-:B------:R-:W-:Y:S01]  /*f010*/  FFMA.FTZ R123, R123, c[0x0][0x2d0], -R46.reuse ;  /* 0x0000b4007b7b7a23 */ /* 0x100fe2000001082e */
[C---:B------:R-:W-:Y:S01]  /*f020*/  FSETP.NEU.FTZ.AND P0, PT, R12.reuse, -INF , PT ;  /* 0xff8000000c00780b */ /* 0x040fe20003f1d000 */
[C---:B------:R-:W-:Y:S01]  /*f030*/  FMUL.FTZ R118, R12.reuse, c[0x0][0x2d0] ;  /* 0x0000b4000c767a20 */ /* 0x040fe20000410000 */
[----:B------:R-:W1:Y:S01]  /*f040*/  MUFU.EX2 R3, R6 ;  /* 0x0000000600037308 */ /* 0x000e620000000800 */
[--C-:B------:R-:W-:Y:S01]  /*f050*/  FFMA.FTZ R158, R121, c[0x0][0x2d0], -R46.reuse ;  /* 0x0000b400799e7a23 */ /* 0x100fe2000001082e */
[----:B------:R-:W-:Y:S01]  /*f060*/  FSEL R5, R12, RZ, P0 ;  /* 0x000000ff0c057208 */ /* 0x000fe20000000000 */
[----:B------:R-:W-:Y:S01]  /*f070*/  FFMA.FTZ R120, R120, c[0x0][0x2d0], -R46 ;  /* 0x0000b40078787a23 */ /* 0x000fe2000001082e */
[----:B------:R-:W-:Y:S02]  /*f080*/  FSEL R118, R118, RZ, P0 ;  /* 0x000000ff76767208 */ /* 0x000fe40000000000 */
[----:B------:R-:W-:Y:S01]  /*f090*/  ISETP.GT.AND P0, PT, R168, R215, PT ;  /* 0x000000d7a800720c */ /* 0x000fe20003f04270 */
[----:B------:R-:W-:Y:S02]  /*f0a0*/  FADD.FTZ R5, -R5, R2 ;  /* 0x0000000205057221 */ /* 0x000fe40000010100 */
[--C-:B------:R-:W-:Y:S01]  /*f0b0*/  FFMA.FTZ R50, R11, c[0x0][0x2d0], -R118.reuse ;  /* 0x0000b4000b327a23 */ /* 0x100fe20000010876 */
[----:B------:R-:W-:Y:S01]  /*f0c0*/  MUFU.EX2 R119, R119 ;  /* 0x0000007700777308 */ /* 0x000fe20000000800 */
[----:B------:R-:W2:Y:S01]  /*f0d0*/  LDSM.16.MT88.4 R8, [R212+0x100] ;  /* 0x00010000d408783b */ /* 0x000ea20000004200 */
[--C-:B------:R-:W-:Y:S01]  /*f0e0*/  FFMA.FTZ R117, R21, c[0x0][0x2d0], -R118.reuse ;  /* 0x0000b40015757a23 */ /* 0x100fe20000010876 */
[----:B---3--:R-:W-:Y:S01]  /*f0f0*/  F2FP.BF16.PACK_AB R18, R49, R14 ;  /* 0x0000000e3112723e */ /* 0x008fe200000010ff */
[--C-:B------:R-:W-:Y:S02]  /*f100*/  FFMA.FTZ R116, R17, c[0x0][0x2d0], -R118.reuse ;  /* 0x0000b40011747a23 */ /* 0x100fe40000010876 */
[--C-:B------:R-:W-:Y:S02]  /*f110*/  FFMA.FTZ R51, R7, c[0x0][0x2d0], -R118.reuse ;  /* 0x0000b40007337a23 */ /* 0x100fe40000010876 */
[----:B------:R-:W-:Y:S01]  /*f120*/  FMUL.FTZ R2, R5, c[0x0][0x2d0] ;  /* 0x0000b40005027a20 */ /* 0x000fe20000410000 */
[----:B------:R-:W3:Y:S01]  /*f130*/  LDSM.16.MT88.4 R20, [R210+0x100] ;  /* 0x00010000d214783b */ /* 0x000ee20000004200 */
        /* <DEDUP_REMOVED lines=18> */
[----:B------:R-:W4:Y:S01]  /*f260*/  MUFU.EX2 R50, R50 ;  /* 0x0000003200327308 */ /* 0x000f220000000800 */
[----:B------:R-:W-:Y:S02]  /*f270*/  FMUL.FTZ R89, R3, R89 ;  /* 0x0000005903597220 */ /* 0x000fe40000410000 */
[--C-:B------:R-:W-:Y:S01]  /*f280*/  FFMA.FTZ R133, R45, c[0x0][0x2d0], -R118.reuse ;  /* 0x0000b4002d857a23 */ /* 0x100fe20000010876 */
[----:B-1----:R-:W-:Y:S01]  /*f290*/  F2FP.BF16.PACK_AB R17, R116, R117 ;  /* 0x000000757411723e */ /* 0x002fe200000010ff */
        /* <DEDUP_REMOVED lines=9> */
[----:B------:R-:W5:Y:S01]  /*f330*/  MUFU.EX2 R122, R122 ;  /* 0x0000007a007a7308 */ /* 0x000f620000000800 */
[C---:B------:R-:W-:Y:S02]  /*f340*/  FMUL.FTZ R56, R3.reuse, R56 ;  /* 0x0000003803387220 */ /* 0x040fe40000410000 */
[C---:B------:R-:W-:Y:S01]  /*f350*/  FMUL.FTZ R57, R3.reuse, R57 ;  /* 0x0000003903397220 */ /* 0x040fe20000410000 */
[----:B----4-:R-:W-:Y:S01]  /*f360*/  F2FP.BF16.PACK_AB R19, R50, R51 ;  /* 0x000000333213723e */ /* 0x010fe200000010ff */
        /* <DEDUP_REMOVED lines=9> */
[----:B------:R-:W-:Y:S01]  /*f400*/  MUFU.EX2 R141, R141 ;  /* 0x0000008d008d7308 */ /* 0x000fe20000000800 */
[C---:B------:R-:W-:Y:S02]  /*f410*/  FMUL.FTZ R71, R2.reuse, R71 ;  /* 0x0000004702477220 */ /* 0x040fe40000410000 */
[C---:B------:R-:W-:Y:S01]  /*f420*/  FMUL.FTZ R74, R2.reuse, R74 ;  /* 0x0000004a024a7220 */ /* 0x040fe20000410000 */
[C---:B--2---:R-:W-:Y:S05]  /*f430*/  HMMA.16816.F32.BF16 R4, R16.reuse, R8, R4 ;  /* 0x000000081004723c */ /* 0x044fea0000041804 */
[C---:B------:R-:W-:Y:S01]  /*f440*/  FMUL.FTZ R75, R2.reuse, R75 ;  /* 0x0000004b024b7220 */ /* 0x040fe20000410000 */
[----:B------:R-:W-:Y:S01]  /*f450*/  MUFU.EX2 R130, R130 ;  /* 0x0000008200827308 */ /* 0x000fe20000000800 */
[C---:B------:R-:W-:Y:S01]  /*f460*/  FMUL.FTZ R78, R2.reuse, R78 ;  /* 0x0000004e024e7220 */ /* 0x040fe20000410000 */
[C---:B------:R-:W-:Y:S01]  /*f470*/  HMMA.16816.F32.BF16 R68, R16.reuse, R10, R68 ;  /* 0x0000000a1044723c */ /* 0x040fe20000041844 */
[----:B------:R-:W1:Y:S03]  /*f480*/  LDSM.16.MT88.4 R8, [R208+0x100] ;  /* 0x00010000d008783b */ /* 0x000e660000004200 */
[C---:B------:R-:W-:Y:S02]  /*f490*/  FMUL.FTZ R79, R2.reuse, R79 ;  /* 0x0000004f024f7220 */ /* 0x040fe40000410000 */
[C---:B------:R-:W-:Y:S02]  /*f4a0*/  FMUL.FTZ R82, R2.reuse, R82 ;  /* 0x0000005202527220 */ /* 0x040fe40000410000 */
[C---:B---3--:R-:W-:Y:S01]  /*f4b0*/  HMMA.16816.F32.BF16 R72, R16.reuse, R20, R72 ;  /* 0x000000141048723c */ /* 0x048fe20000041848 */
[----:B------:R-:W-:Y:S03]  /*f4c0*/  MUFU.EX2 R132, R132 ;  /* 0x0000008400847308 */ /* 0x000fe60000000800 */
[C---:B------:R-:W-:Y:S02]  /*f4d0*/  FMUL.FTZ R83, R2.reuse, R83 ;  /* 0x0000005302537220 */ /* 0x040fe40000410000 */
[C---:B------:R-:W-:Y:S02]  /*f4e0*/  FMUL.FTZ R86, R2.reuse, R86 ;  /* 0x0000005602567220 */ /* 0x040fe40000410000 */
[C---:B------:R-:W-:Y:S01]  /*f4f0*/  HMMA.16816.F32.BF16 R76, R16.reuse, R22, R76 ;  /* 0x00000016104c723c */ /* 0x040fe2000004184c */
[----:B------:R-:W2:Y:S02]  /*f500*/  LDSM.16.MT88.4 R20, [R212+0x3100] ;  /* 0x00310000d414783b */ /* 0x000ea40000004200 */
[----:B------:R-:W-:Y:S01]  /*f510*/  MUFU.EX2 R149, R149 ;  /* 0x0000009500957308 */ /* 0x000fe20000000800 */
[C---:B------:R-:W-:Y:S02]  /*f520*/  FMUL.FTZ R87, R2.reuse, R87 ;  /* 0x0000005702577220 */ /* 0x040fe40000410000 */
[C---:B------:R-:W-:Y:S02]  /*f530*/  FMUL.FTZ R98, R2.reuse, R98 ;  /* 0x0000006202627220 */ /* 0x040fe40000410000 */
[C---:B------:R-:W-:Y:S04]  /*f540*/  HMMA.16816.F32.BF16 R80, R16.reuse, R24, R80 ;  /* 0x000000181050723c */ /* 0x040fe80000041850 */
[C---:B------:R-:W-:Y:S01]  /*f550*/  FMUL.FTZ R99, R2.reuse, R99 ;  /* 0x0000006302637220 */ /* 0x040fe20000410000 */
[----:B------:R-:W-:Y:S01]  /*f560*/  MUFU.EX2 R138, R138 ;  /* 0x0000008a008a7308 */ /* 0x000fe20000000800 */
[C---:B------:R-:W-:Y:S02]  /*f570*/  FMUL.FTZ R102, R2.reuse, R102 ;  /* 0x0000006602667220 */ /* 0x040fe40000410000 */
[C---:B------:R-:W-:Y:S01]  /*f580*/  HMMA.16816.F32.BF16 R84, R16.reuse, R26, R84 ;  /* 0x0000001a1054723c */ /* 0x040fe20000041854 */
[----:B------:R-:W3:Y:S03]  /*f590*/  LDSM.16.MT88.4 R24, [R210+0x3100] ;  /* 0x00310000d218783b */ /* 0x000ee60000004200 */
[C---:B------:R-:W-:Y:S02]  /*f5a0*/  FMUL.FTZ R90, R2.reuse, R90 ;  /* 0x0000005a025a7220 */ /* 0x040fe40000410000 */
[C---:B------:R-:W-:Y:S01]  /*f5b0*/  FMUL.FTZ R91, R2.reuse, R91 ;  /* 0x0000005b025b7220 */ /* 0x040fe20000410000 */
[----:B------:R-:W-:Y:S01]  /*f5c0*/  MUFU.EX2 R159, R159 ;  /* 0x0000009f009f7308 */ /* 0x000fe20000000800 */
[C---:B------:R-:W-:Y:S04]  /*f5d0*/  FMUL.FTZ R103, R2.reuse, R103 ;  /* 0x0000006702677220 */ /* 0x040fe80000410000 */
[C---:B------:R-:W-:Y:S01]  /*f5e0*/  FMUL.FTZ R106, R2.reuse, R106 ;  /* 0x0000006a026a7220 */ /* 0x040fe20000410000 */
[C---:B-1----:R-:W-:Y:S03]  /*f5f0*/  HMMA.16816.F32.BF16 R88, R16.reuse, R8, R88 ;  /* 0x000000081058723c */ /* 0x042fe60000041858 */
[C---:B------:R-:W-:Y:S01]  /*f600*/  FMUL.FTZ R93, R3.reuse, R93 ;  /* 0x0000005d035d7220 */ /* 0x040fe20000410000 */
[----:B------:R-:W-:Y:S01]  /*f610*/  MUFU.EX2 R140, R140 ;  /* 0x0000008c008c7308 */ /* 0x000fe20000000800 */
[C---:B------:R-:W-:Y:S02]  /*f620*/  FMUL.FTZ R94, R2.reuse, R94 ;  /* 0x0000005e025e7220 */ /* 0x040fe40000410000 */
[C---:B------:R-:W-:Y:S02]  /*f630*/  FMUL.FTZ R95, R2.reuse, R95 ;  /* 0x0000005f025f7220 */ /* 0x040fe40000410000 */
[C---:B------:R-:W-:Y:S03]  /*f640*/  FMUL.FTZ R8, R3.reuse, R108 ;  /* 0x0000006c03087220 */ /* 0x040fe60000410000 */
[----:B------:R-:W-:Y:S02]  /*f650*/  FMUL.FTZ R9, R3, R109 ;  /* 0x0000006d03097220 */ /* 0x000fe40000410000 */
[C---:B------:R-:W-:Y:S01]  /*f660*/  HMMA.16816.F32.BF16 R92, R16.reuse, R10, R92 ;  /* 0x0000000a105c723c */ /* 0x040fe2000004185c */
[----:B------:R-:W-:Y:S02]  /*f670*/  MUFU.EX2 R163, R163 ;  /* 0x000000a300a37308 */ /* 0x000fe40000000800 */
[C---:B------:R-:W-:Y:S02]  /*f680*/  FMUL.FTZ R107, R2.reuse, R107 ;  /* 0x0000006b026b7220 */ /* 0x040fe40000410000 */
[C---:B------:R-:W-:Y:S02]  /*f690*/  FMUL.FTZ R54, R2.reuse, R54 ;  /* 0x0000003602367220 */ /* 0x040fe40000410000 */
[C---:B------:R-:W-:Y:S01]  /*f6a0*/  FMUL.FTZ R10, R2.reuse, R110 ;  /* 0x0000006e020a7220 */ /* 0x040fe20000410000 */
[C---:B--2---:R-:W-:Y:S03]  /*f6b0*/  HMMA.16816.F32.BF16 R96, R16.reuse, R20, R96 ;  /* 0x000000141060723c */ /* 0x044fe60000041860 */
[----:B------:R-:W-:Y:S01]  /*f6c0*/  MUFU.EX2 R150, R150 ;  /* 0x0000009600967308 */ /* 0x000fe20000000800 */
[----:B------:R-:W-:Y:S02]  /*f6d0*/  FFMA.FTZ R110, R37, c[0x0][0x2d0], -R118 ;  /* 0x0000b400256e7a23 */ /* 0x000fe40000010876 */
[----:B------:R-:W-:Y:S01]  /*f6e0*/  LDSM.16.MT88.4 R36, [R208+0x900] ;  /* 0x00090000d024783b */ /* 0x000fe20000004200 */
[C---:B------:R-:W-:Y:S01]  /*f6f0*/  FMUL.FTZ R11, R2.reuse, R111 ;  /* 0x0000006f020b7220 */ /* 0x040fe20000410000 */
[C---:B------:R-:W-:Y:S04]  /*f700*/  HMMA.16816.F32.BF16 R100, R16.reuse, R22, R100 ;  /* 0x000000161064723c */ /* 0x040fe80000041864 */
[----:B------:R-:W-:Y:S01]  /*f710*/  FMUL.FTZ R55, R2, R55 ;  /* 0x0000003702377220 */ /* 0x000fe20000410000 */
[----:B------:R-:W-:Y:S01]  /*f720*/  MUFU.EX2 R110, R110 ;  /* 0x0000006e006e7308 */ /* 0x000fe20000000800 */
[----:B------:R-:W1:Y:S01]  /*f730*/  LDSM.16.MT88.4 R20, [R208+0x3100] ;  /* 0x00310000d014783b */ /* 0x000e620000004200 */
[----:B------:R-:W-:Y:S01]  /*f740*/  FFMA.FTZ R109, R131, c[0x0][0x2d0], -R46 ;  /* 0x0000b400836d7a23 */ /* 0x000fe2000001082e */
[C---:B---3--:R-:W-:Y:S04]  /*f750*/  HMMA.16816.F32.BF16 R8, R16.reuse, R24, R8 ;  /* 0x000000181008723c */ /* 0x048fe80000041808 */
[----:B------:R-:W-:Y:S02]  /*f760*/  FFMA.FTZ R131, R33, c[0x0][0x2d0], -R118 ;  /* 0x0000b40021837a23 */ /* 0x000fe40000010876 */
[----:B------:R-:W-:Y:S01]  /*f770*/  LDSM.16.MT88.4 R32, [R209+0x900] ;  /* 0x00090000d120783b */ /* 0x000fe20000004200 */
[----:B------:R-:W-:Y:S01]  /*f780*/  FFMA.FTZ R46, R44, c[0x0][0x2d0], -R46 ;  /* 0x0000b4002c2e7a23 */ /* 0x000fe2000001082e */
[C---:B------:R-:W-:Y:S01]  /*f790*/  HMMA.16816.F32.BF16 R104, R16.reuse, R26, R104 ;  /* 0x0000001a1068723c */ /* 0x040fe20000041868 */
[----:B------:R-:W2:Y:S03]  /*f7a0*/  MUFU.EX2 R109, R109 ;  /* 0x0000006d006d7308 */ /* 0x000ea60000000800 */
[C---:B------:R-:W-:Y:S02]  /*f7b0*/  FMUL.FTZ R58, R2.reuse, R58 ;  /* 0x0000003a023a7220 */ /* 0x040fe40000410000 */
[----:B------:R-:W3:Y:S01]  /*f7c0*/  LDSM.16.MT88.4 R24, [R212+0x900] ;  /* 0x00090000d418783b */ /* 0x000ee20000004200 */
[C---:B------:R-:W-:Y:S01]  /*f7d0*/  FMUL.FTZ R59, R2.reuse, R59 ;  /* 0x0000003b023b7220 */ /* 0x040fe20000410000 */
[C---:B------:R-:W-:Y:S03]  /*f7e0*/  HMMA.16816.F32.BF16 R52, R16.reuse, R28, R52 ;  /* 0x0000001c1034723c */ /* 0x040fe60000041834 */
[----:B------:R-:W4:Y:S01]  /*f7f0*/  MUFU.EX2 R131, R131 ;  /* 0x0000008300837308 */ /* 0x000f220000000800 */
[--C-:B------:R-:W-:Y:S02]  /*f800*/  FFMA.FTZ R108, R251, c[0x0][0x2d0], -R118.reuse ;  /* 0x0000b400fb6c7a23 */ /* 0x100fe40000010876 */
[--C-:B------:R-:W-:Y:S02]  /*f810*/  FFMA.FTZ R111, R247, c[0x0][0x2d0], -R118.reuse ;  /* 0x0000b400f76f7a23 */ /* 0x100fe40000010876 */
[C---:B------:R-:W-:Y:S01]  /*f820*/  HMMA.16816.F32.BF16 R56, R16.reuse, R30, R56 ;  /* 0x0000001e1038723c */ /* 0x040fe20000041838 */
[----:B------:R-:W3:Y:S03]  /*f830*/  LDSM.16.MT88.4 R28, [R210+0x900] ;  /* 0x00090000d21c783b */ /* 0x000ee60000004200 */
[C---:B------:R-:W-:Y:S01]  /*f840*/  FMUL.FTZ R62, R2.reuse, R62 ;  /* 0x0000003e023e7220 */ /* 0x040fe20000410000 */
[----:B------:R-:W-:Y:S01]  /*f850*/  MUFU.EX2 R108, R108 ;  /* 0x0000006c006c7308 */ /* 0x000fe20000000800 */
[C---:B------:R-:W-:Y:S02]  /*f860*/  FMUL.FTZ R63, R2.reuse, R63 ;  /* 0x0000003f023f7220 */ /* 0x040fe40000410000 */
[C---:B------:R-:W-:Y:S04]  /*f870*/  FMUL.FTZ R66, R2.reuse, R66 ;  /* 0x0000004202427220 */ /* 0x040fe80000410000 */
[----:B------:R-:W-:Y:S01]  /*f880*/  FMUL.FTZ R67, R2, R67 ;  /* 0x0000004302437220 */ /* 0x000fe20000410000 */
[C---:B-1----:R-:W-:Y:S02]  /*f890*/  HMMA.16816.F32.BF16 R60, R16.reuse, R20, R60 ;  /* 0x00000014103c723c */ /* 0x042fe4000004183c */
[----:B------:R-:W1:Y:S01]  /*f8a0*/  MUFU.EX2 R111, R111 ;  /* 0x0000006f006f7308 */ /* 0x000e620000000800 */
[--C-:B------:R-:W-:Y:S02]  /*f8b0*/  FFMA.FTZ R134, R245, c[0x0][0x2d0], -R118.reuse ;  /* 0x0000b400f5867a23 */ /* 0x100fe40000010876 */
[--C-:B------:R-:W-:Y:S02]  /*f8c0*/  FFMA.FTZ R155, R241, c[0x0][0x2d0], -R118.reuse ;  /* 0x0000b400f19b7a23 */ /* 0x100fe40000010876 */
[--C-:B------:R-:W-:Y:S01]  /*f8d0*/  FFMA.FTZ R136, R239, c[0x0][0x2d0], -R118.reuse ;  /* 0x0000b400ef887a23 */ /* 0x100fe20000010876 */
[----:B------:R-:W-:Y:S01]  /*f8e0*/  HMMA.16816.F32.BF16 R64, R16, R22, R64 ;  /* 0x000000161040723c */ /* 0x000fe20000041840 */
[----:B------:R-:W3:Y:S03]  /*f8f0*/  LDSM.16.MT88.4 R20, [R212+0x3900] ;  /* 0x00390000d414783b */ /* 0x000ee60000004200 */
[----:B------:R3:W-:Y:S01]  /*f900*/  MUFU.EX2 R121, R46 ;  /* 0x0000002e00797308 */ /* 0x0007e20000000800 */
[--C-:B------:R-:W-:Y:S02]  /*f910*/  FFMA.FTZ R157, R157, c[0x0][0x2d0], -R118.reuse ;  /* 0x0000b4009d9d7a23 */ /* 0x100fe40000010876 */
[--C-:B------:R-:W-:Y:S01]  /*f920*/  FFMA.FTZ R142, R235, c[0x0][0x2d0], -R118.reuse ;  /* 0x0000b400eb8e7a23 */ /* 0x100fe20000010876 */
[----:B-----5:R-:W-:Y:S01]  /*f930*/  F2FP.BF16.PACK_AB R16, R122, R119 ;  /* 0x000000777a10723e */ /* 0x020fe200000010ff */
[--C-:B------:R-:W-:Y:S03]  /*f940*/  FFMA.FTZ R167, R167, c[0x0][0x2d0], -R118.reuse ;  /* 0x0000b400a7a77a23 */ /* 0x100fe60000010876 */
[----:B--2---:R-:W-:Y:S02]  /*f950*/  F2FP.BF16.PACK_AB R18, R109, R128 ;  /* 0x000000806d12723e */ /* 0x004fe400000010ff */
[----:B----4-:R-:W-:Y:S01]  /*f960*/  F2FP.BF16.PACK_AB R19, R131, R110 ;  /* 0x0000006e8313723e */ /* 0x010fe200000010ff */
[----:B------:R-:W-:Y:S01]  /*f970*/  MUFU.EX2 R134, R134 ;  /* 0x0000008600867308 */ /* 0x000fe20000000800 */
[--C-:B------:R-:W-:Y:S02]  /*f980*/  FFMA.FTZ R148, R165, c[0x0][0x2d0], -R118.reuse ;  /* 0x0000b400a5947a23 */ /* 0x100fe40000010876 */
[--C-:B------:R-:W-:Y:S01]  /*f990*/  FFMA.FTZ R161, R161, c[0x0][0x2d0], -R118.reuse ;  /* 0x0000b400a1a17a23 */ /* 0x100fe20000010876 */
[----:B-1----:R-:W-:Y:S01]  /*f9a0*/  F2FP.BF16.PACK_AB R17, R111, R108 ;  /* 0x0000006c6f11723e */ /* 0x002fe200000010ff */
[--C-:B------:R-:W-:Y:S02]  /*f9b0*/  FFMA.FTZ R151, R151, c[0x0][0x2d0], -R118.reuse ;  /* 0x0000b40097977a23 */ /* 0x100fe40000010876 */
[--C-:B------:R-:W-:Y:S02]  /*f9c0*/  FFMA.FTZ R154, R137, c[0x0][0x2d0], -R118.reuse ;  /* 0x0000b400899a7a23 */ /* 0x100fe40000010876 */
[--C-:B------:R-:W-:Y:S01]  /*f9d0*/  FFMA.FTZ R135, R135, c[0x0][0x2d0], -R118.reuse ;  /* 0x0000b40087877a23 */ /* 0x100fe20000010876 */
[----:B------:R-:W1:Y:S01]  /*f9e0*/  MUFU.EX2 R155, R155 ;  /* 0x0000009b009b7308 */ /* 0x000e620000000800 */
[C---:B---3--:R-:W-:Y:S01]  /*f9f0*/  HMMA.16816.F32.BF16 R4, R16.reuse, R24, R4 ;  /* 0x000000181004723c */ /* 0x048fe20000041804 */
[----:B------:R-:W-:Y:S02]  /*fa00*/  LDSM.16.MT88.4 R44, [R209+0x2900] ;  /* 0x00290000d12c783b */ /* 0x000fe40000004200 */
[--C-:B------:R-:W-:Y:S02]  /*fa10*/  FFMA.FTZ R129, R129, c[0x0][0x2d0], -R118.reuse ;  /* 0x0000b40081817a23 */ /* 0x100fe40000010876 */
[----:B------:R-:W-:Y:S03]  /*fa20*/  FFMA.FTZ R118, R13, c[0x0][0x2d0], -R118 ;  /* 0x0000b4000d767a23 */ /* 0x000fe60000010876 */
[C---:B------:R-:W-:Y:S01]  /*fa30*/  HMMA.16816.F32.BF16 R68, R16.reuse, R26, R68 ;  /* 0x0000001a1044723c */ /* 0x040fe20000041844 */
[----:B------:R-:W-:Y:S01]  /*fa40*/  MUFU.EX2 R136, R136 ;  /* 0x0000008800887308 */ /* 0x000fe20000000800 */
[----:B------:R-:W2:Y:S02]  /*fa50*/  LDSM.16.MT88.4 R24, [R210+0x3900] ;  /* 0x00390000d218783b */ /* 0x000ea40000004200 */
[----:B------:R-:W-:Y:S02]  /*fa60*/  FFMA.FTZ R48, R3, R228, R48 ;  /* 0x000000e403307223 */ /* 0x000fe40000010030 */
[----:B------:R-:W-:Y:S02]  /*fa70*/  FFMA.FTZ R117, R2, R229, R117 ;  /* 0x000000e502757223 */ /* 0x000fe40000010075 */
[C---:B------:R-:W-:Y:S03]  /*fa80*/  HMMA.16816.F32.BF16 R72, R16.reuse, R28, R72 ;  /* 0x0000001c1048723c */ /* 0x040fe60000041848 */
[----:B------:R-:W3:Y:S01]  /*fa90*/  MUFU.EX2 R157, R157 ;  /* 0x0000009d009d7308 */ /* 0x000ee20000000800 */
[----:B------:R-:W-:Y:S02]  /*faa0*/  FADD.FTZ R15, R15, R48 ;  /* 0x000000300f0f7221 */ /* 0x000fe40000010000 */
[----:B------:R-:W-:Y:S02]  /*fab0*/  FADD.FTZ R116, R116, R117 ;  /* 0x0000007574747221 */ /* 0x000fe40000010000 */
[C---:B------:R-:W-:Y:S01]  /*fac0*/  HMMA.16816.F32.BF16 R76, R16.reuse, R30, R76 ;  /* 0x0000001e104c723c */ /* 0x040fe2000004184c */
[----:B------:R-:W4:Y:S03]  /*fad0*/  LDSM.16.MT88.4 R28, [R209+0x3900] ;  /* 0x00390000d11c783b */ /* 0x000f260000004200 */
[----:B------:R-:W-:Y:S01]  /*fae0*/  FADD.FTZ R14, R14, R15 ;  /* 0x0000000f0e0e7221 */ /* 0x000fe20000010000 */
[----:B------:R-:W-:Y:S01]  /*faf0*/  MUFU.EX2 R142, R142 ;  /* 0x0000008e008e7308 */ /* 0x000fe20000000800 */
[----:B------:R-:W-:Y:S02]  /*fb00*/  FADD.FTZ R3, R51, R116 ;  /* 0x0000007433037221 */ /* 0x000fe40000010000 */
[C---:B------:R-:W-:Y:S04]  /*fb10*/  HMMA.16816.F32.BF16 R80, R16.reuse, R32, R80 ;  /* 0x000000201050723c */ /* 0x040fe80000041850 */
[----:B------:R-:W-:Y:S02]  /*fb20*/  FADD.FTZ R14, R49, R14 ;  /* 0x0000000e310e7221 */ /* 0x000fe40000010000 */
[----:B------:R-:W-:Y:S01]  /*fb30*/  FADD.FTZ R3, R50, R3 ;  /* 0x0000000332037221 */ /* 0x000fe20000010000 */
[----:B------:R-:W5:Y:S01]  /*fb40*/  MUFU.EX2 R167, R167 ;  /* 0x000000a700a77308 */ /* 0x000f620000000800 */
[C---:B------:R-:W-:Y:S01]  /*fb50*/  HMMA.16816.F32.BF16 R84, R16.reuse, R34, R84 ;  /* 0x000000221054723c */ /* 0x040fe20000041854 */
[----:B------:R-:W1:Y:S03]  /*fb60*/  LDSM.16.MT88.4 R32, [R208+0x3900] ;  /* 0x00390000d020783b */ /* 0x000e660000004200 */
[----:B------:R-:W-:Y:S02]  /*fb70*/  FADD.FTZ R119, R119, R14 ;  /* 0x0000000e77777221 */ /* 0x000fe40000010000 */
[----:B------:R-:W-:Y:S02]  /*fb80*/  FADD.FTZ R108, R108, R3 ;  /* 0x000000036c6c7221 */ /* 0x000fe40000010000 */
[C---:B------:R-:W-:Y:S01]  /*fb90*/  HMMA.16816.F32.BF16 R88, R16.reuse, R36, R88 ;  /* 0x000000241058723c */ /* 0x040fe20000041858 */
[----:B------:R-:W-:Y:S03]  /*fba0*/  MUFU.EX2 R148, R148 ;  /* 0x0000009400947308 */ /* 0x000fe60000000800 */
[----:B------:R-:W-:Y:S02]  /*fbb0*/  FADD.FTZ R119, R122, R119 ;  /* 0x000000777a777221 */ /* 0x000fe40000010000 */
[----:B------:R-:W-:Y:S02]  /*fbc0*/  FADD.FTZ R111, R111, R108 ;  /* 0x0000006c6f6f7221 */ /* 0x000fe40000010000 */
[C---:B------:R-:W-:Y:S01]  /*fbd0*/  HMMA.16816.F32.BF16 R92, R16.reuse, R38, R92 ;  /* 0x00000026105c723c */ /* 0x040fe2000004185c */
[----:B------:R-:W-:Y:S02]  /*fbe0*/  LDSM.16.MT88.4 R36, [R208+0x4100] ;  /* 0x00410000d024783b */ /* 0x000fe40000004200 */
[----:B------:R-:W1:Y:S01]  /*fbf0*/  MUFU.EX2 R161, R161 ;  /* 0x000000a100a17308 */ /* 0x000e620000000800 */
[----:B------:R-:W-:Y:S02]  /*fc00*/  FADD.FTZ R128, R128, R119 ;  /* 0x0000007780807221 */ /* 0x000fe40000010000 */
[----:B------:R-:W-:Y:S02]  /*fc10*/  FADD.FTZ R110, R110, R111 ;  /* 0x0000006f6e6e7221 */ /* 0x000fe40000010000 */
[C---:B------:R-:W-:Y:S04]  /*fc20*/  HMMA.16816.F32.BF16 R96, R16.reuse, R20, R96 ;  /* 0x000000141060723c */ /* 0x040fe80000041860 */
[----:B------:R-:W-:Y:S01]  /*fc30*/  FADD.FTZ R128, R109, R128 ;  /* 0x000000806d807221 */ /* 0x000fe20000010000 */
[----:B------:R-:W1:Y:S01]  /*fc40*/  MUFU.EX2 R143, R143 ;  /* 0x0000008f008f7308 */ /* 0x000e620000000800 */
[----:B------:R-:W-:Y:S02]  /*fc50*/  FADD.FTZ R131, R131, R110 ;  /* 0x0000006e83837221 */ /* 0x000fe40000010000 */
[C---:B------:R-:W-:Y:S01]  /*fc60*/  HMMA.16816.F32.BF16 R100, R16.reuse, R22, R100 ;  /* 0x000000161064723c */ /* 0x040fe20000041864 */
[----:B------:R-:W3:Y:S03]  /*fc70*/  LDSM.16.MT88.4 R20, [R212+0x1100] ;  /* 0x00110000d414783b */ /* 0x000ee60000004200 */
[----:B------:R-:W-:Y:S03]  /*fc80*/  IMAD.MOV.U32 R3, RZ, RZ, R0 ;  /* 0x000000ffff037224 */ /* 0x000fe600078e0000 */
[----:B------:R-:W-:Y:S01]  /*fc90*/  MUFU.EX2 R139, R139 ;  /* 0x0000008b008b7308 */ /* 0x000fe20000000800 */
[C---:B--2---:R-:W-:Y:S08]  /*fca0*/  HMMA.16816.F32.BF16 R8, R16.reuse, R24, R8 ;  /* 0x000000181008723c */ /* 0x044ff00000041808 */
[C---:B------:R-:W-:Y:S01]  /*fcb0*/  HMMA.16816.F32.BF16 R104, R16.reuse, R26, R104 ;  /* 0x0000001a1068723c */ /* 0x040fe20000041868 */
[----:B------:R-:W2:Y:S01]  /*fcc0*/  LDSM.16.MT88.4 R24, [R210+0x1100] ;  /* 0x00110000d218783b */ /* 0x000ea20000004200 */
[----:B------:R-:W2:Y:S06]  /*fcd0*/  MUFU.EX2 R152, R152 ;  /* 0x0000009800987308 */ /* 0x000eac0000000800 */
[C---:B----4-:R-:W-:Y:S04]  /*fce0*/  HMMA.16816.F32.BF16 R52, R16.reuse, R28, R52 ;  /* 0x0000001c1034723c */ /* 0x050fe80000041834 */
[----:B------:R-:W-:Y:S04]  /*fcf0*/  MUFU.EX2 R151, R151 ;  /* 0x0000009700977308 */ /* 0x000fe80000000800 */
[C---:B------:R-:W-:Y:S01]  /*fd00*/  HMMA.16816.F32.BF16 R56, R16.reuse, R30, R56 ;  /* 0x0000001e1038723c */ /* 0x040fe20000041838 */
[----:B------:R-:W4:Y:S05]  /*fd10*/  LDSM.16.MT88.4 R28, [R209+0x1100] ;  /* 0x00110000d11c783b */ /* 0x000f2a0000004200 */
[----:B------:R-:W2:Y:S02]  /*fd20*/  MUFU.EX2 R154, R154 ;  /* 0x0000009a009a7308 */ /* 0x000ea40000000800 */
[C---:B-1----:R-:W-:Y:S08]  /*fd30*/  HMMA.16816.F32.BF16 R60, R16.reuse, R32, R60 ;  /* 0x00000020103c723c */ /* 0x042ff0000004183c */
[----:B------:R-:W-:Y:S01]  /*fd40*/  HMMA.16816.F32.BF16 R64, R16, R34, R64 ;  /* 0x000000221040723c */ /* 0x000fe20000041840 */
[----:B------:R-:W1:Y:S01]  /*fd50*/  LDSM.16.MT88.4 R32, [R208+0x1100] ;  /* 0x00110000d020783b */ /* 0x000e620000004200 */
[----:B------:R-:W-:Y:S05]  /*fd60*/  MUFU.EX2 R135, R135 ;  /* 0x0000008700877308 */ /* 0x000fea0000000800 */
[----:B------:R-:W-:Y:S01]  /*fd70*/  F2FP.BF16.PACK_AB R16, R130, R141 ;  /* 0x0000008d8210723e */ /* 0x000fe200000010ff */
[----:B------:R-:W-:Y:S01]  /*fd80*/  FADD.FTZ R141, R141, R128 ;  /* 0x000000808d8d7221 */ /* 0x000fe20000010000 */
[----:B------:R-:W-:Y:S03]  /*fd90*/  F2FP.BF16.PACK_AB R18, R149, R132 ;  /* 0x000000849512723e */ /* 0x000fe600000010ff */
[----:B------:R-:W-:Y:S01]  /*fda0*/  F2FP.BF16.PACK_AB R17, R155, R134 ;  /* 0x000000869b11723e */ /* 0x000fe200000010ff */
[----:B------:R-:W1:Y:S01]  /*fdb0*/  MUFU.EX2 R156, R156 ;  /* 0x0000009c009c7308 */ /* 0x000e620000000800 */
[----:B---3--:R-:W-:Y:S01]  /*fdc0*/  F2FP.BF16.PACK_AB R19, R157, R136 ;  /* 0x000000889d13723e */ /* 0x008fe200000010ff */
[----:B------:R-:W-:Y:S02]  /*fdd0*/  FADD.FTZ R134, R134, R131 ;  /* 0x0000008386867221 */ /* 0x000fe40000010000 */
[----:B------:R-:W-:Y:S02]  /*fde0*/  FADD.FTZ R141, R130, R141 ;  /* 0x0000008d828d7221 */ /* 0x000fe40000010000 */
[----:B------:R-:W-:Y:S02]  /*fdf0*/  FADD.FTZ R155, R155, R134 ;  /* 0x000000869b9b7221 */ /* 0x000fe40000010000 */
[C---:B------:R-:W-:Y:S02]  /*fe00*/  HMMA.16816.F32.BF16 R4, R16.reuse, R20, R4 ;  /* 0x000000141004723c */ /* 0x040fe40000041804 */
[----:B------:R-:W-:Y:S01]  /*fe10*/  MUFU.EX2 R123, R123 ;  /* 0x0000007b007b7308 */ /* 0x000fe20000000800 */
[----:B------:R-:W-:Y:S02]  /*fe20*/  FADD.FTZ R132, R132, R141 ;  /* 0x0000008d84847221 */ /* 0x000fe40000010000 */
[----:B------:R-:W-:Y:S02]  /*fe30*/  FADD.FTZ R136, R136, R155 ;  /* 0x0000009b88887221 */ /* 0x000fe40000010000 */
[----:B------:R-:W-:Y:S01]  /*fe40*/  FADD.FTZ R149, R149, R132 ;  /* 0x0000008495957221 */ /* 0x000fe20000010000 */
[C---:B------:R-:W-:Y:S01]  /*fe50*/  HMMA.16816.F32.BF16 R68, R16.reuse, R22, R68 ;  /* 0x000000161044723c */ /* 0x040fe20000041844 */
[----:B------:R-:W3:Y:S03]  /*fe60*/  LDSM.16.MT88.4 R20, [R212+0x4100] ;  /* 0x00410000d414783b */ /* 0x000ee60000004200 */
[----:B------:R-:W1:Y:S01]  /*fe70*/  MUFU.EX2 R158, R158 ;  /* 0x0000009e009e7308 */ /* 0x000e620000000800 */
[----:B------:R-:W-:Y:S03]  /*fe80*/  FADD.FTZ R157, R157, R136 ;  /* 0x000000889d9d7221 */ /* 0x000fe60000010000 */
[C---:B--2---:R-:W-:Y:S06]  /*fe90*/  HMMA.16816.F32.BF16 R72, R16.reuse, R24, R72 ;  /* 0x000000181048723c */ /* 0x044fec0000041848 */
[----:B------:R-:W2:Y:S02]  /*fea0*/  MUFU.EX2 R120, R120 ;  /* 0x0000007800787308 */ /* 0x000ea40000000800 */
[C---:B------:R-:W-:Y:S01]  /*feb0*/  HMMA.16816.F32.BF16 R76, R16.reuse, R26, R76 ;  /* 0x0000001a104c723c */ /* 0x040fe2000004184c */
[----:B------:R-:W2:Y:S07]  /*fec0*/  LDSM.16.MT88.4 R24, [R210+0x4100] ;  /* 0x00410000d218783b */ /* 0x000eae0000004200 */
[C---:B----4-:R-:W-:Y:S01]  /*fed0*/  HMMA.16816.F32.BF16 R80, R16.reuse, R28, R80 ;  /* 0x0000001c1050723c */ /* 0x050fe20000041850 */
[----:B------:R-:W-:Y:S07]  /*fee0*/  MUFU.EX2 R129, R129 ;  /* 0x0000008100817308 */ /* 0x000fee0000000800 */
[C---:B------:R-:W-:Y:S01]  /*fef0*/  HMMA.16816.F32.BF16 R84, R16.reuse, R30, R84 ;  /* 0x0000001e1054723c */ /* 0x040fe20000041854 */
[----:B------:R-:W4:Y:S02]  /*ff00*/  LDSM.16.MT88.4 R28, [R209+0x4100] ;  /* 0x00410000d11c783b */ /* 0x000f240000004200 */
[----:B------:R-:W2:Y:S05]  /*ff10*/  MUFU.EX2 R160, R160 ;  /* 0x000000a000a07308 */ /* 0x000eaa0000000800 */
[C---:B-1----:R-:W-:Y:S05]  /*ff20*/  HMMA.16816.F32.BF16 R88, R16.reuse, R32, R88 ;  /* 0x000000201058723c */ /* 0x042fea0000041858 */
[----:B------:R-:W-:Y:S03]  /*ff30*/  MUFU.EX2 R133, R133 ;  /* 0x0000008500857308 */ /* 0x000fe60000000800 */
[C---:B------:R-:W-:Y:S01]  /*ff40*/  HMMA.16816.F32.BF16 R92, R16.reuse, R34, R92 ;  /* 0x00000022105c723c */ /* 0x040fe2000004185c */
[----:B------:R-:W1:Y:S06]  /*ff50*/  LDSM.16.MT88.4 R32, [R212+0x1900] ;  /* 0x00190000d420783b */ /* 0x000e6c0000004200 */
[----:B------:R-:W1:Y:S01]  /*ff60*/  MUFU.EX2 R118, R118 ;  /* 0x0000007600767308 */ /* 0x000e620000000800 */
[C---:B---3--:R-:W-:Y:S08]  /*ff70*/  HMMA.16816.F32.BF16 R96, R16.reuse, R20, R96 ;  /* 0x000000141060723c */ /* 0x048ff00000041860 */
[C---:B------:R-:W-:Y:S01]  /*ff80*/  HMMA.16816.F32.BF16 R100, R16.reuse, R22, R100 ;  /* 0x000000161064723c */ /* 0x040fe20000041864 */
[----:B------:R-:W3:Y:S07]  /*ff90*/  LDSM.16.MT88.4 R20, [R210+0x1900] ;  /* 0x00190000d214783b */ /* 0x000eee0000004200 */
[C---:B--2---:R-:W-:Y:S08]  /*ffa0*/  HMMA.16816.F32.BF16 R8, R16.reuse, R24, R8 ;  /* 0x000000181008723c */ /* 0x044ff00000041808 */
[C---:B------:R-:W-:Y:S01]  /*ffb0*/  HMMA.16816.F32.BF16 R104, R16.reuse, R26, R104 ;  /* 0x0000001a1068723c */ /* 0x040fe20000041868 */
[----:B------:R-:W2:Y:S07]  /*ffc0*/  LDSM.16.MT88.4 R24, [R209+0x1900] ;  /* 0x00190000d118783b */ /* 0x000eae0000004200 */
[C---:B----4-:R-:W-:Y:S08]  /*ffd0*/  HMMA.16816.F32.BF16 R52, R16.reuse, R28, R52 ;  /* 0x0000001c1034723c */ /* 0x050ff00000041834 */
[C---:B------:R-:W-:Y:S01]  /*ffe0*/  HMMA.16816.F32.BF16 R56, R16.reuse, R30, R56 ;  /* 0x0000001e1038723c */ /* 0x040fe20000041838 */
[----:B------:R-:W4:Y:S07]  /*fff0*/  LDSM.16.MT88.4 R28, [R208+0x1900] ;  /* 0x00190000d01c783b */ /* 0x000f2e0000004200 */
[C---:B------:R-:W-:Y:S08]  /*10000*/  HMMA.16816.F32.BF16 R60, R16.reuse, R36, R60 ;  /* 0x00000024103c723c */ /* 0x040ff0000004183c */
[----:B------:R-:W-:Y:S01]  /*10010*/  HMMA.16816.F32.BF16 R64, R16, R38, R64 ;  /* 0x000000261040723c */ /* 0x000fe20000041840 */
[----:B------:R-:W-:Y:S06]  /*10020*/  LDSM.16.MT88.4 R36, [R209+0x4900] ;  /* 0x00490000d124783b */ /* 0x000fec0000004200 */
[----:B------:R-:W-:Y:S01]  /*10030*/  F2FP.BF16.PACK_AB R16, R159, R138 ;  /* 0x0000008a9f10723e */ /* 0x000fe200000010ff */
[----:B------:R-:W-:Y:S01]  /*10040*/  FADD.FTZ R138, R138, R149 ;  /* 0x000000958a8a7221 */ /* 0x000fe20000010000 */
[----:B------:R-:W-:Y:S03]  /*10050*/  F2FP.BF16.PACK_AB R18, R163, R140 ;  /* 0x0000008ca312723e */ /* 0x000fe600000010ff */
[----:B-----5:R-:W-:Y:S01]  /*10060*/  F2FP.BF16.PACK_AB R17, R167, R142 ;  /* 0x0000008ea711723e */ /* 0x020fe200000010ff */
        /* <DEDUP_REMOVED lines=10> */
[----:B------:R-:W1:Y:S07]  /*10110*/  LDSM.16.MT88.4 R32, [R212+0x4900] ;  /* 0x00490000d420783b */ /* 0x000e6e0000004200 */
        /* <DEDUP_REMOVED lines=9> */
[C---:B-1----:R-:W-:Y:S08]  /*101b0*/  HMMA.16816.F32.BF16 R96, R16.reuse, R32, R96 ;  /* 0x000000201060723c */ /* 0x042ff00000041860 */
        /* <DEDUP_REMOVED lines=20> */
[----:B------:R-:W-:Y:S02]  /*10300*/  FADD.FTZ R139, R139, R150 ;  /* 0x000000968b8b7221 */ /* 0x000fe40000010000 */
[C---:B--2---:R-:W-:Y:S03]  /*10310*/  HMMA.16816.F32.BF16 R4, R16.reuse, R24, R4 ;  /* 0x000000181004723c */ /* 0x044fe60000041804 */
[----:B------:R-:W-:Y:S02]  /*10320*/  FADD.FTZ R135, R135, R154 ;  /* 0x0000009a87877221 */ /* 0x000fe40000010000 */
[----:B------:R-:W-:Y:S02]  /*10330*/  FADD.FTZ R152, R152, R139 ;  /* 0x0000008b98987221 */ /* 0x000fe40000010000 */
[----:B------:R-:W-:Y:S01]  /*10340*/  FADD.FTZ R156, R156, R135 ;  /* 0x000000879c9c7221 */ /* 0x000fe20000010000 */
[C---:B------:R-:W-:Y:S01]  /*10350*/  HMMA.16816.F32.BF16 R68, R16.reuse, R26, R68 ;  /* 0x0000001a1044723c */ /* 0x040fe20000041844 */
[----:B------:R-:W2:Y:S03]  /*10360*/  LDSM.16.MT88.4 R24, [R212+0x5100] ;  /* 0x00510000d418783b */ /* 0x000ea60000004200 */
[----:B------:R-:W-:Y:S02]  /*10370*/  IMAD.MOV.U32 R168, RZ, RZ, R2 ;  /* 0x000000ffffa87224 */ /* 0x000fe400078e0002 */
[----:B------:R-:W-:Y:S02]  /*10380*/  IMAD.MOV.U32 R2, RZ, RZ, R12 ;  /* 0x000000ffff027224 */ /* 0x000fe400078e000c */
[C---:B----4-:R-:W-:Y:S08]  /*10390*/  HMMA.16816.F32.BF16 R72, R16.reuse, R28, R72 ;  /* 0x0000001c1048723c */ /* 0x050ff00000041848 */
        /* <DEDUP_REMOVED lines=12> */
[C---:B------:R-:W-:Y:S08]  /*10460*/  HMMA.16816.F32.BF16 R104, R16.reuse, R30, R104 ;  /* 0x0000001e1068723c */ /* 0x040ff00000041868 */
[C---:B------:R-:W-:Y:S08]  /*10470*/  HMMA.16816.F32.BF16 R52, R16.reuse, R36, R52 ;  /* 0x000000241034723c */ /* 0x040ff00000041834 */
[C---:B------:R-:W-:Y:S08]  /*10480*/  HMMA.16816.F32.BF16 R56, R16.reuse, R38, R56 ;  /* 0x000000261038723c */ /* 0x040ff00000041838 */
[C---:B-1----:R-:W-:Y:S08]  /*10490*/  HMMA.16816.F32.BF16 R60, R16.reuse, R20, R60 ;  /* 0x00000014103c723c */ /* 0x042ff0000004183c */
[----:B------:R-:W-:Y:S01]  /*104a0*/  HMMA.16816.F32.BF16 R64, R16, R22, R64 ;  /* 0x000000161040723c */ /* 0x000fe20000041840 */
[----:B------:R-:W1:Y:S06]  /*104b0*/  LDSM.16.MT88.4 R20, [R212+0x5900] ;  /* 0x00590000d414783b */ /* 0x000e6c0000004200 */
        /* <DEDUP_REMOVED lines=9> */
[C---:B----4-:R-:W-:Y:S01]  /*10550*/  HMMA.16816.F32.BF16 R112, R16.reuse, R32, R4 ;  /* 0x000000201070723c */ /* 0x050fe20000041804 */
[----:B------:R-:W3:Y:S02]  /*10560*/  LDSM.16.MT88.4 R4, [R210+0x5900] ;  /* 0x00590000d204783b */ /* 0x000ee40000004200 */
[----:B------:R-:W-:Y:S02]  /*10570*/  FADD.FTZ R133, R133, R160 ;  /* 0x000000a085857221 */ /* 0x000fe40000010000 */
[----:B------:R-:W-:Y:S02]  /*10580*/  FADD.FTZ R228, R121, R120 ;  /* 0x0000007879e47221 */ /* 0x000fe40000010000 */
[----:B------:R-:W-:Y:S01]  /*10590*/  FADD.FTZ R229, R118, R133 ;  /* 0x0000008576e57221 */ /* 0x000fe20000010000 */
[C---:B------:R-:W-:Y:S08]  /*105a0*/  HMMA.16816.F32.BF16 R68, R16.reuse, R34, R68 ;  /* 0x000000221044723c */ /* 0x040ff00000041844 */
[C---:B------:R-:W-:Y:S08]  /*105b0*/  HMMA.16816.F32.BF16 R72, R16.reuse, R40, R72 ;  /* 0x000000281048723c */ /* 0x040ff00000041848 */
[C---:B------:R-:W-:Y:S08]  /*105c0*/  HMMA.16816.F32.BF16 R76, R16.reuse, R42, R76 ;  /* 0x0000002a104c723c */ /* 0x040ff0000004184c */
[C---:B------:R-:W-:Y:S08]  /*105d0*/  HMMA.16816.F32.BF16 R80, R16.reuse, R44, R80 ;  /* 0x0000002c1050723c */ /* 0x040ff00000041850 */
[C---:B------:R-:W-:Y:S08]  /*105e0*/  HMMA.16816.F32.BF16 R84, R16.reuse, R46, R84 ;  /* 0x0000002e1054723c */ /* 0x040ff00000041854 */
[C---:B--2---:R-:W-:Y:S08]  /*105f0*/  HMMA.16816.F32.BF16 R88, R16.reuse, R24, R88 ;  /* 0x000000181058723c */ /* 0x044ff00000041858 */
[C---:B------:R-:W-:Y:S01]  /*10600*/  HMMA.16816.F32.BF16 R92, R16.reuse, R26, R92 ;  /* 0x0000001a105c723c */ /* 0x040fe2000004185c */
[----:B------:R-:W2:Y:S07]  /*10610*/  LDSM.16.MT88.4 R24, [R209+0x5900] ;  /* 0x00590000d118783b */ /* 0x000eae0000004200 */
[C---:B-1----:R-:W-:Y:S08]  /*10620*/  HMMA.16816.F32.BF16 R96, R16.reuse, R20, R96 ;  /* 0x000000141060723c */ /* 0x042ff00000041860 */
[C---:B------:R-:W-:Y:S01]  /*10630*/  HMMA.16816.F32.BF16 R100, R16.reuse, R22, R100 ;  /* 0x000000161064723c */ /* 0x040fe20000041864 */
[----:B------:R-:W1:Y:S07]  /*10640*/  LDSM.16.MT88.4 R20, [R208+0x5900] ;  /* 0x00590000d014783b */ /* 0x000e6e0000004200 */
[C---:B---3--:R-:W-:Y:S08]  /*10650*/  HMMA.16816.F32.BF16 R108, R16.reuse, R4, R8 ;  /* 0x00000004106c723c */ /* 0x048ff00000041808 */
[C---:B------:R-:W-:Y:S08]  /*10660*/  HMMA.16816.F32.BF16 R104, R16.reuse, R6, R104 ;  /* 0x000000061068723c */ /* 0x040ff00000041868 */
[C---:B--2---:R-:W-:Y:S08]  /*10670*/  HMMA.16816.F32.BF16 R52, R16.reuse, R24, R52 ;  /* 0x000000181034723c */ /* 0x044ff00000041834 */
[C---:B------:R-:W-:Y:S08]  /*10680*/  HMMA.16816.F32.BF16 R56, R16.reuse, R26, R56 ;  /* 0x0000001a1038723c */ /* 0x040ff00000041838 */
[C---:B-1----:R-:W-:Y:S08]  /*10690*/  HMMA.16816.F32.BF16 R60, R16.reuse, R20, R60 ;  /* 0x00000014103c723c */ /* 0x042ff0000004183c */
[----:B------:R-:W-:Y:S01]  /*106a0*/  HMMA.16816.F32.BF16 R64, R16, R22, R64 ;  /* 0x000000161040723c */ /* 0x000fe20000041840 */
[----:B------:R-:W-:-:S07]  /*106b0*/  @P0 BRA `(.L_x_1848) ;  /* 0xffffc17000000947 */ /* 0x000fce000383ffff */
.L_x_1838:
        /* <DEDUP_REMOVED lines=91> */
.L_x_1806:
        /* <DEDUP_REMOVED lines=150> */
[----:B------:R-:W-:-:S02]  /*115d0*/  @!P6 LEA.HI R0, R0, R0, RZ, 0x1 ;  /* 0x000000000000e211 */ /* 0x000fc400078f08ff */
[----:B------:R-:W-:Y:S02]  /*115e0*/  IADD3 R20, R11, 0x68, RZ ;  /* 0x000000680b147810 */ /* 0x000fe40007ffe0ff */
[----:B------:R-:W-:-:S03]  /*115f0*/  @!P5 LEA.HI R18, R18, R18, RZ, 0x1 ;  /* 0x000000121212d211 */ /* 0x000fc600078f08ff */
        /* <DEDUP_REMOVED lines=10> */
[--C-:B------:R-:W-:Y:S01]  /*116a0*/  @!P6 IMAD.WIDE R6, R7, 0x4, R14.reuse ;  /* 0x000000040706e825 */ /* 0x100fe200078e020e */
[----:B------:R-:W-:Y:S02]  /*116b0*/  @!P2 LOP3.LUT R19, R19, 0xfffffffe, RZ, 0xc0, !PT ;  /* 0xfffffffe1313a812 */ /* 0x000fe400078ec0ff */
[----:B------:R-:W-:Y:S02]  /*116c0*/  IADD3 R0, R11, 0x50, RZ ;  /* 0x000000500b007810 */ /* 0x000fe40007ffe0ff */
[----:B------:R2:W-:Y:S01]  /*116d0*/  @!P6 ST.E.64 [R6.64], R80 ;  /* 0x000000500600e985 */ /* 0x0005e2000c101b0e */
[----:B------:R-:W-:Y:S01]  /*116e0*/  @!P1 LEA.HI R4, R4, R4, RZ, 0x1 ;  /* 0x0000000404049211 */ /* 0x000fe200078f08ff */
[----:B------:R-:W-:Y:S01]  /*116f0*/  @!P2 IMAD.WIDE R18, R19, 0x4, R14 ;  /* 0x000000041312a825 */ /* 0x000fe200078e020e */
[----:B------:R-:W-:-:S02]  /*11700*/  IADD3 R8, R11, 0x58, RZ ;  /* 0x000000580b087810 */ /* 0x000fc40007ffe0ff */
[----:B------:R-:W-:Y:S01]  /*11710*/  ISETP.GE.AND P6, PT, R0, c[0x0][0x3c8], PT ;  /* 0x0000f20000007a0c */ /* 0x000fe20003fc6270 */
[----:B-1----:R-:W-:-:S12]  /*11720*/  @!P5 IMAD.WIDE R12, R17, 0x4, R14 ;  /* 0x00000004110cd825 */ /* 0x002fd800078e020e */
[----:B------:R-:W-:Y:S01]  /*11730*/  @!P6 LEA.HI R0, R0, R0, RZ, 0x1 ;  /* 0x000000000000e211 */ /* 0x000fe200078f08ff */
[----:B------:R-:W-:Y:S01]  /*11740*/  @!P4 IMAD.WIDE R16, R21, 0x4, R14 ;  /* 0x000000041510c825 */ /* 0x000fe200078e020e */
[----:B------:R-:W-:Y:S01]  /*11750*/  IADD3 R21, R11, 0x60, RZ ;  /* 0x000000600b157810 */ /* 0x000fe20007ffe0ff */
[----:B------:R1:W-:Y:S01]  /*11760*/  @!P5 ST.E.64 [R12.64], R84 ;  /* 0x000000540c00d985 */ /* 0x0003e2000c101b0e */
[----:B------:R-:W-:-:S03]  /*11770*/  ISETP.GE.AND P5, PT, R8, c[0x0][0x3c8], PT ;  /* 0x0000f20008007a0c */ /* 0x000fc60003fa6270 */
[----:B------:R-:W-:Y:S01]  /*11780*/  @!P4 ST.E.64 [R16.64], R88 ;  /* 0x000000581000c985 */ /* 0x000fe2000c101b0e */
[----:B------:R-:W-:Y:S02]  /*11790*/  ISETP.GE.AND P4, PT, R21, c[0x0][0x3c8], PT ;  /* 0x0000f20015007a0c */ /* 0x000fe40003f86270 */
[----:B--2---:R-:W-:Y:S01]  /*117a0*/  @!P1 LOP3.LUT R7, R4, 0xfffffffe, RZ, 0xc0, !PT ;  /* 0xfffffffe04079812 */ /* 0x004fe200078ec0ff */
[----:B------:R-:W-:-:S04]  /*117b0*/  @!P3 IMAD.WIDE R4, R5, 0x4, R14 ;  /* 0x000000040504b825 */ /* 0x000fc800078e020e */
[----:B------:R-:W-:Y:S01]  /*117c0*/  @!P1 IMAD.WIDE R6, R7, 0x4, R14 ;  /* 0x0000000407069825 */ /* 0x000fe200078e020e */
[----:B------:R2:W-:Y:S01]  /*117d0*/  @!P3 ST.E.64 [R4.64], R92 ;  /* 0x0000005c0400b985 */ /* 0x0005e2000c101b0e */
[----:B------:R-:W-:Y:S02]  /*117e0*/  ISETP.GE.AND P3, PT, R20, c[0x0][0x3c8], PT ;  /* 0x0000f20014007a0c */ /* 0x000fe40003f66270 */
[----:B------:R-:W-:Y:S01]  /*117f0*/  @!P5 LEA.HI R8, R8, R8, RZ, 0x1 ;  /* 0x000000080808d211 */ /* 0x000fe200078f08ff */
[----:B------:R-:W-:Y:S01]  /*11800*/  @!P2 ST.E.64 [R18.64], R96 ;  /* 0x000000601200a985 */ /* 0x000fe2000c101b0e */
[----:B------:R-:W-:-:S03]  /*11810*/  @!P4 LEA.HI R21, R21, R21, RZ, 0x1 ;  /* 0x000000151515c211 */ /* 0x000fc600078f08ff */
[----:B------:R3:W-:Y:S01]  /*11820*/  @!P1 ST.E.64 [R6.64], R2 ;  /* 0x0000000206009985 */ /* 0x0007e2000c101b0e */
[----:B------:R-:W-:-:S05]  /*11830*/  @!P4 LOP3.LUT R21, R21, 0xfffffffe, RZ, 0xc0, !PT ;  /* 0xfffffffe1515c812 */ /* 0x000fca00078ec0ff */
[----:B------:R-:W-:Y:S02]  /*11840*/  @!P3 LEA.HI R20, R20, R20, RZ, 0x1 ;  /* 0x000000141414b211 */ /* 0x000fe400078f08ff */
[C---:B-1----:R-:W-:Y:S02]  /*11850*/  IADD3 R13, R11.reuse, 0x70, RZ ;  /* 0x000000700b0d7810 */ /* 0x042fe40007ffe0ff */
[----:B------:R-:W-:Y:S02]  /*11860*/  IADD3 R12, R11, 0x78, RZ ;  /* 0x000000780b0c7810 */ /* 0x000fe40007ffe0ff */
[----:B------:R-:W-:Y:S02]  /*11870*/  ISETP.GE.AND P2, PT, R13, c[0x0][0x3c8], PT ;  /* 0x0000f2000d007a0c */ /* 0x000fe40003f46270 */
[----:B------:R-:W-:Y:S02]  /*11880*/  ISETP.GE.AND P1, PT, R12, c[0x0][0x3c8], PT ;  /* 0x0000f2000c007a0c */ /* 0x000fe40003f26270 */
[----:B--2---:R-:W-:-:S09]  /*11890*/  @!P5 LOP3.LUT R5, R8, 0xfffffffe, RZ, 0xc0, !PT ;  /* 0xfffffffe0805d812 */ /* 0x004fd200078ec0ff */
[----:B------:R-:W-:Y:S01]  /*118a0*/  @!P2 LEA.HI R13, R13, R13, RZ, 0x1 ;  /* 0x0000000d0d0da211 */ /* 0x000fe200078f08ff */
[--C-:B------:R-:W-:Y:S01]  /*118b0*/  @!P5 IMAD.WIDE R4, R5, 0x4, R14.reuse ;  /* 0x000000040504d825 */ /* 0x100fe200078e020e */
[----:B------:R-:W-:Y:S02]  /*118c0*/  @!P1 LEA.HI R12, R12, R12, RZ, 0x1 ;  /* 0x0000000c0c0c9211 */ /* 0x000fe400078f08ff */
[----:B---3--:R-:W-:Y:S01]  /*118d0*/  @!P6 LOP3.LUT R3, R0, 0xfffffffe, RZ, 0xc0, !PT ;  /* 0xfffffffe0003e812 */ /* 0x008fe200078ec0ff */
[--C-:B------:R-:W-:Y:S01]  /*118e0*/  @!P4 IMAD.WIDE R18, R21, 0x4, R14.reuse ;  /* 0x000000041512c825 */ /* 0x100fe200078e020e */
        /* <DEDUP_REMOVED lines=13> */
.L_x_1851:
[----:B------:R-:W-:Y:S05]  /*119c0*/  BSYNC B0 ;  /* 0x0000000000007941 */ /* 0x000fea0003800000 */
.L_x_1850:
        /* <DEDUP_REMOVED lines=98> */
.L_x_1849:
        /* <DEDUP_REMOVED lines=50> */
.L_x_1852:
        /* <DEDUP_REMOVED lines=15> */
.L_x_3609:


//--------------------- .text._ZN7cutlass13device_kernelIN5flash19enable_sm80_to_sm89INS1_16FlashAttnFwdSm80INS1_25CollectiveMainloopFwdSm80ILi8ELi1ELb1EN4cute5tupleIJNS5_1CILi128EEES8_S8_EEELi128ENS_10bfloat16_tEfNS_4arch4Sm80ELb1ELb0ELb0ELb0ELb1ELb0ELb1ELb1EEENS1_21CollectiveEpilogueFwdIS9_NS6_IJNS7_ILi1EEESF_SF_EEESA_SC_Li256ELb0ELb1ELb1ELb0EEENS1_30DynamicPersistentTileSchedulerILi256ELi256ELb1ELb1ELb0EEEEEEEEEvNT_6ParamsE --------------------------
	.section	.text._ZN7cutlass13device_kernelIN5flash19enable_sm80_to_sm89INS1_16FlashAttnFwdSm80INS1_25CollectiveMainloopFwdSm80ILi8ELi1ELb1EN4cute5tupleIJNS5_1CILi128EEES8_S8_EEELi128ENS_10bfloat16_tEfNS_4arch4Sm80ELb1ELb0ELb0ELb0ELb1ELb0ELb1ELb1EEENS1_21CollectiveEpilogueFwdIS9_NS6_IJNS7_ILi1EEESF_SF_EEESA_SC_Li256ELb0ELb1ELb1ELb0EEENS1_30DynamicPersistentTileSchedulerILi256ELi256ELb1ELb1ELb0EEEEEEEEEvNT_6ParamsE,"ax",@progbits
	.sectioninfo	@"SHI_REGISTERS=255"
	.align	128
.text._ZN7cutlass13device_kernelIN5flash19enable_sm80_to_sm89INS1_16FlashAttnFwdSm80INS1_25CollectiveMainloopFwdSm80ILi8ELi1ELb1EN4cute5tupleIJNS5_1CILi128EEES8_S8_EEELi128ENS_10bfloat16_tEfNS_4arch4Sm80ELb1ELb0ELb0ELb0ELb1ELb0ELb1ELb1EEENS1_21CollectiveEpilogueFwdIS9_NS6_IJNS7_ILi1EEESF_SF_EEESA_SC_Li256ELb0ELb1ELb1ELb0EEENS1_30DynamicPersistentTileSchedulerILi256ELi256ELb1ELb1ELb0EEEEEEEEEvNT_6ParamsE:
        .type           _ZN7cutlass13device_kernelIN5flash19enable_sm80_to_sm89INS1_16FlashAttnFwdSm80INS1_25CollectiveMainloopFwdSm80ILi8ELi1ELb1EN4cute5tupleIJNS5_1CILi128EEES8_S8_EEELi128ENS_10bfloat16_tEfNS_4arch4Sm80ELb1ELb0ELb0ELb0ELb1ELb0ELb1ELb1EEENS1_21CollectiveEpilogueFwdIS9_NS6_IJNS7_ILi1EEESF_SF_EEESA_SC_Li256ELb0ELb1ELb1ELb0EEENS1_30DynamicPersistentTileSchedulerILi256ELi256ELb1ELb1ELb0EEEEEEEEEvNT_6ParamsE,@function
        .size           _ZN7cutlass13device_kernelIN5flash19enable_sm80_to_sm89INS1_16FlashAttnFwdSm80INS1_25CollectiveMainloopFwdSm80ILi8ELi1ELb1EN4cute5tupleIJNS5_1CILi128EEES8_S8_EEELi128ENS_10bfloat16_tEfNS_4arch4Sm80ELb1ELb0ELb0ELb0ELb1ELb0ELb1ELb1EEENS1_21CollectiveEpilogueFwdIS9_NS6_IJNS7_ILi1EEESF_SF_EEESA_SC_Li256ELb0ELb1ELb1ELb0EEENS1_30DynamicPersistentTileSchedulerILi256ELi256ELb1ELb1ELb0EEEEEEEEEvNT_6ParamsE,(.L_x_3610 - _ZN7cutlass13device_kernelIN5flash19enable_sm80_to_sm89INS1_16FlashAttnFwdSm80INS1_25CollectiveMainloopFwdSm80ILi8ELi1ELb1EN4cute5tupleIJNS5_1CILi128EEES8_S8_EEELi128ENS_10bfloat16_tEfNS_4arch4Sm80ELb1ELb0ELb0ELb0ELb1ELb0ELb1ELb1EEENS1_21CollectiveEpilogueFwdIS9_NS6_IJNS7_ILi1EEESF_SF_EEESA_SC_Li256ELb0ELb1ELb1ELb0EEENS1_30DynamicPersistentTileSchedulerILi256ELi256ELb1ELb1ELb0EEEEEEEEEvNT_6ParamsE)
        .other          _ZN7cutlass13device_kernelIN5flash19enable_sm80_to_sm89INS1_16FlashAttnFwdSm80INS1_25CollectiveMainloopFwdSm80ILi8ELi1ELb1EN4cute5tupleIJNS5_1CILi128EEES8_S8_EEELi128ENS_10bfloat16_tEfNS_4arch4Sm80ELb1ELb0ELb0ELb0ELb1ELb0ELb1ELb1EEENS1_21CollectiveEpilogueFwdIS9_NS6_IJNS7_ILi1EEESF_SF_EEESA_SC_Li256ELb0ELb1ELb1ELb0EEENS1_30DynamicPersistentTileSchedulerILi256ELi256ELb1ELb1ELb0EEEEEEEEEvNT_6ParamsE,@"STO_CUDA_ENTRY STV_DEFAULT"
_ZN7cutlass13device_kernelIN5flash19enable_sm80_to_sm89INS1_16FlashAttnFwdSm80INS1_25CollectiveMainloopFwdSm80ILi8ELi1ELb1EN4cute5tupleIJNS5_1CILi128EEES8_S8_EEELi128ENS_10bfloat16_tEfNS_4arch4Sm80ELb1ELb0ELb0ELb0ELb1ELb0ELb1ELb1EEENS1_21CollectiveEpilogueFwdIS9_NS6_IJNS7_ILi1EEESF_SF_EEESA_SC_Li256ELb0ELb1ELb1ELb0EEENS1_30DynamicPersistentTileSchedulerILi256ELi256ELb1ELb1ELb0EEEEEEEEEvNT_6ParamsE:
        /* <DEDUP_REMOVED lines=120> */
[C---:B------:R-:W-:Y:S01]  /*0780*/  IMAD.IADD R205, R203.reuse, 0x1, R206 ;  /* 0x00000001cbcd7824 */ /* 0x040fe200078e02ce */
        /* <DEDUP_REMOVED lines=41> */
.L_x_1898:
        /* <DEDUP_REMOVED lines=19> */
.L_x_1854:
[----:B------:R-:W-:-:S04]  /*0b50*/  MOV R0, c[0x0][0x554] ;  /* 0x0001550000007a02 */ /* 0x000fc80000000f00 */
[----:B------:R-:W-:Y:S02]  /*0b60*/  ISETP.NE.AND P0, PT, R0, 0x1, PT ;  /* 0x000000010000780c */ /* 0x000fe40003f05270 */
[----:B------:R-:W-:-:S11]  /*0b70*/  MOV R0, R2 ;  /* 0x0000000200007202 */ /* 0x000fd60000000f00 */
[----:B------:R-:W-:-:S05]  /*0b80*/  @P0 IMAD.HI.U32 R4, R2, c[0x0][0x558], RZ ;  /* 0x0001560002040a27 */ /* 0x000fca00078e00ff */
[----:B------:R-:W-:-:S05]  /*0b90*/  @P0 SHF.R.U32.HI R0, RZ, c[0x0][0x55c], R4 ;  /* 0x00015700ff000a19 */ /* 0x000fca0000011604 */
[----:B------:R-:W-:Y:S02]  /*0ba0*/  IMAD R4, R0, c[0x0][0x554], RZ ;  /* 0x0001550000047a24 */ /* 0x000fe400078e02ff */
.L_x_1855:
[----:B------:R-:W-:Y:S05]  /*0bb0*/  BSYNC B0 ;  /* 0x0000000000007941 */ /* 0x000fea0003800000 */
.L_x_1853:
        /* <DEDUP_REMOVED lines=83> */
.L_x_1857:
[----:B------:R-:W-:Y:S05]  /*10f0*/  BSYNC B0 ;  /* 0x0000000000007941 */ /* 0x000fea0003800000 */
.L_x_1856:
        /* <DEDUP_REMOVED lines=83> */
[----:B------:R-:W-:Y:S01]  /*1630*/  @!P1 IADD3 R0, P0, R10, R170, RZ ;  /* 0x000000aa0a009210 */ /* 0x000fe20007f1e0ff */
[----:B------:R-:W-:Y:S02]  /*1640*/  IMAD R5, R41, c[0x0][0x1b8], RZ ;  /* 0x00006e0029057a24 */ /* 0x000fe400078e02ff */
[----:B------:R-:W-:Y:S01]  /*1650*/  IMAD R162, R160, -0x80, R238 ;  /* 0xffffff80a0a27824 */ /* 0x000fe200078e02ee */
[----:B------:R-:W-:Y:S01]  /*1660*/  @!P1 LEA.HI.X.SX32 R3, R10, R168, 0x1, P0 ;  /* 0x000000a80a039211 */ /* 0x000fe200000f0eff */
[----:B------:R-:W-:Y:S01]  /*1670*/  IMAD.IADD R4, R13, 0x1, R161 ;  /* 0x000000010d047824 */ /* 0x000fe200078e02a1 */
[----:B------:R-:W-:Y:S01]  /*1680*/  @!P1 LEA R2, P0, R0, c[0x0][0x2a0], 0x2 ;  /* 0x0000a80000029a11 */ /* 0x000fe200078010ff */
[----:B------:R-:W-:Y:S01]  /*1690*/  IMAD.IADD R12, R19, 0x1, R13 ;  /* 0x00000001130c7824 */ /* 0x000fe200078e020d */
[----:B------:R-:W-:Y:S01]  /*16a0*/  IADD3 R207, R200, 0x20, RZ ;  /* 0x00000020c8cf7810 */ /* 0x000fe20007ffe0ff */
[----:B------:R-:W-:Y:S01]  /*16b0*/  IMAD.WIDE.U32 R44, R46, c[0x0][0x210], RZ ;  /* 0x000084002e2c7a25 */ /* 0x000fe200078e00ff */
[----:B------:R-:W-:Y:S01]  /*16c0*/  @!P1 LEA.HI.X R3, R0, c[0x0][0x2a4], R3, 0x2, P0 ;  /* 0x0000a90000039a11 */ /* 0x000fe200000f1403 */
[----:B------:R-:W-:Y:S04]  /*16d0*/  STL [R1+0x30], R168 ;  /* 0x000030a801007387 */ /* 0x000fe80000100800 */
[----:B------:R-:W-:Y:S04]  /*16e0*/  STL.64 [R1+0x18], R166 ;  /* 0x000018a601007387 */ /* 0x000fe80000100a00 */
[----:B------:R1:W2:Y:S01]  /*16f0*/  @!P1 LDG.E R230, [R2.64] ;  /* 0x0000000602e69981 */ /* 0x0002a2000c1e1900 */
[----:B------:R-:W-:Y:S01]  /*1700*/  IMAD R5, R46, c[0x0][0x1bc], R5 ;  /* 0x00006f002e057a24 */ /* 0x000fe200078e0205 */
[----:B------:R-:W-:Y:S01]  /*1710*/  BSSY B0, `(.L_x_1859) ;  /* 0x00001f4000007945 */ /* 0x000fe20003800000 */
[----:B------:R-:W-:-:S04]  /*1720*/  @P4 IMAD.HI.U32 R7, R4, c[0x0][0x2c8], RZ ;  /* 0x0000b20004074a27 */ /* 0x000fc800078e00ff */
        /* <DEDUP_REMOVED lines=9> */
[----:B------:R-:W-:Y:S02]  /*17c0*/  IMAD R6, R14, c[0x0][0x1c4], R5 ;  /* 0x000071000e067a24 */ /* 0x000fe400078e0205 */
[----:B------:R-:W-:Y:S02]  /*17d0*/  IMAD.MOV R5, RZ, RZ, -R0 ;  /* 0x000000ffff057224 */ /* 0x000fe400078e0a00 */
        /* <DEDUP_REMOVED lines=15> */
[----:B------:R-:W-:Y:S01]  /*18d0*/  IMAD.MOV R2, RZ, RZ, -R10 ;  /* 0x000000ffff027224 */ /* 0x000fe200078e0a0a */
[----:B------:R-:W-:Y:S01]  /*18e0*/  ISETP.GE.AND P0, PT, R12, R16, PT ;  /* 0x000000100c00720c */ /* 0x000fe20003f06270 */
[----:B------:R-:W-:Y:S02]  /*18f0*/  SHFL.IDX PT, R10, R9, 0x1, 0x181f ;  /* 0x00381f00090a7f89 */ /* 0x000fe400000e0000 */
[----:B------:R-:W-:-:S02]  /*1900*/  IMAD R231, R2, c[0x0][0x2b8], R11 ;  /* 0x0000ae0002e77a24 */ /* 0x000fc400078e020b */
[----:B------:R-:W3:Y:S03]  /*1910*/  SHFL.IDX PT, R5, R8, RZ, 0x181f ;  /* 0x00181fff08057589 */ /* 0x000ee600000e0000 */
[----:B------:R-:W-:Y:S01]  /*1920*/  SHF.R.S32.HI R15, RZ, 0x1f, R231 ;  /* 0x0000001fff0f7819 */ /* 0x000fe200000114e7 */
[----:B------:R-:W4:Y:S04]  /*1930*/  SHFL.IDX PT, R11, R8, 0x1, 0x181f ;  /* 0x00381f00080b7f89 */ /* 0x000f2800000e0000 */
[----:B------:R-:W4:Y:S04]  /*1940*/  SHFL.IDX PT, R13, R9, 0x2, 0x181f ;  /* 0x00581f00090d7f89 */ /* 0x000f2800000e0000 */
[----:B------:R-:W4:Y:S01]  /*1950*/  SHFL.IDX PT, R14, R8, 0x2, 0x181f ;  /* 0x00581f00080e7f89 */ /* 0x000f2200000e0000 */
[----:B-1----:R-:W-:-:S02]  /*1960*/  @!P0 LEA R2, P5, R233, R0, 0x1 ;  /* 0x00000000e9028211 */ /* 0x002fc400078a08ff */
[C---:B------:R-:W-:Y:S01]  /*1970*/  @!P0 LEA R4, P1, R234.reuse, R0, 0x1 ;  /* 0x00000000ea048211 */ /* 0x040fe200078208ff */
[----:B------:R-:W-:Y:S01]  /*1980*/  IMAD R0, R15, c[0x0][0x1e0], RZ ;  /* 0x000078000f007a24 */ /* 0x000fe200078e02ff */
[----:B------:R-:W1:Y:S03]  /*1990*/  SHFL.IDX PT, R9, R9, 0x3, 0x181f ;  /* 0x00781f0009097f89 */ /* 0x000e6600000e0000 */
[----:B------:R-:W-:Y:S01]  /*19a0*/  IMAD R0, R231, c[0x0][0x1e4], R0 ;  /* 0x00007900e7007a24 */ /* 0x000fe200078e0200 */
[----:B------:R-:W1:Y:S01]  /*19b0*/  SHFL.IDX PT, R8, R8, 0x3, 0x181f ;  /* 0x00781f0008087f89 */ /* 0x000e6200000e0000 */
[CC--:B---3--:R-:W-:Y:S02]  /*19c0*/  @!P0 LEA.HI.X R3, R233.reuse, R5.reuse, R43, 0x1, P5 ;  /* 0x00000005e9038211 */ /* 0x0c8fe400028f0c2b */
[----:B------:R-:W-:Y:S02]  /*19d0*/  @!P0 LEA.HI.X R5, R234, R5, R42, 0x1, P1 ;  /* 0x00000005ea058211 */ /* 0x000fe400008f0c2a */
[----:B------:R-:W-:Y:S01]  /*19e0*/  ISETP.GE.AND P1, PT, R6, R16, PT ;  /* 0x000000100600720c */ /* 0x000fe20003f26270 */
[----:B------:R3:W-:Y:S04]  /*19f0*/  @!P0 LDGSTS.E.BYPASS.LTC128B.128 [R229+0x100], [R2.64], !P2 ;  /* 0x0010000002e58fae */ /* 0x0007e8000d101d46 */
[----:B------:R1:W-:Y:S08]  /*1a00*/  @!P0 LDGSTS.E.BYPASS.LTC128B.128 [R229+0x4100], [R4.64], !P6 ;  /* 0x0410000004e58fae */ /* 0x0003f0000f101d46 */
[----:B------:R-:W-:-:S04]  /*1a10*/  @!P1 LEA R6, P0, R233, R10, 0x1 ;  /* 0x0000000ae9069211 */ /* 0x000fc800078008ff */
[----:B----4-:R-:W-:-:S05]  /*1a20*/  @!P1 LEA.HI.X R7, R233, R11, R43, 0x1, P0 ;  /* 0x0000000be9079211 */ /* 0x010fca00000f0c2b */
        /* <DEDUP_REMOVED lines=96> */
[----:B------:R-:W-:Y:S01]  /*2030*/  IADD3 R212, R207, 0x6000, RZ ;  /* 0x00006000cfd47810 */ /* 0x000fe20007ffe0ff */
[----:B------:R-:W-:Y:S01]  /*2040*/  IMAD R0, R41, c[0x0][0x210], RZ ;  /* 0x0000840029007a24 */ /* 0x000fe200078e02ff */
[C---:B------:R-:W-:Y:S01]  /*2050*/  IADD3 R214, R207.reuse, 0x7000, RZ ;  /* 0x00007000cfd67810 */ /* 0x040fe20007ffe0ff */
        /* <DEDUP_REMOVED lines=23> */
[----:B------:R-:W2:Y:S04]  /*21d0*/  LDSM.16.M88.4 R20, [R200+0x800] ;  /* 0x00080000c814783b */ /* 0x000ea80000000200 */
[----:B------:R-:W-:Y:S04]  /*21e0*/  LDSM.16.M88.4 R36, [R207+0x800] ;  /* 0x00080000cf24783b */ /* 0x000fe80000000200 */
[----:B------:R-:W3:Y:S04]  /*21f0*/  LDSM.16.M88.4 R24, [R207] ;  /* 0x00000000cf18783b */ /* 0x000ee80000000200 */
[----:B------:R-:W4:Y:S04]  /*2200*/  LDSM.16.M88.4 R28, [R200+0x1000] ;  /* 0x00100000c81c783b */ /* 0x000f280000000200 */
[----:B------:R-:W3:Y:S04]  /*2210*/  LDSM.16.M88.4 R48, [R200+0x1800] ;  /* 0x00180000c830783b */ /* 0x000ee80000000200 */
[----:B------:R-:W3:Y:S04]  /*2220*/  LDSM.16.M88.4 R32, [R207+0x1000] ;  /* 0x00100000cf20783b */ /* 0x000ee80000000200 */
[----:B------:R-:W4:Y:S04]  /*2230*/  LDSM.16.M88.4 R52, [R207+0x1800] ;  /* 0x00180000cf34783b */ /* 0x000f280000000200 */
[----:B------:R-:W-:Y:S04]  /*2240*/  LDSM.16.M88.4 R56, [R200+0x3800] ;  /* 0x00380000c838783b */ /* 0x000fe80000000200 */
[----:B------:R-:W-:Y:S01]  /*2250*/  LDSM.16.M88.4 R60, [R207+0x2800] ;  /* 0x00280000cf3c783b */ /* 0x000fe20000000200 */
[C---:B-1----:R-:W-:Y:S03]  /*2260*/  HMMA.16816.F32.BF16 R16, R136.reuse, R4, RZ ;  /* 0x000000048810723c */ /* 0x042fe600000418ff */
[----:B------:R-:W-:Y:S05]  /*2270*/  LDSM.16.M88.4 R68, [R207+0x3000] ;  /* 0x00300000cf44783b */ /* 0x000fea0000000200 */
[C---:B------:R-:W-:Y:S08]  /*2280*/  HMMA.16816.F32.BF16 R8, R136.reuse, R6, RZ ;  /* 0x000000068808723c */ /* 0x040ff000000418ff */
[----:B--2---:R-:W-:Y:S08]  /*2290*/  HMMA.16816.F32.BF16 R4, R136, R20, RZ ;  /* 0x000000148804723c */ /* 0x004ff000000418ff */
[----:B---3--:R-:W-:Y:S08]  /*22a0*/  HMMA.16816.F32.BF16 R120, R140, R24, R16 ;  /* 0x000000188c78723c */ /* 0x008ff00000041810 */
[----:B----4-:R-:W-:Y:S08]  /*22b0*/  HMMA.16816.F32.BF16 R16, R136, R28, RZ ;  /* 0x0000001c8810723c */ /* 0x010ff000000418ff */
[C---:B------:R-:W-:Y:S07]  /*22c0*/  HMMA.16816.F32.BF16 R112, R140.reuse, R36, R4 ;  /* 0x000000248c70723c */ /* 0x040fee0000041804 */
[----:B------:R-:W-:Y:S01]  /*22d0*/  IMAD R4, R40, c[0x0][0x218], RZ ;  /* 0x0000860028047a24 */ /* 0x000fe200078e02ff */
[----:B------:R-:W-:Y:S01]  /*22e0*/  HMMA.16816.F32.BF16 R116, R140, R26, R8 ;  /* 0x0000001a8c74723c */ /* 0x000fe20000041808 */
[----:B------:R-:W-:-:S02]  /*22f0*/  IMAD.IADD R5, R45, 0x1, R0 ;  /* 0x000000012d057824 */ /* 0x000fc400078e0200 */
[----:B------:R-:W-:Y:S01]  /*2300*/  IMAD R0, R230, c[0x0][0x21c], R4 ;  /* 0x00008700e6007a24 */ /* 0x000fe200078e0204 */
[----:B------:R-:W-:Y:S04]  /*2310*/  LDSM.16.M88.4 R44, [R200+0x2000] ;  /* 0x00200000c82c783b */ /* 0x000fe80000000200 */
[----:B------:R-:W-:Y:S01]  /*2320*/  IADD3.X R3, R5, R3, R0, P0, !PT ;  /* 0x0000000305037210 */ /* 0x000fe200007fe400 */
[C---:B------:R-:W-:Y:S01]  /*2330*/  HMMA.16816.F32.BF16 R8, R136.reuse, R22, RZ ;  /* 0x000000168808723c */ /* 0x040fe200000418ff */
[C---:B------:R-:W-:Y:S01]  /*2340*/  LEA R0, P0, R2.reuse, c[0x0][0x1f8], 0x1 ;  /* 0x00007e0002007a11 */ /* 0x040fe200078008ff */
[----:B------:R1:W-:Y:S03]  /*2350*/  STL [R1+0x34], R5 ;  /* 0x0000340501007387 */ /* 0x0003e60000100800 */
[----:B------:R-:W-:Y:S01]  /*2360*/  LEA.HI.X R4, R2, c[0x0][0x1fc], R3, 0x1, P0 ;  /* 0x00007f0002047a11 */ /* 0x000fe200000f0c03 */
[----:B------:R-:W-:Y:S02]  /*2370*/  SHFL.IDX PT, R12, R0, 0x2, 0x181f ;  /* 0x00581f00000c7f89 */ /* 0x000fe400000e0000 */
[----:B------:R-:W-:Y:S02]  /*2380*/  HMMA.16816.F32.BF16 R20, R136, R48, RZ ;  /* 0x000000308814723c */ /* 0x000fe400000418ff */
[----:B------:R-:W2:Y:S04]  /*2390*/  SHFL.IDX PT, R2, R0, RZ, 0x181f ;  /* 0x00181fff00027589 */ /* 0x000ea800000e0000 */
[----:B------:R-:W-:Y:S02]  /*23a0*/  SHFL.IDX PT, R7, R4, RZ, 0x181f ;  /* 0x00181fff04077589 */ /* 0x000fe400000e0000 */
[----:B------:R-:W-:Y:S02]  /*23b0*/  HMMA.16816.F32.BF16 R100, R140, R32, R16 ;  /* 0x000000208c64723c */ /* 0x000fe40000041810 */
[----:B------:R-:W3:Y:S04]  /*23c0*/  SHFL.IDX PT, R3, R0, 0x1, 0x181f ;  /* 0x00381f0000037f89 */ /* 0x000ee800000e0000 */
[----:B------:R-:W4:Y:S02]  /*23d0*/  SHFL.IDX PT, R18, R4, 0x1, 0x181f ;  /* 0x00381f0004127f89 */ /* 0x000f2400000e0000 */
[----:B------:R-:W-:Y:S02]  /*23e0*/  HMMA.16816.F32.BF16 R24, R136, R30, RZ ;  /* 0x0000001e8818723c */ /* 0x000fe400000418ff */
[----:B------:R-:W4:Y:S01]  /*23f0*/  SHFL.IDX PT, R17, R4, 0x2, 0x181f ;  /* 0x00581f0004117f89 */ /* 0x000f2200000e0000 */
[----:B-1----:R-:W-:-:S03]  /*2400*/  SHF.L.U64.HI R5, R234, 0x1, R42 ;  /* 0x00000001ea057819 */ /* 0x002fc6000001022a */
[----:B------:R-:W1:Y:S02]  /*2410*/  SHFL.IDX PT, R0, R0, 0x3, 0x181f ;  /* 0x00781f0000007f89 */ /* 0x000e6400000e0000 */
[----:B------:R-:W-:Y:S02]  /*2420*/  HMMA.16816.F32.BF16 R96, R140, R52, R20 ;  /* 0x000000348c60723c */ /* 0x000fe40000041814 */
[----:B------:R1:W4:Y:S01]  /*2430*/  SHFL.IDX PT, R20, R4, 0x3, 0x181f ;  /* 0x00781f0004147f89 */ /* 0x00032200000e0000 */
[----:B--2---:R-:W-:-:S05]  /*2440*/  IADD3 R14, P1, R2, R163, RZ ;  /* 0x000000a3020e7210 */ /* 0x004fca0007f3e0ff */
[C---:B------:R-:W-:Y:S07]  /*2450*/  HMMA.16816.F32.BF16 R108, R140.reuse, R38, R8 ;  /* 0x000000268c6c723c */ /* 0x040fee0000041808 */
[----:B------:R-:W-:Y:S01]  /*2460*/  IADD3 R10, P0, R2, R164, RZ ;  /* 0x000000a4020a7210 */ /* 0x000fe20007f1e0ff */
[----:B------:R-:W-:Y:S01]  /*2470*/  HMMA.16816.F32.BF16 R80, R140, R34, R24 ;  /* 0x000000228c50723c */ /* 0x000fe20000041818 */
[-C--:B---3--:R-:W-:Y:S01]  /*2480*/  IADD3 R8, P5, R3, R163.reuse, RZ ;  /* 0x000000a303087210 */ /* 0x088fe20007fbe0ff */
[----:B------:R-:W2:Y:S02]  /*2490*/  LDSM.16.M88.4 R32, [R200+0x2800] ;  /* 0x00280000c820783b */ /* 0x000ea40000000200 */
[----:B------:R-:W-:Y:S01]  /*24a0*/  IMAD.X R11, R7, 0x1, R5, P0 ;  /* 0x00000001070b7824 */ /* 0x000fe200000e0605 */
[----:B------:R-:W-:-:S03]  /*24b0*/  IADD3 R2, P0, R12, R163, RZ ;  /* 0x000000a30c027210 */ /* 0x000fc60007f1e0ff */
[C---:B------:R-:W-:Y:S01]  /*24c0*/  HMMA.16816.F32.BF16 R36, R136.reuse, R50, RZ ;  /* 0x000000328824723c */ /* 0x040fe200000418ff */
[----:B-1----:R-:W-:Y:S01]  /*24d0*/  SHF.L.U64.HI R4, R233, 0x1, R43 ;  /* 0x00000001e9047819 */ /* 0x002fe2000001022b */
[----:B------:R-:W-:Y:S04]  /*24e0*/  LDSM.16.M88.4 R48, [R200+0x3000] ;  /* 0x00300000c830783b */ /* 0x000fe80000000200 */
[--C-:B------:R-:W-:Y:S01]  /*24f0*/  IMAD.X R15, R7, 0x1, R4.reuse, P1 ;  /* 0x00000001070f7824 */ /* 0x100fe200008e0604 */
[-C--:B------:R-:W-:Y:S01]  /*2500*/  IADD3 R6, P1, R3, R164.reuse, RZ ;  /* 0x000000a403067210 */ /* 0x080fe20007f3e0ff */
[--C-:B----4-:R-:W-:Y:S01]  /*2510*/  IMAD.X R9, R18, 0x1, R4.reuse, P5 ;  /* 0x0000000112097824 */ /* 0x110fe200028e0604 */
[----:B------:R-:W-:Y:S01]  /*2520*/  IADD3 R16, P5, R12, R164, RZ ;  /* 0x000000a40c107210 */ /* 0x000fe20007fbe0ff */
[--C-:B------:R-:W-:Y:S01]  /*2530*/  IMAD.X R3, R17, 0x1, R4.reuse, P0 ;  /* 0x0000000111037824 */ /* 0x100fe200000e0604 */
[----:B------:R-:W-:Y:S01]  /*2540*/  ISETP.LT.OR P0, PT, R13, 0x1, P6 ;  /* 0x000000010d00780c */ /* 0x000fe20003701670 */
[--C-:B------:R-:W-:Y:S01]  /*2550*/  IMAD.X R7, R18, 0x1, R5.reuse, P1 ;  /* 0x0000000112077824 */ /* 0x100fe200008e0605 */
[----:B------:R-:W-:Y:S01]  /*2560*/  ISETP.GE.AND P1, PT, R234, c[0x0][0x1d4], PT ;  /* 0x00007500ea007a0c */ /* 0x000fe20003f26270 */
[----:B------:R-:W-:Y:S01]  /*2570*/  IMAD.X R17, R17, 0x1, R5, P5 ;  /* 0x0000000111117824 */ /* 0x000fe200028e0605 */
[----:B------:R-:W-:Y:S01]  /*2580*/  IADD3 R18, P5, R0, R163, RZ ;  /* 0x000000a300127210 */ /* 0x000fe20007fbe0ff */
[----:B------:R-:W-:Y:S01]  /*2590*/  HMMA.16816.F32.BF16 R28, R136, R44, RZ ;  /* 0x0000002c881c723c */ /* 0x000fe200000418ff */
[----:B------:R-:W1:Y:S03]  /*25a0*/  LDSM.16.M88.4 R40, [R207+0x2000] ;  /* 0x00200000cf28783b */ /* 0x000e660000000200 */
[----:B------:R-:W-:Y:S01]  /*25b0*/  IMAD.X R19, R20, 0x1, R4, P5 ;  /* 0x0000000114137824 */ /* 0x000fe200028e0604 */
[----:B------:R-:W-:-:S03]  /*25c0*/  ISETP.LT.OR P5, PT, R13, 0x1, P1 ;  /* 0x000000010d00780c */ /* 0x000fc60000fa1670 */
[----:B------:R-:W-:Y:S01]  /*25d0*/  HMMA.16816.F32.BF16 R24, R136, R46, RZ ;  /* 0x0000002e8818723c */ /* 0x000fe200000418ff */
[----:B------:R-:W3:Y:S04]  /*25e0*/  LDSM.16.M88.4 R44, [R207+0x3800] ;  /* 0x00380000cf2c783b */ /* 0x000ee80000000200 */
[----:B------:R-:W-:Y:S01]  /*25f0*/  @!PT LDS RZ, [RZ] ;  /* 0x00000000fffff984 */ /* 0x000fe20000000800 */
[----:B------:R-:W-:Y:S01]  /*2600*/  @!PT LDS RZ, [RZ] ;  /* 0x00000000fffff984 */ /* 0x000fe20000000800 */
[----:B------:R-:W-:Y:S01]  /*2610*/  @!PT LDS RZ, [RZ] ;  /* 0x00000000fffff984 */ /* 0x000fe20000000800 */
[----:B------:R4:W-:Y:S01]  /*2620*/  LDGSTS.E.BYPASS.LTC128B.128 [R229+0x100], [R14.64], !P0 ;  /* 0x001000000ee57fae */ /* 0x0009e2000c101d46 */
[C---:B------:R-:W-:Y:S02]  /*2630*/  ISETP.LT.OR P0, PT, R13.reuse, 0x21, P6 ;  /* 0x000000210d00780c */ /* 0x040fe40003701670 */
[----:B------:R-:W-:Y:S02]  /*2640*/  HMMA.16816.F32.BF16 R84, R140, R54, R36 ;  /* 0x000000368c54723c */ /* 0x000fe40000041824 */
[----:B------:R3:W-:Y:S01]  /*2650*/  LDGSTS.E.BYPASS.LTC128B.128 [R229+0x4100], [R10.64], !P5 ;  /* 0x041000000ae57fae */ /* 0x0007e2000e901d46 */
[----:B------:R-:W-:-:S05]  /*2660*/  ISETP.LT.OR P5, PT, R13, 0x21, P1 ;  /* 0x000000210d00780c */ /* 0x000fca0000fa1670 */
[----:B--2---:R-:W-:Y:S03]  /*2670*/  HMMA.16816.F32.BF16 R36, R136, R34, RZ ;  /* 0x000000228824723c */ /* 0x004fe600000418ff */
[----:B------:R3:W-:Y:S01]  /*2680*/  LDGSTS.E.BYPASS.LTC128B.128 [R229+0x1100], [R8.64], !P0 ;  /* 0x0110000008e57fae */ /* 0x0007e2000c101d46 */
[----:B------:R-:W-:-:S04]  /*2690*/  ISETP.LT.OR P0, PT, R13, 0x41, P6 ;  /* 0x000000410d00780c */ /* 0x000fc80003701670 */
[----:B------:R2:W-:Y:S01]  /*26a0*/  LDGSTS.E.BYPASS.LTC128B.128 [R229+0x5100], [R6.64], !P5 ;  /* 0x0510000006e57fae */ /* 0x0005e2000e901d46 */
[C---:B------:R-:W-:Y:S02]  /*26b0*/  ISETP.LT.OR P5, PT, R13.reuse, 0x61, P6 ;  /* 0x000000610d00780c */ /* 0x040fe400037a1670 */
[C---:B------:R-:W-:Y:S02]  /*26c0*/  ISETP.LT.OR P6, PT, R13.reuse, 0x41, P1 ;  /* 0x000000410d00780c */ /* 0x040fe40000fc1670 */
[----:B------:R-:W-:-:S04]  /*26d0*/  ISETP.LT.OR P1, PT, R13, 0x61, P1 ;  /* 0x000000610d00780c */ /* 0x000fc80000f21670 */
[----:B------:R2:W-:Y:S01]  /*26e0*/  LDGSTS.E.BYPASS.LTC128B.128 [R229+0x2100], [R2.64], !P0 ;  /* 0x0210000002e57fae */ /* 0x0005e2000c101d46 */
[C---:B-1----:R-:W-:Y:S06]  /*26f0*/  HMMA.16816.F32.BF16 R92, R140.reuse, R40, R28 ;  /* 0x000000288c5c723c */ /* 0x042fec000004181c */
[----:B------:R1:W-:Y:S02]  /*2700*/  LDGSTS.E.BYPASS.LTC128B.128 [R229+0x6100], [R16.64], !P6 ;  /* 0x0610000010e57fae */ /* 0x0003e4000f101d46 */
[----:B------:R-:W-:Y:S02]  /*2710*/  HMMA.16816.F32.BF16 R104, R140, R42, R24 ;  /* 0x0000002a8c68723c */ /* 0x000fe40000041818 */
[----:B------:R1:W-:Y:S06]  /*2720*/  LDGSTS.E.BYPASS.LTC128B.128 [R229+0x3100], [R18.64], !P5 ;  /* 0x0310000012e57fae */ /* 0x0003ec000e901d46 */
[C---:B------:R-:W-:Y:S08]  /*2730*/  HMMA.16816.F32.BF16 R40, R136.reuse, R32, RZ ;  /* 0x000000208828723c */ /* 0x040ff000000418ff */
[----:B------:R-:W-:Y:S01]  /*2740*/  HMMA.16816.F32.BF16 R28, R136, R48, RZ ;  /* 0x00000030881c723c */ /* 0x000fe200000418ff */
[----:B--2---:R-:W-:Y:S01]  /*2750*/  IMAD.MOV.U32 R3, RZ, RZ, 0x40 ;  /* 0x00000040ff037424 */ /* 0x004fe200078e00ff */
[----:B------:R-:W-:-:S04]  /*2760*/  IADD3 R2, P0, R0, R164, RZ ;  /* 0x000000a400027210 */ /* 0x000fc80007f1e0ff */
[----:B------:R-:W-:Y:S01]  /*2770*/  SEL R0, R3, 0xffffffc0, !P2 ;  /* 0xffffffc003007807 */ /* 0x000fe20005000000 */
[----:B------:R-:W-:Y:S01]  /*2780*/  IMAD.X R3, R20, 0x1, R5, P0 ;  /* 0x0000000114037824 */ /* 0x000fe200000e0605 */
[C---:B------:R-:W-:Y:S01]  /*2790*/  HMMA.16816.F32.BF16 R24, R136.reuse, R50, RZ ;  /* 0x000000328818723c */ /* 0x040fe200000418ff */
[----:B------:R-:W-:Y:S02]  /*27a0*/  ISETP.GT.AND P0, PT, R160, R172, PT ;  /* 0x000000aca000720c */ /* 0x000fe40003f04270 */
[--C-:B------:R-:W-:Y:S01]  /*27b0*/  IMAD.IADD R202, R200, 0x1, R0.reuse ;  /* 0x00000001c8ca7824 */ /* 0x100fe200078e0200 */
[----:B------:R2:W-:Y:S01]  /*27c0*/  LDGSTS.E.BYPASS.LTC128B.128 [R229+0x7100], [R2.64], !P1 ;  /* 0x0710000002e57fae */ /* 0x0005e2000c901d46 */
[----:B------:R-:W-:Y:S01]  /*27d0*/  IMAD.IADD R201, R208, 0x1, R0 ;  /* 0x00000001d0c97824 */ /* 0x000fe200078e0200 */
[----:B------:R-:W-:Y:S02]  /*27e0*/  ISETP.GT.AND P1, PT, R161, 0x7f, PT ;  /* 0x0000007fa100780c */ /* 0x000fe40003f24270 */
[----:B----4-:R-:W4:Y:S01]  /*27f0*/  LDSM.16.M88.4 R12, [R202] ;  /* 0x00000000ca0c783b */ /* 0x010f220000000200 */
[C---:B------:R-:W-:Y:S03]  /*2800*/  HMMA.16816.F32.BF16 R20, R136.reuse, R56, RZ ;  /* 0x000000388814723c */ /* 0x040fe600000418ff */
[----:B---3--:R-:W3:Y:S04]  /*2810*/  LDSM.16.M88.4 R8, [R202+0x800] ;  /* 0x00080000ca08783b */ /* 0x008ee80000000200 */
[----:B------:R-:W2:Y:S01]  /*2820*/  LDSM.16.M88.4 R32, [R202+0x1000] ;  /* 0x00100000ca20783b */ /* 0x000ea20000000200 */
[----:B-1----:R-:W-:Y:S03]  /*2830*/  HMMA.16816.F32.BF16 R16, R136, R58, RZ ;  /* 0x0000003a8810723c */ /* 0x002fe600000418ff */
[----:B------:R-:W-:Y:S04]  /*2840*/  LDSM.16.M88.4 R56, [R202+0x2000] ;  /* 0x00200000ca38783b */ /* 0x000fe80000000200 */
[----:B------:R-:W0:Y:S01]  /*2850*/  LDGDEPBAR ;  /* 0x00000000000079af */ /* 0x000e220000000000 */
[C---:B------:R-:W-:Y:S03]  /*2860*/  HMMA.16816.F32.BF16 R88, R140.reuse, R60, R40 ;  /* 0x0000003c8c58723c */ /* 0x040fe60000041828 */
[----:B------:R-:W1:Y:S05]  /*2870*/  LDSM.16.M88.4 R40, [R202+0x1800] ;  /* 0x00180000ca28783b */ /* 0x000e6a0000000200 */
[C---:B------:R-:W-:Y:S08]  /*2880*/  HMMA.16816.F32.BF16 R76, R140.reuse, R62, R36 ;  /* 0x0000003e8c4c723c */ /* 0x040ff00000041824 */
[C---:B------:R-:W-:Y:S01]  /*2890*/  HMMA.16816.F32.BF16 R72, R140.reuse, R68, R28 ;  /* 0x000000448c48723c */ /* 0x040fe2000004181c */
[----:B------:R-:W-:Y:S07]  /*28a0*/  LDSM.16.M88.4 R28, [R201+-0x3800] ;  /* 0xffc80000c91c783b */ /* 0x000fee0000000200 */
[C---:B------:R-:W-:Y:S08]  /*28b0*/  HMMA.16816.F32.BF16 R68, R140.reuse, R70, R24 ;  /* 0x000000468c44723c */ /* 0x040ff00000041818 */
[C---:B------:R-:W-:Y:S01]  /*28c0*/  HMMA.16816.F32.BF16 R64, R140.reuse, R44, R20 ;  /* 0x0000002c8c40723c */ /* 0x040fe20000041814 */
[----:B------:R-:W-:Y:S07]  /*28d0*/  LDSM.16.M88.4 R20, [R201+-0x4000] ;  /* 0xffc00000c914783b */ /* 0x000fee0000000200 */
[----:B------:R-:W-:Y:S01]  /*28e0*/  HMMA.16816.F32.BF16 R52, R140, R46, R16 ;  /* 0x0000002e8c34723c */ /* 0x000fe20000041810 */
[----:B------:R-:W-:Y:S07]  /*28f0*/  LDSM.16.M88.4 R16, [R202+0x3800] ;  /* 0x00380000ca10783b */ /* 0x000fee0000000200 */
[C---:B----4-:R-:W-:Y:S08]  /*2900*/  HMMA.16816.F32.BF16 R60, R176.reuse, R12, R120 ;  /* 0x0000000cb03c723c */ /* 0x050ff00000041878 */
[C---:B------:R-:W-:Y:S01]  /*2910*/  HMMA.16816.F32.BF16 R48, R176.reuse, R14, R116 ;  /* 0x0000000eb030723c */ /* 0x040fe20000041874 */
[----:B------:R-:W4:Y:S07]  /*2920*/  LDSM.16.M88.4 R12, [R202+0x2800] ;  /* 0x00280000ca0c783b */ /* 0x000f2e0000000200 */
[C---:B---3--:R-:W-:Y:S08]  /*2930*/  HMMA.16816.F32.BF16 R24, R176.reuse, R8, R112 ;  /* 0x00000008b018723c */ /* 0x048ff00000041870 */
[C---:B------:R-:W-:Y:S01]  /*2940*/  HMMA.16816.F32.BF16 R44, R176.reuse, R10, R108 ;  /* 0x0000000ab02c723c */ /* 0x040fe2000004186c */
[----:B------:R-:W3:Y:S07]  /*2950*/  LDSM.16.M88.4 R8, [R202+0x3000] ;  /* 0x00300000ca08783b */ /* 0x000eee0000000200 */
[C---:B--2---:R-:W-:Y:S08]  /*2960*/  HMMA.16816.F32.BF16 R36, R176.reuse, R32, R100 ;  /* 0x00000020b024723c */ /* 0x044ff00000041864 */
[C---:B------:R-:W-:Y:S08]  /*2970*/  HMMA.16816.F32.BF16 R32, R176.reuse, R34, R80 ;  /* 0x00000022b020723c */ /* 0x040ff00000041850 */
[C---:B-1----:R-:W-:Y:S08]  /*2980*/  HMMA.16816.F32.BF16 R80, R176.reuse, R40, R96 ;  /* 0x00000028b050723c */ /* 0x042ff00000041860 */
[C---:B----4-:R-:W-:Y:S08]  /*2990*/  HMMA.16816.F32.BF16 R120, R176.reuse, R12, R88 ;  /* 0x0000000cb078723c */ /* 0x050ff00000041858 */
[C---:B------:R-:W-:Y:S01]  /*29a0*/  HMMA.16816.F32.BF16 R100, R176.reuse, R14, R76 ;  /* 0x0000000eb064723c */ /* 0x040fe2000004184c */
[----:B------:R-:W1:Y:S07]  /*29b0*/  LDSM.16.M88.4 R12, [R201+-0x3000] ;  /* 0xffd00000c90c783b */ /* 0x000e6e0000000200 */
[C---:B---3--:R-:W-:Y:S08]  /*29c0*/  HMMA.16816.F32.BF16 R116, R176.reuse, R8, R72 ;  /* 0x00000008b074723c */ /* 0x048ff00000041848 */
[C---:B------:R-:W-:Y:S01]  /*29d0*/  HMMA.16816.F32.BF16 R96, R176.reuse, R10, R68 ;  /* 0x0000000ab060723c */ /* 0x040fe20000041844 */
[----:B------:R-:W2:Y:S07]  /*29e0*/  LDSM.16.M88.4 R8, [R201+-0x2800] ;  /* 0xffd80000c908783b */ /* 0x000eae0000000200 */
[C---:B------:R-:W-:Y:S08]  /*29f0*/  HMMA.16816.F32.BF16 R40, R176.reuse, R42, R84 ;  /* 0x0000002ab028723c */ /* 0x040ff00000041854 */
[C---:B------:R-:W-:Y:S08]  /*2a00*/  HMMA.16816.F32.BF16 R84, R176.reuse, R56, R92 ;  /* 0x00000038b054723c */ /* 0x040ff0000004185c */
[C---:B------:R-:W-:Y:S08]  /*2a10*/  HMMA.16816.F32.BF16 R104, R176.reuse, R58, R104 ;  /* 0x0000003ab068723c */ /* 0x040ff00000041868 */
[C---:B------:R-:W-:Y:S08]  /*2a20*/  HMMA.16816.F32.BF16 R112, R176.reuse, R16, R64 ;  /* 0x00000010b070723c */ /* 0x040ff00000041840 */
[----:B------:R-:W-:Y:S01]  /*2a30*/  HMMA.16816.F32.BF16 R88, R176, R18, R52 ;  /* 0x00000012b058723c */ /* 0x000fe20000041834 */
[----:B------:R-:W3:Y:S07]  /*2a40*/  LDSM.16.M88.4 R16, [R201+-0x2000] ;  /* 0xffe00000c910783b */ /* 0x000eee0000000200 */
[C---:B------:R-:W-:Y:S01]  /*2a50*/  HMMA.16816.F32.BF16 R76, R180.reuse, R28, R24 ;  /* 0x0000001cb44c723c */ /* 0x040fe20000041818 */
[----:B------:R-:W-:Y:S07]  /*2a60*/  LDSM.16.M88.4 R24, [R201+-0x1800] ;  /* 0xffe80000c918783b */ /* 0x000fee0000000200 */
[C---:B------:R-:W-:Y:S01]  /*2a70*/  HMMA.16816.F32.BF16 R72, R180.reuse, R30, R44 ;  /* 0x0000001eb448723c */ /* 0x040fe2000004182c */
[----:B------:R-:W4:Y:S07]  /*2a80*/  LDSM.16.M88.4 R28, [R201+-0x1000] ;  /* 0xfff00000c91c783b */ /* 0x000f2e0000000200 */
[C---:B-1----:R-:W-:Y:S08]  /*2a90*/  HMMA.16816.F32.BF16 R68, R180.reuse, R12, R36 ;  /* 0x0000000cb444723c */ /* 0x042ff00000041824 */
[C---:B------:R-:W-:Y:S01]  /*2aa0*/  HMMA.16816.F32.BF16 R56, R180.reuse, R14, R32 ;  /* 0x0000000eb438723c */ /* 0x040fe20000041820 */
[----:B------:R-:W1:Y:S07]  /*2ab0*/  LDSM.16.M88.4 R12, [R200+0x4000] ;  /* 0x00400000c80c783b */ /* 0x000e6e0000000200 */
[C---:B--2---:R-:W-:Y:S08]  /*2ac0*/  HMMA.16816.F32.BF16 R36, R180.reuse, R8, R80 ;  /* 0x00000008b424723c */ /* 0x044ff00000041850 */
[C---:B------:R-:W-:Y:S01]  /*2ad0*/  HMMA.16816.F32.BF16 R52, R180.reuse, R10, R40 ;  /* 0x0000000ab434723c */ /* 0x040fe20000041828 */
[----:B------:R-:W2:Y:S07]  /*2ae0*/  LDSM.16.M88.4 R8, [R200+0x4800] ;  /* 0x00480000c808783b */ /* 0x000eae0000000200 */
[C---:B------:R-:W-:Y:S08]  /*2af0*/  HMMA.16816.F32.BF16 R108, R180.reuse, R20, R60 ;  /* 0x00000014b46c723c */ /* 0x040ff0000004183c */
[C---:B------:R-:W-:Y:S01]  /*2b00*/  HMMA.16816.F32.BF16 R92, R180.reuse, R22, R48 ;  /* 0x00000016b45c723c */ /* 0x040fe20000041830 */
[----:B------:R-:W2:Y:S07]  /*2b10*/  LDSM.16.M88.4 R20, [R201+-0x800] ;  /* 0xfff80000c914783b */ /* 0x000eae0000000200 */
[C---:B---3--:R-:W-:Y:S08]  /*2b20*/  HMMA.16816.F32.BF16 R48, R180.reuse, R18, R104 ;  /* 0x00000012b430723c */ /* 0x048ff00000041868 */
[C---:B----4-:R-:W-:Y:S08]  /*2b30*/  HMMA.16816.F32.BF16 R64, R180.reuse, R30, R96 ;  /* 0x0000001eb440723c */ /* 0x050ff00000041860 */
[C---:B------:R-:W-:Y:S01]  /*2b40*/  HMMA.16816.F32.BF16 R32, R180.reuse, R16, R84 ;  /* 0x00000010b420723c */ /* 0x040fe20000041854 */
[----:B------:R-:W3:Y:S07]  /*2b50*/  LDSM.16.M88.4 R16, [R200+0x5000] ;  /* 0x00500000c810783b */ /* 0x000eee0000000200 */
[----:B------:R-:W-:Y:S01]  /*2b60*/  HMMA.16816.F32.BF16 R44, R180, R28, R116 ;  /* 0x0000001cb42c723c */ /* 0x000fe20000041874 */
[----:B------:R-:W-:Y:S07]  /*2b70*/  LDSM.16.M88.4 R28, [R208] ;  /* 0x00000000d01c783b */ /* 0x000fee0000000200 */
        /* <DEDUP_REMOVED lines=8> */
[----:B------:R-:W4:Y:S07]  /*2c00*/  LDSM.16.M88.4 R24, [R200+0x5800] ;  /* 0x00580000c818783b */ /* 0x000f2e0000000200 */
[C---:B------:R-:W-:Y:S08]  /*2c10*/  HMMA.16816.F32.BF16 R80, R180.reuse, R20, R112 ;  /* 0x00000014b450723c */ /* 0x040ff00000041870 */
[----:B------:R-:W-:Y:S01]  /*2c20*/  HMMA.16816.F32.BF16 R88, R180, R22, R88 ;  /* 0x00000016b458723c */ /* 0x000fe20000041858 */
[----:B------:R-:W4:Y:S07]  /*2c30*/  LDSM.16.M88.4 R20, [R200+0x6000] ;  /* 0x00600000c814783b */ /* 0x000f2e0000000200 */
[C---:B---3--:R-:W-:Y:S08]  /*2c40*/  HMMA.16816.F32.BF16 R100, R184.reuse, R16, R68 ;  /* 0x00000010b864723c */ /* 0x048ff00000041844 */
[C---:B-1----:R-:W-:Y:S08]  /*2c50*/  HMMA.16816.F32.BF16 R76, R184.reuse, R12, R40 ;  /* 0x0000000cb84c723c */ /* 0x042ff00000041828 */
[C---:B------:R-:W-:Y:S01]  /*2c60*/  HMMA.16816.F32.BF16 R72, R184.reuse, R14, R60 ;  /* 0x0000000eb848723c */ /* 0x040fe2000004183c */
[----:B------:R-:W1:Y:S07]  /*2c70*/  LDSM.16.M88.4 R12, [R210] ;  /* 0x00000000d20c783b */ /* 0x000e6e0000000200 */
[C---:B--2---:R-:W-:Y:S08]  /*2c80*/  HMMA.16816.F32.BF16 R68, R184.reuse, R8, R44 ;  /* 0x00000008b844723c */ /* 0x044ff0000004182c */
[C---:B------:R-:W-:Y:S01]  /*2c90*/  HMMA.16816.F32.BF16 R64, R184.reuse, R10, R64 ;  /* 0x0000000ab840723c */ /* 0x040fe20000041840 */
[----:B------:R-:W2:Y:S07]  /*2ca0*/  LDSM.16.M88.4 R8, [R211] ;  /* 0x00000000d308783b */ /* 0x000eae0000000200 */
[C---:B------:R-:W-:Y:S01]  /*2cb0*/  HMMA.16816.F32.BF16 R120, R184.reuse, R18, R56 ;  /* 0x00000012b878723c */ /* 0x040fe20000041838 */
[----:B------:R-:W3:Y:S07]  /*2cc0*/  LDSM.16.M88.4 R16, [R200+0x7800] ;  /* 0x00780000c810783b */ /* 0x000eee0000000200 */
[C---:B----4-:R-:W-:Y:S08]  /*2cd0*/  HMMA.16816.F32.BF16 R112, R184.reuse, R24, R36 ;  /* 0x00000018b870723c */ /* 0x050ff00000041824 */
[C---:B------:R-:W-:Y:S01]  /*2ce0*/  HMMA.16816.F32.BF16 R124, R184.reuse, R26, R52 ;  /* 0x0000001ab87c723c */ /* 0x040fe20000041834 */
[----:B------:R-:W4:Y:S07]  /*2cf0*/  LDSM.16.M88.4 R24, [R209] ;  /* 0x00000000d118783b */ /* 0x000f2e0000000200 */
[C---:B------:R-:W-:Y:S01]  /*2d00*/  HMMA.16816.F32.BF16 R108, R184.reuse, R20, R32 ;  /* 0x00000014b86c723c */ /* 0x040fe20000041820 */
[----:B------:R-:W2:Y:S07]  /*2d10*/  LDSM.16.M88.4 R32, [R213] ;  /* 0x00000000d520783b */ /* 0x000eae0000000200 */
[----:B------:R-:W-:Y:S01]  /*2d20*/  HMMA.16816.F32.BF16 R84, R184, R22, R48 ;  /* 0x00000016b854723c */ /* 0x000fe20000041830 */
[----:B------:R-:W3:Y:S07]  /*2d30*/  LDSM.16.M88.4 R20, [R212] ;  /* 0x00000000d414783b */ /* 0x000eee0000000200 */
[C---:B------:R-:W-:Y:S08]  /*2d40*/  HMMA.16816.F32.BF16 R52, R188.reuse, R28, R96 ;  /* 0x0000001cbc34723c */ /* 0x040ff00000041860 */
[C---:B------:R-:W-:Y:S01]  /*2d50*/  HMMA.16816.F32.BF16 R44, R188.reuse, R30, R104 ;  /* 0x0000001ebc2c723c */ /* 0x040fe20000041868 */
[----:B------:R-:W-:Y:S07]  /*2d60*/  LDSM.16.M88.4 R28, [R214] ;  /* 0x00000000d61c783b */ /* 0x000fee0000000200 */
[C---:B-1----:R-:W-:Y:S08]  /*2d70*/  HMMA.16816.F32.BF16 R48, R188.reuse, R12, R100 ;  /* 0x0000000cbc30723c */ /* 0x042ff00000041864 */
[C---:B------:R-:W-:Y:S01]  /*2d80*/  HMMA.16816.F32.BF16 R96, R188.reuse, R14, R120 ;  /* 0x0000000ebc60723c */ /* 0x040fe20000041878 */
[----:B------:R-:W1:Y:S07]  /*2d90*/  LDSM.16.M88.4 R12, [R202+0x4000] ;  /* 0x00400000ca0c783b */ /* 0x000e6e0000000200 */
[C---:B--2---:R-:W-:Y:S08]  /*2da0*/  HMMA.16816.F32.BF16 R104, R188.reuse, R8, R112 ;  /* 0x00000008bc68723c */ /* 0x044ff00000041870 */
[----:B------:R-:W-:Y:S01]  /*2db0*/  HMMA.16816.F32.BF16 R112, R188, R10, R124 ;  /* 0x0000000abc70723c */ /* 0x000fe2000004187c */
[----:B------:R-:W2:Y:S07]  /*2dc0*/  LDSM.16.M88.4 R8, [R202+0x4800] ;  /* 0x00480000ca08783b */ /* 0x000eae0000000200 */
[C---:B---3--:R-:W-:Y:S01]  /*2dd0*/  HMMA.16816.F32.BF16 R60, R184.reuse, R16, R80 ;  /* 0x00000010b83c723c */ /* 0x048fe20000041850 */
[----:B------:R-:W-:Y:S07]  /*2de0*/  LDSM.16.M88.4 R80, [R201+0x800] ;  /* 0x00080000c950783b */ /* 0x000fee0000000200 */
[----:B------:R-:W-:Y:S01]  /*2df0*/  HMMA.16816.F32.BF16 R56, R184, R18, R88 ;  /* 0x00000012b838723c */ /* 0x000fe20000041858 */
[----:B------:R-:W3:Y:S07]  /*2e00*/  LDSM.16.M88.4 R16, [R215] ;  /* 0x00000000d710783b */ /* 0x000eee0000000200 */
[C---:B----4-:R-:W-:Y:S01]  /*2e10*/  HMMA.16816.F32.BF16 R40, R188.reuse, R24, R92 ;  /* 0x00000018bc28723c */ /* 0x050fe2000004185c */
[----:B------:R-:W-:Y:S07]  /*2e20*/  LDSM.16.M88.4 R92, [R201] ;  /* 0x00000000c95c783b */ /* 0x000fee0000000200 */
[C---:B------:R-:W-:Y:S01]  /*2e30*/  HMMA.16816.F32.BF16 R36, R188.reuse, R26, R116 ;  /* 0x0000001abc24723c */ /* 0x040fe20000041874 */
[----:B------:R-:W4:Y:S07]  /*2e40*/  LDSM.16.M88.4 R24, [R202+0x5000] ;  /* 0x00500000ca18783b */ /* 0x000f2e0000000200 */
[C---:B------:R-:W-:Y:S08]  /*2e50*/  HMMA.16816.F32.BF16 R148, R188.reuse, R32, R76 ;  /* 0x00000020bc94723c */ /* 0x040ff0000004184c */
[C---:B------:R-:W-:Y:S01]  /*2e60*/  HMMA.16816.F32.BF16 R144, R188.reuse, R34, R72 ;  /* 0x00000022bc90723c */ /* 0x040fe20000041848 */
[----:B------:R-:W3:Y:S07]  /*2e70*/  LDSM.16.M88.4 R32, [R202+0x6000] ;  /* 0x00600000ca20783b */ /* 0x000eee0000000200 */
[----:B------:R-:W-:Y:S08]  /*2e80*/  HMMA.16816.F32.BF16 R152, R188, R20, R108 ;  /* 0x00000014bc98723c */ /* 0x000ff0000004186c */
[C---:B-1----:R-:W-:Y:S01]  /*2e90*/  HMMA.16816.F32.BF16 R116, R192.reuse, R12, R52 ;  /* 0x0000000cc074723c */ /* 0x042fe20000041834 */
[----:B------:R-:W-:Y:S07]  /*2ea0*/  LDSM.16.M88.4 R52, [R201+0x2800] ;  /* 0x00280000c934783b */ /* 0x000fee0000000200 */
[----:B------:R-:W-:Y:S01]  /*2eb0*/  HMMA.16816.F32.BF16 R108, R192, R14, R44 ;  /* 0x0000000ec06c723c */ /* 0x000fe2000004182c */
[----:B------:R-:W1:Y:S04]  /*2ec0*/  LDSM.16.M88.4 R12, [R202+0x6800] ;  /* 0x00680000ca0c783b */ /* 0x000e680000000200 */
[----:B------:R-:W-:Y:S03]  /*2ed0*/  LDSM.16.M88.4 R44, [R201+0x3800] ;  /* 0x00380000c92c783b */ /* 0x000fe60000000200 */
[----:B------:R-:W-:Y:S01]  /*2ee0*/  HMMA.16816.F32.BF16 R156, R188, R22, R84 ;  /* 0x00000016bc9c723c */ /* 0x000fe20000041854 */
[----:B------:R-:W1:Y:S04]  /*2ef0*/  LDSM.16.M88.4 R20, [R202+0x5800] ;  /* 0x00580000ca14783b */ /* 0x000e680000000200 */
[----:B------:R-:W-:Y:S03]  /*2f00*/  LDSM.16.M88.4 R84, [R202+0x7800] ;  /* 0x00780000ca54783b */ /* 0x000fe60000000200 */
[C---:B--2---:R-:W-:Y:S08]  /*2f10*/  HMMA.16816.F32.BF16 R100, R192.reuse, R8, R40 ;  /* 0x00000008c064723c */ /* 0x044ff00000041828 */
[----:B------:R-:W-:Y:S01]  /*2f20*/  HMMA.16816.F32.BF16 R88, R192, R10, R36 ;  /* 0x0000000ac058723c */ /* 0x000fe20000041824 */
[----:B------:R-:W2:Y:S07]  /*2f30*/  LDSM.16.M88.4 R8, [R202+0x7000] ;  /* 0x00700000ca08783b */ /* 0x000eae0000000200 */
[C---:B------:R-:W-:Y:S01]  /*2f40*/  HMMA.16816.F32.BF16 R132, R188.reuse, R28, R68 ;  /* 0x0000001cbc84723c */ /* 0x040fe20000041844 */
[----:B------:R-:W-:Y:S07]  /*2f50*/  LDSM.16.M88.4 R68, [R201+0x1000] ;  /* 0x00100000c944783b */ /* 0x000fee0000000200 */
[C---:B------:R-:W-:Y:S08]  /*2f60*/  HMMA.16816.F32.BF16 R128, R188.reuse, R30, R64 ;  /* 0x0000001ebc80723c */ /* 0x040ff00000041840 */
[C---:B---3--:R-:W-:Y:S01]  /*2f70*/  HMMA.16816.F32.BF16 R124, R188.reuse, R16, R60 ;  /* 0x00000010bc7c723c */ /* 0x048fe2000004183c */
[----:B------:R-:W-:Y:S07]  /*2f80*/  LDSM.16.M88.4 R60, [R201+0x1800] ;  /* 0x00180000c93c783b */ /* 0x000fee0000000200 */
[----:B------:R-:W-:Y:S01]  /*2f90*/  HMMA.16816.F32.BF16 R120, R188, R18, R56 ;  /* 0x00000012bc78723c */ /* 0x000fe20000041838 */
[----:B------:R-:W3:Y:S07]  /*2fa0*/  LDSM.16.M88.4 R56, [R201+0x2000] ;  /* 0x00200000c938783b */ /* 0x000eee0000000200 */
[----:B----4-:R-:W-:Y:S01]  /*2fb0*/  HMMA.16816.F32.BF16 R76, R192, R24, R48 ;  /* 0x00000018c04c723c */ /* 0x010fe20000041830 */
[----:B------:R-:W4:Y:S01]  /*2fc0*/  LDSM.16.M88.4 R48, [R201+0x3000] ;  /* 0x00300000c930783b */ /* 0x000f220000000200 */
[----:B------:R-:W-:-:S06]  /*2fd0*/  DEPBAR.LE SB0, 0x0 ;  /* 0x000080000000791a */ /* 0x000fcc0000000000 */
[C---:B------:R-:W-:Y:S08]  /*2fe0*/  HMMA.16816.F32.BF16 R36, R192.reuse, R32, R152 ;  /* 0x00000020c024723c */ /* 0x040ff00000041898 */
        /* <DEDUP_REMOVED lines=26> */
[----:B------:R-:W-:Y:S06]  /*3190*/  BAR.SYNC.DEFER_BLOCKING 0x0 ;  /* 0x0000000000007b1d */ /* 0x000fec0000010000 */
[----:B------:R-:W-:Y:S01]  /*31a0*/  @!UPT UIADD3 URZ, URZ, URZ, URZ ;  /* 0x0000003f3f3ff290 */ /* 0x000fe2000fffe03f */
[----:B------:R-:W-:Y:S11]  /*31b0*/  @!P0 BRA `(.L_x_1860) ;  /* 0x0000049000008947 */ /* 0x000ff60003800000 */
[----:B------:R-:W-:Y:S01]  /*31c0*/  IMAD R2, R160, 0x80, R169 ;  /* 0x00000080a0027824 */ /* 0x000fe200078e02a9 */
        /* <DEDUP_REMOVED lines=27> */
.L_x_1899:
        /* <DEDUP_REMOVED lines=9> */
[----:B---3--:R-:W-:-:S02]  /*3410*/  IADD3 R8, P6, R2, R163, RZ ;  /* 0x000000a302087210 */ /* 0x008fc40007fde0ff */
[----:B------:R-:W-:-:S03]  /*3420*/  IADD3 R2, P5, R2, R164, RZ ;  /* 0x000000a402027210 */ /* 0x000fc60007fbe0ff */
[C-C-:B--2---:R-:W-:Y:S01]  /*3430*/  IMAD.X R9, R10.reuse, 0x1, R4.reuse, P6 ;  /* 0x000000010a097824 */ /* 0x144fe200030e0604 */
[C---:B----4-:R-:W-:Y:S01]  /*3440*/  IADD3 R12, P6, R7.reuse, R163, RZ ;  /* 0x000000a3070c7210 */ /* 0x050fe20007fde0ff */
[--C-:B------:R-:W-:Y:S01]  /*3450*/  IMAD.X R3, R10, 0x1, R5.reuse, P5 ;  /* 0x000000010a037824 */ /* 0x100fe200028e0605 */
[-C--:B------:R-:W-:Y:S02]  /*3460*/  IADD3 R10, P5, R7, R164.reuse, RZ ;  /* 0x000000a4070a7210 */ /* 0x080fe40007fbe0ff */
[----:B------:R2:W-:Y:S01]  /*3470*/  LDGSTS.E.BYPASS.LTC128B.128 [R229+0x8100], [R8.64], !P2 ;  /* 0x0810000008e57fae */ /* 0x0005e2000d101d46 */
[C---:B-----5:R-:W-:Y:S01]  /*3480*/  IMAD.X R13, R11.reuse, 0x1, R4, P6 ;  /* 0x000000010b0d7824 */ /* 0x060fe200030e0604 */
[----:B------:R-:W-:Y:S01]  /*3490*/  SEL R7, RZ, 0x10, P0 ;  /* 0x00000010ff077807 */ /* 0x000fe20000000000 */
[----:B------:R-:W-:Y:S01]  /*34a0*/  IMAD.X R11, R11, 0x1, R5, P5 ;  /* 0x000000010b0b7824 */ /* 0x000fe200028e0605 */
[----:B------:R3:W-:Y:S04]  /*34b0*/  LDGSTS.E.BYPASS.LTC128B.128 [R229+0xc100], [R2.64], !P0 ;  /* 0x0c10000002e57fae */ /* 0x0007e8000c101d46 */
[----:B------:R4:W-:Y:S04]  /*34c0*/  LDGSTS.E.BYPASS.LTC128B.128 [R229+0x9100], [R12.64], !P2 ;  /* 0x091000000ce57fae */ /* 0x0009e8000d101d46 */
[----:B------:R4:W-:Y:S01]  /*34d0*/  LDGSTS.E.BYPASS.LTC128B.128 [R229+0xd100], [R10.64], !P0 ;  /* 0x0d1000000ae57fae */ /* 0x0009e2000c101d46 */
[----:B--2---:R-:W-:-:S02]  /*34e0*/  IADD3 R8, P5, R14, R164, RZ ;  /* 0x000000a40e087210 */ /* 0x004fc40007fbe0ff */
[----:B---3--:R-:W-:-:S03]  /*34f0*/  IADD3 R2, P6, R14, R163, RZ ;  /* 0x000000a30e027210 */ /* 0x008fc60007fde0ff */
[C---:B------:R-:W-:Y:S02]  /*3500*/  IMAD.X R9, R15.reuse, 0x1, R5, P5 ;  /* 0x000000010f097824 */ /* 0x040fe400028e0605 */
[----:B------:R-:W-:-:S05]  /*3510*/  IMAD.X R3, R15, 0x1, R4, P6 ;  /* 0x000000010f037824 */ /* 0x000fca00030e0604 */
[----:B------:R2:W-:Y:S04]  /*3520*/  LDGSTS.E.BYPASS.LTC128B.128 [R229+0xa100], [R2.64], !P2 ;  /* 0x0a10000002e57fae */ /* 0x0005e8000d101d46 */
[----:B------:R3:W-:Y:S04]  /*3530*/  LDGSTS.E.BYPASS.LTC128B.128 [R229+0xe100], [R8.64], !P0 ;  /* 0x0e10000008e57fae */ /* 0x0007e8000c101d46 */
[----:B--2---:R4:W2:Y:S01]  /*3540*/  SHFL.IDX PT, R2, R6, 0x3, 0x181f ;  /* 0x00781f0006027f89 */ /* 0x0048a200000e0000 */
[----:B---3--:R-:W-:-:S04]  /*3550*/  SEL R8, RZ, 0x10, P2 ;  /* 0x00000010ff087807 */ /* 0x008fc80001000000 */
.L_x_1900:
[----:B-1----:R-:W-:Y:S02]  /*3560*/  IADD3 R3, -R8, 0x10, RZ ;  /* 0x0000001008037810 */ /* 0x002fe40007ffe1ff */
[----:B------:R-:W-:-:S02]  /*3570*/  IADD3 R9, -R7, 0x10, RZ ;  /* 0x0000001007097810 */ /* 0x000fc40007ffe1ff */
[----:B------:R-:W-:Y:S02]  /*3580*/  LOP3.LUT R3, R3, 0xf, RZ, 0xc0, !PT ;  /* 0x0000000f03037812 */ /* 0x000fe400078ec0ff */
[----:B------:R-:W-:Y:S02]  /*3590*/  ISETP.NE.U32.AND P6, PT, R8, RZ, PT ;  /* 0x000000ff0800720c */ /* 0x000fe40003fc5070 */
[----:B--2-4-:R-:W-:Y:S02]  /*35a0*/  IADD3 R6, P2, P0, R3, R2, R163 ;  /* 0x0000000203067210 */ /* 0x014fe4000785e0a3 */
[----:B------:R-:W-:Y:S02]  /*35b0*/  LOP3.LUT R3, R9, 0xf, RZ, 0xc0, !PT ;  /* 0x0000000f09037812 */ /* 0x000fe400078ec0ff */
[----:B------:R-:W-:Y:S02]  /*35c0*/  ISETP.NE.U32.AND P5, PT, R7, RZ, PT ;  /* 0x000000ff0700720c */ /* 0x000fe40003fa5070 */
[----:B------:R-:W-:-:S02]  /*35d0*/  IADD3.X R7, RZ, R0, R4, P2, P0 ;  /* 0x00000000ff077210 */ /* 0x000fc400017e0404 */
[----:B------:R-:W-:-:S03]  /*35e0*/  IADD3 R2, P2, P0, R3, R2, R164 ;  /* 0x0000000203027210 */ /* 0x000fc6000785e0a4 */
[----:B------:R-:W-:Y:S01]  /*35f0*/  @!PT LDS RZ, [RZ] ;  /* 0x00000000fffff984 */ /* 0x000fe20000000800 */
[----:B------:R-:W-:Y:S01]  /*3600*/  @!PT LDS RZ, [RZ] ;  /* 0x00000000fffff984 */ /* 0x000fe20000000800 */
[----:B------:R-:W-:Y:S01]  /*3610*/  @!PT LDS RZ, [RZ] ;  /* 0x00000000fffff984 */ /* 0x000fe20000000800 */
[----:B------:R1:W-:Y:S01]  /*3620*/  LDGSTS.E.BYPASS.LTC128B.128.ZFILL [R229+0xb100], [R6.64], P6 ;  /* 0x0b10000006e57fae */ /* 0x0003e2000b141d46 */
[----:B------:R-:W-:-:S05]  /*3630*/  IADD3.X R3, RZ, R0, R5, P2, P0 ;  /* 0x00000000ff037210 */ /* 0x000fca00017e0405 */
[----:B------:R1:W-:Y:S04]  /*3640*/  LDGSTS.E.BYPASS.LTC128B.128.ZFILL [R229+0xf100], [R2.64], P5 ;  /* 0x0f10000002e57fae */ /* 0x0003e8000a941d46 */
.L_x_1860:
[----:B------:R-:W-:Y:S05]  /*3650*/  BSYNC B0 ;  /* 0x0000000000007941 */ /* 0x000fea0003800000 */
.L_x_1859:
[----:B-1----:R-:W2:Y:S04]  /*3660*/  LDL R3, [R1+0x48] ;  /* 0x0000480001037983 */ /* 0x002ea80000100800 */
[----:B------:R-:W2:Y:S04]  /*3670*/  LDL R2, [R1+0xc8] ;  /* 0x0000c80001027983 */ /* 0x000ea80000100800 */
[----:B------:R-:W3:Y:S01]  /*3680*/  LDL R5, [R1+0x38] ;  /* 0x0000380001057983 */ /* 0x000ee20000100800 */
[----:B------:R-:W-:-:S03]  /*3690*/  MOV R0, 0xffffff80 ;  /* 0xffffff8000007802 */ /* 0x000fc60000000f00 */
[----:B------:R-:W0:Y:S02]  /*36a0*/  LDGDEPBAR ;  /* 0x00000000000079af */ /* 0x000e240000000000 */
[----:B------:R-:W-:Y:S01]  /*36b0*/  IMAD R0, R160, R0, 0x1 ;  /* 0x00000001a0007424 */ /* 0x000fe200078e0200 */
[----:B--2---:R-:W-:Y:S02]  /*36c0*/  IADD3 R4, R2, R3, RZ ;  /* 0x0000000302047210 */ /* 0x004fe40007ffe0ff */
[----:B------:R-:W-:Y:S02]  /*36d0*/  MOV R3, c[0x0][0x2ac] ;  /* 0x0000ab0000037a02 */ /* 0x000fe40000000f00 */
[----:B---3--:R-:W-:Y:S01]  /*36e0*/  IADD3 R6, -R5, R162, RZ ;  /* 0x000000a205067210 */ /* 0x008fe20007ffe1ff */
[----:B------:R-:W-:Y:S01]  /*36f0*/  @P4 IMAD.HI.U32 R2, R4, c[0x0][0x2c8], RZ ;  /* 0x0000b20004024a27 */ /* 0x000fe200078e00ff */
[----:B------:R1:W-:Y:S03]  /*3700*/  STL [R1+0x8], R4 ;  /* 0x0000080401007387 */ /* 0x0003e60000100800 */
[----:B------:R-:W-:-:S05]  /*3710*/  IMAD R0, R3, c[0x0][0x1d0], R0 ;  /* 0x0000740003007a24 */ /* 0x000fca00078e0200 */
[----:B------:R-:W-:Y:S02]  /*3720*/  IADD3 R5, R0, -c[0x0][0x168], -R5 ;  /* 0x80005a0000057a10 */ /* 0x000fe40007ffe805 */
[----:B-1----:R-:W-:Y:S01]  /*3730*/  @P4 SHF.R.U32.HI R4, RZ, c[0x0][0x2cc], R2 ;  /* 0x0000b300ff044a19 */ /* 0x002fe20000011602 */
[----:B------:R-:W-:Y:S05]  /*3740*/  BRA.DIV ~URZ, `(.L_x_1863) ;  /* 0x0000cb327f007947 */ /* 0x000fea000b800000 */
[----:B------:R1:W2:Y:S02]  /*3750*/  SHFL.IDX PT, R0, R4, RZ, 0x1c1f ;  /* 0x001c1fff04007589 */ /* 0x0002a400000e0000 */
.L_x_1901:
        /* <DEDUP_REMOVED lines=81> */
[----:B-1----:R-:W-:Y:S02]  /*3c70*/  FSEL R4, R118, -INF , P5 ;  /* 0xff80000076047808 */ /* 0x002fe40002800000 */
[----:B------:R-:W-:Y:S02]  /*3c80*/  FSEL R8, R119, -INF , P2 ;  /* 0xff80000077087808 */ /* 0x000fe40001000000 */
[----:B------:R-:W-:Y:S02]  /*3c90*/  ISETP.GT.AND P2, PT, R0, 0x9, PT ;  /* 0x000000090000780c */ /* 0x000fe40003f44270 */
[----:B------:R-:W-:Y:S02]  /*3ca0*/  FSEL R10, R110, -INF , P0 ;  /* 0xff8000006e0a7808 */ /* 0x000fe40000000000 */
[----:B------:R-:W-:Y:S02]  /*3cb0*/  FMNMX.FTZ R3, R4, R8, !PT ;  /* 0x0000000804037209 */ /* 0x000fe40007810000 */
[----:B------:R-:W-:-:S02]  /*3cc0*/  FSEL R15, R111, -INF , P2 ;  /* 0xff8000006f0f7808 */ /* 0x000fc40001000000 */
[----:B------:R-:W-:Y:S02]  /*3cd0*/  ISETP.GT.AND P2, PT, R0, 0x10, PT ;  /* 0x000000100000780c */ /* 0x000fe40003f44270 */
[----:B------:R-:W-:Y:S02]  /*3ce0*/  FMNMX.FTZ R3, R10, R3, !PT ;  /* 0x000000030a037209 */ /* 0x000fe40007810000 */
        /* <DEDUP_REMOVED lines=15> */
[----:B------:R-:W-:-:S02]  /*3de0*/  FMNMX.FTZ R2, R120, R2, !PT ;  /* 0x0000000278027209 */ /* 0x000fc40007810000 */
[----:B------:R-:W-:Y:S02]  /*3df0*/  FSEL R70, R79, -INF , P0 ;  /* 0xff8000004f467808 */ /* 0x000fe40000000000 */
[C---:B------:R-:W-:Y:S02]  /*3e00*/  ISETP.GT.AND P2, PT, R0.reuse, 0x28, PT ;  /* 0x000000280000780c */ /* 0x040fe40003f44270 */
[----:B------:R-:W-:Y:S02]  /*3e10*/  FMNMX.FTZ R3, R71, R3, !PT ;  /* 0x0000000347037209 */ /* 0x000fe40007810000 */
[----:B------:R-:W-:Y:S02]  /*3e20*/  FMNMX.FTZ R2, R117, R2, !PT ;  /* 0x0000000275027209 */ /* 0x000fe40007810000 */
[----:B------:R-:W-:Y:S02]  /*3e30*/  ISETP.GT.AND P0, PT, R0, 0x29, PT ;  /* 0x000000290000780c */ /* 0x000fe40003f04270 */
[----:B------:R-:W-:-:S02]  /*3e40*/  FSEL R57, R74, -INF , P2 ;  /* 0xff8000004a397808 */ /* 0x000fc40001000000 */
[----:B------:R-:W-:Y:S02]  /*3e50*/  FMNMX.FTZ R3, R70, R3, !PT ;  /* 0x0000000346037209 */ /* 0x000fe40007810000 */
[----:B------:R-:W-:Y:S02]  /*3e60*/  FMNMX.FTZ R2, R116, R2, !PT ;  /* 0x0000000274027209 */ /* 0x000fe40007810000 */
[----:B------:R-:W-:Y:S02]  /*3e70*/  FSEL R56, R75, -INF , P0 ;  /* 0xff8000004b387808 */ /* 0x000fe40000000000 */
[----:B------:R-:W-:Y:S02]  /*3e80*/  ISETP.GT.AND P2, PT, R0, 0x30, PT ;  /* 0x000000300000780c */ /* 0x000fe40003f44270 */
[----:B------:R-:W-:Y:S02]  /*3e90*/  FMNMX.FTZ R3, R57, R3, !PT ;  /* 0x0000000339037209 */ /* 0x000fe40007810000 */
[----:B------:R-:W-:-:S02]  /*3ea0*/  FMNMX.FTZ R2, R127, R2, !PT ;  /* 0x000000027f027209 */ /* 0x000fc40007810000 */
[----:B------:R-:W-:Y:S02]  /*3eb0*/  ISETP.GT.AND P0, PT, R0, 0x31, PT ;  /* 0x000000310000780c */ /* 0x000fe40003f04270 */
[----:B------:R-:W-:Y:S02]  /*3ec0*/  FSEL R123, R66, -INF , P2 ;  /* 0xff800000427b7808 */ /* 0x000fe40001000000 */
[----:B------:R-:W-:Y:S02]  /*3ed0*/  FMNMX.FTZ R3, R56, R3, !PT ;  /* 0x0000000338037209 */ /* 0x000fe40007810000 */
[----:B------:R-:W-:Y:S02]  /*3ee0*/  FMNMX.FTZ R2, R126, R2, !PT ;  /* 0x000000027e027209 */ /* 0x000fe40007810000 */
[----:B------:R-:W-:Y:S02]  /*3ef0*/  FSEL R122, R67, -INF , P0 ;  /* 0xff800000437a7808 */ /* 0x000fe40000000000 */
[----:B------:R-:W-:-:S02]  /*3f00*/  ISETP.GT.AND P2, PT, R0, 0x38, PT ;  /* 0x000000380000780c */ /* 0x000fc40003f44270 */
[----:B------:R-:W-:Y:S02]  /*3f10*/  FMNMX.FTZ R3, R123, R3, !PT ;  /* 0x000000037b037209 */ /* 0x000fe40007810000 */
        /* <DEDUP_REMOVED lines=79> */
.L_x_1902:
[C---:B------:R-:W-:Y:S01]  /*4410*/  FMUL.FTZ R2, R69.reuse, c[0x0][0x2d0] ;  /* 0x0000b40045027a20 */ /* 0x040fe20000410000 */
[----:B------:R-:W-:Y:S01]  /*4420*/  FSETP.NEU.FTZ.AND P0, PT, R69, -INF , PT ;  /* 0xff8000004500780b */ /* 0x000fe20003f1d000 */
[----:B------:R-:W4:Y:S03]  /*4430*/  LDL R239, [R1+0x48] ;  /* 0x0000480001ef7983 */ /* 0x000f260000100800 */
[----:B------:R-:W-:Y:S01]  /*4440*/  FSEL R2, R2, RZ, P0 ;  /* 0x000000ff02027208 */ /* 0x000fe20000000000 */
[----:B------:R-:W5:Y:S01]  /*4450*/  LDL R236, [R1+0x4] ;  /* 0x0000040001ec7983 */ /* 0x000f620000100800 */
[----:B--23--:R-:W-:Y:S01]  /*4460*/  FMNMX.FTZ R12, R3, R12, !PT ;  /* 0x0000000c030c7209 */ /* 0x00cfe20007810000 */
[----:B------:R-:W-:Y:S02]  /*4470*/  WARPSYNC 0xffffffff ;  /* 0xffffffff00007948 */ /* 0x000fe40003800000 */
        /* <DEDUP_REMOVED lines=10> */
[----:B-1----:R-:W-:-:S03]  /*4520*/  FFMA.FTZ R0, R9, c[0x0][0x2d0], -R2 ;  /* 0x0000b40009007a23 */ /* 0x002fc60000010802 */
[----:B------:R-:W-:Y:S01]  /*4530*/  LDSM.16.MT88.4 R44, [R206+0x800] ;  /* 0x00080000ce2c783b */ /* 0x000fe20000004200 */
[----:B------:R1:W3:Y:S01]  /*4540*/  MUFU.EX2 R59, R0 ;  /* 0x00000000003b7308 */ /* 0x0002e20000000800 */
[----:B--2---:R-:W-:-:S07]  /*4550*/  FFMA.FTZ R3, R18, c[0x0][0x2d0], -R2 ;  /* 0x0000b40012037a23 */ /* 0x004fce0000010802 */
[----:B------:R-:W-:Y:S01]  /*4560*/  MUFU.EX2 R73, R3 ;  /* 0x0000000300497308 */ /* 0x000fe20000000800 */
[----:B-1----:R-:W-:-:S07]  /*4570*/  FFMA.FTZ R0, R11, c[0x0][0x2d0], -R2 ;  /* 0x0000b4000b007a23 */ /* 0x002fce0000010802 */
[----:B------:R1:W-:Y:S02]  /*4580*/  MUFU.EX2 R65, R0 ;  /* 0x0000000000417308 */ /* 0x0003e40000000800 */
[----:B-1----:R-:W-:-:S06]  /*4590*/  FFMA.FTZ R0, R13, c[0x0][0x2d0], -R2 ;  /* 0x0000b4000d007a23 */ /* 0x002fcc0000010802 */
[----:B------:R1:W2:Y:S02]  /*45a0*/  MUFU.EX2 R66, R0 ;  /* 0x0000000000427308 */ /* 0x0002a40000000800 */
[----:B-1----:R-:W-:-:S06]  /*45b0*/  FFMA.FTZ R0, R16, c[0x0][0x2d0], -R2 ;  /* 0x0000b40010007a23 */ /* 0x002fcc0000010802 */
[----:B------:R1:W-:Y:S02]  /*45c0*/  MUFU.EX2 R72, R0 ;  /* 0x0000000000487308 */ /* 0x0003e40000000800 */
[----:B-1----:R-:W-:-:S05]  /*45d0*/  FMUL.FTZ R0, R12, c[0x0][0x2d0] ;  /* 0x0000b4000c007a20 */ /* 0x002fca0000410000 */
[----:B------:R-:W-:-:S05]  /*45e0*/  FSEL R0, R0, RZ, P0 ;  /* 0x000000ff00007208 */ /* 0x000fca0000000000 */
[--C-:B------:R-:W-:Y:S02]  /*45f0*/  FFMA.FTZ R3, R4, c[0x0][0x2d0], -R0.reuse ;  /* 0x0000b40004037a23 */ /* 0x100fe40000010800 */
[----:B------:R-:W1:Y:S02]  /*4600*/  LDSM.16.MT88.4 R4, [R203] ;  /* 0x00000000cb04783b */ /* 0x000e640000004200 */
[----:B------:R2:W-:Y:S02]  /*4610*/  MUFU.EX2 R58, R3 ;  /* 0x00000003003a7308 */ /* 0x0005e40000000800 */
[----:B--2---:R-:W-:Y:S01]  /*4620*/  FFMA.FTZ R3, R8, c[0x0][0x2d0], -R0 ;  /* 0x0000b40008037a23 */ /* 0x004fe20000010800 */
[----:B---3--:R-:W-:-:S05]  /*4630*/  F2FP.BF16.PACK_AB R8, R59, R60 ;  /* 0x0000003c3b08723e */ /* 0x008fca00000010ff */
[----:B------:R2:W3:Y:S02]  /*4640*/  MUFU.EX2 R13, R3 ;  /* 0x00000003000d7308 */ /* 0x0004e40000000800 */
[----:B--2---:R-:W-:Y:S01]  /*4650*/  FFMA.FTZ R3, R10, c[0x0][0x2d0], -R0 ;  /* 0x0000b4000a037a23 */ /* 0x004fe20000010800 */
[----:B------:R-:W-:Y:S02]  /*4660*/  F2FP.BF16.PACK_AB R10, R66, R65 ;  /* 0x00000041420a723e */ /* 0x000fe400000010ff */
[----:B---3--:R-:W-:-:S03]  /*4670*/  F2FP.BF16.PACK_AB R9, R13, R58 ;  /* 0x0000003a0d09723e */ /* 0x008fc600000010ff */
[----:B------:R2:W3:Y:S01]  /*4680*/  MUFU.EX2 R64, R3 ;  /* 0x0000000300407308 */ /* 0x0004e20000000800 */
[----:B------:R-:W-:Y:S02]  /*4690*/  FADD.FTZ R13, R58, R13 ;  /* 0x0000000d3a0d7221 */ /* 0x000fe40000010000 */
[----:B--2---:R-:W-:Y:S02]  /*46a0*/  FFMA.FTZ R3, R15, c[0x0][0x2d0], -R0 ;  /* 0x0000b4000f037a23 */ /* 0x004fe40000010800 */
[----:B---3--:R-:W-:-:S03]  /*46b0*/  FADD.FTZ R13, R64, R13 ;  /* 0x0000000d400d7221 */ /* 0x008fc60000010000 */
[----:B------:R2:W3:Y:S02]  /*46c0*/  MUFU.EX2 R15, R3 ;  /* 0x00000003000f7308 */ /* 0x0004e40000000800 */
[----:B--2---:R-:W-:Y:S01]  /*46d0*/  FFMA.FTZ R3, R21, c[0x0][0x2d0], -R2 ;  /* 0x0000b40015037a23 */ /* 0x004fe20000010802 */
[C---:B---3--:R-:W-:Y:S01]  /*46e0*/  F2FP.BF16.PACK_AB R11, R15.reuse, R64 ;  /* 0x000000400f0b723e */ /* 0x048fe200000010ff */
[----:B------:R-:W-:-:S04]  /*46f0*/  FADD.FTZ R13, R15, R13 ;  /* 0x0000000d0f0d7221 */ /* 0x000fc80000010000 */
[----:B------:R2:W-:Y:S02]  /*4700*/  MUFU.EX2 R232, R3 ;  /* 0x0000000300e87308 */ /* 0x0005e40000000800 */
[----:B-1----:R-:W-:Y:S07]  /*4710*/  HMMA.16816.F32.BF16 R24, R8, R4, RZ ;  /* 0x000000040818723c */ /* 0x002fee00000418ff */
[----:B------:R-:W-:Y:S01]  /*4720*/  F2FP.BF16.PACK_AB R4, R68, R72 ;  /* 0x000000484404723e */ /* 0x000fe200000010ff */
[----:B--2---:R-:W-:-:S04]  /*4730*/  FFMA.FTZ R3, R14, c[0x0][0x2d0], -R0 ;  /* 0x0000b4000e037a23 */ /* 0x004fc80000010800 */
[----:B------:R1:W2:Y:S02]  /*4740*/  MUFU.EX2 R14, R3 ;  /* 0x00000003000e7308 */ /* 0x0002a40000000800 */
[----:B-1----:R-:W-:Y:S02]  /*4750*/  FFMA.FTZ R3, R19, c[0x0][0x2d0], -R0 ;  /* 0x0000b40013037a23 */ /* 0x002fe40000010800 */
[----:B------:R-:W-:Y:S01]  /*4760*/  HMMA.16816.F32.BF16 R16, R8, R36, RZ ;  /* 0x000000240810723c */ /* 0x000fe200000418ff */
[----:B--2---:R-:W-:-:S03]  /*4770*/  FADD.FTZ R13, R14, R13 ;  /* 0x0000000d0e0d7221 */ /* 0x004fc60000010000 */
[----:B------:R1:W2:Y:S02]  /*4780*/  MUFU.EX2 R67, R3 ;  /* 0x0000000300437308 */ /* 0x0002a40000000800 */
[----:B-1----:R-:W-:Y:S01]  /*4790*/  FFMA.FTZ R3, R20, c[0x0][0x2d0], -R0 ;  /* 0x0000b40014037a23 */ /* 0x002fe20000010800 */
[C---:B--2---:R-:W-:Y:S01]  /*47a0*/  F2FP.BF16.PACK_AB R5, R67.reuse, R14 ;  /* 0x0000000e4305723e */ /* 0x044fe200000010ff */
[----:B------:R-:W-:Y:S01]  /*47b0*/  HMMA.16816.F32.BF16 R20, R8, R6, RZ ;  /* 0x000000060814723c */ /* 0x000fe200000418ff */
[----:B------:R-:W-:-:S03]  /*47c0*/  FADD.FTZ R13, R67, R13 ;  /* 0x0000000d430d7221 */ /* 0x000fc60000010000 */
[----:B------:R1:W-:Y:S03]  /*47d0*/  MUFU.EX2 R228, R3 ;  /* 0x0000000300e47308 */ /* 0x0003e60000000800 */
[----:B------:R-:W-:Y:S01]  /*47e0*/  F2FP.BF16.PACK_AB R6, R232, R73 ;  /* 0x00000049e806723e */ /* 0x000fe200000010ff */
[----:B-1----:R-:W-:Y:S02]  /*47f0*/  FFMA.FTZ R3, R32, c[0x0][0x2d0], -R0 ;  /* 0x0000b40020037a23 */ /* 0x002fe40000010800 */
[----:B------:R-:W1:Y:S02]  /*4800*/  LDSM.16.MT88.4 R32, [R204+0x800] ;  /* 0x00080000cc20783b */ /* 0x000e640000004200 */
[----:B------:R-:W2:Y:S02]  /*4810*/  MUFU.EX2 R175, R3 ;  /* 0x0000000300af7308 */ /* 0x000ea40000000800 */
[----:B--2---:R-:W-:Y:S01]  /*4820*/  F2FP.BF16.PACK_AB R7, R175, R228 ;  /* 0x000000e4af07723e */ /* 0x004fe200000010ff */
        /* <DEDUP_REMOVED lines=9> */
[----:B------:R-:W2:Y:S01]  /*48c0*/  LDSM.16.MT88.4 R36, [R203+0x4000] ;  /* 0x00400000cb24783b */ /* 0x000ea20000004200 */
[----:B------:R-:W-:-:S04]  /*48d0*/  FFMA.FTZ R3, R121, c[0x0][0x2d0], -R2 ;  /* 0x0000b40079037a23 */ /* 0x000fc80000010802 */
[----:B------:R3:W-:Y:S02]  /*48e0*/  MUFU.EX2 R15, R3 ;  /* 0x00000003000f7308 */ /* 0x0007e40000000800 */
[----:B------:R-:W-:Y:S08]  /*48f0*/  HMMA.16816.F32.BF16 R24, R8, R40, RZ ;  /* 0x000000280818723c */ /* 0x000ff000000418ff */
[----:B------:R-:W-:Y:S01]  /*4900*/  HMMA.16816.F32.BF16 R108, R4, R52, R16 ;  /* 0x00000034046c723c */ /* 0x000fe20000041810 */
[----:B---3--:R-:W-:-:S07]  /*4910*/  FFMA.FTZ R3, R120, c[0x0][0x2d0], -R2 ;  /* 0x0000b40078037a23 */ /* 0x008fce0000010802 */
[----:B------:R-:W-:Y:S01]  /*4920*/  HMMA.16816.F32.BF16 R16, R8, R48, RZ ;  /* 0x000000300810723c */ /* 0x000fe200000418ff */
[----:B------:R3:W2:Y:S07]  /*4930*/  MUFU.EX2 R120, R3 ;  /* 0x0000000300787308 */ /* 0x0006ae0000000800 */
[----:B-1----:R-:W-:Y:S01]  /*4940*/  HMMA.16816.F32.BF16 R100, R4, R32, R24 ;  /* 0x000000200464723c */ /* 0x002fe20000041818 */
[----:B------:R-:W1:Y:S07]  /*4950*/  LDSM.16.MT88.4 R24, [R203+0x4800] ;  /* 0x00480000cb18783b */ /* 0x000e6e0000004200 */
[----:B------:R-:W-:Y:S01]  /*4960*/  HMMA.16816.F32.BF16 R20, R8, R42, RZ ;  /* 0x0000002a0814723c */ /* 0x000fe200000418ff */
[----:B---3--:R-:W-:-:S04]  /*4970*/  FFMA.FTZ R3, R117, c[0x0][0x2d0], -R2 ;  /* 0x0000b40075037a23 */ /* 0x008fc80000010802 */
[----:B------:R3:W-:Y:S03]  /*4980*/  MUFU.EX2 R117, R3 ;  /* 0x0000000300757308 */ /* 0x0007e60000000800 */
[----:B------:R-:W-:Y:S08]  /*4990*/  HMMA.16816.F32.BF16 R96, R4, R44, R16 ;  /* 0x0000002c0460723c */ /* 0x000ff00000041810 */
[----:B--2---:R-:W-:Y:S01]  /*49a0*/  HMMA.16816.F32.BF16 R16, R8, R36, RZ ;  /* 0x000000240810723c */ /* 0x004fe200000418ff */
[----:B---3--:R-:W-:-:S07]  /*49b0*/  FFMA.FTZ R3, R116, c[0x0][0x2d0], -R2 ;  /* 0x0000b40074037a23 */ /* 0x008fce0000010802 */
[C---:B------:R-:W-:Y:S01]  /*49c0*/  HMMA.16816.F32.BF16 R84, R4.reuse, R34, R20 ;  /* 0x000000220454723c */ /* 0x040fe20000041814 */
[----:B------:R2:W3:Y:S07]  /*49d0*/  MUFU.EX2 R116, R3 ;  /* 0x0000000300747308 */ /* 0x0004ee0000000800 */
[----:B------:R-:W-:Y:S01]  /*49e0*/  HMMA.16816.F32.BF16 R92, R4, R54, R28 ;  /* 0x00000036045c723c */ /* 0x000fe2000004181c */
[----:B------:R-:W3:Y:S07]  /*49f0*/  LDSM.16.MT88.4 R28, [R205+0x4000] ;  /* 0x00400000cd1c783b */ /* 0x000eee0000004200 */
[----:B------:R-:W-:Y:S01]  /*4a00*/  HMMA.16816.F32.BF16 R20, R8, R50, RZ ;  /* 0x000000320814723c */ /* 0x000fe200000418ff */
[----:B--2---:R-:W-:-:S04]  /*4a10*/  FFMA.FTZ R3, R71, c[0x0][0x2d0], -R0 ;  /* 0x0000b40047037a23 */ /* 0x004fc80000010800 */
[----:B------:R2:W-:Y:S03]  /*4a20*/  MUFU.EX2 R71, R3 ;  /* 0x0000000300477308 */ /* 0x0005e60000000800 */
[----:B-1----:R-:W-:Y:S08]  /*4a30*/  HMMA.16816.F32.BF16 R80, R4, R24, R16 ;  /* 0x000000180450723c */ /* 0x002ff00000041810 */
[----:B------:R-:W-:Y:S01]  /*4a40*/  HMMA.16816.F32.BF16 R16, R8, R38, RZ ;  /* 0x000000260810723c */ /* 0x000fe200000418ff */
[----:B--2---:R-:W-:-:S07]  /*4a50*/  FFMA.FTZ R3, R70, c[0x0][0x2d0], -R0 ;  /* 0x0000b40046037a23 */ /* 0x004fce0000010800 */
[C---:B------:R-:W-:Y:S01]  /*4a60*/  HMMA.16816.F32.BF16 R52, R4.reuse, R46, R20 ;  /* 0x0000002e0434723c */ /* 0x040fe20000041814 */
[----:B------:R-:W1:Y:S01]  /*4a70*/  LDSM.16.MT88.4 R20, [R205+0x4800] ;  /* 0x00480000cd14783b */ /* 0x000e620000004200 */
[----:B------:R2:W1:Y:S11]  /*4a80*/  MUFU.EX2 R68, R3 ;  /* 0x0000000300447308 */ /* 0x0004760000000800 */
[----:B------:R-:W-:Y:S03]  /*4a90*/  @!UPT UIADD3 URZ, URZ, URZ, URZ ;  /* 0x0000003f3f3ff290 */ /* 0x000fe6000fffe03f */
[----:B------:R-:W-:Y:S01]  /*4aa0*/  HMMA.16816.F32.BF16 R60, R4, R26, R16 ;  /* 0x0000001a043c723c */ /* 0x000fe20000041810 */
[----:B------:R-:W4:Y:S01]  /*4ab0*/  LDSM.16.MT88.4 R24, [R204+0x4000] ;  /* 0x00400000cc18783b */ /* 0x000f220000004200 */
[----:B--2---:R-:W-:-:S04]  /*4ac0*/  FFMA.FTZ R3, R57, c[0x0][0x2d0], -R0 ;  /* 0x0000b40039037a23 */ /* 0x004fc80000010800 */
[----:B------:R2:W-:Y:S02]  /*4ad0*/  MUFU.EX2 R172, R3 ;  /* 0x0000000300ac7308 */ /* 0x0005e40000000800 */
[----:B---3--:R-:W-:Y:S01]  /*4ae0*/  HMMA.16816.F32.BF16 R16, R8, R28, RZ ;  /* 0x0000001c0810723c */ /* 0x008fe200000418ff */
[----:B--2---:R-:W-:-:S05]  /*4af0*/  FFMA.FTZ R3, R56, c[0x0][0x2d0], -R0 ;  /* 0x0000b40038037a23 */ /* 0x004fca0000010800 */
[----:B------:R2:W3:Y:S11]  /*4b00*/  MUFU.EX2 R173, R3 ;  /* 0x0000000300ad7308 */ /* 0x0004f60000000800 */
[----:B------:R-:W-:Y:S07]  /*4b10*/  @!UPT UIADD3 URZ, URZ, URZ, URZ ;  /* 0x0000003f3f3ff290 */ /* 0x000fee000fffe03f */
[----:B-1----:R-:W-:Y:S08]  /*4b20*/  HMMA.16816.F32.BF16 R88, R4, R20, R16 ;  /* 0x000000140458723c */ /* 0x002ff00000041810 */
[----:B------:R-:W-:Y:S01]  /*4b30*/  HMMA.16816.F32.BF16 R16, R8, R30, RZ ;  /* 0x0000001e0810723c */ /* 0x000fe200000418ff */
[----:B--2---:R-:W-:Y:S11]  /*4b40*/  FFMA.FTZ R3, R127, c[0x0][0x2d0], -R2 ;  /* 0x0000b4007f037a23 */ /* 0x004ff60000010802 */
[----:B------:R-:W-:Y:S11]  /*4b50*/  @!UPT UIADD3 URZ, URZ, URZ, URZ ;  /* 0x0000003f3f3ff290 */ /* 0x000ff6000fffe03f */
[----:B------:R-:W-:Y:S01]  /*4b60*/  @!UPT UIADD3 URZ, URZ, URZ, URZ ;  /* 0x0000003f3f3ff290 */ /* 0x000fe2000fffe03f */
        /* <DEDUP_REMOVED lines=25> */
[----:B------:R2:W-:Y:S02]  /*4d00*/  MUFU.EX2 R107, R3 ;  /* 0x00000003006b7308 */ /* 0x0005e40000000800 */
[----:B--2---:R-:W-:-:S06]  /*4d10*/  FFMA.FTZ R3, R126, c[0x0][0x2d0], -R2 ;  /* 0x0000b4007e037a23 */ /* 0x004fcc0000010802 */
[----:B------:R2:W3:Y:S02]  /*4d20*/  MUFU.EX2 R106, R3 ;  /* 0x00000003006a7308 */ /* 0x0004e40000000800 */
[--C-:B--2---:R-:W-:Y:S01]  /*4d30*/  FFMA.FTZ R3, R125, c[0x0][0x2d0], -R2.reuse ;  /* 0x0000b4007d037a23 */ /* 0x104fe20000010802 */
[C---:B-1----:R-:W-:Y:S05]  /*4d40*/  HMMA.16816.F32.BF16 R36, R4.reuse, R8, R108 ;  /* 0x000000080424723c */ /* 0x042fea000004186c */
[----:B------:R1:W-:Y:S03]  /*4d50*/  MUFU.EX2 R105, R3 ;  /* 0x0000000300697308 */ /* 0x0003e60000000800 */
[----:B------:R-:W-:Y:S01]  /*4d60*/  HMMA.16816.F32.BF16 R24, R4, R10, R92 ;  /* 0x0000000a0418723c */ /* 0x000fe2000004185c */
[----:B------:R-:W2:Y:S01]  /*4d70*/  LDSM.16.MT88.4 R8, [R204+0x1000] ;  /* 0x00100000cc08783b */ /* 0x000ea20000004200 */
[----:B-1----:R-:W-:-:S04]  /*4d80*/  FFMA.FTZ R3, R124, c[0x0][0x2d0], -R2 ;  /* 0x0000b4007c037a23 */ /* 0x002fc80000010802 */
[----:B------:R1:W4:Y:S02]  /*4d90*/  MUFU.EX2 R174, R3 ;  /* 0x0000000300ae7308 */ /* 0x0003240000000800 */
[----:B-1----:R-:W-:-:S06]  /*4da0*/  FFMA.FTZ R3, R123, c[0x0][0x2d0], -R0 ;  /* 0x0000b4007b037a23 */ /* 0x002fcc0000010800 */
[----:B------:R1:W-:Y:S01]  /*4db0*/  MUFU.EX2 R104, R3 ;  /* 0x0000000300687308 */ /* 0x0003e20000000800 */
[C---:B--2---:R-:W-:Y:S08]  /*4dc0*/  HMMA.16816.F32.BF16 R32, R4.reuse, R8, R100 ;  /* 0x000000080420723c */ /* 0x044ff00000041864 */
[----:B------:R-:W-:Y:S01]  /*4dd0*/  HMMA.16816.F32.BF16 R20, R4, R10, R84 ;  /* 0x0000000a0414723c */ /* 0x000fe20000041854 */
[----:B------:R-:W2:Y:S01]  /*4de0*/  LDSM.16.MT88.4 R8, [R206+0x1000] ;  /* 0x00100000ce08783b */ /* 0x000ea20000004200 */
[----:B-1----:R-:W-:-:S04]  /*4df0*/  FFMA.FTZ R3, R122, c[0x0][0x2d0], -R0 ;  /* 0x0000b4007a037a23 */ /* 0x002fc80000010800 */
[----:B------:R1:W1:Y:S02]  /*4e00*/  MUFU.EX2 R70, R3 ;  /* 0x0000000300467308 */ /* 0x0002640000000800 */
[----:B-1----:R-:W-:-:S06]  /*4e10*/  FFMA.FTZ R3, R119, c[0x0][0x2d0], -R0 ;  /* 0x0000b40077037a23 */ /* 0x002fcc0000010800 */
[----:B------:R1:W-:Y:S01]  /*4e20*/  MUFU.EX2 R121, R3 ;  /* 0x0000000300797308 */ /* 0x0003e20000000800 */
[----:B--2---:R-:W-:Y:S01]  /*4e30*/  HMMA.16816.F32.BF16 R44, R4, R8, R96 ;  /* 0x00000008042c723c */ /* 0x004fe20000041860 */
[----:B-1----:R-:W-:-:S06]  /*4e40*/  FFMA.FTZ R3, R118, c[0x0][0x2d0], -R0 ;  /* 0x0000b40076037a23 */ /* 0x002fcc0000010800 */
[----:B------:R1:W2:Y:S01]  /*4e50*/  MUFU.EX2 R122, R3 ;  /* 0x00000003007a7308 */ /* 0x0002a20000000800 */
[----:B------:R-:W-:Y:S01]  /*4e60*/  HMMA.16816.F32.BF16 R52, R4, R10, R52 ;  /* 0x0000000a0434723c */ /* 0x000fe20000041834 */
[----:B------:R-:W2:Y:S01]  /*4e70*/  LDSM.16.MT88.4 R8, [R203+0x5000] ;  /* 0x00500000cb08783b */ /* 0x000ea20000004200 */
[----:B-1----:R-:W-:-:S05]  /*4e80*/  FFMA.FTZ R3, R147, c[0x0][0x2d0], -R2 ;  /* 0x0000b40093037a23 */ /* 0x002fca0000010802 */
[----:B------:R1:W-:Y:S02]  /*4e90*/  MUFU.EX2 R113, R3 ;  /* 0x0000000300717308 */ /* 0x0003e40000000800 */
        /* <DEDUP_REMOVED lines=8> */
[----:B------:R1:W1:Y:S01]  /*4f20*/  MUFU.EX2 R235, R3 ;  /* 0x0000000300eb7308 */ /* 0x0002620000000800 */
[----:B--2---:R-:W-:Y:S01]  /*4f30*/  HMMA.16816.F32.BF16 R88, R4, R8, R88 ;  /* 0x000000080458723c */ /* 0x004fe20000041858 */
[----:B-1----:R-:W-:-:S07]  /*4f40*/  FADD.FTZ R3, R232, R14 ;  /* 0x0000000ee8037221 */ /* 0x002fce0000010000 */
        /* <DEDUP_REMOVED lines=9> */
[----:B----4-:R-:W-:Y:S02]  /*4fe0*/  F2FP.BF16.PACK_AB R6, R174, R105 ;  /* 0x00000069ae06723e */ /* 0x010fe400000010ff */
        /* <DEDUP_REMOVED lines=142> */
[----:B---3--:R-:W-:Y:S01]  /*58d0*/  F2FP.BF16.PACK_AB R7, R70, R34 ;  /* 0x000000224607723e */ /* 0x008fe200000010ff */
[----:B------:R-:W-:Y:S02]  /*58e0*/  LDSM.16.MT88.4 R120, [R205+0x3800] ;  /* 0x00380000cd78783b */ /* 0x000fe40000004200 */
        /* <DEDUP_REMOVED lines=11> */
[--C-:B------:R-:W-:Y:S02]  /*59a0*/  FFMA.FTZ R13, R168, c[0x0][0x2d0], -R2.reuse ;  /* 0x0000b400a80d7a23 */ /* 0x100fe40000010802 */
        /* <DEDUP_REMOVED lines=44> */
[----:B------:R-:W-:Y:S01]  /*5c70*/  FADD.FTZ R0, R232, R0 ;  /* 0x00000000e8007221 */ /* 0x000fe20000010000 */
[----:B------:R-:W-:-:S03]  /*5c80*/  IADD3 R232, R237, -0x2, RZ ;  /* 0xfffffffeede87810 */ /* 0x000fc60007ffe0ff */
        /* <DEDUP_REMOVED lines=53> */
[----:B------:R-:W-:Y:S03]  /*5fe0*/  @!UPT UIADD3 URZ, URZ, URZ, URZ ;  /* 0x0000003f3f3ff290 */ /* 0x000fe6000fffe03f */
[----:B------:R-:W-:Y:S11]  /*5ff0*/  @!P0 BRA `(.L_x_1865) ;  /* 0x0000455000008947 */ /* 0x000ff60003800000 */
[----:B--2---:R-:W-:Y:S02]  /*6000*/  MOV R71, R12 ;  /* 0x0000000c00477202 */ /* 0x004fe40000000f00 */
[----:B------:R-:W-:-:S07]  /*6010*/  MOV R70, R69 ;  /* 0x0000004500467202 */ /* 0x000fce0000000f00 */
.L_x_1876:
        /* <DEDUP_REMOVED lines=47> */
.L_x_1903:
        /* <DEDUP_REMOVED lines=31> */
.L_x_1904:
        /* <DEDUP_REMOVED lines=15> */
.L_x_1867:
[----:B-1-34-:R-:W-:Y:S05]  /*65f0*/  BSYNC B0 ;  /* 0x0000000000007941 */ /* 0x01afea0003800000 */
.L_x_1866:
        /* <DEDUP_REMOVED lines=37> */
[----:B------:R-:W-:Y:S07]  /*6850*/  LDSM.16.M88.4 R164, [R201+-0x3800] ;  /* 0xffc80000c9a4783b */ /* 0x000fee0000000200 */
        /* <DEDUP_REMOVED lines=14> */
[C---:B-----5:R-:W-:Y:S03]  /*6940*/  HMMA.16816.F32.BF16 R28, R176.reuse, R156, R28 ;  /* 0x0000009cb01c723c */ /* 0x060fe6000004181c */
[----:B--2---:R-:W-:Y:S05]  /*6950*/  ISETP.GT.AND P0, PT, R232, R0, PT ;  /* 0x00000000e800720c */ /* 0x004fea0003f04270 */
[C---:B------:R-:W-:Y:S01]  /*6960*/  HMMA.16816.F32.BF16 R32, R176.reuse, R158, R32 ;  /* 0x0000009eb020723c */ /* 0x040fe20000041820 */
[----:B------:R-:W2:Y:S07]  /*6970*/  LDSM.16.M88.4 R156, [R201+-0x4000] ;  /* 0xffc00000c99c783b */ /* 0x000eae0000000200 */
[C---:B------:R-:W-:Y:S08]  /*6980*/  HMMA.16816.F32.BF16 R36, R176.reuse, R160, R36 ;  /* 0x000000a0b024723c */ /* 0x040ff00000041824 */
[C---:B------:R-:W-:Y:S01]  /*6990*/  HMMA.16816.F32.BF16 R40, R176.reuse, R162, R40 ;  /* 0x000000a2b028723c */ /* 0x040fe20000041828 */
[----:B------:R-:W5:Y:S07]  /*69a0*/  LDSM.16.M88.4 R160, [R201+-0x2800] ;  /* 0xffd80000c9a0783b */ /* 0x000f6e0000000200 */
[C---:B-1----:R-:W-:Y:S08]  /*69b0*/  HMMA.16816.F32.BF16 R44, R176.reuse, R144, R44 ;  /* 0x00000090b02c723c */ /* 0x042ff0000004182c */
[C---:B------:R-:W-:Y:S01]  /*69c0*/  HMMA.16816.F32.BF16 R48, R176.reuse, R146, R48 ;  /* 0x00000092b030723c */ /* 0x040fe20000041830 */
[----:B------:R-:W1:Y:S07]  /*69d0*/  LDSM.16.M88.4 R144, [R201+-0x2000] ;  /* 0xffe00000c990783b */ /* 0x000e6e0000000200 */
[C---:B---3--:R-:W-:Y:S08]  /*69e0*/  HMMA.16816.F32.BF16 R52, R176.reuse, R148, R52 ;  /* 0x00000094b034723c */ /* 0x048ff00000041834 */
[C---:B------:R-:W-:Y:S01]  /*69f0*/  HMMA.16816.F32.BF16 R56, R176.reuse, R150, R56 ;  /* 0x00000096b038723c */ /* 0x040fe20000041838 */
[----:B------:R-:W3:Y:S07]  /*6a00*/  LDSM.16.M88.4 R148, [R201+-0x1800] ;  /* 0xffe80000c994783b */ /* 0x000eee0000000200 */
[C---:B----4-:R-:W-:Y:S08]  /*6a10*/  HMMA.16816.F32.BF16 R60, R176.reuse, R152, R60 ;  /* 0x00000098b03c723c */ /* 0x050ff0000004183c */
[----:B------:R-:W-:Y:S01]  /*6a20*/  HMMA.16816.F32.BF16 R64, R176, R154, R64 ;  /* 0x0000009ab040723c */ /* 0x000fe20000041840 */
[----:B------:R-:W4:Y:S07]  /*6a30*/  LDSM.16.M88.4 R152, [R201+-0x1000] ;  /* 0xfff00000c998783b */ /* 0x000f2e0000000200 */
[C---:B--2---:R-:W-:Y:S08]  /*6a40*/  HMMA.16816.F32.BF16 R4, R180.reuse, R156, R4 ;  /* 0x0000009cb404723c */ /* 0x044ff00000041804 */
[C---:B------:R-:W-:Y:S01]  /*6a50*/  HMMA.16816.F32.BF16 R8, R180.reuse, R158, R8 ;  /* 0x0000009eb408723c */ /* 0x040fe20000041808 */
[----:B------:R-:W2:Y:S07]  /*6a60*/  LDSM.16.M88.4 R156, [R201+-0x800] ;  /* 0xfff80000c99c783b */ /* 0x000eae0000000200 */
[C---:B------:R-:W-:Y:S08]  /*6a70*/  HMMA.16816.F32.BF16 R12, R180.reuse, R164, R12 ;  /* 0x000000a4b40c723c */ /* 0x040ff0000004180c */
[C---:B------:R-:W-:Y:S01]  /*6a80*/  HMMA.16816.F32.BF16 R16, R180.reuse, R166, R16 ;  /* 0x000000a6b410723c */ /* 0x040fe20000041810 */
[----:B------:R-:W2:Y:S07]  /*6a90*/  LDSM.16.M88.4 R164, [R200+0x4000] ;  /* 0x00400000c8a4783b */ /* 0x000eae0000000200 */
[C---:B------:R-:W-:Y:S08]  /*6aa0*/  HMMA.16816.F32.BF16 R20, R180.reuse, R168, R20 ;  /* 0x000000a8b414723c */ /* 0x040ff00000041814 */
[C---:B------:R-:W-:Y:S01]  /*6ab0*/  HMMA.16816.F32.BF16 R24, R180.reuse, R170, R24 ;  /* 0x000000aab418723c */ /* 0x040fe20000041818 */
[----:B------:R-:W2:Y:S07]  /*6ac0*/  LDSM.16.M88.4 R168, [R200+0x4800] ;  /* 0x00480000c8a8783b */ /* 0x000eae0000000200 */
[C---:B-----5:R-:W-:Y:S08]  /*6ad0*/  HMMA.16816.F32.BF16 R28, R180.reuse, R160, R28 ;  /* 0x000000a0b41c723c */ /* 0x060ff0000004181c */
[C---:B------:R-:W-:Y:S01]  /*6ae0*/  HMMA.16816.F32.BF16 R32, R180.reuse, R162, R32 ;  /* 0x000000a2b420723c */ /* 0x040fe20000041820 */
[----:B------:R-:W5:Y:S07]  /*6af0*/  LDSM.16.M88.4 R160, [R200+0x5000] ;  /* 0x00500000c8a0783b */ /* 0x000f6e0000000200 */
        /* <DEDUP_REMOVED lines=10> */
[----:B------:R-:W-:Y:S01]  /*6ba0*/  HMMA.16816.F32.BF16 R64, R180, R158, R64 ;  /* 0x0000009eb440723c */ /* 0x000fe20000041840 */
[----:B------:R-:W2:Y:S07]  /*6bb0*/  LDSM.16.M88.4 R156, [R200+0x7000] ;  /* 0x00700000c89c783b */ /* 0x000eae0000000200 */
[C---:B------:R-:W-:Y:S08]  /*6bc0*/  HMMA.16816.F32.BF16 R4, R184.reuse, R164, R4 ;  /* 0x000000a4b804723c */ /* 0x040ff00000041804 */
[C---:B------:R-:W-:Y:S01]  /*6bd0*/  HMMA.16816.F32.BF16 R8, R184.reuse, R166, R8 ;  /* 0x000000a6b808723c */ /* 0x040fe20000041808 */
[----:B------:R-:W-:Y:S07]  /*6be0*/  LDSM.16.M88.4 R164, [R208] ;  /* 0x00000000d0a4783b */ /* 0x000fee0000000200 */
[C---:B------:R-:W-:Y:S08]  /*6bf0*/  HMMA.16816.F32.BF16 R12, R184.reuse, R168, R12 ;  /* 0x000000a8b80c723c */ /* 0x040ff0000004180c */
[C---:B------:R-:W-:Y:S01]  /*6c00*/  HMMA.16816.F32.BF16 R16, R184.reuse, R170, R16 ;  /* 0x000000aab810723c */ /* 0x040fe20000041810 */
[----:B------:R-:W-:Y:S07]  /*6c10*/  LDSM.16.M88.4 R168, [R209] ;  /* 0x00000000d1a8783b */ /* 0x000fee0000000200 */
[C---:B-----5:R-:W-:Y:S08]  /*6c20*/  HMMA.16816.F32.BF16 R20, R184.reuse, R160, R20 ;  /* 0x000000a0b814723c */ /* 0x060ff00000041814 */
[C---:B------:R-:W-:Y:S01]  /*6c30*/  HMMA.16816.F32.BF16 R24, R184.reuse, R162, R24 ;  /* 0x000000a2b818723c */ /* 0x040fe20000041818 */
[----:B------:R-:W5:Y:S07]  /*6c40*/  LDSM.16.M88.4 R160, [R200+0x7800] ;  /* 0x00780000c8a0783b */ /* 0x000f6e0000000200 */
        /* <DEDUP_REMOVED lines=10> */
[C---:B------:R-:W-:Y:S01]  /*6cf0*/  HMMA.16816.F32.BF16 R56, R184.reuse, R158, R56 ;  /* 0x0000009eb838723c */ /* 0x040fe20000041838 */
[----:B------:R-:W2:Y:S07]  /*6d00*/  LDSM.16.M88.4 R156, [R213] ;  /* 0x00000000d59c783b */ /* 0x000eae0000000200 */
[C---:B-----5:R-:W-:Y:S08]  /*6d10*/  HMMA.16816.F32.BF16 R60, R184.reuse, R160, R60 ;  /* 0x000000a0b83c723c */ /* 0x060ff0000004183c */
[----:B------:R-:W-:Y:S01]  /*6d20*/  HMMA.16816.F32.BF16 R64, R184, R162, R64 ;  /* 0x000000a2b840723c */ /* 0x000fe20000041840 */
[----:B------:R-:W5:Y:S07]  /*6d30*/  LDSM.16.M88.4 R160, [R214] ;  /* 0x00000000d6a0783b */ /* 0x000f6e0000000200 */
[C---:B------:R-:W-:Y:S08]  /*6d40*/  HMMA.16816.F32.BF16 R4, R188.reuse, R164, R4 ;  /* 0x000000a4bc04723c */ /* 0x040ff00000041804 */
[C---:B------:R-:W-:Y:S01]  /*6d50*/  HMMA.16816.F32.BF16 R8, R188.reuse, R166, R8 ;  /* 0x000000a6bc08723c */ /* 0x040fe20000041808 */
[----:B------:R-:W2:Y:S07]  /*6d60*/  LDSM.16.M88.4 R164, [R215] ;  /* 0x00000000d7a4783b */ /* 0x000eae0000000200 */
        /* <DEDUP_REMOVED lines=16> */
[C---:B------:R-:W-:Y:S01]  /*6e70*/  HMMA.16816.F32.BF16 R56, R188.reuse, R162, R56 ;  /* 0x000000a2bc38723c */ /* 0x040fe20000041838 */
[----:B------:R-:W5:Y:S07]  /*6e80*/  LDSM.16.M88.4 R160, [R202+0x6800] ;  /* 0x00680000caa0783b */ /* 0x000f6e0000000200 */
[C---:B------:R-:W-:Y:S08]  /*6e90*/  HMMA.16816.F32.BF16 R60, R188.reuse, R164, R60 ;  /* 0x000000a4bc3c723c */ /* 0x040ff0000004183c */
[----:B------:R-:W-:Y:S01]  /*6ea0*/  HMMA.16816.F32.BF16 R64, R188, R166, R64 ;  /* 0x000000a6bc40723c */ /* 0x000fe20000041840 */
[----:B------:R-:W2:Y:S07]  /*6eb0*/  LDSM.16.M88.4 R164, [R202+0x7000] ;  /* 0x00700000caa4783b */ /* 0x000eae0000000200 */
[C---:B------:R-:W-:Y:S08]  /*6ec0*/  HMMA.16816.F32.BF16 R4, R192.reuse, R168, R4 ;  /* 0x000000a8c004723c */ /* 0x040ff00000041804 */
[C---:B------:R-:W-:Y:S01]  /*6ed0*/  HMMA.16816.F32.BF16 R8, R192.reuse, R170, R8 ;  /* 0x000000aac008723c */ /* 0x040fe20000041808 */
[----:B------:R-:W2:Y:S07]  /*6ee0*/  LDSM.16.M88.4 R168, [R202+0x7800] ;  /* 0x00780000caa8783b */ /* 0x000eae0000000200 */
[C---:B-1----:R-:W-:Y:S08]  /*6ef0*/  HMMA.16816.F32.BF16 R12, R192.reuse, R144, R12 ;  /* 0x00000090c00c723c */ /* 0x042ff0000004180c */
[C---:B------:R-:W-:Y:S01]  /*6f00*/  HMMA.16816.F32.BF16 R16, R192.reuse, R146, R16 ;  /* 0x00000092c010723c */ /* 0x040fe20000041810 */
[----:B------:R-:W1:Y:S07]  /*6f10*/  LDSM.16.M88.4 R144, [R201] ;  /* 0x00000000c990783b */ /* 0x000e6e0000000200 */
        /* <DEDUP_REMOVED lines=13> */
[C---:B------:R-:W-:Y:S01]  /*6ff0*/  HMMA.16816.F32.BF16 R56, R192.reuse, R166, R56 ;  /* 0x000000a6c038723c */ /* 0x040fe20000041838 */
[----:B------:R-:W2:Y:S07]  /*7000*/  LDSM.16.M88.4 R164, [R201+0x2800] ;  /* 0x00280000c9a4783b */ /* 0x000eae0000000200 */
[C---:B------:R-:W-:Y:S08]  /*7010*/  HMMA.16816.F32.BF16 R60, R192.reuse, R168, R60 ;  /* 0x000000a8c03c723c */ /* 0x040ff0000004183c */
[----:B------:R-:W-:Y:S01]  /*7020*/  HMMA.16816.F32.BF16 R64, R192, R170, R64 ;  /* 0x000000aac040723c */ /* 0x000fe20000041840 */
[----:B------:R-:W2:Y:S07]  /*7030*/  LDSM.16.M88.4 R168, [R201+0x3000] ;  /* 0x00300000c9a8783b */ /* 0x000eae0000000200 */
[C---:B-1----:R-:W-:Y:S08]  /*7040*/  HMMA.16816.F32.BF16 R4, R196.reuse, R144, R4 ;  /* 0x00000090c404723c */ /* 0x042ff00000041804 */
[C---:B------:R-:W-:Y:S01]  /*7050*/  HMMA.16816.F32.BF16 R8, R196.reuse, R146, R8 ;  /* 0x00000092c408723c */ /* 0x040fe20000041808 */
[----:B------:R-:W1:Y:S01]  /*7060*/  LDSM.16.M88.4 R144, [R201+0x3800] ;  /* 0x00380000c990783b */ /* 0x000e620000000200 */
[----:B------:R-:W-:Y:S06]  /*7070*/  DEPBAR.LE SB0, 0x0 ;  /* 0x000080000000791a */ /* 0x000fec0000000000 */
[C---:B---3--:R-:W-:Y:S01]  /*7080*/  HMMA.16816.F32.BF16 R12, R196.reuse, R148, R12 ;  /* 0x00000094c40c723c */ /* 0x048fe2000004180c */
[----:B------:R-:W-:Y:S07]  /*7090*/  BAR.SYNC.DEFER_BLOCKING 0x0 ;  /* 0x0000000000007b1d */ /* 0x000fee0000010000 */
        /* <DEDUP_REMOVED lines=8> */
[C---:B------:R-:W-:Y:S08]  /*7120*/  HMMA.16816.F32.BF16 R48, R196.reuse, R166, R48 ;  /* 0x000000a6c430723c */ /* 0x040ff00000041830 */
[C---:B------:R-:W-:Y:S08]  /*7130*/  HMMA.16816.F32.BF16 R52, R196.reuse, R168, R52 ;  /* 0x000000a8c434723c */ /* 0x040ff00000041834 */
[C---:B------:R-:W-:Y:S08]  /*7140*/  HMMA.16816.F32.BF16 R56, R196.reuse, R170, R56 ;  /* 0x000000aac438723c */ /* 0x040ff00000041838 */
[C---:B-1----:R-:W-:Y:S08]  /*7150*/  HMMA.16816.F32.BF16 R60, R196.reuse, R144, R60 ;  /* 0x00000090c43c723c */ /* 0x042ff0000004183c */
[----:B------:R-:W-:Y:S01]  /*7160*/  HMMA.16816.F32.BF16 R64, R196, R146, R64 ;  /* 0x00000092c440723c */ /* 0x000fe20000041840 */
[----:B------:R-:W-:Y:S07]  /*7170*/  @!UPT UIADD3 URZ, URZ, URZ, URZ ;  /* 0x0000003f3f3ff290 */ /* 0x000fee000fffe03f */
[----:B------:R-:W-:-:S11]  /*7180*/  @!P0 BRA `(.L_x_1871) ;  /* 0x000005e000008947 */ /* 0x000fd60003800000 */
[----:B------:R-:W-:Y:S01]  /*7190*/  SHF.R.S32.HI R144, RZ, 0x1f, R234 ;  /* 0x0000001fff907819 */ /* 0x000fe200000114ea */
[----:B------:R-:W1:Y:S01]  /*71a0*/  S2R R68, SR_TID.X ;  /* 0x0000000000447919 */ /* 0x000e620000002100 */
[----:B------:R-:W-:Y:S01]  /*71b0*/  SHF.R.S32.HI R145, RZ, 0x1f, R233 ;  /* 0x0000001fff917819 */ /* 0x000fe200000114e9 */
[----:B------:R-:W-:Y:S01]  /*71c0*/  IMAD.MOV.U32 R230, RZ, RZ, RZ ;  /* 0x000000ffffe67224 */ /* 0x000fe200078e00ff */
[C---:B------:R-:W-:Y:S01]  /*71d0*/  SHF.L.U64.HI R144, R234.reuse, 0x1, R144 ;  /* 0x00000001ea907819 */ /* 0x040fe20000010290 */
[----:B------:R-:W-:Y:S02]  /*71e0*/  IMAD.SHL.U32 R151, R234, 0x2, RZ ;  /* 0x00000002ea977824 */ /* 0x000fe400078e00ff */
[----:B------:R-:W-:Y:S02]  /*71f0*/  IMAD.SHL.U32 R150, R233, 0x2, RZ ;  /* 0x00000002e9967824 */ /* 0x000fe400078e00ff */
[----:B------:R-:W2:Y:S04]  /*7200*/  LDL R2, [R1+0x10] ;  /* 0x0000100001027983 */ /* 0x000ea80000100800 */
[----:B------:R-:W3:Y:S06]  /*7210*/  LDL.64 R238, [R1+0x20] ;  /* 0x0000200001ee7983 */ /* 0x000eec0000100a00 */
[----:B------:R-:W4:Y:S01]  /*7220*/  LDL.64 R236, [R1+0x18] ;  /* 0x0000180001ec7983 */ /* 0x000f220000100a00 */
[--C-:B-1----:R-:W-:Y:S05]  /*7230*/  SHF.R.S32.HI R0, RZ, 0x1f, R68.reuse ;  /* 0x0000001fff007819 */ /* 0x102fea0000011444 */
[----:B------:R-:W5:Y:S01]  /*7240*/  LDL R228, [R1+0x14] ;  /* 0x0000140001e47983 */ /* 0x000f620000100800 */
[----:B------:R-:W-:Y:S02]  /*7250*/  SHF.R.S32.HI R3, RZ, 0x1f, R68 ;  /* 0x0000001fff037819 */ /* 0x000fe40000011444 */
[-C--:B------:R-:W-:Y:S02]  /*7260*/  LEA.HI R0, R0, R68.reuse, RZ, 0x3 ;  /* 0x0000004400007211 */ /* 0x080fe400078f18ff */
[----:B------:R-:W-:Y:S02]  /*7270*/  LEA.HI R3, R3, R68, RZ, 0x3 ;  /* 0x0000004403037211 */ /* 0x000fe400078f18ff */
[----:B------:R-:W-:Y:S02]  /*7280*/  LOP3.LUT R0, R0, 0xfffffff8, RZ, 0xc0, !PT ;  /* 0xfffffff800007812 */ /* 0x000fe400078ec0ff */
[----:B------:R-:W-:Y:S03]  /*7290*/  SHF.R.S32.HI R3, RZ, 0x3, R3 ;  /* 0x00000003ff037819 */ /* 0x000fe60000011403 */
[----:B------:R-:W-:Y:S02]  /*72a0*/  IMAD.IADD R0, R68, 0x1, -R0 ;  /* 0x0000000144007824 */ /* 0x000fe400078e0a00 */
[----:B------:R-:W4:Y:S02]  /*72b0*/  LDL R68, [R1+0x30] ;  /* 0x0000300001447983 */ /* 0x000f240000100800 */
        /* <DEDUP_REMOVED lines=28> */
[----:B------:R1:W2:Y:S02]  /*7480*/  SHFL.IDX PT, R145, R0, RZ, 0x181f ;  /* 0x00181fff00917589 */ /* 0x0002a400000e0000 */
.L_x_1905:
        /* <DEDUP_REMOVED lines=31> */
.L_x_1906:
        /* <DEDUP_REMOVED lines=15> */
.L_x_1871:
[----:B------:R-:W-:Y:S05]  /*7770*/  BSYNC B0 ;  /* 0x0000000000007941 */ /* 0x000fea0003800000 */
.L_x_1870:
[----:B------:R-:W-:Y:S01]  /*7780*/  MOV R69, 0xffffff80 ;  /* 0xffffff8000457802 */ /* 0x000fe20000000f00 */
[----:B-1----:R-:W2:Y:S04]  /*7790*/  LDL R3, [R1+0x8] ;  /* 0x0000080001037983 */ /* 0x002ea80000100800 */
[----:B------:R-:W3:Y:S01]  /*77a0*/  LDL R2, [R1+0x38] ;  /* 0x0000380001027983 */ /* 0x000ee20000100800 */
[----:B------:R-:W-:Y:S03]  /*77b0*/  IMAD R69, R232, R69, 0x1 ;  /* 0x00000001e8457424 */ /* 0x000fe600078e0245 */
[----:B------:R-:W0:Y:S01]  /*77c0*/  LDGDEPBAR ;  /* 0x00000000000079af */ /* 0x000e220000000000 */
[----:B--2---:R-:W-:Y:S01]  /*77d0*/  MOV R68, R3 ;  /* 0x0000000300447202 */ /* 0x004fe20000000f00 */
[----:B------:R-:W-:Y:S01]  /*77e0*/  @P4 IMAD.HI.U32 R0, R3, c[0x0][0x2c8], RZ ;  /* 0x0000b20003004a27 */ /* 0x000fe200078e00ff */
[----:B---3--:R-:W-:Y:S04]  /*77f0*/  IADD3 R69, -R2, R69, RZ ;  /* 0x0000004502457210 */ /* 0x008fe80007ffe1ff */
[----:B------:R-:W-:Y:S02]  /*7800*/  @P4 SHF.R.U32.HI R68, RZ, c[0x0][0x2cc], R0 ;  /* 0x0000b300ff444a19 */ /* 0x000fe40000011600 */
[----:B------:R-:W-:Y:S05]  /*7810*/  MOV R0, c[0x0][0x2ac] ;  /* 0x0000ab0000007a02 */ /* 0x000fea0000000f00 */
[----:B------:R-:W-:Y:S05]  /*7820*/  IMAD R69, R0, c[0x0][0x1d0], R69 ;  /* 0x0000740000457a24 */ /* 0x000fea00078e0245 */
[----:B------:R-:W-:Y:S01]  /*7830*/  IADD3 R69, R69, -c[0x0][0x168], RZ ;  /* 0x80005a0045457a10 */ /* 0x000fe20007ffe0ff */
[----:B------:R-:W-:-:S05]  /*7840*/  BRA.DIV ~URZ, `(.L_x_1874) ;  /* 0x00009f827f007947 */ /* 0x000fca000b800000 */
[----:B------:R1:W2:Y:S02]  /*7850*/  SHFL.IDX PT, R0, R68, RZ, 0x1c1f ;  /* 0x001c1fff44007589 */ /* 0x0002a400000e0000 */
.L_x_1907:
        /* <DEDUP_REMOVED lines=73> */
[----:B------:R-:W-:Y:S02]  /*7cf0*/  FSEL R12, R7, -INF , P5 ;  /* 0xff800000070c7808 */ /* 0x000fe40002800000 */
[----:B------:R-:W-:Y:S02]  /*7d00*/  FSEL R10, R10, -INF , P2 ;  /* 0xff8000000a0a7808 */ /* 0x000fe40001000000 */
[----:B------:R-:W-:Y:S02]  /*7d10*/  FSEL R11, R11, -INF , P0 ;  /* 0xff8000000b0b7808 */ /* 0x000fe40000000000 */
[C---:B------:R-:W-:Y:S02]  /*7d20*/  ISETP.GT.AND P6, PT, R0.reuse, 0x10, PT ;  /* 0x000000100000780c */ /* 0x040fe40003fc4270 */
        /* <DEDUP_REMOVED lines=119> */
[----:B------:R-:W-:Y:S04]  /*84a0*/  FMNMX.FTZ R68, R62, R68, !PT ;  /* 0x000000443e447209 */ /* 0x000fe80007810000 */
[----:B------:R-:W-:Y:S04]  /*84b0*/  FMNMX.FTZ R68, R63, R68, !PT ;  /* 0x000000443f447209 */ /* 0x000fe80007810000 */
[----:B------:R-:W-:Y:S04]  /*84c0*/  FMNMX.FTZ R68, R66, R68, !PT ;  /* 0x0000004442447209 */ /* 0x000fe80007810000 */
[----:B------:R-:W-:Y:S05]  /*84d0*/  FMNMX.FTZ R68, R67, R68, !PT ;  /* 0x0000004443447209 */ /* 0x000fea0007810000 */
[----:B------:R-:W1:Y:S02]  /*84e0*/  SHFL.BFLY PT, R0, R68, 0x2, 0x1f ;  /* 0x0c401f0044007f89 */ /* 0x000e6400000e0000 */
[----:B-1----:R-:W-:Y:S06]  /*84f0*/  FMNMX.FTZ R68, R68, R0, !PT ;  /* 0x0000000044447209 */ /* 0x002fec0007810000 */
[----:B------:R1:W2:Y:S02]  /*8500*/  SHFL.BFLY PT, R0, R68, 0x1, 0x1f ;  /* 0x0c201f0044007f89 */ /* 0x0002a400000e0000 */
.L_x_1908:
[----:B------:R-:W3:Y:S01]  /*8510*/  LDL.LU R147, [R1] ;  /* 0x0000000001937983 */ /* 0x000ee20000300800 */
        /* <DEDUP_REMOVED lines=28> */
[--C-:B------:R-:W-:Y:S01]  /*86e0*/  FFMA.FTZ R57, R57, c[0x0][0x2d0], -R2.reuse ;  /* 0x0000b40039397a23 */ /* 0x100fe20000010802 */
[----:B------:R5:W1:Y:S01]  /*86f0*/  MUFU.EX2 R146, R6 ;  /* 0x0000000600927308 */ /* 0x000a620000000800 */
        /* <DEDUP_REMOVED lines=14> */
[----:B------:R-:W-:Y:S06]  /*87e0*/  FFMA.FTZ R8, R8, c[0x0][0x2d0], -R2 ;  /* 0x0000b40008087a23 */ /* 0x000fec0000010802 */
[----:B------:R-:W1:Y:S01]  /*87f0*/  MUFU.EX2 R8, R8 ;  /* 0x0000000800087308 */ /* 0x000e620000000800 */
[C---:B--2---:R-:W-:Y:S01]  /*8800*/  FFMA.FTZ R2, R0.reuse, R247, R4 ;  /* 0x000000f700027223 */ /* 0x044fe20000010004 */
[----:B----4-:R-:W-:Y:S01]  /*8810*/  F2FP.BF16.PACK_AB R144, R5, R4 ;  /* 0x000000040590723e */ /* 0x010fe200000010ff */
[----:B------:R-:W-:Y:S02]  /*8820*/  FMUL.FTZ R4, R3, c[0x0][0x2d0] ;  /* 0x0000b40003047a20 */ /* 0x000fe40000410000 */
[----:B------:R-:W-:Y:S01]  /*8830*/  FADD.FTZ R7, R5, R2 ;  /* 0x0000000205077221 */ /* 0x000fe20000010000 */
[----:B------:R-:W-:Y:S01]  /*8840*/  FSEL R2, R3, RZ, P0 ;  /* 0x000000ff03027208 */ /* 0x000fe20000000000 */
[----:B------:R-:W-:Y:S01]  /*8850*/  FMUL.FTZ R13, R0, R125 ;  /* 0x0000007d000d7220 */ /* 0x000fe20000410000 */
[----:B------:R-:W-:Y:S01]  /*8860*/  FSEL R4, R4, RZ, P0 ;  /* 0x000000ff04047208 */ /* 0x000fe20000000000 */
[----:B------:R-:W-:Y:S01]  /*8870*/  FMUL.FTZ R16, R0, R120 ;  /* 0x0000007800107220 */ /* 0x000fe20000410000 */
[----:B------:R-:W-:Y:S01]  /*8880*/  MOV R120, R64 ;  /* 0x0000004000787202 */ /* 0x000fe20000000f00 */
[----:B------:R-:W-:Y:S01]  /*8890*/  FADD.FTZ R2, -R2, R71 ;  /* 0x0000004702027221 */ /* 0x000fe20000010100 */
[----:B------:R-:W-:Y:S01]  /*88a0*/  MOV R125, R65 ;  /* 0x00000041007d7202 */ /* 0x000fe20000000f00 */
[--C-:B------:R-:W-:Y:S01]  /*88b0*/  FFMA.FTZ R5, R9, c[0x0][0x2d0], -R4.reuse ;  /* 0x0000b40009057a23 */ /* 0x100fe20000010804 */
[----:B------:R-:W-:Y:S01]  /*88c0*/  MUFU.EX2 R71, R154 ;  /* 0x0000009a00477308 */ /* 0x000fe20000000800 */
[----:B------:R-:W-:Y:S02]  /*88d0*/  FMUL.FTZ R2, R2, c[0x0][0x2d0] ;  /* 0x0000b40002027a20 */ /* 0x000fe40000410000 */
[--C-:B-----5:R-:W-:Y:S02]  /*88e0*/  FFMA.FTZ R6, R12, c[0x0][0x2d0], -R4.reuse ;  /* 0x0000b4000c067a23 */ /* 0x120fe40000010804 */
[--C-:B------:R-:W-:Y:S02]  /*88f0*/  FFMA.FTZ R66, R66, c[0x0][0x2d0], -R4.reuse ;  /* 0x0000b40042427a23 */ /* 0x100fe40000010804 */
[--C-:B------:R-:W-:Y:S02]  /*8900*/  FFMA.FTZ R67, R67, c[0x0][0x2d0], -R4.reuse ;  /* 0x0000b40043437a23 */ /* 0x100fe40000010804 */
[--C-:B-1----:R-:W-:Y:S01]  /*8910*/  FFMA.FTZ R68, R10, c[0x0][0x2d0], -R4.reuse ;  /* 0x0000b4000a447a23 */ /* 0x102fe20000010804 */
[----:B------:R-:W1:Y:S01]  /*8920*/  MUFU.EX2 R2, R2 ;  /* 0x0000000200027308 */ /* 0x000e620000000800 */
        /* <DEDUP_REMOVED lines=31> */
[----:B------:R-:W-:Y:S02]  /*8b20*/  FFMA.FTZ R165, R31, c[0x0][0x2d0], -R4 ;  /* 0x0000b4001fa57a23 */ /* 0x000fe40000010804 */
[----:B------:R-:W-:Y:S01]  /*8b30*/  FADD.FTZ R4, R146, R7 ;  /* 0x0000000792047221 */ /* 0x000fe20000010000 */
[----:B------:R-:W-:Y:S01]  /*8b40*/  F2FP.BF16.PACK_AB R146, R8, R146 ;  /* 0x000000920892723e */ /* 0x000fe200000010ff */
[C---:B------:R-:W-:Y:S02]  /*8b50*/  FMUL.FTZ R64, R0.reuse, R72 ;  /* 0x0000004800407220 */ /* 0x040fe40000410000 */
[----:B------:R-:W-:Y:S01]  /*8b60*/  FMUL.FTZ R65, R0, R73 ;  /* 0x0000004900417220 */ /* 0x000fe20000410000 */
[----:B------:R-:W-:Y:S01]  /*8b70*/  MUFU.EX2 R158, R158 ;  /* 0x0000009e009e7308 */ /* 0x000fe20000000800 */
[----:B------:R-:W-:Y:S02]  /*8b80*/  FADD.FTZ R148, R8, R4 ;  /* 0x0000000408947221 */ /* 0x000fe40000010000 */
[----:B------:R-:W-:Y:S01]  /*8b90*/  FMUL.FTZ R8, R0, R128 ;  /* 0x0000008000087220 */ /* 0x000fe20000410000 */
[----:B------:R-:W-:Y:S01]  /*8ba0*/  MOV R128, R66 ;  /* 0x0000004200807202 */ /* 0x000fe20000000f00 */
[----:B-1----:R-:W-:Y:S02]  /*8bb0*/  FMUL.FTZ R66, R2, R74 ;  /* 0x0000004a02427220 */ /* 0x002fe40000410000 */
[C---:B------:R-:W-:Y:S02]  /*8bc0*/  FMUL.FTZ R20, R0.reuse, R116 ;  /* 0x0000007400147220 */ /* 0x040fe40000410000 */
[C---:B------:R-:W-:Y:S01]  /*8bd0*/  FMUL.FTZ R32, R0.reuse, R104 ;  /* 0x0000006800207220 */ /* 0x040fe20000410000 */
[----:B------:R-:W-:Y:S01]  /*8be0*/  MUFU.EX2 R116, R70 ;  /* 0x0000004600747308 */ /* 0x000fe20000000800 */
[----:B------:R-:W-:Y:S02]  /*8bf0*/  FMUL.FTZ R4, R0, R132 ;  /* 0x0000008400047220 */ /* 0x000fe40000410000 */
[C---:B------:R-:W-:Y:S02]  /*8c00*/  FMUL.FTZ R10, R2.reuse, R130 ;  /* 0x00000082020a7220 */ /* 0x040fe40000410000 */
[----:B------:R-:W-:Y:S02]  /*8c10*/  FMUL.FTZ R11, R2, R131 ;  /* 0x00000083020b7220 */ /* 0x000fe40000410000 */
[C---:B------:R-:W-:Y:S01]  /*8c20*/  FMUL.FTZ R9, R0.reuse, R129 ;  /* 0x0000008100097220 */ /* 0x040fe20000410000 */
[----:B------:R-:W-:Y:S01]  /*8c30*/  MOV R129, R63 ;  /* 0x0000003f00817202 */ /* 0x000fe20000000f00 */
[----:B------:R-:W-:Y:S01]  /*8c40*/  FMUL.FTZ R12, R0, R124 ;  /* 0x0000007c000c7220 */ /* 0x000fe20000410000 */
[----:B------:R-:W1:Y:S01]  /*8c50*/  MUFU.EX2 R104, R68 ;  /* 0x0000004400687308 */ /* 0x000e620000000800 */
[C---:B------:R-:W-:Y:S01]  /*8c60*/  FMUL.FTZ R14, R2.reuse, R126 ;  /* 0x0000007e020e7220 */ /* 0x040fe20000410000 */
[----:B------:R-:W-:Y:S01]  /*8c70*/  MOV R124, R62 ;  /* 0x0000003e007c7202 */ /* 0x000fe20000000f00 */
[C---:B------:R-:W-:Y:S02]  /*8c80*/  FMUL.FTZ R15, R2.reuse, R127 ;  /* 0x0000007f020f7220 */ /* 0x040fe40000410000 */
[C---:B------:R-:W-:Y:S02]  /*8c90*/  FMUL.FTZ R18, R2.reuse, R122 ;  /* 0x0000007a02127220 */ /* 0x040fe40000410000 */
[----:B------:R-:W-:Y:S02]  /*8ca0*/  FMUL.FTZ R19, R2, R123 ;  /* 0x0000007b02137220 */ /* 0x000fe40000410000 */
[C---:B------:R-:W-:Y:S01]  /*8cb0*/  FMUL.FTZ R17, R0.reuse, R121 ;  /* 0x0000007900117220 */ /* 0x040fe20000410000 */
[----:B------:R-:W-:Y:S01]  /*8cc0*/  MOV R121, R61 ;  /* 0x0000003d00797202 */ /* 0x000fe20000000f00 */
[----:B------:R-:W-:Y:S01]  /*8cd0*/  FMUL.FTZ R21, R0, R117 ;  /* 0x0000007500157220 */ /* 0x000fe20000410000 */
[----:B------:R-:W-:Y:S01]  /*8ce0*/  MOV R117, R60 ;  /* 0x0000003c00757202 */ /* 0x000fe20000000f00 */
[C---:B------:R-:W-:Y:S01]  /*8cf0*/  FMUL.FTZ R22, R2.reuse, R118 ;  /* 0x0000007602167220 */ /* 0x040fe20000410000 */
[----:B------:R-:W-:Y:S01]  /*8d00*/  MUFU.EX2 R157, R157 ;  /* 0x0000009d009d7308 */ /* 0x000fe20000000800 */
        /* <DEDUP_REMOVED lines=8> */
[----:B------:R-:W-:Y:S01]  /*8d90*/  MUFU.EX2 R166, R166 ;  /* 0x000000a600a67308 */ /* 0x000fe20000000800 */
[----:B------:R-:W-:Y:S02]  /*8da0*/  FMUL.FTZ R29, R0, R109 ;  /* 0x0000006d001d7220 */ /* 0x000fe40000410000 */
[C---:B------:R-:W-:Y:S02]  /*8db0*/  FMUL.FTZ R30, R2.reuse, R110 ;  /* 0x0000006e021e7220 */ /* 0x040fe40000410000 */
        /* <DEDUP_REMOVED lines=16> */
[----:B------:R-:W-:Y:S01]  /*8ec0*/  LDSM.16.MT88.4 R96, [R205+0x6800] ;  /* 0x00680000cd60783b */ /* 0x000fe20000004200 */
[----:B------:R-:W-:Y:S01]  /*8ed0*/  FMUL.FTZ R45, R0, R93 ;  /* 0x0000005d002d7220 */ /* 0x000fe20000410000 */
[----:B------:R-:W-:Y:S01]  /*8ee0*/  MUFU.EX2 R173, R173 ;  /* 0x000000ad00ad7308 */ /* 0x000fe20000000800 */
[C---:B------:R-:W-:Y:S02]  /*8ef0*/  FMUL.FTZ R46, R2.reuse, R94 ;  /* 0x0000005e022e7220 */ /* 0x040fe40000410000 */
[----:B------:R-:W-:Y:S02]  /*8f00*/  FMUL.FTZ R47, R2, R95 ;  /* 0x0000005f022f7220 */ /* 0x000fe40000410000 */
[C---:B------:R-:W-:Y:S01]  /*8f10*/  FMUL.FTZ R48, R0.reuse, R88 ;  /* 0x0000005800307220 */ /* 0x040fe20000410000 */
[----:B------:R-:W-:Y:S01]  /*8f20*/  LDSM.16.MT88.4 R92, [R205+0x2000] ;  /* 0x00200000cd5c783b */ /* 0x000fe20000004200 */
[----:B------:R-:W-:Y:S02]  /*8f30*/  FMUL.FTZ R49, R0, R89 ;  /* 0x0000005900317220 */ /* 0x000fe40000410000 */
[C---:B------:R-:W-:Y:S01]  /*8f40*/  FMUL.FTZ R50, R2.reuse, R90 ;  /* 0x0000005a02327220 */ /* 0x040fe20000410000 */
[----:B------:R-:W-:Y:S01]  /*8f50*/  MUFU.EX2 R174, R174 ;  /* 0x000000ae00ae7308 */ /* 0x000fe20000000800 */
[----:B------:R-:W-:Y:S02]  /*8f60*/  FMUL.FTZ R51, R2, R91 ;  /* 0x0000005b02337220 */ /* 0x000fe40000410000 */
[C---:B------:R-:W-:Y:S01]  /*8f70*/  FMUL.FTZ R52, R0.reuse, R84 ;  /* 0x0000005400347220 */ /* 0x040fe20000410000 */
[----:B------:R-:W-:Y:S01]  /*8f80*/  LDSM.16.MT88.4 R88, [R205+0x1800] ;  /* 0x00180000cd58783b */ /* 0x000fe20000004200 */
        /* <DEDUP_REMOVED lines=14> */
[C---:B------:R-:W-:Y:S03]  /*9070*/  FMUL.FTZ R63, R2.reuse, R79 ;  /* 0x0000004f023f7220 */ /* 0x040fe60000410000 */
[----:B------:R-:W-:Y:S04]  /*9080*/  LDSM.16.MT88.4 R76, [R203+0x800] ;  /* 0x00080000cb4c783b */ /* 0x000fe80000004200 */
[----:B------:R-:W-:Y:S10]  /*9090*/  MUFU.EX2 R239, R239 ;  /* 0x000000ef00ef7308 */ /* 0x000ff40000000800 */
[----:B------:R-:W-:Y:S01]  /*90a0*/  MUFU.EX2 R240, R240 ;  /* 0x000000f000f07308 */ /* 0x000fe20000000800 */
[----:B---3--:R-:W-:Y:S01]  /*90b0*/  FFMA.FTZ R5, R2, R147, R145 ;  /* 0x0000009302057223 */ /* 0x008fe20000010091 */
[----:B-1----:R-:W-:Y:S02]  /*90c0*/  F2FP.BF16.PACK_AB R147, R116, R104 ;  /* 0x000000687493723e */ /* 0x002fe400000010ff */
[C---:B------:R-:W-:Y:S01]  /*90d0*/  F2FP.BF16.PACK_AB R145, R6.reuse, R145 ;  /* 0x000000910691723e */ /* 0x040fe200000010ff */
[----:B------:R-:W-:Y:S02]  /*90e0*/  FADD.FTZ R7, R6, R5 ;  /* 0x0000000506077221 */ /* 0x000fe40000010000 */
[----:B------:R-:W-:Y:S01]  /*90f0*/  FMUL.FTZ R5, R0, R133 ;  /* 0x0000008500057220 */ /* 0x000fe20000410000 */
[----:B------:R-:W-:Y:S01]  /*9100*/  MOV R133, R67 ;  /* 0x0000004300857202 */ /* 0x000fe20000000f00 */
[C---:B------:R-:W-:Y:S01]  /*9110*/  FMUL.FTZ R67, R2.reuse, R75 ;  /* 0x0000004b02437220 */ /* 0x040fe20000410000 */
[----:B------:R-:W-:Y:S01]  /*9120*/  MOV R132, R7 ;  /* 0x0000000700847202 */ /* 0x000fe20000000f00 */
[----:B------:R-:W1:Y:S01]  /*9130*/  LDSM.16.MT88.4 R72, [R203] ;  /* 0x00000000cb48783b */ /* 0x000e620000004200 */
[C---:B------:R-:W-:Y:S01]  /*9140*/  FMUL.FTZ R6, R2.reuse, R134 ;  /* 0x0000008602067220 */ /* 0x040fe20000410000 */
[----:B------:R-:W-:Y:S01]  /*9150*/  MUFU.EX2 R241, R241 ;  /* 0x000000f100f17308 */ /* 0x000fe20000000800 */
[----:B------:R-:W-:Y:S09]  /*9160*/  FMUL.FTZ R7, R2, R135 ;  /* 0x0000008702077220 */ /* 0x000ff20000410000 */
[----:B------:R2:W-:Y:S10]  /*9170*/  MUFU.EX2 R2, R155 ;  /* 0x0000009b00027308 */ /* 0x0005f40000000800 */
[----:B------:R-:W-:Y:S10]  /*9180*/  MUFU.EX2 R154, R242 ;  /* 0x000000f2009a7308 */ /* 0x000ff40000000800 */
[----:B------:R-:W3:Y:S01]  /*9190*/  MUFU.EX2 R68, R156 ;  /* 0x0000009c00447308 */ /* 0x000ee20000000800 */
[----:B--2---:R-:W2:Y:S01]  /*91a0*/  LDL R155, [R1+0xc] ;  /* 0x00000c00019b7983 */ /* 0x004ea20000100800 */
[C---:B-1----:R-:W-:Y:S08]  /*91b0*/  HMMA.16816.F32.BF16 R4, R144.reuse, R72, R4 ;  /* 0x000000489004723c */ /* 0x042ff00000041804 */
[----:B------:R-:W1:Y:S01]  /*91c0*/  MUFU.EX2 R70, R153 ;  /* 0x0000009900467308 */ /* 0x000e620000000800 */
[C---:B------:R-:W-:Y:S01]  /*91d0*/  HMMA.16816.F32.BF16 R8, R144.reuse, R74, R8 ;  /* 0x0000004a9008723c */ /* 0x040fe20000041808 */
[----:B------:R-:W4:Y:S08]  /*91e0*/  LDSM.16.MT88.4 R72, [R205] ;  /* 0x00000000cd48783b */ /* 0x000f300000004200 */
[----:B------:R-:W-:Y:S03]  /*91f0*/  MUFU.EX2 R153, R247 ;  /* 0x000000f700997308 */ /* 0x000fe60000000800 */
[----:B---3--:R-:W-:Y:S04]  /*9200*/  FADD.FTZ R0, R68, R148 ;  /* 0x0000009444007221 */ /* 0x008fe80000010000 */
[----:B------:R-:W-:Y:S03]  /*9210*/  FADD.FTZ R0, R2, R0 ;  /* 0x0000000002007221 */ /* 0x000fe60000010000 */
[----:B------:R-:W-:Y:S01]  /*9220*/  MUFU.EX2 R148, R129 ;  /* 0x0000008100947308 */ /* 0x000fe20000000800 */
[----:B------:R-:W-:Y:S04]  /*9230*/  FADD.FTZ R0, R71, R0 ;  /* 0x0000000047007221 */ /* 0x000fe80000010000 */
[----:B-1----:R-:W-:Y:S05]  /*9240*/  FADD.FTZ R0, R70, R0 ;  /* 0x0000000046007221 */ /* 0x002fea0000010000 */
[----:B------:R-:W-:Y:S10]  /*9250*/  MUFU.EX2 R111, R150 ;  /* 0x00000096006f7308 */ /* 0x000ff40000000800 */
[----:B------:R-:W-:Y:S01]  /*9260*/  MUFU.EX2 R150, R252 ;  /* 0x000000fc00967308 */ /* 0x000fe20000000800 */
[C---:B----4-:R-:W-:Y:S09]  /*9270*/  HMMA.16816.F32.BF16 R12, R144.reuse, R72, R12 ;  /* 0x00000048900c723c */ /* 0x050ff2000004180c */
[----:B------:R-:W1:Y:S01]  /*9280*/  MUFU.EX2 R110, R149 ;  /* 0x00000095006e7308 */ /* 0x000e620000000800 */
[C---:B------:R-:W-:Y:S01]  /*9290*/  HMMA.16816.F32.BF16 R16, R144.reuse, R74, R16 ;  /* 0x0000004a9010723c */ /* 0x040fe20000041810 */
[----:B------:R-:W3:Y:S08]  /*92a0*/  LDSM.16.MT88.4 R72, [R204] ;  /* 0x00000000cc48783b */ /* 0x000ef00000004200 */
[----:B------:R-:W-:Y:S10]  /*92b0*/  MUFU.EX2 R109, R151 ;  /* 0x00000097006d7308 */ /* 0x000ff40000000800 */
[----:B------:R-:W-:Y:S10]  /*92c0*/  MUFU.EX2 R151, R250 ;  /* 0x000000fa00977308 */ /* 0x000ff40000000800 */
[----:B------:R-:W4:Y:S10]  /*92d0*/  MUFU.EX2 R108, R152 ;  /* 0x00000098006c7308 */ /* 0x000f340000000800 */
[----:B------:R-:W-:Y:S01]  /*92e0*/  MUFU.EX2 R152, R248 ;  /* 0x000000f800987308 */ /* 0x000fe20000000800 */
[C---:B---3--:R-:W-:Y:S09]  /*92f0*/  HMMA.16816.F32.BF16 R20, R144.reuse, R72, R20 ;  /* 0x000000489014723c */ /* 0x048ff20000041814 */
[----:B------:R-:W3:Y:S01]  /*9300*/  MUFU.EX2 R149, R124 ;  /* 0x0000007c00957308 */ /* 0x000ee20000000800 */
[C---:B------:R-:W-:Y:S01]  /*9310*/  HMMA.16816.F32.BF16 R24, R144.reuse, R74, R24 ;  /* 0x0000004a9018723c */ /* 0x040fe20000041818 */
[----:B------:R-:W5:Y:S07]  /*9320*/  LDSM.16.MT88.4 R72, [R216] ;  /* 0x00000000d848783b */ /* 0x000f6e0000004200 */
[C---:B-----5:R-:W-:Y:S08]  /*9330*/  HMMA.16816.F32.BF16 R28, R144.reuse, R72, R28 ;  /* 0x00000048901c723c */ /* 0x060ff0000004181c */
[C---:B------:R-:W-:Y:S01]  /*9340*/  HMMA.16816.F32.BF16 R32, R144.reuse, R74, R32 ;  /* 0x0000004a9020723c */ /* 0x040fe20000041820 */
[----:B------:R-:W5:Y:S07]  /*9350*/  LDSM.16.MT88.4 R72, [R203+0x4000] ;  /* 0x00400000cb48783b */ /* 0x000f6e0000004200 */
[C---:B-----5:R-:W-:Y:S08]  /*9360*/  HMMA.16816.F32.BF16 R36, R144.reuse, R72, R36 ;  /* 0x000000489024723c */ /* 0x060ff00000041824 */
[C---:B------:R-:W-:Y:S01]  /*9370*/  HMMA.16816.F32.BF16 R40, R144.reuse, R74, R40 ;  /* 0x0000004a9028723c */ /* 0x040fe20000041828 */
[----:B------:R-:W5:Y:S07]  /*9380*/  LDSM.16.MT88.4 R72, [R205+0x4000] ;  /* 0x00400000cd48783b */ /* 0x000f6e0000004200 */
[C---:B-----5:R-:W-:Y:S08]  /*9390*/  HMMA.16816.F32.BF16 R44, R144.reuse, R72, R44 ;  /* 0x00000048902c723c */ /* 0x060ff0000004182c */
[C---:B------:R-:W-:Y:S01]  /*93a0*/  HMMA.16816.F32.BF16 R48, R144.reuse, R74, R48 ;  /* 0x0000004a9030723c */ /* 0x040fe20000041830 */
[----:B------:R-:W5:Y:S07]  /*93b0*/  LDSM.16.MT88.4 R72, [R204+0x4000] ;  /* 0x00400000cc48783b */ /* 0x000f6e0000004200 */
[C---:B-----5:R-:W-:Y:S03]  /*93c0*/  HMMA.16816.F32.BF16 R52, R144.reuse, R72, R52 ;  /* 0x000000489034723c */ /* 0x060fe60000041834 */
[C---:B--2---:R-:W-:Y:S02]  /*93d0*/  ISETP.GT.AND P0, PT, R232.reuse, R155, PT ;  /* 0x0000009be800720c */ /* 0x044fe40003f04270 */
[----:B------:R-:W-:Y:S03]  /*93e0*/  IADD3 R232, R232, -0x1, RZ ;  /* 0xffffffffe8e87810 */ /* 0x000fe60007ffe0ff */
[C---:B------:R-:W-:Y:S01]  /*93f0*/  HMMA.16816.F32.BF16 R56, R144.reuse, R74, R56 ;  /* 0x0000004a9038723c */ /* 0x040fe20000041838 */
[----:B------:R-:W2:Y:S07]  /*9400*/  LDSM.16.MT88.4 R72, [R206+0x4000] ;  /* 0x00400000ce48783b */ /* 0x000eae0000004200 */
[C---:B--2---:R-:W-:Y:S07]  /*9410*/  HMMA.16816.F32.BF16 R60, R144.reuse, R72, R60 ;  /* 0x00000048903c723c */ /* 0x044fee000004183c */
[----:B------:R-:W-:Y:S01]  /*9420*/  F2FP.BF16.PACK_AB R72, R2, R68 ;  /* 0x000000440248723e */ /* 0x000fe200000010ff */
[----:B------:R-:W-:Y:S01]  /*9430*/  HMMA.16816.F32.BF16 R64, R144, R74, R64 ;  /* 0x0000004a9040723c */ /* 0x000fe20000041840 */
[----:B------:R-:W-:Y:S03]  /*9440*/  MUFU.EX2 R144, R121 ;  /* 0x0000007900907308 */ /* 0x000fe60000000800 */
[----:B-1----:R-:W-:Y:S03]  /*9450*/  F2FP.BF16.PACK_AB R73, R110, R111 ;  /* 0x0000006f6e49723e */ /* 0x002fe600000010ff */
[----:B------:R-:W-:Y:S02]  /*9460*/  F2FP.BF16.PACK_AB R74, R70, R71 ;  /* 0x00000047464a723e */ /* 0x000fe400000010ff */
[----:B----4-:R-:W-:Y:S02]  /*9470*/  F2FP.BF16.PACK_AB R75, R108, R109 ;  /* 0x0000006d6c4b723e */ /* 0x010fe400000010ff */
[----:B------:R-:W1:Y:S01]  /*9480*/  MUFU.EX2 R68, R164 ;  /* 0x000000a400447308 */ /* 0x000e620000000800 */
[----:B---3--:R-:W-:Y:S04]  /*9490*/  F2FP.BF16.PACK_AB R145, R148, R149 ;  /* 0x000000959491723e */ /* 0x008fe800000010ff */
[C---:B------:R-:W-:Y:S05]  /*94a0*/  HMMA.16816.F32.BF16 R4, R72.reuse, R76, R4 ;  /* 0x0000004c4804723c */ /* 0x040fea0000041804 */
[----:B------:R-:W2:Y:S03]  /*94b0*/  MUFU.EX2 R2, R163 ;  /* 0x000000a300027308 */ /* 0x000ea60000000800 */
[C---:B------:R-:W-:Y:S01]  /*94c0*/  HMMA.16816.F32.BF16 R8, R72.reuse, R78, R8 ;  /* 0x0000004e4808723c */ /* 0x040fe20000041808 */
[----:B------:R-:W3:Y:S06]  /*94d0*/  LDSM.16.MT88.4 R76, [R204+0x800] ;  /* 0x00080000cc4c783b */ /* 0x000eec0000004200 */
[----:B------:R-:W4:Y:S01]  /*94e0*/  MUFU.EX2 R71, R162 ;  /* 0x000000a200477308 */ /* 0x000f220000000800 */
[C---:B------:R-:W-:Y:S04]  /*94f0*/  HMMA.16816.F32.BF16 R12, R72.reuse, R80, R12 ;  /* 0x00000050480c723c */ /* 0x040fe8000004180c */
[----:B-1----:R-:W-:Y:S04]  /*9500*/  FADD.FTZ R0, R68, R0 ;  /* 0x0000000044007221 */ /* 0x002fe80000010000 */
[C---:B------:R-:W-:Y:S01]  /*9510*/  HMMA.16816.F32.BF16 R16, R72.reuse, R82, R16 ;  /* 0x000000524810723c */ /* 0x040fe20000041810 */
[----:B------:R-:W1:Y:S01]  /*9520*/  LDSM.16.MT88.4 R80, [R206+0x800] ;  /* 0x00080000ce50783b */ /* 0x000e620000004200 */
[----:B------:R-:W5:Y:S02]  /*9530*/  MUFU.EX2 R70, R161 ;  /* 0x000000a100467308 */ /* 0x000f640000000800 */
[----:B--2---:R-:W-:Y:S08]  /*9540*/  FADD.FTZ R0, R2, R0 ;  /* 0x0000000002007221 */ /* 0x004ff00000010000 */
[----:B------:R-:W-:Y:S01]  /*9550*/  MUFU.EX2 R146, R125 ;  /* 0x0000007d00927308 */ /* 0x000fe20000000800 */
[----:B----4-:R-:W-:Y:S01]  /*9560*/  FADD.FTZ R0, R71, R0 ;  /* 0x0000000047007221 */ /* 0x010fe20000010000 */
[C---:B---3--:R-:W-:Y:S03]  /*9570*/  HMMA.16816.F32.BF16 R20, R72.reuse, R76, R20 ;  /* 0x0000004c4814723c */ /* 0x048fe60000041814 */
[----:B-----5:R-:W-:Y:S05]  /*9580*/  FADD.FTZ R0, R70, R0 ;  /* 0x0000000046007221 */ /* 0x020fea0000010000 */
        /* <DEDUP_REMOVED lines=18> */
[----:B------:R-:W-:Y:S01]  /*96b0*/  F2FP.BF16.PACK_AB R74, R70, R71 ;  /* 0x00000047464a723e */ /* 0x000fe200000010ff */
[----:B------:R-:W3:Y:S02]  /*96c0*/  MUFU.EX2 R68, R172 ;  /* 0x000000ac00447308 */ /* 0x000ee40000000800 */
[----:B------:R-:W-:Y:S02]  /*96d0*/  F2FP.BF16.PACK_AB R73, R157, R158 ;  /* 0x0000009e9d49723e */ /* 0x000fe400000010ff */
[----:B------:R-:W-:Y:S06]  /*96e0*/  F2FP.BF16.PACK_AB R75, R160, R159 ;  /* 0x0000009fa04b723e */ /* 0x000fec00000010ff */
[----:B------:R-:W4:Y:S01]  /*96f0*/  MUFU.EX2 R2, R171 ;  /* 0x000000ab00027308 */ /* 0x000f220000000800 */
[C---:B--2---:R-:W-:Y:S09]  /*9700*/  HMMA.16816.F32.BF16 R4, R72.reuse, R76, R4 ;  /* 0x0000004c4804723c */ /* 0x044ff20000041804 */
[----:B------:R-:W2:Y:S01]  /*9710*/  MUFU.EX2 R71, R170 ;  /* 0x000000aa00477308 */ /* 0x000ea20000000800 */
[C---:B------:R-:W-:Y:S01]  /*9720*/  HMMA.16816.F32.BF16 R8, R72.reuse, R78, R8 ;  /* 0x0000004e4808723c */ /* 0x040fe20000041808 */
[----:B------:R-:W5:Y:S02]  /*9730*/  LDSM.16.MT88.4 R76, [R206+0x1000] ;  /* 0x00100000ce4c783b */ /* 0x000f640000004200 */
[----:B---3--:R-:W-:Y:S06]  /*9740*/  FADD.FTZ R0, R68, R0 ;  /* 0x0000000044007221 */ /* 0x008fec0000010000 */
[----:B------:R-:W3:Y:S01]  /*9750*/  MUFU.EX2 R70, R169 ;  /* 0x000000a900467308 */ /* 0x000ee20000000800 */
[C---:B-1----:R-:W-:Y:S03]  /*9760*/  HMMA.16816.F32.BF16 R12, R72.reuse, R80, R12 ;  /* 0x00000050480c723c */ /* 0x042fe6000004180c */
[----:B----4-:R-:W-:Y:S05]  /*9770*/  FADD.FTZ R0, R2, R0 ;  /* 0x0000000002007221 */ /* 0x010fea0000010000 */
[C---:B------:R-:W-:Y:S01]  /*9780*/  HMMA.16816.F32.BF16 R16, R72.reuse, R82, R16 ;  /* 0x000000524810723c */ /* 0x040fe20000041810 */
[----:B------:R-:W1:Y:S03]  /*9790*/  LDSM.16.MT88.4 R80, [R203+0x5000] ;  /* 0x00500000cb50783b */ /* 0x000e660000004200 */
[----:B--2---:R-:W-:Y:S04]  /*97a0*/  FADD.FTZ R0, R71, R0 ;  /* 0x0000000047007221 */ /* 0x004fe80000010000 */
[C---:B------:R-:W-:Y:S04]  /*97b0*/  HMMA.16816.F32.BF16 R20, R72.reuse, R84, R20 ;  /* 0x000000544814723c */ /* 0x040fe80000041814 */
[----:B---3--:R-:W-:Y:S04]  /*97c0*/  FADD.FTZ R0, R70, R0 ;  /* 0x0000000046007221 */ /* 0x008fe80000010000 */
        /* <DEDUP_REMOVED lines=77> */
[----:B------:R-:W-:Y:S03]  /*9ca0*/  MUFU.EX2 R71, R113 ;  /* 0x0000007100477308 */ /* 0x000fe60000000800 */
[----:B------:R-:W-:Y:S03]  /*9cb0*/  F2FP.BF16.PACK_AB R77, R240, R239 ;  /* 0x000000eff04d723e */ /* 0x000fe600000010ff */
[----:B------:R-:W-:Y:S01]  /*9cc0*/  F2FP.BF16.PACK_AB R78, R2, R68 ;  /* 0x00000044024e723e */ /* 0x000fe200000010ff */
[C---:B-1----:R-:W-:Y:S03]  /*9cd0*/  HMMA.16816.F32.BF16 R36, R72.reuse, R80, R36 ;  /* 0x000000504824723c */ /* 0x042fe60000041824 */
[----:B------:R1:W-:Y:S01]  /*9ce0*/  MUFU.EX2 R2, R112 ;  /* 0x0000007000027308 */ /* 0x0003e20000000800 */
[----:B------:R-:W-:Y:S04]  /*9cf0*/  F2FP.BF16.PACK_AB R79, R154, R241 ;  /* 0x000000f19a4f723e */ /* 0x000fe800000010ff */
[C---:B------:R-:W-:Y:S01]  /*9d00*/  HMMA.16816.F32.BF16 R40, R72.reuse, R82, R40 ;  /* 0x000000524828723c */ /* 0x040fe20000041828 */
[----:B------:R-:W5:Y:S04]  /*9d10*/  LDSM.16.MT88.4 R80, [R203+0x2800] ;  /* 0x00280000cb50783b */ /* 0x000f680000004200 */
[----:B------:R-:W4:Y:S03]  /*9d20*/  MUFU.EX2 R70, R249 ;  /* 0x000000f900467308 */ /* 0x000f260000000800 */
[C---:B---3--:R-:W-:Y:S07]  /*9d30*/  HMMA.16816.F32.BF16 R44, R72.reuse, R84, R44 ;  /* 0x00000054482c723c */ /* 0x048fee000004182c */
[----:B------:R-:W3:Y:S01]  /*9d40*/  MUFU.EX2 R68, R251 ;  /* 0x000000fb00447308 */ /* 0x000ee20000000800 */
[C---:B------:R-:W-:Y:S01]  /*9d50*/  HMMA.16816.F32.BF16 R48, R72.reuse, R86, R48 ;  /* 0x000000564830723c */ /* 0x040fe20000041830 */
[----:B------:R-:W5:Y:S07]  /*9d60*/  LDSM.16.MT88.4 R84, [R205+0x2800] ;  /* 0x00280000cd54783b */ /* 0x000f6e0000004200 */
[C---:B--2---:R-:W-:Y:S01]  /*9d70*/  HMMA.16816.F32.BF16 R52, R72.reuse, R92, R52 ;  /* 0x0000005c4834723c */ /* 0x044fe20000041834 */
[----:B-1----:R-:W-:Y:S03]  /*9d80*/  LDSM.16.MT88.4 R112, [R204+0x3800] ;  /* 0x00380000cc70783b */ /* 0x002fe60000004200 */
[----:B----4-:R-:W-:Y:S04]  /*9d90*/  FADD.FTZ R0, R70, R0 ;  /* 0x0000000046007221 */ /* 0x010fe80000010000 */
[C---:B------:R-:W-:Y:S01]  /*9da0*/  HMMA.16816.F32.BF16 R56, R72.reuse, R94, R56 ;  /* 0x0000005e4838723c */ /* 0x040fe20000041838 */
[----:B------:R-:W1:Y:S03]  /*9db0*/  LDSM.16.MT88.4 R92, [R204+0x2800] ;  /* 0x00280000cc5c783b */ /* 0x000e660000004200 */
[----:B---3--:R-:W-:Y:S04]  /*9dc0*/  FADD.FTZ R0, R68, R0 ;  /* 0x0000000044007221 */ /* 0x008fe80000010000 */
[C---:B------:R-:W-:Y:S04]  /*9dd0*/  HMMA.16816.F32.BF16 R60, R72.reuse, R88, R60 ;  /* 0x00000058483c723c */ /* 0x040fe8000004183c */
[----:B------:R-:W-:Y:S04]  /*9de0*/  FADD.FTZ R0, R71, R0 ;  /* 0x0000000047007221 */ /* 0x000fe80000010000 */
[----:B------:R-:W-:Y:S01]  /*9df0*/  HMMA.16816.F32.BF16 R64, R72, R90, R64 ;  /* 0x0000005a4840723c */ /* 0x000fe20000041840 */
[----:B------:R-:W2:Y:S03]  /*9e00*/  LDSM.16.MT88.4 R72, [R206+0x2800] ;  /* 0x00280000ce48783b */ /* 0x000ea60000004200 */
[----:B------:R-:W-:Y:S04]  /*9e10*/  FADD.FTZ R0, R2, R0 ;  /* 0x0000000002007221 */ /* 0x000fe80000010000 */
[C---:B-----5:R-:W-:Y:S01]  /*9e20*/  HMMA.16816.F32.BF16 R4, R76.reuse, R80, R4 ;  /* 0x000000504c04723c */ /* 0x060fe20000041804 */
[----:B------:R-:W3:Y:S07]  /*9e30*/  LDSM.16.MT88.4 R88, [R203+0x6800] ;  /* 0x00680000cb58783b */ /* 0x000eee0000004200 */
[C---:B------:R-:W-:Y:S01]  /*9e40*/  HMMA.16816.F32.BF16 R8, R76.reuse, R82, R8 ;  /* 0x000000524c08723c */ /* 0x040fe20000041808 */
[----:B------:R-:W4:Y:S07]  /*9e50*/  LDSM.16.MT88.4 R80, [R204+0x6800] ;  /* 0x00680000cc50783b */ /* 0x000f2e0000004200 */
[C---:B------:R-:W-:Y:S08]  /*9e60*/  HMMA.16816.F32.BF16 R12, R76.reuse, R84, R12 ;  /* 0x000000544c0c723c */ /* 0x040ff0000004180c */
[C---:B------:R-:W-:Y:S01]  /*9e70*/  HMMA.16816.F32.BF16 R16, R76.reuse, R86, R16 ;  /* 0x000000564c10723c */ /* 0x040fe20000041810 */
[----:B------:R-:W5:Y:S07]  /*9e80*/  LDSM.16.MT88.4 R84, [R206+0x6800] ;  /* 0x00680000ce54783b */ /* 0x000f6e0000004200 */
        /* <DEDUP_REMOVED lines=9> */
[C---:B---3--:R-:W-:Y:S03]  /*9f20*/  HMMA.16816.F32.BF16 R36, R76.reuse, R88, R36 ;  /* 0x000000584c24723c */ /* 0x048fe60000041824 */
[----:B------:R2:W-:Y:S01]  /*9f30*/  MUFU.EX2 R71, R128 ;  /* 0x0000008000477308 */ /* 0x0005e20000000800 */
[----:B------:R-:W-:Y:S04]  /*9f40*/  F2FP.BF16.PACK_AB R75, R150, R151 ;  /* 0x00000097964b723e */ /* 0x000fe800000010ff */
[C---:B------:R-:W-:Y:S01]  /*9f50*/  HMMA.16816.F32.BF16 R40, R76.reuse, R90, R40 ;  /* 0x0000005a4c28723c */ /* 0x040fe20000041828 */
[----:B------:R-:W3:Y:S04]  /*9f60*/  LDSM.16.MT88.4 R88, [R203+0x3000] ;  /* 0x00300000cb58783b */ /* 0x000ee80000004200 */
[----:B------:R-:W5:Y:S03]  /*9f70*/  MUFU.EX2 R2, R117 ;  /* 0x0000007500027308 */ /* 0x000f660000000800 */
[C---:B------:R-:W-:Y:S01]  /*9f80*/  HMMA.16816.F32.BF16 R44, R76.reuse, R96, R44 ;  /* 0x000000604c2c723c */ /* 0x040fe2000004182c */
[----:B-1----:R-:W-:Y:S06]  /*9f90*/  LDSM.16.MT88.4 R120, [R205+0x3800] ;  /* 0x00380000cd78783b */ /* 0x002fec0000004200 */
[----:B------:R-:W1:Y:S01]  /*9fa0*/  MUFU.EX2 R70, R133 ;  /* 0x0000008500467308 */ /* 0x000e620000000800 */
[C---:B------:R-:W-:Y:S01]  /*9fb0*/  HMMA.16816.F32.BF16 R48, R76.reuse, R98, R48 ;  /* 0x000000624c30723c */ /* 0x040fe20000041830 */
[----:B------:R-:W-:Y:S07]  /*9fc0*/  LDSM.16.MT88.4 R96, [R206+0x3000] ;  /* 0x00300000ce60783b */ /* 0x000fee0000004200 */
[C---:B----4-:R-:W-:Y:S01]  /*9fd0*/  HMMA.16816.F32.BF16 R52, R76.reuse, R80, R52 ;  /* 0x000000504c34723c */ /* 0x050fe20000041834 */
[----:B--2---:R-:W-:Y:S03]  /*9fe0*/  LDSM.16.MT88.4 R128, [R203+0x3800] ;  /* 0x00380000cb80783b */ /* 0x004fe60000004200 */
[----:B-----5:R-:W-:Y:S04]  /*9ff0*/  FADD.FTZ R0, R2, R0 ;  /* 0x0000000002007221 */ /* 0x020fe80000010000 */
[C---:B------:R-:W-:Y:S01]  /*a000*/  HMMA.16816.F32.BF16 R56, R76.reuse, R82, R56 ;  /* 0x000000524c38723c */ /* 0x040fe20000041838 */
[----:B------:R-:W2:Y:S03]  /*a010*/  LDSM.16.MT88.4 R80, [R204+0x3000] ;  /* 0x00300000cc50783b */ /* 0x000ea60000004200 */
[C---:B------:R-:W-:Y:S01]  /*a020*/  FADD.FTZ R0, R144.reuse, R0 ;  /* 0x0000000090007221 */ /* 0x040fe20000010000 */
[----:B------:R-:W-:Y:S01]  /*a030*/  F2FP.BF16.PACK_AB R144, R144, R2 ;  /* 0x000000029090723e */ /* 0x000fe200000010ff */
[----:B------:R-:W-:Y:S01]  /*a040*/  FADD.FTZ R2, R104, R132 ;  /* 0x0000008468027221 */ /* 0x000fe20000010000 */
[----:B-1----:R-:W-:Y:S01]  /*a050*/  F2FP.BF16.PACK_AB R147, R70, R71 ;  /* 0x000000474693723e */ /* 0x002fe200000010ff */
[C---:B------:R-:W-:Y:S01]  /*a060*/  HMMA.16816.F32.BF16 R60, R76.reuse, R84, R60 ;  /* 0x000000544c3c723c */ /* 0x040fe2000004183c */
[----:B------:R-:W-:Y:S03]  /*a070*/  LDSM.16.MT88.4 R104, [R206+0x3800] ;  /* 0x00380000ce68783b */ /* 0x000fe60000004200 */
[----:B------:R-:W-:Y:S04]  /*a080*/  FADD.FTZ R0, R68, R0 ;  /* 0x0000000044007221 */ /* 0x000fe80000010000 */
[----:B------:R-:W-:Y:S01]  /*a090*/  HMMA.16816.F32.BF16 R64, R76, R86, R64 ;  /* 0x000000564c40723c */ /* 0x000fe20000041840 */
[----:B------:R-:W1:Y:S03]  /*a0a0*/  LDSM.16.MT88.4 R76, [R205+0x7000] ;  /* 0x00700000cd4c783b */ /* 0x000e660000004200 */
[C---:B------:R-:W-:Y:S01]  /*a0b0*/  FADD.FTZ R247, R146.reuse, R0 ;  /* 0x0000000092f77221 */ /* 0x040fe20000010000 */
[----:B------:R-:W-:Y:S01]  /*a0c0*/  F2FP.BF16.PACK_AB R146, R146, R68 ;  /* 0x000000449292723e */ /* 0x000fe200000010ff */
[----:B------:R-:W-:Y:S02]  /*a0d0*/  FADD.FTZ R0, R116, R2 ;  /* 0x0000000274007221 */ /* 0x000fe40000010000 */
[C---:B---3--:R-:W-:Y:S01]  /*a0e0*/  HMMA.16816.F32.BF16 R4, R72.reuse, R88, R4 ;  /* 0x000000584804723c */ /* 0x048fe20000041804 */
        /* <DEDUP_REMOVED lines=9> */
[C---:B--2---:R-:W-:Y:S04]  /*a180*/  HMMA.16816.F32.BF16 R20, R72.reuse, R80, R20 ;  /* 0x000000504814723c */ /* 0x044fe80000041814 */
[----:B------:R-:W-:Y:S04]  /*a190*/  FADD.FTZ R0, R158, R0 ;  /* 0x000000009e007221 */ /* 0x000fe80000010000 */
[C---:B------:R-:W-:Y:S01]  /*a1a0*/  HMMA.16816.F32.BF16 R24, R72.reuse, R82, R24 ;  /* 0x000000524818723c */ /* 0x040fe20000041818 */
[----:B------:R-:W2:Y:S03]  /*a1b0*/  LDSM.16.MT88.4 R80, [R206+0x7000] ;  /* 0x00700000ce50783b */ /* 0x000ea60000004200 */
        /* <DEDUP_REMOVED lines=14> */
[C---:B---3--:R-:W-:Y:S04]  /*a2a0*/  HMMA.16816.F32.BF16 R52, R72.reuse, R84, R52 ;  /* 0x000000544834723c */ /* 0x048fe80000041834 */
[----:B------:R-:W-:Y:S04]  /*a2b0*/  FADD.FTZ R0, R173, R0 ;  /* 0x00000000ad007221 */ /* 0x000fe80000010000 */
[C---:B------:R-:W-:Y:S04]  /*a2c0*/  HMMA.16816.F32.BF16 R56, R72.reuse, R86, R56 ;  /* 0x000000564838723c */ /* 0x040fe80000041838 */
[----:B------:R-:W-:Y:S04]  /*a2d0*/  FADD.FTZ R0, R174, R0 ;  /* 0x00000000ae007221 */ /* 0x000fe80000010000 */
[C---:B--2---:R-:W-:Y:S04]  /*a2e0*/  HMMA.16816.F32.BF16 R60, R72.reuse, R80, R60 ;  /* 0x00000050483c723c */ /* 0x044fe8000004183c */
        /* <DEDUP_REMOVED lines=29> */
[C---:B------:R-:W-:Y:S04]  /*a4c0*/  HMMA.16816.F32.BF16 R88, R144.reuse, R90, R48 ;  /* 0x0000005a9058723c */ /* 0x040fe80000041830 */
[----:B------:R-:W-:Y:S01]  /*a4d0*/  FADD.FTZ R0, R70, R0 ;  /* 0x0000000046007221 */ /* 0x000fe20000010000 */
[----:B------:R-:W-:Y:S03]  /*a4e0*/  MOV R70, R69 ;  /* 0x0000004500467202 */ /* 0x000fe60000000f00 */
[C---:B-1----:R-:W-:Y:S01]  /*a4f0*/  HMMA.16816.F32.BF16 R84, R144.reuse, R80, R52 ;  /* 0x000000509054723c */ /* 0x042fe20000041834 */
[----:B------:R1:W-:Y:S07]  /*a500*/  STL [R1], R0 ;  /* 0x0000000001007387 */ /* 0x0003ee0000100800 */
[C---:B------:R-:W-:Y:S08]  /*a510*/  HMMA.16816.F32.BF16 R80, R144.reuse, R82, R56 ;  /* 0x000000529050723c */ /* 0x040ff00000041838 */
[C---:B--2---:R-:W-:Y:S08]  /*a520*/  HMMA.16816.F32.BF16 R76, R144.reuse, R72, R60 ;  /* 0x00000048904c723c */ /* 0x044ff0000004183c */
[----:B------:R-:W-:Y:S01]  /*a530*/  HMMA.16816.F32.BF16 R72, R144, R74, R64 ;  /* 0x0000004a9048723c */ /* 0x000fe20000041840 */
[----:B-1----:R-:W-:-:S07]  /*a540*/  @P0 BRA `(.L_x_1876) ;  /* 0xffffbad000000947 */ /* 0x002fce000383ffff */
.L_x_1865:
[----:B--2---:R-:W2:Y:S02]  /*a550*/  LDL R0, [R1+0x4] ;  /* 0x0000040001007983 */ /* 0x004ea40000100800 */
[----:B--2---:R-:W-:-:S13]  /*a560*/  ISETP.GE.AND P0, PT, R232, R0, PT ;  /* 0x00000000e800720c */ /* 0x004fda0003f06270 */
[----:B------:R-:W-:Y:S05]  /*a570*/  @!P0 BRA `(.L_x_1877) ;  /* 0x00003b2000008947 */ /* 0x000fea0003800000 */
[----:B------:R-:W-:Y:S02]  /*a580*/  MOV R71, R12 ;  /* 0x0000000c00477202 */ /* 0x000fe40000000f00 */
[----:B------:R-:W-:Y:S02]  /*a590*/  MOV R70, R69 ;  /* 0x0000004500467202 */ /* 0x000fe40000000f00 */
.L_x_1884:
        /* <DEDUP_REMOVED lines=42> */
.L_x_1909:
[C---:B------:R-:W-:Y:S01]  /*a840*/  HMMA.16816.F32.BF16 R4, R136.reuse, R8, RZ ;  /* 0x000000088804723c */ /* 0x040fe200000418ff */
[----:B------:R-:W3:Y:S01]  /*a850*/  SHFL.IDX PT, R38, R0, RZ, 0x181f ;  /* 0x00181fff00267589 */ /* 0x000ee200000e0000 */
[----:B------:R-:W-:Y:S01]  /*a860*/  BSSY B0, `(.L_x_1879) ;  /* 0x0000139000007945 */ /* 0x000fe20003800000 */
[----:B------:R-:W-:Y:S02]  /*a870*/  ISETP.GE.AND P2, PT, R233, c[0x0][0x1d4], PT ;  /* 0x00007500e9007a0c */ /* 0x000fe40003f46270 */
[----:B------:R-:W-:Y:S02]  /*a880*/  ISETP.GE.AND P0, PT, R234, c[0x0][0x1d4], PT ;  /* 0x00007500ea007a0c */ /* 0x000fe40003f06270 */
[----:B------:R-:W4:Y:S01]  /*a890*/  SHFL.IDX PT, R46, R0, 0x1, 0x181f ;  /* 0x00381f00002e7f89 */ /* 0x000f2200000e0000 */
[C---:B------:R-:W-:Y:S01]  /*a8a0*/  HMMA.16816.F32.BF16 R8, R136.reuse, R10, RZ ;  /* 0x0000000a8808723c */ /* 0x040fe200000418ff */
[----:B------:R-:W-:Y:S03]  /*a8b0*/  SEL R228, RZ, 0x10, P2 ;  /* 0x00000010ffe47807 */ /* 0x000fe60001000000 */
[----:B------:R-:W-:Y:S01]  /*a8c0*/  SEL R62, RZ, 0x10, P0 ;  /* 0x00000010ff3e7807 */ /* 0x000fe20000000000 */
[----:B------:R-:W5:Y:S01]  /*a8d0*/  SHFL.IDX PT, R37, R36, 0x1, 0x181f ;  /* 0x00381f0024257f89 */ /* 0x000f6200000e0000 */
[----:B------:R-:W-:Y:S02]  /*a8e0*/  ISETP.NE.U32.AND P6, PT, R228, RZ, PT ;  /* 0x000000ffe400720c */ /* 0x000fe40003fc5070 */
[C---:B------:R-:W-:Y:S03]  /*a8f0*/  HMMA.16816.F32.BF16 R12, R136.reuse, R16, RZ ;  /* 0x00000010880c723c */ /* 0x040fe600000418ff */
[----:B------:R-:W1:Y:S05]  /*a900*/  SHFL.IDX PT, R45, R0, 0x2, 0x181f ;  /* 0x00581f00002d7f89 */ /* 0x000e6a00000e0000 */
[C---:B------:R-:W-:Y:S01]  /*a910*/  HMMA.16816.F32.BF16 R16, R136.reuse, R18, RZ ;  /* 0x000000128810723c */ /* 0x040fe200000418ff */
[----:B------:R-:W4:Y:S06]  /*a920*/  SHFL.IDX PT, R54, R36, 0x2, 0x181f ;  /* 0x00581f0024367f89 */ /* 0x000f2c00000e0000 */
[----:B------:R-:W2:Y:S01]  /*a930*/  LDL R68, [R1+0x4] ;  /* 0x0000040001447983 */ /* 0x000ea20000100800 */
[C---:B------:R-:W-:Y:S05]  /*a940*/  HMMA.16816.F32.BF16 R20, R136.reuse, R24, RZ ;  /* 0x000000188814723c */ /* 0x040fea00000418ff */
[----:B------:R-:W1:Y:S03]  /*a950*/  SHFL.IDX PT, R0, R0, 0x3, 0x181f ;  /* 0x00781f0000007f89 */ /* 0x000e6600000e0000 */
[C---:B------:R-:W-:Y:S03]  /*a960*/  HMMA.16816.F32.BF16 R24, R136.reuse, R26, RZ ;  /* 0x0000001a8818723c */ /* 0x040fe600000418ff */
[----:B------:R1:W1:Y:S01]  /*a970*/  SHFL.IDX PT, R61, R36, 0x3, 0x181f ;  /* 0x00781f00243d7f89 */ /* 0x00026200000e0000 */
[C---:B---3--:R-:W-:Y:S02]  /*a980*/  IADD3 R2, P4, R38.reuse, R55, RZ ;  /* 0x0000003726027210 */ /* 0x048fe40007f9e0ff */
[----:B------:R-:W-:Y:S03]  /*a990*/  IADD3 R38, P5, R38, R63, RZ ;  /* 0x0000003f26267210 */ /* 0x000fe60007fbe0ff */
[C---:B--2---:R-:W-:Y:S03]  /*a9a0*/  IMAD.X R3, R28.reuse, 0x1, R44, P4 ;  /* 0x000000011c037824 */ /* 0x044fe600020e062c */
[----:B------:R-:W-:Y:S01]  /*a9b0*/  IMAD.X R39, R28, 0x1, R60, P5 ;  /* 0x000000011c277824 */ /* 0x000fe200028e063c */
[C---:B----4-:R-:W-:Y:S01]  /*a9c0*/  IADD3 R52, P4, R46.reuse, R55, RZ ;  /* 0x000000372e347210 */ /* 0x050fe20007f9e0ff */
[C---:B------:R-:W-:Y:S01]  /*a9d0*/  HMMA.16816.F32.BF16 R28, R136.reuse, R32, RZ ;  /* 0x00000020881c723c */ /* 0x040fe200000418ff */
[----:B------:R1:W-:Y:S01]  /*a9e0*/  LDGSTS.E.BYPASS.LTC128B.128 [R229+0x100], [R2.64], !P2 ;  /* 0x0010000002e57fae */ /* 0x0003e2000d101d46 */
[----:B------:R-:W-:Y:S02]  /*a9f0*/  IADD3 R46, P5, R46, R63, RZ ;  /* 0x0000003f2e2e7210 */ /* 0x000fe40007fbe0ff */
[C---:B-----5:R-:W-:Y:S03]  /*aa00*/  IMAD.X R53, R37.reuse, 0x1, R44, P4 ;  /* 0x0000000125357824 */ /* 0x060fe600020e062c */
[----:B------:R2:W-:Y:S01]  /*aa10*/  LDGSTS.E.BYPASS.LTC128B.128 [R229+0x4100], [R38.64], !P0 ;  /* 0x0410000026e57fae */ /* 0x0005e2000c101d46 */
[C---:B------:R-:W-:Y:S01]  /*aa20*/  HMMA.16816.F32.BF16 R32, R136.reuse, R34, RZ ;  /* 0x000000228820723c */ /* 0x040fe200000418ff */
[----:B------:R-:W-:Y:S01]  /*aa30*/  IMAD.X R47, R37, 0x1, R60, P5 ;  /* 0x00000001252f7824 */ /* 0x000fe200028e063c */
[C---:B------:R-:W-:Y:S02]  /*aa40*/  ISETP.NE.U32.AND P5, PT, R62.reuse, RZ, PT ;  /* 0x000000ff3e00720c */ /* 0x040fe40003fa5070 */
[----:B------:R-:W-:Y:S01]  /*aa50*/  IADD3 R62, -R62, 0x10, RZ ;  /* 0x000000103e3e7810 */ /* 0x000fe20007ffe1ff */
[----:B------:R3:W-:Y:S03]  /*aa60*/  LDGSTS.E.BYPASS.LTC128B.128 [R229+0x1100], [R52.64], !P2 ;  /* 0x0110000034e57fae */ /* 0x0007e6000d101d46 */
[----:B------:R-:W-:Y:S03]  /*aa70*/  LOP3.LUT R62, R62, 0xf, RZ, 0xc0, !PT ;  /* 0x0000000f3e3e7812 */ /* 0x000fe600078ec0ff */
[----:B------:R4:W-:Y:S01]  /*aa80*/  LDGSTS.E.BYPASS.LTC128B.128 [R229+0x5100], [R46.64], !P0 ;  /* 0x051000002ee57fae */ /* 0x0009e2000c101d46 */
[C---:B-1----:R-:W-:Y:S05]  /*aa90*/  IADD3 R2, P4, R45.reuse, R55, RZ ;  /* 0x000000372d027210 */ /* 0x042fea0007f9e0ff */
[----:B------:R-:W-:Y:S01]  /*aaa0*/  IMAD.X R3, R54, 0x1, R44, P4 ;  /* 0x0000000136037824 */ /* 0x000fe200020e062c */
[C---:B--2---:R-:W-:Y:S04]  /*aab0*/  HMMA.16816.F32.BF16 R36, R136.reuse, R40, RZ ;  /* 0x000000288824723c */ /* 0x044fe800000418ff */
[----:B------:R1:W-:Y:S01]  /*aac0*/  LDGSTS.E.BYPASS.LTC128B.128 [R229+0x2100], [R2.64], !P2 ;  /* 0x0210000002e57fae */ /* 0x0003e2000d101d46 */
[----:B---3--:R-:W-:Y:S03]  /*aad0*/  IADD3 R52, -R228, 0x10, RZ ;  /* 0x00000010e4347810 */ /* 0x008fe60007ffe1ff */
[C---:B------:R-:W-:Y:S01]  /*aae0*/  HMMA.16816.F32.BF16 R40, R136.reuse, R42, RZ ;  /* 0x0000002a8828723c */ /* 0x040fe200000418ff */
[----:B------:R-:W-:Y:S03]  /*aaf0*/  LOP3.LUT R52, R52, 0xf, RZ, 0xc0, !PT ;  /* 0x0000000f34347812 */ /* 0x000fe600078ec0ff */
[----:B-1----:R-:W-:Y:S05]  /*ab00*/  IADD3 R2, P2, R45, R63, RZ ;  /* 0x0000003f2d027210 */ /* 0x002fea0007f5e0ff */
[----:B------:R-:W-:Y:S03]  /*ab10*/  IMAD.X R3, R54, 0x1, R60, P2 ;  /* 0x0000000136037824 */ /* 0x000fe600010e063c */
[-C--:B------:R-:W-:Y:S02]  /*ab20*/  IADD3 R52, P4, P2, R52, R0.reuse, R55 ;  /* 0x0000000034347210 */ /* 0x080fe40007a9e037 */
[----:B------:R1:W-:Y:S02]  /*ab30*/  LDGSTS.E.BYPASS.LTC128B.128 [R229+0x6100], [R2.64], !P0 ;  /* 0x0610000002e57fae */ /* 0x0003e4000c101d46 */
[-C--:B------:R-:W-:Y:S02]  /*ab40*/  IADD3.X R53, RZ, R61.reuse, R44, P4, P2 ;  /* 0x0000003dff357210 */ /* 0x080fe400027e442c */
[C---:B----4-:R-:W-:Y:S01]  /*ab50*/  HMMA.16816.F32.BF16 R44, R136.reuse, R48, RZ ;  /* 0x00000030882c723c */ /* 0x050fe200000418ff */
[----:B------:R-:W-:Y:S02]  /*ab60*/  IADD3 R62, P4, P2, R62, R0, R63 ;  /* 0x000000003e3e7210 */ /* 0x000fe40007a9e03f */
[----:B------:R2:W-:Y:S02]  /*ab70*/  LDGSTS.E.BYPASS.LTC128B.128.ZFILL [R229+0x3100], [R52.64], P6 ;  /* 0x0310000034e57fae */ /* 0x0005e4000b141d46 */
[----:B------:R-:W-:Y:S03]  /*ab80*/  IADD3.X R63, RZ, R61, R60, P4, P2 ;  /* 0x0000003dff3f7210 */ /* 0x000fe600027e443c */
[C---:B------:R-:W-:Y:S02]  /*ab90*/  HMMA.16816.F32.BF16 R48, R136.reuse, R50, RZ ;  /* 0x000000328830723c */ /* 0x040fe400000418ff */
[----:B------:R3:W-:Y:S06]  /*aba0*/  LDGSTS.E.BYPASS.LTC128B.128.ZFILL [R229+0x7100], [R62.64], P5 ;  /* 0x071000003ee57fae */ /* 0x0007ec000a941d46 */
        /* <DEDUP_REMOVED lines=28> */
[C---:B--2---:R-:W-:Y:S08]  /*ad70*/  HMMA.16816.F32.BF16 R4, R176.reuse, R144, R4 ;  /* 0x00000090b004723c */ /* 0x044ff00000041804 */
[C---:B------:R-:W-:Y:S01]  /*ad80*/  HMMA.16816.F32.BF16 R8, R176.reuse, R146, R8 ;  /* 0x00000092b008723c */ /* 0x040fe20000041808 */
[----:B------:R-:W2:Y:S02]  /*ad90*/  LDSM.16.M88.4 R144, [R202+0x2800] ;  /* 0x00280000ca90783b */ /* 0x000ea40000000200 */
[----:B------:R-:W-:Y:S05]  /*ada0*/  ISETP.GT.AND P2, PT, R232, R68, PT ;  /* 0x00000044e800720c */ /* 0x000fea0003f44270 */
        /* <DEDUP_REMOVED lines=8> */
[----:B------:R-:W5:Y:S07]  /*ae30*/  LDSM.16.M88.4 R156, [R201+-0x4000] ;  /* 0xffc00000c99c783b */ /* 0x000f6e0000000200 */
[C---:B-1----:R-:W-:Y:S08]  /*ae40*/  HMMA.16816.F32.BF16 R36, R176.reuse, R160, R36 ;  /* 0x000000a0b024723c */ /* 0x042ff00000041824 */
[C---:B------:R-:W-:Y:S01]  /*ae50*/  HMMA.16816.F32.BF16 R40, R176.reuse, R162, R40 ;  /* 0x000000a2b028723c */ /* 0x040fe20000041828 */
[----:B------:R-:W1:Y:S07]  /*ae60*/  LDSM.16.M88.4 R160, [R201+-0x2800] ;  /* 0xffd80000c9a0783b */ /* 0x000e6e0000000200 */
[C---:B--2---:R-:W-:Y:S08]  /*ae70*/  HMMA.16816.F32.BF16 R44, R176.reuse, R144, R44 ;  /* 0x00000090b02c723c */ /* 0x044ff0000004182c */
[C---:B------:R-:W-:Y:S01]  /*ae80*/  HMMA.16816.F32.BF16 R48, R176.reuse, R146, R48 ;  /* 0x00000092b030723c */ /* 0x040fe20000041830 */
[----:B------:R-:W2:Y:S07]  /*ae90*/  LDSM.16.M88.4 R144, [R201+-0x2000] ;  /* 0xffe00000c990783b */ /* 0x000eae0000000200 */
[C---:B---3--:R-:W-:Y:S08]  /*aea0*/  HMMA.16816.F32.BF16 R52, R176.reuse, R148, R52 ;  /* 0x00000094b034723c */ /* 0x048ff00000041834 */
[C---:B------:R-:W-:Y:S01]  /*aeb0*/  HMMA.16816.F32.BF16 R56, R176.reuse, R150, R56 ;  /* 0x00000096b038723c */ /* 0x040fe20000041838 */
[----:B------:R-:W3:Y:S07]  /*aec0*/  LDSM.16.M88.4 R148, [R201+-0x1800] ;  /* 0xffe80000c994783b */ /* 0x000eee0000000200 */
[C---:B----4-:R-:W-:Y:S08]  /*aed0*/  HMMA.16816.F32.BF16 R60, R176.reuse, R152, R60 ;  /* 0x00000098b03c723c */ /* 0x050ff0000004183c */
[----:B------:R-:W-:Y:S01]  /*aee0*/  HMMA.16816.F32.BF16 R64, R176, R154, R64 ;  /* 0x0000009ab040723c */ /* 0x000fe20000041840 */
[----:B------:R-:W4:Y:S07]  /*aef0*/  LDSM.16.M88.4 R152, [R201+-0x1000] ;  /* 0xfff00000c998783b */ /* 0x000f2e0000000200 */
[C---:B-----5:R-:W-:Y:S08]  /*af00*/  HMMA.16816.F32.BF16 R4, R180.reuse, R156, R4 ;  /* 0x0000009cb404723c */ /* 0x060ff00000041804 */
[C---:B------:R-:W-:Y:S01]  /*af10*/  HMMA.16816.F32.BF16 R8, R180.reuse, R158, R8 ;  /* 0x0000009eb408723c */ /* 0x040fe20000041808 */
[----:B------:R-:W5:Y:S07]  /*af20*/  LDSM.16.M88.4 R156, [R201+-0x800] ;  /* 0xfff80000c99c783b */ /* 0x000f6e0000000200 */
[C---:B------:R-:W-:Y:S08]  /*af30*/  HMMA.16816.F32.BF16 R12, R180.reuse, R164, R12 ;  /* 0x000000a4b40c723c */ /* 0x040ff0000004180c */
        /* <DEDUP_REMOVED lines=22> */
[----:B------:R-:W-:Y:S07]  /*b0a0*/  LDSM.16.M88.4 R164, [R208] ;  /* 0x00000000d0a4783b */ /* 0x000fee0000000200 */
[C---:B------:R-:W-:Y:S08]  /*b0b0*/  HMMA.16816.F32.BF16 R12, R184.reuse, R168, R12 ;  /* 0x000000a8b80c723c */ /* 0x040ff0000004180c */
[C---:B------:R-:W-:Y:S01]  /*b0c0*/  HMMA.16816.F32.BF16 R16, R184.reuse, R170, R16 ;  /* 0x000000aab810723c */ /* 0x040fe20000041810 */
[----:B------:R-:W-:Y:S07]  /*b0d0*/  LDSM.16.M88.4 R168, [R209] ;  /* 0x00000000d1a8783b */ /* 0x000fee0000000200 */
        /* <DEDUP_REMOVED lines=14> */
[----:B------:R-:W5:Y:S07]  /*b1c0*/  LDSM.16.M88.4 R156, [R213] ;  /* 0x00000000d59c783b */ /* 0x000f6e0000000200 */
[C---:B-1----:R-:W-:Y:S08]  /*b1d0*/  HMMA.16816.F32.BF16 R60, R184.reuse, R160, R60 ;  /* 0x000000a0b83c723c */ /* 0x042ff0000004183c */
[----:B------:R-:W-:Y:S01]  /*b1e0*/  HMMA.16816.F32.BF16 R64, R184, R162, R64 ;  /* 0x000000a2b840723c */ /* 0x000fe20000041840 */
[----:B------:R-:W1:Y:S07]  /*b1f0*/  LDSM.16.M88.4 R160, [R214] ;  /* 0x00000000d6a0783b */ /* 0x000e6e0000000200 */
[C---:B------:R-:W-:Y:S08]  /*b200*/  HMMA.16816.F32.BF16 R4, R188.reuse, R164, R4 ;  /* 0x000000a4bc04723c */ /* 0x040ff00000041804 */
        /* <DEDUP_REMOVED lines=21> */
[----:B------:R-:W-:Y:S01]  /*b360*/  HMMA.16816.F32.BF16 R64, R188, R166, R64 ;  /* 0x000000a6bc40723c */ /* 0x000fe20000041840 */
[----:B------:R-:W1:Y:S07]  /*b370*/  LDSM.16.M88.4 R164, [R202+0x7000] ;  /* 0x00700000caa4783b */ /* 0x000e6e0000000200 */
[C---:B------:R-:W-:Y:S08]  /*b380*/  HMMA.16816.F32.BF16 R4, R192.reuse, R168, R4 ;  /* 0x000000a8c004723c */ /* 0x040ff00000041804 */
        /* <DEDUP_REMOVED lines=20> */
[C---:B------:R-:W-:Y:S08]  /*b4d0*/  HMMA.16816.F32.BF16 R60, R192.reuse, R168, R60 ;  /* 0x000000a8c03c723c */ /* 0x040ff0000004183c */
[----:B------:R-:W-:Y:S01]  /*b4e0*/  HMMA.16816.F32.BF16 R64, R192, R170, R64 ;  /* 0x000000aac040723c */ /* 0x000fe20000041840 */
[----:B------:R-:W1:Y:S07]  /*b4f0*/  LDSM.16.M88.4 R168, [R201+0x3000] ;  /* 0x00300000c9a8783b */ /* 0x000e6e0000000200 */
[C---:B--2---:R-:W-:Y:S08]  /*b500*/  HMMA.16816.F32.BF16 R4, R196.reuse, R144, R4 ;  /* 0x00000090c404723c */ /* 0x044ff00000041804 */
[C---:B------:R-:W-:Y:S01]  /*b510*/  HMMA.16816.F32.BF16 R8, R196.reuse, R146, R8 ;  /* 0x00000092c408723c */ /* 0x040fe20000041808 */
[----:B------:R-:W2:Y:S01]  /*b520*/  LDSM.16.M88.4 R144, [R201+0x3800] ;  /* 0x00380000c990783b */ /* 0x000ea20000000200 */
[----:B------:R-:W-:Y:S05]  /*b530*/  DEPBAR.LE SB0, 0x0 ;  /* 0x000080000000791a */ /* 0x000fea0000000000 */
[----:B------:R-:W-:Y:S01]  /*b540*/  BAR.SYNC.DEFER_BLOCKING 0x0 ;  /* 0x0000000000007b1d */ /* 0x000fe20000010000 */
        /* <DEDUP_REMOVED lines=64> */
.L_x_1910:
[----:B------:R-:W-:-:S05]  /*b950*/  BRA.DIV ~URZ, `(.L_x_1882) ;  /* 0x000069327f007947 */ /* 0x000fca000b800000 */
[----:B------:R-:W3:Y:S01]  /*b960*/  SHFL.IDX PT, R146, R68, RZ, 0x181f ;  /* 0x00181fff44927589 */ /* 0x000ee200000e0000 */
[C---:B------:R-:W-:Y:S02]  /*b970*/  IADD3 R2, -R228.reuse, 0x10, RZ ;  /* 0x00000010e4027810 */ /* 0x040fe40007ffe1ff */
[----:B------:R-:W-:Y:S01]  /*b980*/  ISETP.NE.U32.AND P2, PT, R228, RZ, PT ;  /* 0x000000ffe400720c */ /* 0x000fe20003f45070 */
[----:B------:R-:W4:Y:S01]  /*b990*/  SHFL.IDX PT, R3, R68, 0x1, 0x181f ;  /* 0x00381f0044037f89 */ /* 0x000f2200000e0000 */
[----:B------:R-:W-:Y:S04]  /*b9a0*/  LOP3.LUT R2, R2, 0xf, RZ, 0xc0, !PT ;  /* 0x0000000f02027812 */ /* 0x000fe800078ec0ff */
[----:B---3--:R-:W-:Y:S04]  /*b9b0*/  IADD3 R148, P5, P4, R2, R146, R150 ;  /* 0x0000009202947210 */ /* 0x008fe80007cbe096 */
[--C-:B--2---:R-:W-:Y:S02]  /*b9c0*/  IADD3.X R149, RZ, R145, R69.reuse, P5, P4 ;  /* 0x00000091ff957210 */ /* 0x104fe40002fe8445 */
[----:B------:R-:W-:Y:S03]  /*b9d0*/  IADD3 R146, P4, R146, R151, RZ ;  /* 0x0000009792927210 */ /* 0x000fe60007f9e0ff */
[----:B------:R-:W-:Y:S01]  /*b9e0*/  @!PT LDS RZ, [RZ] ;  /* 0x00000000fffff984 */ /* 0x000fe20000000800 */
[----:B------:R2:W-:Y:S02]  /*b9f0*/  LDGSTS.E.BYPASS.LTC128B.128.ZFILL [R229+0x8100], [R148.64], P2 ;  /* 0x0810000094e57fae */ /* 0x0005e40009141d46 */
[----:B------:R-:W-:Y:S02]  /*ba00*/  IMAD.X R147, R145, 0x1, R144, P4 ;  /* 0x0000000191937824 */ /* 0x000fe400020e0690 */
[----:B------:R-:W3:Y:S04]  /*ba10*/  SHFL.IDX PT, R145, R0, 0x1, 0x181f ;  /* 0x00381f0000917f89 */ /* 0x000ee800000e0000 */
[----:B------:R4:W-:Y:S02]  /*ba20*/  LDGSTS.E.BYPASS.LTC128B.128 [R229+0xc100], [R146.64], !P0 ;  /* 0x0c10000092e57fae */ /* 0x0009e4000c101d46 */
[C---:B----4-:R-:W-:Y:S04]  /*ba30*/  IADD3 R146, P5, P4, R2.reuse, R3, R150 ;  /* 0x0000000302927210 */ /* 0x050fe80007cbe096 */
[--C-:B---3--:R-:W-:Y:S05]  /*ba40*/  IADD3.X R147, RZ, R145, R69.reuse, P5, P4 ;  /* 0x00000091ff937210 */ /* 0x108fea0002fe8445 */
[----:B------:R3:W-:Y:S02]  /*ba50*/  LDGSTS.E.BYPASS.LTC128B.128.ZFILL [R229+0x9100], [R146.64], P2 ;  /* 0x0910000092e57fae */ /* 0x0007e40009141d46 */
[----:B---3--:R-:W-:Y:S05]  /*ba60*/  IADD3 R146, P4, R3, R151, RZ ;  /* 0x0000009703927210 */ /* 0x008fea0007f9e0ff */
[----:B------:R-:W-:Y:S02]  /*ba70*/  IMAD.X R147, R145, 0x1, R144, P4 ;  /* 0x0000000191937824 */ /* 0x000fe400020e0690 */
[----:B------:R-:W3:Y:S04]  /*ba80*/  SHFL.IDX PT, R145, R68, 0x2, 0x181f ;  /* 0x00581f0044917f89 */ /* 0x000ee800000e0000 */
[----:B------:R4:W-:Y:S04]  /*ba90*/  LDGSTS.E.BYPASS.LTC128B.128 [R229+0xd100], [R146.64], !P0 ;  /* 0x0d10000092e57fae */ /* 0x0009e8000c101d46 */
[----:B------:R-:W-:Y:S01]  /*baa0*/  SHFL.IDX PT, R68, R68, 0x3, 0x181f ;  /* 0x00781f0044447f89 */ /* 0x000fe200000e0000 */
[----:B---3--:R-:W-:Y:S03]  /*bab0*/  IADD3 R2, P5, P4, R2, R145, R150 ;  /* 0x0000009102027210 */ /* 0x008fe60007cbe096 */
[----:B----4-:R-:W3:Y:S04]  /*bac0*/  SHFL.IDX PT, R146, R0, 0x2, 0x181f ;  /* 0x00581f0000927f89 */ /* 0x010ee800000e0000 */
[----:B-1----:R-:W1:Y:S01]  /*bad0*/  SHFL.IDX PT, R0, R0, 0x3, 0x181f ;  /* 0x00781f0000007f89 */ /* 0x002e6200000e0000 */
[----:B---3--:R-:W-:Y:S05]  /*bae0*/  IADD3.X R3, RZ, R146, R69, P5, P4 ;  /* 0x00000092ff037210 */ /* 0x008fea0002fe8445 */
[----:B------:R3:W-:Y:S02]  /*baf0*/  LDGSTS.E.BYPASS.LTC128B.128.ZFILL [R229+0xa100], [R2.64], P2 ;  /* 0x0a10000002e57fae */ /* 0x0007e40009141d46 */
[----:B---3--:R-:W-:Y:S05]  /*bb00*/  IADD3 R2, P2, R145, R151, RZ ;  /* 0x0000009791027210 */ /* 0x008fea0007f5e0ff */
[----:B------:R-:W-:Y:S05]  /*bb10*/  IMAD.X R3, R146, 0x1, R144, P2 ;  /* 0x0000000192037824 */ /* 0x000fea00010e0690 */
[----:B------:R2:W-:Y:S03]  /*bb20*/  LDGSTS.E.BYPASS.LTC128B.128 [R229+0xe100], [R2.64], !P0 ;  /* 0x0e10000002e57fae */ /* 0x0005e6000c101d46 */
.L_x_1911:
[C---:B-12---:R-:W-:Y:S02]  /*bb30*/  IADD3 R2, -R228.reuse, 0x10, RZ ;  /* 0x00000010e4027810 */ /* 0x046fe40007ffe1ff */
        /* <DEDUP_REMOVED lines=8> */
[----:B-1----:R-:W-:Y:S05]  /*bbc0*/  IADD3 R2, P2, R68, R151, RZ ;  /* 0x0000009744027210 */ /* 0x002fea0007f5e0ff */
[----:B------:R-:W-:Y:S05]  /*bbd0*/  IMAD.X R3, R0, 0x1, R144, P2 ;  /* 0x0000000100037824 */ /* 0x000fea00010e0690 */
[----:B------:R1:W-:Y:S03]  /*bbe0*/  LDGSTS.E.BYPASS.LTC128B.128 [R229+0xf100], [R2.64], !P0 ;  /* 0x0f10000002e57fae */ /* 0x0003e6000c101d46 */
.L_x_1880:
[----:B------:R-:W-:Y:S05]  /*bbf0*/  BSYNC B0 ;  /* 0x0000000000007941 */ /* 0x000fea0003800000 */
.L_x_1879:
        /* <DEDUP_REMOVED lines=73> */
.L_x_1912:
        /* <DEDUP_REMOVED lines=26> */
[----:B------:R-:W-:Y:S01]  /*c230*/  MOV R61, R57 ;  /* 0x00000039003d7202 */ /* 0x000fe20000000f00 */
        /* <DEDUP_REMOVED lines=13> */
[----:B------:R-:W-:Y:S01]  /*c310*/  MOV R65, R144 ;  /* 0x0000009000417202 */ /* 0x000fe20000000f00 */
[C---:B-1----:R-:W-:Y:S01]  /*c320*/  FFMA.FTZ R0, R2.reuse, R247, R4 ;  /* 0x000000f702007223 */ /* 0x042fe20000010004 */
[----:B------:R-:W1:Y:S01]  /*c330*/  MUFU.EX2 R144, R5 ;  /* 0x0000000500907308 */ /* 0x000e620000000800 */
[C---:B------:R-:W-:Y:S01]  /*c340*/  FMUL.FTZ R12, R2.reuse, R124 ;  /* 0x0000007c020c7220 */ /* 0x040fe20000410000 */
[----:B------:R-:W-:Y:S01]  /*c350*/  MOV R124, R64 ;  /* 0x00000040007c7202 */ /* 0x000fe20000000f00 */
[C---:B------:R-:W-:Y:S02]  /*c360*/  FMUL.FTZ R64, R2.reuse, R72 ;  /* 0x0000004802407220 */ /* 0x040fe40000410000 */
        /* <DEDUP_REMOVED lines=8> */
[C---:B------:R-:W-:Y:S01]  /*c3f0*/  FMUL.FTZ R21, R2.reuse, R117 ;  /* 0x0000007502157220 */ /* 0x040fe20000410000 */
[----:B------:R-:W-:Y:S01]  /*c400*/  MOV R117, R61 ;  /* 0x0000003d00757202 */ /* 0x000fe20000000f00 */
[C---:B------:R-:W-:Y:S01]  /*c410*/  FMUL.FTZ R24, R2.reuse, R112 ;  /* 0x0000007002187220 */ /* 0x040fe20000410000 */
[----:B------:R-:W2:Y:S01]  /*c420*/  MUFU.EX2 R9, R9 ;  /* 0x0000000900097308 */ /* 0x000ea20000000800 */
[C---:B------:R-:W-:Y:S02]  /*c430*/  FMUL.FTZ R25, R2.reuse, R113 ;  /* 0x0000007102197220 */ /* 0x040fe40000410000 */
[----:B------:R-:W-:Y:S02]  /*c440*/  FMUL.FTZ R28, R2, R108 ;  /* 0x0000006c021c7220 */ /* 0x000fe40000410000 */
[C---:B-1----:R-:W-:Y:S01]  /*c450*/  FADD.FTZ R5, R144.reuse, R0 ;  /* 0x0000000090057221 */ /* 0x042fe20000010000 */
[----:B------:R-:W-:Y:S01]  /*c460*/  F2FP.BF16.PACK_AB R144, R144, R4 ;  /* 0x000000049090723e */ /* 0x000fe200000010ff */
[C---:B------:R-:W-:Y:S02]  /*c470*/  FMUL.FTZ R4, R3.reuse, c[0x0][0x2d0] ;  /* 0x0000b40003047a20 */ /* 0x040fe40000410000 */
[----:B------:R-:W-:Y:S01]  /*c480*/  FADD.FTZ R0, -R3, R71 ;  /* 0x0000004703007221 */ /* 0x000fe20000010100 */
[----:B------:R-:W-:Y:S01]  /*c490*/  MUFU.EX2 R68, R68 ;  /* 0x0000004400447308 */ /* 0x000fe20000000800 */
[--C-:B------:R-:W-:Y:S02]  /*c4a0*/  FFMA.FTZ R147, R11, c[0x0][0x2d0], -R4.reuse ;  /* 0x0000b4000b937a23 */ /* 0x100fe40000010804 */
[----:B------:R-:W3:Y:S01]  /*c4b0*/  LDL.LU R11, [R1] ;  /* 0x00000000010b7983 */ /* 0x000ee20000300800 */
[----:B------:R-:W-:Y:S02]  /*c4c0*/  FMUL.FTZ R0, R0, c[0x0][0x2d0] ;  /* 0x0000b40000007a20 */ /* 0x000fe40000410000 */
[--C-:B------:R-:W-:Y:S02]  /*c4d0*/  FFMA.FTZ R66, R66, c[0x0][0x2d0], -R4.reuse ;  /* 0x0000b40042427a23 */ /* 0x100fe40000010804 */
[--C-:B------:R-:W-:Y:S02]  /*c4e0*/  FFMA.FTZ R67, R67, c[0x0][0x2d0], -R4.reuse ;  /* 0x0000b40043437a23 */ /* 0x100fe40000010804 */
[----:B------:R-:W1:Y:S01]  /*c4f0*/  MUFU.EX2 R0, R0 ;  /* 0x0000000000007308 */ /* 0x000e620000000800 */
[--C-:B------:R-:W-:Y:S01]  /*c500*/  FFMA.FTZ R70, R10, c[0x0][0x2d0], -R4.reuse ;  /* 0x0000b4000a467a23 */ /* 0x100fe20000010804 */
[----:B------:R-:W-:Y:S01]  /*c510*/  MOV R10, R60 ;  /* 0x0000003c000a7202 */ /* 0x000fe20000000f00 */
[--C-:B------:R-:W-:Y:S01]  /*c520*/  FFMA.FTZ R150, R14, c[0x0][0x2d0], -R4.reuse ;  /* 0x0000b4000e967a23 */ /* 0x100fe20000010804 */
[----:B--2---:R-:W-:Y:S01]  /*c530*/  F2FP.BF16.PACK_AB R146, R9, R8 ;  /* 0x000000080992723e */ /* 0x004fe200000010ff */
[--C-:B------:R-:W-:Y:S01]  /*c540*/  FFMA.FTZ R149, R15, c[0x0][0x2d0], -R4.reuse ;  /* 0x0000b4000f957a23 */ /* 0x100fe20000010804 */
[----:B------:R-:W-:Y:S01]  /*c550*/  MOV R120, R10 ;  /* 0x0000000a00787202 */ /* 0x000fe20000000f00 */
        /* <DEDUP_REMOVED lines=23> */
[----:B------:R-:W-:Y:S01]  /*c6d0*/  MOV R121, R59 ;  /* 0x0000003b00797202 */ /* 0x000fe20000000f00 */
        /* <DEDUP_REMOVED lines=8> */
[----:B------:R-:W-:Y:S01]  /*c760*/  FADD.FTZ R4, R8, R5 ;  /* 0x0000000508047221 */ /* 0x000fe20000010000 */
[----:B------:R-:W-:Y:S01]  /*c770*/  MUFU.EX2 R7, R7 ;  /* 0x0000000700077308 */ /* 0x000fe20000000800 */
[----:B------:R-:W-:Y:S01]  /*c780*/  FMUL.FTZ R5, R2, R133 ;  /* 0x0000008502057220 */ /* 0x000fe20000410000 */
[----:B------:R-:W-:Y:S01]  /*c790*/  MOV R133, R66 ;  /* 0x0000004200857202 */ /* 0x000fe20000000f00 */
[----:B-1----:R-:W-:Y:S02]  /*c7a0*/  FMUL.FTZ R66, R0, R74 ;  /* 0x0000004a00427220 */ /* 0x002fe40000410000 */
[----:B------:R-:W-:Y:S02]  /*c7b0*/  FADD.FTZ R148, R9, R4 ;  /* 0x0000000409947221 */ /* 0x000fe40000010000 */
[----:B------:R-:W-:Y:S01]  /*c7c0*/  FMUL.FTZ R4, R2, R132 ;  /* 0x0000008402047220 */ /* 0x000fe20000410000 */
[----:B------:R-:W-:Y:S01]  /*c7d0*/  MOV R132, R67 ;  /* 0x0000004300847202 */ /* 0x000fe20000000f00 */
[C---:B------:R-:W-:Y:S01]  /*c7e0*/  FMUL.FTZ R67, R0.reuse, R75 ;  /* 0x0000004b00437220 */ /* 0x040fe20000410000 */
[----:B------:R-:W-:Y:S01]  /*c7f0*/  MUFU.EX2 R158, R158 ;  /* 0x0000009e009e7308 */ /* 0x000fe20000000800 */
[----:B------:R-:W1:Y:S01]  /*c800*/  LDSM.16.MT88.4 R72, [R203] ;  /* 0x00000000cb48783b */ /* 0x000e620000004200 */
[C---:B------:R-:W-:Y:S02]  /*c810*/  FMUL.FTZ R34, R0.reuse, R106 ;  /* 0x0000006a00227220 */ /* 0x040fe40000410000 */
[----:B------:R-:W-:Y:S02]  /*c820*/  FMUL.FTZ R10, R0, R130 ;  /* 0x00000082000a7220 */ /* 0x000fe40000410000 */
[C---:B------:R-:W-:Y:S01]  /*c830*/  FMUL.FTZ R8, R2.reuse, R128 ;  /* 0x0000008002087220 */ /* 0x040fe20000410000 */
[----:B------:R-:W-:Y:S01]  /*c840*/  MOV R128, R63 ;  /* 0x0000003f00807202 */ /* 0x000fe20000000f00 */
[----:B------:R-:W-:Y:S01]  /*c850*/  FMUL.FTZ R9, R2, R129 ;  /* 0x0000008102097220 */ /* 0x000fe20000410000 */
[----:B------:R-:W-:Y:S01]  /*c860*/  MOV R129, R62 ;  /* 0x0000003e00817202 */ /* 0x000fe20000000f00 */
[----:B------:R-:W2:Y:S01]  /*c870*/  MUFU.EX2 R106, R70 ;  /* 0x00000046006a7308 */ /* 0x000ea20000000800 */
[C---:B------:R-:W-:Y:S02]  /*c880*/  FMUL.FTZ R14, R0.reuse, R126 ;  /* 0x0000007e000e7220 */ /* 0x040fe40000410000 */
[C---:B------:R-:W-:Y:S02]  /*c890*/  FMUL.FTZ R15, R0.reuse, R127 ;  /* 0x0000007f000f7220 */ /* 0x040fe40000410000 */
[C---:B------:R-:W-:Y:S02]  /*c8a0*/  FMUL.FTZ R18, R0.reuse, R122 ;  /* 0x0000007a00127220 */ /* 0x040fe40000410000 */
[C---:B------:R-:W-:Y:S02]  /*c8b0*/  FMUL.FTZ R19, R0.reuse, R123 ;  /* 0x0000007b00137220 */ /* 0x040fe40000410000 */
[C---:B------:R-:W-:Y:S01]  /*c8c0*/  FMUL.FTZ R22, R0.reuse, R118 ;  /* 0x0000007600167220 */ /* 0x040fe20000410000 */
[----:B------:R-:W4:Y:S01]  /*c8d0*/  MUFU.EX2 R70, R156 ;  /* 0x0000009c00467308 */ /* 0x000f220000000800 */
[C---:B------:R-:W-:Y:S02]  /*c8e0*/  FMUL.FTZ R23, R0.reuse, R119 ;  /* 0x0000007700177220 */ /* 0x040fe40000410000 */
[C---:B------:R-:W-:Y:S02]  /*c8f0*/  FMUL.FTZ R26, R0.reuse, R114 ;  /* 0x00000072001a7220 */ /* 0x040fe40000410000 */
[----:B------:R-:W-:Y:S02]  /*c900*/  FMUL.FTZ R27, R0, R115 ;  /* 0x00000073001b7220 */ /* 0x000fe40000410000 */
[----:B------:R-:W-:Y:S01]  /*c910*/  FMUL.FTZ R29, R2, R109 ;  /* 0x0000006d021d7220 */ /* 0x000fe20000410000 */
[----:B------:R-:W-:Y:S01]  /*c920*/  LDSM.16.MT88.4 R112, [R204+0x3800] ;  /* 0x00380000cc70783b */ /* 0x000fe20000004200 */
[C---:B------:R-:W-:Y:S01]  /*c930*/  FMUL.FTZ R30, R0.reuse, R110 ;  /* 0x0000006e001e7220 */ /* 0x040fe20000410000 */
[----:B------:R-:W-:Y:S01]  /*c940*/  MUFU.EX2 R157, R157 ;  /* 0x0000009d009d7308 */ /* 0x000fe20000000800 */
[C---:B------:R-:W-:Y:S02]  /*c950*/  FMUL.FTZ R31, R0.reuse, R111 ;  /* 0x0000006f001f7220 */ /* 0x040fe40000410000 */
[----:B------:R-:W-:Y:S01]  /*c960*/  FMUL.FTZ R35, R0, R107 ;  /* 0x0000006b00237220 */ /* 0x000fe20000410000 */
[----:B--2---:R-:W-:Y:S01]  /*c970*/  F2FP.BF16.PACK_AB R147, R116, R106 ;  /* 0x0000006a7493723e */ /* 0x004fe200000010ff */
        /* <DEDUP_REMOVED lines=13> */
[C---:B------:R-:W-:Y:S02]  /*ca50*/  FMUL.FTZ R46, R0.reuse, R94 ;  /* 0x0000005e002e7220 */ /* 0x040fe40000410000 */
[----:B------:R-:W-:Y:S02]  /*ca60*/  FMUL.FTZ R47, R0, R95 ;  /* 0x0000005f002f7220 */ /* 0x000fe40000410000 */
[C---:B------:R-:W-:Y:S01]  /*ca70*/  FMUL.FTZ R44, R2.reuse, R92 ;  /* 0x0000005c022c7220 */ /* 0x040fe20000410000 */
[----:B------:R-:W-:Y:S01]  /*ca80*/  MUFU.EX2 R150, R121 ;  /* 0x0000007900967308 */ /* 0x000fe20000000800 */
[C---:B------:R-:W-:Y:S02]  /*ca90*/  FMUL.FTZ R48, R2.reuse, R88 ;  /* 0x0000005802307220 */ /* 0x040fe40000410000 */
[----:B------:R-:W-:Y:S02]  /*caa0*/  FMUL.FTZ R49, R2, R89 ;  /* 0x0000005902317220 */ /* 0x000fe40000410000 */
[C---:B------:R-:W-:Y:S02]  /*cab0*/  FMUL.FTZ R50, R0.reuse, R90 ;  /* 0x0000005a00327220 */ /* 0x040fe40000410000 */
[----:B------:R-:W-:Y:S02]  /*cac0*/  FMUL.FTZ R51, R0, R91 ;  /* 0x0000005b00337220 */ /* 0x000fe40000410000 */
[----:B------:R-:W-:Y:S01]  /*cad0*/  FMUL.FTZ R53, R2, R85 ;  /* 0x0000005502357220 */ /* 0x000fe20000410000 */
[----:B------:R-:W-:Y:S01]  /*cae0*/  LDSM.16.MT88.4 R88, [R205+0x1800] ;  /* 0x00180000cd58783b */ /* 0x000fe20000004200 */
        /* <DEDUP_REMOVED lines=8> */
[C---:B------:R-:W-:Y:S02]  /*cb70*/  FMUL.FTZ R56, R2.reuse, R80 ;  /* 0x0000005002387220 */ /* 0x040fe40000410000 */
[C---:B------:R-:W-:Y:S02]  /*cb80*/  FMUL.FTZ R60, R2.reuse, R76 ;  /* 0x0000004c023c7220 */ /* 0x040fe40000410000 */
[----:B------:R-:W-:Y:S02]  /*cb90*/  FMUL.FTZ R61, R2, R77 ;  /* 0x0000004d023d7220 */ /* 0x000fe40000410000 */
[C---:B------:R-:W-:Y:S02]  /*cba0*/  FMUL.FTZ R62, R0.reuse, R78 ;  /* 0x0000004e003e7220 */ /* 0x040fe40000410000 */
[C---:B------:R-:W-:Y:S01]  /*cbb0*/  FMUL.FTZ R63, R0.reuse, R79 ;  /* 0x0000004f003f7220 */ /* 0x040fe20000410000 */
[----:B------:R-:W2:Y:S01]  /*cbc0*/  MUFU.EX2 R2, R155 ;  /* 0x0000009b00027308 */ /* 0x000ea20000000800 */
[----:B------:R-:W-:Y:S09]  /*cbd0*/  LDSM.16.MT88.4 R76, [R203+0x800] ;  /* 0x00080000cb4c783b */ /* 0x000ff20000004200 */
[----:B------:R5:W1:Y:S10]  /*cbe0*/  MUFU.EX2 R80, R154 ;  /* 0x0000009a00507308 */ /* 0x000a740000000800 */
[----:B------:R-:W1:Y:S10]  /*cbf0*/  MUFU.EX2 R110, R149 ;  /* 0x00000095006e7308 */ /* 0x000e740000000800 */
[----:B------:R-:W-:Y:S01]  /*cc00*/  MUFU.EX2 R149, R129 ;  /* 0x0000008100957308 */ /* 0x000fe20000000800 */
[----:B-----5:R-:W5:Y:S09]  /*cc10*/  LDL R154, [R1+0x4] ;  /* 0x00000400019a7983 */ /* 0x020f720000100800 */
        /* <DEDUP_REMOVED lines=10> */
[C---:B---3--:R-:W-:Y:S01]  /*ccc0*/  FFMA.FTZ R6, R0.reuse, R11, R145 ;  /* 0x0000000b00067223 */ /* 0x048fe20000010091 */
[C---:B------:R-:W-:Y:S01]  /*ccd0*/  F2FP.BF16.PACK_AB R145, R7.reuse, R145 ;  /* 0x000000910791723e */ /* 0x040fe200000010ff */
[C---:B------:R-:W-:Y:S02]  /*cce0*/  FMUL.FTZ R11, R0.reuse, R131 ;  /* 0x00000083000b7220 */ /* 0x040fe40000410000 */
[----:B------:R-:W-:Y:S02]  /*ccf0*/  FADD.FTZ R105, R7, R6 ;  /* 0x0000000607697221 */ /* 0x000fe40000010000 */
[C---:B------:R-:W-:Y:S02]  /*cd00*/  FMUL.FTZ R6, R0.reuse, R134 ;  /* 0x0000008600067220 */ /* 0x040fe40000410000 */
[----:B------:R-:W-:Y:S01]  /*cd10*/  FMUL.FTZ R7, R0, R135 ;  /* 0x0000008700077220 */ /* 0x000fe20000410000 */
[----:B------:R-:W-:Y:S01]  /*cd20*/  MUFU.EX2 R240, R240 ;  /* 0x000000f000f07308 */ /* 0x000fe20000000800 */
[----:B----4-:R-:W-:Y:S04]  /*cd30*/  FADD.FTZ R0, R70, R148 ;  /* 0x0000009446007221 */ /* 0x010fe80000010000 */
[----:B--2---:R-:W-:Y:S01]  /*cd40*/  FADD.FTZ R0, R2, R0 ;  /* 0x0000000002007221 */ /* 0x004fe20000010000 */
[C---:B-1----:R-:W-:Y:S04]  /*cd50*/  HMMA.16816.F32.BF16 R4, R144.reuse, R72, R4 ;  /* 0x000000489004723c */ /* 0x042fe80000041804 */
[----:B------:R1:W-:Y:S01]  /*cd60*/  MUFU.EX2 R148, R128 ;  /* 0x0000008000947308 */ /* 0x0003e20000000800 */
[----:B------:R-:W-:Y:S03]  /*cd70*/  FADD.FTZ R0, R80, R0 ;  /* 0x0000000050007221 */ /* 0x000fe60000010000 */
[C---:B------:R-:W-:Y:S01]  /*cd80*/  HMMA.16816.F32.BF16 R8, R144.reuse, R74, R8 ;  /* 0x0000004a9008723c */ /* 0x040fe20000041808 */
[----:B------:R-:W2:Y:S03]  /*cd90*/  LDSM.16.MT88.4 R72, [R205] ;  /* 0x00000000cd48783b */ /* 0x000ea60000004200 */
[C---:B------:R-:W-:Y:S02]  /*cda0*/  FADD.FTZ R0, R71.reuse, R0 ;  /* 0x0000000047007221 */ /* 0x040fe40000010000 */
[----:B------:R-:W-:Y:S10]  /*cdb0*/  MUFU.EX2 R241, R241 ;  /* 0x000000f100f17308 */ /* 0x000ff40000000800 */
[----:B------:R-:W-:Y:S01]  /*cdc0*/  MUFU.EX2 R242, R242 ;  /* 0x000000f200f27308 */ /* 0x000fe20000000800 */
[----:B-1----:R-:W-:Y:S09]  /*cdd0*/  LDSM.16.MT88.4 R128, [R203+0x3800] ;  /* 0x00380000cb80783b */ /* 0x002ff20000004200 */
[----:B------:R-:W-:Y:S10]  /*cde0*/  MUFU.EX2 R153, R247 ;  /* 0x000000f700997308 */ /* 0x000ff40000000800 */
[----:B------:R-:W-:Y:S01]  /*cdf0*/  MUFU.EX2 R109, R151 ;  /* 0x00000097006d7308 */ /* 0x000fe20000000800 */
[C---:B--2---:R-:W-:Y:S09]  /*ce00*/  HMMA.16816.F32.BF16 R12, R144.reuse, R72, R12 ;  /* 0x00000048900c723c */ /* 0x044ff2000004180c */
[----:B------:R-:W-:Y:S01]  /*ce10*/  MUFU.EX2 R151, R251 ;  /* 0x000000fb00977308 */ /* 0x000fe20000000800 */
[C---:B------:R-:W-:Y:S01]  /*ce20*/  HMMA.16816.F32.BF16 R16, R144.reuse, R74, R16 ;  /* 0x0000004a9010723c */ /* 0x040fe20000041810 */
[----:B------:R-:W1:Y:S08]  /*ce30*/  LDSM.16.MT88.4 R72, [R204] ;  /* 0x00000000cc48783b */ /* 0x000e700000004200 */
[----:B------:R-:W2:Y:S10]  /*ce40*/  MUFU.EX2 R108, R152 ;  /* 0x00000098006c7308 */ /* 0x000eb40000000800 */
[----:B------:R-:W-:Y:S01]  /*ce50*/  MUFU.EX2 R152, R248 ;  /* 0x000000f800987308 */ /* 0x000fe20000000800 */
[C---:B-1----:R-:W-:Y:S08]  /*ce60*/  HMMA.16816.F32.BF16 R20, R144.reuse, R72, R20 ;  /* 0x000000489014723c */ /* 0x042ff00000041814 */
[C---:B------:R-:W-:Y:S01]  /*ce70*/  HMMA.16816.F32.BF16 R24, R144.reuse, R74, R24 ;  /* 0x0000004a9018723c */ /* 0x040fe20000041818 */
[----:B------:R-:W1:Y:S07]  /*ce80*/  LDSM.16.MT88.4 R72, [R216] ;  /* 0x00000000d848783b */ /* 0x000e6e0000004200 */
[C---:B-1----:R-:W-:Y:S08]  /*ce90*/  HMMA.16816.F32.BF16 R28, R144.reuse, R72, R28 ;  /* 0x00000048901c723c */ /* 0x042ff0000004181c */
[C---:B------:R-:W-:Y:S01]  /*cea0*/  HMMA.16816.F32.BF16 R32, R144.reuse, R74, R32 ;  /* 0x0000004a9020723c */ /* 0x040fe20000041820 */
[----:B------:R-:W1:Y:S02]  /*ceb0*/  LDSM.16.MT88.4 R72, [R203+0x4000] ;  /* 0x00400000cb48783b */ /* 0x000e640000004200 */
[----:B-----5:R-:W-:Y:S05]  /*cec0*/  ISETP.GT.AND P0, PT, R232, R154, PT ;  /* 0x0000009ae800720c */ /* 0x020fea0003f04270 */
        /* <DEDUP_REMOVED lines=15> */
[----:B------:R-:W3:Y:S02]  /*cfc0*/  LDSM.16.MT88.4 R80, [R205+0x800] ;  /* 0x00080000cd50783b */ /* 0x000ee40000004200 */
[----:B------:R-:W4:Y:S01]  /*cfd0*/  MUFU.EX2 R2, R163 ;  /* 0x000000a300027308 */ /* 0x000f220000000800 */
[----:B--2---:R-:W-:Y:S02]  /*cfe0*/  F2FP.BF16.PACK_AB R75, R108, R109 ;  /* 0x0000006d6c4b723e */ /* 0x004fe400000010ff */
[----:B------:R-:W-:Y:S05]  /*cff0*/  F2FP.BF16.PACK_AB R145, R148, R149 ;  /* 0x000000959491723e */ /* 0x000fea00000010ff */
[C---:B------:R-:W-:Y:S02]  /*d000*/  HMMA.16816.F32.BF16 R4, R72.reuse, R76, R4 ;  /* 0x0000004c4804723c */ /* 0x040fe40000041804 */
[----:B------:R-:W2:Y:S03]  /*d010*/  MUFU.EX2 R71, R161 ;  /* 0x000000a100477308 */ /* 0x000ea60000000800 */
[----:B-1----:R-:W-:Y:S03]  /*d020*/  FADD.FTZ R0, R70, R0 ;  /* 0x0000000046007221 */ /* 0x002fe60000010000 */
[C---:B------:R-:W-:Y:S01]  /*d030*/  HMMA.16816.F32.BF16 R8, R72.reuse, R78, R8 ;  /* 0x0000004e4808723c */ /* 0x040fe20000041808 */
[----:B------:R-:W1:Y:S03]  /*d040*/  LDSM.16.MT88.4 R76, [R204+0x800] ;  /* 0x00080000cc4c783b */ /* 0x000e660000004200 */
[----:B------:R-:W-:Y:S01]  /*d050*/  MUFU.EX2 R144, R125 ;  /* 0x0000007d00907308 */ /* 0x000fe20000000800 */
[----:B----4-:R-:W-:Y:S04]  /*d060*/  FADD.FTZ R0, R2, R0 ;  /* 0x0000000002007221 */ /* 0x010fe80000010000 */
[----:B------:R-:W-:Y:S05]  /*d070*/  FADD.FTZ R0, R84, R0 ;  /* 0x0000000054007221 */ /* 0x000fea0000010000 */
[----:B------:R-:W-:Y:S01]  /*d080*/  MUFU.EX2 R146, R124 ;  /* 0x0000007c00927308 */ /* 0x000fe20000000800 */
[C---:B--2---:R-:W-:Y:S01]  /*d090*/  FADD.FTZ R0, R71.reuse, R0 ;  /* 0x0000000047007221 */ /* 0x044fe20000010000 */
        /* <DEDUP_REMOVED lines=31> */
[----:B------:R-:W5:Y:S07]  /*d290*/  LDSM.16.MT88.4 R76, [R206+0x1000] ;  /* 0x00100000ce4c783b */ /* 0x000f6e0000004200 */
[C---:B--2---:R-:W-:Y:S04]  /*d2a0*/  HMMA.16816.F32.BF16 R12, R72.reuse, R80, R12 ;  /* 0x00000050480c723c */ /* 0x044fe8000004180c */
[----:B----4-:R-:W-:Y:S04]  /*d2b0*/  FADD.FTZ R0, R70, R0 ;  /* 0x0000000046007221 */ /* 0x010fe80000010000 */
        /* <DEDUP_REMOVED lines=40> */
[C---:B-----5:R-:W-:Y:S04]  /*d540*/  FADD.FTZ R0, R71.reuse, R0 ;  /* 0x0000000047007221 */ /* 0x060fe80000010000 */
        /* <DEDUP_REMOVED lines=28> */
[C---:B-----5:R-:W-:Y:S03]  /*d710*/  FADD.FTZ R0, R71.reuse, R0 ;  /* 0x0000000047007221 */ /* 0x060fe60000010000 */
        /* <DEDUP_REMOVED lines=27> */
[----:B--2---:R-:W-:Y:S04]  /*d8d0*/  FADD.FTZ R0, R70, R0 ;  /* 0x0000000046007221 */ /* 0x004fe80000010000 */
[C---:B-1----:R-:W-:Y:S04]  /*d8e0*/  HMMA.16816.F32.BF16 R52, R72.reuse, R92, R52 ;  /* 0x0000005c4834723c */ /* 0x042fe80000041834 */
[----:B------:R-:W-:Y:S04]  /*d8f0*/  FADD.FTZ R0, R104, R0 ;  /* 0x0000000068007221 */ /* 0x000fe80000010000 */
[C---:B------:R-:W-:Y:S01]  /*d900*/  HMMA.16816.F32.BF16 R56, R72.reuse, R94, R56 ;  /* 0x0000005e4838723c */ /* 0x040fe20000041838 */
[----:B------:R-:W1:Y:S03]  /*d910*/  LDSM.16.MT88.4 R92, [R204+0x2800] ;  /* 0x00280000cc5c783b */ /* 0x000e660000004200 */
[----:B----4-:R-:W-:Y:S04]  /*d920*/  FADD.FTZ R0, R2, R0 ;  /* 0x0000000002007221 */ /* 0x010fe80000010000 */
        /* <DEDUP_REMOVED lines=16> */
[----:B------:R-:W-:Y:S03]  /*da30*/  MUFU.EX2 R70, R132 ;  /* 0x0000008400467308 */ /* 0x000fe60000000800 */
[----:B------:R-:W-:Y:S03]  /*da40*/  F2FP.BF16.PACK_AB R73, R152, R153 ;  /* 0x000000999849723e */ /* 0x000fe600000010ff */
[----:B------:R-:W-:Y:S01]  /*da50*/  F2FP.BF16.PACK_AB R74, R2, R104 ;  /* 0x00000068024a723e */ /* 0x000fe200000010ff */
[C---:B----4-:R-:W-:Y:S03]  /*da60*/  HMMA.16816.F32.BF16 R36, R76.reuse, R88, R36 ;  /* 0x000000584c24723c */ /* 0x050fe60000041824 */
[----:B------:R-:W1:Y:S01]  /*da70*/  MUFU.EX2 R2, R120 ;  /* 0x0000007800027308 */ /* 0x000e620000000800 */
[----:B------:R-:W-:Y:S04]  /*da80*/  F2FP.BF16.PACK_AB R75, R150, R151 ;  /* 0x00000097964b723e */ /* 0x000fe800000010ff */
[C---:B------:R-:W-:Y:S01]  /*da90*/  HMMA.16816.F32.BF16 R40, R76.reuse, R90, R40 ;  /* 0x0000005a4c28723c */ /* 0x040fe20000041828 */
[----:B------:R-:W2:Y:S04]  /*daa0*/  LDSM.16.MT88.4 R88, [R203+0x3000] ;  /* 0x00300000cb58783b */ /* 0x000ea80000004200 */
[----:B------:R-:W4:Y:S03]  /*dab0*/  MUFU.EX2 R71, R133 ;  /* 0x0000008500477308 */ /* 0x000f260000000800 */
[C---:B------:R-:W-:Y:S08]  /*dac0*/  HMMA.16816.F32.BF16 R44, R76.reuse, R96, R44 ;  /* 0x000000604c2c723c */ /* 0x040ff0000004182c */
[C---:B------:R-:W-:Y:S01]  /*dad0*/  HMMA.16816.F32.BF16 R48, R76.reuse, R98, R48 ;  /* 0x000000624c30723c */ /* 0x040fe20000041830 */
[----:B------:R-:W-:Y:S03]  /*dae0*/  LDSM.16.MT88.4 R96, [R206+0x3000] ;  /* 0x00300000ce60783b */ /* 0x000fe60000004200 */
[----:B-1----:R-:W-:Y:S04]  /*daf0*/  FADD.FTZ R0, R2, R0 ;  /* 0x0000000002007221 */ /* 0x002fe80000010000 */
[C---:B-----5:R-:W-:Y:S01]  /*db00*/  HMMA.16816.F32.BF16 R52, R76.reuse, R80, R52 ;  /* 0x000000504c34723c */ /* 0x060fe20000041834 */
[----:B------:R-:W-:Y:S03]  /*db10*/  LDSM.16.MT88.4 R120, [R205+0x3800] ;  /* 0x00380000cd78783b */ /* 0x000fe60000004200 */
[C---:B------:R-:W-:Y:S01]  /*db20*/  FADD.FTZ R0, R144.reuse, R0 ;  /* 0x0000000090007221 */ /* 0x040fe20000010000 */
[----:B------:R-:W-:Y:S01]  /*db30*/  F2FP.BF16.PACK_AB R144, R144, R2 ;  /* 0x000000029090723e */ /* 0x000fe200000010ff */
[----:B------:R-:W-:Y:S01]  /*db40*/  FADD.FTZ R2, R106, R105 ;  /* 0x000000696a027221 */ /* 0x000fe20000010000 */
[----:B----4-:R-:W-:Y:S01]  /*db50*/  F2FP.BF16.PACK_AB R147, R70, R71 ;  /* 0x000000474693723e */ /* 0x010fe200000010ff */
[C---:B------:R-:W-:Y:S01]  /*db60*/  HMMA.16816.F32.BF16 R56, R76.reuse, R82, R56 ;  /* 0x000000524c38723c */ /* 0x040fe20000041838 */
[----:B------:R-:W1:Y:S03]  /*db70*/  LDSM.16.MT88.4 R80, [R204+0x3000] ;  /* 0x00300000cc50783b */ /* 0x000e660000004200 */
[----:B------:R-:W-:Y:S01]  /*db80*/  FADD.FTZ R0, R146, R0 ;  /* 0x0000000092007221 */ /* 0x000fe20000010000 */
[C---:B------:R-:W-:Y:S03]  /*db90*/  F2FP.BF16.PACK_AB R146, R68.reuse, R146 ;  /* 0x000000924492723e */ /* 0x040fe600000010ff */
[C---:B---3--:R-:W-:Y:S01]  /*dba0*/  HMMA.16816.F32.BF16 R60, R76.reuse, R84, R60 ;  /* 0x000000544c3c723c */ /* 0x048fe2000004183c */
[----:B------:R-:W-:Y:S03]  /*dbb0*/  LDSM.16.MT88.4 R104, [R206+0x3800] ;  /* 0x00380000ce68783b */ /* 0x000fe60000004200 */
[----:B------:R-:W-:Y:S02]  /*dbc0*/  FADD.FTZ R247, R68, R0 ;  /* 0x0000000044f77221 */ /* 0x000fe40000010000 */
[----:B------:R-:W-:Y:S02]  /*dbd0*/  FADD.FTZ R0, R116, R2 ;  /* 0x0000000274007221 */ /* 0x000fe40000010000 */
[----:B------:R-:W-:Y:S01]  /*dbe0*/  HMMA.16816.F32.BF16 R64, R76, R86, R64 ;  /* 0x000000564c40723c */ /* 0x000fe20000041840 */
[----:B------:R-:W3:Y:S03]  /*dbf0*/  LDSM.16.MT88.4 R76, [R205+0x7000] ;  /* 0x00700000cd4c783b */ /* 0x000ee60000004200 */
[----:B------:R-:W-:Y:S04]  /*dc00*/  FADD.FTZ R0, R111, R0 ;  /* 0x000000006f007221 */ /* 0x000fe80000010000 */
[C---:B--2---:R-:W-:Y:S01]  /*dc10*/  HMMA.16816.F32.BF16 R4, R72.reuse, R88, R4 ;  /* 0x000000584804723c */ /* 0x044fe20000041804 */
[----:B------:R-:W2:Y:S04]  /*dc20*/  LDSM.16.MT88.4 R84, [R204+0x7000] ;  /* 0x00700000cc54783b */ /* 0x000ea80000004200 */
        /* <DEDUP_REMOVED lines=57> */
[----:B------:R-:W-:Y:S02]  /*dfc0*/  IADD3 R0, R232, -0x1, RZ ;  /* 0xffffffffe8007810 */ /* 0x000fe40007ffe0ff */
[----:B------:R-:W-:Y:S01]  /*dfd0*/  MOV R71, R3 ;  /* 0x0000000300477202 */ /* 0x000fe20000000f00 */
        /* <DEDUP_REMOVED lines=12> */
.L_x_1877:
[----:B------:R-:W-:Y:S05]  /*e0a0*/  BRA.DIV ~URZ, `(.L_x_1885) ;  /* 0x000047b27f007947 */ /* 0x000fea000b800000 */
[----:B------:R1:W2:Y:S02]  /*e0b0*/  SHFL.BFLY PT, R4, R247, 0x2, 0x1f ;  /* 0x0c401f00f7047f89 */ /* 0x0002a400000e0000 */
.L_x_1913:
        /* <DEDUP_REMOVED lines=8> */
.L_x_1914:
        /* <DEDUP_REMOVED lines=52> */
[----:B------:R-:W-:Y:S01]  /*e480*/  FMUL.FTZ R126, R0, R126 ;  /* 0x0000007e007e7220 */ /* 0x000fe20000410000 */
        /* <DEDUP_REMOVED lines=32> */
.L_x_1858:
        /* <DEDUP_REMOVED lines=19> */
.L_x_1888:
[----:B--2---:R-:W-:Y:S05]  /*e7c0*/  BSYNC B0 ;  /* 0x0000000000007941 */ /* 0x004fea0003800000 */
.L_x_1887:
        /* <DEDUP_REMOVED lines=15> */
[----:B-1----:R-:W-:Y:S05]  /*e8c0*/  CALL.REL.NOINC `($__internal_29_$__cuda_sm70_shflsync_idx_p) ;  /* 0x000041d000007944 */ /* 0x002fea0003c00000 */
.L_x_1891:
        /* <DEDUP_REMOVED lines=187> */
.L_x_1893:
[----:B------:R-:W-:Y:S05]  /*f480*/  BSYNC B0 ;  /* 0x0000000000007941 */ /* 0x000fea0003800000 */
.L_x_1892:
        /* <DEDUP_REMOVED lines=68> */
.L_x_1890:
        /* <DEDUP_REMOVED lines=44> */
.L_x_1894:
[----:B------:R-:W-:Y:S05]  /*fb90*/  BSYNC B1 ;  /* 0x0000000000017941 */ /* 0x000fea0003800000 */
.L_x_1889:
        /* <DEDUP_REMOVED lines=10> */
.L_x_1915:
[----:B------:R-:W-:Y:S01]  /*fc40*/  WARPSYNC 0xffffffff ;  /* 0xffffffff00007948 */ /* 0x000fe20003800000 */
[----:B------:R-:W-:Y:S06]  /*fc50*/  BAR.SYNC.DEFER_BLOCKING 0x4, 0x100 ;  /* 0x0104000000007b1d */ /* 0x000fec0000010000 */
[----:B---3--:R3:W-:Y:S04]  /*fc60*/  STL [R1+0x4c], R0 ;  /* 0x00004c0001007387 */ /* 0x0087e80000100800 */
[----:B------:R3:W-:Y:S04]  /*fc70*/  @!P6 STS [0x10100], R18 ;  /* 0x01010012ff00e388 */ /* 0x0007e80000000800 */
[----:B------:R-:W-:Y:S06]  /*fc80*/  BAR.ARV 0x5, 0x100 ;  /* 0x0144000000007b1d */ /* 0x000fec0000002000 */
.L_x_1895:
[----:B--23--:R-:W2:Y:S02]  /*fc90*/  LDL R0, [R1+0x4c] ;  /* 0x00004c0001007983 */ /* 0x00cea40000100800 */
[----:B--2---:R-:W-:-:S13]  /*fca0*/  ISETP.GE.AND P0, PT, R0, c[0x0][0x538], PT ;  /* 0x00014e0000007a0c */ /* 0x004fda0003f06270 */
[----:B-1--45:R-:W-:Y:S01]  /*fcb0*/  @P0 CALL.REL.NOINC `(.L_x_1897) ;  /* 0x0000001000000944 */ /* 0x032fe20003c00000 */
[----:B------:R-:W-:Y:S05]  /*fcc0*/  BRA `(.L_x_1898) ;  /* 0xffff0d5000007947 */ /* 0x000fea000383ffff */
.L_x_1897:
[----:B------:R-:W-:Y:S05]  /*fcd0*/  EXIT ;  /* 0x000000000000794d */ /* 0x000fea0003800000 */
.L_x_1861:
[----:B------:R-:W-:Y:S01]  /*fce0*/  IMAD.MOV.U32 R235, RZ, RZ, R0 ;  /* 0x000000ffffeb7224 */ /* 0x000fe200078e0000 */
[----:B------:R-:W-:Y:S01]  /*fcf0*/  MOV R236, RZ ;  /* 0x000000ff00ec7202 */ /* 0x000fe20000000f00 */
[----:B------:R-:W-:Y:S01]  /*fd00*/  IMAD.MOV.U32 R3, RZ, RZ, 0x181f ;  /* 0x0000181fff037424 */ /* 0x000fe200078e00ff */
[----:B------:R-:W-:Y:S02]  /*fd10*/  MOV R2, 0xfd30 ;  /* 0x0000fd3000027802 */ /* 0x000fe40000000f00 */
[----:B------:R-:W-:Y:S05]  /*fd20*/  CALL.REL.NOINC `($__internal_29_$__cuda_sm70_shflsync_idx_p) ;  /* 0x00002d7000007944 */ /* 0x000fea0003c00000 */
[----:B------:R-:W-:Y:S01]  /*fd30*/  MOV R10, R236 ;  /* 0x000000ec000a7202 */ /* 0x000fe20000000f00 */
[----:B------:R-:W-:Y:S05]  /*fd40*/  BRA `(.L_x_1899) ;  /* 0xffff363000007947 */ /* 0x000fea000383ffff */
.L_x_1862:
[----:B------:R-:W-:Y:S01]  /*fd50*/  IMAD.MOV.U32 R235, RZ, RZ, R6 ;  /* 0x000000ffffeb7224 */ /* 0x000fe200078e0006 */
[----:B------:R-:W-:Y:S01]  /*fd60*/  MOV R236, RZ ;  /* 0x000000ff00ec7202 */ /* 0x000fe20000000f00 */
[----:B------:R-:W-:Y:S01]  /*fd70*/  IMAD.MOV.U32 R3, RZ, RZ, 0x181f ;  /* 0x0000181fff037424 */ /* 0x000fe200078e00ff */
[----:B------:R-:W-:Y:S02]  /*fd80*/  MOV R2, 0xfda0 ;  /* 0x0000fda000027802 */ /* 0x000fe40000000f00 */
[----:B-12---:R-:W-:Y:S05]  /*fd90*/  CALL.REL.NOINC `($__internal_29_$__cuda_sm70_shflsync_idx_p) ;  /* 0x00002d0000007944 */ /* 0x006fea0003c00000 */
[----:B------:R-:W-:Y:S01]  /*fda0*/  ISETP.GE.AND P2, PT, R233, c[0x0][0x1d4], PT ;  /* 0x00007500e9007a0c */ /* 0x000fe20003f46270 */
[----:B------:R-:W-:Y:S01]  /*fdb0*/  IMAD.MOV.U32 R235, RZ, RZ, R0 ;  /* 0x000000ffffeb7224 */ /* 0x000fe200078e0000 */
[----:B------:R-:W-:Y:S02]  /*fdc0*/  IADD3 R2, P0, R236, R163, RZ ;  /* 0x000000a3ec027210 */ /* 0x000fe40007f1e0ff */
        /* <DEDUP_REMOVED lines=9> */
[----:B------:R-:W-:-:S04]  /*fe60*/  IMAD.MOV.U32 R236, RZ, RZ, 0x1 ;  /* 0x00000001ffec7424 */ /* 0x000fc800078e00ff */
[----:B------:R-:W-:-:S05]  /*fe70*/  IMAD.X R3, R10, 0x1, R5, P5 ;  /* 0x000000010a037824 */ /* 0x000fca00028e0605 */
[----:B------:R1:W-:Y:S02]  /*fe80*/  LDGSTS.E.BYPASS.LTC128B.128 [R229+0xc100], [R2.64], !P0 ;  /* 0x0c10000002e57fae */ /* 0x0003e4000c101d46 */
[----:B-1----:R-:W-:Y:S01]  /*fe90*/  IMAD.MOV.U32 R3, RZ, RZ, 0x181f ;  /* 0x0000181fff037424 */ /* 0x002fe200078e00ff */
[----:B------:R-:W-:Y:S02]  /*fea0*/  MOV R2, 0xfec0 ;  /* 0x0000fec000027802 */ /* 0x000fe40000000f00 */
[----:B------:R-:W-:Y:S05]  /*feb0*/  CALL.REL.NOINC `($__internal_29_$__cuda_sm70_shflsync_idx_p) ;  /* 0x00002be000007944 */ /* 0x000fea0003c00000 */
[----:B------:R-:W-:Y:S01]  /*fec0*/  IMAD.MOV.U32 R9, RZ, RZ, R236 ;  /* 0x000000ffff097224 */ /* 0x000fe200078e00ec */
[----:B------:R-:W-:Y:S01]  /*fed0*/  MOV R236, 0x1 ;  /* 0x0000000100ec7802 */ /* 0x000fe20000000f00 */
[----:B------:R-:W-:Y:S01]  /*fee0*/  IMAD.MOV.U32 R235, RZ, RZ, R6 ;  /* 0x000000ffffeb7224 */ /* 0x000fe200078e0006 */
[----:B------:R-:W-:Y:S02]  /*fef0*/  MOV R3, 0x181f ;  /* 0x0000181f00037802 */ /* 0x000fe40000000f00 */
[----:B------:R-:W-:Y:S02]  /*ff00*/  MOV R2, 0xff20 ;  /* 0x0000ff2000027802 */ /* 0x000fe40000000f00 */
[----:B------:R-:W-:Y:S05]  /*ff10*/  CALL.REL.NOINC `($__internal_29_$__cuda_sm70_shflsync_idx_p) ;  /* 0x00002b8000007944 */ /* 0x000fea0003c00000 */
        /* <DEDUP_REMOVED lines=19> */
[----:B-1----:R-:W-:Y:S05]  /*10050*/  CALL.REL.NOINC `($__internal_29_$__cuda_sm70_shflsync_idx_p) ;  /* 0x00002a4000007944 */ /* 0x002fea0003c00000 */
        /* <DEDUP_REMOVED lines=32> */
[----:B------:R-:W-:Y:S01]  /*10260*/  MOV R2, R236 ;  /* 0x000000ec00027202 */ /* 0x000fe20000000f00 */
[----:B------:R-:W-:Y:S05]  /*10270*/  BRA `(.L_x_1900) ;  /* 0xffff32e000007947 */ /* 0x000fea000383ffff */
.L_x_1863:
[----:B------:R-:W-:Y:S01]  /*10280*/  IMAD.MOV.U32 R235, RZ, RZ, R4 ;  /* 0x000000ffffeb7224 */ /* 0x000fe200078e0004 */
[----:B------:R-:W-:Y:S01]  /*10290*/  MOV R236, RZ ;  /* 0x000000ff00ec7202 */ /* 0x000fe20000000f00 */
[----:B------:R-:W-:Y:S01]  /*102a0*/  IMAD.MOV.U32 R3, RZ, RZ, 0x1c1f ;  /* 0x00001c1fff037424 */ /* 0x000fe200078e00ff */
[----:B------:R-:W-:-:S02]  /*102b0*/  MOV R2, 0x102d0 ;  /* 0x000102d000027802 */ /* 0x000fc40000000f00 */
[----:B------:R-:W-:Y:S05]  /*102c0*/  CALL.REL.NOINC `($__internal_29_$__cuda_sm70_shflsync_idx_p) ;  /* 0x000027d000007944 */ /* 0x000fea0003c00000 */
[----:B------:R-:W-:Y:S01]  /*102d0*/  MOV R0, R236 ;  /* 0x000000ec00007202 */ /* 0x000fe20000000f00 */
[----:B------:R-:W-:Y:S05]  /*102e0*/  BRA `(.L_x_1901) ;  /* 0xffff347000007947 */ /* 0x000fea000383ffff */
.L_x_1864:
[----:B------:R-:W-:Y:S01]  /*102f0*/  IMAD.MOV.U32 R235, RZ, RZ, R4 ;  /* 0x000000ffffeb7224 */ /* 0x000fe200078e0004 */
[----:B------:R-:W-:Y:S01]  /*10300*/  MOV R236, 0x1 ;  /* 0x0000000100ec7802 */ /* 0x000fe20000000f00 */
[----:B------:R-:W-:Y:S01]  /*10310*/  IMAD.MOV.U32 R3, RZ, RZ, 0x1c1f ;  /* 0x00001c1fff037424 */ /* 0x000fe200078e00ff */
[----:B------:R-:W-:-:S02]  /*10320*/  MOV R2, 0x10340 ;  /* 0x0001034000027802 */ /* 0x000fc40000000f00 */
[----:B-1----:R-:W-:Y:S05]  /*10330*/  CALL.REL.NOINC `($__internal_29_$__cuda_sm70_shflsync_idx_p) ;  /* 0x0000276000007944 */ /* 0x002fea0003c00000 */
[----:B------:R-:W-:Y:S01]  /*10340*/  IMAD.IADD R5, R5, 0x1, R236 ;  /* 0x0000000105057824 */ /* 0x000fe200078e02ec */
[----:B------:R-:W-:Y:S01]  /*10350*/  FMNMX.FTZ R69, R7, R9, !PT ;  /* 0x0000000907457209 */ /* 0x000fe20007810000 */
[----:B------:R-:W-:Y:S01]  /*10360*/  IMAD.MOV.U32 R0, RZ, RZ, 0x2 ;  /* 0x00000002ff007424 */ /* 0x000fe200078e00ff */
[----:B------:R-:W-:-:S02]  /*10370*/  MOV R2, 0x10b80 ;  /* 0x00010b8000027802 */ /* 0x000fc40000000f00 */
        /* <DEDUP_REMOVED lines=13> */
[----:B------:R-:W-:Y:S02]  /*10450*/  FMNMX.FTZ R12, R10, R12, !PT ;  /* 0x0000000c0a0c7209 */ /* 0x000fe40007810000 */
[----:B------:R-:W-:Y:S02]  /*10460*/  FMNMX.FTZ R69, R16, R69, !PT ;  /* 0x0000004510457209 */ /* 0x000fe40007810000 */
[----:B------:R-:W-:Y:S02]  /*10470*/  ISETP.GT.AND P0, PT, R6, 0x11, PT ;  /* 0x000000110600780c */ /* 0x000fe40003f04270 */
[----:B------:R-:W-:Y:S02]  /*10480*/  FSEL R14, R102, -INF , P2 ;  /* 0xff800000660e7808 */ /* 0x000fe40001000000 */
[----:B------:R-:W-:-:S02]  /*10490*/  FMNMX.FTZ R12, R15, R12, !PT ;  /* 0x0000000c0f0c7209 */ /* 0x000fc40007810000 */
[----:B------:R-:W-:Y:S02]  /*104a0*/  FMNMX.FTZ R69, R17, R69, !PT ;  /* 0x0000004511457209 */ /* 0x000fe40007810000 */
[----:B------:R-:W-:Y:S02]  /*104b0*/  FSEL R19, R103, -INF , P0 ;  /* 0xff80000067137808 */ /* 0x000fe40000000000 */
[----:B------:R-:W-:Y:S02]  /*104c0*/  ISETP.GT.AND P2, PT, R6, 0x18, PT ;  /* 0x000000180600780c */ /* 0x000fe40003f44270 */
[----:B------:R-:W-:Y:S02]  /*104d0*/  FMNMX.FTZ R12, R14, R12, !PT ;  /* 0x0000000c0e0c7209 */ /* 0x000fe40007810000 */
[----:B------:R-:W-:Y:S02]  /*104e0*/  FMNMX.FTZ R69, R18, R69, !PT ;  /* 0x0000004512457209 */ /* 0x000fe40007810000 */
[----:B------:R-:W-:-:S02]  /*104f0*/  ISETP.GT.AND P0, PT, R6, 0x19, PT ;  /* 0x000000190600780c */ /* 0x000fc40003f04270 */
[----:B------:R-:W-:Y:S02]  /*10500*/  FSEL R20, R90, -INF , P2 ;  /* 0xff8000005a147808 */ /* 0x000fe40001000000 */
[----:B------:R-:W-:Y:S02]  /*10510*/  FMNMX.FTZ R12, R19, R12, !PT ;  /* 0x0000000c130c7209 */ /* 0x000fe40007810000 */
[----:B------:R-:W-:Y:S02]  /*10520*/  FMNMX.FTZ R69, R21, R69, !PT ;  /* 0x0000004515457209 */ /* 0x000fe40007810000 */
[----:B------:R-:W-:Y:S02]  /*10530*/  FSEL R32, R91, -INF , P0 ;  /* 0xff8000005b207808 */ /* 0x000fe40000000000 */
[----:B------:R-:W-:Y:S02]  /*10540*/  ISETP.GT.AND P2, PT, R6, 0x20, PT ;  /* 0x000000200600780c */ /* 0x000fe40003f44270 */
[----:B------:R-:W-:-:S02]  /*10550*/  FMNMX.FTZ R12, R20, R12, !PT ;  /* 0x0000000c140c7209 */ /* 0x000fc40007810000 */
[----:B------:R-:W-:Y:S02]  /*10560*/  FMNMX.FTZ R69, R121, R69, !PT ;  /* 0x0000004579457209 */ /* 0x000fe40007810000 */
[----:B------:R-:W-:Y:S02]  /*10570*/  ISETP.GT.AND P0, PT, R6, 0x21, PT ;  /* 0x000000210600780c */ /* 0x000fe40003f04270 */
[----:B------:R-:W-:Y:S02]  /*10580*/  FSEL R71, R78, -INF , P2 ;  /* 0xff8000004e477808 */ /* 0x000fe40001000000 */
[----:B------:R-:W-:Y:S02]  /*10590*/  FMNMX.FTZ R12, R32, R12, !PT ;  /* 0x0000000c200c7209 */ /* 0x000fe40007810000 */
[----:B------:R-:W-:Y:S02]  /*105a0*/  FMNMX.FTZ R69, R120, R69, !PT ;  /* 0x0000004578457209 */ /* 0x000fe40007810000 */
[----:B------:R-:W-:-:S02]  /*105b0*/  FSEL R70, R79, -INF , P0 ;  /* 0xff8000004f467808 */ /* 0x000fc40000000000 */
[C---:B------:R-:W-:Y:S02]  /*105c0*/  ISETP.GT.AND P2, PT, R6.reuse, 0x28, PT ;  /* 0x000000280600780c */ /* 0x040fe40003f44270 */
[----:B------:R-:W-:Y:S02]  /*105d0*/  FMNMX.FTZ R12, R71, R12, !PT ;  /* 0x0000000c470c7209 */ /* 0x000fe40007810000 */
[----:B------:R-:W-:Y:S02]  /*105e0*/  FMNMX.FTZ R69, R117, R69, !PT ;  /* 0x0000004575457209 */ /* 0x000fe40007810000 */
[----:B------:R-:W-:Y:S02]  /*105f0*/  ISETP.GT.AND P0, PT, R6, 0x29, PT ;  /* 0x000000290600780c */ /* 0x000fe40003f04270 */
[----:B------:R-:W-:Y:S02]  /*10600*/  FSEL R57, R74, -INF , P2 ;  /* 0xff8000004a397808 */ /* 0x000fe40001000000 */
[----:B------:R-:W-:-:S02]  /*10610*/  FMNMX.FTZ R12, R70, R12, !PT ;  /* 0x0000000c460c7209 */ /* 0x000fc40007810000 */
[----:B------:R-:W-:Y:S02]  /*10620*/  FMNMX.FTZ R69, R116, R69, !PT ;  /* 0x0000004574457209 */ /* 0x000fe40007810000 */
[----:B------:R-:W-:Y:S02]  /*10630*/  FSEL R56, R75, -INF , P0 ;  /* 0xff8000004b387808 */ /* 0x000fe40000000000 */
[C---:B------:R-:W-:Y:S02]  /*10640*/  ISETP.GT.AND P2, PT, R6.reuse, 0x30, PT ;  /* 0x000000300600780c */ /* 0x040fe40003f44270 */
        /* <DEDUP_REMOVED lines=80> */
[----:B------:R-:W-:-:S03]  /*10b50*/  IMAD.MOV.U32 R68, RZ, RZ, R69 ;  /* 0x000000ffff447224 */ /* 0x000fc600078e0045 */
[----:B------:R-:W-:Y:S02]  /*10b60*/  FMNMX.FTZ R12, R171, R12, !PT ;  /* 0x0000000cab0c7209 */ /* 0x000fe40007810000 */
[----:B------:R-:W-:Y:S05]  /*10b70*/  CALL.REL.NOINC `($__internal_28_$__cuda_sm70_shflsync_bfly_p) ;  /* 0x00001ec000007944 */ /* 0x000fea0003c00000 */
[----:B------:R-:W-:Y:S01]  /*10b80*/  FMNMX.FTZ R69, R69, R0, !PT ;  /* 0x0000000045457209 */ /* 0x000fe20007810000 */
[----:B------:R-:W-:Y:S01]  /*10b90*/  IMAD.MOV.U32 R0, RZ, RZ, 0x1 ;  /* 0x00000001ff007424 */ /* 0x000fe200078e00ff */
[----:B------:R-:W-:-:S03]  /*10ba0*/  MOV R2, 0x10bd0 ;  /* 0x00010bd000027802 */ /* 0x000fc60000000f00 */
[----:B------:R-:W-:Y:S02]  /*10bb0*/  IMAD.MOV.U32 R68, RZ, RZ, R69 ;  /* 0x000000ffff447224 */ /* 0x000fe400078e0045 */
[----:B------:R-:W-:Y:S05]  /*10bc0*/  CALL.REL.NOINC `($__internal_28_$__cuda_sm70_shflsync_bfly_p) ;  /* 0x00001e7000007944 */ /* 0x000fea0003c00000 */
[----:B------:R-:W-:Y:S01]  /*10bd0*/  FMNMX.FTZ R69, R69, R0, !PT ;  /* 0x0000000045457209 */ /* 0x000fe20007810000 */
[----:B------:R-:W-:Y:S01]  /*10be0*/  IMAD.MOV.U32 R68, RZ, RZ, R12 ;  /* 0x000000ffff447224 */ /* 0x000fe200078e000c */
[----:B------:R-:W-:Y:S01]  /*10bf0*/  MOV R2, 0x10c20 ;  /* 0x00010c2000027802 */ /* 0x000fe20000000f00 */
[----:B------:R-:W-:Y:S02]  /*10c00*/  IMAD.MOV.U32 R0, RZ, RZ, 0x2 ;  /* 0x00000002ff007424 */ /* 0x000fe400078e00ff */
[----:B------:R-:W-:Y:S05]  /*10c10*/  CALL.REL.NOINC `($__internal_28_$__cuda_sm70_shflsync_bfly_p) ;  /* 0x00001e2000007944 */ /* 0x000fea0003c00000 */
[----:B------:R-:W-:Y:S01]  /*10c20*/  FMNMX.FTZ R12, R12, R0, !PT ;  /* 0x000000000c0c7209 */ /* 0x000fe20007810000 */
[----:B------:R-:W-:Y:S01]  /*10c30*/  IMAD.MOV.U32 R0, RZ, RZ, 0x1 ;  /* 0x00000001ff007424 */ /* 0x000fe200078e00ff */
[----:B------:R-:W-:-:S03]  /*10c40*/  MOV R2, 0x10c70 ;  /* 0x00010c7000027802 */ /* 0x000fc60000000f00 */
[----:B------:R-:W-:Y:S02]  /*10c50*/  IMAD.MOV.U32 R68, RZ, RZ, R12 ;  /* 0x000000ffff447224 */ /* 0x000fe400078e000c */
[----:B------:R-:W-:Y:S05]  /*10c60*/  CALL.REL.NOINC `($__internal_28_$__cuda_sm70_shflsync_bfly_p) ;  /* 0x00001dd000007944 */ /* 0x000fea0003c00000 */
[----:B------:R-:W-:Y:S01]  /*10c70*/  MOV R3, R0 ;  /* 0x0000000000037202 */ /* 0x000fe20000000f00 */
[----:B------:R-:W-:Y:S05]  /*10c80*/  BRA `(.L_x_1902) ;  /* 0xffff378000007947 */ /* 0x000fea000383ffff */
.L_x_1868:
[----:B------:R-:W-:Y:S01]  /*10c90*/  MOV R236, RZ ;  /* 0x000000ff00ec7202 */ /* 0x000fe20000000f00 */
[----:B------:R-:W-:Y:S01]  /*10ca0*/  IMAD.MOV.U32 R235, RZ, RZ, R0 ;  /* 0x000000ffffeb7224 */ /* 0x000fe200078e0000 */
[----:B------:R-:W-:Y:S01]  /*10cb0*/  MOV R2, 0x10ce0 ;  /* 0x00010ce000027802 */ /* 0x000fe20000000f00 */
[----:B------:R-:W-:Y:S02]  /*10cc0*/  IMAD.MOV.U32 R3, RZ, RZ, 0x181f ;  /* 0x0000181fff037424 */ /* 0x000fe400078e00ff */
[----:B------:R-:W-:Y:S05]  /*10cd0*/  CALL.REL.NOINC `($__internal_29_$__cuda_sm70_shflsync_idx_p) ;  /* 0x00001dc000007944 */ /* 0x000fea0003c00000 */
[----:B------:R-:W-:Y:S01]  /*10ce0*/  MOV R7, R236 ;  /* 0x000000ec00077202 */ /* 0x000fe20000000f00 */
[----:B------:R-:W-:-:S05]  /*10cf0*/  BRA `(.L_x_1903) ;  /* 0xffff561000007947 */ /* 0x000fca000383ffff */
.L_x_1869:
[----:B------:R-:W-:Y:S01]  /*10d00*/  MOV R236, RZ ;  /* 0x000000ff00ec7202 */ /* 0x000fe20000000f00 */
[----:B------:R-:W-:Y:S01]  /*10d10*/  IMAD.MOV.U32 R235, RZ, RZ, R4 ;  /* 0x000000ffffeb7224 */ /* 0x000fe200078e0004 */
[----:B------:R-:W-:Y:S01]  /*10d20*/  MOV R2, 0x10d50 ;  /* 0x00010d5000027802 */ /* 0x000fe20000000f00 */
[----:B------:R-:W-:Y:S02]  /*10d30*/  IMAD.MOV.U32 R3, RZ, RZ, 0x181f ;  /* 0x0000181fff037424 */ /* 0x000fe400078e00ff */
[----:B-12---:R-:W-:Y:S05]  /*10d40*/  CALL.REL.NOINC `($__internal_29_$__cuda_sm70_shflsync_idx_p) ;  /* 0x00001d5000007944 */ /* 0x006fea0003c00000 */
        /* <DEDUP_REMOVED lines=17> */
[----:B------:R-:W-:Y:S05]  /*10e60*/  CALL.REL.NOINC `($__internal_29_$__cuda_sm70_shflsync_idx_p) ;  /* 0x00001c3000007944 */ /* 0x000fea0003c00000 */
[----:B------:R-:W-:Y:S01]  /*10e70*/  MOV R3, 0x181f ;  /* 0x0000181f00037802 */ /* 0x000fe20000000f00 */
[----:B------:R-:W-:Y:S01]  /*10e80*/  IMAD.MOV.U32 R13, RZ, RZ, R236 ;  /* 0x000000ffff0d7224 */ /* 0x000fe200078e00ec */
[----:B------:R-:W-:Y:S01]  /*10e90*/  MOV R236, 0x1 ;  /* 0x0000000100ec7802 */ /* 0x000fe20000000f00 */
[----:B------:R-:W-:Y:S01]  /*10ea0*/  IMAD.MOV.U32 R235, RZ, RZ, R4 ;  /* 0x000000ffffeb7224 */ /* 0x000fe200078e0004 */
[----:B------:R-:W-:Y:S02]  /*10eb0*/  MOV R2, 0x10ed0 ;  /* 0x00010ed000027802 */ /* 0x000fe40000000f00 */
[----:B------:R-:W-:Y:S05]  /*10ec0*/  CALL.REL.NOINC `($__internal_29_$__cuda_sm70_shflsync_idx_p) ;  /* 0x00001bd000007944 */ /* 0x000fea0003c00000 */
        /* <DEDUP_REMOVED lines=52> */
[----:B------:R-:W-:Y:S01]  /*11210*/  MOV R4, R236 ;  /* 0x000000ec00047202 */ /* 0x000fe20000000f00 */
[----:B------:R-:W-:-:S05]  /*11220*/  BRA `(.L_x_1904) ;  /* 0xffff52d000007947 */ /* 0x000fca000383ffff */
.L_x_1872:
[----:B------:R-:W-:Y:S01]  /*11230*/  MOV R236, RZ ;  /* 0x000000ff00ec7202 */ /* 0x000fe20000000f00 */
[----:B------:R-:W-:Y:S01]  /*11240*/  IMAD.MOV.U32 R235, RZ, RZ, R0 ;  /* 0x000000ffffeb7224 */ /* 0x000fe200078e0000 */
[----:B------:R-:W-:Y:S01]  /*11250*/  MOV R2, 0x11280 ;  /* 0x0001128000027802 */ /* 0x000fe20000000f00 */
[----:B------:R-:W-:Y:S02]  /*11260*/  IMAD.MOV.U32 R3, RZ, RZ, 0x181f ;  /* 0x0000181fff037424 */ /* 0x000fe400078e00ff */
[----:B------:R-:W-:Y:S05]  /*11270*/  CALL.REL.NOINC `($__internal_29_$__cuda_sm70_shflsync_idx_p) ;  /* 0x0000182000007944 */ /* 0x000fea0003c00000 */
[----:B------:R-:W-:Y:S01]  /*11280*/  MOV R145, R236 ;  /* 0x000000ec00917202 */ /* 0x000fe20000000f00 */
[----:B------:R-:W-:-:S05]  /*11290*/  BRA `(.L_x_1905) ;  /* 0xffff61f000007947 */ /* 0x000fca000383ffff */
.L_x_1873:
        /* <DEDUP_REMOVED lines=83> */
.L_x_1874:
[----:B------:R-:W-:Y:S01]  /*117d0*/  MOV R236, RZ ;  /* 0x000000ff00ec7202 */ /* 0x000fe20000000f00 */
[----:B------:R-:W-:Y:S01]  /*117e0*/  IMAD.MOV.U32 R235, RZ, RZ, R68 ;  /* 0x000000ffffeb7224 */ /* 0x000fe200078e0044 */
[----:B------:R-:W-:Y:S01]  /*117f0*/  MOV R2, 0x11820 ;  /* 0x0001182000027802 */ /* 0x000fe20000000f00 */
[----:B------:R-:W-:Y:S02]  /*11800*/  IMAD.MOV.U32 R3, RZ, RZ, 0x1c1f ;  /* 0x00001c1fff037424 */ /* 0x000fe400078e00ff */
[----:B------:R-:W-:Y:S05]  /*11810*/  CALL.REL.NOINC `($__internal_29_$__cuda_sm70_shflsync_idx_p) ;  /* 0x0000128000007944 */ /* 0x000fea0003c00000 */
[----:B------:R-:W-:Y:S01]  /*11820*/  MOV R0, R236 ;  /* 0x000000ec00007202 */ /* 0x000fe20000000f00 */
[----:B------:R-:W-:-:S05]  /*11830*/  BRA `(.L_x_1907) ;  /* 0xffff602000007947 */ /* 0x000fca000383ffff */
.L_x_1875:
[----:B------:R-:W-:Y:S01]  /*11840*/  MOV R236, 0x1 ;  /* 0x0000000100ec7802 */ /* 0x000fe20000000f00 */
[----:B------:R-:W-:Y:S01]  /*11850*/  IMAD.MOV.U32 R235, RZ, RZ, R68 ;  /* 0x000000ffffeb7224 */ /* 0x000fe200078e0044 */
[----:B------:R-:W-:Y:S01]  /*11860*/  MOV R2, 0x11890 ;  /* 0x0001189000027802 */ /* 0x000fe20000000f00 */
[----:B------:R-:W-:Y:S02]  /*11870*/  IMAD.MOV.U32 R3, RZ, RZ, 0x1c1f ;  /* 0x00001c1fff037424 */ /* 0x000fe400078e00ff */
[----:B-1----:R-:W-:Y:S05]  /*11880*/  CALL.REL.NOINC `($__internal_29_$__cuda_sm70_shflsync_idx_p) ;  /* 0x0000121000007944 */ /* 0x002fea0003c00000 */
[----:B------:R-:W-:Y:S01]  /*11890*/  FMNMX.FTZ R0, R4, R70, !PT ;  /* 0x0000004604007209 */ /* 0x000fe20007810000 */
[----:B------:R-:W-:Y:S03]  /*118a0*/  IMAD.IADD R69, R69, 0x1, R236 ;  /* 0x0000000145457824 */ /* 0x000fe600078e02ec */
[----:B------:R-:W-:Y:S02]  /*118b0*/  FMNMX.FTZ R0, R5, R0, !PT ;  /* 0x0000000005007209 */ /* 0x000fe40007810000 */
[C---:B------:R-:W-:Y:S02]  /*118c0*/  ISETP.GT.AND P6, PT, R69.reuse, RZ, PT ;  /* 0x000000ff4500720c */ /* 0x040fe40003fc4270 */
[C---:B------:R-:W-:Y:S02]  /*118d0*/  ISETP.GT.AND P5, PT, R69.reuse, 0x1, PT ;  /* 0x000000014500780c */ /* 0x040fe40003fa4270 */
[----:B------:R-:W-:Y:S02]  /*118e0*/  FSEL R9, R6, -INF , P6 ;  /* 0xff80000006097808 */ /* 0x000fe40003000000 */
[----:B------:R-:W-:Y:S02]  /*118f0*/  ISETP.GT.AND P2, PT, R69, 0x8, PT ;  /* 0x000000084500780c */ /* 0x000fe40003f44270 */
[----:B------:R-:W-:Y:S02]  /*11900*/  FSEL R12, R7, -INF , P5 ;  /* 0xff800000070c7808 */ /* 0x000fe40002800000 */
[----:B------:R-:W-:Y:S02]  /*11910*/  FMNMX.FTZ R2, R9, R71, !PT ;  /* 0x0000004709027209 */ /* 0x000fe40007810000 */
[----:B------:R-:W-:Y:S02]  /*11920*/  ISETP.GT.AND P0, PT, R69, 0x9, PT ;  /* 0x000000094500780c */ /* 0x000fe40003f04270 */
[----:B------:R-:W-:Y:S02]  /*11930*/  FSEL R10, R10, -INF , P2 ;  /* 0xff8000000a0a7808 */ /* 0x000fe40001000000 */
[----:B------:R-:W-:Y:S02]  /*11940*/  FMNMX.FTZ R2, R12, R2, !PT ;  /* 0x000000020c027209 */ /* 0x000fe40007810000 */
[----:B------:R-:W-:Y:S02]  /*11950*/  FSEL R11, R11, -INF , P0 ;  /* 0xff8000000b0b7808 */ /* 0x000fe40000000000 */
[----:B------:R-:W-:Y:S02]  /*11960*/  ISETP.GT.AND P6, PT, R69, 0x10, PT ;  /* 0x000000104500780c */ /* 0x000fe40003fc4270 */
        /* <DEDUP_REMOVED lines=14> */
[----:B------:R-:W-:Y:S02]  /*11a50*/  FSEL R19, R19, -INF , P0 ;  /* 0xff80000013137808 */ /* 0x000fe40000000000 */
[C---:B------:R-:W-:Y:S02]  /*11a60*/  ISETP.GT.AND P6, PT, R69.reuse, 0x20, PT ;  /* 0x000000204500780c */ /* 0x040fe40003fc4270 */
        /* <DEDUP_REMOVED lines=83> */
[----:B------:R-:W-:Y:S02]  /*11fa0*/  FMNMX.FTZ R0, R57, R0, !PT ;  /* 0x0000000039007209 */ /* 0x000fe40007810000 */
[----:B------:R-:W-:Y:S02]  /*11fb0*/  FSEL R62, R62, -INF , P6 ;  /* 0xff8000003e3e7808 */ /* 0x000fe40003000000 */
[----:B------:R-:W-:Y:S02]  /*11fc0*/  FMNMX.FTZ R6, R59, R2, !PT ;  /* 0x000000023b067209 */ /* 0x000fe40007810000 */
[----:B------:R-:W-:Y:S02]  /*11fd0*/  ISETP.GT.AND P2, PT, R69, 0x78, PT ;  /* 0x000000784500780c */ /* 0x000fe40003f44270 */
[----:B------:R-:W-:Y:S01]  /*11fe0*/  FMNMX.FTZ R68, R60, R0, !PT ;  /* 0x000000003c447209 */ /* 0x000fe20007810000 */
[----:B------:R-:W-:Y:S01]  /*11ff0*/  IMAD.MOV.U32 R0, RZ, RZ, 0x2 ;  /* 0x00000002ff007424 */ /* 0x000fe200078e00ff */
[----:B------:R-:W-:Y:S02]  /*12000*/  FSEL R63, R63, -INF , P5 ;  /* 0xff8000003f3f7808 */ /* 0x000fe40002800000 */
[----:B------:R-:W-:Y:S02]  /*12010*/  FMNMX.FTZ R6, R62, R6, !PT ;  /* 0x000000063e067209 */ /* 0x000fe40007810000 */
[----:B------:R-:W-:Y:S02]  /*12020*/  ISETP.GT.AND P0, PT, R69, 0x79, PT ;  /* 0x000000794500780c */ /* 0x000fe40003f04270 */
        /* <DEDUP_REMOVED lines=9> */
[----:B------:R-:W-:Y:S05]  /*120c0*/  CALL.REL.NOINC `($__internal_28_$__cuda_sm70_shflsync_bfly_p) ;  /* 0x0000097000007944 */ /* 0x000fea0003c00000 */
[----:B------:R-:W-:Y:S01]  /*120d0*/  FMNMX.FTZ R68, R68, R0, !PT ;  /* 0x0000000044447209 */ /* 0x000fe20007810000 */
[----:B------:R-:W-:Y:S01]  /*120e0*/  IMAD.MOV.U32 R0, RZ, RZ, 0x1 ;  /* 0x00000001ff007424 */ /* 0x000fe200078e00ff */
[----:B------:R-:W-:Y:S02]  /*120f0*/  MOV R2, 0x12110 ;  /* 0x0001211000027802 */ /* 0x000fe40000000f00 */
        /* <DEDUP_REMOVED lines=8> */
[----:B------:R-:W-:Y:S02]  /*12180*/  MOV R2, 0x121a0 ;  /* 0x000121a000027802 */ /* 0x000fe40000000f00 */
[----:B------:R-:W-:Y:S05]  /*12190*/  CALL.REL.NOINC `($__internal_28_$__cuda_sm70_shflsync_bfly_p) ;  /* 0x000008a000007944 */ /* 0x000fea0003c00000 */
[----:B------:R-:W-:-:S05]  /*121a0*/  BRA `(.L_x_1908) ;  /* 0xffff636000007947 */ /* 0x000fca000383ffff */
.L_x_1878:
[----:B-1--4-:R-:W-:Y:S01]  /*121b0*/  MOV R236, RZ ;  /* 0x000000ff00ec7202 */ /* 0x012fe20000000f00 */
[----:B------:R-:W-:Y:S01]  /*121c0*/  IMAD.MOV.U32 R235, RZ, RZ, R36 ;  /* 0x000000ffffeb7224 */ /* 0x000fe200078e0024 */
[----:B------:R-:W-:Y:S01]  /*121d0*/  MOV R2, 0x12200 ;  /* 0x0001220000027802 */ /* 0x000fe20000000f00 */
[----:B------:R-:W-:Y:S02]  /*121e0*/  IMAD.MOV.U32 R3, RZ, RZ, 0x181f ;  /* 0x0000181fff037424 */ /* 0x000fe400078e00ff */
[----:B------:R-:W-:Y:S05]  /*121f0*/  CALL.REL.NOINC `($__internal_29_$__cuda_sm70_shflsync_idx_p) ;  /* 0x000008a000007944 */ /* 0x000fea0003c00000 */
[----:B------:R-:W-:Y:S01]  /*12200*/  MOV R28, R236 ;  /* 0x000000ec001c7202 */ /* 0x000fe20000000f00 */
[----:B------:R-:W-:-:S05]  /*12210*/  BRA `(.L_x_1909) ;  /* 0xffff862000007947 */ /* 0x000fca000383ffff */
.L_x_1881:
[----:B------:R-:W-:Y:S01]  /*12220*/  MOV R236, RZ ;  /* 0x000000ff00ec7202 */ /* 0x000fe20000000f00 */
[----:B------:R-:W-:Y:S01]  /*12230*/  IMAD.MOV.U32 R235, RZ, RZ, R0 ;  /* 0x000000ffffeb7224 */ /* 0x000fe200078e0000 */
[----:B------:R-:W-:Y:S01]  /*12240*/  MOV R2, 0x12270 ;  /* 0x0001227000027802 */ /* 0x000fe20000000f00 */
[----:B------:R-:W-:Y:S02]  /*12250*/  IMAD.MOV.U32 R3, RZ, RZ, 0x181f ;  /* 0x0000181fff037424 */ /* 0x000fe400078e00ff */
[----:B------:R-:W-:Y:S05]  /*12260*/  CALL.REL.NOINC `($__internal_29_$__cuda_sm70_shflsync_idx_p) ;  /* 0x0000083000007944 */ /* 0x000fea0003c00000 */
[----:B------:R-:W-:Y:S01]  /*12270*/  MOV R145, R236 ;  /* 0x000000ec00917202 */ /* 0x000fe20000000f00 */
[----:B------:R-:W-:-:S05]  /*12280*/  BRA `(.L_x_1910) ;  /* 0xffff96c000007947 */ /* 0x000fca000383ffff */
.L_x_1882:
[----:B------:R-:W-:Y:S01]  /*12290*/  MOV R236, RZ ;  /* 0x000000ff00ec7202 */ /* 0x000fe20000000f00 */
[----:B------:R-:W-:Y:S01]  /*122a0*/  IMAD.MOV.U32 R235, RZ, RZ, R68 ;  /* 0x000000ffffeb7224 */ /* 0x000fe200078e0044 */
[----:B------:R-:W-:Y:S01]  /*122b0*/  MOV R2, 0x122e0 ;  /* 0x000122e000027802 */ /* 0x000fe20000000f00 */
[----:B------:R-:W-:Y:S02]  /*122c0*/  IMAD.MOV.U32 R3, RZ, RZ, 0x181f ;  /* 0x0000181fff037424 */ /* 0x000fe400078e00ff */
[----:B-12---:R-:W-:Y:S05]  /*122d0*/  CALL.REL.NOINC `($__internal_29_$__cuda_sm70_shflsync_idx_p) ;  /* 0x000007c000007944 */ /* 0x006fea0003c00000 */
        /* <DEDUP_REMOVED lines=16> */
[----:B-1----:R-:W-:Y:S05]  /*123e0*/  CALL.REL.NOINC `($__internal_29_$__cuda_sm70_shflsync_idx_p) ;  /* 0x000006b000007944 */ /* 0x002fea0003c00000 */
        /* <DEDUP_REMOVED lines=54> */
.L_x_1883:
[----:B------:R-:W-:Y:S02]  /*12750*/  MOV R0, 0x2 ;  /* 0x0000000200007802 */ /* 0x000fe40000000f00 */
        /* <DEDUP_REMOVED lines=16> */
.L_x_1885:
[----:B------:R-:W-:Y:S01]  /*12860*/  IMAD.MOV.U32 R68, RZ, RZ, R247 ;  /* 0x000000ffff447224 */ /* 0x000fe200078e00f7 */
[----:B------:R-:W-:-:S02]  /*12870*/  MOV R0, 0x2 ;  /* 0x0000000200007802 */ /* 0x000fc40000000f00 */
[----:B------:R-:W-:Y:S02]  /*12880*/  MOV R2, 0x128a0 ;  /* 0x000128a000027802 */ /* 0x000fe40000000f00 */
[----:B------:R-:W-:Y:S05]  /*12890*/  CALL.REL.NOINC `($__internal_28_$__cuda_sm70_shflsync_bfly_p) ;  /* 0x000001a000007944 */ /* 0x000fea0003c00000 */
[----:B------:R-:W-:Y:S01]  /*128a0*/  MOV R4, R0 ;  /* 0x0000000000047202 */ /* 0x000fe20000000f00 */
[----:B------:R-:W-:Y:S05]  /*128b0*/  BRA `(.L_x_1913) ;  /* 0xffffb80000007947 */ /* 0x000fea000383ffff */
.L_x_1886:
[----:B------:R-:W-:Y:S01]  /*128c0*/  IMAD.MOV.U32 R68, RZ, RZ, R4 ;  /* 0x000000ffff447224 */ /* 0x000fe200078e0004 */
[----:B------:R-:W-:Y:S02]  /*128d0*/  MOV R0, 0x1 ;  /* 0x0000000100007802 */ /* 0x000fe40000000f00 */
[----:B------:R-:W-:Y:S02]  /*128e0*/  MOV R2, 0x12900 ;  /* 0x0001290000027802 */ /* 0x000fe40000000f00 */
[----:B-1----:R-:W-:Y:S05]  /*128f0*/  CALL.REL.NOINC `($__internal_28_$__cuda_sm70_shflsync_bfly_p) ;  /* 0x0000014000007944 */ /* 0x002fea0003c00000 */
[----:B------:R1:W5:Y:S01]  /*12900*/  LDL R68, [R1] ;  /* 0x0000000001447983 */ /* 0x0003620000100800 */
[----:B------:R-:W-:Y:S01]  /*12910*/  FADD.FTZ R4, R4, R0 ;  /* 0x0000000004047221 */ /* 0x000fe20000010000 */
[----:B------:R-:W-:Y:S02]  /*12920*/  MOV R0, 0x2 ;  /* 0x0000000200007802 */ /* 0x000fe40000000f00 */
[----:B------:R-:W-:Y:S02]  /*12930*/  MOV R2, 0x12950 ;  /* 0x0001295000027802 */ /* 0x000fe40000000f00 */
[----:B-1---5:R-:W-:Y:S05]  /*12940*/  CALL.REL.NOINC `($__internal_28_$__cuda_sm70_shflsync_bfly_p) ;  /* 0x000000f000007944 */ /* 0x022fea0003c00000 */
[----:B------:R-:W2:Y:S02]  /*12950*/  LDL.LU R2, [R1] ;  /* 0x0000000001027983 */ /* 0x000ea40000300800 */
[----:B--2---:R-:W-:Y:S01]  /*12960*/  FADD.FTZ R5, R2, R0 ;  /* 0x0000000002057221 */ /* 0x004fe20000010000 */
[----:B------:R-:W-:-:S02]  /*12970*/  MOV R0, 0x1 ;  /* 0x0000000100007802 */ /* 0x000fc40000000f00 */
[----:B------:R-:W-:Y:S02]  /*12980*/  MOV R2, 0x129b0 ;  /* 0x000129b000027802 */ /* 0x000fe40000000f00 */
[----:B------:R-:W-:Y:S02]  /*12990*/  MOV R68, R5 ;  /* 0x0000000500447202 */ /* 0x000fe40000000f00 */
[----:B------:R-:W-:Y:S05]  /*129a0*/  CALL.REL.NOINC `($__internal_28_$__cuda_sm70_shflsync_bfly_p) ;  /* 0x0000009000007944 */ /* 0x000fea0003c00000 */
[----:B------:R-:W-:Y:S01]  /*129b0*/  MOV R3, R0 ;  /* 0x0000000000037202 */ /* 0x000fe20000000f00 */
[----:B------:R-:W-:Y:S05]  /*129c0*/  BRA `(.L_x_1914) ;  /* 0xffffb77000007947 */ /* 0x000fea000383ffff */
.L_x_1896:
[----:B------:R-:W-:Y:S01]  /*129d0*/  IMAD.MOV.U32 R235, RZ, RZ, R18 ;  /* 0x000000ffffeb7224 */ /* 0x000fe200078e0012 */
[----:B------:R-:W-:Y:S01]  /*129e0*/  MOV R236, RZ ;  /* 0x000000ff00ec7202 */ /* 0x000fe20000000f00 */
[----:B-1--4-:R-:W-:Y:S01]  /*129f0*/  IMAD.MOV.U32 R3, RZ, RZ, 0x1f ;  /* 0x0000001fff037424 */ /* 0x012fe200078e00ff */
[----:B------:R-:W-:Y:S02]  /*12a00*/  MOV R2, 0x12a20 ;  /* 0x00012a2000027802 */ /* 0x000fe40000000f00 */
[----:B--23-5:R-:W-:Y:S05]  /*12a10*/  CALL.REL.NOINC `($__internal_29_$__cuda_sm70_shflsync_idx_p) ;  /* 0x0000008000007944 */ /* 0x02cfea0003c00000 */
[----:B------:R-:W-:Y:S01]  /*12a20*/  MOV R0, R236 ;  /* 0x000000ec00007202 */ /* 0x000fe20000000f00 */
[----:B------:R-:W-:Y:S05]  /*12a30*/  BRA `(.L_x_1915) ;  /* 0xffffd20000007947 */ /* 0x000fea000383ffff */
        .weak           $__internal_28_$__cuda_sm70_shflsync_bfly_p
        .type           $__internal_28_$__cuda_sm70_shflsync_bfly_p,@function
        .size           $__internal_28_$__cuda_sm70_shflsync_bfly_p,($__internal_29_$__cuda_sm70_shflsync_idx_p - $__internal_28_$__cuda_sm70_shflsync_bfly_p)
$__internal_28_$__cuda_sm70_shflsync_bfly_p:
[----:B------:R-:W-:Y:S02]  /*12a40*/  MOV R172, 0xffffffff ;  /* 0xffffffff00ac7802 */ /* 0x000fe40000000f00 */
[----:B------:R-:W-:Y:S02]  /*12a50*/  MOV R3, 0x1f ;  /* 0x0000001f00037802 */ /* 0x000fe40000000f00 */
[----:B------:R-:W-:Y:S04]  /*12a60*/  WARPSYNC R172 ;  /* 0x000000ac00007348 */ /* 0x000fe80003800000 */
[----:B------:R1:W2:Y:S02]  /*12a70*/  SHFL.BFLY PT, R0, R68, R0, R3 ;  /* 0x0c00000044007389 */ /* 0x0002a400000e0003 */
[----:B-1----:R-:W-:-:S04]  /*12a80*/  MOV R3, 0x0 ;  /* 0x0000000000037802 */ /* 0x002fc80000000f00 */
[----:B--2---:R-:W-:Y:S05]  /*12a90*/  RET.REL.NODEC R2 `(_ZN7cutlass13device_kernelIN5flash19enable_sm80_to_sm89INS1_16FlashAttnFwdSm80INS1_25CollectiveMainloopFwdSm80ILi8ELi1ELb1EN4cute5tupleIJNS5_1CILi128EEES8_S8_EEELi128ENS_10bfloat16_tEfNS_4arch4Sm80ELb1ELb0ELb0ELb0ELb1ELb0ELb1ELb1EEENS1_21CollectiveEpilogueFwdIS9_NS6_IJNS7_ILi1EEESF_SF_EEESA_SC_Li256ELb0ELb1ELb1ELb0EEENS1_30DynamicPersistentTileSchedulerILi256ELi256ELb1ELb1ELb0EEEEEEEEEvNT_6ParamsE) ;  /* 0xfffed56002007950 */ /* 0x004fea0003c3ffff */
        .weak           $__internal_29_$__cuda_sm70_shflsync_idx_p
        .type           $__internal_29_$__cuda_sm70_shflsync_idx_p,@function
        .size           $__internal_29_$__cuda_sm70_shflsync_idx_p,(.L_x_3610 - $__internal_29_$__cuda_sm70_shflsync_idx_p)
$__internal_29_$__cuda_sm70_shflsync_idx_p:
[----:B------:R-:W-:-:S04]  /*12aa0*/  MOV R239, 0xffffffff ;  /* 0xffffffff00ef7802 */ /* 0x000fc80000000f00 */
[----:B------:R-:W-:Y:S04]  /*12ab0*/  WARPSYNC R239 ;  /* 0x000000ef00007348 */ /* 0x000fe80003800000 */
[----:B------:R1:W2:Y:S02]  /*12ac0*/  SHFL.IDX PT, R236, R235, R236, R3 ;  /* 0x000000ecebec7389 */ /* 0x0002a400000e0003 */
[----:B-1----:R-:W-:-:S04]  /*12ad0*/  MOV R3, 0x0 ;  /* 0x0000000000037802 */ /* 0x002fc80000000f00 */
[----:B--2---:R-:W-:Y:S05]  /*12ae0*/  RET.REL.NODEC R2 `(_ZN7cutlass13device_kernelIN5flash19enable_sm80_to_sm89INS1_16FlashAttnFwdSm80INS1_25CollectiveMainloopFwdSm80ILi8ELi1ELb1EN4cute5tupleIJNS5_1CILi128EEES8_S8_EEELi128ENS_10bfloat16_tEfNS_4arch4Sm80ELb1ELb0ELb0ELb0ELb1ELb0ELb1ELb1EEENS1_21CollectiveEpilogueFwdIS9_NS6_IJNS7_ILi1EEESF_SF_EEESA_SC_Li256ELb0ELb1ELb1ELb0EEENS1_30DynamicPersistentTileSchedulerILi256ELi256ELb1ELb1ELb0EEEEEEEEEvNT_6ParamsE) ;  /* 0xfffed51002007950 */ /* 0x004fea0003c3ffff */
.L_x_1916:
        /* <DEDUP_REMOVED lines=9> */
.L_x_3610:


//--------------------- .text._ZN7cutlass13device_kernelIN5flash19enable_sm80_to_sm89INS1_16FlashAttnFwdSm80INS1_25CollectiveMainloopFwdSm80ILi4ELi1ELb0EN4cute5tupleIJNS5_1CILi128EEENS7_ILi64EEES8_EEELi128ENS_10bfloat16_tEfNS_4arch4Sm80ELb0ELb0ELb0ELb0ELb1ELb0ELb1ELb1EEENS1_21CollectiveEpilogueFwdINS6_IJS8_S8_S9_EEENS6_IJNS7_ILi1EEESH_SH_EEESB_SD_Li128ELb0ELb1ELb1ELb0EEENS1_19SingleTileSchedulerILb0ELb1ELb1ELi128EEEEEEEEEvNT_6ParamsE --------------------------
	.section	.text._ZN7cutlass13device_kernelIN5flash19enable_sm80_to_sm89INS1_16FlashAttnFwdSm80INS1_25CollectiveMainloopFwdSm80ILi4ELi1ELb0EN4cute5tupleIJNS5_1CILi128EEENS7_ILi64EEES8_EEELi128ENS_10bfloat16_tEfNS_4arch4Sm80ELb0ELb0ELb0ELb0ELb1ELb0ELb1ELb1EEENS1_21CollectiveEpilogueFwdINS6_IJS8_S8_S9_EEENS6_IJNS7_ILi1EEESH_SH_EEESB_SD_Li128ELb0ELb1ELb1ELb0EEENS1_19SingleTileSchedulerILb0ELb1ELb1ELi128EEEEEEEEEvNT_6ParamsE,"ax",@progbits
	.sectioninfo	@"SHI_REGISTERS=255"
	.align	128
.text._ZN7cutlass13device_kernelIN5flash19enable_sm80_to_sm89INS1_16FlashAttnFwdSm80INS1_25CollectiveMainloopFwdSm80ILi4ELi1ELb0EN4cute5tupleIJNS5_1CILi128EEENS7_ILi64EEES8_EEELi128ENS_10bfloat16_tEfNS_4arch4Sm80ELb0ELb0ELb0ELb0ELb1ELb0ELb1ELb1EEENS1_21CollectiveEpilogueFwdINS6_IJS8_S8_S9_EEENS6_IJNS7_ILi1EEESH_SH_EEESB_SD_Li128ELb0ELb1ELb1ELb0EEENS1_19SingleTileSchedulerILb0ELb1ELb1ELi128EEEEEEEEEvNT_6ParamsE:
        .type           _ZN7cutlass13device_kernelIN5flash19enable_sm80_to_sm89INS1_16FlashAttnFwdSm80INS1_25CollectiveMainloopFwdSm80ILi4ELi1ELb0EN4cute5tupleIJNS5_1CILi128EEENS7_ILi64EEES8_EEELi128ENS_10bfloat16_tEfNS_4arch4Sm80ELb0ELb0ELb0ELb0ELb1ELb0ELb1ELb1EEENS1_21CollectiveEpilogueFwdINS6_IJS8_S8_S9_EEENS6_IJNS7_ILi1EEESH_SH_EEESB_SD_Li128ELb0ELb1ELb1ELb0EEENS1_19SingleTileSchedulerILb0ELb1ELb1ELi128EEEEEEEEEvNT_6ParamsE,@function
        .size           _ZN7cutlass13device_kernelIN5flash19enable_sm80_to_sm89INS1_16FlashAttnFwdSm80INS1_25CollectiveMainloopFwdSm80ILi4ELi1ELb0EN4cute5tupleIJNS5_1CILi128EEENS7_ILi64EEES8_EEELi128ENS_10bfloat16_tEfNS_4arch4Sm80ELb0ELb0ELb0ELb0ELb1ELb0ELb1ELb1EEENS1_21CollectiveEpilogueFwdINS6_IJS8_S8_S9_EEENS6_IJNS7_ILi1EEESH_SH_EEESB_SD_Li128ELb0ELb1ELb1ELb0EEENS1_19SingleTileSchedulerILb0ELb1ELb1ELi128EEEEEEEEEvNT_6ParamsE,(.L_x_3613 - _ZN7cutlass13device_kernelIN5flash19enable_sm80_to_sm89INS1_16FlashAttnFwdSm80INS1_25CollectiveMainloopFwdSm80ILi4ELi1ELb0EN4cute5tupleIJNS5_1CILi128EEENS7_ILi64EEES8_EEELi128ENS_10bfloat16_tEfNS_4arch4Sm80ELb0ELb0ELb0ELb0ELb1ELb0ELb1ELb1EEENS1_21CollectiveEpilogueFwdINS6_IJS8_S8_S9_EEENS6_IJNS7_ILi1EEESH_SH_EEESB_SD_Li128ELb0ELb1ELb1ELb0EEENS1_19SingleTileSchedulerILb0ELb1ELb1ELi128EEEEEEEEEvNT_6ParamsE)
        .other          _ZN7cutlass13device_kernelIN5flash19enable_sm80_to_sm89INS1_16FlashAttnFwdSm80INS1_25CollectiveMainloopFwdSm80ILi4ELi1ELb0EN4cute5tupleIJNS5_1CILi128EEENS7_ILi64EEES8_EEELi128ENS_10bfloat16_tEfNS_4arch4Sm80ELb0ELb0ELb0ELb0ELb1ELb0ELb1ELb1EEENS1_21CollectiveEpilogueFwdINS6_IJS8_S8_S9_EEENS6_IJNS7_ILi1EEESH_SH_EEESB_SD_Li128ELb0ELb1ELb1ELb0EEENS1_19SingleTileSchedulerILb0ELb1ELb1ELi128EEEEEEEEEvNT_6ParamsE,@"STO_CUDA_ENTRY STV_DEFAULT"
_ZN7cutlass13device_kernelIN5flash19enable_sm80_to_sm89INS1_16FlashAttnFwdSm80INS1_25CollectiveMainloopFwdSm80ILi4ELi1ELb0EN4cute5tupleIJNS5_1CILi128EEENS7_ILi64EEES8_EEELi128ENS_10bfloat16_tEfNS_4arch4Sm80ELb0ELb0ELb0ELb0ELb1ELb0ELb1ELb1EEENS1_21CollectiveEpilogueFwdINS6_IJS8_S8_S9_EEENS6_IJNS7_ILi1EEESH_SH_EEESB_SD_Li128ELb0ELb1ELb1ELb0EEENS1_19SingleTileSchedulerILb0ELb1ELb1ELi128EEEEEEEEEvNT_6ParamsE:
        /* <DEDUP_REMOVED lines=18> */
.L_x_1917:
[----:B------:R-:W-:Y:S02]  /*0120*/  ULDC.64 UR4, c[0x0][0x550] ;  /* 0x0001540000047ab9 */ /* 0x000fe40000000a00 */
[----:B------:R-:W-:Y:S02]  /*0130*/  UISETP.NE.AND UP0, UPT, UR4, 0x1, UPT ;  /* 0x000000010400788c */ /* 0x000fe4000bf05270 */
[----:B------:R-:W-:-:S02]  /*0140*/  UIMAD.WIDE.U32 UR8, UR6, UR5, URZ ;  /* 0x00000005060872a5 */ /* 0x000fc4000f8e003f */
[----:B------:R-:W-:Y:S02]  /*0150*/  ULDC UR4, c[0x0][0x558] ;  /* 0x0001560000047ab9 */ /* 0x000fe40000000800 */
[----:B------:R-:W-:-:S05]  /*0160*/  UMOV UR10, UR6 ;  /* 0x00000006000a7c82 */ /* 0x000fca0008000000 */
[----:B------:R-:W-:-:S03]  /*0170*/  @UP0 USHF.R.U32.HI UR10, URZ, UR4, UR9 ;  /* 0x000000043f0a0299 */ /* 0x000fc60008011609 */
.L_x_1918:
        /* <DEDUP_REMOVED lines=38> */
[----:B------:R-:W3:Y:S03]  /*03e0*/  R2UR UR16, R3 ;  /* 0x00000000031073c2 */ /* 0x000ee600000e0000 */
[----:B------:R-:W-:-:S05]  /*03f0*/  IMAD.MOV R0, RZ, RZ, -R0 ;  /* 0x000000ffff007224 */ /* 0x000fca00078e0a00 */
[----:B------:R-:W4:Y:S01]  /*0400*/  R2UR UR14, R0 ;  /* 0x00000000000e73c2 */ /* 0x000f2200000e0000 */
[----:B---3--:R-:W3:Y:S08]  /*0410*/  I2F.RP R3, UR16 ;  /* 0x0000001000037d06 */ /* 0x008ef00008209400 */
[----:B---3--:R-:W3:Y:S02]  /*0420*/  MUFU.RCP R3, R3 ;  /* 0x0000000300037308 */ /* 0x008ee40000001000 */
[----:B---3--:R-:W-:-:S06]  /*0430*/  IADD3 R3, R3, 0xffffffe, RZ ;  /* 0x0ffffffe03037810 */ /* 0x008fcc0007ffe0ff */
[----:B------:R-:W3:Y:S02]  /*0440*/  F2I.FTZ.U32.TRUNC.NTZ R3, R3 ;  /* 0x0000000300037305 */ /* 0x000ee4000021f000 */
[----:B---3--:R3:W5:Y:S02]  /*0450*/  R2UR UR19, R3 ;  /* 0x00000000031373c2 */ /* 0x00876400000e0000 */
[----:B---3--:R-:W-:Y:S01]  /*0460*/  IMAD.U32 R3, RZ, RZ, UR17 ;  /* 0x00000011ff037e24 */ /* 0x008fe2000f8e00ff */
[----:B-----5:R-:W-:Y:S02]  /*0470*/  UIADD3 UR4, URZ, -UR19, URZ ;  /* 0x800000133f047290 */ /* 0x020fe4000fffe03f */
[----:B------:R-:W-:Y:S02]  /*0480*/  ULOP3.LUT UR17, UR17, UR5, URZ, 0x3c, !UPT ;  /* 0x0000000511117292 */ /* 0x000fe4000f8e3c3f */
[----:B------:R-:W-:Y:S01]  /*0490*/  IABS R3, R3 ;  /* 0x0000000300037213 */ /* 0x000fe20000000000 */
[----:B------:R-:W-:-:S03]  /*04a0*/  UIMAD UR4, UR4, UR16, URZ ;  /* 0x00000010040472a4 */ /* 0x000fc6000f8e023f */
[----:B------:R-:W3:Y:S01]  /*04b0*/  R2UR UR15, R3 ;  /* 0x00000000030f73c2 */ /* 0x000ee200000e0000 */
[----:B------:R-:W-:-:S04]  /*04c0*/  UIMAD.WIDE.U32 UR18, UR19, UR4, UR18 ;  /* 0x00000004131272a5 */ /* 0x000fc8000f8e0012 */
[----:B---3--:R-:W-:-:S04]  /*04d0*/  UIMAD.WIDE.U32 UR18, UR19, UR15, URZ ;  /* 0x0000000f131272a5 */ /* 0x008fc8000f8e003f */
[----:B----4-:R-:W-:-:S04]  /*04e0*/  UIMAD UR14, UR19, UR14, UR15 ;  /* 0x0000000e130e72a4 */ /* 0x010fc8000f8e020f */
        /* <DEDUP_REMOVED lines=9> */
.L_x_1919:
[----:B------:R-:W-:Y:S01]  /*0580*/  ULOP3.LUT UR7, UR7, 0xffff, URZ, 0xc0, !UPT ;  /* 0x0000ffff07077892 */ /* 0x000fe2000f8ec03f */
[----:B------:R-:W-:Y:S01]  /*0590*/  PLOP3.LUT P4, PT, PT, PT, PT, 0x80, 0x0 ;  /* 0x000000000000781c */ /* 0x000fe20003f8f070 */
[----:B------:R-:W-:Y:S01]  /*05a0*/  CS2R R8, SRZ ;  /* 0x0000000000087805 */ /* 0x000fe2000001ff00 */
[----:B-1----:R-:W-:Y:S01]  /*05b0*/  CS2R R4, SRZ ;  /* 0x0000000000047805 */ /* 0x002fe2000001ff00 */
        /* <DEDUP_REMOVED lines=80> */
[----:B------:R-:W1:Y:S01]  /*0ac0*/  S2R R11, SR_CTAID.X ;  /* 0x00000000000b7919 */ /* 0x000e620000002500 */
[----:B------:R-:W-:Y:S01]  /*0ad0*/  SHF.R.S32.HI R9, RZ, 0x1f, R2 ;  /* 0x0000001fff097819 */ /* 0x000fe20000011402 */
[----:B------:R-:W-:Y:S01]  /*0ae0*/  IMAD.MOV.U32 R0, RZ, RZ, c[0x0][0x2c4] ;  /* 0x0000b100ff007624 */ /* 0x000fe200078e00ff */
[----:B------:R-:W-:Y:S01]  /*0af0*/  USHF.R.S32.HI UR14, URZ, 0x1f, UR10 ;  /* 0x0000001f3f0e7899 */ /* 0x000fe2000801140a */
[----:B------:R3:W4:Y:S01]  /*0b00*/  @P0 LDG.E R4, [R4.64] ;  /* 0x0000000c04040981 */ /* 0x000722000c1e1900 */
[CC--:B------:R-:W-:Y:S01]  /*0b10*/  LEA.HI R6, R9.reuse, R2.reuse, RZ, 0x3 ;  /* 0x0000000209067211 */ /* 0x0c0fe200078f18ff */
[----:B------:R-:W-:Y:S01]  /*0b20*/  ULDC.64 UR4, c[0x0][0x1b8] ;  /* 0x00006e0000047ab9 */ /* 0x000fe20000000a00 */
[----:B------:R-:W-:Y:S01]  /*0b30*/  ISETP.NE.AND P1, PT, R0, 0x1, PT ;  /* 0x000000010000780c */ /* 0x000fe20003f25270 */
[----:B------:R-:W-:Y:S01]  /*0b40*/  UIMAD UR14, UR14, UR4, URZ ;  /* 0x000000040e0e72a4 */ /* 0x000fe2000f8e023f */
[----:B------:R-:W-:Y:S01]  /*0b50*/  LOP3.LUT R46, R6, 0xfffffff8, RZ, 0xc0, !PT ;  /* 0xfffffff8062e7812 */ /* 0x000fe200078ec0ff */
[----:B------:R-:W-:Y:S01]  /*0b60*/  UIMAD.WIDE.U32 UR16, UR10, UR4, URZ ;  /* 0x000000040a1072a5 */ /* 0x000fe2000f8e003f */
[----:B------:R-:W-:Y:S01]  /*0b70*/  SHF.R.S32.HI R6, RZ, 0x3, R6 ;  /* 0x00000003ff067819 */ /* 0x000fe20000011406 */
[----:B------:R-:W-:Y:S01]  /*0b80*/  UIMAD UR14, UR10, UR5, UR14 ;  /* 0x000000050a0e72a4 */ /* 0x000fe2000f8e020e */
[CC--:B------:R-:W-:Y:S01]  /*0b90*/  LEA.HI R15, R9.reuse, R2.reuse, RZ, 0x4 ;  /* 0x00000002090f7211 */ /* 0x0c0fe200078f20ff */
[----:B------:R-:W-:Y:S01]  /*0ba0*/  IMAD.IADD R46, R2, 0x1, -R46 ;  /* 0x00000001022e7824 */ /* 0x000fe200078e0a2e */
[----:B------:R-:W-:Y:S01]  /*0bb0*/  USHF.R.S32.HI UR15, URZ, 0x1f, UR11 ;  /* 0x0000001f3f0f7899 */ /* 0x000fe2000801140b */
[----:B------:R-:W-:Y:S01]  /*0bc0*/  LEA.HI R250, R9, R2, RZ, 0x6 ;  /* 0x0000000209fa7211 */ /* 0x000fe200078f30ff */
[----:B------:R-:W-:Y:S01]  /*0bd0*/  ULDC.64 UR4, c[0x0][0x1c0] ;  /* 0x0000700000047ab9 */ /* 0x000fe20000000a00 */
[C---:B------:R-:W-:Y:S01]  /*0be0*/  IMAD R124, R46.reuse, 0x10, R6 ;  /* 0x000000102e7c7824 */ /* 0x040fe200078e0206 */
[----:B------:R-:W-:Y:S01]  /*0bf0*/  UIADD3 UR17, UR17, UR14, URZ ;  /* 0x0000000e11117290 */ /* 0x000fe2000fffe03f */
[----:B------:R-:W-:Y:S01]  /*0c00*/  IMAD.SHL.U32 R45, R46, 0x8, RZ ;  /* 0x000000082e2d7824 */ /* 0x000fe200078e00ff */
[----:B------:R-:W-:Y:S01]  /*0c10*/  UIMAD UR15, UR15, UR4, URZ ;  /* 0x000000040f0f72a4 */ /* 0x000fe2000f8e023f */
[----:B------:R-:W-:Y:S01]  /*0c20*/  IMAD.SHL.U32 R250, R250, 0x8, RZ ;  /* 0x00000008fafa7824 */ /* 0x000fe200078e00ff */
[----:B------:R-:W-:Y:S01]  /*0c30*/  UIMAD.WIDE.U32 UR16, UR11, UR4, UR16 ;  /* 0x000000040b1072a5 */ /* 0x000fe2000f8e0010 */
[----:B-1----:R-:W-:Y:S01]  /*0c40*/  IMAD R7, R11, 0x80, R124 ;  /* 0x000000800b077824 */ /* 0x002fe200078e027c */
[----:B------:R-:W-:Y:S01]  /*0c50*/  UIMAD UR5, UR11, UR5, UR15 ;  /* 0x000000050b0572a4 */ /* 0x000fe2000f8e020f */
[----:B------:R1:W-:Y:S01]  /*0c60*/  STL [R1], R124 ;  /* 0x0000007c01007387 */ /* 0x0003e20000100800 */
[----:B------:R-:W-:Y:S01]  /*0c70*/  ULDC UR4, c[0x0][0x2c4] ;  /* 0x0000b10000047ab9 */ /* 0x000fe20000000800 */
[----:B------:R-:W-:Y:S01]  /*0c80*/  @P1 IMAD.HI.U32 R0, R7, c[0x0][0x2c8], RZ ;  /* 0x0000b20007001a27 */ /* 0x000fe200078e00ff */
[----:B------:R-:W-:Y:S01]  /*0c90*/  UIADD3 UR5, UR17, UR5, URZ ;  /* 0x0000000511057290 */ /* 0x000fe2000fffe03f */
[C---:B------:R-:W-:Y:S01]  /*0ca0*/  IADD3 R40, R45.reuse, 0x40, RZ ;  /* 0x000000402d287810 */ /* 0x040fe20007ffe0ff */
[----:B------:R-:W-:Y:S01]  /*0cb0*/  ULDC UR14, c[0x0][0x168] ;  /* 0x00005a00000e7ab9 */ /* 0x000fe20000000800 */
[----:B---3--:R-:W-:Y:S01]  /*0cc0*/  IMAD.MOV.U32 R5, RZ, RZ, R7 ;  /* 0x000000ffff057224 */ /* 0x008fe200078e0007 */
[----:B------:R-:W-:Y:S01]  /*0cd0*/  @P1 SHF.R.U32.HI R5, RZ, c[0x0][0x2cc], R0 ;  /* 0x0000b300ff051a19 */ /* 0x000fe20000011600 */
[----:B------:R-:W-:Y:S01]  /*0ce0*/  IMAD.U32 R13, RZ, RZ, UR17 ;  /* 0x00000011ff0d7e24 */ /* 0x000fe2000f8e00ff */
[----:B------:R-:W-:Y:S01]  /*0cf0*/  UIMAD UR14, UR4, UR14, URZ ;  /* 0x0000000e040e72a4 */ /* 0x000fe2000f8e023f */
[----:B------:R-:W-:Y:S01]  /*0d00*/  IMAD.U32 R12, RZ, RZ, UR16 ;  /* 0x00000010ff0c7e24 */ /* 0x000fe2000f8e00ff */
[--C-:B------:R-:W-:Y:S01]  /*0d10*/  SHF.R.S32.HI R3, RZ, 0x1f, R5.reuse ;  /* 0x0000001fff037819 */ /* 0x100fe20000011405 */
[----:B------:R-:W-:Y:S01]  /*0d20*/  IMAD.U32 R13, RZ, RZ, UR5 ;  /* 0x00000005ff0d7e24 */ /* 0x000fe2000f8e00ff */
[----:B------:R-:W-:Y:S01]  /*0d30*/  ISETP.GE.AND P3, PT, R45, c[0x0][0x198], PT ;  /* 0x000066002d007a0c */ /* 0x000fe20003f66270 */
[----:B------:R-:W-:Y:S01]  /*0d40*/  IMAD.MOV R0, RZ, RZ, -R5 ;  /* 0x000000ffff007224 */ /* 0x000fe200078e0a05 */
[----:B------:R-:W-:Y:S01]  /*0d50*/  BSSY B0, `(.L_x_1921) ;  /* 0x000002f000007945 */ /* 0x000fe20003800000 */
[----:B------:R-:W-:-:S02]  /*0d60*/  IMAD R3, R3, c[0x0][0x1b0], RZ ;  /* 0x00006c0003037a24 */ /* 0x000fc400078e02ff */
[----:B------:R-:W-:-:S04]  /*0d70*/  IMAD.WIDE.U32 R12, R5, c[0x0][0x1b0], R12 ;  /* 0x00006c00050c7a25 */ /* 0x000fc800078e000c */
[----:B------:R-:W-:Y:S02]  /*0d80*/  IMAD R3, R5, c[0x0][0x1b4], R3 ;  /* 0x00006d0005037a24 */ /* 0x000fe400078e0203 */
[----:B------:R-:W-:Y:S02]  /*0d90*/  IMAD R0, R0, c[0x0][0x2c4], R7 ;  /* 0x0000b10000007a24 */ /* 0x000fe400078e0207 */
[----:B------:R-:W-:Y:S01]  /*0da0*/  IMAD.IADD R13, R13, 0x1, R3 ;  /* 0x000000010d0d7824 */ /* 0x000fe200078e0203 */
[----:B------:R-:W-:Y:S01]  /*0db0*/  LOP3.LUT R3, R15, 0xfffffff0, RZ, 0xc0, !PT ;  /* 0xfffffff00f037812 */ /* 0x000fe200078ec0ff */
[----:B------:R-:W-:Y:S01]  /*0dc0*/  IMAD R11, R11, 0x80, R6 ;  /* 0x000000800b0b7824 */ /* 0x000fe200078e0206 */
[----:B------:R-:W-:Y:S01]  /*0dd0*/  SHF.R.S32.HI R8, RZ, 0x1f, R0 ;  /* 0x0000001fff087819 */ /* 0x000fe20000011400 */
[----:B------:R-:W-:-:S03]  /*0de0*/  IMAD.WIDE.U32 R16, R0, c[0x0][0x1a8], R12 ;  /* 0x00006a0000107a25 */ /* 0x000fc600078e000c */
[----:B------:R-:W-:Y:S01]  /*0df0*/  ISETP.GE.AND P4, PT, R11, UR14, PT ;  /* 0x0000000e0b007c0c */ /* 0x000fe2000bf86270 */
[----:B------:R-:W-:Y:S01]  /*0e00*/  IMAD.IADD R3, R2, 0x1, -R3 ;  /* 0x0000000102037824 */ /* 0x000fe200078e0a03 */
[----:B------:R-:W-:Y:S01]  /*0e10*/  LEA R12, P1, R16, c[0x0][0x160], 0x1 ;  /* 0x00005800100c7a11 */ /* 0x000fe200078208ff */
[----:B------:R-:W-:-:S03]  /*0e20*/  IMAD R8, R8, c[0x0][0x1a8], RZ ;  /* 0x00006a0008087a24 */ /* 0x000fc600078e02ff */
[----:B------:R-:W-:Y:S01]  /*0e30*/  SHF.R.S32.HI R5, RZ, 0x1f, R3 ;  /* 0x0000001fff057819 */ /* 0x000fe20000011403 */
[----:B------:R-:W-:Y:S02]  /*0e40*/  IMAD R8, R0, c[0x0][0x1ac], R8 ;  /* 0x00006b0000087a24 */ /* 0x000fe400078e0208 */
[----:B------:R-:W-:Y:S01]  /*0e50*/  IMAD.SHL.U32 R0, R6, 0x40, RZ ;  /* 0x0000004006007824 */ /* 0x000fe200078e00ff */
[----:B------:R-:W-:Y:S01]  /*0e60*/  LEA.HI R5, R5, R3, RZ, 0x3 ;  /* 0x0000000305057211 */ /* 0x000fe200078f18ff */
[----:B------:R-:W-:-:S03]  /*0e70*/  IMAD.IADD R8, R17, 0x1, R8 ;  /* 0x0000000111087824 */ /* 0x000fc600078e0208 */
[----:B------:R-:W-:Y:S02]  /*0e80*/  LOP3.LUT R0, R0, 0x1c0, RZ, 0xc0, !PT ;  /* 0x000001c000007812 */ /* 0x000fe400078ec0ff */
[----:B------:R-:W-:Y:S02]  /*0e90*/  LOP3.LUT R7, R5, 0xfffffff8, RZ, 0xc0, !PT ;  /* 0xfffffff805077812 */ /* 0x000fe400078ec0ff */
[----:B------:R-:W-:Y:S02]  /*0ea0*/  LEA.HI.X R8, R16, c[0x0][0x164], R8, 0x1, P1 ;  /* 0x0000590010087a11 */ /* 0x000fe400008f0c08 */
[----:B------:R1:W3:Y:S01]  /*0eb0*/  SHFL.IDX PT, R16, R12, RZ, 0x181f ;  /* 0x00181fff0c107589 */ /* 0x0002e200000e0000 */
[----:B------:R-:W-:Y:S02]  /*0ec0*/  IMAD.IADD R7, R3, 0x1, -R7 ;  /* 0x0000000103077824 */ /* 0x000fe400078e0a07 */
[----:B------:R-:W-:Y:S01]  /*0ed0*/  IMAD.MOV.U32 R3, RZ, RZ, 0x20 ;  /* 0x00000020ff037424 */ /* 0x000fe200078e00ff */
[----:B------:R1:W2:Y:S01]  /*0ee0*/  SHFL.IDX PT, R17, R8, RZ, 0x181f ;  /* 0x00181fff08117589 */ /* 0x0002a200000e0000 */
[----:B----4-:R4:W5:Y:S01]  /*0ef0*/  @P0 R2UR UR15, R4 ;  /* 0x00000000040f03c2 */ /* 0x01096200000e0000 */
[----:B------:R-:W-:Y:S01]  /*0f00*/  ISETP.GE.AND P0, PT, R40, c[0x0][0x198], PT ;  /* 0x0000660028007a0c */ /* 0x000fe20003f06270 */
[----:B-----5:R-:W-:-:S03]  /*0f10*/  @!UP0 UMOV UR15, UR11 ;  /* 0x0000000b000f8c82 */ /* 0x020fc60008000000 */
[----:B------:R-:W-:-:S05]  /*0f20*/  R2P PR, R7, 0x6 ;  /* 0x0000000607007804 */ /* 0x000fca0000000000 */
[----:B------:R-:W-:Y:S02]  /*0f30*/  SEL R3, R3, 0xffffffe0, !P2 ;  /* 0xffffffe003037807 */ /* 0x000fe40005000000 */
[----:B----4-:R-:W-:Y:S02]  /*0f40*/  SHF.R.U32.HI R4, RZ, 0x3, R0 ;  /* 0x00000003ff047819 */ /* 0x010fe40000011600 */
[----:B------:R-:W-:-:S04]  /*0f50*/  LOP3.LUT R0, R0, 0x38, R45, 0xf8, !PT ;  /* 0x0000003800007812 */ /* 0x000fc800078ef82d */
[----:B------:R-:W-:Y:S01]  /*0f60*/  LOP3.LUT R0, R0, R4, RZ, 0x3c, !PT ;  /* 0x0000000400007212 */ /* 0x000fe200078e3cff */
[----:B------:R-:W-:-:S03]  /*0f70*/  IMAD.MOV.U32 R4, RZ, RZ, 0x10 ;  /* 0x00000010ff047424 */ /* 0x000fc600078e00ff */
[----:B------:R-:W-:Y:S02]  /*0f80*/  LOP3.LUT R250, R0, 0xfffffe00, R250, 0xf8, !PT ;  /* 0xfffffe0000fa7812 */ /* 0x000fe400078ef8fa */
[----:B------:R-:W-:Y:S01]  /*0f90*/  SEL R4, R4, 0xfffffff0, !P1 ;  /* 0xfffffff004047807 */ /* 0x000fe20004800000 */
[----:B------:R-:W-:Y:S05]  /*0fa0*/  @P4 BRA `(.L_x_1922) ;  /* 0x0000009000004947 */ /* 0x000fea0003800000 */
[----:B-123--:R-:W-:Y:S01]  /*0fb0*/  SHF.R.S32.HI R0, RZ, 0x1f, R40 ;  /* 0x0000001fff007819 */ /* 0x00efe20000011428 */
[----:B------:R-:W-:Y:S01]  /*0fc0*/  IMAD.WIDE R18, R45, 0x2, R16 ;  /* 0x000000022d127825 */ /* 0x000fe200078e0210 */
[----:B------:R-:W-:Y:S02]  /*0fd0*/  SHF.L.U32 R10, R250, 0x1, RZ ;  /* 0x00000001fa0a7819 */ /* 0x000fe400000006ff */
[----:B------:R-:W-:-:S03]  /*0fe0*/  LEA.HI R0, R0, R40, RZ, 0x3 ;  /* 0x0000002800007211 */ /* 0x000fc600078f18ff */
[----:B------:R-:W-:Y:S01]  /*0ff0*/  @!PT LDS RZ, [RZ] ;  /* 0x00000000fffff984 */ /* 0x000fe20000000800 */
[----:B------:R1:W-:Y:S01]  /*1000*/  LDGSTS.E.BYPASS.LTC128B.128 [R10+0x8100], [R18.64], !P3 ;  /* 0x08100000120a7fae */ /* 0x0003e2000d901d4c */
[----:B------:R-:W-:-:S05]  /*1010*/  LOP3.LUT R0, R0, 0xfffffff8, RZ, 0xc0, !PT ;  /* 0xfffffff800007812 */ /* 0x000fca00078ec0ff */
[----:B------:R-:W-:-:S05]  /*1020*/  IMAD.WIDE R16, R0, 0x2, R16 ;  /* 0x0000000200107825 */ /* 0x000fca00078e0210 */
[----:B------:R1:W-:Y:S02]  /*1030*/  LDGSTS.E.BYPASS.LTC128B.128 [R10+0xc100], [R16.64], !P0 ;  /* 0x0c100000100a7fae */ /* 0x0003e4000c101d4c */
.L_x_1922:
[----:B-123--:R-:W-:Y:S05]  /*1040*/  BSYNC B0 ;  /* 0x0000000000007941 */ /* 0x00efea0003800000 */
.L_x_1921:
[----:B------:R-:W-:Y:S01]  /*1050*/  IADD3 R0, R11, 0x10, RZ ;  /* 0x000000100b007810 */ /* 0x000fe20007ffe0ff */
[----:B------:R1:W2:Y:S01]  /*1060*/  SHFL.IDX PT, R17, R8, 0x1, 0x181f ;  /* 0x00381f0008117f89 */ /* 0x0002a200000e0000 */
[----:B------:R-:W-:Y:S02]  /*1070*/  BSSY B0, `(.L_x_1923) ;  /* 0x000000d000007945 */ /* 0x000fe40003800000 */
[----:B------:R-:W-:Y:S01]  /*1080*/  ISETP.GE.AND P1, PT, R0, UR14, PT ;  /* 0x0000000e00007c0c */ /* 0x000fe2000bf26270 */
[----:B------:R1:W3:-:S12]  /*1090*/  SHFL.IDX PT, R16, R12, 0x1, 0x181f ;  /* 0x00381f000c107f89 */ /* 0x0002d800000e0000 */
[----:B------:R-:W-:Y:S05]  /*10a0*/  @P1 BRA `(.L_x_1924) ;  /* 0x0000009000001947 */ /* 0x000fea0003800000 */
[----:B------:R-:W-:Y:S01]  /*10b0*/  SHF.R.S32.HI R0, RZ, 0x1f, R40 ;  /* 0x0000001fff007819 */ /* 0x000fe20000011428 */
[----:B--23--:R-:W-:Y:S01]  /*10c0*/  IMAD.WIDE R18, R45, 0x2, R16 ;  /* 0x000000022d127825 */ /* 0x00cfe200078e0210 */
[----:B------:R-:W-:Y:S02]  /*10d0*/  SHF.L.U32 R10, R250, 0x1, RZ ;  /* 0x00000001fa0a7819 */ /* 0x000fe400000006ff */
[----:B------:R-:W-:-:S03]  /*10e0*/  LEA.HI R0, R0, R40, RZ, 0x3 ;  /* 0x0000002800007211 */ /* 0x000fc600078f18ff */
[----:B------:R-:W-:Y:S01]  /*10f0*/  @!PT LDS RZ, [RZ] ;  /* 0x00000000fffff984 */ /* 0x000fe20000000800 */
[----:B------:R2:W-:Y:S01]  /*1100*/  LDGSTS.E.BYPASS.LTC128B.128 [R10+0x8900], [R18.64], !P3 ;  /* 0x08900000120a7fae */ /* 0x0005e2000d901d4c */
[----:B------:R-:W-:-:S05]  /*1110*/  LOP3.LUT R0, R0, 0xfffffff8, RZ, 0xc0, !PT ;  /* 0xfffffff800007812 */ /* 0x000fca00078ec0ff */
[----:B------:R-:W-:-:S05]  /*1120*/  IMAD.WIDE R16, R0, 0x2, R16 ;  /* 0x0000000200107825 */ /* 0x000fca00078e0210 */
[----:B------:R2:W-:Y:S02]  /*1130*/  LDGSTS.E.BYPASS.LTC128B.128 [R10+0xc900], [R16.64], !P0 ;  /* 0x0c900000100a7fae */ /* 0x0005e4000c101d4c */
.L_x_1924:
[----:B------:R-:W-:Y:S05]  /*1140*/  BSYNC B0 ;  /* 0x0000000000007941 */ /* 0x000fea0003800000 */
.L_x_1923:
[----:B------:R-:W-:Y:S01]  /*1150*/  IADD3 R0, R11, 0x20, RZ ;  /* 0x000000200b007810 */ /* 0x000fe20007ffe0ff */
[----:B--2---:R2:W4:Y:S01]  /*1160*/  SHFL.IDX PT, R17, R8, 0x2, 0x181f ;  /* 0x00581f0008117f89 */ /* 0x00452200000e0000 */
[----:B------:R-:W-:Y:S02]  /*1170*/  BSSY B0, `(.L_x_1925) ;  /* 0x000000d000007945 */ /* 0x000fe40003800000 */
[----:B------:R-:W-:Y:S01]  /*1180*/  ISETP.GE.AND P1, PT, R0, UR14, PT ;  /* 0x0000000e00007c0c */ /* 0x000fe2000bf26270 */
[----:B---3--:R2:W3:-:S12]  /*1190*/  SHFL.IDX PT, R16, R12, 0x2, 0x181f ;  /* 0x00581f000c107f89 */ /* 0x0084d800000e0000 */
[----:B------:R-:W-:Y:S05]  /*11a0*/  @P1 BRA `(.L_x_1926) ;  /* 0x0000009000001947 */ /* 0x000fea0003800000 */
[----:B------:R-:W-:Y:S01]  /*11b0*/  SHF.R.S32.HI R0, RZ, 0x1f, R40 ;  /* 0x0000001fff007819 */ /* 0x000fe20000011428 */
[----:B---34-:R-:W-:Y:S01]  /*11c0*/  IMAD.WIDE R18, R45, 0x2, R16 ;  /* 0x000000022d127825 */ /* 0x018fe200078e0210 */
[----:B------:R-:W-:Y:S02]  /*11d0*/  SHF.L.U32 R10, R250, 0x1, RZ ;  /* 0x00000001fa0a7819 */ /* 0x000fe400000006ff */
[----:B------:R-:W-:-:S03]  /*11e0*/  LEA.HI R0, R0, R40, RZ, 0x3 ;  /* 0x0000002800007211 */ /* 0x000fc600078f18ff */
[----:B------:R-:W-:Y:S01]  /*11f0*/  @!PT LDS RZ, [RZ] ;  /* 0x00000000fffff984 */ /* 0x000fe20000000800 */
[----:B------:R3:W-:Y:S01]  /*1200*/  LDGSTS.E.BYPASS.LTC128B.128 [R10+0x9100], [R18.64], !P3 ;  /* 0x09100000120a7fae */ /* 0x0007e2000d901d4c */
[----:B------:R-:W-:-:S05]  /*1210*/  LOP3.LUT R0, R0, 0xfffffff8, RZ, 0xc0, !PT ;  /* 0xfffffff800007812 */ /* 0x000fca00078ec0ff */
[----:B------:R-:W-:-:S05]  /*1220*/  IMAD.WIDE R16, R0, 0x2, R16 ;  /* 0x0000000200107825 */ /* 0x000fca00078e0210 */
[----:B------:R3:W-:Y:S02]  /*1230*/  LDGSTS.E.BYPASS.LTC128B.128 [R10+0xd100], [R16.64], !P0 ;  /* 0x0d100000100a7fae */ /* 0x0007e4000c101d4c */
.L_x_1926:
[----:B------:R-:W-:Y:S05]  /*1240*/  BSYNC B0 ;  /* 0x0000000000007941 */ /* 0x000fea0003800000 */
.L_x_1925:
[----:B------:R-:W-:Y:S01]  /*1250*/  IADD3 R0, R11, 0x30, RZ ;  /* 0x000000300b007810 */ /* 0x000fe20007ffe0ff */
[----:B---34-:R3:W4:Y:S01]  /*1260*/  SHFL.IDX PT, R17, R8, 0x3, 0x181f ;  /* 0x00781f0008117f89 */ /* 0x01872200000e0000 */
[----:B------:R-:W-:Y:S02]  /*1270*/  BSSY B0, `(.L_x_1927) ;  /* 0x000000d000007945 */ /* 0x000fe40003800000 */
[----:B------:R-:W-:Y:S01]  /*1280*/  ISETP.GE.AND P1, PT, R0, UR14, PT ;  /* 0x0000000e00007c0c */ /* 0x000fe2000bf26270 */
[----:B------:R3:W1:-:S12]  /*1290*/  SHFL.IDX PT, R16, R12, 0x3, 0x181f ;  /* 0x00781f000c107f89 */ /* 0x00065800000e0000 */
[----:B------:R-:W-:Y:S05]  /*12a0*/  @P1 BRA `(.L_x_1928) ;  /* 0x0000009000001947 */ /* 0x000fea0003800000 */
[----:B------:R-:W-:Y:S01]  /*12b0*/  SHF.R.S32.HI R0, RZ, 0x1f, R40 ;  /* 0x0000001fff007819 */ /* 0x000fe20000011428 */
[----:B-1--4-:R-:W-:Y:S01]  /*12c0*/  IMAD.WIDE R18, R45, 0x2, R16 ;  /* 0x000000022d127825 */ /* 0x012fe200078e0210 */
[----:B------:R-:W-:Y:S02]  /*12d0*/  SHF.L.U32 R10, R250, 0x1, RZ ;  /* 0x00000001fa0a7819 */ /* 0x000fe400000006ff */
[----:B------:R-:W-:-:S03]  /*12e0*/  LEA.HI R0, R0, R40, RZ, 0x3 ;  /* 0x0000002800007211 */ /* 0x000fc600078f18ff */
[----:B------:R-:W-:Y:S01]  /*12f0*/  @!PT LDS RZ, [RZ] ;  /* 0x00000000fffff984 */ /* 0x000fe20000000800 */
[----:B------:R1:W-:Y:S01]  /*1300*/  LDGSTS.E.BYPASS.LTC128B.128 [R10+0x9900], [R18.64], !P3 ;  /* 0x09900000120a7fae */ /* 0x0003e2000d901d4c */
[----:B------:R-:W-:-:S05]  /*1310*/  LOP3.LUT R0, R0, 0xfffffff8, RZ, 0xc0, !PT ;  /* 0xfffffff800007812 */ /* 0x000fca00078ec0ff */
[----:B------:R-:W-:-:S05]  /*1320*/  IMAD.WIDE R16, R0, 0x2, R16 ;  /* 0x0000000200107825 */ /* 0x000fca00078e0210 */
[----:B------:R1:W-:Y:S02]  /*1330*/  LDGSTS.E.BYPASS.LTC128B.128 [R10+0xd900], [R16.64], !P0 ;  /* 0x0d900000100a7fae */ /* 0x0003e4000c101d4c */
.L_x_1928:
[----:B------:R-:W-:Y:S05]  /*1340*/  BSYNC B0 ;  /* 0x0000000000007941 */ /* 0x000fea0003800000 */
.L_x_1927:
[----:B------:R-:W-:Y:S01]  /*1350*/  IADD3 R0, R11, 0x40, RZ ;  /* 0x000000400b007810 */ /* 0x000fe20007ffe0ff */
[----:B-1--4-:R1:W4:Y:S01]  /*1360*/  SHFL.IDX PT, R17, R8, 0x4, 0x181f ;  /* 0x00981f0008117f89 */ /* 0x01232200000e0000 */
[----:B------:R-:W-:Y:S02]  /*1370*/  BSSY B0, `(.L_x_1929) ;  /* 0x000000d000007945 */ /* 0x000fe40003800000 */
[----:B------:R-:W-:Y:S01]  /*1380*/  ISETP.GE.AND P1, PT, R0, UR14, PT ;  /* 0x0000000e00007c0c */ /* 0x000fe2000bf26270 */
[----:B------:R1:W2:-:S12]  /*1390*/  SHFL.IDX PT, R16, R12, 0x4, 0x181f ;  /* 0x00981f000c107f89 */ /* 0x00029800000e0000 */
[----:B------:R-:W-:Y:S05]  /*13a0*/  @P1 BRA `(.L_x_1930) ;  /* 0x0000009000001947 */ /* 0x000fea0003800000 */
[----:B------:R-:W-:Y:S01]  /*13b0*/  SHF.R.S32.HI R0, RZ, 0x1f, R40 ;  /* 0x0000001fff007819 */ /* 0x000fe20000011428 */
[----:B--2-4-:R-:W-:Y:S01]  /*13c0*/  IMAD.WIDE R18, R45, 0x2, R16 ;  /* 0x000000022d127825 */ /* 0x014fe200078e0210 */
[----:B------:R-:W-:Y:S02]  /*13d0*/  SHF.L.U32 R10, R250, 0x1, RZ ;  /* 0x00000001fa0a7819 */ /* 0x000fe400000006ff */
[----:B------:R-:W-:-:S03]  /*13e0*/  LEA.HI R0, R0, R40, RZ, 0x3 ;  /* 0x0000002800007211 */ /* 0x000fc600078f18ff */
[----:B------:R-:W-:Y:S01]  /*13f0*/  @!PT LDS RZ, [RZ] ;  /* 0x00000000fffff984 */ /* 0x000fe20000000800 */
[----:B------:R2:W-:Y:S01]  /*1400*/  LDGSTS.E.BYPASS.LTC128B.128 [R10+0xa100], [R18.64], !P3 ;  /* 0x0a100000120a7fae */ /* 0x0005e2000d901d4c */
[----:B------:R-:W-:-:S05]  /*1410*/  LOP3.LUT R0, R0, 0xfffffff8, RZ, 0xc0, !PT ;  /* 0xfffffff800007812 */ /* 0x000fca00078ec0ff */
[----:B------:R-:W-:-:S05]  /*1420*/  IMAD.WIDE R16, R0, 0x2, R16 ;  /* 0x0000000200107825 */ /* 0x000fca00078e0210 */
[----:B------:R2:W-:Y:S02]  /*1430*/  LDGSTS.E.BYPASS.LTC128B.128 [R10+0xe100], [R16.64], !P0 ;  /* 0x0e100000100a7fae */ /* 0x0005e4000c101d4c */
.L_x_1930:
[----:B------:R-:W-:Y:S05]  /*1440*/  BSYNC B0 ;  /* 0x0000000000007941 */ /* 0x000fea0003800000 */
.L_x_1929:
[----:B------:R-:W-:Y:S01]  /*1450*/  IADD3 R0, R11, 0x50, RZ ;  /* 0x000000500b007810 */ /* 0x000fe20007ffe0ff */
[----:B--2-4-:R2:W4:Y:S01]  /*1460*/  SHFL.IDX PT, R17, R8, 0x5, 0x181f ;  /* 0x00b81f0008117f89 */ /* 0x01452200000e0000 */
        /* <DEDUP_REMOVED lines=13> */
.L_x_1932:
[----:B------:R-:W-:Y:S05]  /*1540*/  BSYNC B0 ;  /* 0x0000000000007941 */ /* 0x000fea0003800000 */
.L_x_1931:
        /* <DEDUP_REMOVED lines=15> */
.L_x_1934:
[----:B------:R-:W-:Y:S05]  /*1640*/  BSYNC B0 ;  /* 0x0000000000007941 */ /* 0x000fea0003800000 */
.L_x_1933:
[----:B-123--:R-:W-:Y:S01]  /*1650*/  SHFL.IDX PT, R12, R12, 0x7, 0x181f ;  /* 0x00f81f000c0c7f89 */ /* 0x00efe200000e0000 */
[----:B------:R-:W-:Y:S01]  /*1660*/  IADD3 R11, R11, 0x70, RZ ;  /* 0x000000700b0b7810 */ /* 0x000fe20007ffe0ff */
[----:B------:R-:W-:Y:S01]  /*1670*/  UIADD3 UR11, UR6, -0x1, URZ ;  /* 0xffffffff060b7890 */ /* 0x000fe2000fffe03f */
[----:B------:R-:W-:Y:S01]  /*1680*/  SHF.R.S32.HI R44, RZ, 0x1f, R40 ;  /* 0x0000001fff2c7819 */ /* 0x000fe20000011428 */
[----:B------:R1:W2:Y:S01]  /*1690*/  SHFL.IDX PT, R13, R8, 0x7, 0x181f ;  /* 0x00f81f00080d7f89 */ /* 0x0002a200000e0000 */
[----:B------:R-:W-:Y:S01]  /*16a0*/  ISETP.GE.AND P4, PT, R11, UR14, PT ;  /* 0x0000000e0b007c0c */ /* 0x000fe2000bf86270 */
[----:B------:R-:W-:Y:S01]  /*16b0*/  IMAD.MOV.U32 R10, RZ, RZ, c[0x0][0x2b8] ;  /* 0x0000ae00ff0a7624 */ /* 0x000fe200078e00ff */
[----:B------:R-:W-:Y:S01]  /*16c0*/  LEA.HI R44, R44, R40, RZ, 0x3 ;  /* 0x000000282c2c7211 */ /* 0x000fe200078f18ff */
[----:B------:R-:W-:Y:S01]  /*16d0*/  IMAD.U32 R0, RZ, RZ, UR11 ;  /* 0x0000000bff007e24 */ /* 0x000fe2000f8e00ff */
[----:B------:R-:W-:Y:S01]  /*16e0*/  USHF.R.S32.HI UR18, URZ, 0x1f, UR15 ;  /* 0x0000001f3f127899 */ /* 0x000fe2000801140f */
[----:B------:R-:W-:Y:S01]  /*16f0*/  IMAD.SHL.U32 R250, R250, 0x2, RZ ;  /* 0x00000002fafa7824 */ /* 0x000fe200078e00ff */
[----:B------:R-:W-:Y:S01]  /*1700*/  ISETP.NE.AND P1, PT, R10, 0x1, PT ;  /* 0x000000010a00780c */ /* 0x000fe20003f25270 */
[----:B------:R-:W-:Y:S01]  /*1710*/  IMAD R0, R0, 0x40, R124 ;  /* 0x0000004000007824 */ /* 0x000fe200078e027c */
[----:B------:R-:W-:Y:S01]  /*1720*/  LOP3.LUT R44, R44, 0xfffffff8, RZ, 0xc0, !PT ;  /* 0xfffffff82c2c7812 */ /* 0x000fe200078ec0ff */
[----:B------:R-:W-:Y:S01]  /*1730*/  ULDC.64 UR4, c[0x0][0x2b0] ;  /* 0x0000ac0000047ab9 */ /* 0x000fe20000000a00 */
[----:B------:R-:W-:Y:S01]  /*1740*/  IMAD.MOV.U32 R251, RZ, RZ, RZ ;  /* 0x000000fffffb7224 */ /* 0x000fe200078e00ff */
[----:B------:R-:W-:Y:S01]  /*1750*/  UIMAD UR18, UR18, UR4, URZ ;  /* 0x00000004121272a4 */ /* 0x000fe2000f8e023f */
[C---:B------:R-:W-:Y:S01]  /*1760*/  ISETP.GE.AND P5, PT, R0.reuse, UR9, PT ;  /* 0x0000000900007c0c */ /* 0x040fe2000bfa6270 */
[----:B------:R-:W-:Y:S01]  /*1770*/  UIMAD.WIDE.U32 UR16, UR15, UR4, URZ ;  /* 0x000000040f1072a5 */ /* 0x000fe2000f8e003f */
[----:B------:R-:W-:Y:S01]  /*1780*/  IADD3 R252, R0, UR8, RZ ;  /* 0x0000000800fc7c10 */ /* 0x000fe2000fffe0ff */
[----:B------:R-:W-:Y:S01]  /*1790*/  UIMAD UR15, UR15, UR5, UR18 ;  /* 0x000000050f0f72a4 */ /* 0x000fe2000f8e0212 */
[----:B------:R-:W-:Y:S01]  /*17a0*/  ISETP.GT.OR P5, PT, R124, 0x3f, P5 ;  /* 0x0000003f7c00780c */ /* 0x000fe20002fa4670 */
[----:B------:R-:W-:-:S02]  /*17b0*/  USHF.R.S32.HI UR14, URZ, 0x1f, UR10 ;  /* 0x0000001f3f0e7899 */ /* 0x000fc4000801140a */
[----:B------:R-:W-:Y:S01]  /*17c0*/  IMAD.MOV.U32 R0, RZ, RZ, R252 ;  /* 0x000000ffff007224 */ /* 0x000fe200078e00fc */
[----:B------:R-:W-:Y:S01]  /*17d0*/  UIADD3 UR15, UR17, UR15, URZ ;  /* 0x0000000f110f7290 */ /* 0x000fe2000fffe03f */
[----:B-1----:R-:W-:Y:S01]  /*17e0*/  @P1 IMAD.HI.U32 R8, R252, c[0x0][0x2bc], RZ ;  /* 0x0000af00fc081a27 */ /* 0x002fe200078e00ff */
[----:B------:R-:W-:-:S03]  /*17f0*/  ULDC.64 UR4, c[0x0][0x1e8] ;  /* 0x00007a0000047ab9 */ /* 0x000fc60000000a00 */
[----:B--2-4-:R-:W-:Y:S01]  /*1800*/  @!P4 IMAD.WIDE R16, R45, 0x2, R12 ;  /* 0x000000022d10c825 */ /* 0x014fe200078e020c */
[----:B------:R-:W-:-:S03]  /*1810*/  @P1 SHF.R.U32.HI R0, RZ, c[0x0][0x2c0], R8 ;  /* 0x0000b000ff001a19 */ /* 0x000fc60000011608 */
[----:B------:R-:W-:Y:S01]  /*1820*/  @!P4 IMAD.WIDE R12, R44, 0x2, R12 ;  /* 0x000000022c0cc825 */ /* 0x000fe200078e020c */
[----:B------:R-:W-:Y:S01]  /*1830*/  @!PT LDS RZ, [RZ] ;  /* 0x00000000fffff984 */ /* 0x000fe20000000800 */
[----:B------:R1:W-:Y:S01]  /*1840*/  @!P4 LDGSTS.E.BYPASS.LTC128B.128 [R250+0xb900], [R16.64], !P3 ;  /* 0x0b90000010facfae */ /* 0x0003e2000d901d4c */
[----:B------:R-:W-:-:S03]  /*1850*/  @!P5 IADD3 R11, P2, R0, UR16, RZ ;  /* 0x00000010000bdc10 */ /* 0x000fc6000ff5e0ff */
[----:B------:R2:W-:Y:S01]  /*1860*/  @!P4 LDGSTS.E.BYPASS.LTC128B.128 [R250+0xf900], [R12.64], !P0 ;  /* 0x0f9000000cfacfae */ /* 0x0005e2000c101d4c */
[----:B------:R-:W-:Y:S02]  /*1870*/  @!P5 LEA.HI.X.SX32 R8, R0, UR15, 0x1, P2 ;  /* 0x0000000f0008dc11 */ /* 0x000fe400090f0eff */
[C---:B------:R-:W-:Y:S01]  /*1880*/  @!P5 LEA R10, P2, R11.reuse, c[0x0][0x2a0], 0x2 ;  /* 0x0000a8000b0ada11 */ /* 0x040fe200078410ff */
[----:B------:R-:W0:Y:S03]  /*1890*/  LDGDEPBAR ;  /* 0x00000000000079af */ /* 0x000e260000000000 */
[----:B------:R-:W-:Y:S01]  /*18a0*/  @!P5 LEA.HI.X R11, R11, c[0x0][0x2a4], R8, 0x2, P2 ;  /* 0x0000a9000b0bda11 */ /* 0x000fe200010f1408 */
[----:B------:R-:W-:Y:S06]  /*18b0*/  BAR.SYNC.DEFER_BLOCKING 0x0 ;  /* 0x0000000000007b1d */ /* 0x000fec0000010000 */
[----:B------:R3:W2:Y:S01]  /*18c0*/  @!P5 LDG.E R251, [R10.64] ;  /* 0x0000000c0afbd981 */ /* 0x0006a2000c1e1900 */
[----:B------:R-:W-:Y:S01]  /*18d0*/  IMAD.MOV R0, RZ, RZ, -R0 ;  /* 0x000000ffff007224 */ /* 0x000fe200078e0a00 */
[----:B------:R-:W-:Y:S01]  /*18e0*/  UIMAD UR18, UR14, UR4, URZ ;  /* 0x000000040e1272a4 */ /* 0x000fe2000f8e023f */
[C---:B------:R-:W-:Y:S01]  /*18f0*/  ISETP.GE.AND P4, PT, R45.reuse, c[0x0][0x1d4], PT ;  /* 0x000075002d007a0c */ /* 0x040fe20003f86270 */
[----:B------:R-:W-:Y:S01]  /*1900*/  UIMAD.WIDE.U32 UR20, UR10, UR4, URZ ;  /* 0x000000040a1472a5 */ /* 0x000fe2000f8e003f */
[----:B------:R-:W-:Y:S01]  /*1910*/  IMAD R252, R0, c[0x0][0x2b8], R252 ;  /* 0x0000ae0000fc7a24 */ /* 0x000fe200078e02fc */
[----:B------:R-:W-:Y:S01]  /*1920*/  UIMAD UR18, UR10, UR5, UR18 ;  /* 0x000000050a1272a4 */ /* 0x000fe2000f8e0212 */
[----:B------:R-:W-:Y:S01]  /*1930*/  ISETP.GE.AND P3, PT, R40, c[0x0][0x1d4], PT ;  /* 0x0000750028007a0c */ /* 0x000fe20003f66270 */
[----:B------:R-:W-:Y:S01]  /*1940*/  UIMAD UR9, UR11, -0x40, UR9 ;  /* 0xffffffc00b0978a4 */ /* 0x000fe2000f8e0209 */
[----:B-1----:R-:W-:Y:S01]  /*1950*/  IMAD.WIDE.U32 R16, R252, c[0x0][0x1e0], RZ ;  /* 0x00007800fc107a25 */ /* 0x002fe200078e00ff */
[----:B------:R-:W-:Y:S01]  /*1960*/  SHF.R.S32.HI R8, RZ, 0x1f, R252 ;  /* 0x0000001fff087819 */ /* 0x000fe200000114fc */
[----:B------:R-:W-:Y:S01]  /*1970*/  UIADD3 UR18, UR21, UR18, URZ ;  /* 0x0000001215127290 */ /* 0x000fe2000fffe03f */
[----:B------:R-:W-:Y:S01]  /*1980*/  SHF.R.S32.HI R248, RZ, 0x4, R15 ;  /* 0x00000004fff87819 */ /* 0x000fe2000001140f */
[----:B------:R-:W-:Y:S01]  /*1990*/  ULDC.64 UR4, c[0x0][0x210] ;  /* 0x0000840000047ab9 */ /* 0x000fe20000000a00 */
[----:B------:R-:W-:Y:S01]  /*19a0*/  IMAD.WIDE R42, R45, 0x2, RZ ;  /* 0x000000022d2a7825 */ /* 0x000fe200078e02ff */
[----:B------:R-:W-:Y:S01]  /*19b0*/  UIMAD UR14, UR14, UR4, URZ ;  /* 0x000000040e0e72a4 */ /* 0x000fe2000f8e023f */
[----:B------:R-:W-:Y:S01]  /*19c0*/  SHF.R.S32.HI R47, RZ, 0x1f, R45 ;  /* 0x0000001fff2f7819 */ /* 0x000fe2000001142d */
[----:B------:R-:W-:-:S02]  /*19d0*/  UIMAD.WIDE.U32 UR22, UR10, UR4, URZ ;  /* 0x000000040a1672a5 */ /* 0x000fc4000f8e003f */
[----:B------:R-:W-:Y:S02]  /*19e0*/  UIMAD UR4, UR10, UR5, UR14 ;  /* 0x000000050a0472a4 */ /* 0x000fe4000f8e020e */
[----:B------:R-:W-:Y:S02]  /*19f0*/  UISETP.GT.AND UP0, UPT, UR11, UR7, UPT ;  /* 0x000000070b00728c */ /* 0x000fe4000bf04270 */
[----:B------:R-:W-:Y:S01]  /*1a00*/  UIADD3 UR4, UR23, UR4, URZ ;  /* 0x0000000417047290 */ /* 0x000fe2000fffe03f */
[C---:B---3--:R-:W-:Y:S02]  /*1a10*/  IMAD R10, R8.reuse, c[0x0][0x1e0], RZ ;  /* 0x00007800080a7a24 */ /* 0x048fe400078e02ff */
[----:B------:R-:W-:Y:S02]  /*1a20*/  IMAD R8, R8, c[0x0][0x208], RZ ;  /* 0x0000820008087a24 */ /* 0x000fe400078e02ff */
[C---:B------:R-:W-:Y:S02]  /*1a30*/  IMAD R10, R252.reuse, c[0x0][0x1e4], R10 ;  /* 0x00007900fc0a7a24 */ /* 0x040fe400078e020a */
[----:B------:R-:W-:-:S02]  /*1a40*/  IMAD R8, R252, c[0x0][0x20c], R8 ;  /* 0x00008300fc087a24 */ /* 0x000fc400078e0208 */
[----:B------:R-:W-:Y:S02]  /*1a50*/  IMAD.IADD R11, R17, 0x1, R10 ;  /* 0x00000001110b7824 */ /* 0x000fe400078e020a */
[----:B------:R-:W-:Y:S01]  /*1a60*/  IMAD.MOV.U32 R10, RZ, RZ, R16 ;  /* 0x000000ffff0a7224 */ /* 0x000fe200078e0010 */
[----:B--2---:R-:W-:-:S03]  /*1a70*/  SHF.R.S32.HI R12, RZ, 0x1f, R251 ;  /* 0x0000001fff0c7819 */ /* 0x004fc600000114fb */
[----:B------:R-:W-:-:S04]  /*1a80*/  IMAD.WIDE.U32 R10, R251, c[0x0][0x1f0], R10 ;  /* 0x00007c00fb0a7a25 */ /* 0x000fc800078e000a */
[----:B------:R-:W-:Y:S01]  /*1a90*/  IMAD R0, R12, c[0x0][0x1f0], RZ ;  /* 0x00007c000c007a24 */ /* 0x000fe200078e02ff */
[----:B------:R-:W-:Y:S01]  /*1aa0*/  IADD3 R13, P0, R10, UR20, RZ ;  /* 0x000000140a0d7c10 */ /* 0x000fe2000ff1e0ff */
[----:B------:R-:W-:Y:S02]  /*1ab0*/  IMAD R12, R12, c[0x0][0x218], RZ ;  /* 0x000086000c0c7a24 */ /* 0x000fe400078e02ff */
[C---:B------:R-:W-:Y:S02]  /*1ac0*/  IMAD R0, R251.reuse, c[0x0][0x1f4], R0 ;  /* 0x00007d00fb007a24 */ /* 0x040fe400078e0200 */
[----:B------:R-:W-:-:S03]  /*1ad0*/  IMAD R12, R251, c[0x0][0x21c], R12 ;  /* 0x00008700fb0c7a24 */ /* 0x000fc600078e020c */
[----:B------:R-:W-:Y:S02]  /*1ae0*/  IADD3.X R0, R11, UR18, R0, P0, !PT ;  /* 0x000000120b007c10 */ /* 0x000fe400087fe400 */
[----:B------:R-:W-:-:S04]  /*1af0*/  LEA R14, P0, R13, c[0x0][0x1c8], 0x1 ;  /* 0x000072000d0e7a11 */ /* 0x000fc800078008ff */
[----:B------:R-:W-:Y:S01]  /*1b00*/  LEA.HI.X R13, R13, c[0x0][0x1cc], R0, 0x1, P0 ;  /* 0x000073000d0d7a11 */ /* 0x000fe200000f0c00 */
[----:B------:R-:W-:Y:S01]  /*1b10*/  SHFL.IDX PT, R20, R14, RZ, 0x181f ;  /* 0x00181fff0e147589 */ /* 0x000fe200000e0000 */
[----:B------:R-:W-:-:S03]  /*1b20*/  IADD3 R0, -R6, UR9, RZ ;  /* 0x0000000906007c10 */ /* 0x000fc6000fffe1ff */
[----:B------:R-:W1:Y:S01]  /*1b30*/  SHFL.IDX PT, R21, R13, RZ, 0x181f ;  /* 0x00181fff0d157589 */ /* 0x000e6200000e0000 */
[C---:B------:R-:W-:Y:S02]  /*1b40*/  ISETP.GE.AND P6, PT, R0.reuse, 0x1, PT ;  /* 0x000000010000780c */ /* 0x040fe40003fc6270 */
[C---:B------:R-:W-:Y:S01]  /*1b50*/  ISETP.GE.AND P5, PT, R0.reuse, 0x11, PT ;  /* 0x000000110000780c */ /* 0x040fe20003fa6270 */
[----:B------:R-:W-:Y:S01]  /*1b60*/  SHFL.IDX PT, R16, R14, 0x1, 0x181f ;  /* 0x00381f000e107f89 */ /* 0x000fe200000e0000 */
[C---:B------:R-:W-:Y:S02]  /*1b70*/  ISETP.GE.AND P2, PT, R0.reuse, 0x21, PT ;  /* 0x000000210000780c */ /* 0x040fe40003f46270 */
[----:B------:R-:W-:Y:S01]  /*1b80*/  ISETP.GT.AND P0, PT, R0, 0x30, PT ;  /* 0x000000300000780c */ /* 0x000fe20003f04270 */
[----:B------:R-:W2:Y:S04]  /*1b90*/  SHFL.IDX PT, R17, R13, 0x1, 0x181f ;  /* 0x00381f000d117f89 */ /* 0x000ea800000e0000 */
[----:B------:R-:W-:Y:S04]  /*1ba0*/  SHFL.IDX PT, R10, R14, 0x2, 0x181f ;  /* 0x00581f000e0a7f89 */ /* 0x000fe800000e0000 */
[----:B------:R-:W3:Y:S04]  /*1bb0*/  SHFL.IDX PT, R11, R13, 0x2, 0x181f ;  /* 0x00581f000d0b7f89 */ /* 0x000ee800000e0000 */
[----:B------:R-:W-:Y:S04]  /*1bc0*/  SHFL.IDX PT, R18, R14, 0x3, 0x181f ;  /* 0x00781f000e127f89 */ /* 0x000fe800000e0000 */
[----:B------:R4:W5:Y:S01]  /*1bd0*/  SHFL.IDX PT, R19, R13, 0x3, 0x181f ;  /* 0x00781f000d137f89 */ /* 0x00096200000e0000 */
[----:B-1----:R-:W-:Y:S01]  /*1be0*/  @P6 IMAD.WIDE R22, R44, 0x2, R20 ;  /* 0x000000022c166825 */ /* 0x002fe200078e0214 */
[----:B----4-:R-:W-:-:S03]  /*1bf0*/  LEA.HI R13, R15, R248, RZ, 0x1 ;  /* 0x000000f80f0d7211 */ /* 0x010fc600078f08ff */
[----:B------:R-:W-:Y:S01]  /*1c00*/  @P6 IMAD.WIDE R14, R45, 0x2, R20 ;  /* 0x000000022d0e6825 */ /* 0x000fe200078e0214 */
[----:B------:R-:W-:-:S03]  /*1c10*/  LOP3.LUT R13, R13, 0xfffffffe, RZ, 0xc0, !PT ;  /* 0xfffffffe0d0d7812 */ /* 0x000fc600078ec0ff */
[--C-:B--2---:R-:W-:Y:S01]  /*1c20*/  @P5 IMAD.WIDE R20, R45, 0x2, R16.reuse ;  /* 0x000000022d145825 */ /* 0x104fe200078e0210 */
[----:B------:R3:W-:Y:S03]  /*1c30*/  @P6 LDGSTS.E.BYPASS.LTC128B.128 [R250+0x4100], [R14.64], !P4 ;  /* 0x041000000efa6fae */ /* 0x0007e6000e101d4c */
[----:B------:R-:W-:Y:S01]  /*1c40*/  @P5 IMAD.WIDE R16, R44, 0x2, R16 ;  /* 0x000000022c105825 */ /* 0x000fe200078e0210 */
[----:B------:R1:W-:Y:S03]  /*1c50*/  @P6 LDGSTS.E.BYPASS.LTC128B.128 [R250+0x6100], [R22.64], !P3 ;  /* 0x0610000016fa6fae */ /* 0x0003e6000d901d4c */
[----:B------:R-:W-:Y:S01]  /*1c60*/  IMAD.IADD R248, R248, 0x1, -R13 ;  /* 0x00000001f8f87824 */ /* 0x000fe200078e0a0d */
[----:B------:R2:W-:Y:S01]  /*1c70*/  @P5 LDGSTS.E.BYPASS.LTC128B.128 [R250+0x4900], [R20.64], !P4 ;  /* 0x0490000014fa5fae */ /* 0x0005e2000e101d4c */
[----:B------:R-:W-:-:S03]  /*1c80*/  IMAD.SHL.U32 R13, R5, 0x40, RZ ;  /* 0x00000040050d7824 */ /* 0x000fc600078e00ff */
[----:B------:R4:W-:Y:S01]  /*1c90*/  @P5 LDGSTS.E.BYPASS.LTC128B.128 [R250+0x6900], [R16.64], !P3 ;  /* 0x0690000010fa5fae */ /* 0x0009e2000d901d4c */
[----:B------:R-:W-:Y:S01]  /*1ca0*/  ISETP.GE.AND P5, PT, R40, c[0x0][0x1d4], PT ;  /* 0x0000750028007a0c */ /* 0x000fe20003fa6270 */
[----:B---3--:R-:W-:-:S05]  /*1cb0*/  @P2 IMAD.WIDE R14, R45, 0x2, R10 ;  /* 0x000000022d0e2825 */ /* 0x008fca00078e020a */
[----:B------:R3:W-:Y:S01]  /*1cc0*/  @P2 LDGSTS.E.BYPASS.LTC128B.128 [R250+0x5100], [R14.64], !P4 ;  /* 0x051000000efa2fae */ /* 0x0007e2000e101d4c */
[----:B--2---:R-:W-:-:S04]  /*1cd0*/  @P2 IMAD.WIDE R20, R44, 0x2, R10 ;  /* 0x000000022c142825 */ /* 0x004fc800078e020a */
[--C-:B-----5:R-:W-:Y:S01]  /*1ce0*/  @P0 IMAD.WIDE R10, R45, 0x2, R18.reuse ;  /* 0x000000022d0a0825 */ /* 0x120fe200078e0212 */
[----:B------:R1:W-:Y:S03]  /*1cf0*/  @P2 LDGSTS.E.BYPASS.LTC128B.128 [R250+0x7100], [R20.64], !P3 ;  /* 0x0710000014fa2fae */ /* 0x0003e6000d901d4c */
[----:B------:R-:W-:Y:S01]  /*1d00*/  @P0 IMAD.WIDE R18, R44, 0x2, R18 ;  /* 0x000000022c120825 */ /* 0x000fe200078e0212 */
[----:B------:R2:W-:Y:S04]  /*1d10*/  @P0 LDGSTS.E.BYPASS.LTC128B.128 [R250+0x5900], [R10.64], !P4 ;  /* 0x059000000afa0fae */ /* 0x0005e8000e101d4c */
[----:B------:R4:W-:Y:S04]  /*1d20*/  @P0 LDGSTS.E.BYPASS.LTC128B.128 [R250+0x7900], [R18.64], !P3 ;  /* 0x0790000012fa0fae */ /* 0x0009e8000d901d4c */
[----:B------:R-:W0:Y:S01]  /*1d30*/  LDGDEPBAR ;  /* 0x00000000000079af */ /* 0x000e220000000000 */
[----:B---3--:R-:W-:-:S05]  /*1d40*/  IMAD.SHL.U32 R14, R46, 0x40, RZ ;  /* 0x000000402e0e7824 */ /* 0x008fca00078e00ff */
[----:B------:R-:W-:Y:S01]  /*1d50*/  LOP3.LUT R14, R14, 0x1c0, RZ, 0xc0, !PT ;  /* 0x000001c00e0e7812 */ /* 0x000fe200078ec0ff */
[----:B--2---:R-:W-:Y:S01]  /*1d60*/  IMAD.SHL.U32 R10, R6, 0x8, RZ ;  /* 0x00000008060a7824 */ /* 0x004fe200078e00ff */
[----:B------:R-:W-:Y:S01]  /*1d70*/  LEA.HI R6, R9, R2, RZ, 0x5 ;  /* 0x0000000209067211 */ /* 0x000fe200078f28ff */
[----:B------:R-:W-:Y:S02]  /*1d80*/  IMAD.SHL.U32 R11, R7, 0x40, RZ ;  /* 0x00000040070b7824 */ /* 0x000fe400078e00ff */
[----:B------:R-:W-:Y:S01]  /*1d90*/  IMAD.SHL.U32 R7, R248, 0x8, RZ ;  /* 0x00000008f8077824 */ /* 0x000fe200078e00ff */
[----:B------:R-:W-:Y:S01]  /*1da0*/  LOP3.LUT R9, R14, 0x8, R10, 0xf8, !PT ;  /* 0x000000080e097812 */ /* 0x000fe200078ef80a */
[----:B------:R-:W-:-:S04]  /*1db0*/  DEPBAR.LE SB0, 0x1 ;  /* 0x000080400000791a */ /* 0x000fc80000000000 */
[----:B------:R-:W-:Y:S01]  /*1dc0*/  SHF.R.U32.HI R14, RZ, 0x3, R14 ;  /* 0x00000003ff0e7819 */ /* 0x000fe2000001160e */
[----:B------:R-:W-:-:S04]  /*1dd0*/  DEPBAR.LE SB0, 0x0 ;  /* 0x000080000000791a */ /* 0x000fc80000000000 */
[----:B------:R-:W-:Y:S01]  /*1de0*/  LOP3.LUT R9, R9, R14, RZ, 0x3c, !PT ;  /* 0x0000000e09097212 */ /* 0x000fe200078e3cff */
[----:B------:R-:W-:Y:S01]  /*1df0*/  IMAD.WIDE.U32 R14, R252, c[0x0][0x208], RZ ;  /* 0x00008200fc0e7a25 */ /* 0x000fe200078e00ff */
[----:B------:R-:W-:-:S03]  /*1e00*/  LOP3.LUT R11, R11, 0x1c0, RZ, 0xc0, !PT ;  /* 0x000001c00b0b7812 */ /* 0x000fc600078ec0ff */
[----:B------:R-:W-:Y:S01]  /*1e10*/  IMAD.IADD R15, R15, 0x1, R8 ;  /* 0x000000010f0f7824 */ /* 0x000fe200078e0208 */
[----:B------:R-:W-:Y:S01]  /*1e20*/  LOP3.LUT R7, R11, 0x8, R7, 0xf8, !PT ;  /* 0x000000080b077812 */ /* 0x000fe200078ef807 */
[----:B------:R-:W-:Y:S01]  /*1e30*/  IMAD R248, R248, 0x200, R9 ;  /* 0x00000200f8f87824 */ /* 0x000fe200078e0209 */
[----:B------:R-:W-:Y:S01]  /*1e40*/  SHF.R.U32.HI R11, RZ, 0x3, R11 ;  /* 0x00000003ff0b7819 */ /* 0x000fe2000001160b */
[----:B------:R-:W-:-:S03]  /*1e50*/  IMAD.WIDE.U32 R14, R251, c[0x0][0x218], R14 ;  /* 0x00008600fb0e7a25 */ /* 0x000fc600078e000e */
[----:B------:R-:W-:Y:S01]  /*1e60*/  LOP3.LUT R5, R7, R11, RZ, 0x3c, !PT ;  /* 0x0000000b07057212 */ /* 0x000fe200078e3cff */
[----:B------:R-:W-:Y:S01]  /*1e70*/  IMAD.SHL.U32 R248, R248, 0x2, RZ ;  /* 0x00000002f8f87824 */ /* 0x000fe200078e00ff */
[----:B------:R-:W-:Y:S01]  /*1e80*/  BAR.SYNC.DEFER_BLOCKING 0x0 ;  /* 0x0000000000007b1d */ /* 0x000fe20000010000 */
[----:B------:R-:W-:Y:S01]  /*1e90*/  IADD3 R36, P0, R14, UR22, RZ ;  /* 0x000000160e247c10 */ /* 0x000fe2000ff1e0ff */
[----:B------:R-:W-:Y:S01]  /*1ea0*/  IMAD.SHL.U32 R10, R6, 0x20, RZ ;  /* 0x00000020060a7824 */ /* 0x000fe200078e00ff */
[----:B------:R-:W-:Y:S02]  /*1eb0*/  LOP3.LUT R7, R13, 0xfffffe00, RZ, 0xc0, !PT ;  /* 0xfffffe000d077812 */ /* 0x000fe400078ec0ff */
[----:B------:R-:W-:Y:S02]  /*1ec0*/  IADD3.X R12, R15, UR4, R12, P0, !PT ;  /* 0x000000040f0c7c10 */ /* 0x000fe400087fe40c */
[----:B------:R-:W-:Y:S02]  /*1ed0*/  LEA R106, P0, R36, c[0x0][0x1f8], 0x1 ;  /* 0x00007e00246a7a11 */ /* 0x000fe400078008ff */
[----:B------:R-:W-:-:S02]  /*1ee0*/  IADD3 R41, R248, 0x4100, RZ ;  /* 0x00004100f8297810 */ /* 0x000fc40007ffe0ff */
[----:B------:R-:W-:Y:S01]  /*1ef0*/  LEA.HI.X R36, R36, c[0x0][0x1fc], R12, 0x1, P0 ;  /* 0x00007f0024247a11 */ /* 0x000fe200000f0c0c */
[----:B------:R-:W2:Y:S01]  /*1f00*/  SHFL.IDX PT, R110, R106, 0x2, 0x181f ;  /* 0x00581f006a6e7f89 */ /* 0x000ea200000e0000 */
[----:B------:R-:W-:Y:S02]  /*1f10*/  LOP3.LUT P0, RZ, R46, 0x2, RZ, 0xc0, !PT ;  /* 0x000000022eff7812 */ /* 0x000fe4000780c0ff */
[----:B------:R-:W-:Y:S01]  /*1f20*/  IADD3 R247, R248, 0x4120, RZ ;  /* 0x00004120f8f77810 */ /* 0x000fe20007ffe0ff */
[----:B------:R-:W3:Y:S01]  /*1f30*/  SHFL.IDX PT, R74, R106, RZ, 0x181f ;  /* 0x00181fff6a4a7589 */ /* 0x000ee200000e0000 */
[----:B------:R-:W-:-:S03]  /*1f40*/  LOP3.LUT R10, R10, 0x7ffffc00, RZ, 0xc0, !PT ;  /* 0x7ffffc000a0a7812 */ /* 0x000fc600078ec0ff */
[----:B------:R-:W5:Y:S01]  /*1f50*/  SHFL.IDX PT, R37, R36, 0x2, 0x181f ;  /* 0x00581f0024257f89 */ /* 0x000f6200000e0000 */
[CC--:B------:R-:W-:Y:S02]  /*1f60*/  IADD3 R249, R5.reuse, R7.reuse, R10 ;  /* 0x0000000705f97210 */ /* 0x0c0fe40007ffe00a */
[----:B------:R-:W-:Y:S01]  /*1f70*/  LOP3.LUT R5, R5, R7, RZ, 0xfc, !PT ;  /* 0x0000000705057212 */ /* 0x000fe200078efcff */
[----:B------:R-:W1:Y:S02]  /*1f80*/  SHFL.IDX PT, R112, R106, 0x1, 0x181f ;  /* 0x00381f006a707f89 */ /* 0x000e6400000e0000 */
[----:B------:R-:W-:Y:S01]  /*1f90*/  @P0 IADD3 R247, R41, -0x20, RZ ;  /* 0xffffffe029f70810 */ /* 0x000fe20007ffe0ff */
[----:B------:R-:W-:Y:S01]  /*1fa0*/  IMAD.WIDE R40, R44, 0x2, RZ ;  /* 0x000000022c287825 */ /* 0x000fe200078e02ff */
[----:B------:R-:W4:Y:S02]  /*1fb0*/  SHFL.IDX PT, R39, R36, RZ, 0x181f ;  /* 0x00181fff24277589 */ /* 0x000f2400000e0000 */
[----:B------:R-:W-:Y:S01]  /*1fc0*/  IADD3 R237, R247, 0x800, RZ ;  /* 0x00000800f7ed7810 */ /* 0x000fe20007ffe0ff */
[----:B------:R-:W-:Y:S01]  /*1fd0*/  IMAD.SHL.U32 R249, R249, 0x2, RZ ;  /* 0x00000002f9f97824 */ /* 0x000fe200078e00ff */
[----:B------:R-:W4:Y:S01]  /*1fe0*/  SHFL.IDX PT, R106, R106, 0x3, 0x181f ;  /* 0x00781f006a6a7f89 */ /* 0x000f2200000e0000 */
[----:B------:R-:W-:-:S02]  /*1ff0*/  IADD3 R236, R247, 0x1000, RZ ;  /* 0x00001000f7ec7810 */ /* 0x000fc40007ffe0ff */
[--C-:B------:R-:W-:Y:S01]  /*2000*/  IMAD R245, R4, 0x2, R249.reuse ;  /* 0x0000000204f57824 */ /* 0x100fe200078e02f9 */
[----:B------:R-:W4:Y:S01]  /*2010*/  SHFL.IDX PT, R38, R36, 0x1, 0x181f ;  /* 0x00381f0024267f89 */ /* 0x000f2200000e0000 */
[----:B--2---:R-:W-:Y:S01]  /*2020*/  IADD3 R108, P2, R42, R110, RZ ;  /* 0x0000006e2a6c7210 */ /* 0x004fe20007f5e0ff */
[----:B------:R-:W-:Y:S01]  /*2030*/  IMAD R244, R3, 0x2, R249 ;  /* 0x0000000203f47824 */ /* 0x000fe200078e02f9 */
[----:B------:R-:W-:Y:S01]  /*2040*/  IADD3 R235, R247, 0x1800, RZ ;  /* 0x00001800f7eb7810 */ /* 0x000fe20007ffe0ff */
[----:B------:R-:W2:Y:S01]  /*2050*/  SHFL.IDX PT, R36, R36, 0x3, 0x181f ;  /* 0x00781f0024247f89 */ /* 0x000ea200000e0000 */
[C---:B---3--:R-:W-:Y:S01]  /*2060*/  IADD3 R72, P0, R74.reuse, R42, RZ ;  /* 0x0000002a4a487210 */ /* 0x048fe20007f1e0ff */
[----:B------:R-:W-:Y:S01]  /*2070*/  IMAD R242, R3, 0x2, R245 ;  /* 0x0000000203f27824 */ /* 0x000fe200078e02f5 */
[----:B------:R-:W-:Y:S01]  /*2080*/  IADD3 R233, R247, 0x2000, RZ ;  /* 0x00002000f7e97810 */ /* 0x000fe20007ffe0ff */
[----:B-----5:R-:W-:Y:S01]  /*2090*/  IMAD.X R109, R43, 0x1, R37, P2 ;  /* 0x000000012b6d7824 */ /* 0x020fe200010e0625 */
[----:B------:R-:W-:Y:S01]  /*20a0*/  IADD3 R74, P2, R74, R40, RZ ;  /* 0x000000284a4a7210 */ /* 0x000fe20007f5e0ff */
[----:B------:R-:W-:Y:S01]  /*20b0*/  LDSM.16.M88.4 R68, [R249+0xa100] ;  /* 0x00a10000f944783b */ /* 0x000fe20000000200 */
[----:B------:R-:W-:Y:S01]  /*20c0*/  IMAD R241, R4, 0x2, R244 ;  /* 0x0000000204f17824 */ /* 0x000fe200078e02f4 */
[----:B-1----:R-:W-:-:S02]  /*20d0*/  IADD3 R114, P6, R42, R112, RZ ;  /* 0x000000702a727210 */ /* 0x002fc40007fde0ff */
[----:B------:R-:W1:Y:S01]  /*20e0*/  LDSM.16.M88.4 R92, [R248+0x4100] ;  /* 0x00410000f85c783b */ /* 0x000e620000000200 */
[----:B------:R-:W-:Y:S01]  /*20f0*/  IADD3 R232, R247, 0x2800, RZ ;  /* 0x00002800f7e87810 */ /* 0x000fe20007ffe0ff */
[----:B----4-:R-:W-:Y:S01]  /*2100*/  IMAD.X R73, R39, 0x1, R43, P0 ;  /* 0x0000000127497824 */ /* 0x010fe200000e062b */
[----:B------:R-:W-:Y:S01]  /*2110*/  IADD3 R203, R247, 0x3000, RZ ;  /* 0x00003000f7cb7810 */ /* 0x000fe20007ffe0ff */
[----:B------:R-:W-:Y:S01]  /*2120*/  IMAD.X R75, R39, 0x1, R41, P2 ;  /* 0x00000001274b7824 */ /* 0x000fe200010e0629 */
[----:B------:R-:W-:Y:S01]  /*2130*/  IADD3 R110, P2, R40, R110, RZ ;  /* 0x0000006e286e7210 */ /* 0x000fe20007f5e0ff */
[----:B------:R-:W3:Y:S01]  /*2140*/  LDSM.16.M88.4 R84, [R248+0x4900] ;  /* 0x00490000f854783b */ /* 0x000ee20000000200 */
[----:B------:R-:W-:Y:S02]  /*2150*/  IADD3 R104, P0, R42, R106, RZ ;  /* 0x0000006a2a687210 */ /* 0x000fe40007f1e0ff */
[----:B------:R-:W-:Y:S01]  /*2160*/  IADD3 R202, R247, 0x3800, RZ ;  /* 0x00003800f7ca7810 */ /* 0x000fe20007ffe0ff */
[----:B------:R-:W-:Y:S01]  /*2170*/  IMAD.X R115, R43, 0x1, R38, P6 ;  /* 0x000000012b737824 */ /* 0x000fe200030e0626 */
[----:B------:R-:W-:Y:S01]  /*2180*/  ISETP.GE.AND P6, PT, R45, c[0x0][0x1d4], PT ;  /* 0x000075002d007a0c */ /* 0x000fe20003fc6270 */
[----:B------:R-:W-:Y:S01]  /*2190*/  IMAD.X R111, R41, 0x1, R37, P2 ;  /* 0x00000001296f7824 */ /* 0x000fe200010e0625 */
[----:B------:R-:W4:Y:S01]  /*21a0*/  LDSM.16.M88.4 R76, [R248+0x5100] ;  /* 0x00510000f84c783b */ /* 0x000f220000000200 */
[----:B--2---:R-:W-:Y:S01]  /*21b0*/  IMAD.X R105, R43, 0x1, R36, P0 ;  /* 0x000000012b697824 */ /* 0x004fe200000e0624 */
[----:B------:R-:W-:-:S02]  /*21c0*/  IADD3 R112, P0, R40, R112, RZ ;  /* 0x0000007028707210 */ /* 0x000fc40007f1e0ff */
[----:B------:R-:W-:Y:S01]  /*21d0*/  ISETP.LT.OR P2, PT, R0, 0x1, P6 ;  /* 0x000000010000780c */ /* 0x000fe20003741670 */
[----:B------:R-:W2:Y:S02]  /*21e0*/  LDSM.16.M88.4 R64, [R249+0x8100] ;  /* 0x00810000f940783b */ /* 0x000ea40000000200 */
[C---:B------:R-:W-:Y:S01]  /*21f0*/  IMAD.X R113, R41.reuse, 0x1, R38, P0 ;  /* 0x0000000129717824 */ /* 0x040fe200000e0626 */
[----:B------:R-:W-:Y:S01]  /*2200*/  IADD3 R106, P0, R40, R106, RZ ;  /* 0x0000006a286a7210 */ /* 0x000fe20007f1e0ff */
[----:B------:R-:W5:Y:S04]  /*2210*/  LDSM.16.M88.4 R100, [R248+0x5900] ;  /* 0x00590000f864783b */ /* 0x000f680000000200 */
[----:B------:R-:W-:Y:S01]  /*2220*/  IMAD.X R107, R41, 0x1, R36, P0 ;  /* 0x00000001296b7824 */ /* 0x000fe200000e0624 */
[C---:B------:R-:W-:Y:S01]  /*2230*/  ISETP.LT.OR P0, PT, R0.reuse, 0x1, P5 ;  /* 0x000000010000780c */ /* 0x040fe20002f01670 */
[----:B------:R-:W-:Y:S04]  /*2240*/  LDSM.16.M88.4 R60, [R245+0xa100] ;  /* 0x00a10000f53c783b */ /* 0x000fe80000000200 */
[----:B------:R-:W-:Y:S04]  /*2250*/  LDSM.16.M88.4 R56, [R247] ;  /* 0x00000000f738783b */ /* 0x000fe80000000200 */
[----:B------:R-:W-:Y:S04]  /*2260*/  LDSM.16.M88.4 R52, [R247+0x800] ;  /* 0x00080000f734783b */ /* 0x000fe80000000200 */
[----:B------:R-:W-:Y:S01]  /*2270*/  LDSM.16.M88.4 R36, [R245+0x8100] ;  /* 0x00810000f524783b */ /* 0x000fe20000000200 */
[C---:B-1----:R-:W-:Y:S03]  /*2280*/  HMMA.16816.F32.BF16 R32, R68.reuse, R92, RZ ;  /* 0x0000005c4420723c */ /* 0x042fe600000418ff */
[----:B------:R-:W-:Y:S04]  /*2290*/  LDSM.16.M88.4 R48, [R247+0x1000] ;  /* 0x00100000f730783b */ /* 0x000fe80000000200 */
[----:B------:R-:W1:Y:S01]  /*22a0*/  LDSM.16.M88.4 R40, [R247+0x1800] ;  /* 0x00180000f728783b */ /* 0x000e620000000200 */
[----:B---3--:R-:W-:Y:S03]  /*22b0*/  HMMA.16816.F32.BF16 R24, R68, R84, RZ ;  /* 0x000000544418723c */ /* 0x008fe600000418ff */
[----:B------:R-:W-:Y:S01]  /*22c0*/  @!PT LDS RZ, [RZ] ;  /* 0x00000000fffff984 */ /* 0x000fe20000000800 */
[----:B------:R-:W-:Y:S01]  /*22d0*/  @!PT LDS RZ, [RZ] ;  /* 0x00000000fffff984 */ /* 0x000fe20000000800 */
[----:B------:R-:W-:Y:S01]  /*22e0*/  @!PT LDS RZ, [RZ] ;  /* 0x00000000fffff984 */ /* 0x000fe20000000800 */
[----:B------:R3:W-:Y:S01]  /*22f0*/  LDGSTS.E.BYPASS.LTC128B.128 [R250+0x100], [R72.64], !P2 ;  /* 0x0010000048fa7fae */ /* 0x0007e2000d101d4c */
[----:B------:R-:W-:-:S03]  /*2300*/  ISETP.LT.OR P2, PT, R0, 0x11, P6 ;  /* 0x000000110000780c */ /* 0x000fc60003741670 */
[----:B------:R3:W-:Y:S01]  /*2310*/  LDGSTS.E.BYPASS.LTC128B.128 [R250+0x2100], [R74.64], !P0 ;  /* 0x021000004afa7fae */ /* 0x0007e2000c101d4c */
[C---:B------:R-:W-:Y:S01]  /*2320*/  ISETP.LT.OR P0, PT, R0.reuse, 0x11, P5 ;  /* 0x000000110000780c */ /* 0x040fe20002f01670 */
[C---:B----4-:R-:W-:Y:S08]  /*2330*/  HMMA.16816.F32.BF16 R16, R68.reuse, R76, RZ ;  /* 0x0000004c4410723c */ /* 0x050ff000000418ff */
[----:B------:R4:W-:Y:S01]  /*2340*/  LDGSTS.E.BYPASS.LTC128B.128 [R250+0x900], [R114.64], !P2 ;  /* 0x0090000072fa7fae */ /* 0x0009e2000d101d4c */
[C---:B------:R-:W-:Y:S01]  /*2350*/  ISETP.LT.OR P2, PT, R0.reuse, 0x21, P6 ;  /* 0x000000210000780c */ /* 0x040fe20003741670 */
[----:B------:R-:W-:Y:S01]  /*2360*/  HMMA.16816.F32.BF16 R28, R68, R94, RZ ;  /* 0x0000005e441c723c */ /* 0x000fe200000418ff */
[C---:B------:R-:W-:Y:S01]  /*2370*/  ISETP.LT.OR P6, PT, R0.reuse, 0x31, P6 ;  /* 0x000000310000780c */ /* 0x040fe200037c1670 */
[----:B------:R4:W-:Y:S01]  /*2380*/  LDGSTS.E.BYPASS.LTC128B.128 [R250+0x2900], [R112.64], !P0 ;  /* 0x0290000070fa7fae */ /* 0x0009e2000c101d4c */
[----:B------:R-:W-:-:S02]  /*2390*/  ISETP.LT.OR P0, PT, R0, 0x21, P5 ;  /* 0x000000210000780c */ /* 0x000fc40002f01670 */
[----:B------:R-:W-:Y:S01]  /*23a0*/  ISETP.LT.OR P5, PT, R0, 0x31, P5 ;  /* 0x000000310000780c */ /* 0x000fe20002fa1670 */
[----:B------:R-:W-:Y:S02]  /*23b0*/  IMAD.MOV.U32 R0, RZ, RZ, 0x40 ;  /* 0x00000040ff007424 */ /* 0x000fe400078e00ff */
[C---:B------:R-:W-:Y:S04]  /*23c0*/  HMMA.16816.F32.BF16 R20, R68.reuse, R86, RZ ;  /* 0x000000564414723c */ /* 0x040fe800000418ff */
[----:B------:R1:W-:Y:S01]  /*23d0*/  LDGSTS.E.BYPASS.LTC128B.128 [R250+0x1100], [R108.64], !P2 ;  /* 0x011000006cfa7fae */ /* 0x0003e2000d101d4c */
[----:B------:R-:W-:Y:S02]  /*23e0*/  LOP3.LUT P2, RZ, R46, 0x4, RZ, 0xc0, !PT ;  /* 0x000000042eff7812 */ /* 0x000fe4000784c0ff */
[----:B------:R-:W-:Y:S01]  /*23f0*/  SHF.R.S32.HI R46, RZ, 0x1f, R44 ;  /* 0x0000001fff2e7819 */ /* 0x000fe2000001142c */
[----:B------:R-:W-:Y:S01]  /*2400*/  HMMA.16816.F32.BF16 R12, R68, R78, RZ ;  /* 0x0000004e440c723c */ /* 0x000fe200000418ff */
[----:B------:R-:W-:Y:S01]  /*2410*/  SEL R0, R0, 0xffffffc0, !P2 ;  /* 0xffffffc000007807 */ /* 0x000fe20005000000 */
[----:B------:R1:W-:Y:S01]  /*2420*/  LDGSTS.E.BYPASS.LTC128B.128 [R250+0x3100], [R110.64], !P0 ;  /* 0x031000006efa7fae */ /* 0x0003e2000c101d4c */
[----:B------:R-:W-:-:S02]  /*2430*/  PLOP3.LUT P2, PT, PT, PT, UP0, 0x80, 0x0 ;  /* 0x000000000000781c */ /* 0x000fc40003f4f008 */
[----:B------:R-:W-:Y:S01]  /*2440*/  ISETP.GT.AND P0, PT, R124, 0x3f, PT ;  /* 0x0000003f7c00780c */ /* 0x000fe20003f04270 */
[----:B------:R-:W-:Y:S01]  /*2450*/  IMAD.IADD R243, R248, 0x1, R0 ;  /* 0x00000001f8f37824 */ /* 0x000fe200078e0200 */
[----:B------:R3:W-:Y:S01]  /*2460*/  LDGSTS.E.BYPASS.LTC128B.128 [R250+0x1900], [R104.64], !P6 ;  /* 0x0190000068fa7fae */ /* 0x0007e2000f101d4c */
[C---:B--2---:R-:W-:Y:S01]  /*2470*/  HMMA.16816.F32.BF16 R96, R64.reuse, R92, RZ ;  /* 0x0000005c4060723c */ /* 0x044fe200000418ff */
[----:B------:R-:W-:Y:S01]  /*2480*/  IMAD.IADD R234, R0, 0x1, R247 ;  /* 0x0000000100ea7824 */ /* 0x000fe200078e02f7 */
[----:B------:R-:W-:Y:S01]  /*2490*/  IADD3 R0, R250, 0x100, RZ ;  /* 0x00000100fa007810 */ /* 0x000fe20007ffe0ff */
[----:B------:R3:W-:Y:S04]  /*24a0*/  LDGSTS.E.BYPASS.LTC128B.128 [R250+0x3900], [R106.64], !P5 ;  /* 0x039000006afa7fae */ /* 0x0007e8000e901d4c */
[----:B------:R-:W-:Y:S01]  /*24b0*/  LDSM.16.M88.4 R120, [R244+0xa100] ;  /* 0x00a10000f478783b */ /* 0x000fe20000000200 */
[C---:B------:R-:W-:Y:S03]  /*24c0*/  HMMA.16816.F32.BF16 R88, R64.reuse, R84, RZ ;  /* 0x000000544058723c */ /* 0x040fe600000418ff */
[----:B------:R-:W-:Y:S04]  /*24d0*/  LDSM.16.M88.4 R116, [R243+0x4100] ;  /* 0x00410000f374783b */ /* 0x000fe80000000200 */
[----:B----4-:R-:W-:Y:S01]  /*24e0*/  LDSM.16.M88.4 R112, [R243+0x4900] ;  /* 0x00490000f370783b */ /* 0x010fe20000000200 */
[----:B------:R-:W-:Y:S03]  /*24f0*/  HMMA.16816.F32.BF16 R80, R64, R76, RZ ;  /* 0x0000004c4050723c */ /* 0x000fe600000418ff */
[----:B------:R-:W0:Y:S04]  /*2500*/  LDGDEPBAR ;  /* 0x00000000000079af */ /* 0x000e280000000000 */
[----:B-1----:R-:W-:Y:S01]  /*2510*/  LDSM.16.M88.4 R108, [R243+0x5100] ;  /* 0x00510000f36c783b */ /* 0x002fe20000000200 */
[----:B-----5:R-:W-:Y:S03]  /*2520*/  HMMA.16816.F32.BF16 R8, R68, R100, RZ ;  /* 0x000000644408723c */ /* 0x020fe600000418ff */
[----:B---3--:R-:W1:Y:S05]  /*2530*/  LDSM.16.M88.4 R104, [R243+0x5900] ;  /* 0x00590000f368783b */ /* 0x008e6a0000000200 */
[C---:B------:R-:W-:Y:S08]  /*2540*/  HMMA.16816.F32.BF16 R92, R64.reuse, R94, RZ ;  /* 0x0000005e405c723c */ /* 0x040ff000000418ff */
[C---:B------:R-:W-:Y:S08]  /*2550*/  HMMA.16816.F32.BF16 R84, R64.reuse, R86, RZ ;  /* 0x000000564054723c */ /* 0x040ff000000418ff */
[C---:B------:R-:W-:Y:S08]  /*2560*/  HMMA.16816.F32.BF16 R76, R64.reuse, R78, RZ ;  /* 0x0000004e404c723c */ /* 0x040ff000000418ff */
[----:B------:R-:W-:Y:S08]  /*2570*/  HMMA.16816.F32.BF16 R72, R64, R100, RZ ;  /* 0x000000644048723c */ /* 0x000ff000000418ff */
[-C--:B------:R-:W-:Y:S08]  /*2580*/  HMMA.16816.F32.BF16 R68, R68, R102.reuse, RZ ;  /* 0x000000664444723c */ /* 0x080ff000000418ff */
[----:B------:R-:W-:Y:S01]  /*2590*/  HMMA.16816.F32.BF16 R64, R64, R102, RZ ;  /* 0x000000664040723c */ /* 0x000fe200000418ff */
[----:B------:R-:W2:Y:S07]  /*25a0*/  LDSM.16.M88.4 R100, [R244+0x8100] ;  /* 0x00810000f464783b */ /* 0x000eae0000000200 */
        /* <DEDUP_REMOVED lines=8> */
[----:B------:R-:W-:Y:S07]  /*2630*/  LDSM.16.M88.4 R60, [R242+0xa100] ;  /* 0x00a10000f23c783b */ /* 0x000fee0000000200 */
[C---:B------:R-:W-:Y:S08]  /*2640*/  HMMA.16816.F32.BF16 R96, R36.reuse, R56, R96 ;  /* 0x000000382460723c */ /* 0x040ff00000041860 */
[C---:B------:R-:W-:Y:S08]  /*2650*/  HMMA.16816.F32.BF16 R88, R36.reuse, R52, R88 ;  /* 0x000000342458723c */ /* 0x040ff00000041858 */
[C---:B------:R-:W-:Y:S08]  /*2660*/  HMMA.16816.F32.BF16 R80, R36.reuse, R48, R80 ;  /* 0x000000302450723c */ /* 0x040ff00000041850 */
[C---:B------:R-:W-:Y:S08]  /*2670*/  HMMA.16816.F32.BF16 R72, R36.reuse, R40, R72 ;  /* 0x000000282448723c */ /* 0x040ff00000041848 */
[C---:B------:R-:W-:Y:S01]  /*2680*/  HMMA.16816.F32.BF16 R92, R36.reuse, R58, R92 ;  /* 0x0000003a245c723c */ /* 0x040fe2000004185c */
[----:B------:R-:W-:Y:S07]  /*2690*/  LDSM.16.M88.4 R56, [R234] ;  /* 0x00000000ea38783b */ /* 0x000fee0000000200 */
[C---:B------:R-:W-:Y:S01]  /*26a0*/  HMMA.16816.F32.BF16 R84, R36.reuse, R54, R84 ;  /* 0x000000362454723c */ /* 0x040fe20000041854 */
[----:B------:R-:W-:Y:S07]  /*26b0*/  LDSM.16.M88.4 R52, [R234+0x800] ;  /* 0x00080000ea34783b */ /* 0x000fee0000000200 */
[C---:B------:R-:W-:Y:S01]  /*26c0*/  HMMA.16816.F32.BF16 R76, R36.reuse, R50, R76 ;  /* 0x00000032244c723c */ /* 0x040fe2000004184c */
[----:B------:R-:W-:Y:S07]  /*26d0*/  LDSM.16.M88.4 R48, [R234+0x1000] ;  /* 0x00100000ea30783b */ /* 0x000fee0000000200 */
[----:B------:R-:W-:Y:S01]  /*26e0*/  HMMA.16816.F32.BF16 R64, R36, R42, R64 ;  /* 0x0000002a2440723c */ /* 0x000fe20000041840 */
[----:B------:R-:W3:Y:S04]  /*26f0*/  LDSM.16.M88.4 R40, [R234+0x1800] ;  /* 0x00180000ea28783b */ /* 0x000ee80000000200 */
[----:B------:R-:W4:Y:S03]  /*2700*/  LDSM.16.M88.4 R36, [R242+0x8100] ;  /* 0x00810000f224783b */ /* 0x000f260000000200 */
[C---:B-1----:R-:W-:Y:S08]  /*2710*/  HMMA.16816.F32.BF16 R8, R120.reuse, R104, R8 ;  /* 0x000000687808723c */ /* 0x042ff00000041808 */
        /* <DEDUP_REMOVED lines=8> */
[C---:B--2---:R-:W-:Y:S08]  /*27a0*/  HMMA.16816.F32.BF16 R96, R100.reuse, R116, R96 ;  /* 0x000000746460723c */ /* 0x044ff00000041860 */
        /* <DEDUP_REMOVED lines=10> */
[----:B------:R-:W1:Y:S04]  /*2850*/  LDSM.16.M88.4 R104, [R248+0x7900] ;  /* 0x00790000f868783b */ /* 0x000e680000000200 */
[----:B------:R-:W2:Y:S03]  /*2860*/  LDSM.16.M88.4 R100, [R249+0xc100] ;  /* 0x00c10000f964783b */ /* 0x000ea60000000200 */
[C---:B---3--:R-:W-:Y:S08]  /*2870*/  HMMA.16816.F32.BF16 R8, R60.reuse, R40, R8 ;  /* 0x000000283c08723c */ /* 0x048ff00000041808 */
        /* <DEDUP_REMOVED lines=8> */
[C---:B----4-:R-:W-:Y:S08]  /*2900*/  HMMA.16816.F32.BF16 R96, R36.reuse, R56, R96 ;  /* 0x000000382460723c */ /* 0x050ff00000041860 */
        /* <DEDUP_REMOVED lines=55> */
[----:B------:R-:W4:Y:S01]  /*2c80*/  LDSM.16.M88.4 R40, [R234+0x3000] ;  /* 0x00300000ea28783b */ /* 0x000f220000000200 */
[----:B------:R-:W-:-:S04]  /*2c90*/  DEPBAR.LE SB0, 0x0 ;  /* 0x000080000000791a */ /* 0x000fc80000000000 */
[C---:B-1----:R-:W-:Y:S08]  /*2ca0*/  HMMA.16816.F32.BF16 R8, R116.reuse, R100, R8 ;  /* 0x000000647408723c */ /* 0x042ff00000041808 */
[C---:B------:R-:W-:Y:S08]  /*2cb0*/  HMMA.16816.F32.BF16 R32, R116.reuse, R112, R32 ;  /* 0x000000707420723c */ /* 0x040ff00000041820 */
[C---:B------:R-:W-:Y:S08]  /*2cc0*/  HMMA.16816.F32.BF16 R28, R116.reuse, R114, R28 ;  /* 0x00000072741c723c */ /* 0x040ff0000004181c */
[C---:B------:R-:W-:Y:S08]  /*2cd0*/  HMMA.16816.F32.BF16 R24, R116.reuse, R108, R24 ;  /* 0x0000006c7418723c */ /* 0x040ff00000041818 */
[C---:B------:R-:W-:Y:S08]  /*2ce0*/  HMMA.16816.F32.BF16 R20, R116.reuse, R110, R20 ;  /* 0x0000006e7414723c */ /* 0x040ff00000041814 */
[C---:B--2---:R-:W-:Y:S08]  /*2cf0*/  HMMA.16816.F32.BF16 R16, R116.reuse, R104, R16 ;  /* 0x000000687410723c */ /* 0x044ff00000041810 */
        /* <DEDUP_REMOVED lines=14> */
[C---:B------:R-:W-:Y:S08]  /*2de0*/  HMMA.16816.F32.BF16 R20, R56.reuse, R50, R20 ;  /* 0x000000323814723c */ /* 0x040ff00000041814 */
[C---:B----4-:R-:W-:Y:S08]  /*2df0*/  HMMA.16816.F32.BF16 R16, R56.reuse, R40, R16 ;  /* 0x000000283810723c */ /* 0x050ff00000041810 */
        /* <DEDUP_REMOVED lines=58> */
[----:B--2---:R-:W-:Y:S02]  /*31a0*/  IADD3.X R55, RZ, R39, R38, P5, P2 ;  /* 0x00000027ff377210 */ /* 0x004fe40002fe4426 */
[----:B------:R-:W-:Y:S02]  /*31b0*/  IADD3 R52, P5, P2, R52, R53, R0 ;  /* 0x0000003534347210 */ /* 0x000fe40007abe000 */
[C---:B---3--:R-:W-:Y:S02]  /*31c0*/  IADD3 R56, P6, R48.reuse, R37, RZ ;  /* 0x0000002530387210 */ /* 0x048fe40007fde0ff */
[--C-:B------:R-:W-:Y:S02]  /*31d0*/  IADD3.X R53, RZ, R39, R7.reuse, P5, P2 ;  /* 0x00000027ff357210 */ /* 0x100fe40002fe4407 */
[-C--:B------:R-:W-:Y:S02]  /*31e0*/  IADD3 R58, P5, R48, R0.reuse, RZ ;  /* 0x00000000303a7210 */ /* 0x080fe40007fbe0ff */
[CC--:B----4-:R-:W-:Y:S01]  /*31f0*/  IADD3 R48, P2, R42.reuse, R37.reuse, RZ ;  /* 0x000000252a307210 */ /* 0x0d0fe20007f5e0ff */
        /* <DEDUP_REMOVED lines=19> */
.L_x_1935:
[----:B------:R-:W-:Y:S01]  /*3330*/  LOP3.LUT R6, R6, 0xffffffe0, RZ, 0xc0, !PT ;  /* 0xffffffe006067812 */ /* 0x000fe200078ec0ff */
[----:B------:R-:W-:Y:S01]  /*3340*/  IMAD.SHL.U32 R246, R5, 0x2, RZ ;  /* 0x0000000205f67824 */ /* 0x000fe200078e00ff */
[----:B------:R-:W-:Y:S01]  /*3350*/  UIADD3 UR6, UR6, -0x2, URZ ;  /* 0xfffffffe06067890 */ /* 0x000fe2000fffe03f */
[----:B------:R-:W0:Y:S02]  /*3360*/  LDGDEPBAR ;  /* 0x00000000000079af */ /* 0x000e240000000000 */
[----:B------:R-:W-:Y:S01]  /*3370*/  IMAD.IADD R2, R2, 0x1, -R6 ;  /* 0x0000000102027824 */ /* 0x000fe200078e0a06 */
[----:B------:R-:W-:Y:S01]  /*3380*/  UISETP.GE.AND UP0, UPT, UR6, UR7, UPT ;  /* 0x000000070600728c */ /* 0x000fe2000bf06270 */
[----:B------:R-:W-:Y:S01]  /*3390*/  IMAD.U32 R6, RZ, RZ, UR9 ;  /* 0x00000009ff067e24 */ /* 0x000fe2000f8e00ff */
[----:B------:R-:W-:Y:S01]  /*33a0*/  LDSM.16.MT88.4 R180, [R246+0x100] ;  /* 0x00010000f6b4783b */ /* 0x000fe20000004200 */
[----:B------:R-:W-:Y:S01]  /*33b0*/  IMAD R240, R4, 0x2, R246 ;  /* 0x0000000204f07824 */ /* 0x000fe200078e02f6 */
[----:B------:R-:W-:Y:S01]  /*33c0*/  SHF.R.S32.HI R0, RZ, 0x1f, R2 ;  /* 0x0000001fff007819 */ /* 0x000fe20000011402 */
[C---:B------:R-:W-:Y:S01]  /*33d0*/  IMAD R239, R3.reuse, 0x2, R246 ;  /* 0x0000000203ef7824 */ /* 0x040fe200078e02f6 */
[----:B------:R-:W-:Y:S01]  /*33e0*/  LDSM.16.MT88.4 R128, [R246+0x2100] ;  /* 0x00210000f680783b */ /* 0x000fe20000004200 */
[----:B------:R-:W-:Y:S01]  /*33f0*/  IMAD R238, R3, 0x2, R240 ;  /* 0x0000000203ee7824 */ /* 0x000fe200078e02f0 */
[----:B------:R-:W-:-:S02]  /*3400*/  LEA.HI R0, R0, R2, RZ, 0x2 ;  /* 0x0000000200007211 */ /* 0x000fc400078f10ff */
[----:B------:R-:W-:Y:S02]  /*3410*/  LDSM.16.MT88.4 R144, [R240+0x2100] ;  /* 0x00210000f090783b */ /* 0x000fe40000004200 */
[----:B------:R-:W-:Y:S02]  /*3420*/  LOP3.LUT R0, R0, 0x7ffffffc, RZ, 0xc0, !PT ;  /* 0x7ffffffc00007812 */ /* 0x000fe400078ec0ff */
[----:B------:R-:W-:Y:S03]  /*3430*/  LDSM.16.MT88.4 R112, [R238+0x100] ;  /* 0x00010000ee70783b */ /* 0x000fe60000004200 */
[----:B------:R-:W-:Y:S01]  /*3440*/  IMAD.IADD R0, R2, 0x1, -R0 ;  /* 0x0000000102007824 */ /* 0x000fe200078e0a00 */
[----:B------:R-:W-:Y:S03]  /*3450*/  LDSM.16.MT88.4 R156, [R239+0x2100] ;  /* 0x00210000ef9c783b */ /* 0x000fe60000004200 */
[----:B------:R-:W-:Y:S01]  /*3460*/  IMAD R6, R0, -0x2, R6 ;  /* 0xfffffffe00067824 */ /* 0x000fe200078e0206 */
[----:B--2---:R-:W-:Y:S04]  /*3470*/  LDSM.16.MT88.4 R40, [R246+0x900] ;  /* 0x00090000f628783b */ /* 0x004fe80000004200 */
[----:B------:R-:W-:-:S02]  /*3480*/  ISETP.GT.AND P5, PT, R6, RZ, PT ;  /* 0x000000ff0600720c */ /* 0x000fc40003fa4270 */
[----:B------:R-:W-:Y:S02]  /*3490*/  ISETP.GT.AND P6, PT, R6, 0x1, PT ;  /* 0x000000010600780c */ /* 0x000fe40003fc4270 */
[----:B------:R-:W-:Y:S02]  /*34a0*/  FSEL R32, R32, -INF , P5 ;  /* 0xff80000020207808 */ /* 0x000fe40002800000 */
[----:B------:R-:W-:Y:S02]  /*34b0*/  FSEL R33, R33, -INF , P6 ;  /* 0xff80000021217808 */ /* 0x000fe40003000000 */
[----:B------:R-:W-:Y:S02]  /*34c0*/  ISETP.GT.AND P2, PT, R6, 0x8, PT ;  /* 0x000000080600780c */ /* 0x000fe40003f44270 */
[----:B------:R-:W-:Y:S02]  /*34d0*/  FSEL R34, R34, -INF , P5 ;  /* 0xff80000022227808 */ /* 0x000fe40002800000 */
[----:B------:R-:W-:-:S02]  /*34e0*/  FSEL R119, R98, -INF , P5 ;  /* 0xff80000062777808 */ /* 0x000fc40002800000 */
[----:B------:R-:W-:Y:S02]  /*34f0*/  FSEL R65, R96, -INF , P5 ;  /* 0xff80000060417808 */ /* 0x000fe40002800000 */
[----:B------:R-:W-:Y:S02]  /*3500*/  ISETP.GT.AND P5, PT, R6, 0x9, PT ;  /* 0x000000090600780c */ /* 0x000fe40003fa4270 */
[----:B------:R-:W-:Y:S02]  /*3510*/  FSEL R28, R28, -INF , P2 ;  /* 0xff8000001c1c7808 */ /* 0x000fe40001000000 */
[----:B------:R-:W-:Y:S02]  /*3520*/  FMNMX.FTZ R0, R32, R33, !PT ;  /* 0x0000002120007209 */ /* 0x000fe40007810000 */
[----:B------:R-:W-:Y:S02]  /*3530*/  FSEL R35, R35, -INF , P6 ;  /* 0xff80000023237808 */ /* 0x000fe40003000000 */
[----:B------:R-:W-:-:S02]  /*3540*/  FSEL R67, R99, -INF , P6 ;  /* 0xff80000063437808 */ /* 0x000fc40003000000 */
[----:B------:R-:W-:Y:S02]  /*3550*/  FSEL R60, R97, -INF , P6 ;  /* 0xff800000613c7808 */ /* 0x000fe40003000000 */
[----:B------:R-:W-:Y:S01]  /*3560*/  FSEL R29, R29, -INF , P5 ;  /* 0xff8000001d1d7808 */ /* 0x000fe20002800000 */
[----:B------:R-:W-:Y:S01]  /*3570*/  LDSM.16.MT88.4 R96, [R239+0x100] ;  /* 0x00010000ef60783b */ /* 0x000fe20000004200 */
[----:B------:R-:W-:Y:S02]  /*3580*/  ISETP.GT.AND P6, PT, R6, 0x10, PT ;  /* 0x000000100600780c */ /* 0x000fe40003fc4270 */
[----:B------:R-:W-:Y:S02]  /*3590*/  FMNMX.FTZ R0, R28, R0, !PT ;  /* 0x000000001c007209 */ /* 0x000fe40007810000 */
        /* <DEDUP_REMOVED lines=9> */
[----:B------:R-:W-:Y:S02]  /*3630*/  FSEL R25, R25, -INF , P2 ;  /* 0xff80000019197808 */ /* 0x000fe40001000000 */
        /* <DEDUP_REMOVED lines=39> */
[----:B------:R-:W-:Y:S01]  /*38b0*/  FSEL R177, R79, -INF , P5 ;  /* 0xff8000004fb17808 */ /* 0x000fe20002800000 */
[----:B------:R-:W-:Y:S01]  /*38c0*/  LDSM.16.MT88.4 R12, [R239+0x2900] ;  /* 0x00290000ef0c783b */ /* 0x000fe20000004200 */
[----:B------:R-:W-:-:S02]  /*38d0*/  FSEL R7, R77, -INF , P5 ;  /* 0xff8000004d077808 */ /* 0x000fc40002800000 */
[----:B------:R-:W-:Y:S02]  /*38e0*/  ISETP.GT.AND P5, PT, R6, 0x31, PT ;  /* 0x000000310600780c */ /* 0x000fe40003fa4270 */
[----:B------:R-:W-:Y:S01]  /*38f0*/  FSEL R215, R100, -INF , P2 ;  /* 0xff80000064d77808 */ /* 0x000fe20001000000 */
[----:B------:R-:W-:Y:S01]  /*3900*/  IMAD.MOV.U32 R100, RZ, RZ, R36 ;  /* 0x000000ffff647224 */ /* 0x000fe200078e0024 */
[----:B------:R-:W-:Y:S01]  /*3910*/  FMNMX.FTZ R0, R135, R0, !PT ;  /* 0x0000000087007209 */ /* 0x000fe20007810000 */
[----:B------:R-:W-:Y:S01]  /*3920*/  LDSM.16.MT88.4 R36, [R238+0x2100] ;  /* 0x00210000ee24783b */ /* 0x000fe20000004200 */
[----:B------:R-:W-:Y:S02]  /*3930*/  FSEL R132, R18, -INF , P6 ;  /* 0xff80000012847808 */ /* 0x000fe40003000000 */
[----:B------:R-:W-:Y:S01]  /*3940*/  FSEL R179, R82, -INF , P6 ;  /* 0xff80000052b37808 */ /* 0x000fe20003000000 */
[----:B------:R-:W-:Y:S01]  /*3950*/  LDSM.16.MT88.4 R16, [R240+0x2900] ;  /* 0x00290000f010783b */ /* 0x000fe20000004200 */
[----:B------:R-:W-:-:S02]  /*3960*/  FSEL R230, R80, -INF , P6 ;  /* 0xff80000050e67808 */ /* 0x000fc40003000000 */
[C---:B------:R-:W-:Y:S01]  /*3970*/  ISETP.GT.AND P6, PT, R6.reuse, 0x38, PT ;  /* 0x000000380600780c */ /* 0x040fe20003fc4270 */
[----:B------:R-:W-:Y:S01]  /*3980*/  LDSM.16.MT88.4 R80, [R240+0x100] ;  /* 0x00010000f050783b */ /* 0x000fe20000004200 */
[----:B------:R-:W-:Y:S02]  /*3990*/  FSEL R214, R101, -INF , P5 ;  /* 0xff80000065d67808 */ /* 0x000fe40002800000 */
[----:B------:R-:W-:Y:S02]  /*39a0*/  FMNMX.FTZ R0, R215, R0, !PT ;  /* 0x00000000d7007209 */ /* 0x000fe40007810000 */
[----:B------:R-:W-:Y:S02]  /*39b0*/  ISETP.GT.AND P5, PT, R6, 0x39, PT ;  /* 0x000000390600780c */ /* 0x000fe40003fa4270 */
[----:B------:R-:W-:Y:S02]  /*39c0*/  FSEL R213, R68, -INF , P6 ;  /* 0xff80000044d57808 */ /* 0x000fe40003000000 */
[----:B------:R-:W-:-:S02]  /*39d0*/  FMNMX.FTZ R0, R214, R0, !PT ;  /* 0x00000000d6007209 */ /* 0x000fc40007810000 */
[----:B------:R-:W-:Y:S02]  /*39e0*/  FSEL R212, R69, -INF , P5 ;  /* 0xff80000045d47808 */ /* 0x000fe40002800000 */
[----:B------:R-:W-:Y:S02]  /*39f0*/  FMNMX.FTZ R0, R213, R0, !PT ;  /* 0x00000000d5007209 */ /* 0x000fe40007810000 */
[----:B------:R-:W-:Y:S02]  /*3a00*/  FSEL R220, R216, -INF , P2 ;  /* 0xff800000d8dc7808 */ /* 0x000fe40001000000 */
[----:B------:R-:W-:Y:S02]  /*3a10*/  FMNMX.FTZ R0, R212, R0, !PT ;  /* 0x00000000d4007209 */ /* 0x000fe40007810000 */
[----:B------:R-:W-:Y:S01]  /*3a20*/  FSEL R211, R102, -INF , P2 ;  /* 0xff80000066d37808 */ /* 0x000fe20001000000 */
[----:B------:R-:W-:Y:S01]  /*3a30*/  IMAD.MOV.U32 R102, RZ, RZ, R7 ;  /* 0x000000ffff667224 */ /* 0x000fe200078e0007 */
[----:B------:R-:W-:Y:S01]  /*3a40*/  FSEL R218, R218, -INF , P2 ;  /* 0xff800000dada7808 */ /* 0x000fe20001000000 */
[----:B------:R-:W1:Y:S01]  /*3a50*/  SHFL.BFLY PT, R2, R0, 0x2, 0x1f ;  /* 0x0c401f0000027f89 */ /* 0x000e6200000e0000 */
[----:B------:R-:W-:-:S02]  /*3a60*/  FSEL R209, R70, -INF , P6 ;  /* 0xff80000046d17808 */ /* 0x000fc40003000000 */
[----:B------:R-:W-:Y:S02]  /*3a70*/  FSEL R207, R71, -INF , P5 ;  /* 0xff80000047cf7808 */ /* 0x000fe40002800000 */
[----:B------:R-:W-:Y:S02]  /*3a80*/  FMNMX.FTZ R196, R65, R60, !PT ;  /* 0x0000003c41c47209 */ /* 0x000fe40007810000 */
[----:B------:R-:W-:Y:S02]  /*3a90*/  FMNMX.FTZ R4, R119, R67, !PT ;  /* 0x0000004377047209 */ /* 0x000fe40007810000 */
[----:B------:R-:W-:Y:S02]  /*3aa0*/  FMNMX.FTZ R196, R63, R196, !PT ;  /* 0x000000c43fc47209 */ /* 0x000fe40007810000 */
[----:B------:R-:W-:Y:S02]  /*3ab0*/  FSEL R225, R8, -INF , P6 ;  /* 0xff80000008e17808 */ /* 0x000fe40003000000 */
[----:B------:R-:W-:-:S02]  /*3ac0*/  FMNMX.FTZ R196, R62, R196, !PT ;  /* 0x000000c43ec47209 */ /* 0x000fc40007810000 */
[----:B------:R-:W-:Y:S02]  /*3ad0*/  FMNMX.FTZ R4, R118, R4, !PT ;  /* 0x0000000476047209 */ /* 0x000fe40007810000 */
[----:B------:R-:W-:Y:S02]  /*3ae0*/  FMNMX.FTZ R196, R64, R196, !PT ;  /* 0x000000c440c47209 */ /* 0x000fe40007810000 */
[----:B------:R-:W-:Y:S02]  /*3af0*/  FSEL R226, R9, -INF , P5 ;  /* 0xff80000009e27808 */ /* 0x000fe40002800000 */
[----:B------:R-:W-:Y:S02]  /*3b00*/  FMNMX.FTZ R196, R61, R196, !PT ;  /* 0x000000c43dc47209 */ /* 0x000fe40007810000 */
[----:B------:R-:W-:Y:S02]  /*3b10*/  FMNMX.FTZ R4, R66, R4, !PT ;  /* 0x0000000442047209 */ /* 0x000fe40007810000 */
[----:B-1----:R-:W-:-:S02]  /*3b20*/  FMNMX.FTZ R0, R0, R2, !PT ;  /* 0x0000000200007209 */ /* 0x002fc40007810000 */
[----:B------:R-:W-:Y:S02]  /*3b30*/  FMNMX.FTZ R196, R84, R196, !PT ;  /* 0x000000c454c47209 */ /* 0x000fe40007810000 */
[----:B------:R-:W-:Y:S01]  /*3b40*/  FMNMX.FTZ R4, R117, R4, !PT ;  /* 0x0000000475047209 */ /* 0x000fe20007810000 */
[----:B------:R-:W1:Y:S01]  /*3b50*/  SHFL.BFLY PT, R2, R0, 0x1, 0x1f ;  /* 0x0c201f0000027f89 */ /* 0x000e6200000e0000 */
        /* <DEDUP_REMOVED lines=12> */
[----:B-1----:R-:W-:Y:S02]  /*3c20*/  FMNMX.FTZ R2, R0, R2, !PT ;  /* 0x0000000200027209 */ /* 0x002fe40007810000 */
[----:B------:R-:W-:Y:S02]  /*3c30*/  FMNMX.FTZ R0, R34, R35, !PT ;  /* 0x0000002322007209 */ /* 0x000fe40007810000 */
[C---:B------:R-:W-:Y:S01]  /*3c40*/  FSETP.NEU.FTZ.AND P2, PT, R2.reuse, -INF , PT ;  /* 0xff8000000200780b */ /* 0x040fe20003f5d000 */
[----:B------:R-:W-:Y:S01]  /*3c50*/  FMUL.FTZ R216, R2, c[0x0][0x2d0] ;  /* 0x0000b40002d87a20 */ /* 0x000fe20000410000 */
[----:B------:R-:W-:-:S02]  /*3c60*/  FMNMX.FTZ R0, R30, R0, !PT ;  /* 0x000000001e007209 */ /* 0x000fc40007810000 */
[----:B------:R-:W-:Y:S02]  /*3c70*/  FSEL R221, R10, -INF , P6 ;  /* 0xff8000000add7808 */ /* 0x000fe40003000000 */
[----:B------:R-:W-:Y:S02]  /*3c80*/  FMNMX.FTZ R0, R31, R0, !PT ;  /* 0x000000001f007209 */ /* 0x000fe40007810000 */
[----:B------:R-:W-:Y:S02]  /*3c90*/  FSEL R216, R216, RZ, P2 ;  /* 0x000000ffd8d87208 */ /* 0x000fe40001000000 */
[----:B------:R-:W-:Y:S02]  /*3ca0*/  FMNMX.FTZ R0, R26, R0, !PT ;  /* 0x000000001a007209 */ /* 0x000fe40007810000 */
[----:B------:R-:W-:Y:S01]  /*3cb0*/  ISETP.GT.AND P2, PT, R6, 0x31, PT ;  /* 0x000000310600780c */ /* 0x000fe20003f44270 */
[--C-:B------:R-:W-:Y:S01]  /*3cc0*/  FFMA.FTZ R205, R32, c[0x0][0x2d0], -R216.reuse ;  /* 0x0000b40020cd7a23 */ /* 0x100fe200000108d8 */
[----:B------:R-:W-:Y:S01]  /*3cd0*/  FMNMX.FTZ R0, R27, R0, !PT ;  /* 0x000000001b007209 */ /* 0x000fe20007810000 */
[--C-:B------:R-:W-:Y:S01]  /*3ce0*/  FFMA.FTZ R204, R33, c[0x0][0x2d0], -R216.reuse ;  /* 0x0000b40021cc7a23 */ /* 0x100fe200000108d8 */
[----:B------:R-:W-:Y:S01]  /*3cf0*/  FSEL R210, R103, -INF , P2 ;  /* 0xff80000067d27808 */ /* 0x000fe20001000000 */
[--C-:B------:R-:W-:Y:S01]  /*3d00*/  FFMA.FTZ R58, R28, c[0x0][0x2d0], -R216.reuse ;  /* 0x0000b4001c3a7a23 */ /* 0x100fe200000108d8 */
[----:B------:R-:W-:Y:S01]  /*3d10*/  FMNMX.FTZ R0, R22, R0, !PT ;  /* 0x0000000016007209 */ /* 0x000fe20007810000 */
[--C-:B------:R-:W-:Y:S01]  /*3d20*/  FFMA.FTZ R54, R29, c[0x0][0x2d0], -R216.reuse ;  /* 0x0000b4001d367a23 */ /* 0x100fe200000108d8 */
[----:B------:R-:W-:Y:S01]  /*3d30*/  FSEL R222, R11, -INF , P5 ;  /* 0xff8000000bde7808 */ /* 0x000fe20002800000 */
[----:B------:R-:W-:Y:S01]  /*3d40*/  MUFU.EX2 R205, R205 ;  /* 0x000000cd00cd7308 */ /* 0x000fe20000000800 */
[----:B------:R-:W-:Y:S01]  /*3d50*/  FMNMX.FTZ R0, R23, R0, !PT ;  /* 0x0000000017007209 */ /* 0x000fe20007810000 */
[----:B------:R-:W-:-:S02]  /*3d60*/  FFMA.FTZ R57, R24, c[0x0][0x2d0], -R216 ;  /* 0x0000b40018397a23 */ /* 0x000fc400000108d8 */
[--C-:B------:R-:W-:Y:S01]  /*3d70*/  FFMA.FTZ R53, R25, c[0x0][0x2d0], -R216.reuse ;  /* 0x0000b40019357a23 */ /* 0x100fe200000108d8 */
[----:B------:R-:W-:Y:S01]  /*3d80*/  FMNMX.FTZ R0, R132, R0, !PT ;  /* 0x0000000084007209 */ /* 0x000fe20007810000 */
[--C-:B------:R-:W-:Y:S02]  /*3d90*/  FFMA.FTZ R52, R20, c[0x0][0x2d0], -R216.reuse ;  /* 0x0000b40014347a23 */ /* 0x100fe400000108d8 */
[----:B------:R-:W1:Y:S01]  /*3da0*/  MUFU.EX2 R204, R204 ;  /* 0x000000cc00cc7308 */ /* 0x000e620000000800 */
[----:B------:R-:W-:Y:S01]  /*3db0*/  FMNMX.FTZ R0, R133, R0, !PT ;  /* 0x0000000085007209 */ /* 0x000fe20007810000 */
[--C-:B------:R-:W-:Y:S02]  /*3dc0*/  FFMA.FTZ R51, R21, c[0x0][0x2d0], -R216.reuse ;  /* 0x0000b40015337a23 */ /* 0x100fe400000108d8 */
[--C-:B------:R-:W-:Y:S01]  /*3dd0*/  FFMA.FTZ R215, R215, c[0x0][0x2d0], -R216.reuse ;  /* 0x0000b400d7d77a23 */ /* 0x100fe200000108d8 */
[----:B------:R-:W-:Y:S01]  /*3de0*/  FMNMX.FTZ R0, R174, R0, !PT ;  /* 0x00000000ae007209 */ /* 0x000fe20007810000 */
[----:B------:R-:W-:-:S02]  /*3df0*/  FFMA.FTZ R214, R214, c[0x0][0x2d0], -R216 ;  /* 0x0000b400d6d67a23 */ /* 0x000fc400000108d8 */
[----:B------:R-:W2:Y:S01]  /*3e00*/  MUFU.EX2 R58, R58 ;  /* 0x0000003a003a7308 */ /* 0x000ea20000000800 */
[----:B------:R-:W-:Y:S01]  /*3e10*/  FMNMX.FTZ R0, R175, R0, !PT ;  /* 0x00000000af007209 */ /* 0x000fe20007810000 */
[--C-:B------:R-:W-:Y:S02]  /*3e20*/  FFMA.FTZ R213, R213, c[0x0][0x2d0], -R216.reuse ;  /* 0x0000b400d5d57a23 */ /* 0x100fe400000108d8 */
[----:B------:R-:W-:Y:S01]  /*3e30*/  FFMA.FTZ R212, R212, c[0x0][0x2d0], -R216 ;  /* 0x0000b400d4d47a23 */ /* 0x000fe200000108d8 */
[----:B------:R-:W-:-:S03]  /*3e40*/  FMNMX.FTZ R0, R211, R0, !PT ;  /* 0x00000000d3007209 */ /* 0x000fc60007810000 */
[----:B------:R-:W3:Y:S01]  /*3e50*/  MUFU.EX2 R54, R54 ;  /* 0x0000003600367308 */ /* 0x000ee20000000800 */
[----:B------:R-:W-:Y:S02]  /*3e60*/  FMNMX.FTZ R0, R210, R0, !PT ;  /* 0x00000000d2007209 */ /* 0x000fe40007810000 */
[----:B-1----:R-:W-:Y:S01]  /*3e70*/  F2FP.BF16.PACK_AB R164, R204, R205 ;  /* 0x000000cdcca4723e */ /* 0x002fe200000010ff */
[----:B------:R-:W-:Y:S01]  /*3e80*/  FADD.FTZ R204, R205, R204 ;  /* 0x000000cccdcc7221 */ /* 0x000fe20000010000 */
[----:B------:R-:W-:-:S03]  /*3e90*/  FMNMX.FTZ R0, R209, R0, !PT ;  /* 0x00000000d1007209 */ /* 0x000fc60007810000 */
[----:B------:R-:W1:Y:S01]  /*3ea0*/  MUFU.EX2 R57, R57 ;  /* 0x0000003900397308 */ /* 0x000e620000000800 */
[----:B------:R-:W-:Y:S01]  /*3eb0*/  FMNMX.FTZ R7, R207, R0, !PT ;  /* 0x00000000cf077209 */ /* 0x000fe20007810000 */
[----:B--2---:R-:W-:-:S04]  /*3ec0*/  FADD.FTZ R204, R58, R204 ;  /* 0x000000cc3acc7221 */ /* 0x004fc80000010000 */
[----:B------:R-:W2:Y:S01]  /*3ed0*/  SHFL.BFLY PT, R0, R7, 0x2, 0x1f ;  /* 0x0c401f0007007f89 */ /* 0x000ea200000e0000 */
[C---:B---3--:R-:W-:Y:S01]  /*3ee0*/  F2FP.BF16.PACK_AB R166, R54.reuse, R58 ;  /* 0x0000003a36a6723e */ /* 0x048fe200000010ff */
[----:B------:R-:W3:Y:S01]  /*3ef0*/  MUFU.EX2 R53, R53 ;  /* 0x0000003500357308 */ /* 0x000ee20000000800 */
[----:B------:R-:W-:-:S04]  /*3f00*/  FADD.FTZ R204, R54, R204 ;  /* 0x000000cc36cc7221 */ /* 0x000fc80000010000 */
[----:B-1----:R-:W-:-:S03]  /*3f10*/  FADD.FTZ R204, R57, R204 ;  /* 0x000000cc39cc7221 */ /* 0x002fc60000010000 */
[----:B------:R-:W1:Y:S08]  /*3f20*/  MUFU.EX2 R52, R52 ;  /* 0x0000003400347308 */ /* 0x000e700000000800 */
[----:B------:R-:W4:Y:S01]  /*3f30*/  MUFU.EX2 R51, R51 ;  /* 0x0000003300337308 */ /* 0x000f220000000800 */
[----:B---3--:R-:W-:Y:S01]  /*3f40*/  FADD.FTZ R204, R53, R204 ;  /* 0x000000cc35cc7221 */ /* 0x008fe20000010000 */
[----:B--2---:R-:W-:-:S06]  /*3f50*/  FMNMX.FTZ R7, R7, R0, !PT ;  /* 0x0000000007077209 */ /* 0x004fcc0007810000 */
[----:B------:R-:W-:Y:S01]  /*3f60*/  MUFU.EX2 R215, R215 ;  /* 0x000000d700d77308 */ /* 0x000fe20000000800 */
[----:B-1----:R-:W-:Y:S01]  /*3f70*/  FADD.FTZ R204, R52, R204 ;  /* 0x000000cc34cc7221 */ /* 0x002fe20000010000 */
[----:B------:R-:W1:Y:S06]  /*3f80*/  SHFL.BFLY PT, R0, R7, 0x1, 0x1f ;  /* 0x0c201f0007007f89 */ /* 0x000e6c00000e0000 */
[----:B------:R-:W-:Y:S01]  /*3f90*/  MUFU.EX2 R214, R214 ;  /* 0x000000d600d67308 */ /* 0x000fe20000000800 */
[----:B----4-:R-:W-:-:S07]  /*3fa0*/  FADD.FTZ R204, R51, R204 ;  /* 0x000000cc33cc7221 */ /* 0x010fce0000010000 */
[----:B------:R-:W-:Y:S08]  /*3fb0*/  MUFU.EX2 R213, R213 ;  /* 0x000000d500d57308 */ /* 0x000ff00000000800 */
[----:B------:R-:W-:Y:S01]  /*3fc0*/  MUFU.EX2 R212, R212 ;  /* 0x000000d400d47308 */ /* 0x000fe20000000800 */
[----:B-1----:R-:W-:-:S04]  /*3fd0*/  FMNMX.FTZ R0, R0, R7, !PT ;  /* 0x0000000700007209 */ /* 0x002fc80007810000 */
[C---:B------:R-:W-:Y:S01]  /*3fe0*/  FSETP.NEU.FTZ.AND P2, PT, R0.reuse, -INF , PT ;  /* 0xff8000000000780b */ /* 0x040fe20003f5d000 */
[----:B------:R-:W-:-:S05]  /*3ff0*/  FMUL.FTZ R208, R0, c[0x0][0x2d0] ;  /* 0x0000b40000d07a20 */ /* 0x000fca0000410000 */
[----:B------:R-:W-:Y:S02]  /*4000*/  FSEL R208, R208, RZ, P2 ;  /* 0x000000ffd0d07208 */ /* 0x000fe40001000000 */
[----:B------:R-:W-:Y:S02]  /*4010*/  ISETP.GT.AND P2, PT, R6, 0x31, PT ;  /* 0x000000310600780c */ /* 0x000fe40003f44270 */
[----:B------:R-:W-:Y:S01]  /*4020*/  F2FP.BF16.PACK_AB R6, R51, R52 ;  /* 0x000000343306723e */ /* 0x000fe200000010ff */
[--C-:B------:R-:W-:Y:S01]  /*4030*/  FFMA.FTZ R201, R34, c[0x0][0x2d0], -R208.reuse ;  /* 0x0000b40022c97a23 */ /* 0x100fe200000108d0 */
[----:B------:R-:W-:Y:S01]  /*4040*/  FSEL R223, R217, -INF , P2 ;  /* 0xff800000d9df7808 */ /* 0x000fe20001000000 */
[--C-:B------:R-:W-:Y:S01]  /*4050*/  FFMA.FTZ R206, R35, c[0x0][0x2d0], -R208.reuse ;  /* 0x0000b40023ce7a23 */ /* 0x100fe200000108d0 */
[----:B------:R-:W-:Y:S01]  /*4060*/  FSEL R219, R219, -INF , P2 ;  /* 0xff800000dbdb7808 */ /* 0x000fe20001000000 */
[--C-:B------:R-:W-:Y:S01]  /*4070*/  FFMA.FTZ R59, R30, c[0x0][0x2d0], -R208.reuse ;  /* 0x0000b4001e3b7a23 */ /* 0x100fe200000108d0 */
[----:B------:R-:W-:Y:S01]  /*4080*/  FMNMX.FTZ R196, R223, R196, !PT ;  /* 0x000000c4dfc47209 */ /* 0x000fe20007810000 */
[--C-:B------:R-:W-:Y:S01]  /*4090*/  FFMA.FTZ R55, R31, c[0x0][0x2d0], -R208.reuse ;  /* 0x0000b4001f377a23 */ /* 0x100fe200000108d0 */
[----:B------:R-:W-:Y:S01]  /*40a0*/  MUFU.EX2 R201, R201 ;  /* 0x000000c900c97308 */ /* 0x000fe20000000800 */
[--C-:B------:R-:W-:Y:S01]  /*40b0*/  FFMA.FTZ R56, R26, c[0x0][0x2d0], -R208.reuse ;  /* 0x0000b4001a387a23 */ /* 0x100fe200000108d0 */
[----:B------:R-:W-:Y:S01]  /*40c0*/  FMNMX.FTZ R196, R225, R196, !PT ;  /* 0x000000c4e1c47209 */ /* 0x000fe20007810000 */
[--C-:B------:R-:W-:Y:S01]  /*40d0*/  FFMA.FTZ R50, R27, c[0x0][0x2d0], -R208.reuse ;  /* 0x0000b4001b327a23 */ /* 0x100fe200000108d0 */
[----:B------:R-:W-:Y:S01]  /*40e0*/  LDSM.16.MT88.4 R32, [R240+0x900] ;  /* 0x00090000f020783b */ /* 0x000fe20000004200 */
[--C-:B------:R-:W-:Y:S01]  /*40f0*/  FFMA.FTZ R49, R22, c[0x0][0x2d0], -R208.reuse ;  /* 0x0000b40016317a23 */ /* 0x100fe200000108d0 */
[----:B------:R-:W-:Y:S01]  /*4100*/  FMNMX.FTZ R196, R226, R196, !PT ;  /* 0x000000c4e2c47209 */ /* 0x000fe20007810000 */
[--C-:B------:R-:W-:Y:S01]  /*4110*/  FFMA.FTZ R48, R23, c[0x0][0x2d0], -R208.reuse ;  /* 0x0000b40017307a23 */ /* 0x100fe200000108d0 */
[----:B------:R-:W1:Y:S01]  /*4120*/  MUFU.EX2 R206, R206 ;  /* 0x000000ce00ce7308 */ /* 0x000e620000000800 */
[----:B------:R-:W-:Y:S01]  /*4130*/  LDSM.16.MT88.4 R28, [R239+0x900] ;  /* 0x00090000ef1c783b */ /* 0x000fe20000004200 */
[----:B------:R-:W-:-:S02]  /*4140*/  FFMA.FTZ R211, R211, c[0x0][0x2d0], -R208 ;  /* 0x0000b400d3d37a23 */ /* 0x000fc400000108d0 */
[--C-:B------:R-:W-:Y:S01]  /*4150*/  FFMA.FTZ R210, R210, c[0x0][0x2d0], -R208.reuse ;  /* 0x0000b400d2d27a23 */ /* 0x100fe200000108d0 */
[----:B------:R-:W2:Y:S01]  /*4160*/  SHFL.BFLY PT, R3, R196, 0x2, 0x1f ;  /* 0x0c401f00c4037f89 */ /* 0x000ea200000e0000 */
[----:B------:R-:W-:Y:S02]  /*4170*/  FFMA.FTZ R209, R209, c[0x0][0x2d0], -R208 ;  /* 0x0000b400d1d17a23 */ /* 0x000fe400000108d0 */
[----:B------:R-:W3:Y:S01]  /*4180*/  MUFU.EX2 R59, R59 ;  /* 0x0000003b003b7308 */ /* 0x000ee20000000800 */
[----:B------:R-:W-:Y:S04]  /*4190*/  LDSM.16.MT88.4 R24, [R238+0x900] ;  /* 0x00090000ee18783b */ /* 0x000fe80000004200 */
[----:B------:R-:W-:Y:S03]  /*41a0*/  LDSM.16.MT88.4 R20, [R246+0x2900] ;  /* 0x00290000f614783b */ /* 0x000fe60000004200 */
[----:B------:R-:W4:Y:S01]  /*41b0*/  MUFU.EX2 R55, R55 ;  /* 0x0000003700377308 */ /* 0x000f220000000800 */
[----:B-1----:R-:W-:Y:S01]  /*41c0*/  F2FP.BF16.PACK_AB R165, R206, R201 ;  /* 0x000000c9cea5723e */ /* 0x002fe200000010ff */
[----:B------:R-:W-:-:S06]  /*41d0*/  FADD.FTZ R201, R201, R206 ;  /* 0x000000cec9c97221 */ /* 0x000fcc0000010000 */
[----:B------:R-:W1:Y:S01]  /*41e0*/  MUFU.EX2 R56, R56 ;  /* 0x0000003800387308 */ /* 0x000e620000000800 */
[----:B---3--:R-:W-:Y:S01]  /*41f0*/  FADD.FTZ R201, R59, R201 ;  /* 0x000000c93bc97221 */ /* 0x008fe20000010000 */
[----:B--2---:R-:W-:Y:S02]  /*4200*/  FMNMX.FTZ R196, R196, R3, !PT ;  /* 0x00000003c4c47209 */ /* 0x004fe40007810000 */
[----:B------:R-:W-:-:S04]  /*4210*/  FMNMX.FTZ R3, R177, R4, !PT ;  /* 0x00000004b1037209 */ /* 0x000fc80007810000 */
[----:B------:R-:W2:Y:S01]  /*4220*/  MUFU.EX2 R50, R50 ;  /* 0x0000003200327308 */ /* 0x000ea20000000800 */
[C---:B----4-:R-:W-:Y:S01]  /*4230*/  F2FP.BF16.PACK_AB R167, R55.reuse, R59 ;  /* 0x0000003b37a7723e */ /* 0x050fe200000010ff */
[----:B------:R-:W3:Y:S01]  /*4240*/  SHFL.BFLY PT, R8, R196, 0x1, 0x1f ;  /* 0x0c201f00c4087f89 */ /* 0x000ee200000e0000 */
[----:B------:R-:W-:Y:S01]  /*4250*/  FMNMX.FTZ R3, R218, R3, !PT ;  /* 0x00000003da037209 */ /* 0x000fe20007810000 */
[----:B------:R-:W-:Y:S01]  /*4260*/  FADD.FTZ R201, R55, R201 ;  /* 0x000000c937c97221 */ /* 0x000fe20000010000 */
[----:B------:R-:W-:Y:S02]  /*4270*/  F2FP.BF16.PACK_AB R4, R53, R57 ;  /* 0x000000393504723e */ /* 0x000fe400000010ff */
[----:B------:R-:W-:Y:S01]  /*4280*/  FMNMX.FTZ R3, R219, R3, !PT ;  /* 0x00000003db037209 */ /* 0x000fe20007810000 */
[----:B------:R-:W-:Y:S01]  /*4290*/  HMMA.16816.F32.BF16 R188, R164, R180, RZ ;  /* 0x000000b4a4bc723c */ /* 0x000fe200000418ff */
[----:B------:R-:W4:Y:S01]  /*42a0*/  MUFU.EX2 R49, R49 ;  /* 0x0000003100317308 */ /* 0x000f220000000800 */
[----:B-1----:R-:W-:Y:S01]  /*42b0*/  FADD.FTZ R201, R56, R201 ;  /* 0x000000c938c97221 */ /* 0x002fe20000010000 */
[----:B------:R-:W-:-:S04]  /*42c0*/  FMNMX.FTZ R3, R221, R3, !PT ;  /* 0x00000003dd037209 */ /* 0x000fc80007810000 */
[----:B------:R-:W-:Y:S01]  /*42d0*/  FMNMX.FTZ R3, R222, R3, !PT ;  /* 0x00000003de037209 */ /* 0x000fe20007810000 */
[C---:B------:R-:W-:Y:S01]  /*42e0*/  HMMA.16816.F32.BF16 R72, R164.reuse, R80, RZ ;  /* 0x00000050a448723c */ /* 0x040fe200000418ff */
[----:B------:R-:W1:Y:S01]  /*42f0*/  MUFU.EX2 R48, R48 ;  /* 0x0000003000307308 */ /* 0x000e620000000800 */
[C---:B--2---:R-:W-:Y:S01]  /*4300*/  F2FP.BF16.PACK_AB R5, R50.reuse, R56 ;  /* 0x000000383205723e */ /* 0x044fe200000010ff */
[----:B------:R-:W-:Y:S01]  /*4310*/  FADD.FTZ R201, R50, R201 ;  /* 0x000000c932c97221 */ /* 0x000fe20000010000 */
[----:B------:R-:W2:Y:S04]  /*4320*/  SHFL.BFLY PT, R68, R3, 0x2, 0x1f ;  /* 0x0c401f0003447f89 */ /* 0x000ea800000e0000 */
[C---:B------:R-:W-:Y:S01]  /*4330*/  HMMA.16816.F32.BF16 R88, R164.reuse, R96, RZ ;  /* 0x00000060a458723c */ /* 0x040fe200000418ff */
[----:B------:R-:W-:Y:S01]  /*4340*/  MUFU.EX2 R211, R211 ;  /* 0x000000d300d37308 */ /* 0x000fe20000000800 */
[----:B---3--:R-:W-:Y:S01]  /*4350*/  FMNMX.FTZ R196, R196, R8, !PT ;  /* 0x00000008c4c47209 */ /* 0x008fe20007810000 */
[----:B----4-:R-:W-:Y:S01]  /*4360*/  FADD.FTZ R201, R49, R201 ;  /* 0x000000c931c97221 */ /* 0x010fe20000010000 */
[----:B------:R-:W-:Y:S02]  /*4370*/  LDSM.16.MT88.4 R8, [R238+0x2900] ;  /* 0x00290000ee08783b */ /* 0x000fe40000004200 */
[C---:B------:R-:W-:Y:S01]  /*4380*/  FSETP.NEU.FTZ.AND P2, PT, R196.reuse, -INF , PT ;  /* 0xff800000c400780b */ /* 0x040fe20003f5d000 */
[----:B------:R-:W-:Y:S01]  /*4390*/  FMUL.FTZ R227, R196, c[0x0][0x2d0] ;  /* 0x0000b400c4e37a20 */ /* 0x000fe20000410000 */
[----:B------:R-:W-:Y:S01]  /*43a0*/  HMMA.16816.F32.BF16 R104, R164, R112, RZ ;  /* 0x00000070a468723c */ /* 0x000fe200000418ff */
[C---:B-1----:R-:W-:Y:S01]  /*43b0*/  F2FP.BF16.PACK_AB R7, R48.reuse, R49 ;  /* 0x000000313007723e */ /* 0x042fe200000010ff */
[----:B------:R-:W-:Y:S01]  /*43c0*/  MUFU.EX2 R210, R210 ;  /* 0x000000d200d27308 */ /* 0x000fe20000000800 */
[----:B------:R-:W-:Y:S01]  /*43d0*/  FADD.FTZ R201, R48, R201 ;  /* 0x000000c930c97221 */ /* 0x000fe20000010000 */
[----:B------:R-:W-:-:S04]  /*43e0*/  FSEL R227, R227, RZ, P2 ;  /* 0x000000ffe3e37208 */ /* 0x000fc80001000000 */
[C---:B------:R-:W-:Y:S01]  /*43f0*/  HMMA.16816.F32.BF16 R120, R164.reuse, R128, RZ ;  /* 0x00000080a478723c */ /* 0x040fe200000418ff */
[--C-:B------:R-:W-:Y:S02]  /*4400*/  FFMA.FTZ R217, R65, c[0x0][0x2d0], -R227.reuse ;  /* 0x0000b40041d97a23 */ /* 0x100fe400000108e3 */
[--C-:B------:R-:W-:Y:S01]  /*4410*/  FFMA.FTZ R224, R60, c[0x0][0x2d0], -R227.reuse ;  /* 0x0000b4003ce07a23 */ /* 0x100fe200000108e3 */
[----:B--2---:R-:W-:Y:S01]  /*4420*/  FMNMX.FTZ R3, R3, R68, !PT ;  /* 0x0000004403037209 */ /* 0x004fe20007810000 */
[--C-:B------:R-:W-:Y:S02]  /*4430*/  FFMA.FTZ R60, R63, c[0x0][0x2d0], -R227.reuse ;  /* 0x0000b4003f3c7a23 */ /* 0x100fe400000108e3 */
[--C-:B------:R-:W-:Y:S01]  /*4440*/  FFMA.FTZ R63, R62, c[0x0][0x2d0], -R227.reuse ;  /* 0x0000b4003e3f7a23 */ /* 0x100fe200000108e3 */
[----:B------:R-:W-:Y:S01]  /*4450*/  MUFU.EX2 R217, R217 ;  /* 0x000000d900d97308 */ /* 0x000fe20000000800 */
[----:B------:R-:W1:Y:S01]  /*4460*/  SHFL.BFLY PT, R65, R3, 0x1, 0x1f ;  /* 0x0c201f0003417f89 */ /* 0x000e6200000e0000 */
[----:B------:R-:W-:Y:S01]  /*4470*/  HMMA.16816.F32.BF16 R136, R164, R144, RZ ;  /* 0x00000090a488723c */ /* 0x000fe200000418ff */
[----:B------:R-:W-:-:S02]  /*4480*/  FFMA.FTZ R62, R64, c[0x0][0x2d0], -R227 ;  /* 0x0000b400403e7a23 */ /* 0x000fc400000108e3 */
[--C-:B------:R-:W-:Y:S02]  /*4490*/  FFMA.FTZ R61, R61, c[0x0][0x2d0], -R227.reuse ;  /* 0x0000b4003d3d7a23 */ /* 0x100fe400000108e3 */
[--C-:B------:R-:W-:Y:S01]  /*44a0*/  FFMA.FTZ R64, R84, c[0x0][0x2d0], -R227.reuse ;  /* 0x0000b40054407a23 */ /* 0x100fe200000108e3 */
[----:B------:R-:W2:Y:S01]  /*44b0*/  MUFU.EX2 R224, R224 ;  /* 0x000000e000e07308 */ /* 0x000ea20000000800 */
[--C-:B------:R-:W-:Y:S01]  /*44c0*/  FFMA.FTZ R230, R230, c[0x0][0x2d0], -R227.reuse ;  /* 0x0000b400e6e67a23 */ /* 0x100fe200000108e3 */
[C---:B------:R-:W-:Y:S01]  /*44d0*/  HMMA.16816.F32.BF16 R148, R164.reuse, R156, RZ ;  /* 0x0000009ca494723c */ /* 0x040fe200000418ff */
[--C-:B------:R-:W-:Y:S02]  /*44e0*/  FFMA.FTZ R231, R231, c[0x0][0x2d0], -R227.reuse ;  /* 0x0000b400e7e77a23 */ /* 0x100fe400000108e3 */
[--C-:B------:R-:W-:Y:S02]  /*44f0*/  FFMA.FTZ R220, R220, c[0x0][0x2d0], -R227.reuse ;  /* 0x0000b400dcdc7a23 */ /* 0x100fe400000108e3 */
[--C-:B------:R-:W-:Y:S01]  /*4500*/  FFMA.FTZ R223, R223, c[0x0][0x2d0], -R227.reuse ;  /* 0x0000b400dfdf7a23 */ /* 0x100fe200000108e3 */
[----:B------:R-:W3:Y:S01]  /*4510*/  MUFU.EX2 R60, R60 ;  /* 0x0000003c003c7308 */ /* 0x000ee20000000800 */
[--C-:B------:R-:W-:Y:S01]  /*4520*/  FFMA.FTZ R225, R225, c[0x0][0x2d0], -R227.reuse ;  /* 0x0000b400e1e17a23 */ /* 0x100fe200000108e3 */
[----:B------:R-:W-:Y:S01]  /*4530*/  HMMA.16816.F32.BF16 R168, R164, R36, RZ ;  /* 0x00000024a4a8723c */ /* 0x000fe200000418ff */
[----:B------:R-:W-:-:S05]  /*4540*/  FFMA.FTZ R226, R226, c[0x0][0x2d0], -R227 ;  /* 0x0000b400e2e27a23 */ /* 0x000fca00000108e3 */
[----:B------:R-:W4:Y:S01]  /*4550*/  MUFU.EX2 R63, R63 ;  /* 0x0000003f003f7308 */ /* 0x000f220000000800 */
[----:B-1----:R-:W-:Y:S01]  /*4560*/  FMNMX.FTZ R3, R3, R65, !PT ;  /* 0x0000004103037209 */ /* 0x002fe20007810000 */
[C---:B------:R-:W-:Y:S01]  /*4570*/  HMMA.16816.F32.BF16 R184, R164.reuse, R182, RZ ;  /* 0x000000b6a4b8723c */ /* 0x040fe200000418ff */
[----:B--2---:R-:W-:Y:S01]  /*4580*/  F2FP.BF16.PACK_AB R160, R224, R217 ;  /* 0x000000d9e0a0723e */ /* 0x004fe200000010ff */
[----:B------:R-:W-:Y:S01]  /*4590*/  FADD.FTZ R217, R217, R224 ;  /* 0x000000e0d9d97221 */ /* 0x000fe20000010000 */
[C---:B------:R-:W-:Y:S01]  /*45a0*/  FSETP.NEU.FTZ.AND P2, PT, R3.reuse, -INF , PT ;  /* 0xff8000000300780b */ /* 0x040fe20003f5d000 */
[----:B------:R-:W-:Y:S02]  /*45b0*/  FMUL.FTZ R65, R3, c[0x0][0x2d0] ;  /* 0x0000b40003417a20 */ /* 0x000fe40000410000 */
[----:B------:R-:W1:Y:S01]  /*45c0*/  MUFU.EX2 R62, R62 ;  /* 0x0000003e003e7308 */ /* 0x000e620000000800 */
[----:B---3--:R-:W-:Y:S01]  /*45d0*/  FADD.FTZ R217, R60, R217 ;  /* 0x000000d93cd97221 */ /* 0x008fe20000010000 */
[----:B------:R-:W-:Y:S01]  /*45e0*/  HMMA.16816.F32.BF16 R76, R164, R82, RZ ;  /* 0x00000052a44c723c */ /* 0x000fe200000418ff */
[----:B------:R-:W-:Y:S01]  /*45f0*/  FSEL R200, R65, RZ, P2 ;  /* 0x000000ff41c87208 */ /* 0x000fe20001000000 */
[----:B------:R-:W-:Y:S01]  /*4600*/  FFMA.FTZ R65, R85, c[0x0][0x2d0], -R227 ;  /* 0x0000b40055417a23 */ /* 0x000fe200000108e3 */
[----:B------:R-:W-:-:S03]  /*4610*/  FSETP.NEU.FTZ.AND P2, PT, R3, -INF , PT ;  /* 0xff8000000300780b */ /* 0x000fc60003f5d000 */
[--C-:B------:R-:W-:Y:S01]  /*4620*/  FFMA.FTZ R229, R67, c[0x0][0x2d0], -R200.reuse ;  /* 0x0000b40043e57a23 */ /* 0x100fe200000108c8 */
[----:B----4-:R-:W-:Y:S01]  /*4630*/  F2FP.BF16.PACK_AB R162, R63, R60 ;  /* 0x0000003c3fa2723e */ /* 0x010fe200000010ff */
[--C-:B------:R-:W-:Y:S01]  /*4640*/  FFMA.FTZ R228, R119, c[0x0][0x2d0], -R200.reuse ;  /* 0x0000b40077e47a23 */ /* 0x100fe200000108c8 */
[C---:B------:R-:W-:Y:S01]  /*4650*/  HMMA.16816.F32.BF16 R92, R164.reuse, R98, RZ ;  /* 0x00000062a45c723c */ /* 0x040fe200000418ff */
[--C-:B------:R-:W-:Y:S01]  /*4660*/  FFMA.FTZ R67, R118, c[0x0][0x2d0], -R200.reuse ;  /* 0x0000b40076437a23 */ /* 0x100fe200000108c8 */
[----:B------:R-:W2:Y:S01]  /*4670*/  MUFU.EX2 R61, R61 ;  /* 0x0000003d003d7308 */ /* 0x000ea20000000800 */
[--C-:B------:R-:W-:Y:S02]  /*4680*/  FFMA.FTZ R66, R66, c[0x0][0x2d0], -R200.reuse ;  /* 0x0000b40042427a23 */ /* 0x100fe400000108c8 */
[--C-:B------:R-:W-:Y:S02]  /*4690*/  FFMA.FTZ R197, R117, c[0x0][0x2d0], -R200.reuse ;  /* 0x0000b40075c57a23 */ /* 0x100fe400000108c8 */
[--C-:B------:R-:W-:Y:S01]  /*46a0*/  FFMA.FTZ R199, R116, c[0x0][0x2d0], -R200.reuse ;  /* 0x0000b40074c77a23 */ /* 0x100fe200000108c8 */
[----:B------:R-:W-:Y:S01]  /*46b0*/  HMMA.16816.F32.BF16 R108, R164, R114, RZ ;  /* 0x00000072a46c723c */ /* 0x000fe200000418ff */
[--C-:B------:R-:W-:Y:S01]  /*46c0*/  FFMA.FTZ R198, R86, c[0x0][0x2d0], -R200.reuse ;  /* 0x0000b40056c67a23 */ /* 0x100fe200000108c8 */
[----:B------:R-:W-:Y:S01]  /*46d0*/  MUFU.EX2 R228, R228 ;  /* 0x000000e400e47308 */ /* 0x000fe20000000800 */
[----:B------:R-:W-:-:S02]  /*46e0*/  FFMA.FTZ R200, R87, c[0x0][0x2d0], -R200 ;  /* 0x0000b40057c87a23 */ /* 0x000fc400000108c8 */
[----:B------:R-:W-:-:S03]  /*46f0*/  FADD.FTZ R217, R63, R217 ;  /* 0x000000d93fd97221 */ /* 0x000fc60000010000 */
[----:B------:R-:W-:Y:S01]  /*4700*/  HMMA.16816.F32.BF16 R124, R164, R130, RZ ;  /* 0x00000082a47c723c */ /* 0x000fe200000418ff */
[----:B-1----:R-:W-:Y:S01]  /*4710*/  FADD.FTZ R217, R62, R217 ;  /* 0x000000d93ed97221 */ /* 0x002fe20000010000 */
[----:B------:R-:W1:Y:S03]  /*4720*/  MUFU.EX2 R229, R229 ;  /* 0x000000e500e57308 */ /* 0x000e660000000800 */
[----:B--2---:R-:W-:-:S03]  /*4730*/  FADD.FTZ R217, R61, R217 ;  /* 0x000000d93dd97221 */ /* 0x004fc60000010000 */
[C---:B------:R-:W-:Y:S02]  /*4740*/  HMMA.16816.F32.BF16 R140, R164.reuse, R146, RZ ;  /* 0x00000092a48c723c */ /* 0x040fe400000418ff */
[----:B------:R-:W2:Y:S06]  /*4750*/  MUFU.EX2 R67, R67 ;  /* 0x0000004300437308 */ /* 0x000eac0000000800 */
[----:B------:R-:W-:Y:S02]  /*4760*/  HMMA.16816.F32.BF16 R152, R164, R158, RZ ;  /* 0x0000009ea498723c */ /* 0x000fe400000418ff */
[----:B------:R-:W3:Y:S01]  /*4770*/  MUFU.EX2 R66, R66 ;  /* 0x0000004200427308 */ /* 0x000ee20000000800 */
[----:B-1----:R-:W-:Y:S01]  /*4780*/  F2FP.BF16.PACK_AB R161, R229, R228 ;  /* 0x000000e4e5a1723e */ /* 0x002fe200000010ff */
[----:B------:R-:W-:-:S04]  /*4790*/  FADD.FTZ R228, R228, R229 ;  /* 0x000000e5e4e47221 */ /* 0x000fc80000010000 */
[----:B------:R-:W-:Y:S02]  /*47a0*/  HMMA.16816.F32.BF16 R164, R164, R38, RZ ;  /* 0x00000026a4a4723c */ /* 0x000fe400000418ff */
[----:B------:R-:W1:Y:S01]  /*47b0*/  MUFU.EX2 R64, R64 ;  /* 0x0000004000407308 */ /* 0x000e620000000800 */
[----:B--2---:R-:W-:-:S05]  /*47c0*/  FADD.FTZ R228, R67, R228 ;  /* 0x000000e443e47221 */ /* 0x004fca0000010000 */
[----:B------:R-:W-:Y:S01]  /*47d0*/  HMMA.16816.F32.BF16 R188, R4, R40, R188 ;  /* 0x0000002804bc723c */ /* 0x000fe200000418bc */
[C---:B---3--:R-:W-:Y:S01]  /*47e0*/  F2FP.BF16.PACK_AB R163, R66.reuse, R67 ;  /* 0x0000004342a3723e */ /* 0x048fe200000010ff */
[----:B------:R-:W2:Y:S01]  /*47f0*/  MUFU.EX2 R65, R65 ;  /* 0x0000004100417308 */ /* 0x000ea20000000800 */
[----:B------:R-:W-:-:S05]  /*4800*/  FADD.FTZ R228, R66, R228 ;  /* 0x000000e442e47221 */ /* 0x000fca0000010000 */
[----:B------:R-:W-:Y:S01]  /*4810*/  HMMA.16816.F32.BF16 R72, R4, R32, R72 ;  /* 0x000000200448723c */ /* 0x000fe20000041848 */
[----:B-1----:R-:W-:Y:S01]  /*4820*/  FADD.FTZ R217, R64, R217 ;  /* 0x000000d940d97221 */ /* 0x002fe20000010000 */
[----:B------:R-:W1:Y:S06]  /*4830*/  MUFU.EX2 R197, R197 ;  /* 0x000000c500c57308 */ /* 0x000e6c0000000800 */
[----:B------:R-:W-:Y:S02]  /*4840*/  HMMA.16816.F32.BF16 R192, R160, R180, RZ ;  /* 0x000000b4a0c0723c */ /* 0x000fe400000418ff */
[----:B------:R-:W3:Y:S01]  /*4850*/  MUFU.EX2 R199, R199 ;  /* 0x000000c700c77308 */ /* 0x000ee20000000800 */
[----:B--2---:R-:W-:-:S04]  /*4860*/  FADD.FTZ R217, R65, R217 ;  /* 0x000000d941d97221 */ /* 0x004fc80000010000 */
[----:B------:R-:W-:Y:S01]  /*4870*/  IMAD.MOV.U32 R181, RZ, RZ, R102 ;  /* 0x000000ffffb57224 */ /* 0x000fe200078e0066 */
[----:B------:R-:W-:Y:S01]  /*4880*/  HMMA.16816.F32.BF16 R88, R4, R28, R88 ;  /* 0x0000001c0458723c */ /* 0x000fe20000041858 */
[----:B------:R-:W-:Y:S01]  /*4890*/  IMAD.MOV.U32 R180, RZ, RZ, R100 ;  /* 0x000000ffffb47224 */ /* 0x000fe200078e0064 */
[----:B------:R-:W2:Y:S01]  /*48a0*/  MUFU.EX2 R198, R198 ;  /* 0x000000c600c67308 */ /* 0x000ea20000000800 */
[----:B-1----:R-:W-:-:S05]  /*48b0*/  FADD.FTZ R228, R197, R228 ;  /* 0x000000e4c5e47221 */ /* 0x002fca0000010000 */
[----:B------:R-:W-:Y:S02]  /*48c0*/  HMMA.16816.F32.BF16 R104, R4, R24, R104 ;  /* 0x000000180468723c */ /* 0x000fe40000041868 */
[----:B------:R-:W1:Y:S01]  /*48d0*/  MUFU.EX2 R200, R200 ;  /* 0x000000c800c87308 */ /* 0x000e620000000800 */
[----:B---3--:R-:W-:-:S05]  /*48e0*/  FADD.FTZ R228, R199, R228 ;  /* 0x000000e4c7e47221 */ /* 0x008fca0000010000 */
[----:B------:R-:W-:Y:S02]  /*48f0*/  HMMA.16816.F32.BF16 R120, R4, R20, R120 ;  /* 0x000000140478723c */ /* 0x000fe40000041878 */
[----:B------:R-:W-:Y:S01]  /*4900*/  MUFU.EX2 R220, R220 ;  /* 0x000000dc00dc7308 */ /* 0x000fe20000000800 */
[----:B--2---:R-:W-:-:S05]  /*4910*/  FADD.FTZ R228, R198, R228 ;  /* 0x000000e4c6e47221 */ /* 0x004fca0000010000 */
[----:B------:R-:W-:Y:S02]  /*4920*/  HMMA.16816.F32.BF16 R136, R4, R16, R136 ;  /* 0x000000100488723c */ /* 0x000fe40000041888 */
[----:B------:R-:W-:Y:S01]  /*4930*/  MUFU.EX2 R223, R223 ;  /* 0x000000df00df7308 */ /* 0x000fe20000000800 */
[----:B-1----:R-:W-:-:S05]  /*4940*/  FADD.FTZ R228, R200, R228 ;  /* 0x000000e4c8e47221 */ /* 0x002fca0000010000 */
[C---:B------:R-:W-:Y:S02]  /*4950*/  HMMA.16816.F32.BF16 R148, R4.reuse, R12, R148 ;  /* 0x0000000c0494723c */ /* 0x040fe40000041894 */
[----:B------:R-:W-:Y:S06]  /*4960*/  MUFU.EX2 R225, R225 ;  /* 0x000000e100e17308 */ /* 0x000fec0000000800 */
[C---:B------:R-:W-:Y:S02]  /*4970*/  HMMA.16816.F32.BF16 R168, R4.reuse, R8, R168 ;  /* 0x0000000804a8723c */ /* 0x040fe400000418a8 */
[----:B------:R-:W-:Y:S06]  /*4980*/  MUFU.EX2 R226, R226 ;  /* 0x000000e200e27308 */ /* 0x000fec0000000800 */
[C---:B------:R-:W-:Y:S08]  /*4990*/  HMMA.16816.F32.BF16 R184, R4.reuse, R42, R184 ;  /* 0x0000002a04b8723c */ /* 0x040ff000000418b8 */
        /* <DEDUP_REMOVED lines=8> */
[----:B------:R-:W-:Y:S01]  /*4a20*/  HMMA.16816.F32.BF16 R68, R160, R80, RZ ;  /* 0x00000050a044723c */ /* 0x000fe200000418ff */
[----:B------:R-:W-:-:S02]  /*4a30*/  F2FP.BF16.PACK_AB R5, R199, R197 ;  /* 0x000000c5c705723e */ /* 0x000fc400000010ff */
[----:B------:R-:W-:Y:S02]  /*4a40*/  F2FP.BF16.PACK_AB R6, R65, R64 ;  /* 0x000000404106723e */ /* 0x000fe400000010ff */
[----:B------:R-:W-:Y:S02]  /*4a50*/  F2FP.BF16.PACK_AB R7, R200, R198 ;  /* 0x000000c6c807723e */ /* 0x000fe400000010ff */
[----:B------:R-:W-:Y:S01]  /*4a60*/  IMAD.MOV.U32 R80, RZ, RZ, R179 ;  /* 0x000000ffff507224 */ /* 0x000fe200078e00b3 */
[----:B------:R-:W-:Y:S01]  /*4a70*/  HMMA.16816.F32.BF16 R100, R160, R112, RZ ;  /* 0x00000070a064723c */ /* 0x000fe200000418ff */
[----:B------:R-:W-:-:S06]  /*4a80*/  IMAD.MOV.U32 R81, RZ, RZ, R178 ;  /* 0x000000ffff517224 */ /* 0x000fcc00078e00b2 */
[----:B------:R-:W-:Y:S01]  /*4a90*/  IMAD.MOV.U32 R112, RZ, RZ, R135 ;  /* 0x000000ffff707224 */ /* 0x000fe200078e0087 */
[----:B------:R-:W-:Y:S01]  /*4aa0*/  HMMA.16816.F32.BF16 R192, R4, R40, R192 ;  /* 0x0000002804c0723c */ /* 0x000fe200000418c0 */
[----:B------:R-:W-:-:S06]  /*4ab0*/  IMAD.MOV.U32 R113, RZ, RZ, R134 ;  /* 0x000000ffff717224 */ /* 0x000fcc00078e0086 */
[----:B------:R-:W-:Y:S01]  /*4ac0*/  IMAD.MOV.U32 R40, RZ, RZ, R177 ;  /* 0x000000ffff287224 */ /* 0x000fe200078e00b1 */
[----:B------:R-:W-:Y:S01]  /*4ad0*/  HMMA.16816.F32.BF16 R116, R160, R128, RZ ;  /* 0x00000080a074723c */ /* 0x000fe200000418ff */
[----:B------:R-:W-:-:S06]  /*4ae0*/  IMAD.MOV.U32 R41, RZ, RZ, R176 ;  /* 0x000000ffff297224 */ /* 0x000fcc00078e00b0 */
[----:B------:R-:W-:Y:S01]  /*4af0*/  IMAD.MOV.U32 R128, RZ, RZ, R133 ;  /* 0x000000ffff807224 */ /* 0x000fe200078e0085 */
[----:B------:R-:W-:Y:S01]  /*4b00*/  HMMA.16816.F32.BF16 R176, R160, R156, RZ ;  /* 0x0000009ca0b0723c */ /* 0x000fe200000418ff */
[----:B------:R-:W-:-:S07]  /*4b10*/  IMAD.MOV.U32 R129, RZ, RZ, R132 ;  /* 0x000000ffff817224 */ /* 0x000fce00078e0084 */
[C---:B------:R-:W-:Y:S08]  /*4b20*/  HMMA.16816.F32.BF16 R132, R160.reuse, R144, RZ ;  /* 0x00000090a084723c */ /* 0x040ff000000418ff */
[----:B------:R-:W-:Y:S07]  /*4b30*/  HMMA.16816.F32.BF16 R84, R160, R96, RZ ;  /* 0x00000060a054723c */ /* 0x000fee00000418ff */
[----:B------:R-:W-:Y:S01]  /*4b40*/  IMAD.MOV.U32 R96, RZ, RZ, R173 ;  /* 0x000000ffff607224 */ /* 0x000fe200078e00ad */
[----:B------:R-:W-:Y:S01]  /*4b50*/  HMMA.16816.F32.BF16 R68, R4, R32, R68 ;  /* 0x000000200444723c */ /* 0x000fe20000041844 */
[----:B------:R-:W-:-:S06]  /*4b60*/  IMAD.MOV.U32 R97, RZ, RZ, R172 ;  /* 0x000000ffff617224 */ /* 0x000fcc00078e00ac */
[----:B------:R-:W-:Y:S01]  /*4b70*/  IMAD.MOV.U32 R32, RZ, RZ, R175 ;  /* 0x000000ffff207224 */ /* 0x000fe200078e00af */
[----:B------:R-:W-:Y:S01]  /*4b80*/  HMMA.16816.F32.BF16 R100, R4, R24, R100 ;  /* 0x000000180464723c */ /* 0x000fe20000041864 */
[----:B------:R-:W-:Y:S02]  /*4b90*/  IMAD.MOV.U32 R33, RZ, RZ, R174 ;  /* 0x000000ffff217224 */ /* 0x000fe400078e00ae */
[--C-:B------:R-:W-:Y:S02]  /*4ba0*/  FFMA.FTZ R32, R32, c[0x0][0x2d0], -R208.reuse ;  /* 0x0000b40020207a23 */ /* 0x100fe400000108d0 */
[----:B------:R-:W-:Y:S02]  /*4bb0*/  FFMA.FTZ R33, R33, c[0x0][0x2d0], -R208 ;  /* 0x0000b40021217a23 */ /* 0x000fe400000108d0 */
[----:B------:R-:W-:Y:S01]  /*4bc0*/  IMAD.MOV.U32 R25, RZ, RZ, R128 ;  /* 0x000000ffff197224 */ /* 0x000fe200078e0080 */
[----:B------:R-:W-:Y:S01]  /*4bd0*/  HMMA.16816.F32.BF16 R172, R160, R36, RZ ;  /* 0x00000024a0ac723c */ /* 0x000fe200000418ff */
[----:B------:R-:W-:Y:S01]  /*4be0*/  IMAD.MOV.U32 R24, RZ, RZ, R129 ;  /* 0x000000ffff187224 */ /* 0x000fe200078e0081 */
[----:B------:R-:W-:Y:S05]  /*4bf0*/  MUFU.EX2 R32, R32 ;  /* 0x0000002000207308 */ /* 0x000fea0000000800 */
[----:B------:R-:W-:Y:S01]  /*4c00*/  IMAD.MOV.U32 R36, RZ, RZ, R112 ;  /* 0x000000ffff247224 */ /* 0x000fe200078e0070 */
[----:B------:R-:W-:Y:S01]  /*4c10*/  HMMA.16816.F32.BF16 R116, R4, R20, R116 ;  /* 0x000000140474723c */ /* 0x000fe20000041874 */
[----:B------:R-:W-:Y:S01]  /*4c20*/  IMAD.MOV.U32 R37, RZ, RZ, R113 ;  /* 0x000000ffff257224 */ /* 0x000fe200078e0071 */
[----:B------:R-:W-:Y:S01]  /*4c30*/  MUFU.EX2 R33, R33 ;  /* 0x0000002100217308 */ /* 0x000fe20000000800 */
[----:B------:R-:W-:-:S02]  /*4c40*/  FFMA.FTZ R36, R36, c[0x0][0x2d0], -R216 ;  /* 0x0000b40024247a23 */ /* 0x000fc400000108d8 */
[----:B------:R-:W-:Y:S02]  /*4c50*/  FFMA.FTZ R37, R37, c[0x0][0x2d0], -R216 ;  /* 0x0000b40025257a23 */ /* 0x000fe400000108d8 */
[----:B------:R-:W-:Y:S01]  /*4c60*/  IMAD.MOV.U32 R21, RZ, RZ, R96 ;  /* 0x000000ffff157224 */ /* 0x000fe200078e0060 */
[C---:B------:R-:W-:Y:S01]  /*4c70*/  HMMA.16816.F32.BF16 R132, R4.reuse, R16, R132 ;  /* 0x000000100484723c */ /* 0x040fe20000041884 */
[----:B------:R-:W-:Y:S01]  /*4c80*/  IMAD.MOV.U32 R20, RZ, RZ, R97 ;  /* 0x000000ffff147224 */ /* 0x000fe200078e0061 */
[----:B------:R-:W-:Y:S05]  /*4c90*/  MUFU.EX2 R36, R36 ;  /* 0x0000002400247308 */ /* 0x000fea0000000800 */
[----:B------:R-:W-:Y:S01]  /*4ca0*/  IMAD.MOV.U32 R16, RZ, RZ, R80 ;  /* 0x000000ffff107224 */ /* 0x000fe200078e0050 */
[----:B------:R-:W-:Y:S01]  /*4cb0*/  HMMA.16816.F32.BF16 R176, R4, R12, R176 ;  /* 0x0000000c04b0723c */ /* 0x000fe200000418b0 */
[----:B------:R-:W-:Y:S01]  /*4cc0*/  IMAD.MOV.U32 R17, RZ, RZ, R81 ;  /* 0x000000ffff117224 */ /* 0x000fe200078e0051 */
[----:B------:R-:W-:Y:S05]  /*4cd0*/  MUFU.EX2 R37, R37 ;  /* 0x0000002500257308 */ /* 0x000fea0000000800 */
[----:B------:R-:W-:Y:S01]  /*4ce0*/  IMAD.MOV.U32 R12, RZ, RZ, R180 ;  /* 0x000000ffff0c7224 */ /* 0x000fe200078e00b4 */
[----:B------:R-:W-:Y:S01]  /*4cf0*/  HMMA.16816.F32.BF16 R80, R160, R82, RZ ;  /* 0x00000052a050723c */ /* 0x000fe200000418ff */
[----:B------:R-:W-:-:S07]  /*4d00*/  IMAD.MOV.U32 R13, RZ, RZ, R181 ;  /* 0x000000ffff0d7224 */ /* 0x000fce00078e00b5 */
[C---:B------:R-:W-:Y:S08]  /*4d10*/  HMMA.16816.F32.BF16 R180, R160.reuse, R182, RZ ;  /* 0x000000b6a0b4723c */ /* 0x040ff000000418ff */
[C---:B------:R-:W-:Y:S08]  /*4d20*/  HMMA.16816.F32.BF16 R96, R160.reuse, R98, RZ ;  /* 0x00000062a060723c */ /* 0x040ff000000418ff */
[C---:B------:R-:W-:Y:S08]  /*4d30*/  HMMA.16816.F32.BF16 R112, R160.reuse, R114, RZ ;  /* 0x00000072a070723c */ /* 0x040ff000000418ff */
[C---:B------:R-:W-:Y:S08]  /*4d40*/  HMMA.16816.F32.BF16 R128, R160.reuse, R130, RZ ;  /* 0x00000082a080723c */ /* 0x040ff000000418ff */
[C---:B------:R-:W-:Y:S08]  /*4d50*/  HMMA.16816.F32.BF16 R144, R160.reuse, R146, RZ ;  /* 0x00000092a090723c */ /* 0x040ff000000418ff */
[C---:B------:R-:W-:Y:S08]  /*4d60*/  HMMA.16816.F32.BF16 R156, R160.reuse, R158, RZ ;  /* 0x0000009ea09c723c */ /* 0x040ff000000418ff */
[----:B------:R-:W-:Y:S07]  /*4d70*/  HMMA.16816.F32.BF16 R160, R160, R38, RZ ;  /* 0x00000026a0a0723c */ /* 0x000fee00000418ff */
[--C-:B------:R-:W-:Y:S01]  /*4d80*/  FFMA.FTZ R39, R20, c[0x0][0x2d0], -R216.reuse ;  /* 0x0000b40014277a23 */ /* 0x100fe200000108d8 */
[----:B------:R-:W-:Y:S01]  /*4d90*/  HMMA.16816.F32.BF16 R172, R4, R8, R172 ;  /* 0x0000000804ac723c */ /* 0x000fe200000418ac */
[----:B------:R-:W-:-:S04]  /*4da0*/  FFMA.FTZ R38, R21, c[0x0][0x2d0], -R216 ;  /* 0x0000b40015267a23 */ /* 0x000fc800000108d8 */
[----:B------:R-:W1:Y:S03]  /*4db0*/  MUFU.EX2 R39, R39 ;  /* 0x0000002700277308 */ /* 0x000e660000000800 */
[C---:B------:R-:W-:Y:S05]  /*4dc0*/  HMMA.16816.F32.BF16 R96, R4.reuse, R30, R96 ;  /* 0x0000001e0460723c */ /* 0x040fea0000041860 */
[----:B------:R-:W2:Y:S02]  /*4dd0*/  MUFU.EX2 R38, R38 ;  /* 0x0000002600267308 */ /* 0x000ea40000000800 */
[----:B------:R-:W-:Y:S01]  /*4de0*/  FMUL.FTZ R31, R3, c[0x0][0x2d0] ;  /* 0x0000b400031f7a20 */ /* 0x000fe20000410000 */
[----:B------:R-:W-:Y:S01]  /*4df0*/  HMMA.16816.F32.BF16 R160, R4, R10, R160 ;  /* 0x0000000a04a0723c */ /* 0x000fe200000418a0 */
[----:B------:R-:W3:Y:S01]  /*4e00*/  LDSM.16.MT88.4 R8, [R246+0x1100] ;  /* 0x00110000f608783b */ /* 0x000ee20000004200 */
[----:B------:R-:W-:-:S02]  /*4e10*/  F2FP.BF16.PACK_AB R30, R212, R213 ;  /* 0x000000d5d41e723e */ /* 0x000fc400000010ff */
[----:B------:R-:W-:Y:S01]  /*4e20*/  FSEL R31, R31, RZ, P2 ;  /* 0x000000ff1f1f7208 */ /* 0x000fe20001000000 */
[----:B-1----:R-:W-:Y:S01]  /*4e30*/  FADD.FTZ R204, R39, R204 ;  /* 0x000000cc27cc7221 */ /* 0x002fe20000010000 */
[----:B------:R-:W-:Y:S02]  /*4e40*/  PLOP3.LUT P2, PT, PT, PT, UP0, 0x80, 0x0 ;  /* 0x000000000000781c */ /* 0x000fe40003f4f008 */
[----:B------:R-:W-:Y:S01]  /*4e50*/  HMMA.16816.F32.BF16 R84, R4, R28, R84 ;  /* 0x0000001c0454723c */ /* 0x000fe20000041854 */
[----:B------:R1:W-:Y:S01]  /*4e60*/  MUFU.EX2 R29, R230 ;  /* 0x000000e6001d7308 */ /* 0x0003e20000000800 */
[--C-:B------:R-:W-:Y:S02]  /*4e70*/  FFMA.FTZ R41, R41, c[0x0][0x2d0], -R31.reuse ;  /* 0x0000b40029297a23 */ /* 0x100fe4000001081f */
[--C-:B------:R-:W-:Y:S02]  /*4e80*/  FFMA.FTZ R40, R40, c[0x0][0x2d0], -R31.reuse ;  /* 0x0000b40028287a23 */ /* 0x100fe4000001081f */
[----:B------:R-:W-:-:S02]  /*4e90*/  FFMA.FTZ R218, R218, c[0x0][0x2d0], -R31 ;  /* 0x0000b400dada7a23 */ /* 0x000fc4000001081f */
[C---:B------:R-:W-:Y:S01]  /*4ea0*/  HMMA.16816.F32.BF16 R180, R4.reuse, R42, R180 ;  /* 0x0000002a04b4723c */ /* 0x040fe200000418b4 */
[----:B------:R4:W5:Y:S01]  /*4eb0*/  MUFU.EX2 R28, R231 ;  /* 0x000000e7001c7308 */ /* 0x0009620000000800 */
[--C-:B------:R-:W-:Y:S02]  /*4ec0*/  FFMA.FTZ R219, R219, c[0x0][0x2d0], -R31.reuse ;  /* 0x0000b400dbdb7a23 */ /* 0x100fe4000001081f */
[--C-:B------:R-:W-:Y:S02]  /*4ed0*/  FFMA.FTZ R221, R221, c[0x0][0x2d0], -R31.reuse ;  /* 0x0000b400dddd7a23 */ /* 0x100fe4000001081f */
[----:B------:R-:W-:Y:S02]  /*4ee0*/  FFMA.FTZ R222, R222, c[0x0][0x2d0], -R31 ;  /* 0x0000b400dede7a23 */ /* 0x000fe4000001081f */
[----:B------:R-:W-:Y:S01]  /*4ef0*/  HMMA.16816.F32.BF16 R80, R4, R34, R80 ;  /* 0x000000220450723c */ /* 0x000fe20000041850 */
[----:B-1----:R-:W-:Y:S01]  /*4f00*/  FFMA.FTZ R230, R13, c[0x0][0x2d0], -R227 ;  /* 0x0000b4000de67a23 */ /* 0x002fe200000108e3 */
[----:B------:R-:W-:Y:S01]  /*4f10*/  MUFU.EX2 R41, R41 ;  /* 0x0000002900297308 */ /* 0x000fe20000000800 */
[----:B------:R-:W-:-:S02]  /*4f20*/  FFMA.FTZ R43, R16, c[0x0][0x2d0], -R31 ;  /* 0x0000b400102b7a23 */ /* 0x000fc4000001081f */
[----:B------:R-:W-:Y:S02]  /*4f30*/  FFMA.FTZ R42, R17, c[0x0][0x2d0], -R31 ;  /* 0x0000b400112a7a23 */ /* 0x000fe4000001081f */
[--C-:B------:R-:W-:Y:S01]  /*4f40*/  FFMA.FTZ R35, R24, c[0x0][0x2d0], -R208.reuse ;  /* 0x0000b40018237a23 */ /* 0x100fe200000108d0 */
[C---:B------:R-:W-:Y:S01]  /*4f50*/  HMMA.16816.F32.BF16 R112, R4.reuse, R26, R112 ;  /* 0x0000001a0470723c */ /* 0x040fe20000041870 */
[----:B----4-:R-:W-:Y:S01]  /*4f60*/  FFMA.FTZ R231, R12, c[0x0][0x2d0], -R227 ;  /* 0x0000b4000ce77a23 */ /* 0x010fe200000108e3 */
[----:B------:R-:W-:Y:S01]  /*4f70*/  MUFU.EX2 R230, R230 ;  /* 0x000000e600e67308 */ /* 0x000fe20000000800 */
[--C-:B------:R-:W-:Y:S01]  /*4f80*/  FFMA.FTZ R34, R25, c[0x0][0x2d0], -R208.reuse ;  /* 0x0000b40019227a23 */ /* 0x100fe200000108d0 */
[----:B--2---:R-:W-:Y:S01]  /*4f90*/  F2FP.BF16.PACK_AB R24, R38, R39 ;  /* 0x000000272618723e */ /* 0x004fe200000010ff */
[----:B------:R-:W-:Y:S02]  /*4fa0*/  FFMA.FTZ R208, R207, c[0x0][0x2d0], -R208 ;  /* 0x0000b400cfd07a23 */ /* 0x000fe400000108d0 */
[----:B------:R-:W-:Y:S01]  /*4fb0*/  F2FP.BF16.PACK_AB R26, R36, R37 ;  /* 0x00000025241a723e */ /* 0x000fe200000010ff */
[----:B------:R-:W-:Y:S01]  /*4fc0*/  HMMA.16816.F32.BF16 R128, R4, R22, R128 ;  /* 0x000000160480723c */ /* 0x000fe20000041880 */
[----:B------:R-:W-:Y:S01]  /*4fd0*/  F2FP.BF16.PACK_AB R27, R32, R33 ;  /* 0x00000021201b723e */ /* 0x000fe200000010ff */
[----:B------:R-:W1:Y:S01]  /*4fe0*/  MUFU.EX2 R231, R231 ;  /* 0x000000e700e77308 */ /* 0x000e620000000800 */
[----:B------:R-:W-:Y:S01]  /*4ff0*/  LDSM.16.MT88.4 R20, [R246+0x3100] ;  /* 0x00310000f614783b */ /* 0x000fe20000004200 */
[----:B-----5:R-:W-:-:S02]  /*5000*/  IMAD.MOV.U32 R227, RZ, RZ, R28 ;  /* 0x000000ffffe37224 */ /* 0x020fc400078e001c */
[----:B------:R-:W-:Y:S02]  /*5010*/  IMAD.MOV.U32 R216, RZ, RZ, R29 ;  /* 0x000000ffffd87224 */ /* 0x000fe400078e001d */
[C---:B------:R-:W-:Y:S01]  /*5020*/  HMMA.16816.F32.BF16 R144, R4.reuse, R18, R144 ;  /* 0x000000120490723c */ /* 0x040fe20000041890 */
[----:B------:R-:W2:Y:S01]  /*5030*/  LDSM.16.MT88.4 R16, [R240+0x1100] ;  /* 0x00110000f010783b */ /* 0x000ea20000004200 */
[----:B------:R-:W4:Y:S01]  /*5040*/  MUFU.EX2 R43, R43 ;  /* 0x0000002b002b7308 */ /* 0x000f220000000800 */
[----:B------:R-:W-:Y:S02]  /*5050*/  FADD.FTZ R217, R216, R217 ;  /* 0x000000d9d8d97221 */ /* 0x000fe40000010000 */
[----:B------:R-:W-:Y:S02]  /*5060*/  FADD.FTZ R204, R38, R204 ;  /* 0x000000cc26cc7221 */ /* 0x000fe40000010000 */
[----:B------:R-:W-:Y:S01]  /*5070*/  FADD.FTZ R217, R227, R217 ;  /* 0x000000d9e3d97221 */ /* 0x000fe20000010000 */
[----:B------:R-:W-:Y:S01]  /*5080*/  HMMA.16816.F32.BF16 R156, R4, R14, R156 ;  /* 0x0000000e049c723c */ /* 0x000fe2000004189c */
[----:B------:R-:W5:Y:S01]  /*5090*/  LDSM.16.MT88.4 R12, [R239+0x1100] ;  /* 0x00110000ef0c783b */ /* 0x000f620000004200 */
[----:B------:R-:W3:Y:S01]  /*50a0*/  MUFU.EX2 R42, R42 ;  /* 0x0000002a002a7308 */ /* 0x000ee20000000800 */
[----:B-1----:R-:W-:-:S02]  /*50b0*/  FADD.FTZ R217, R231, R217 ;  /* 0x000000d9e7d97221 */ /* 0x002fc40000010000 */
[----:B------:R-:W-:Y:S02]  /*50c0*/  FADD.FTZ R204, R37, R204 ;  /* 0x000000cc25cc7221 */ /* 0x000fe40000010000 */
[----:B------:R-:W-:Y:S01]  /*50d0*/  F2FP.BF16.PACK_AB R4, R28, R29 ;  /* 0x0000001d1c04723e */ /* 0x000fe200000010ff */
[C---:B------:R-:W-:Y:S01]  /*50e0*/  FADD.FTZ R217, R230.reuse, R217 ;  /* 0x000000d9e6d97221 */ /* 0x040fe20000010000 */
[----:B------:R-:W-:Y:S01]  /*50f0*/  F2FP.BF16.PACK_AB R6, R230, R231 ;  /* 0x000000e7e606723e */ /* 0x000fe200000010ff */
[----:B------:R-:W1:Y:S01]  /*5100*/  MUFU.EX2 R40, R40 ;  /* 0x0000002800287308 */ /* 0x000e620000000800 */
[----:B------:R-:W-:Y:S01]  /*5110*/  F2FP.BF16.PACK_AB R28, R214, R215 ;  /* 0x000000d7d61c723e */ /* 0x000fe200000010ff */
[----:B----4-:R-:W-:Y:S01]  /*5120*/  FADD.FTZ R228, R43, R228 ;  /* 0x000000e42be47221 */ /* 0x010fe20000010000 */
[----:B------:R-:W-:Y:S01]  /*5130*/  F2FP.BF16.PACK_AB R29, R210, R211 ;  /* 0x000000d3d21d723e */ /* 0x000fe200000010ff */
[----:B------:R-:W-:Y:S02]  /*5140*/  FADD.FTZ R217, R220, R217 ;  /* 0x000000d9dcd97221 */ /* 0x000fe40000010000 */
[----:B------:R-:W-:-:S02]  /*5150*/  FADD.FTZ R204, R36, R204 ;  /* 0x000000cc24cc7221 */ /* 0x000fc40000010000 */
[----:B------:R-:W4:Y:S01]  /*5160*/  MUFU.EX2 R35, R35 ;  /* 0x0000002300237308 */ /* 0x000f220000000800 */
[C---:B---3--:R-:W-:Y:S01]  /*5170*/  F2FP.BF16.PACK_AB R5, R42.reuse, R43 ;  /* 0x0000002b2a05723e */ /* 0x048fe200000010ff */
[----:B------:R-:W-:Y:S02]  /*5180*/  FADD.FTZ R228, R42, R228 ;  /* 0x000000e42ae47221 */ /* 0x000fe40000010000 */
[----:B------:R-:W-:Y:S02]  /*5190*/  FADD.FTZ R217, R223, R217 ;  /* 0x000000d9dfd97221 */ /* 0x000fe40000010000 */
[----:B------:R-:W-:Y:S02]  /*51a0*/  FADD.FTZ R228, R41, R228 ;  /* 0x000000e429e47221 */ /* 0x000fe40000010000 */
[----:B------:R-:W3:Y:S01]  /*51b0*/  MUFU.EX2 R34, R34 ;  /* 0x0000002200227308 */ /* 0x000ee20000000800 */
[C---:B-1----:R-:W-:Y:S01]  /*51c0*/  F2FP.BF16.PACK_AB R7, R40.reuse, R41 ;  /* 0x000000292807723e */ /* 0x042fe200000010ff */
[----:B------:R-:W-:-:S02]  /*51d0*/  FADD.FTZ R228, R40, R228 ;  /* 0x000000e428e47221 */ /* 0x000fc40000010000 */
[----:B------:R-:W-:Y:S02]  /*51e0*/  FADD.FTZ R204, R215, R204 ;  /* 0x000000ccd7cc7221 */ /* 0x000fe40000010000 */
[----:B------:R-:W-:Y:S02]  /*51f0*/  FADD.FTZ R217, R225, R217 ;  /* 0x000000d9e1d97221 */ /* 0x000fe40000010000 */
[----:B------:R-:W-:Y:S01]  /*5200*/  HMMA.16816.F32.BF16 R192, R4, R8, R192 ;  /* 0x0000000804c0723c */ /* 0x000fe200000418c0 */
[----:B------:R-:W1:Y:S01]  /*5210*/  MUFU.EX2 R218, R218 ;  /* 0x000000da00da7308 */ /* 0x000e620000000800 */
[----:B----4-:R-:W-:Y:S02]  /*5220*/  FADD.FTZ R201, R35, R201 ;  /* 0x000000c923c97221 */ /* 0x010fe40000010000 */
[----:B------:R-:W-:Y:S01]  /*5230*/  FADD.FTZ R204, R214, R204 ;  /* 0x000000ccd6cc7221 */ /* 0x000fe20000010000 */
[----:B---3--:R-:W-:-:S03]  /*5240*/  F2FP.BF16.PACK_AB R25, R34, R35 ;  /* 0x000000232219723e */ /* 0x008fc600000010ff */
[----:B------:R-:W-:Y:S01]  /*5250*/  HMMA.16816.F32.BF16 R180, R4, R10, R180 ;  /* 0x0000000a04b4723c */ /* 0x000fe200000418b4 */
[----:B------:R-:W3:Y:S01]  /*5260*/  MUFU.EX2 R219, R219 ;  /* 0x000000db00db7308 */ /* 0x000ee20000000800 */
[----:B------:R-:W-:Y:S02]  /*5270*/  FADD.FTZ R201, R34, R201 ;  /* 0x000000c922c97221 */ /* 0x000fe40000010000 */
[----:B------:R-:W-:Y:S02]  /*5280*/  FADD.FTZ R204, R213, R204 ;  /* 0x000000ccd5cc7221 */ /* 0x000fe40000010000 */
[----:B------:R-:W-:Y:S02]  /*5290*/  FADD.FTZ R201, R33, R201 ;  /* 0x000000c921c97221 */ /* 0x000fe40000010000 */
[----:B------:R-:W-:Y:S01]  /*52a0*/  HMMA.16816.F32.BF16 R188, R24, R8, R188 ;  /* 0x0000000818bc723c */ /* 0x000fe200000418bc */
[----:B------:R-:W4:Y:S01]  /*52b0*/  MUFU.EX2 R221, R221 ;  /* 0x000000dd00dd7308 */ /* 0x000f220000000800 */
[----:B------:R-:W-:-:S02]  /*52c0*/  FADD.FTZ R201, R32, R201 ;  /* 0x000000c920c97221 */ /* 0x000fc40000010000 */
[----:B-1----:R-:W-:Y:S02]  /*52d0*/  FADD.FTZ R228, R218, R228 ;  /* 0x000000e4dae47221 */ /* 0x002fe40000010000 */
[----:B------:R-:W-:Y:S02]  /*52e0*/  FADD.FTZ R201, R211, R201 ;  /* 0x000000c9d3c97221 */ /* 0x000fe40000010000 */
[----:B------:R-:W-:Y:S01]  /*52f0*/  HMMA.16816.F32.BF16 R184, R24, R10, R184 ;  /* 0x0000000a18b8723c */ /* 0x000fe200000418b8 */
[----:B------:R-:W1:Y:S01]  /*5300*/  LDSM.16.MT88.4 R8, [R238+0x1100] ;  /* 0x00110000ee08783b */ /* 0x000e620000004200 */
[----:B------:R-:W-:Y:S01]  /*5310*/  MUFU.EX2 R222, R222 ;  /* 0x000000de00de7308 */ /* 0x000fe20000000800 */
[----:B---3--:R-:W-:Y:S02]  /*5320*/  FADD.FTZ R228, R219, R228 ;  /* 0x000000e4dbe47221 */ /* 0x008fe40000010000 */
[----:B------:R-:W-:-:S03]  /*5330*/  FADD.FTZ R201, R210, R201 ;  /* 0x000000c9d2c97221 */ /* 0x000fc60000010000 */
[-C--:B--2---:R-:W-:Y:S01]  /*5340*/  HMMA.16816.F32.BF16 R68, R4, R16.reuse, R68 ;  /* 0x000000100444723c */ /* 0x084fe20000041844 */
[----:B----4-:R-:W-:Y:S01]  /*5350*/  FADD.FTZ R228, R221, R228 ;  /* 0x000000e4dde47221 */ /* 0x010fe20000010000 */
[----:B------:R-:W2:Y:S06]  /*5360*/  MUFU.EX2 R207, R209 ;  /* 0x000000d100cf7308 */ /* 0x000eac0000000800 */
[C---:B------:R-:W-:Y:S02]  /*5370*/  HMMA.16816.F32.BF16 R72, R24.reuse, R16, R72 ;  /* 0x000000101848723c */ /* 0x040fe40000041848 */
[----:B------:R-:W3:Y:S06]  /*5380*/  MUFU.EX2 R208, R208 ;  /* 0x000000d000d07308 */ /* 0x000eec0000000800 */
[----:B------:R-:W-:Y:S01]  /*5390*/  HMMA.16816.F32.BF16 R76, R24, R18, R76 ;  /* 0x00000012184c723c */ /* 0x000fe2000004184c */
[----:B--2---:R-:W-:-:S07]  /*53a0*/  FADD.FTZ R201, R207, R201 ;  /* 0x000000c9cfc97221 */ /* 0x004fce0000010000 */
[----:B------:R-:W-:Y:S01]  /*53b0*/  HMMA.16816.F32.BF16 R80, R4, R18, R80 ;  /* 0x000000120450723c */ /* 0x000fe20000041850 */
[----:B------:R-:W2:Y:S01]  /*53c0*/  LDSM.16.MT88.4 R16, [R240+0x3100] ;  /* 0x00310000f010783b */ /* 0x000ea20000004200 */
[----:B---3--:R-:W-:-:S06]  /*53d0*/  F2FP.BF16.PACK_AB R31, R208, R207 ;  /* 0x000000cfd01f723e */ /* 0x008fcc00000010ff */
[-C--:B-----5:R-:W-:Y:S08]  /*53e0*/  HMMA.16816.F32.BF16 R84, R4, R12.reuse, R84 ;  /* 0x0000000c0454723c */ /* 0x0a0ff00000041854 */
[C---:B------:R-:W-:Y:S08]  /*53f0*/  HMMA.16816.F32.BF16 R88, R24.reuse, R12, R88 ;  /* 0x0000000c1858723c */ /* 0x040ff00000041858 */
[-C--:B------:R-:W-:Y:S08]  /*5400*/  HMMA.16816.F32.BF16 R92, R24, R14.reuse, R92 ;  /* 0x0000000e185c723c */ /* 0x080ff0000004185c */
[C---:B------:R-:W-:Y:S01]  /*5410*/  HMMA.16816.F32.BF16 R96, R4.reuse, R14, R96 ;  /* 0x0000000e0460723c */ /* 0x040fe20000041860 */
[----:B------:R-:W3:Y:S07]  /*5420*/  LDSM.16.MT88.4 R12, [R239+0x3100] ;  /* 0x00310000ef0c783b */ /* 0x000eee0000004200 */
[-C--:B-1----:R-:W-:Y:S08]  /*5430*/  HMMA.16816.F32.BF16 R100, R4, R8.reuse, R100 ;  /* 0x000000080464723c */ /* 0x082ff00000041864 */
[C---:B------:R-:W-:Y:S08]  /*5440*/  HMMA.16816.F32.BF16 R104, R24.reuse, R8, R104 ;  /* 0x000000081868723c */ /* 0x040ff00000041868 */
[-C--:B------:R-:W-:Y:S08]  /*5450*/  HMMA.16816.F32.BF16 R108, R24, R10.reuse, R108 ;  /* 0x0000000a186c723c */ /* 0x080ff0000004186c */
[----:B------:R-:W-:Y:S01]  /*5460*/  HMMA.16816.F32.BF16 R112, R4, R10, R112 ;  /* 0x0000000a0470723c */ /* 0x000fe20000041870 */
[----:B------:R-:W1:Y:S07]  /*5470*/  LDSM.16.MT88.4 R8, [R238+0x3100] ;  /* 0x00310000ee08783b */ /* 0x000e6e0000004200 */
[C---:B--2---:R-:W-:Y:S08]  /*5480*/  HMMA.16816.F32.BF16 R136, R24.reuse, R16, R136 ;  /* 0x000000101888723c */ /* 0x044ff00000041888 */
[C---:B---3--:R-:W-:Y:S08]  /*5490*/  HMMA.16816.F32.BF16 R148, R24.reuse, R12, R148 ;  /* 0x0000000c1894723c */ /* 0x048ff00000041894 */
[C---:B------:R-:W-:Y:S08]  /*54a0*/  HMMA.16816.F32.BF16 R140, R24.reuse, R18, R140 ;  /* 0x00000012188c723c */ /* 0x040ff0000004188c */
[----:B------:R-:W-:Y:S08]  /*54b0*/  HMMA.16816.F32.BF16 R152, R24, R14, R152 ;  /* 0x0000000e1898723c */ /* 0x000ff00000041898 */
[----:B------:R-:W-:Y:S08]  /*54c0*/  HMMA.16816.F32.BF16 R132, R4, R16, R132 ;  /* 0x000000100484723c */ /* 0x000ff00000041884 */
[C---:B-1----:R-:W-:Y:S08]  /*54d0*/  HMMA.16816.F32.BF16 R168, R24.reuse, R8, R168 ;  /* 0x0000000818a8723c */ /* 0x042ff000000418a8 */
[----:B------:R-:W-:Y:S08]  /*54e0*/  HMMA.16816.F32.BF16 R164, R24, R10, R164 ;  /* 0x0000000a18a4723c */ /* 0x000ff000000418a4 */
[C---:B------:R-:W-:Y:S01]  /*54f0*/  HMMA.16816.F32.BF16 R144, R4.reuse, R18, R144 ;  /* 0x000000120490723c */ /* 0x040fe20000041890 */
[----:B------:R-:W1:Y:S07]  /*5500*/  LDSM.16.MT88.4 R16, [R246+0x1900] ;  /* 0x00190000f610783b */ /* 0x000e6e0000004200 */
[C---:B------:R-:W-:Y:S08]  /*5510*/  HMMA.16816.F32.BF16 R176, R4.reuse, R12, R176 ;  /* 0x0000000c04b0723c */ /* 0x040ff000000418b0 */
[C---:B------:R-:W-:Y:S01]  /*5520*/  HMMA.16816.F32.BF16 R156, R4.reuse, R14, R156 ;  /* 0x0000000e049c723c */ /* 0x040fe2000004189c */
[----:B------:R-:W2:Y:S07]  /*5530*/  LDSM.16.MT88.4 R12, [R240+0x1900] ;  /* 0x00190000f00c783b */ /* 0x000eae0000004200 */
[C---:B------:R-:W-:Y:S08]  /*5540*/  HMMA.16816.F32.BF16 R172, R4.reuse, R8, R172 ;  /* 0x0000000804ac723c */ /* 0x040ff000000418ac */
[C---:B------:R-:W-:Y:S01]  /*5550*/  HMMA.16816.F32.BF16 R160, R4.reuse, R10, R160 ;  /* 0x0000000a04a0723c */ /* 0x040fe200000418a0 */
[----:B------:R-:W3:Y:S07]  /*5560*/  LDSM.16.MT88.4 R8, [R239+0x1900] ;  /* 0x00190000ef08783b */ /* 0x000eee0000004200 */
[C---:B------:R-:W-:Y:S08]  /*5570*/  HMMA.16816.F32.BF16 R116, R4.reuse, R20, R116 ;  /* 0x000000140474723c */ /* 0x040ff00000041874 */
[----:B------:R-:W-:Y:S07]  /*5580*/  HMMA.16816.F32.BF16 R128, R4, R22, R128 ;  /* 0x000000160480723c */ /* 0x000fee0000041880 */
[----:B------:R-:W-:Y:S01]  /*5590*/  F2FP.BF16.PACK_AB R4, R223, R220 ;  /* 0x000000dcdf04723e */ /* 0x000fe200000010ff */
[----:B------:R-:W-:Y:S01]  /*55a0*/  HMMA.16816.F32.BF16 R120, R24, R20, R120 ;  /* 0x000000141878723c */ /* 0x000fe20000041878 */
[----:B------:R-:W-:-:S02]  /*55b0*/  F2FP.BF16.PACK_AB R5, R219, R218 ;  /* 0x000000dadb05723e */ /* 0x000fc400000010ff */
[----:B------:R-:W-:Y:S02]  /*55c0*/  F2FP.BF16.PACK_AB R6, R226, R225 ;  /* 0x000000e1e206723e */ /* 0x000fe400000010ff */
[----:B------:R-:W-:-:S03]  /*55d0*/  F2FP.BF16.PACK_AB R7, R222, R221 ;  /* 0x000000ddde07723e */ /* 0x000fc600000010ff */
[----:B------:R-:W-:Y:S01]  /*55e0*/  HMMA.16816.F32.BF16 R124, R24, R22, R124 ;  /* 0x00000016187c723c */ /* 0x000fe2000004187c */
[----:B------:R-:W4:Y:S04]  /*55f0*/  LDSM.16.MT88.4 R24, [R238+0x1900] ;  /* 0x00190000ee18783b */ /* 0x000f280000004200 */
[----:B------:R-:W5:Y:S03]  /*5600*/  LDSM.16.MT88.4 R20, [R246+0x3900] ;  /* 0x00390000f614783b */ /* 0x000f660000004200 */
        /* <DEDUP_REMOVED lines=15> */
[C---:B----4-:R-:W-:Y:S08]  /*5700*/  HMMA.16816.F32.BF16 R100, R4.reuse, R24, R100 ;  /* 0x000000180464723c */ /* 0x050ff00000041864 */
[C---:B------:R-:W-:Y:S08]  /*5710*/  HMMA.16816.F32.BF16 R112, R4.reuse, R26, R112 ;  /* 0x0000001a0470723c */ /* 0x040ff00000041870 */
[C---:B-----5:R-:W-:Y:S08]  /*5720*/  HMMA.16816.F32.BF16 R116, R4.reuse, R20, R116 ;  /* 0x000000140474723c */ /* 0x060ff00000041874 */
[C---:B------:R-:W-:Y:S08]  /*5730*/  HMMA.16816.F32.BF16 R128, R4.reuse, R22, R128 ;  /* 0x000000160480723c */ /* 0x040ff00000041880 */
[C---:B-1----:R-:W-:Y:S08]  /*5740*/  HMMA.16816.F32.BF16 R132, R4.reuse, R16, R132 ;  /* 0x000000100484723c */ /* 0x042ff00000041884 */
[C---:B------:R-:W-:Y:S08]  /*5750*/  HMMA.16816.F32.BF16 R144, R4.reuse, R18, R144 ;  /* 0x000000120490723c */ /* 0x040ff00000041890 */
[C---:B--2---:R-:W-:Y:S08]  /*5760*/  HMMA.16816.F32.BF16 R176, R4.reuse, R12, R176 ;  /* 0x0000000c04b0723c */ /* 0x044ff000000418b0 */
[C---:B------:R-:W-:Y:S08]  /*5770*/  HMMA.16816.F32.BF16 R156, R4.reuse, R14, R156 ;  /* 0x0000000e049c723c */ /* 0x040ff0000004189c */
[C---:B---3--:R-:W-:Y:S08]  /*5780*/  HMMA.16816.F32.BF16 R172, R4.reuse, R8, R172 ;  /* 0x0000000804ac723c */ /* 0x048ff000000418ac */
[----:B------:R-:W-:Y:S07]  /*5790*/  HMMA.16816.F32.BF16 R160, R4, R10, R160 ;  /* 0x0000000a04a0723c */ /* 0x000fee00000418a0 */
[----:B------:R-:W-:Y:S01]  /*57a0*/  FADD.FTZ R4, R226, R217 ;  /* 0x000000d9e2047221 */ /* 0x000fe20000010000 */
[----:B------:R-:W-:Y:S01]  /*57b0*/  HMMA.16816.F32.BF16 R104, R28, R24, R104 ;  /* 0x000000181c68723c */ /* 0x000fe20000041868 */
[----:B------:R-:W-:-:S02]  /*57c0*/  FADD.FTZ R6, R222, R228 ;  /* 0x000000e4de067221 */ /* 0x000fc40000010000 */
[----:B------:R-:W-:Y:S01]  /*57d0*/  FADD.FTZ R5, R212, R204 ;  /* 0x000000ccd4057221 */ /* 0x000fe20000010000 */
[----:B------:R1:W-:Y:S04]  /*57e0*/  STL [R1+0x20], R4 ;  /* 0x0000200401007387 */ /* 0x0003e80000100800 */
[----:B------:R2:W-:Y:S01]  /*57f0*/  STL [R1+0x1c], R6 ;  /* 0x00001c0601007387 */ /* 0x0005e20000100800 */
[C---:B------:R-:W-:Y:S08]  /*5800*/  HMMA.16816.F32.BF16 R108, R28.reuse, R26, R108 ;  /* 0x0000001a1c6c723c */ /* 0x040ff0000004186c */
[C---:B------:R-:W-:Y:S08]  /*5810*/  HMMA.16816.F32.BF16 R120, R28.reuse, R20, R120 ;  /* 0x000000141c78723c */ /* 0x040ff00000041878 */
[----:B------:R-:W-:Y:S01]  /*5820*/  HMMA.16816.F32.BF16 R124, R28, R22, R124 ;  /* 0x000000161c7c723c */ /* 0x000fe2000004187c */
[----:B-1----:R-:W-:-:S07]  /*5830*/  FADD.FTZ R4, R208, R201 ;  /* 0x000000c9d0047221 */ /* 0x002fce0000010000 */
[C---:B------:R-:W-:Y:S01]  /*5840*/  HMMA.16816.F32.BF16 R136, R28.reuse, R16, R136 ;  /* 0x000000101c88723c */ /* 0x040fe20000041888 */
[----:B------:R2:W-:Y:S04]  /*5850*/  STL [R1+0x14], R4 ;  /* 0x0000140401007387 */ /* 0x0005e80000100800 */
[----:B------:R2:W-:Y:S03]  /*5860*/  STL [R1+0x18], R5 ;  /* 0x0000180501007387 */ /* 0x0005e60000100800 */
[C---:B------:R-:W-:Y:S08]  /*5870*/  HMMA.16816.F32.BF16 R140, R28.reuse, R18, R140 ;  /* 0x000000121c8c723c */ /* 0x040ff0000004188c */
[C---:B------:R-:W-:Y:S08]  /*5880*/  HMMA.16816.F32.BF16 R148, R28.reuse, R12, R148 ;  /* 0x0000000c1c94723c */ /* 0x040ff00000041894 */
[C---:B------:R-:W-:Y:S08]  /*5890*/  HMMA.16816.F32.BF16 R152, R28.reuse, R14, R152 ;  /* 0x0000000e1c98723c */ /* 0x040ff00000041898 */
[C---:B------:R-:W-:Y:S08]  /*58a0*/  HMMA.16816.F32.BF16 R168, R28.reuse, R8, R168 ;  /* 0x000000081ca8723c */ /* 0x040ff000000418a8 */
[----:B------:R-:W-:Y:S01]  /*58b0*/  HMMA.16816.F32.BF16 R164, R28, R10, R164 ;  /* 0x0000000a1ca4723c */ /* 0x000fe200000418a4 */
[----:B------:R-:W-:Y:S07]  /*58c0*/  @!P2 BRA `(.L_x_1936) ;  /* 0x00003c600000a947 */ /* 0x000fee0003800000 */
[C---:B--2---:R-:W-:Y:S01]  /*58d0*/  SHF.L.U64.HI R4, R45.reuse, 0x1, R47 ;  /* 0x000000012d047819 */ /* 0x044fe2000001022f */
[----:B------:R-:W-:Y:S01]  /*58e0*/  IMAD.SHL.U32 R6, R45, 0x2, RZ ;  /* 0x000000022d067824 */ /* 0x000fe200078e00ff */
[----:B------:R-:W-:Y:S01]  /*58f0*/  SHF.L.U64.HI R5, R44, 0x1, R46 ;  /* 0x000000012c057819 */ /* 0x000fe2000001022e */
[----:B------:R-:W-:Y:S01]  /*5900*/  IMAD.MOV.U32 R199, RZ, RZ, R196 ;  /* 0x000000ffffc77224 */ /* 0x000fe200078e00c4 */
[----:B------:R-:W-:Y:S01]  /*5910*/  MOV R200, R3 ;  /* 0x0000000300c87202 */ /* 0x000fe20000000f00 */
[----:B------:R1:W-:Y:S01]  /*5920*/  STL [R1+0x10], R4 ;  /* 0x0000100401007387 */ /* 0x0003e20000100800 */
[----:B------:R-:W-:Y:S01]  /*5930*/  MOV R197, R0 ;  /* 0x0000000000c57202 */ /* 0x000fe20000000f00 */
[----:B------:R-:W-:-:S02]  /*5940*/  IMAD.MOV.U32 R198, RZ, RZ, R2 ;  /* 0x000000ffffc67224 */ /* 0x000fc400078e0002 */
[----:B------:R2:W-:Y:S04]  /*5950*/  STL [R1+0xc], R6 ;  /* 0x00000c0601007387 */ /* 0x0005e80000100800 */
[----:B------:R2:W-:Y:S01]  /*5960*/  STL [R1+0x8], R5 ;  /* 0x0000080501007387 */ /* 0x0005e20000100800 */
[----:B-1----:R-:W-:-:S05]  /*5970*/  IMAD.SHL.U32 R4, R44, 0x2, RZ ;  /* 0x000000022c047824 */ /* 0x002fca00078e00ff */
[----:B------:R2:W-:Y:S01]  /*5980*/  STL [R1+0x4], R4 ;  /* 0x0000040401007387 */ /* 0x0005e20000100800 */
[----:B------:R-:W-:Y:S05]  /*5990*/  BRA `(.L_x_1937) ;  /* 0x0000041000007947 */ /* 0x000fea0003800000 */
.L_x_1939:
[----:B------:R-:W2:Y:S01]  /*59a0*/  LDL R0, [R1] ;  /* 0x0000000001007983 */ /* 0x000ea20000100800 */
[----:B------:R-:W-:Y:S01]  /*59b0*/  ULEA UR5, UR6, UR8, 0x6 ;  /* 0x0000000806057291 */ /* 0x000fe2000f8e303f */
[----:B------:R-:W-:Y:S02]  /*59c0*/  IMAD.MOV.U32 R251, RZ, RZ, RZ ;  /* 0x000000fffffb7224 */ /* 0x000fe400078e00ff */
[----:B------:R-:W3:Y:S03]  /*59d0*/  LDL R230, [R1+0xc] ;  /* 0x00000c0001e67983 */ /* 0x000ee60000100800 */
[----:B------:R-:W-:Y:S01]  /*59e0*/  IMAD.U32 R252, RZ, RZ, UR5 ;  /* 0x00000005fffc7e24 */ /* 0x000fe2000f8e00ff */
[----:B------:R-:W4:Y:S04]  /*59f0*/  LDL R231, [R1+0x4] ;  /* 0x0000040001e77983 */ /* 0x000f280000100800 */
[----:B------:R-:W5:Y:S04]  /*5a00*/  LDL R228, [R1+0x10] ;  /* 0x0000100001e47983 */ /* 0x000f680000100800 */
        /* <DEDUP_REMOVED lines=8> */
[----:B------:R-:W-:Y:S03]  /*5a90*/  @!P0 LEA R2, P2, R196, c[0x0][0x2a0], 0x2 ;  /* 0x0000a800c4028a11 */ /* 0x000fe600078410ff */
        /* <DEDUP_REMOVED lines=20> */
[----:B------:R-:W-:Y:S04]  /*5be0*/  SHFL.IDX PT, R3, R2, 0x2, 0x181f ;  /* 0x00581f0002037f89 */ /* 0x000fe800000e0000 */
[----:B------:R-:W-:Y:S04]  /*5bf0*/  SHFL.IDX PT, R196, R0, 0x2, 0x181f ;  /* 0x00581f0000c47f89 */ /* 0x000fe800000e0000 */
        /* <DEDUP_REMOVED lines=9> */
[C-C-:B--2---:R-:W-:Y:S01]  /*5c90*/  IMAD.X R211, R204.reuse, 0x1, R228.reuse, P2 ;  /* 0x00000001ccd37824 */ /* 0x144fe200010e06e4 */
[----:B------:R2:W-:Y:S02]  /*5ca0*/  LDGSTS.E.BYPASS.LTC128B.128 [R250+0x6100], [R212.64], !P3 ;  /* 0x06100000d4fa7fae */ /* 0x0005e4000d901d4c */
[--C-:B------:R-:W-:Y:S02]  /*5cb0*/  IMAD.X R207, R204, 0x1, R229.reuse, P5 ;  /* 0x00000001cccf7824 */ /* 0x100fe400028e06e5 */
[----:B------:R4:W-:Y:S04]  /*5cc0*/  LDGSTS.E.BYPASS.LTC128B.128 [R250+0x4900], [R210.64], !P4 ;  /* 0x04900000d2fa7fae */ /* 0x0009e8000e101d4c */
[----:B------:R2:W-:Y:S01]  /*5cd0*/  LDGSTS.E.BYPASS.LTC128B.128 [R250+0x6900], [R206.64], !P3 ;  /* 0x06900000cefa7fae */ /* 0x0005e2000d901d4c */
[-C--:B------:R-:W-:Y:S05]  /*5ce0*/  IADD3 R204, P5, R2, R230.reuse, RZ ;  /* 0x000000e602cc7210 */ /* 0x080fea0007fbe0ff */
[--C-:B---3--:R-:W-:Y:S01]  /*5cf0*/  IMAD.X R205, R0, 0x1, R228.reuse, P5 ;  /* 0x0000000100cd7824 */ /* 0x108fe200028e06e4 */
[C---:B-1----:R-:W-:Y:S05]  /*5d00*/  IADD3 R208, P2, R3.reuse, R230, RZ ;  /* 0x000000e603d07210 */ /* 0x042fea0007f5e0ff */
        /* <DEDUP_REMOVED lines=10> */
.L_x_1937:
[----:B------:R-:W3:Y:S01]  /*5db0*/  LDL R58, [R1+0xc] ;  /* 0x00000c00013a7983 */ /* 0x000ee20000100800 */
[----:B------:R-:W-:Y:S04]  /*5dc0*/  DEPBAR.LE SB0, 0x0 ;  /* 0x000080000000791a */ /* 0x000fe80000000000 */
[----:B------:R-:W-:Y:S01]  /*5dd0*/  SHF.R.S32.HI R0, RZ, 0x1f, R252 ;  /* 0x0000001fff007819 */ /* 0x000fe200000114fc */
[----:B------:R-:W4:Y:S01]  /*5de0*/  LDL R57, [R1+0x10] ;  /* 0x0000100001397983 */ /* 0x000f220000100800 */
[----:B------:R-:W-:Y:S01]  /*5df0*/  IMAD.WIDE.U32 R12, R252, c[0x0][0x208], RZ ;  /* 0x00008200fc0c7a25 */ /* 0x000fe200078e00ff */
[----:B------:R-:W-:Y:S01]  /*5e00*/  IADD3 R54, R250, 0x100, RZ ;  /* 0x00000100fa367810 */ /* 0x000fe20007ffe0ff */
[----:B------:R-:W-:Y:S02]  /*5e10*/  UISETP.GT.AND UP0, UPT, UR6, UR7, UPT ;  /* 0x000000070600728c */ /* 0x000fe4000bf04270 */
[----:B------:R-:W-:Y:S01]  /*5e20*/  IMAD R0, R0, c[0x0][0x208], RZ ;  /* 0x0000820000007a24 */ /* 0x000fe200078e02ff */
[----:B------:R-:W5:Y:S03]  /*5e30*/  LDL R56, [R1+0x4] ;  /* 0x0000040001387983 */ /* 0x000f660000100800 */
[----:B------:R-:W-:Y:S03]  /*5e40*/  IMAD R0, R252, c[0x0][0x20c], R0 ;  /* 0x00008300fc007a24 */ /* 0x000fe600078e0200 */
[----:B--2---:R-:W2:Y:S01]  /*5e50*/  LDL R55, [R1+0x8] ;  /* 0x0000080001377983 */ /* 0x004ea20000100800 */
[----:B------:R-:W-:Y:S01]  /*5e60*/  IMAD.IADD R13, R13, 0x1, R0 ;  /* 0x000000010d0d7824 */ /* 0x000fe200078e0200 */
[----:B------:R-:W-:Y:S03]  /*5e70*/  SHF.R.S32.HI R0, RZ, 0x1f, R251 ;  /* 0x0000001fff007819 */ /* 0x000fe600000114fb */
[C---:B------:R-:W-:Y:S01]  /*5e80*/  IMAD.WIDE.U32 R12, R251.reuse, c[0x0][0x218], R12 ;  /* 0x00008600fb0c7a25 */ /* 0x040fe200078e000c */
[----:B------:R-:W-:Y:S03]  /*5e90*/  BAR.SYNC.DEFER_BLOCKING 0x0 ;  /* 0x0000000000007b1d */ /* 0x000fe60000010000 */
[----:B------:R-:W-:Y:S01]  /*5ea0*/  IMAD R0, R0, c[0x0][0x218], RZ ;  /* 0x0000860000007a24 */ /* 0x000fe200078e02ff */
[----:B------:R-:W-:Y:S03]  /*5eb0*/  IADD3 R3, P2, R12, UR22, RZ ;  /* 0x000000160c037c10 */ /* 0x000fe6000ff5e0ff */
[----:B------:R-:W-:Y:S05]  /*5ec0*/  IMAD R0, R251, c[0x0][0x21c], R0 ;  /* 0x00008700fb007a24 */ /* 0x000fea00078e0200 */
[----:B------:R-:W-:Y:S02]  /*5ed0*/  IADD3.X R0, R13, UR4, R0, P2, !PT ;  /* 0x000000040d007c10 */ /* 0x000fe400097fe400 */
[C---:B------:R-:W-:Y:S04]  /*5ee0*/  LEA R2, P2, R3.reuse, c[0x0][0x1f8], 0x1 ;  /* 0x00007e0003027a11 */ /* 0x040fe800078408ff */
[----:B------:R-:W-:Y:S01]  /*5ef0*/  LEA.HI.X R0, R3, c[0x0][0x1fc], R0, 0x1, P2 ;  /* 0x00007f0003007a11 */ /* 0x000fe200010f0c00 */
[----:B------:R-:W-:Y:S06]  /*5f00*/  LDSM.16.M88.4 R64, [R249+0x8100] ;  /* 0x00810000f940783b */ /* 0x000fec0000000200 */
[----:B------:R-:W1:Y:S06]  /*5f10*/  LDSM.16.M88.4 R16, [R248+0x4100] ;  /* 0x00410000f810783b */ /* 0x000e6c0000000200 */
[----:B------:R-:W1:Y:S06]  /*5f20*/  LDSM.16.M88.4 R60, [R249+0xa100] ;  /* 0x00a10000f93c783b */ /* 0x000e6c0000000200 */
[----:B------:R-:W1:Y:S06]  /*5f30*/  LDSM.16.M88.4 R32, [R248+0x4900] ;  /* 0x00490000f820783b */ /* 0x000e6c0000000200 */
[----:B------:R-:W3:Y:S06]  /*5f40*/  SHFL.IDX PT, R36, R2, RZ, 0x181f ;  /* 0x00181fff02247589 */ /* 0x000eec00000e0000 */
[----:B------:R-:W-:Y:S06]  /*5f50*/  LDSM.16.M88.4 R48, [R248+0x5100] ;  /* 0x00510000f830783b */ /* 0x000fec0000000200 */
[----:B------:R-:W-:Y:S06]  /*5f60*/  LDSM.16.M88.4 R204, [R248+0x5900] ;  /* 0x00590000f8cc783b */ /* 0x000fec0000000200 */
[----:B------:R-:W-:Y:S01]  /*5f70*/  LDSM.16.M88.4 R208, [R245+0x8100] ;  /* 0x00810000f5d0783b */ /* 0x000fe20000000200 */
[-C--:B-1----:R-:W-:Y:S05]  /*5f80*/  HMMA.16816.F32.BF16 R4, R64, R16.reuse, RZ ;  /* 0x000000104004723c */ /* 0x082fea00000418ff */
[----:B------:R-:W4:Y:S03]  /*5f90*/  SHFL.IDX PT, R37, R0, RZ, 0x181f ;  /* 0x00181fff00257589 */ /* 0x000f2600000e0000 */
[C---:B------:R-:W-:Y:S03]  /*5fa0*/  HMMA.16816.F32.BF16 R8, R60.reuse, R16, RZ ;  /* 0x000000103c08723c */ /* 0x040fe600000418ff */
[----:B------:R-:W-:Y:S06]  /*5fb0*/  SHFL.IDX PT, R52, R2, 0x1, 0x181f ;  /* 0x00381f0002347f89 */ /* 0x000fec00000e0000 */
[----:B------:R-:W-:Y:S01]  /*5fc0*/  LDSM.16.M88.4 R212, [R247] ;  /* 0x00000000f7d4783b */ /* 0x000fe20000000200 */
[-C--:B------:R-:W-:Y:S05]  /*5fd0*/  HMMA.16816.F32.BF16 R12, R60, R18.reuse, RZ ;  /* 0x000000123c0c723c */ /* 0x080fea00000418ff */
[----:B------:R-:W-:Y:S03]  /*5fe0*/  SHFL.IDX PT, R3, R0, 0x1, 0x181f ;  /* 0x00381f0000037f89 */ /* 0x000fe600000e0000 */
[C---:B------:R-:W-:Y:S03]  /*5ff0*/  HMMA.16816.F32.BF16 R16, R64.reuse, R18, RZ ;  /* 0x000000124010723c */ /* 0x040fe600000418ff */
[----:B------:R-:W-:Y:S05]  /*6000*/  LDSM.16.M88.4 R216, [R245+0xa100] ;  /* 0x00a10000f5d8783b */ /* 0x000fea0000000200 */
[-C--:B------:R-:W-:Y:S01]  /*6010*/  HMMA.16816.F32.BF16 R20, R64, R32.reuse, RZ ;  /* 0x000000204014723c */ /* 0x080fe200000418ff */
[----:B------:R-:W-:Y:S06]  /*6020*/  LDSM.16.M88.4 R220, [R237] ;  /* 0x00000000eddc783b */ /* 0x000fec0000000200 */
[----:B------:R-:W-:Y:S01]  /*6030*/  LDSM.16.M88.4 R224, [R236] ;  /* 0x00000000ece0783b */ /* 0x000fe20000000200 */
[C---:B------:R-:W-:Y:S05]  /*6040*/  HMMA.16816.F32.BF16 R24, R60.reuse, R32, RZ ;  /* 0x000000203c18723c */ /* 0x040fea00000418ff */
[----:B------:R-:W-:Y:S03]  /*6050*/  LDSM.16.M88.4 R228, [R235] ;  /* 0x00000000ebe4783b */ /* 0x000fe60000000200 */
[-C--:B------:R-:W-:Y:S03]  /*6060*/  HMMA.16816.F32.BF16 R28, R60, R34.reuse, RZ ;  /* 0x000000223c1c723c */ /* 0x080fe600000418ff */
[----:B------:R-:W1:Y:S05]  /*6070*/  SHFL.IDX PT, R44, R2, 0x2, 0x181f ;  /* 0x00581f00022c7f89 */ /* 0x000e6a00000e0000 */
[C---:B------:R-:W-:Y:S01]  /*6080*/  HMMA.16816.F32.BF16 R32, R64.reuse, R34, RZ ;  /* 0x000000224020723c */ /* 0x040fe200000418ff */
[----:B------:R-:W1:Y:S06]  /*6090*/  SHFL.IDX PT, R40, R0, 0x2, 0x181f ;  /* 0x00581f0000287f89 */ /* 0x000e6c00000e0000 */
[----:B------:R-:W1:Y:S06]  /*60a0*/  SHFL.IDX PT, R2, R2, 0x3, 0x181f ;  /* 0x00781f0002027f89 */ /* 0x000e6c00000e0000 */
[----:B------:R-:W1:Y:S01]  /*60b0*/  SHFL.IDX PT, R0, R0, 0x3, 0x181f ;  /* 0x00781f0000007f89 */ /* 0x000e6200000e0000 */
[-C--:B---3--:R-:W-:Y:S05]  /*60c0*/  IADD3 R38, P5, R36, R58.reuse, RZ ;  /* 0x0000003a24267210 */ /* 0x088fea0007fbe0ff */
[C-C-:B----4-:R-:W-:Y:S01]  /*60d0*/  IMAD.X R39, R37.reuse, 0x1, R57.reuse, P5 ;  /* 0x0000000125277824 */ /* 0x150fe200028e0639 */
[----:B-1----:R-:W-:Y:S04]  /*60e0*/  IADD3 R46, P5, R44, R58, RZ ;  /* 0x0000003a2c2e7210 */ /* 0x002fe80007fbe0ff */
[----:B------:R1:W-:Y:S01]  /*60f0*/  LDGSTS.E.BYPASS.LTC128B.128 [R54], [R38.64], !P4 ;  /* 0x0000000026367fae */ /* 0x0003e2000e101d4c */
[----:B-----5:R-:W-:Y:S01]  /*6100*/  IADD3 R36, P2, R36, R56, RZ ;  /* 0x0000003824247210 */ /* 0x020fe20007f5e0ff */
[----:B------:R-:W-:Y:S04]  /*6110*/  IMAD.X R47, R40, 0x1, R57, P5 ;  /* 0x00000001282f7824 */ /* 0x000fe800028e0639 */
[----:B--2---:R-:W-:Y:S01]  /*6120*/  IMAD.X R37, R37, 0x1, R55, P2 ;  /* 0x0000000125257824 */ /* 0x004fe200010e0637 */
[C---:B------:R-:W-:Y:S02]  /*6130*/  IADD3 R42, P2, R52.reuse, R58, RZ ;  /* 0x0000003a342a7210 */ /* 0x040fe40007f5e0ff */
[-C--:B------:R-:W-:Y:S02]  /*6140*/  IADD3 R52, P6, R52, R56.reuse, RZ ;  /* 0x0000003834347210 */ /* 0x080fe40007fde0ff */
[----:B------:R1:W-:Y:S01]  /*6150*/  LDGSTS.E.BYPASS.LTC128B.128 [R54+0x2000], [R36.64], !P3 ;  /* 0x0200000024367fae */ /* 0x0003e2000d901d4c */
[C---:B------:R-:W-:Y:S01]  /*6160*/  IMAD.X R43, R3.reuse, 0x1, R57, P2 ;  /* 0x00000001032b7824 */ /* 0x040fe200010e0639 */
[----:B------:R-:W-:Y:S01]  /*6170*/  IADD3 R44, P2, R44, R56, RZ ;  /* 0x000000382c2c7210 */ /* 0x000fe20007f5e0ff */
[--C-:B------:R-:W-:Y:S03]  /*6180*/  IMAD.X R53, R3, 0x1, R55.reuse, P6 ;  /* 0x0000000103357824 */ /* 0x100fe600030e0637 */
[----:B------:R2:W-:Y:S01]  /*6190*/  LDGSTS.E.BYPASS.LTC128B.128 [R54+0x800], [R42.64], !P4 ;  /* 0x008000002a367fae */ /* 0x0005e2000e101d4c */
[----:B------:R-:W-:Y:S05]  /*61a0*/  IMAD.X R45, R40, 0x1, R55, P2 ;  /* 0x00000001282d7824 */ /* 0x000fea00010e0637 */
[----:B------:R3:W-:Y:S06]  /*61b0*/  LDGSTS.E.BYPASS.LTC128B.128 [R54+0x2800], [R52.64], !P3 ;  /* 0x0280000034367fae */ /* 0x0007ec000d901d4c */
[----:B------:R4:W-:Y:S06]  /*61c0*/  LDGSTS.E.BYPASS.LTC128B.128 [R54+0x1000], [R46.64], !P4 ;  /* 0x010000002e367fae */ /* 0x0009ec000e101d4c */
[----:B------:R4:W-:Y:S01]  /*61d0*/  LDGSTS.E.BYPASS.LTC128B.128 [R54+0x3000], [R44.64], !P3 ;  /* 0x030000002c367fae */ /* 0x0009e2000d901d4c */
[-C--:B-1----:R-:W-:Y:S08]  /*61e0*/  HMMA.16816.F32.BF16 R36, R64, R48.reuse, RZ ;  /* 0x000000304024723c */ /* 0x082ff000000418ff */
[C---:B--2---:R-:W-:Y:S07]  /*61f0*/  HMMA.16816.F32.BF16 R40, R60.reuse, R48, RZ ;  /* 0x000000303c28723c */ /* 0x044fee00000418ff */
[----:B------:R-:W-:Y:S05]  /*6200*/  IADD3 R48, P2, R2, R58, RZ ;  /* 0x0000003a02307210 */ /* 0x000fea0007f5e0ff */
[----:B------:R-:W-:Y:S01]  /*6210*/  IMAD.X R49, R0, 0x1, R57, P2 ;  /* 0x0000000100317824 */ /* 0x000fe200010e0639 */
[----:B------:R-:W-:Y:S01]  /*6220*/  IADD3 R2, P2, R2, R56, RZ ;  /* 0x0000003802027210 */ /* 0x000fe20007f5e0ff */
[-C--:B----4-:R-:W-:Y:S03]  /*6230*/  HMMA.16816.F32.BF16 R44, R60, R50.reuse, RZ ;  /* 0x000000323c2c723c */ /* 0x090fe600000418ff */
[----:B------:R1:W-:Y:S01]  /*6240*/  LDGSTS.E.BYPASS.LTC128B.128 [R54+0x1800], [R48.64], !P4 ;  /* 0x0180000030367fae */ /* 0x0003e2000e101d4c */
[----:B------:R-:W-:Y:S01]  /*6250*/  IMAD.X R3, R0, 0x1, R55, P2 ;  /* 0x0000000100037824 */ /* 0x000fe200010e0637 */
[----:B------:R-:W-:Y:S04]  /*6260*/  PLOP3.LUT P2, PT, PT, PT, UP0, 0x80, 0x0 ;  /* 0x000000000000781c */ /* 0x000fe80003f4f008 */
[----:B------:R3:W-:Y:S06]  /*6270*/  LDGSTS.E.BYPASS.LTC128B.128 [R54+0x3800], [R2.64], !P3 ;  /* 0x0380000002367fae */ /* 0x0007ec000d901d4c */
[----:B------:R-:W0:Y:S01]  /*6280*/  LDGDEPBAR ;  /* 0x00000000000079af */ /* 0x000e220000000000 */
[C---:B-1----:R-:W-:Y:S08]  /*6290*/  HMMA.16816.F32.BF16 R48, R64.reuse, R50, RZ ;  /* 0x000000324030723c */ /* 0x042ff000000418ff */
[-C--:B---3--:R-:W-:Y:S08]  /*62a0*/  HMMA.16816.F32.BF16 R52, R64, R204.reuse, RZ ;  /* 0x000000cc4034723c */ /* 0x088ff000000418ff */
        /* <DEDUP_REMOVED lines=45> */
[----:B------:R-:W3:Y:S06]  /*6580*/  LDSM.16.M88.4 R204, [R234+0x800] ;  /* 0x00080000eacc783b */ /* 0x000eec0000000200 */
[----:B------:R-:W4:Y:S01]  /*6590*/  LDSM.16.M88.4 R224, [R234+0x1800] ;  /* 0x00180000eae0783b */ /* 0x000f220000000200 */
[-C--:B-1----:R-:W-:Y:S08]  /*65a0*/  HMMA.16816.F32.BF16 R4, R208, R212.reuse, R4 ;  /* 0x000000d4d004723c */ /* 0x082ff00000041804 */
        /* <DEDUP_REMOVED lines=14> */
[-C--:B----4-:R-:W-:Y:S08]  /*6690*/  HMMA.16816.F32.BF16 R52, R208, R224.reuse, R52 ;  /* 0x000000e0d034723c */ /* 0x090ff00000041834 */
        /* <DEDUP_REMOVED lines=24> */
[----:B------:R-:W-:Y:S07]  /*6820*/  LDSM.16.M88.4 R220, [R203] ;  /* 0x00000000cbdc783b */ /* 0x000fee0000000200 */
[----:B------:R-:W-:Y:S01]  /*6830*/  HMMA.16816.F32.BF16 R64, R204, R226, R64 ;  /* 0x000000e2cc40723c */ /* 0x000fe20000041840 */
[----:B------:R-:W3:Y:S06]  /*6840*/  LDSM.16.M88.4 R204, [R232] ;  /* 0x00000000e8cc783b */ /* 0x000eec0000000200 */
[----:B------:R-:W4:Y:S01]  /*6850*/  LDSM.16.M88.4 R224, [R202] ;  /* 0x00000000cae0783b */ /* 0x000f220000000200 */
        /* <DEDUP_REMOVED lines=44> */
[-C--:B-1----:R-:W-:Y:S01]  /*6b20*/  HMMA.16816.F32.BF16 R4, R208, R212.reuse, R4 ;  /* 0x000000d4d004723c */ /* 0x082fe20000041804 */
[----:B------:R-:W-:Y:S04]  /*6b30*/  DEPBAR.LE SB0, 0x0 ;  /* 0x000080000000791a */ /* 0x000fe80000000000 */
[----:B------:R-:W-:Y:S03]  /*6b40*/  BAR.SYNC.DEFER_BLOCKING 0x0 ;  /* 0x0000000000007b1d */ /* 0x000fe60000010000 */
[C---:B--2---:R-:W-:Y:S08]  /*6b50*/  HMMA.16816.F32.BF16 R8, R216.reuse, R212, R8 ;  /* 0x000000d4d808723c */ /* 0x044ff00000041808 */
        /* <DEDUP_REMOVED lines=10> */
[-C--:B----4-:R-:W-:Y:S08]  /*6c00*/  HMMA.16816.F32.BF16 R52, R208, R224.reuse, R52 ;  /* 0x000000e0d034723c */ /* 0x090ff00000041834 */
[C---:B------:R-:W-:Y:S08]  /*6c10*/  HMMA.16816.F32.BF16 R56, R216.reuse, R224, R56 ;  /* 0x000000e0d838723c */ /* 0x040ff00000041838 */
[-C--:B------:R-:W-:Y:S08]  /*6c20*/  HMMA.16816.F32.BF16 R60, R216, R226.reuse, R60 ;  /* 0x000000e2d83c723c */ /* 0x080ff0000004183c */
[----:B------:R-:W-:Y:S01]  /*6c30*/  HMMA.16816.F32.BF16 R64, R208, R226, R64 ;  /* 0x000000e2d040723c */ /* 0x000fe20000041840 */
[----:B------:R-:W-:-:S07]  /*6c40*/  @P2 BRA `(.L_x_1939) ;  /* 0xffffed5000002947 */ /* 0x000fce000383ffff */
.L_x_1938:
[----:B------:R-:W-:Y:S01]  /*6c50*/  FMNMX.FTZ R201, R8, R198, !PT ;  /* 0x000000c608c97209 */ /* 0x000fe20007810000 */
[----:B------:R-:W0:Y:S01]  /*6c60*/  LDGDEPBAR ;  /* 0x00000000000079af */ /* 0x000e220000000000 */
[----:B--2---:R-:W-:Y:S01]  /*6c70*/  FMNMX.FTZ R205, R4, R199, !PT ;  /* 0x000000c704cd7209 */ /* 0x004fe20007810000 */
[----:B------:R-:W-:Y:S01]  /*6c80*/  UISETP.GT.AND UP0, UPT, UR6, UR7, UPT ;  /* 0x000000070600728c */ /* 0x000fe2000bf04270 */
[----:B------:R-:W-:Y:S01]  /*6c90*/  FMNMX.FTZ R201, R9, R201, !PT ;  /* 0x000000c909c97209 */ /* 0x000fe20007810000 */
[----:B------:R-:W-:Y:S01]  /*6ca0*/  UIADD3 UR6, UR6, -0x1, URZ ;  /* 0xffffffff06067890 */ /* 0x000fe2000fffe03f */
        /* <DEDUP_REMOVED lines=30> */
[----:B------:R-:W1:Y:S01]  /*6e90*/  SHFL.BFLY PT, R2, R201, 0x2, 0x1f ;  /* 0x0c401f00c9027f89 */ /* 0x000e6200000e0000 */
        /* <DEDUP_REMOVED lines=31> */
[----:B------:R-:W2:Y:S01]  /*7090*/  SHFL.BFLY PT, R196, R205, 0x2, 0x1f ;  /* 0x0c401f00cdc47f89 */ /* 0x000ea200000e0000 */
[----:B------:R-:W-:Y:S02]  /*70a0*/  PLOP3.LUT P2, PT, PT, PT, UP0, 0x80, 0x0 ;  /* 0x000000000000781c */ /* 0x000fe40003f4f008 */
[----:B------:R-:W-:Y:S02]  /*70b0*/  FMNMX.FTZ R0, R62, R0, !PT ;  /* 0x000000003e007209 */ /* 0x000fe40007810000 */
[----:B-1----:R-:W-:Y:S02]  /*70c0*/  FMNMX.FTZ R2, R201, R2, !PT ;  /* 0x00000002c9027209 */ /* 0x002fe40007810000 */
[----:B------:R-:W-:Y:S01]  /*70d0*/  FMNMX.FTZ R0, R63, R0, !PT ;  /* 0x000000003f007209 */ /* 0x000fe20007810000 */
[----:B------:R-:W1:Y:S02]  /*70e0*/  SHFL.BFLY PT, R3, R204, 0x2, 0x1f ;  /* 0x0c401f00cc037f89 */ /* 0x000e6400000e0000 */
[C---:B------:R-:W-:Y:S02]  /*70f0*/  FMUL.FTZ R206, R2.reuse, c[0x0][0x2d0] ;  /* 0x0000b40002ce7a20 */ /* 0x040fe40000410000 */
[----:B------:R-:W-:Y:S02]  /*7100*/  FADD.FTZ R198, -R2, R198 ;  /* 0x000000c602c67221 */ /* 0x000fe40000010100 */
[--C-:B------:R-:W-:Y:S02]  /*7110*/  FFMA.FTZ R229, R8, c[0x0][0x2d0], -R206.reuse ;  /* 0x0000b40008e57a23 */ /* 0x100fe400000108ce */
[----:B------:R-:W3:Y:S01]  /*7120*/  SHFL.BFLY PT, R201, R0, 0x2, 0x1f ;  /* 0x0c401f0000c97f89 */ /* 0x000ee200000e0000 */
[--C-:B------:R-:W-:Y:S02]  /*7130*/  FFMA.FTZ R226, R9, c[0x0][0x2d0], -R206.reuse ;  /* 0x0000b40009e27a23 */ /* 0x100fe400000108ce */
[--C-:B------:R-:W-:Y:S01]  /*7140*/  FFMA.FTZ R212, R12, c[0x0][0x2d0], -R206.reuse ;  /* 0x0000b4000cd47a23 */ /* 0x100fe200000108ce */
[----:B------:R-:W-:Y:S01]  /*7150*/  MUFU.EX2 R229, R229 ;  /* 0x000000e500e57308 */ /* 0x000fe20000000800 */
[----:B------:R-:W-:Y:S02]  /*7160*/  FFMA.FTZ R213, R13, c[0x0][0x2d0], -R206 ;  /* 0x0000b4000dd57a23 */ /* 0x000fe400000108ce */
[----:B------:R-:W-:Y:S01]  /*7170*/  FMUL.FTZ R198, R198, c[0x0][0x2d0] ;  /* 0x0000b400c6c67a20 */ /* 0x000fe20000410000 */
[----:B--2---:R-:W-:Y:S05]  /*7180*/  FMNMX.FTZ R205, R205, R196, !PT ;  /* 0x000000c4cdcd7209 */ /* 0x004fea0007810000 */
[----:B------:R-:W2:Y:S01]  /*7190*/  SHFL.BFLY PT, R196, R205, 0x1, 0x1f ;  /* 0x0c201f00cdc47f89 */ /* 0x000ea200000e0000 */
[----:B------:R-:W4:Y:S01]  /*71a0*/  MUFU.EX2 R198, R198 ;  /* 0x000000c600c67308 */ /* 0x000f220000000800 */
[----:B-1----:R-:W-:Y:S06]  /*71b0*/  FMNMX.FTZ R204, R204, R3, !PT ;  /* 0x00000003cccc7209 */ /* 0x002fec0007810000 */
[----:B------:R-:W1:Y:S01]  /*71c0*/  SHFL.BFLY PT, R3, R204, 0x1, 0x1f ;  /* 0x0c201f00cc037f89 */ /* 0x000e6200000e0000 */
[----:B---3--:R-:W-:Y:S02]  /*71d0*/  FMNMX.FTZ R201, R0, R201, !PT ;  /* 0x000000c900c97209 */ /* 0x008fe40007810000 */
[----:B------:R-:W3:Y:S05]  /*71e0*/  MUFU.EX2 R226, R226 ;  /* 0x000000e200e27308 */ /* 0x000eea0000000800 */
[----:B------:R-:W5:Y:S05]  /*71f0*/  SHFL.BFLY PT, R0, R201, 0x1, 0x1f ;  /* 0x0c201f00c9007f89 */ /* 0x000f6a00000e0000 */
[----:B------:R-:W-:Y:S01]  /*7200*/  MUFU.EX2 R212, R212 ;  /* 0x000000d400d47308 */ /* 0x000fe20000000800 */
[----:B--2---:R-:W-:Y:S01]  /*7210*/  FMNMX.FTZ R196, R205, R196, !PT ;  /* 0x000000c4cdc47209 */ /* 0x004fe20007810000 */
[C---:B----4-:R-:W-:Y:S02]  /*7220*/  FMUL.FTZ R8, R198.reuse, R188 ;  /* 0x000000bcc6087220 */ /* 0x050fe40000410000 */
[----:B------:R-:W-:Y:S02]  /*7230*/  FMUL.FTZ R9, R198, R189 ;  /* 0x000000bdc6097220 */ /* 0x000fe40000410000 */
[C---:B------:R-:W-:Y:S02]  /*7240*/  FADD.FTZ R199, -R196.reuse, R199 ;  /* 0x000000c7c4c77221 */ /* 0x040fe40000010100 */
[----:B------:R-:W-:Y:S01]  /*7250*/  FMUL.FTZ R216, R196, c[0x0][0x2d0] ;  /* 0x0000b400c4d87a20 */ /* 0x000fe20000410000 */
[----:B-1----:R-:W-:Y:S01]  /*7260*/  FMNMX.FTZ R3, R204, R3, !PT ;  /* 0x00000003cc037209 */ /* 0x002fe20007810000 */
[----:B------:R-:W-:Y:S01]  /*7270*/  FMUL.FTZ R199, R199, c[0x0][0x2d0] ;  /* 0x0000b400c7c77a20 */ /* 0x000fe20000410000 */
[----:B------:R-:W1:Y:S01]  /*7280*/  LDSM.16.MT88.4 R204, [R246+0x100] ;  /* 0x00010000f6cc783b */ /* 0x000e620000004200 */
[----:B------:R-:W-:Y:S01]  /*7290*/  FFMA.FTZ R208, R16, c[0x0][0x2d0], -R216 ;  /* 0x0000b40010d07a23 */ /* 0x000fe200000108d8 */
[----:B------:R-:W-:Y:S01]  /*72a0*/  MUFU.EX2 R213, R213 ;  /* 0x000000d500d57308 */ /* 0x000fe20000000800 */
[C---:B------:R-:W-:Y:S01]  /*72b0*/  FADD.FTZ R200, -R3.reuse, R200 ;  /* 0x000000c803c87221 */ /* 0x040fe20000010100 */
[----:B---3--:R-:W-:Y:S01]  /*72c0*/  F2FP.BF16.PACK_AB R188, R226, R229 ;  /* 0x000000e5e2bc723e */ /* 0x008fe200000010ff */
[----:B------:R-:W-:Y:S01]  /*72d0*/  FMUL.FTZ R218, R3, c[0x0][0x2d0] ;  /* 0x0000b40003da7a20 */ /* 0x000fe20000410000 */
[----:B-----5:R-:W-:Y:S01]  /*72e0*/  FMNMX.FTZ R0, R0, R201, !PT ;  /* 0x000000c900007209 */ /* 0x020fe20007810000 */
[----:B------:R-:W-:Y:S02]  /*72f0*/  FMUL.FTZ R200, R200, c[0x0][0x2d0] ;  /* 0x0000b400c8c87a20 */ /* 0x000fe40000410000 */
[----:B------:R-:W-:Y:S02]  /*7300*/  FFMA.FTZ R209, R17, c[0x0][0x2d0], -R216 ;  /* 0x0000b40011d17a23 */ /* 0x000fe400000108d8 */
[--C-:B------:R-:W-:Y:S01]  /*7310*/  FFMA.FTZ R210, R18, c[0x0][0x2d0], -R218.reuse ;  /* 0x0000b40012d27a23 */ /* 0x100fe200000108da */
[----:B------:R-:W2:Y:S01]  /*7320*/  MUFU.EX2 R199, R199 ;  /* 0x000000c700c77308 */ /* 0x000ea20000000800 */
[----:B------:R-:W-:Y:S02]  /*7330*/  FFMA.FTZ R211, R19, c[0x0][0x2d0], -R218 ;  /* 0x0000b40013d37a23 */ /* 0x000fe400000108da */
[--C-:B------:R-:W-:Y:S02]  /*7340*/  FFMA.FTZ R224, R4, c[0x0][0x2d0], -R216.reuse ;  /* 0x0000b40004e07a23 */ /* 0x100fe400000108d8 */
[----:B------:R-:W-:Y:S02]  /*7350*/  FFMA.FTZ R225, R5, c[0x0][0x2d0], -R216 ;  /* 0x0000b40005e17a23 */ /* 0x000fe400000108d8 */
[--C-:B------:R-:W-:Y:S02]  /*7360*/  FFMA.FTZ R227, R6, c[0x0][0x2d0], -R218.reuse ;  /* 0x0000b40006e37a23 */ /* 0x100fe400000108da */
[----:B------:R-:W-:Y:S01]  /*7370*/  FFMA.FTZ R223, R7, c[0x0][0x2d0], -R218 ;  /* 0x0000b40007df7a23 */ /* 0x000fe200000108da */
[----:B------:R-:W3:Y:S01]  /*7380*/  MUFU.EX2 R200, R200 ;  /* 0x000000c800c87308 */ /* 0x000ee20000000800 */
[C---:B------:R-:W-:Y:S02]  /*7390*/  FMUL.FTZ R231, R0.reuse, c[0x0][0x2d0] ;  /* 0x0000b40000e77a20 */ /* 0x040fe40000410000 */
[----:B------:R-:W-:Y:S02]  /*73a0*/  FADD.FTZ R197, -R0, R197 ;  /* 0x000000c500c57221 */ /* 0x000fe40000010100 */
[--C-:B------:R-:W-:Y:S02]  /*73b0*/  FFMA.FTZ R230, R10, c[0x0][0x2d0], -R231.reuse ;  /* 0x0000b4000ae67a23 */ /* 0x100fe400000108e7 */
[----:B------:R-:W-:Y:S02]  /*73c0*/  FMUL.FTZ R197, R197, c[0x0][0x2d0] ;  /* 0x0000b400c5c57a20 */ /* 0x000fe40000410000 */
[--C-:B------:R-:W-:Y:S01]  /*73d0*/  FFMA.FTZ R228, R11, c[0x0][0x2d0], -R231.reuse ;  /* 0x0000b4000be47a23 */ /* 0x100fe200000108e7 */
[----:B------:R-:W-:Y:S01]  /*73e0*/  MUFU.EX2 R225, R225 ;  /* 0x000000e100e17308 */ /* 0x000fe20000000800 */
[--C-:B------:R-:W-:Y:S02]  /*73f0*/  FFMA.FTZ R214, R14, c[0x0][0x2d0], -R231.reuse ;  /* 0x0000b4000ed67a23 */ /* 0x100fe400000108e7 */
[--C-:B------:R-:W-:Y:S02]  /*7400*/  FFMA.FTZ R201, R15, c[0x0][0x2d0], -R231.reuse ;  /* 0x0000b4000fc97a23 */ /* 0x100fe400000108e7 */
[C---:B--2---:R-:W-:Y:S02]  /*7410*/  FMUL.FTZ R16, R199.reuse, R180 ;  /* 0x000000b4c7107220 */ /* 0x044fe40000410000 */
[C---:B------:R-:W-:Y:S02]  /*7420*/  FMUL.FTZ R17, R199.reuse, R181 ;  /* 0x000000b5c7117220 */ /* 0x040fe40000410000 */
[C---:B------:R-:W-:Y:S01]  /*7430*/  FMUL.FTZ R4, R199.reuse, R192 ;  /* 0x000000c0c7047220 */ /* 0x040fe20000410000 */
[----:B------:R-:W-:Y:S01]  /*7440*/  MUFU.EX2 R223, R223 ;  /* 0x000000df00df7308 */ /* 0x000fe20000000800 */
[C---:B------:R-:W-:Y:S02]  /*7450*/  FMUL.FTZ R5, R199.reuse, R193 ;  /* 0x000000c1c7057220 */ /* 0x040fe40000410000 */
[----:B------:R-:W-:Y:S02]  /*7460*/  FMUL.FTZ R12, R198, R184 ;  /* 0x000000b8c60c7220 */ /* 0x000fe40000410000 */
[C---:B---3--:R-:W-:Y:S02]  /*7470*/  FMUL.FTZ R18, R200.reuse, R182 ;  /* 0x000000b6c8127220 */ /* 0x048fe40000410000 */
[C---:B------:R-:W-:Y:S02]  /*7480*/  FMUL.FTZ R19, R200.reuse, R183 ;  /* 0x000000b7c8137220 */ /* 0x040fe40000410000 */
[----:B------:R-:W2:Y:S01]  /*7490*/  LDSM.16.MT88.4 R180, [R240+0x100] ;  /* 0x00010000f0b4783b */ /* 0x000ea20000004200 */
[----:B------:R-:W3:Y:S01]  /*74a0*/  MUFU.EX2 R224, R224 ;  /* 0x000000e000e07308 */ /* 0x000ee20000000800 */
[C---:B------:R-:W-:Y:S02]  /*74b0*/  FMUL.FTZ R6, R200.reuse, R194 ;  /* 0x000000c2c8067220 */ /* 0x040fe40000410000 */
[----:B------:R-:W-:Y:S02]  /*74c0*/  FMUL.FTZ R7, R200, R195 ;  /* 0x000000c3c8077220 */ /* 0x000fe40000410000 */
[----:B------:R-:W-:Y:S02]  /*74d0*/  FMUL.FTZ R13, R198, R185 ;  /* 0x000000b9c60d7220 */ /* 0x000fe40000410000 */
[C---:B------:R-:W-:Y:S02]  /*74e0*/  FMUL.FTZ R68, R199.reuse, R68 ;  /* 0x00000044c7447220 */ /* 0x040fe40000410000 */
[C---:B------:R-:W-:Y:S01]  /*74f0*/  FMUL.FTZ R69, R199.reuse, R69 ;  /* 0x00000045c7457220 */ /* 0x040fe20000410000 */
[----:B------:R-:W-:Y:S01]  /*7500*/  MUFU.EX2 R208, R208 ;  /* 0x000000d000d07308 */ /* 0x000fe20000000800 */
[C---:B------:R-:W-:Y:S02]  /*7510*/  FMUL.FTZ R70, R200.reuse, R70 ;  /* 0x00000046c8467220 */ /* 0x040fe40000410000 */
[----:B------:R-:W-:Y:S02]  /*7520*/  FMUL.FTZ R71, R200, R71 ;  /* 0x00000047c8477220 */ /* 0x000fe40000410000 */
[C---:B------:R-:W-:Y:S02]  /*7530*/  FMUL.FTZ R72, R198.reuse, R72 ;  /* 0x00000048c6487220 */ /* 0x040fe40000410000 */
[C---:B------:R-:W-:Y:S02]  /*7540*/  FMUL.FTZ R73, R198.reuse, R73 ;  /* 0x00000049c6497220 */ /* 0x040fe40000410000 */
[C---:B------:R-:W-:Y:S01]  /*7550*/  FMUL.FTZ R76, R198.reuse, R76 ;  /* 0x0000004cc64c7220 */ /* 0x040fe20000410000 */
[----:B------:R-:W4:Y:S01]  /*7560*/  MUFU.EX2 R209, R209 ;  /* 0x000000d100d17308 */ /* 0x000f220000000800 */
[----:B------:R-:W-:Y:S02]  /*7570*/  FMUL.FTZ R77, R198, R77 ;  /* 0x0000004dc64d7220 */ /* 0x000fe40000410000 */
[----:B------:R-:W-:Y:S01]  /*7580*/  FMUL.FTZ R80, R199, R80 ;  /* 0x00000050c7507220 */ /* 0x000fe20000410000 */
[----:B---3--:R-:W-:Y:S01]  /*7590*/  F2FP.BF16.PACK_AB R192, R225, R224 ;  /* 0x000000e0e1c0723e */ /* 0x008fe200000010ff */
[C---:B------:R-:W-:Y:S02]  /*75a0*/  FMUL.FTZ R81, R199.reuse, R81 ;  /* 0x00000051c7517220 */ /* 0x040fe40000410000 */
[C---:B------:R-:W-:Y:S02]  /*75b0*/  FMUL.FTZ R82, R200.reuse, R82 ;  /* 0x00000052c8527220 */ /* 0x040fe40000410000 */
[C---:B------:R-:W-:Y:S01]  /*75c0*/  FMUL.FTZ R83, R200.reuse, R83 ;  /* 0x00000053c8537220 */ /* 0x040fe20000410000 */
[----:B------:R-:W3:Y:S01]  /*75d0*/  MUFU.EX2 R227, R227 ;  /* 0x000000e300e37308 */ /* 0x000ee20000000800 */
[C---:B------:R-:W-:Y:S02]  /*75e0*/  FMUL.FTZ R84, R199.reuse, R84 ;  /* 0x00000054c7547220 */ /* 0x040fe40000410000 */
[----:B------:R-:W-:Y:S02]  /*75f0*/  FMUL.FTZ R85, R199, R85 ;  /* 0x00000055c7557220 */ /* 0x000fe40000410000 */
[C---:B------:R-:W-:Y:S02]  /*7600*/  FMUL.FTZ R86, R200.reuse, R86 ;  /* 0x00000056c8567220 */ /* 0x040fe40000410000 */
[----:B------:R-:W-:Y:S02]  /*7610*/  FMUL.FTZ R87, R200, R87 ;  /* 0x00000057c8577220 */ /* 0x000fe40000410000 */
[C---:B------:R-:W-:Y:S01]  /*7620*/  FMUL.FTZ R88, R198.reuse, R88 ;  /* 0x00000058c6587220 */ /* 0x040fe20000410000 */
[----:B------:R-:W-:Y:S01]  /*7630*/  MUFU.EX2 R210, R210 ;  /* 0x000000d200d27308 */ /* 0x000fe20000000800 */
[C---:B------:R-:W-:Y:S02]  /*7640*/  FMUL.FTZ R89, R198.reuse, R89 ;  /* 0x00000059c6597220 */ /* 0x040fe40000410000 */
[C---:B------:R-:W-:Y:S01]  /*7650*/  FMUL.FTZ R92, R198.reuse, R92 ;  /* 0x0000005cc65c7220 */ /* 0x040fe20000410000 */
[----:B----4-:R-:W-:Y:S01]  /*7660*/  F2FP.BF16.PACK_AB R194, R209, R208 ;  /* 0x000000d0d1c2723e */ /* 0x010fe200000010ff */
[----:B------:R-:W-:Y:S02]  /*7670*/  FMUL.FTZ R93, R198, R93 ;  /* 0x0000005dc65d7220 */ /* 0x000fe40000410000 */
[C---:B------:R-:W-:Y:S02]  /*7680*/  FMUL.FTZ R96, R199.reuse, R96 ;  /* 0x00000060c7607220 */ /* 0x040fe40000410000 */
[----:B------:R-:W-:Y:S01]  /*7690*/  FMUL.FTZ R97, R199, R97 ;  /* 0x00000061c7617220 */ /* 0x000fe20000410000 */
[----:B------:R-:W4:Y:S01]  /*76a0*/  MUFU.EX2 R211, R211 ;  /* 0x000000d300d37308 */ /* 0x000f220000000800 */
[C---:B------:R-:W-:Y:S02]  /*76b0*/  FMUL.FTZ R98, R200.reuse, R98 ;  /* 0x00000062c8627220 */ /* 0x040fe40000410000 */
[C---:B------:R-:W-:Y:S01]  /*76c0*/  FMUL.FTZ R99, R200.reuse, R99 ;  /* 0x00000063c8637220 */ /* 0x040fe20000410000 */
[----:B---3--:R-:W-:Y:S01]  /*76d0*/  F2FP.BF16.PACK_AB R193, R223, R227 ;  /* 0x000000e3dfc1723e */ /* 0x008fe200000010ff */
[C---:B------:R-:W-:Y:S02]  /*76e0*/  FMUL.FTZ R100, R199.reuse, R100 ;  /* 0x00000064c7647220 */ /* 0x040fe40000410000 */
[C---:B------:R-:W-:Y:S02]  /*76f0*/  FMUL.FTZ R101, R199.reuse, R101 ;  /* 0x00000065c7657220 */ /* 0x040fe40000410000 */
[C---:B------:R-:W-:Y:S01]  /*7700*/  FMUL.FTZ R102, R200.reuse, R102 ;  /* 0x00000066c8667220 */ /* 0x040fe20000410000 */
[----:B------:R-:W3:Y:S01]  /*7710*/  MUFU.EX2 R197, R197 ;  /* 0x000000c500c57308 */ /* 0x000ee20000000800 */
[----:B------:R-:W-:Y:S02]  /*7720*/  FMUL.FTZ R103, R200, R103 ;  /* 0x00000067c8677220 */ /* 0x000fe40000410000 */
[C---:B------:R-:W-:Y:S02]  /*7730*/  FMUL.FTZ R104, R198.reuse, R104 ;  /* 0x00000068c6687220 */ /* 0x040fe40000410000 */
[C---:B------:R-:W-:Y:S02]  /*7740*/  FMUL.FTZ R105, R198.reuse, R105 ;  /* 0x00000069c6697220 */ /* 0x040fe40000410000 */
[C---:B------:R-:W-:Y:S02]  /*7750*/  FMUL.FTZ R108, R198.reuse, R108 ;  /* 0x0000006cc66c7220 */ /* 0x040fe40000410000 */
[----:B------:R-:W-:Y:S01]  /*7760*/  FMUL.FTZ R109, R198, R109 ;  /* 0x0000006dc66d7220 */ /* 0x000fe20000410000 */
[----:B------:R-:W-:Y:S01]  /*7770*/  MUFU.EX2 R230, R230 ;  /* 0x000000e600e67308 */ /* 0x000fe20000000800 */
[C---:B------:R-:W-:Y:S02]  /*7780*/  FMUL.FTZ R112, R199.reuse, R112 ;  /* 0x00000070c7707220 */ /* 0x040fe40000410000 */
[----:B------:R-:W-:Y:S01]  /*7790*/  FMUL.FTZ R113, R199, R113 ;  /* 0x00000071c7717220 */ /* 0x000fe20000410000 */
[----:B----4-:R-:W-:Y:S01]  /*77a0*/  F2FP.BF16.PACK_AB R195, R211, R210 ;  /* 0x000000d2d3c3723e */ /* 0x010fe200000010ff */
[C---:B------:R-:W-:Y:S02]  /*77b0*/  FMUL.FTZ R114, R200.reuse, R114 ;  /* 0x00000072c8727220 */ /* 0x040fe40000410000 */
[----:B------:R-:W-:Y:S02]  /*77c0*/  FMUL.FTZ R115, R200, R115 ;  /* 0x00000073c8737220 */ /* 0x000fe40000410000 */
[----:B------:R-:W-:Y:S01]  /*77d0*/  FMUL.FTZ R116, R199, R116 ;  /* 0x00000074c7747220 */ /* 0x000fe20000410000 */
[----:B------:R-:W4:Y:S01]  /*77e0*/  MUFU.EX2 R228, R228 ;  /* 0x000000e400e47308 */ /* 0x000f220000000800 */
[-C--:B-1----:R-:W-:Y:S05]  /*77f0*/  HMMA.16816.F32.BF16 R4, R192, R204.reuse, R4 ;  /* 0x000000ccc004723c */ /* 0x082fea0000041804 */
[----:B---3--:R-:W-:Y:S01]  /*7800*/  FMUL.FTZ R10, R197, R190 ;  /* 0x000000bec50a7220 */ /* 0x008fe20000410000 */
[----:B------:R-:W-:Y:S01]  /*7810*/  F2FP.BF16.PACK_AB R190, R213, R212 ;  /* 0x000000d4d5be723e */ /* 0x000fe200000010ff */
[C---:B------:R-:W-:Y:S02]  /*7820*/  FMUL.FTZ R11, R197.reuse, R191 ;  /* 0x000000bfc50b7220 */ /* 0x040fe40000410000 */
[----:B------:R-:W-:Y:S03]  /*7830*/  MUFU.EX2 R214, R214 ;  /* 0x000000d600d67308 */ /* 0x000fe60000000800 */
[C---:B------:R-:W-:Y:S02]  /*7840*/  FMUL.FTZ R14, R197.reuse, R186 ;  /* 0x000000bac50e7220 */ /* 0x040fe40000410000 */
[C---:B------:R-:W-:Y:S02]  /*7850*/  FMUL.FTZ R15, R197.reuse, R187 ;  /* 0x000000bbc50f7220 */ /* 0x040fe40000410000 */
[C---:B------:R-:W-:Y:S02]  /*7860*/  FMUL.FTZ R74, R197.reuse, R74 ;  /* 0x0000004ac54a7220 */ /* 0x040fe40000410000 */
[C---:B------:R-:W-:Y:S01]  /*7870*/  FMUL.FTZ R75, R197.reuse, R75 ;  /* 0x0000004bc54b7220 */ /* 0x040fe20000410000 */
[----:B------:R-:W1:Y:S01]  /*7880*/  MUFU.EX2 R201, R201 ;  /* 0x000000c900c97308 */ /* 0x000e620000000800 */
[C---:B------:R-:W-:Y:S02]  /*7890*/  FMUL.FTZ R78, R197.reuse, R78 ;  /* 0x0000004ec54e7220 */ /* 0x040fe40000410000 */
[C---:B------:R-:W-:Y:S01]  /*78a0*/  FMUL.FTZ R79, R197.reuse, R79 ;  /* 0x0000004fc54f7220 */ /* 0x040fe20000410000 */
[----:B----4-:R-:W-:Y:S01]  /*78b0*/  F2FP.BF16.PACK_AB R189, R228, R230 ;  /* 0x000000e6e4bd723e */ /* 0x010fe200000010ff */
        /* <DEDUP_REMOVED lines=9> */
[C---:B------:R-:W-:Y:S01]  /*7950*/  FMUL.FTZ R118, R200.reuse, R118 ;  /* 0x00000076c8767220 */ /* 0x040fe20000410000 */
[----:B-1----:R-:W-:Y:S01]  /*7960*/  F2FP.BF16.PACK_AB R191, R201, R214 ;  /* 0x000000d6c9bf723e */ /* 0x002fe200000010ff */
[----:B------:R-:W-:Y:S02]  /*7970*/  FMUL.FTZ R119, R200, R119 ;  /* 0x00000077c8777220 */ /* 0x000fe40000410000 */
[C---:B------:R-:W-:Y:S02]  /*7980*/  FMUL.FTZ R120, R198.reuse, R120 ;  /* 0x00000078c6787220 */ /* 0x040fe40000410000 */
[C---:B------:R-:W-:Y:S02]  /*7990*/  FMUL.FTZ R121, R198.reuse, R121 ;  /* 0x00000079c6797220 */ /* 0x040fe40000410000 */
[C---:B------:R-:W-:Y:S04]  /*79a0*/  HMMA.16816.F32.BF16 R8, R188.reuse, R204, R8 ;  /* 0x000000ccbc08723c */ /* 0x040fe80000041808 */
[C---:B------:R-:W-:Y:S02]  /*79b0*/  FMUL.FTZ R122, R197.reuse, R122 ;  /* 0x0000007ac57a7220 */ /* 0x040fe40000410000 */
[C---:B------:R-:W-:Y:S02]  /*79c0*/  FMUL.FTZ R123, R197.reuse, R123 ;  /* 0x0000007bc57b7220 */ /* 0x040fe40000410000 */
[-C--:B------:R-:W-:Y:S04]  /*79d0*/  HMMA.16816.F32.BF16 R12, R188, R206.reuse, R12 ;  /* 0x000000cebc0c723c */ /* 0x080fe8000004180c */
[C---:B------:R-:W-:Y:S02]  /*79e0*/  FMUL.FTZ R124, R198.reuse, R124 ;  /* 0x0000007cc67c7220 */ /* 0x040fe40000410000 */
[----:B------:R-:W-:Y:S02]  /*79f0*/  FMUL.FTZ R125, R198, R125 ;  /* 0x0000007dc67d7220 */ /* 0x000fe40000410000 */
[C---:B------:R-:W-:Y:S04]  /*7a00*/  HMMA.16816.F32.BF16 R16, R192.reuse, R206, R16 ;  /* 0x000000cec010723c */ /* 0x040fe80000041810 */
[C---:B------:R-:W-:Y:S02]  /*7a10*/  FMUL.FTZ R126, R197.reuse, R126 ;  /* 0x0000007ec57e7220 */ /* 0x040fe40000410000 */
[----:B------:R-:W-:Y:S02]  /*7a20*/  FMUL.FTZ R127, R197, R127 ;  /* 0x0000007fc57f7220 */ /* 0x000fe40000410000 */
[-C--:B--2---:R-:W-:Y:S04]  /*7a30*/  HMMA.16816.F32.BF16 R68, R192, R180.reuse, R68 ;  /* 0x000000b4c044723c */ /* 0x084fe80000041844 */
        /* <DEDUP_REMOVED lines=8> */
[C---:B------:R-:W-:Y:S01]  /*7ac0*/  HMMA.16816.F32.BF16 R80, R192.reuse, R182, R80 ;  /* 0x000000b6c050723c */ /* 0x040fe20000041850 */
[----:B------:R-:W1:Y:S03]  /*7ad0*/  LDSM.16.MT88.4 R180, [R239+0x100] ;  /* 0x00010000efb4783b */ /* 0x000e660000004200 */
[C---:B------:R-:W-:Y:S02]  /*7ae0*/  FMUL.FTZ R134, R200.reuse, R134 ;  /* 0x00000086c8867220 */ /* 0x040fe40000410000 */
[----:B------:R-:W-:Y:S02]  /*7af0*/  FMUL.FTZ R135, R200, R135 ;  /* 0x00000087c8877220 */ /* 0x000fe40000410000 */
[C---:B------:R-:W-:Y:S04]  /*7b00*/  FMUL.FTZ R136, R198.reuse, R136 ;  /* 0x00000088c6887220 */ /* 0x040fe80000410000 */
[C---:B------:R-:W-:Y:S02]  /*7b10*/  FMUL.FTZ R137, R198.reuse, R137 ;  /* 0x00000089c6897220 */ /* 0x040fe40000410000 */
[C---:B------:R-:W-:Y:S02]  /*7b20*/  FMUL.FTZ R138, R197.reuse, R138 ;  /* 0x0000008ac58a7220 */ /* 0x040fe40000410000 */
[C---:B------:R-:W-:Y:S02]  /*7b30*/  FMUL.FTZ R139, R197.reuse, R139 ;  /* 0x0000008bc58b7220 */ /* 0x040fe40000410000 */
[C---:B------:R-:W-:Y:S02]  /*7b40*/  FMUL.FTZ R140, R198.reuse, R140 ;  /* 0x0000008cc68c7220 */ /* 0x040fe40000410000 */
[----:B------:R-:W-:Y:S02]  /*7b50*/  FMUL.FTZ R141, R198, R141 ;  /* 0x0000008dc68d7220 */ /* 0x000fe40000410000 */
[C---:B------:R-:W-:Y:S02]  /*7b60*/  FMUL.FTZ R142, R197.reuse, R142 ;  /* 0x0000008ec58e7220 */ /* 0x040fe40000410000 */
[----:B------:R-:W-:Y:S02]  /*7b70*/  FMUL.FTZ R143, R197, R143 ;  /* 0x0000008fc58f7220 */ /* 0x000fe40000410000 */
[C---:B------:R-:W-:Y:S02]  /*7b80*/  FMUL.FTZ R144, R199.reuse, R144 ;  /* 0x00000090c7907220 */ /* 0x040fe40000410000 */
[C---:B------:R-:W-:Y:S02]  /*7b90*/  FMUL.FTZ R145, R199.reuse, R145 ;  /* 0x00000091c7917220 */ /* 0x040fe40000410000 */
[C---:B------:R-:W-:Y:S02]  /*7ba0*/  FMUL.FTZ R146, R200.reuse, R146 ;  /* 0x00000092c8927220 */ /* 0x040fe40000410000 */
[----:B------:R-:W-:Y:S02]  /*7bb0*/  FMUL.FTZ R147, R200, R147 ;  /* 0x00000093c8937220 */ /* 0x000fe40000410000 */
[--C-:B------:R-:W-:Y:S02]  /*7bc0*/  FFMA.FTZ R204, R20, c[0x0][0x2d0], -R216.reuse ;  /* 0x0000b40014cc7a23 */ /* 0x100fe400000108d8 */
[----:B------:R-:W-:Y:S02]  /*7bd0*/  FMUL.FTZ R20, R199, R176 ;  /* 0x000000b0c7147220 */ /* 0x000fe40000410000 */
[----:B------:R-:W-:Y:S02]  /*7be0*/  FFMA.FTZ R205, R21, c[0x0][0x2d0], -R216 ;  /* 0x0000b40015cd7a23 */ /* 0x000fe400000108d8 */
[----:B------:R-:W-:Y:S01]  /*7bf0*/  FMUL.FTZ R21, R199, R177 ;  /* 0x000000b1c7157220 */ /* 0x000fe20000410000 */
[-C--:B-1----:R-:W-:Y:S01]  /*7c00*/  HMMA.16816.F32.BF16 R84, R192, R180.reuse, R84 ;  /* 0x000000b4c054723c */ /* 0x082fe20000041854 */
[----:B------:R-:W-:Y:S02]  /*7c10*/  MUFU.EX2 R204, R204 ;  /* 0x000000cc00cc7308 */ /* 0x000fe40000000800 */
[--C-:B------:R-:W-:Y:S02]  /*7c20*/  FFMA.FTZ R206, R22, c[0x0][0x2d0], -R218.reuse ;  /* 0x0000b40016ce7a23 */ /* 0x100fe400000108da */
[C---:B------:R-:W-:Y:S02]  /*7c30*/  FMUL.FTZ R22, R200.reuse, R178 ;  /* 0x000000b2c8167220 */ /* 0x040fe40000410000 */
[----:B------:R-:W-:Y:S01]  /*7c40*/  FFMA.FTZ R207, R23, c[0x0][0x2d0], -R218 ;  /* 0x0000b40017cf7a23 */ /* 0x000fe200000108da */
[C---:B------:R-:W-:Y:S03]  /*7c50*/  HMMA.16816.F32.BF16 R88, R188.reuse, R180, R88 ;  /* 0x000000b4bc58723c */ /* 0x040fe60000041858 */
[----:B------:R-:W1:Y:S01]  /*7c60*/  MUFU.EX2 R205, R205 ;  /* 0x000000cd00cd7308 */ /* 0x000e620000000800 */
[C---:B------:R-:W-:Y:S02]  /*7c70*/  FMUL.FTZ R23, R200.reuse, R179 ;  /* 0x000000b3c8177220 */ /* 0x040fe40000410000 */
[----:B------:R-:W-:Y:S01]  /*7c80*/  LDSM.16.MT88.4 R176, [R238+0x2100] ;  /* 0x00210000eeb0783b */ /* 0x000fe20000004200 */
[C---:B------:R-:W-:Y:S01]  /*7c90*/  FMUL.FTZ R156, R199.reuse, R156 ;  /* 0x0000009cc79c7220 */ /* 0x040fe20000410000 */
[-C--:B------:R-:W-:Y:S04]  /*7ca0*/  HMMA.16816.F32.BF16 R92, R188, R182.reuse, R92 ;  /* 0x000000b6bc5c723c */ /* 0x080fe8000004185c */
[----:B------:R-:W-:Y:S01]  /*7cb0*/  FMUL.FTZ R157, R199, R157 ;  /* 0x0000009dc79d7220 */ /* 0x000fe20000410000 */
[----:B------:R-:W-:Y:S01]  /*7cc0*/  MUFU.EX2 R206, R206 ;  /* 0x000000ce00ce7308 */ /* 0x000fe20000000800 */
[C---:B------:R-:W-:Y:S02]  /*7cd0*/  FMUL.FTZ R158, R200.reuse, R158 ;  /* 0x0000009ec89e7220 */ /* 0x040fe40000410000 */
[C---:B------:R-:W-:Y:S01]  /*7ce0*/  HMMA.16816.F32.BF16 R96, R192.reuse, R182, R96 ;  /* 0x000000b6c060723c */ /* 0x040fe20000041860 */
[----:B------:R-:W2:Y:S03]  /*7cf0*/  LDSM.16.MT88.4 R180, [R238+0x100] ;  /* 0x00010000eeb4783b */ /* 0x000ea60000004200 */
[----:B------:R-:W-:Y:S02]  /*7d00*/  FMUL.FTZ R159, R200, R159 ;  /* 0x0000009fc89f7220 */ /* 0x000fe40000410000 */
[C---:B------:R-:W-:Y:S01]  /*7d10*/  FMUL.FTZ R148, R198.reuse, R148 ;  /* 0x00000094c6947220 */ /* 0x040fe20000410000 */
[----:B------:R-:W-:Y:S01]  /*7d20*/  MUFU.EX2 R207, R207 ;  /* 0x000000cf00cf7308 */ /* 0x000fe20000000800 */
[C---:B------:R-:W-:Y:S04]  /*7d30*/  FMUL.FTZ R149, R198.reuse, R149 ;  /* 0x00000095c6957220 */ /* 0x040fe80000410000 */
[C---:B------:R-:W-:Y:S02]  /*7d40*/  FMUL.FTZ R150, R197.reuse, R150 ;  /* 0x00000096c5967220 */ /* 0x040fe40000410000 */
[C---:B------:R-:W-:Y:S02]  /*7d50*/  FMUL.FTZ R151, R197.reuse, R151 ;  /* 0x00000097c5977220 */ /* 0x040fe40000410000 */
[C---:B------:R-:W-:Y:S02]  /*7d60*/  FMUL.FTZ R152, R198.reuse, R152 ;  /* 0x00000098c6987220 */ /* 0x040fe40000410000 */
[----:B------:R-:W-:Y:S02]  /*7d70*/  FMUL.FTZ R153, R198, R153 ;  /* 0x00000099c6997220 */ /* 0x000fe40000410000 */
[C---:B------:R-:W-:Y:S02]  /*7d80*/  FMUL.FTZ R154, R197.reuse, R154 ;  /* 0x0000009ac59a7220 */ /* 0x040fe40000410000 */
[----:B------:R-:W-:Y:S02]  /*7d90*/  FMUL.FTZ R155, R197, R155 ;  /* 0x0000009bc59b7220 */ /* 0x000fe40000410000 */
[--C-:B------:R-:W-:Y:S02]  /*7da0*/  FFMA.FTZ R215, R32, c[0x0][0x2d0], -R216.reuse ;  /* 0x0000b40020d77a23 */ /* 0x100fe400000108d8 */
[----:B------:R-:W-:Y:S02]  /*7db0*/  FFMA.FTZ R216, R33, c[0x0][0x2d0], -R216 ;  /* 0x0000b40021d87a23 */ /* 0x000fe400000108d8 */
[--C-:B------:R-:W-:Y:S02]  /*7dc0*/  FFMA.FTZ R221, R26, c[0x0][0x2d0], -R231.reuse ;  /* 0x0000b4001add7a23 */ /* 0x100fe400000108e7 */
[C---:B------:R-:W-:Y:S01]  /*7dd0*/  FMUL.FTZ R26, R200.reuse, R174 ;  /* 0x000000aec81a7220 */ /* 0x040fe20000410000 */
[----:B------:R-:W-:Y:S01]  /*7de0*/  MUFU.EX2 R215, R215 ;  /* 0x000000d700d77308 */ /* 0x000fe20000000800 */
[--C-:B------:R-:W-:Y:S02]  /*7df0*/  FFMA.FTZ R222, R27, c[0x0][0x2d0], -R231.reuse ;  /* 0x0000b4001bde7a23 */ /* 0x100fe400000108e7 */
[----:B------:R-:W-:Y:S02]  /*7e00*/  FMUL.FTZ R27, R200, R175 ;  /* 0x000000afc81b7220 */ /* 0x000fe40000410000 */
[--C-:B------:R-:W-:Y:S02]  /*7e10*/  FFMA.FTZ R217, R34, c[0x0][0x2d0], -R218.reuse ;  /* 0x0000b40022d97a23 */ /* 0x100fe400000108da */
[----:B------:R-:W-:Y:S02]  /*7e20*/  FFMA.FTZ R218, R35, c[0x0][0x2d0], -R218 ;  /* 0x0000b40023da7a23 */ /* 0x000fe400000108da */
[C---:B------:R-:W-:Y:S01]  /*7e30*/  FMUL.FTZ R35, R197.reuse, R171 ;  /* 0x000000abc5237220 */ /* 0x040fe20000410000 */
[-C--:B--2---:R-:W-:Y:S01]  /*7e40*/  HMMA.16816.F32.BF16 R100, R192, R180.reuse, R100 ;  /* 0x000000b4c064723c */ /* 0x084fe20000041864 */
[----:B------:R-:W-:Y:S02]  /*7e50*/  MUFU.EX2 R216, R216 ;  /* 0x000000d800d87308 */ /* 0x000fe40000000800 */
[----:B------:R-:W-:Y:S02]  /*7e60*/  FMUL.FTZ R34, R197, R170 ;  /* 0x000000aac5227220 */ /* 0x000fe40000410000 */
[--C-:B------:R-:W-:Y:S02]  /*7e70*/  FFMA.FTZ R170, R31, c[0x0][0x2d0], -R231.reuse ;  /* 0x0000b4001faa7a23 */ /* 0x100fe400000108e7 */
[----:B------:R-:W-:Y:S01]  /*7e80*/  FMUL.FTZ R31, R200, R163 ;  /* 0x000000a3c81f7220 */ /* 0x000fe20000410000 */
[C---:B------:R-:W-:Y:S03]  /*7e90*/  HMMA.16816.F32.BF16 R104, R188.reuse, R180, R104 ;  /* 0x000000b4bc68723c */ /* 0x040fe60000041868 */
[----:B------:R-:W-:Y:S05]  /*7ea0*/  MUFU.EX2 R217, R217 ;  /* 0x000000d900d97308 */ /* 0x000fea0000000800 */
[-C--:B------:R-:W-:Y:S05]  /*7eb0*/  HMMA.16816.F32.BF16 R108, R188, R182.reuse, R108 ;  /* 0x000000b6bc6c723c */ /* 0x080fea000004186c */
[----:B------:R-:W2:Y:S03]  /*7ec0*/  MUFU.EX2 R218, R218 ;  /* 0x000000da00da7308 */ /* 0x000ea60000000800 */
[C---:B------:R-:W-:Y:S01]  /*7ed0*/  HMMA.16816.F32.BF16 R112, R192.reuse, R182, R112 ;  /* 0x000000b6c070723c */ /* 0x040fe20000041870 */
[----:B------:R-:W3:Y:S06]  /*7ee0*/  LDSM.16.MT88.4 R180, [R246+0x2100] ;  /* 0x00210000f6b4783b */ /* 0x000eec0000004200 */
[----:B------:R-:W-:Y:S10]  /*7ef0*/  MUFU.EX2 R221, R221 ;  /* 0x000000dd00dd7308 */ /* 0x000ff40000000800 */
[----:B------:R-:W-:Y:S10]  /*7f00*/  MUFU.EX2 R222, R222 ;  /* 0x000000de00de7308 */ /* 0x000ff40000000800 */
[----:B------:R-:W-:Y:S01]  /*7f10*/  MUFU.EX2 R170, R170 ;  /* 0x000000aa00aa7308 */ /* 0x000fe20000000800 */
[-C--:B---3--:R-:W-:Y:S08]  /*7f20*/  HMMA.16816.F32.BF16 R116, R192, R180.reuse, R116 ;  /* 0x000000b4c074723c */ /* 0x088ff00000041874 */
[C---:B------:R-:W-:Y:S08]  /*7f30*/  HMMA.16816.F32.BF16 R120, R188.reuse, R180, R120 ;  /* 0x000000b4bc78723c */ /* 0x040ff00000041878 */
[-C--:B------:R-:W-:Y:S08]  /*7f40*/  HMMA.16816.F32.BF16 R124, R188, R182.reuse, R124 ;  /* 0x000000b6bc7c723c */ /* 0x080ff0000004187c */
[C---:B------:R-:W-:Y:S01]  /*7f50*/  HMMA.16816.F32.BF16 R128, R192.reuse, R182, R128 ;  /* 0x000000b6c080723c */ /* 0x040fe20000041880 */
[----:B------:R-:W3:Y:S07]  /*7f60*/  LDSM.16.MT88.4 R180, [R240+0x2100] ;  /* 0x00210000f0b4783b */ /* 0x000eee0000004200 */
[-C--:B---3--:R-:W-:Y:S08]  /*7f70*/  HMMA.16816.F32.BF16 R132, R192, R180.reuse, R132 ;  /* 0x000000b4c084723c */ /* 0x088ff00000041884 */
[C---:B------:R-:W-:Y:S08]  /*7f80*/  HMMA.16816.F32.BF16 R136, R188.reuse, R180, R136 ;  /* 0x000000b4bc88723c */ /* 0x040ff00000041888 */
[-C--:B------:R-:W-:Y:S08]  /*7f90*/  HMMA.16816.F32.BF16 R140, R188, R182.reuse, R140 ;  /* 0x000000b6bc8c723c */ /* 0x080ff0000004188c */
[C---:B------:R-:W-:Y:S01]  /*7fa0*/  HMMA.16816.F32.BF16 R144, R192.reuse, R182, R144 ;  /* 0x000000b6c090723c */ /* 0x040fe20000041890 */
[----:B------:R-:W3:Y:S07]  /*7fb0*/  LDSM.16.MT88.4 R180, [R239+0x2100] ;  /* 0x00210000efb4783b */ /* 0x000eee0000004200 */
[-C--:B---3--:R-:W-:Y:S08]  /*7fc0*/  HMMA.16816.F32.BF16 R20, R192, R180.reuse, R20 ;  /* 0x000000b4c014723c */ /* 0x088ff00000041814 */
[C---:B------:R-:W-:Y:S07]  /*7fd0*/  HMMA.16816.F32.BF16 R148, R188.reuse, R180, R148 ;  /* 0x000000b4bc94723c */ /* 0x040fee0000041894 */
[----:B------:R-:W-:Y:S01]  /*7fe0*/  FMUL.FTZ R180, R196, c[0x0][0x2d0] ;  /* 0x0000b400c4b47a20 */ /* 0x000fe20000410000 */
[-C--:B------:R-:W-:Y:S04]  /*7ff0*/  HMMA.16816.F32.BF16 R152, R188, R182.reuse, R152 ;  /* 0x000000b6bc98723c */ /* 0x080fe80000041898 */
[--C-:B------:R-:W-:Y:S02]  /*8000*/  FFMA.FTZ R187, R48, c[0x0][0x2d0], -R180.reuse ;  /* 0x0000b40030bb7a23 */ /* 0x100fe400000108b4 */
[--C-:B------:R-:W-:Y:S02]  /*8010*/  FFMA.FTZ R186, R49, c[0x0][0x2d0], -R180.reuse ;  /* 0x0000b40031ba7a23 */ /* 0x100fe400000108b4 */
[C---:B------:R-:W-:Y:S02]  /*8020*/  HMMA.16816.F32.BF16 R156, R192.reuse, R182, R156 ;  /* 0x000000b6c09c723c */ /* 0x040fe4000004189c */
[----:B------:R-:W-:Y:S02]  /*8030*/  MUFU.EX2 R187, R187 ;  /* 0x000000bb00bb7308 */ /* 0x000fe40000000800 */
[----:B------:R-:W-:Y:S02]  /*8040*/  FFMA.FTZ R33, R36, c[0x0][0x2d0], -R180 ;  /* 0x0000b40024217a23 */ /* 0x000fe400000108b4 */
[----:B------:R-:W-:Y:S02]  /*8050*/  FMUL.FTZ R36, R3, c[0x0][0x2d0] ;  /* 0x0000b40003247a20 */ /* 0x000fe40000410000 */
[----:B------:R-:W-:Y:S01]  /*8060*/  FMUL.FTZ R182, R2, c[0x0][0x2d0] ;  /* 0x0000b40002b67a20 */ /* 0x000fe20000410000 */
[----:B------:R-:W-:Y:S03]  /*8070*/  MOV R174, R33 ;  /* 0x0000002100ae7202 */ /* 0x000fe60000000f00 */
[----:B------:R-:W-:Y:S02]  /*8080*/  FFMA.FTZ R28, R28, c[0x0][0x2d0], -R182 ;  /* 0x0000b4001c1c7a23 */ /* 0x000fe400000108b6 */
[----:B------:R-:W-:Y:S01]  /*8090*/  FFMA.FTZ R171, R51, c[0x0][0x2d0], -R36 ;  /* 0x0000b40033ab7a23 */ /* 0x000fe20000010824 */
[----:B------:R-:W-:Y:S01]  /*80a0*/  MUFU.EX2 R174, R174 ;  /* 0x000000ae00ae7308 */ /* 0x000fe20000000800 */
[----:B------:R-:W-:Y:S02]  /*80b0*/  FFMA.FTZ R185, R52, c[0x0][0x2d0], -R180 ;  /* 0x0000b40034b97a23 */ /* 0x000fe400000108b4 */
[----:B------:R-:W-:Y:S02]  /*80c0*/  FFMA.FTZ R52, R50, c[0x0][0x2d0], -R36 ;  /* 0x0000b40032347a23 */ /* 0x000fe40000010824 */
[--C-:B------:R-:W-:Y:S01]  /*80d0*/  FFMA.FTZ R220, R24, c[0x0][0x2d0], -R182.reuse ;  /* 0x0000b40018dc7a23 */ /* 0x100fe200000108b6 */
[----:B------:R-:W3:Y:S01]  /*80e0*/  LDSM.16.MT88.4 R48, [R246+0x900] ;  /* 0x00090000f630783b */ /* 0x000ee20000004200 */
[----:B------:R-:W-:Y:S02]  /*80f0*/  FFMA.FTZ R219, R25, c[0x0][0x2d0], -R182 ;  /* 0x0000b40019db7a23 */ /* 0x000fe400000108b6 */
[C---:B------:R-:W-:Y:S02]  /*8100*/  FMUL.FTZ R24, R199.reuse, R172 ;  /* 0x000000acc7187220 */ /* 0x040fe40000410000 */
[----:B------:R-:W-:Y:S01]  /*8110*/  FMUL.FTZ R25, R199, R173 ;  /* 0x000000adc7197220 */ /* 0x000fe20000410000 */
[----:B------:R4:W-:Y:S01]  /*8120*/  MUFU.EX2 R172, R28 ;  /* 0x0000001c00ac7308 */ /* 0x0009e20000000800 */
[--C-:B------:R-:W-:Y:S02]  /*8130*/  FFMA.FTZ R32, R37, c[0x0][0x2d0], -R180.reuse ;  /* 0x0000b40025207a23 */ /* 0x100fe400000108b4 */
[--C-:B------:R-:W-:Y:S02]  /*8140*/  FFMA.FTZ R184, R53, c[0x0][0x2d0], -R180.reuse ;  /* 0x0000b40035b87a23 */ /* 0x100fe400000108b4 */
[--C-:B------:R-:W-:Y:S01]  /*8150*/  FFMA.FTZ R181, R64, c[0x0][0x2d0], -R180.reuse ;  /* 0x0000b40040b57a23 */ /* 0x100fe200000108b4 */
[-C--:B------:R-:W-:Y:S03]  /*8160*/  HMMA.16816.F32.BF16 R24, R192, R176.reuse, R24 ;  /* 0x000000b0c018723c */ /* 0x080fe60000041818 */
[----:B------:R-:W-:Y:S01]  /*8170*/  MOV R173, R32 ;  /* 0x0000002000ad7202 */ /* 0x000fe20000000f00 */
[C---:B------:R-:W-:Y:S01]  /*8180*/  FMUL.FTZ R32, R198.reuse, R168 ;  /* 0x000000a8c6207220 */ /* 0x040fe20000410000 */
[----:B------:R-:W-:Y:S01]  /*8190*/  MUFU.EX2 R220, R220 ;  /* 0x000000dc00dc7308 */ /* 0x000fe20000000800 */
[----:B------:R-:W-:Y:S02]  /*81a0*/  FMUL.FTZ R33, R198, R169 ;  /* 0x000000a9c6217220 */ /* 0x000fe40000410000 */
[----:B------:R-:W-:Y:S04]  /*81b0*/  FFMA.FTZ R180, R65, c[0x0][0x2d0], -R180 ;  /* 0x0000b40041b47a23 */ /* 0x000fe800000108b4 */
[--C-:B------:R-:W-:Y:S01]  /*81c0*/  FFMA.FTZ R65, R38, c[0x0][0x2d0], -R36.reuse ;  /* 0x0000b40026417a23 */ /* 0x100fe20000010824 */
[C---:B------:R-:W-:Y:S02]  /*81d0*/  HMMA.16816.F32.BF16 R32, R188.reuse, R176, R32 ;  /* 0x000000b0bc20723c */ /* 0x040fe40000041820 */
[----:B------:R-:W5:Y:S02]  /*81e0*/  MUFU.EX2 R219, R219 ;  /* 0x000000db00db7308 */ /* 0x000f640000000800 */
[----:B------:R-:W-:Y:S02]  /*81f0*/  FFMA.FTZ R38, R39, c[0x0][0x2d0], -R36 ;  /* 0x0000b40027267a23 */ /* 0x000fe40000010824 */
[----:B------:R-:W-:Y:S02]  /*8200*/  FFMA.FTZ R168, R29, c[0x0][0x2d0], -R182 ;  /* 0x0000b4001da87a23 */ /* 0x000fe400000108b6 */
[--C-:B------:R-:W-:Y:S04]  /*8210*/  FFMA.FTZ R169, R30, c[0x0][0x2d0], -R231.reuse ;  /* 0x0000b4001ea97a23 */ /* 0x100fe800000108e7 */
[--C-:B------:R-:W-:Y:S01]  /*8220*/  FFMA.FTZ R64, R54, c[0x0][0x2d0], -R36.reuse ;  /* 0x0000b40036407a23 */ /* 0x100fe20000010824 */
[----:B------:R-:W1:Y:S01]  /*8230*/  MUFU.EX2 R168, R168 ;  /* 0x000000a800a87308 */ /* 0x000e620000000800 */
[--C-:B------:R-:W-:Y:S02]  /*8240*/  FFMA.FTZ R183, R55, c[0x0][0x2d0], -R36.reuse ;  /* 0x0000b40037b77a23 */ /* 0x100fe40000010824 */
[--C-:B------:R-:W-:Y:S02]  /*8250*/  FFMA.FTZ R182, R66, c[0x0][0x2d0], -R36.reuse ;  /* 0x0000b40042b67a23 */ /* 0x100fe40000010824 */
[----:B------:R-:W-:Y:S02]  /*8260*/  FFMA.FTZ R175, R67, c[0x0][0x2d0], -R36 ;  /* 0x0000b40043af7a23 */ /* 0x000fe40000010824 */
[C---:B------:R-:W-:Y:S02]  /*8270*/  FMUL.FTZ R36, R198.reuse, R164 ;  /* 0x000000a4c6247220 */ /* 0x040fe40000410000 */
[----:B------:R-:W-:Y:S01]  /*8280*/  FMUL.FTZ R37, R198, R165 ;  /* 0x000000a5c6257220 */ /* 0x000fe20000410000 */
[----:B------:R-:W-:Y:S01]  /*8290*/  MOV R165, R38 ;  /* 0x0000002600a57202 */ /* 0x000fe20000000f00 */
[C---:B------:R-:W-:Y:S01]  /*82a0*/  FMUL.FTZ R38, R197.reuse, R166 ;  /* 0x000000a6c5267220 */ /* 0x040fe20000410000 */
[----:B------:R-:W2:Y:S01]  /*82b0*/  MUFU.EX2 R169, R169 ;  /* 0x000000a900a97308 */ /* 0x000ea20000000800 */
[----:B------:R-:W-:Y:S01]  /*82c0*/  FMUL.FTZ R39, R197, R167 ;  /* 0x000000a7c5277220 */ /* 0x000fe20000410000 */
[----:B------:R-:W-:Y:S01]  /*82d0*/  MOV R167, R52 ;  /* 0x0000003400a77202 */ /* 0x000fe20000000f00 */
[C---:B----4-:R-:W-:Y:S01]  /*82e0*/  FMUL.FTZ R28, R199.reuse, R160 ;  /* 0x000000a0c71c7220 */ /* 0x050fe20000410000 */
[----:B------:R-:W3:Y:S01]  /*82f0*/  LDSM.16.MT88.4 R52, [R240+0x900] ;  /* 0x00090000f034783b */ /* 0x000ee20000004200 */
[----:B------:R-:W-:Y:S02]  /*8300*/  FMUL.FTZ R29, R199, R161 ;  /* 0x000000a1c71d7220 */ /* 0x000fe40000410000 */
[----:B------:R-:W-:Y:S01]  /*8310*/  FMUL.FTZ R30, R200, R162 ;  /* 0x000000a2c81e7220 */ /* 0x000fe20000410000 */
[-C--:B------:R-:W-:Y:S02]  /*8320*/  HMMA.16816.F32.BF16 R36, R188, R178.reuse, R36 ;  /* 0x000000b2bc24723c */ /* 0x080fe40000041824 */
[----:B------:R-:W-:Y:S01]  /*8330*/  MUFU.EX2 R189, R173 ;  /* 0x000000ad00bd7308 */ /* 0x000fe20000000800 */
[--C-:B------:R-:W-:Y:S02]  /*8340*/  FFMA.FTZ R162, R62, c[0x0][0x2d0], -R231.reuse ;  /* 0x0000b4003ea27a23 */ /* 0x100fe400000108e7 */
[----:B------:R-:W-:Y:S02]  /*8350*/  FFMA.FTZ R160, R63, c[0x0][0x2d0], -R231 ;  /* 0x0000b4003fa07a23 */ /* 0x000fe400000108e7 */
[----:B------:R-:W-:Y:S01]  /*8360*/  FMUL.FTZ R191, R2, c[0x0][0x2d0] ;  /* 0x0000b40002bf7a20 */ /* 0x000fe20000410000 */
[----:B------:R-:W-:Y:S01]  /*8370*/  HMMA.16816.F32.BF16 R28, R192, R178, R28 ;  /* 0x000000b2c01c723c */ /* 0x000fe2000004181c */
[----:B------:R-:W4:Y:S03]  /*8380*/  LDL.LU R179, [R1+0x1c] ;  /* 0x00001c0001b37983 */ /* 0x000f260000300800 */
[--C-:B------:R-:W-:Y:S01]  /*8390*/  FFMA.FTZ R177, R40, c[0x0][0x2d0], -R191.reuse ;  /* 0x0000b40028b17a23 */ /* 0x100fe200000108bf */
[----:B-1----:R-:W-:Y:S01]  /*83a0*/  F2FP.BF16.PACK_AB R40, R205, R204 ;  /* 0x000000cccd28723e */ /* 0x002fe200000010ff */
[----:B------:R-:W-:Y:S01]  /*83b0*/  FFMA.FTZ R164, R57, c[0x0][0x2d0], -R191 ;  /* 0x0000b40039a47a23 */ /* 0x000fe200000108bf */
[----:B------:R1:W-:Y:S01]  /*83c0*/  MUFU.EX2 R173, R65 ;  /* 0x0000004100ad7308 */ /* 0x0003e20000000800 */
[----:B------:R-:W-:Y:S01]  /*83d0*/  FFMA.FTZ R57, R43, c[0x0][0x2d0], -R231 ;  /* 0x0000b4002b397a23 */ /* 0x000fe200000108e7 */
[----:B--2---:R-:W-:Y:S01]  /*83e0*/  F2FP.BF16.PACK_AB R43, R218, R217 ;  /* 0x000000d9da2b723e */ /* 0x004fe200000010ff */
[----:B------:R-:W2:Y:S02]  /*83f0*/  LDL.LU R178, [R1+0x18] ;  /* 0x0000180001b27983 */ /* 0x000ea40000300800 */
[----:B------:R-:W-:Y:S01]  /*8400*/  FFMA.FTZ R161, R61, c[0x0][0x2d0], -R191 ;  /* 0x0000b4003da17a23 */ /* 0x000fe200000108bf */
[----:B------:R-:W-:Y:S01]  /*8410*/  MOV R190, R165 ;  /* 0x000000a500be7202 */ /* 0x000fe20000000f00 */
[----:B------:R-:W-:Y:S01]  /*8420*/  FFMA.FTZ R61, R42, c[0x0][0x2d0], -R231 ;  /* 0x0000b4002a3d7a23 */ /* 0x000fe200000108e7 */
[----:B------:R-:W-:Y:S01]  /*8430*/  F2FP.BF16.PACK_AB R42, R216, R215 ;  /* 0x000000d7d82a723e */ /* 0x000fe200000010ff */
[--C-:B------:R-:W-:Y:S01]  /*8440*/  FFMA.FTZ R176, R41, c[0x0][0x2d0], -R191.reuse ;  /* 0x0000b40029b07a23 */ /* 0x100fe200000108bf */
[----:B------:R-:W-:Y:S01]  /*8450*/  F2FP.BF16.PACK_AB R41, R207, R206 ;  /* 0x000000cecf29723e */ /* 0x000fe200000010ff */
[--C-:B------:R-:W-:Y:S01]  /*8460*/  FFMA.FTZ R67, R44, c[0x0][0x2d0], -R191.reuse ;  /* 0x0000b4002c437a23 */ /* 0x100fe200000108bf */
[----:B------:R1:W-:Y:S01]  /*8470*/  MUFU.EX2 R193, R177 ;  /* 0x000000b100c17308 */ /* 0x0003e20000000800 */
[----:B------:R-:W-:Y:S01]  /*8480*/  FFMA.FTZ R66, R45, c[0x0][0x2d0], -R191 ;  /* 0x0000b4002d427a23 */ /* 0x000fe200000108bf */
[----:B-----5:R-:W-:Y:S01]  /*8490*/  F2FP.BF16.PACK_AB R44, R219, R220 ;  /* 0x000000dcdb2c723e */ /* 0x020fe200000010ff */
[----:B------:R-:W-:Y:S01]  /*84a0*/  FFMA.FTZ R165, R59, c[0x0][0x2d0], -R231 ;  /* 0x0000b4003ba57a23 */ /* 0x000fe200000108e7 */
[----:B------:R-:W-:Y:S01]  /*84b0*/  F2FP.BF16.PACK_AB R45, R222, R221 ;  /* 0x000000ddde2d723e */ /* 0x000fe200000010ff */
[-C--:B---3--:R-:W-:Y:S05]  /*84c0*/  HMMA.16816.F32.BF16 R4, R40, R48.reuse, R4 ;  /* 0x000000302804723c */ /* 0x088fea0000041804 */
[----:B------:R-:W-:Y:S01]  /*84d0*/  FFMA.FTZ R166, R56, c[0x0][0x2d0], -R191 ;  /* 0x0000b40038a67a23 */ /* 0x000fe200000108bf */
[----:B------:R-:W-:Y:S01]  /*84e0*/  MUFU.EX2 R63, R67 ;  /* 0x00000043003f7308 */ /* 0x000fe20000000800 */
[----:B------:R-:W-:Y:S01]  /*84f0*/  FFMA.FTZ R56, R46, c[0x0][0x2d0], -R231 ;  /* 0x0000b4002e387a23 */ /* 0x000fe200000108e7 */
[----:B------:R-:W-:Y:S01]  /*8500*/  F2FP.BF16.PACK_AB R46, R168, R172 ;  /* 0x000000aca82e723e */ /* 0x000fe200000010ff */
[----:B------:R-:W-:Y:S01]  /*8510*/  FFMA.FTZ R163, R60, c[0x0][0x2d0], -R191 ;  /* 0x0000b4003ca37a23 */ /* 0x000fe200000108bf */
[----:B-1----:R-:W3:Y:S02]  /*8520*/  LDL.LU R65, [R1+0x14] ;  /* 0x0000140001417983 */ /* 0x002ee40000300800 */
[--C-:B------:R-:W-:Y:S01]  /*8530*/  FFMA.FTZ R60, R47, c[0x0][0x2d0], -R231.reuse ;  /* 0x0000b4002f3c7a23 */ /* 0x100fe200000108e7 */
[----:B------:R-:W-:Y:S02]  /*8540*/  F2FP.BF16.PACK_AB R47, R170, R169 ;  /* 0x000000a9aa2f723e */ /* 0x000fe400000010ff */
[----:B------:R-:W-:Y:S01]  /*8550*/  MOV R191, R167 ;  /* 0x000000a700bf7202 */ /* 0x000fe20000000f00 */
[----:B------:R-:W-:Y:S01]  /*8560*/  FFMA.FTZ R167, R58, c[0x0][0x2d0], -R231 ;  /* 0x0000b4003aa77a23 */ /* 0x000fe200000108e7 */
[----:B------:R-:W-:Y:S01]  /*8570*/  MUFU.EX2 R194, R66 ;  /* 0x0000004200c27308 */ /* 0x000fe20000000800 */
[----:B------:R-:W5:Y:S02]  /*8580*/  LDL.LU R177, [R1+0x20] ;  /* 0x0000200001b17983 */ /* 0x000f640000300800 */
[C---:B------:R-:W-:Y:S07]  /*8590*/  HMMA.16816.F32.BF16 R8, R44.reuse, R48, R8 ;  /* 0x000000302c08723c */ /* 0x040fee0000041808 */
[----:B------:R-:W-:Y:S01]  /*85a0*/  MUFU.EX2 R62, R191 ;  /* 0x000000bf003e7308 */ /* 0x000fe20000000800 */
[-C--:B------:R-:W-:Y:S08]  /*85b0*/  HMMA.16816.F32.BF16 R12, R44, R50.reuse, R12 ;  /* 0x000000322c0c723c */ /* 0x080ff0000004180c */
[C---:B------:R-:W-:Y:S01]  /*85c0*/  HMMA.16816.F32.BF16 R16, R40.reuse, R50, R16 ;  /* 0x000000322810723c */ /* 0x040fe20000041810 */
[----:B------:R-:W1:Y:S01]  /*85d0*/  LDSM.16.MT88.4 R48, [R239+0x900] ;  /* 0x00090000ef30783b */ /* 0x000e620000004200 */
[----:B------:R-:W-:Y:S06]  /*85e0*/  MUFU.EX2 R191, R56 ;  /* 0x0000003800bf7308 */ /* 0x000fec0000000800 */
[-C--:B------:R-:W-:Y:S04]  /*85f0*/  HMMA.16816.F32.BF16 R68, R40, R52.reuse, R68 ;  /* 0x000000342844723c */ /* 0x080fe80000041844 */
[----:B------:R-:W-:Y:S04]  /*8600*/  MUFU.EX2 R195, R60 ;  /* 0x0000003c00c37308 */ /* 0x000fe80000000800 */
[C---:B------:R-:W-:Y:S06]  /*8610*/  HMMA.16816.F32.BF16 R72, R44.reuse, R52, R72 ;  /* 0x000000342c48723c */ /* 0x040fec0000041848 */
[----:B------:R-:W-:Y:S02]  /*8620*/  MUFU.EX2 R231, R171 ;  /* 0x000000ab00e77308 */ /* 0x000fe40000000800 */
[-C--:B------:R-:W-:Y:S08]  /*8630*/  HMMA.16816.F32.BF16 R76, R44, R54.reuse, R76 ;  /* 0x000000362c4c723c */ /* 0x080ff0000004184c */
[C---:B------:R-:W-:Y:S01]  /*8640*/  HMMA.16816.F32.BF16 R80, R40.reuse, R54, R80 ;  /* 0x000000362850723c */ /* 0x040fe20000041850 */
[----:B------:R-:W1:Y:S01]  /*8650*/  LDSM.16.MT88.4 R52, [R238+0x900] ;  /* 0x00090000ee34783b */ /* 0x000e620000004200 */
[----:B------:R1:W-:Y:S06]  /*8660*/  MUFU.EX2 R171, R57 ;  /* 0x0000003900ab7308 */ /* 0x0003ec0000000800 */
[-C--:B-1----:R-:W-:Y:S04]  /*8670*/  HMMA.16816.F32.BF16 R84, R40, R48.reuse, R84 ;  /* 0x000000302854723c */ /* 0x082fe80000041854 */
[----:B------:R-:W-:Y:S04]  /*8680*/  MUFU.EX2 R188, R190 ;  /* 0x000000be00bc7308 */ /* 0x000fe80000000800 */
[C---:B------:R-:W-:Y:S06]  /*8690*/  HMMA.16816.F32.BF16 R88, R44.reuse, R48, R88 ;  /* 0x000000302c58723c */ /* 0x040fec0000041858 */
[----:B------:R-:W-:Y:S02]  /*86a0*/  MUFU.EX2 R190, R61 ;  /* 0x0000003d00be7308 */ /* 0x000fe40000000800 */
[-C--:B------:R-:W-:Y:S01]  /*86b0*/  HMMA.16816.F32.BF16 R92, R44, R50.reuse, R92 ;  /* 0x000000322c5c723c */ /* 0x080fe2000004185c */
[----:B------:R-:W-:Y:S07]  /*86c0*/  LDSM.16.MT88.4 R56, [R240+0x1100] ;  /* 0x00110000f038783b */ /* 0x000fee0000004200 */
[----:B------:R-:W-:Y:S01]  /*86d0*/  MUFU.EX2 R192, R186 ;  /* 0x000000ba00c07308 */ /* 0x000fe20000000800 */
[C---:B------:R-:W-:Y:S01]  /*86e0*/  HMMA.16816.F32.BF16 R96, R40.reuse, R50, R96 ;  /* 0x000000322860723c */ /* 0x040fe20000041860 */
[----:B------:R-:W1:Y:S07]  /*86f0*/  LDSM.16.MT88.4 R48, [R246+0x2900] ;  /* 0x00290000f630783b */ /* 0x000e6e0000004200 */
[-C--:B------:R-:W-:Y:S01]  /*8700*/  HMMA.16816.F32.BF16 R100, R40, R52.reuse, R100 ;  /* 0x000000342864723c */ /* 0x080fe20000041864 */
[----:B------:R-:W1:Y:S07]  /*8710*/  MUFU.EX2 R186, R176 ;  /* 0x000000b000ba7308 */ /* 0x000e6e0000000800 */
[C---:B------:R-:W-:Y:S03]  /*8720*/  HMMA.16816.F32.BF16 R104, R44.reuse, R52, R104 ;  /* 0x000000342c68723c */ /* 0x040fe60000041868 */
[----:B------:R-:W-:Y:S05]  /*8730*/  MUFU.EX2 R163, R163 ;  /* 0x000000a300a37308 */ /* 0x000fea0000000800 */
[-C--:B------:R-:W-:Y:S08]  /*8740*/  HMMA.16816.F32.BF16 R108, R44, R54.reuse, R108 ;  /* 0x000000362c6c723c */ /* 0x080ff0000004186c */
[C---:B------:R-:W-:Y:S01]  /*8750*/  HMMA.16816.F32.BF16 R112, R40.reuse, R54, R112 ;  /* 0x000000362870723c */ /* 0x040fe20000041870 */
[----:B------:R-:W1:Y:S07]  /*8760*/  LDSM.16.MT88.4 R52, [R240+0x2900] ;  /* 0x00290000f034783b */ /* 0x000e6e0000004200 */
[-C--:B-1----:R-:W-:Y:S08]  /*8770*/  HMMA.16816.F32.BF16 R116, R40, R48.reuse, R116 ;  /* 0x000000302874723c */ /* 0x082ff00000041874 */
        /* <DEDUP_REMOVED lines=16> */
[-C--:B------:R-:W-:Y:S07]  /*8880*/  HMMA.16816.F32.BF16 R36, R44, R54.reuse, R36 ;  /* 0x000000362c24723c */ /* 0x080fee0000041824 */
[----:B------:R-:W-:Y:S01]  /*8890*/  F2FP.BF16.PACK_AB R44, R186, R193 ;  /* 0x000000c1ba2c723e */ /* 0x000fe200000010ff */
[----:B------:R-:W-:Y:S01]  /*88a0*/  HMMA.16816.F32.BF16 R28, R40, R54, R28 ;  /* 0x00000036281c723c */ /* 0x000fe2000004181c */
[----:B------:R-:W3:Y:S03]  /*88b0*/  LDSM.16.MT88.4 R52, [R239+0x1100] ;  /* 0x00110000ef34783b */ /* 0x000ee60000004200 */
[----:B------:R-:W-:Y:S02]  /*88c0*/  F2FP.BF16.PACK_AB R45, R171, R190 ;  /* 0x000000beab2d723e */ /* 0x000fe400000010ff */
[----:B------:R-:W-:Y:S02]  /*88d0*/  F2FP.BF16.PACK_AB R46, R194, R63 ;  /* 0x0000003fc22e723e */ /* 0x000fe400000010ff */
[----:B------:R-:W-:Y:S04]  /*88e0*/  F2FP.BF16.PACK_AB R40, R189, R174 ;  /* 0x000000aebd28723e */ /* 0x000fe800000010ff */
[----:B------:R-:W-:Y:S02]  /*88f0*/  F2FP.BF16.PACK_AB R41, R188, R173 ;  /* 0x000000adbc29723e */ /* 0x000fe400000010ff */
[----:B------:R-:W-:Y:S01]  /*8900*/  F2FP.BF16.PACK_AB R42, R192, R187 ;  /* 0x000000bbc02a723e */ /* 0x000fe200000010ff */
[----:B----4-:R-:W-:Y:S01]  /*8910*/  FFMA.FTZ R227, R200, R179, R227 ;  /* 0x000000b3c8e37223 */ /* 0x010fe200000100e3 */
[----:B------:R-:W-:Y:S01]  /*8920*/  F2FP.BF16.PACK_AB R43, R231, R62 ;  /* 0x0000003ee72b723e */ /* 0x000fe200000010ff */
[----:B------:R-:W-:Y:S01]  /*8930*/  MUFU.EX2 R200, R183 ;  /* 0x000000b700c87308 */ /* 0x000fe20000000800 */
[----:B------:R-:W-:Y:S05]  /*8940*/  F2FP.BF16.PACK_AB R47, R195, R191 ;  /* 0x000000bfc32f723e */ /* 0x000fea00000010ff */
[-C--:B-1----:R-:W-:Y:S03]  /*8950*/  HMMA.16816.F32.BF16 R4, R40, R48.reuse, R4 ;  /* 0x000000302804723c */ /* 0x082fe60000041804 */
[----:B--2---:R-:W-:Y:S02]  /*8960*/  FFMA.FTZ R229, R198, R178, R229 ;  /* 0x000000b2c6e57223 */ /* 0x004fe400000100e5 */
[----:B------:R1:W-:Y:S02]  /*8970*/  MUFU.EX2 R198, R184 ;  /* 0x000000b800c67308 */ /* 0x0003e40000000800 */
[----:B------:R-:W-:Y:S01]  /*8980*/  FADD.FTZ R178, R226, R229 ;  /* 0x000000e5e2b27221 */ /* 0x000fe20000010000 */
[C---:B------:R-:W-:Y:S04]  /*8990*/  HMMA.16816.F32.BF16 R8, R44.reuse, R48, R8 ;  /* 0x000000302c08723c */ /* 0x040fe80000041808 */
[----:B------:R-:W-:Y:S01]  /*89a0*/  FADD.FTZ R178, R212, R178 ;  /* 0x000000b2d4b27221 */ /* 0x000fe20000010000 */
[----:B------:R-:W-:Y:S02]  /*89b0*/  MOV R212, R192 ;  /* 0x000000c000d47202 */ /* 0x000fe40000000f00 */
[----:B------:R2:W-:Y:S01]  /*89c0*/  MUFU.EX2 R226, R175 ;  /* 0x000000af00e27308 */ /* 0x0005e20000000800 */
[-C--:B------:R-:W-:Y:S04]  /*89d0*/  HMMA.16816.F32.BF16 R12, R44, R50.reuse, R12 ;  /* 0x000000322c0c723c */ /* 0x080fe8000004180c */
[----:B------:R-:W-:Y:S01]  /*89e0*/  FADD.FTZ R213, R213, R178 ;  /* 0x000000b2d5d57221 */ /* 0x000fe20000010000 */
[----:B------:R-:W-:Y:S03]  /*89f0*/  MOV R178, R188 ;  /* 0x000000bc00b27202 */ /* 0x000fe60000000f00 */
[C---:B------:R-:W-:Y:S01]  /*8a00*/  HMMA.16816.F32.BF16 R16, R40.reuse, R50, R16 ;  /* 0x000000322810723c */ /* 0x040fe20000041810 */
[----:B------:R-:W4:Y:S01]  /*8a10*/  LDSM.16.MT88.4 R48, [R238+0x1100] ;  /* 0x00110000ee30783b */ /* 0x000f220000004200 */
[----:B------:R-:W-:Y:S02]  /*8a20*/  MUFU.EX2 R229, R167 ;  /* 0x000000a700e57308 */ /* 0x000fe40000000800 */
[----:B---3--:R-:W-:Y:S01]  /*8a30*/  FFMA.FTZ R230, R197, R65, R230 ;  /* 0x00000041c5e67223 */ /* 0x008fe200000100e6 */
[----:B-1----:R-:W-:Y:S01]  /*8a40*/  MOV R184, R63 ;  /* 0x0000003f00b87202 */ /* 0x002fe20000000f00 */
[----:B------:R-:W-:Y:S02]  /*8a50*/  FADD.FTZ R213, R220, R213 ;  /* 0x000000d5dcd57221 */ /* 0x000fe40000010000 */
[-C--:B------:R-:W-:Y:S04]  /*8a60*/  HMMA.16816.F32.BF16 R68, R40, R56.reuse, R68 ;  /* 0x000000382844723c */ /* 0x080fe80000041844 */
[----:B------:R1:W-:Y:S01]  /*8a70*/  MUFU.EX2 R197, R185 ;  /* 0x000000b900c57308 */ /* 0x0003e20000000800 */
[----:B-----5:R-:W-:Y:S02]  /*8a80*/  FFMA.FTZ R224, R199, R177, R224 ;  /* 0x000000b1c7e07223 */ /* 0x020fe400000100e0 */
[----:B------:R-:W-:Y:S01]  /*8a90*/  FADD.FTZ R177, R223, R227 ;  /* 0x000000e3dfb17221 */ /* 0x000fe20000010000 */
[C---:B------:R-:W-:Y:S04]  /*8aa0*/  HMMA.16816.F32.BF16 R72, R44.reuse, R56, R72 ;  /* 0x000000382c48723c */ /* 0x040fe80000041848 */
[----:B------:R-:W-:Y:S01]  /*8ab0*/  FADD.FTZ R176, R225, R224 ;  /* 0x000000e0e1b07221 */ /* 0x000fe20000010000 */
[----:B--2---:R-:W-:Y:S01]  /*8ac0*/  MOV R175, R193 ;  /* 0x000000c100af7202 */ /* 0x004fe20000000f00 */
[----:B------:R2:W-:Y:S01]  /*8ad0*/  MUFU.EX2 R199, R64 ;  /* 0x0000004000c77308 */ /* 0x0005e20000000800 */
[----:B------:R-:W-:Y:S01]  /*8ae0*/  FADD.FTZ R177, R210, R177 ;  /* 0x000000b1d2b17221 */ /* 0x000fe20000010000 */
[-C--:B------:R-:W-:Y:S04]  /*8af0*/  HMMA.16816.F32.BF16 R76, R44, R58.reuse, R76 ;  /* 0x0000003a2c4c723c */ /* 0x080fe8000004184c */
[----:B------:R-:W-:Y:S01]  /*8b00*/  MOV R210, R194 ;  /* 0x000000c200d27202 */ /* 0x000fe20000000f00 */
[----:B------:R-:W-:Y:S01]  /*8b10*/  FADD.FTZ R176, R208, R176 ;  /* 0x000000b0d0b07221 */ /* 0x000fe20000010000 */
[----:B------:R-:W-:Y:S01]  /*8b20*/  MOV R208, R195 ;  /* 0x000000c300d07202 */ /* 0x000fe20000000f00 */
[----:B------:R-:W-:Y:S01]  /*8b30*/  FADD.FTZ R213, R219, R213 ;  /* 0x000000d5dbd57221 */ /* 0x000fe20000010000 */
[C---:B------:R-:W-:Y:S01]  /*8b40*/  HMMA.16816.F32.BF16 R80, R40.reuse, R58, R80 ;  /* 0x0000003a2850723c */ /* 0x040fe20000041850 */
[----:B------:R-:W-:Y:S01]  /*8b50*/  LDSM.16.MT88.4 R56, [R240+0x3100] ;  /* 0x00310000f038783b */ /* 0x000fe20000004200 */
[----:B------:R-:W-:Y:S02]  /*8b60*/  MUFU.EX2 R223, R181 ;  /* 0x000000b500df7308 */ /* 0x000fe40000000800 */
[----:B-1----:R-:W-:Y:S01]  /*8b70*/  MOV R185, R62 ;  /* 0x0000003e00b97202 */ /* 0x002fe20000000f00 */
[----:B------:R-:W-:Y:S02]  /*8b80*/  FADD.FTZ R213, R172, R213 ;  /* 0x000000d5acd57221 */ /* 0x000fe40000010000 */
[----:B------:R-:W-:Y:S01]  /*8b90*/  FADD.FTZ R179, R228, R230 ;  /* 0x000000e6e4b37221 */ /* 0x000fe20000010000 */
[-C--:B------:R-:W-:Y:S01]  /*8ba0*/  HMMA.16816.F32.BF16 R84, R40, R52.reuse, R84 ;  /* 0x000000342854723c */ /* 0x080fe20000041854 */
[----:B------:R-:W1:Y:S03]  /*8bb0*/  LDSM.16.MT88.4 R60, [R246+0x3100] ;  /* 0x00310000f63c783b */ /* 0x000e660000004200 */
[----:B------:R-:W-:Y:S01]  /*8bc0*/  MUFU.EX2 R224, R180 ;  /* 0x000000b400e07308 */ /* 0x000fe20000000800 */
[----:B------:R-:W-:Y:S02]  /*8bd0*/  FADD.FTZ R213, R168, R213 ;  /* 0x000000d5a8d57221 */ /* 0x000fe40000010000 */
[----:B------:R-:W-:Y:S01]  /*8be0*/  FADD.FTZ R179, R214, R179 ;  /* 0x000000b3d6b37221 */ /* 0x000fe20000010000 */
[C---:B------:R-:W-:Y:S01]  /*8bf0*/  HMMA.16816.F32.BF16 R88, R44.reuse, R52, R88 ;  /* 0x000000342c58723c */ /* 0x040fe20000041858 */
[----:B--2---:R-:W2:Y:S03]  /*8c00*/  LDSM.16.MT88.4 R64, [R239+0x3100] ;  /* 0x00310000ef40783b */ /* 0x004ea60000004200 */
[----:B------:R-:W-:Y:S01]  /*8c10*/  MOV R214, R191 ;  /* 0x000000bf00d67202 */ /* 0x000fe20000000f00 */
[----:B------:R-:W-:Y:S01]  /*8c20*/  FADD.FTZ R201, R201, R179 ;  /* 0x000000b3c9c97221 */ /* 0x000fe20000010000 */
        /* <DEDUP_REMOVED lines=8> */
[----:B------:R-:W5:Y:S01]  /*8cb0*/  LDSM.16.MT88.4 R52, [R238+0x3100] ;  /* 0x00310000ee34783b */ /* 0x000f620000004200 */
[----:B------:R-:W-:Y:S02]  /*8cc0*/  MUFU.EX2 R227, R166 ;  /* 0x000000a600e37308 */ /* 0x000fe40000000800 */
[----:B------:R-:W-:Y:S02]  /*8cd0*/  FADD.FTZ R201, R222, R201 ;  /* 0x000000c9dec97221 */ /* 0x000fe40000010000 */
[----:B------:R-:W-:Y:S02]  /*8ce0*/  FADD.FTZ R209, R204, R209 ;  /* 0x000000d1ccd17221 */ /* 0x000fe40000010000 */
[-C--:B----4-:R-:W-:Y:S04]  /*8cf0*/  HMMA.16816.F32.BF16 R100, R40, R48.reuse, R100 ;  /* 0x000000302864723c */ /* 0x090fe80000041864 */
[----:B------:R-:W-:Y:S01]  /*8d00*/  FADD.FTZ R201, R169, R201 ;  /* 0x000000c9a9c97221 */ /* 0x000fe20000010000 */
[----:B------:R-:W4:Y:S01]  /*8d10*/  MUFU.EX2 R228, R164 ;  /* 0x000000a400e47308 */ /* 0x000f220000000800 */
[----:B---3--:R-:W3:Y:S01]  /*8d20*/  LDSM.16.MT88.4 R180, [R246+0x1900] ;  /* 0x00190000f6b4783b */ /* 0x008ee20000004200 */
[----:B------:R-:W-:Y:S01]  /*8d30*/  FADD.FTZ R209, R205, R209 ;  /* 0x000000d1cdd17221 */ /* 0x000fe20000010000 */
[C---:B------:R-:W-:Y:S04]  /*8d40*/  HMMA.16816.F32.BF16 R104, R44.reuse, R48, R104 ;  /* 0x000000302c68723c */ /* 0x040fe80000041868 */
[----:B------:R-:W-:Y:S02]  /*8d50*/  FADD.FTZ R201, R170, R201 ;  /* 0x000000c9aac97221 */ /* 0x000fe40000010000 */
[----:B------:R-:W-:Y:S01]  /*8d60*/  FADD.FTZ R209, R215, R209 ;  /* 0x000000d1d7d17221 */ /* 0x000fe20000010000 */
[----:B------:R-:W2:Y:S01]  /*8d70*/  MUFU.EX2 R230, R165 ;  /* 0x000000a500e67308 */ /* 0x000ea20000000800 */
[-C--:B------:R-:W-:Y:S04]  /*8d80*/  HMMA.16816.F32.BF16 R108, R44, R50.reuse, R108 ;  /* 0x000000322c6c723c */ /* 0x080fe8000004186c */
[----:B------:R-:W-:Y:S02]  /*8d90*/  FADD.FTZ R209, R216, R209 ;  /* 0x000000d1d8d17221 */ /* 0x000fe40000010000 */
[----:B------:R-:W-:Y:S02]  /*8da0*/  FADD.FTZ R211, R206, R211 ;  /* 0x000000d3ced37221 */ /* 0x000fe40000010000 */
[C---:B------:R-:W-:Y:S01]  /*8db0*/  HMMA.16816.F32.BF16 R112, R40.reuse, R50, R112 ;  /* 0x000000322870723c */ /* 0x040fe20000041870 */
[----:B------:R-:W3:Y:S03]  /*8dc0*/  LDSM.16.MT88.4 R48, [R240+0x1900] ;  /* 0x00190000f030783b */ /* 0x000ee60000004200 */
[----:B------:R-:W-:Y:S01]  /*8dd0*/  FADD.FTZ R209, R174, R209 ;  /* 0x000000d1aed17221 */ /* 0x000fe20000010000 */
[----:B----4-:R-:W-:Y:S01]  /*8de0*/  F2FP.BF16.PACK_AB R164, R228, R227 ;  /* 0x000000e3e4a4723e */ /* 0x010fe200000010ff */
[----:B------:R-:W-:Y:S02]  /*8df0*/  FADD.FTZ R211, R207, R211 ;  /* 0x000000d3cfd37221 */ /* 0x000fe40000010000 */
[-C--:B-1----:R-:W-:Y:S04]  /*8e00*/  HMMA.16816.F32.BF16 R116, R40, R60.reuse, R116 ;  /* 0x0000003c2874723c */ /* 0x082fe80000041874 */
[----:B------:R-:W-:Y:S01]  /*8e10*/  FADD.FTZ R211, R217, R211 ;  /* 0x000000d3d9d37221 */ /* 0x000fe20000010000 */
[----:B--2---:R-:W-:Y:S03]  /*8e20*/  F2FP.BF16.PACK_AB R165, R230, R229 ;  /* 0x000000e5e6a5723e */ /* 0x004fe600000010ff */
[C---:B------:R-:W-:Y:S04]  /*8e30*/  HMMA.16816.F32.BF16 R120, R44.reuse, R60, R120 ;  /* 0x0000003c2c78723c */ /* 0x040fe80000041878 */
[----:B------:R-:W-:Y:S04]  /*8e40*/  FADD.FTZ R211, R218, R211 ;  /* 0x000000d3dad37221 */ /* 0x000fe80000010000 */
[-C--:B------:R-:W-:Y:S04]  /*8e50*/  HMMA.16816.F32.BF16 R124, R44, R62.reuse, R124 ;  /* 0x0000003e2c7c723c */ /* 0x080fe8000004187c */
[----:B------:R-:W-:Y:S04]  /*8e60*/  FADD.FTZ R211, R173, R211 ;  /* 0x000000d3add37221 */ /* 0x000fe80000010000 */
[C---:B------:R-:W-:Y:S01]  /*8e70*/  HMMA.16816.F32.BF16 R128, R40.reuse, R62, R128 ;  /* 0x0000003e2880723c */ /* 0x040fe20000041880 */
[----:B------:R-:W-:Y:S07]  /*8e80*/  LDSM.16.MT88.4 R60, [R238+0x1900] ;  /* 0x00190000ee3c783b */ /* 0x000fee0000004200 */
[-C--:B------:R-:W-:Y:S08]  /*8e90*/  HMMA.16816.F32.BF16 R132, R40, R56.reuse, R132 ;  /* 0x000000382884723c */ /* 0x080ff00000041884 */
[C---:B------:R-:W-:Y:S08]  /*8ea0*/  HMMA.16816.F32.BF16 R136, R44.reuse, R56, R136 ;  /* 0x000000382c88723c */ /* 0x040ff00000041888 */
[-C--:B------:R-:W-:Y:S08]  /*8eb0*/  HMMA.16816.F32.BF16 R140, R44, R58.reuse, R140 ;  /* 0x0000003a2c8c723c */ /* 0x080ff0000004188c */
[C---:B------:R-:W-:Y:S01]  /*8ec0*/  HMMA.16816.F32.BF16 R144, R40.reuse, R58, R144 ;  /* 0x0000003a2890723c */ /* 0x040fe20000041890 */
[----:B------:R-:W1:Y:S07]  /*8ed0*/  LDSM.16.MT88.4 R56, [R239+0x1900] ;  /* 0x00190000ef38783b */ /* 0x000e6e0000004200 */
[-C--:B------:R-:W-:Y:S08]  /*8ee0*/  HMMA.16816.F32.BF16 R20, R40, R64.reuse, R20 ;  /* 0x000000402814723c */ /* 0x080ff00000041814 */
[C---:B------:R-:W-:Y:S01]  /*8ef0*/  HMMA.16816.F32.BF16 R148, R44.reuse, R64, R148 ;  /* 0x000000402c94723c */ /* 0x040fe20000041894 */
[----:B------:R2:W4:Y:S07]  /*8f00*/  MUFU.EX2 R64, R161 ;  /* 0x000000a100407308 */ /* 0x00052e0000000800 */
[-C--:B------:R-:W-:Y:S03]  /*8f10*/  HMMA.16816.F32.BF16 R152, R44, R66.reuse, R152 ;  /* 0x000000422c98723c */ /* 0x080fe60000041898 */
[----:B------:R1:W-:Y:S05]  /*8f20*/  MUFU.EX2 R65, R162 ;  /* 0x000000a200417308 */ /* 0x0003ea0000000800 */
[C---:B------:R-:W-:Y:S05]  /*8f30*/  HMMA.16816.F32.BF16 R156, R40.reuse, R66, R156 ;  /* 0x00000042289c723c */ /* 0x040fea000004189c */
[----:B------:R3:W3:Y:S02]  /*8f40*/  MUFU.EX2 R66, R160 ;  /* 0x000000a000427308 */ /* 0x0006e40000000800 */
[----:B------:R-:W-:Y:S01]  /*8f50*/  MOV R67, R163 ;  /* 0x000000a300437202 */ /* 0x000fe20000000f00 */
[-C--:B-----5:R-:W-:Y:S04]  /*8f60*/  HMMA.16816.F32.BF16 R24, R40, R52.reuse, R24 ;  /* 0x000000342818723c */ /* 0x0a0fe80000041818 */
[----:B--2---:R-:W-:Y:S02]  /*8f70*/  F2FP.BF16.PACK_AB R161, R200, R199 ;  /* 0x000000c7c8a1723e */ /* 0x004fe400000010ff */
[----:B------:R-:W-:Y:S02]  /*8f80*/  F2FP.BF16.PACK_AB R163, R226, R225 ;  /* 0x000000e1e2a3723e */ /* 0x000fe400000010ff */
[C---:B------:R-:W-:Y:S04]  /*8f90*/  HMMA.16816.F32.BF16 R32, R44.reuse, R52, R32 ;  /* 0x000000342c20723c */ /* 0x040fe80000041820 */
[----:B-1----:R-:W-:Y:S02]  /*8fa0*/  F2FP.BF16.PACK_AB R162, R224, R223 ;  /* 0x000000dfe0a2723e */ /* 0x002fe400000010ff */
[----:B----4-:R-:W-:Y:S02]  /*8fb0*/  F2FP.BF16.PACK_AB R166, R64, R67 ;  /* 0x0000004340a6723e */ /* 0x010fe400000010ff */
[-C--:B------:R-:W-:Y:S01]  /*8fc0*/  HMMA.16816.F32.BF16 R36, R44, R54.reuse, R36 ;  /* 0x000000362c24723c */ /* 0x080fe20000041824 */
[----:B------:R-:W-:Y:S03]  /*8fd0*/  LDSM.16.MT88.4 R44, [R240+0x3900] ;  /* 0x00390000f02c783b */ /* 0x000fe60000004200 */
[----:B---3--:R-:W-:Y:S02]  /*8fe0*/  F2FP.BF16.PACK_AB R160, R198, R197 ;  /* 0x000000c5c6a0723e */ /* 0x008fe400000010ff */
[----:B------:R-:W-:Y:S02]  /*8ff0*/  F2FP.BF16.PACK_AB R167, R66, R65 ;  /* 0x0000004142a7723e */ /* 0x000fe400000010ff */
[----:B------:R-:W-:Y:S01]  /*9000*/  HMMA.16816.F32.BF16 R28, R40, R54, R28 ;  /* 0x00000036281c723c */ /* 0x000fe2000004181c */
[----:B------:R-:W1:Y:S07]  /*9010*/  LDSM.16.MT88.4 R40, [R246+0x3900] ;  /* 0x00390000f628783b */ /* 0x000e6e0000004200 */
[-C--:B------:R-:W-:Y:S01]  /*9020*/  HMMA.16816.F32.BF16 R192, R160, R180.reuse, R4 ;  /* 0x000000b4a0c0723c */ /* 0x080fe20000041804 */
[----:B------:R-:W2:Y:S07]  /*9030*/  LDSM.16.MT88.4 R52, [R239+0x3900] ;  /* 0x00390000ef34783b */ /* 0x000eae0000004200 */
[C---:B------:R-:W-:Y:S01]  /*9040*/  HMMA.16816.F32.BF16 R188, R164.reuse, R180, R8 ;  /* 0x000000b4a4bc723c */ /* 0x040fe20000041808 */
[----:B------:R-:W3:Y:S06]  /*9050*/  LDSM.16.MT88.4 R4, [R238+0x3900] ;  /* 0x00390000ee04783b */ /* 0x000eec0000004200 */
[----:B------:R-:W-:Y:S02]  /*9060*/  MOV R11, R184 ;  /* 0x000000b8000b7202 */ /* 0x000fe40000000f00 */
[----:B------:R-:W-:Y:S03]  /*9070*/  MOV R10, R185 ;  /* 0x000000b9000a7202 */ /* 0x000fe60000000f00 */
[----:B------:R-:W-:Y:S02]  /*9080*/  MOV R9, R187 ;  /* 0x000000bb00097202 */ /* 0x000fe40000000f00 */
[----:B------:R-:W-:Y:S02]  /*9090*/  MOV R8, R186 ;  /* 0x000000ba00087202 */ /* 0x000fe40000000f00 */
[-C--:B------:R-:W-:Y:S07]  /*90a0*/  HMMA.16816.F32.BF16 R184, R164, R182.reuse, R12 ;  /* 0x000000b6a4b8723c */ /* 0x080fee000004180c */
[----:B------:R-:W-:Y:S01]  /*90b0*/  MOV R12, R175 ;  /* 0x000000af000c7202 */ /* 0x000fe20000000f00 */
[C---:B------:R-:W-:Y:S04]  /*90c0*/  HMMA.16816.F32.BF16 R180, R160.reuse, R182, R16 ;  /* 0x000000b6a0b4723c */ /* 0x040fe80000041810 */
[----:B------:R-:W-:Y:S01]  /*90d0*/  MOV R15, R178 ;  /* 0x000000b2000f7202 */ /* 0x000fe20000000f00 */
[----:B------:R-:W-:Y:S01]  /*90e0*/  FADD.FTZ R213, R12, R213 ;  /* 0x000000d50cd57221 */ /* 0x000fe20000010000 */
[----:B------:R-:W-:Y:S02]  /*90f0*/  MOV R14, R177 ;  /* 0x000000b1000e7202 */ /* 0x000fe40000000f00 */
[-C--:B------:R-:W-:Y:S04]  /*9100*/  HMMA.16816.F32.BF16 R68, R160, R48.reuse, R68 ;  /* 0x00000030a044723c */ /* 0x080fe80000041844 */
[----:B------:R-:W-:Y:S01]  /*9110*/  MOV R13, R176 ;  /* 0x000000b0000d7202 */ /* 0x000fe20000000f00 */
[----:B------:R-:W-:Y:S02]  /*9120*/  FADD.FTZ R209, R14, R209 ;  /* 0x000000d10ed17221 */ /* 0x000fe40000010000 */
[----:B------:R-:W-:Y:S01]  /*9130*/  FADD.FTZ R211, R15, R211 ;  /* 0x000000d30fd37221 */ /* 0x000fe20000010000 */
        /* <DEDUP_REMOVED lines=10> */
[-C--:B------:R-:W-:Y:S04]  /*91e0*/  HMMA.16816.F32.BF16 R84, R160, R56.reuse, R84 ;  /* 0x00000038a054723c */ /* 0x080fe80000041854 */
[----:B------:R-:W-:Y:S01]  /*91f0*/  FADD.FTZ R209, R198, R209 ;  /* 0x000000d1c6d17221 */ /* 0x000fe20000010000 */
[----:B------:R-:W-:Y:S01]  /*9200*/  MOV R198, R2 ;  /* 0x0000000200c67202 */ /* 0x000fe20000000f00 */
[----:B------:R-:W-:Y:S02]  /*9210*/  FADD.FTZ R211, R231, R211 ;  /* 0x000000d3e7d37221 */ /* 0x000fe40000010000 */
[C---:B------:R-:W-:Y:S04]  /*9220*/  HMMA.16816.F32.BF16 R88, R164.reuse, R56, R88 ;  /* 0x00000038a458723c */ /* 0x040fe80000041858 */
[----:B------:R-:W-:Y:S02]  /*9230*/  FADD.FTZ R209, R223, R209 ;  /* 0x000000d1dfd17221 */ /* 0x000fe40000010000 */
[----:B------:R-:W-:Y:S01]  /*9240*/  FADD.FTZ R211, R199, R211 ;  /* 0x000000d3c7d37221 */ /* 0x000fe20000010000 */
[----:B------:R-:W-:Y:S01]  /*9250*/  MOV R199, R196 ;  /* 0x000000c400c77202 */ /* 0x000fe20000000f00 */
[-C--:B------:R-:W-:Y:S04]  /*9260*/  HMMA.16816.F32.BF16 R92, R164, R58.reuse, R92 ;  /* 0x0000003aa45c723c */ /* 0x080fe8000004185c */
[----:B------:R-:W-:Y:S01]  /*9270*/  FADD.FTZ R211, R200, R211 ;  /* 0x000000d3c8d37221 */ /* 0x000fe20000010000 */
[----:B------:R-:W-:Y:S01]  /*9280*/  MOV R200, R3 ;  /* 0x0000000300c87202 */ /* 0x000fe20000000f00 */
        /* <DEDUP_REMOVED lines=14> */
[----:B------:R-:W-:Y:S04]  /*9370*/  FADD.FTZ R213, R227, R213 ;  /* 0x000000d5e3d57221 */ /* 0x000fe80000010000 */
[-C--:B-1----:R-:W-:Y:S04]  /*9380*/  HMMA.16816.F32.BF16 R116, R160, R40.reuse, R116 ;  /* 0x00000028a074723c */ /* 0x082fe80000041874 */
[----:B------:R-:W-:Y:S04]  /*9390*/  FADD.FTZ R213, R228, R213 ;  /* 0x000000d5e4d57221 */ /* 0x000fe80000010000 */
[C---:B------:R-:W-:Y:S04]  /*93a0*/  HMMA.16816.F32.BF16 R120, R164.reuse, R40, R120 ;  /* 0x00000028a478723c */ /* 0x040fe80000041878 */
[----:B------:R-:W-:Y:S04]  /*93b0*/  FADD.FTZ R213, R67, R213 ;  /* 0x000000d543d57221 */ /* 0x000fe80000010000 */
        /* <DEDUP_REMOVED lines=11> */
[C---:B------:R-:W-:Y:S07]  /*9470*/  HMMA.16816.F32.BF16 R168, R164.reuse, R4, R32 ;  /* 0x00000004a4a8723c */ /* 0x040fee0000041820 */
[----:B------:R-:W-:Y:S01]  /*9480*/  FADD.FTZ R4, R224, R209 ;  /* 0x000000d1e0047221 */ /* 0x000fe20000010000 */
[-C--:B------:R-:W-:Y:S04]  /*9490*/  HMMA.16816.F32.BF16 R164, R164, R6.reuse, R36 ;  /* 0x00000006a4a4723c */ /* 0x080fe80000041824 */
[----:B------:R1:W-:Y:S01]  /*94a0*/  STL [R1+0x20], R4 ;  /* 0x0000200401007387 */ /* 0x0003e20000100800 */
[----:B------:R-:W-:Y:S03]  /*94b0*/  FADD.FTZ R5, R64, R213 ;  /* 0x000000d540057221 */ /* 0x000fe60000010000 */
[----:B------:R-:W-:Y:S07]  /*94c0*/  HMMA.16816.F32.BF16 R160, R160, R6, R28 ;  /* 0x00000006a0a0723c */ /* 0x000fee000004181c */
[----:B------:R-:W-:Y:S05]  /*94d0*/  FADD.FTZ R6, R226, R211 ;  /* 0x000000d3e2067221 */ /* 0x000fea0000010000 */
[----:B------:R2:W-:Y:S04]  /*94e0*/  STL [R1+0x1c], R6 ;  /* 0x00001c0601007387 */ /* 0x0005e80000100800 */
[----:B------:R2:W-:Y:S01]  /*94f0*/  STL [R1+0x18], R5 ;  /* 0x0000180501007387 */ /* 0x0005e20000100800 */
[----:B-1----:R-:W-:Y:S05]  /*9500*/  FADD.FTZ R4, R66, R201 ;  /* 0x000000c942047221 */ /* 0x002fea0000010000 */
[----:B------:R2:W-:Y:S02]  /*9510*/  STL [R1+0x14], R4 ;  /* 0x0000140401007387 */ /* 0x0005e40000100800 */
[----:B--2---:R-:W-:-:S05]  /*9520*/  @P2 BRA `(.L_x_1937) ;  /* 0xffffc88000002947 */ /* 0x004fca000383ffff */
.L_x_1936:
[----:B--2---:R-:W2:Y:S04]  /*9530*/  LDL.LU R4, [R1+0x20] ;  /* 0x0000200001047983 */ /* 0x004ea80000300800 */
[----:B------:R-:W3:Y:S04]  /*9540*/  LDL.LU R6, [R1+0x1c] ;  /* 0x00001c0001067983 */ /* 0x000ee80000300800 */
[----:B------:R-:W4:Y:S04]  /*9550*/  LDL.LU R11, [R1+0x18] ;  /* 0x00001800010b7983 */ /* 0x000f280000300800 */
[----:B------:R-:W5:Y:S01]  /*9560*/  LDL.LU R8, [R1+0x14] ;  /* 0x0000140001087983 */ /* 0x000f620000300800 */
[----:B------:R-:W-:-:S03]  /*9570*/  PLOP3.LUT P4, PT, PT, PT, PT, 0x8, 0x0 ;  /* 0x000000000000781c */ /* 0x000fc60003f8e170 */
[----:B--2---:R-:W1:Y:S04]  /*9580*/  SHFL.BFLY PT, R7, R4, 0x2, 0x1f ;  /* 0x0c401f0004077f89 */ /* 0x004e6800000e0000 */
[----:B---3--:R-:W2:Y:S04]  /*9590*/  SHFL.BFLY PT, R9, R6, 0x2, 0x1f ;  /* 0x0c401f0006097f89 */ /* 0x008ea800000e0000 */
[----:B----4-:R-:W3:Y:S04]  /*95a0*/  SHFL.BFLY PT, R5, R11, 0x2, 0x1f ;  /* 0x0c401f000b057f89 */ /* 0x010ee800000e0000 */
[----:B-----5:R-:W4:Y:S01]  /*95b0*/  SHFL.BFLY PT, R10, R8, 0x2, 0x1f ;  /* 0x0c401f00080a7f89 */ /* 0x020f2200000e0000 */
[----:B-1----:R-:W-:-:S02]  /*95c0*/  FADD.FTZ R7, R7, R4 ;  /* 0x0000000407077221 */ /* 0x002fc40000010000 */
[----:B--2---:R-:W-:-:S03]  /*95d0*/  FADD.FTZ R9, R9, R6 ;  /* 0x0000000609097221 */ /* 0x004fc60000010000 */
[----:B------:R-:W1:Y:S01]  /*95e0*/  SHFL.BFLY PT, R4, R7, 0x1, 0x1f ;  /* 0x0c201f0007047f89 */ /* 0x000e6200000e0000 */
[----:B---3--:R-:W-:-:S03]  /*95f0*/  FADD.FTZ R5, R5, R11 ;  /* 0x0000000b05057221 */ /* 0x008fc60000010000 */
[----:B------:R-:W2:Y:S01]  /*9600*/  SHFL.BFLY PT, R6, R9, 0x1, 0x1f ;  /* 0x0c201f0009067f89 */ /* 0x000ea200000e0000 */
[----:B----4-:R-:W-:-:S03]  /*9610*/  FADD.FTZ R10, R10, R8 ;  /* 0x000000080a0a7221 */ /* 0x010fc60000010000 */
[----:B------:R-:W3:Y:S01]  /*9620*/  SHFL.BFLY PT, R11, R5, 0x1, 0x1f ;  /* 0x0c201f00050b7f89 */ /* 0x000ee200000e0000 */
[----:B------:R-:W-:Y:S01]  /*9630*/  MOV R8, RZ ;  /* 0x000000ff00087202 */ /* 0x000fe20000000f00 */
[----:B-1----:R-:W-:Y:S02]  /*9640*/  FADD.FTZ R7, R7, R4 ;  /* 0x0000000407077221 */ /* 0x002fe40000010000 */
[----:B------:R-:W1:Y:S01]  /*9650*/  SHFL.BFLY PT, R4, R10, 0x1, 0x1f ;  /* 0x0c201f000a047f89 */ /* 0x000e6200000e0000 */
[----:B--2---:R-:W-:Y:S02]  /*9660*/  FADD.FTZ R6, R9, R6 ;  /* 0x0000000609067221 */ /* 0x004fe40000010000 */
[----:B------:R-:W-:Y:S02]  /*9670*/  FSETP.NE.FTZ.AND P3, PT, R7, RZ, PT ;  /* 0x000000ff0700720b */ /* 0x000fe40003f75000 */
[----:B------:R-:W-:Y:S01]  /*9680*/  MOV R9, RZ ;  /* 0x000000ff00097202 */ /* 0x000fe20000000f00 */
[----:B---3--:R-:W-:Y:S01]  /*9690*/  FADD.FTZ R5, R5, R11 ;  /* 0x0000000b05057221 */ /* 0x008fe20000010000 */
[----:B------:R-:W-:-:S04]  /*96a0*/  FSETP.NE.FTZ.AND P2, PT, R6, RZ, PT ;  /* 0x000000ff0600720b */ /* 0x000fc80003f55000 */
[----:B------:R-:W-:-:S05]  /*96b0*/  FSETP.NE.FTZ.AND P1, PT, R5, RZ, PT ;  /* 0x000000ff0500720b */ /* 0x000fca0003f35000 */
[----:B------:R-:W2:Y:S01]  /*96c0*/  @P3 MUFU.RCP R8, R7 ;  /* 0x0000000700083308 */ /* 0x000ea20000001000 */
[----:B------:R-:W-:-:S03]  /*96d0*/  @P3 MOV R14, 0x3f317218 ;  /* 0x3f317218000e3802 */ /* 0x000fc60000000f00 */
[----:B------:R-:W-:Y:S02]  /*96e0*/  @P2 MOV R13, 0x3f317218 ;  /* 0x3f317218000d2802 */ /* 0x000fe40000000f00 */
[----:B------:R-:W-:Y:S02]  /*96f0*/  @P3 FMUL.FTZ R14, R14, c[0x0][0x2d0] ;  /* 0x0000b4000e0e3a20 */ /* 0x000fe40000410000 */
[----:B-1----:R-:W-:Y:S01]  /*9700*/  FADD.FTZ R4, R4, R10 ;  /* 0x0000000a04047221 */ /* 0x002fe20000010000 */
[----:B------:R-:W-:Y:S01]  /*9710*/  MOV R10, RZ ;  /* 0x000000ff000a7202 */ /* 0x000fe20000000f00 */
[----:B------:R-:W-:Y:S01]  /*9720*/  @P2 MUFU.RCP R9, R6 ;  /* 0x0000000600092308 */ /* 0x000fe20000001000 */
[----:B------:R-:W-:Y:S01]  /*9730*/  @P1 MOV R12, 0x3f317218 ;  /* 0x3f317218000c1802 */ /* 0x000fe20000000f00 */
[----:B------:R-:W-:Y:S01]  /*9740*/  @P2 FMUL.FTZ R13, R13, c[0x0][0x2d0] ;  /* 0x0000b4000d0d2a20 */ /* 0x000fe20000410000 */
[----:B------:R-:W-:Y:S01]  /*9750*/  FSETP.NE.FTZ.AND P0, PT, R4, RZ, PT ;  /* 0x000000ff0400720b */ /* 0x000fe20003f15000 */
[----:B--2---:R-:W-:-:S04]  /*9760*/  FMUL.FTZ R192, R8, R192 ;  /* 0x000000c008c07220 */ /* 0x004fc80000410000 */
[----:B------:R-:W1:Y:S01]  /*9770*/  @P1 MUFU.RCP R10, R5 ;  /* 0x00000005000a1308 */ /* 0x000e620000001000 */
[C---:B------:R-:W-:Y:S02]  /*9780*/  FMUL.FTZ R193, R8.reuse, R193 ;  /* 0x000000c108c17220 */ /* 0x040fe40000410000 */
[C---:B------:R-:W-:Y:S02]  /*9790*/  FMUL.FTZ R180, R8.reuse, R180 ;  /* 0x000000b408b47220 */ /* 0x040fe40000410000 */
[C---:B------:R-:W-:Y:S02]  /*97a0*/  FMUL.FTZ R181, R8.reuse, R181 ;  /* 0x000000b508b57220 */ /* 0x040fe40000410000 */
[C---:B------:R-:W-:Y:S01]  /*97b0*/  FMUL.FTZ R68, R8.reuse, R68 ;  /* 0x0000004408447220 */ /* 0x040fe20000410000 */
[----:B------:R-:W2:Y:S01]  /*97c0*/  @P3 MUFU.LG2 R7, R7 ;  /* 0x0000000700073308 */ /* 0x000ea20000000c00 */
[C---:B------:R-:W-:Y:S01]  /*97d0*/  FMUL.FTZ R69, R8.reuse, R69 ;  /* 0x0000004508457220 */ /* 0x040fe20000410000 */
[----:B------:R-:W-:Y:S01]  /*97e0*/  @P0 MOV R11, 0x3f317218 ;  /* 0x3f317218000b0802 */ /* 0x000fe20000000f00 */
[----:B------:R-:W-:-:S02]  /*97f0*/  FMUL.FTZ R80, R8, R80 ;  /* 0x0000005008507220 */ /* 0x000fc40000410000 */
[C---:B------:R-:W-:Y:S02]  /*9800*/  FMUL.FTZ R81, R8.reuse, R81 ;  /* 0x0000005108517220 */ /* 0x040fe40000410000 */
[C---:B------:R-:W-:Y:S01]  /*9810*/  FMUL.FTZ R84, R8.reuse, R84 ;  /* 0x0000005408547220 */ /* 0x040fe20000410000 */
[----:B------:R-:W3:Y:S01]  /*9820*/  @P2 MUFU.LG2 R6, R6 ;  /* 0x0000000600062308 */ /* 0x000ee20000000c00 */
[C---:B------:R-:W-:Y:S02]  /*9830*/  FMUL.FTZ R85, R8.reuse, R85 ;  /* 0x0000005508557220 */ /* 0x040fe40000410000 */
[C---:B------:R-:W-:Y:S02]  /*9840*/  FMUL.FTZ R96, R8.reuse, R96 ;  /* 0x0000006008607220 */ /* 0x040fe40000410000 */
[C---:B------:R-:W-:Y:S02]  /*9850*/  FMUL.FTZ R97, R8.reuse, R97 ;  /* 0x0000006108617220 */ /* 0x040fe40000410000 */
[C---:B------:R-:W-:Y:S01]  /*9860*/  FMUL.FTZ R100, R8.reuse, R100 ;  /* 0x0000006408647220 */ /* 0x040fe20000410000 */
[----:B------:R-:W4:Y:S01]  /*9870*/  @P0 MUFU.LG2 R15, R4 ;  /* 0x00000004000f0308 */ /* 0x000f220000000c00 */
        /* <DEDUP_REMOVED lines=20> */
[----:B-1----:R-:W-:-:S02]  /*99c0*/  FMUL.FTZ R188, R10, R188 ;  /* 0x000000bc0abc7220 */ /* 0x002fc40000410000 */
[C---:B------:R-:W-:Y:S02]  /*99d0*/  FMUL.FTZ R189, R10.reuse, R189 ;  /* 0x000000bd0abd7220 */ /* 0x040fe40000410000 */
[C---:B------:R-:W-:Y:S01]  /*99e0*/  FMUL.FTZ R184, R10.reuse, R184 ;  /* 0x000000b80ab87220 */ /* 0x040fe20000410000 */
[----:B------:R1:W-:Y:S01]  /*99f0*/  @P0 MUFU.RCP R8, R4 ;  /* 0x0000000400080308 */ /* 0x0003e20000001000 */
[C---:B------:R-:W-:Y:S02]  /*9a00*/  FMUL.FTZ R185, R10.reuse, R185 ;  /* 0x000000b90ab97220 */ /* 0x040fe40000410000 */
[C---:B------:R-:W-:Y:S02]  /*9a10*/  FMUL.FTZ R72, R10.reuse, R72 ;  /* 0x000000480a487220 */ /* 0x040fe40000410000 */
[C---:B------:R-:W-:Y:S02]  /*9a20*/  FMUL.FTZ R73, R10.reuse, R73 ;  /* 0x000000490a497220 */ /* 0x040fe40000410000 */
[----:B------:R-:W-:-:S02]  /*9a30*/  FMUL.FTZ R76, R10, R76 ;  /* 0x0000004c0a4c7220 */ /* 0x000fc40000410000 */
[C---:B------:R-:W-:Y:S02]  /*9a40*/  FMUL.FTZ R77, R10.reuse, R77 ;  /* 0x0000004d0a4d7220 */ /* 0x040fe40000410000 */
[C---:B------:R-:W-:Y:S02]  /*9a50*/  FMUL.FTZ R88, R10.reuse, R88 ;  /* 0x000000580a587220 */ /* 0x040fe40000410000 */
[C---:B------:R-:W-:Y:S02]  /*9a60*/  FMUL.FTZ R89, R10.reuse, R89 ;  /* 0x000000590a597220 */ /* 0x040fe40000410000 */
[C---:B------:R-:W-:Y:S01]  /*9a70*/  FMUL.FTZ R92, R10.reuse, R92 ;  /* 0x0000005c0a5c7220 */ /* 0x040fe20000410000 */
[----:B-1----:R-:W-:Y:S01]  /*9a80*/  MOV R4, 0xff800000 ;  /* 0xff80000000047802 */ /* 0x002fe20000000f00 */
        /* <DEDUP_REMOVED lines=23> */
[----:B---3--:R-:W-:Y:S02]  /*9c00*/  @P2 FMUL.FTZ R6, R6, 0.69314718246459960938 ;  /* 0x3f31721806062820 */ /* 0x008fe40000410000 */
[----:B------:R-:W-:Y:S02]  /*9c10*/  @P1 FMUL.FTZ R12, R12, c[0x0][0x2d0] ;  /* 0x0000b4000c0c1a20 */ /* 0x000fe40000410000 */
[----:B----4-:R-:W-:Y:S02]  /*9c20*/  @P0 FMUL.FTZ R15, R15, 0.69314718246459960938 ;  /* 0x3f3172180f0f0820 */ /* 0x010fe40000410000 */
[----:B------:R-:W-:-:S02]  /*9c30*/  @P0 FMUL.FTZ R11, R11, c[0x0][0x2d0] ;  /* 0x0000b4000b0b0a20 */ /* 0x000fc40000410000 */
[C---:B------:R-:W-:Y:S02]  /*9c40*/  FMUL.FTZ R194, R9.reuse, R194 ;  /* 0x000000c209c27220 */ /* 0x040fe40000410000 */
[C---:B------:R-:W-:Y:S02]  /*9c50*/  FMUL.FTZ R195, R9.reuse, R195 ;  /* 0x000000c309c37220 */ /* 0x040fe40000410000 */
[C---:B------:R-:W-:Y:S01]  /*9c60*/  FMUL.FTZ R182, R9.reuse, R182 ;  /* 0x000000b609b67220 */ /* 0x040fe20000410000 */
[----:B-1----:R-:W-:Y:S01]  /*9c70*/  MOV R5, 0xff800000 ;  /* 0xff80000000057802 */ /* 0x002fe20000000f00 */
[----:B-----5:R-:W-:Y:S02]  /*9c80*/  @P1 FMUL.FTZ R10, R10, 0.69314718246459960938 ;  /* 0x3f3172180a0a1820 */ /* 0x020fe40000410000 */
        /* <DEDUP_REMOVED lines=29> */
[----:B------:R-:W-:Y:S01]  /*9e60*/  MOV R9, 0xff800000 ;  /* 0xff80000000097802 */ /* 0x000fe20000000f00 */
        /* <DEDUP_REMOVED lines=31> */
[----:B------:R-:W-:Y:S01]  /*a060*/  FMUL.FTZ R167, R8, R167 ;  /* 0x000000a708a77220 */ /* 0x000fe20000410000 */
[----:B------:R-:W-:Y:S01]  /*a070*/  MOV R8, 0xff800000 ;  /* 0xff80000000087802 */ /* 0x000fe20000000f00 */
[----:B------:R-:W-:-:S02]  /*a080*/  @P3 FFMA.FTZ R4, R14, R196, R7 ;  /* 0x000000c40e043223 */ /* 0x000fc40000010007 */
[----:B------:R-:W-:Y:S02]  /*a090*/  @P2 FFMA.FTZ R5, R13, R3, R6 ;  /* 0x000000030d052223 */ /* 0x000fe40000010006 */
[----:B------:R-:W-:Y:S02]  /*a0a0*/  @P1 FFMA.FTZ R8, R12, R2, R10 ;  /* 0x000000020c081223 */ /* 0x000fe4000001000a */
[----:B------:R-:W-:Y:S02]  /*a0b0*/  @P0 FFMA.FTZ R9, R11, R0, R15 ;  /* 0x000000000b090223 */ /* 0x000fe4000001000f */
.L_x_1920:
[----:B------:R-:W-:Y:S05]  /*a0c0*/  @P4 BRA `(.L_x_1940) ;  /* 0x0000209000004947 */ /* 0x000fea0003800000 */
[----:B------:R-:W1:Y:S01]  /*a0d0*/  S2R R7, SR_TID.X ;  /* 0x0000000000077919 */ /* 0x000e620000002100 */
[----:B------:R-:W-:Y:S01]  /*a0e0*/  IMAD R16, RZ, RZ, -UR10 ;  /* 0x8000000aff107e24 */ /* 0x000fe2000f8e02ff */
[----:B------:R-:W-:Y:S01]  /*a0f0*/  USHF.R.S32.HI UR6, URZ, 0x1f, UR10 ;  /* 0x0000001f3f067899 */ /* 0x000fe2000801140a */
[----:B------:R-:W-:Y:S01]  /*a100*/  IMAD.MOV.U32 R13, RZ, RZ, c[0x0][0x4e8] ;  /* 0x00013a00ff0d7624 */ /* 0x000fe200078e00ff */
[----:B------:R-:W3:Y:S01]  /*a110*/  S2R R0, SR_CTAID.Y ;  /* 0x0000000000007919 */ /* 0x000ee20000002600 */
[----:B------:R-:W-:Y:S01]  /*a120*/  ULDC.64 UR4, c[0x0][0x4d0] ;  /* 0x0001340000047ab9 */ /* 0x000fe20000000a00 */
[----:B------:R-:W-:Y:S01]  /*a130*/  BSSY B0, `(.L_x_1941) ;  /* 0x00000dc000007945 */ /* 0x000fe20003800000 */
[----:B------:R-:W-:Y:S01]  /*a140*/  UIMAD UR7, UR6, UR4, URZ ;  /* 0x00000004060772a4 */ /* 0x000fe2000f8e023f */
[----:B------:R-:W4:Y:S01]  /*a150*/  S2R R20, SR_CTAID.Z ;  /* 0x0000000000147919 */ /* 0x000f220000002700 */
[----:B--2---:R-:W-:-:S03]  /*a160*/  UIMAD.WIDE.U32 UR8, UR10, UR4, URZ ;  /* 0x000000040a0872a5 */ /* 0x004fc6000f8e003f */
[----:B------:R-:W-:Y:S01]  /*a170*/  BAR.SYNC.DEFER_BLOCKING 0x1, 0x80 ;  /* 0x0042000000007b1d */ /* 0x000fe20000010000 */
[----:B------:R-:W-:Y:S01]  /*a180*/  UIMAD UR5, UR10, UR5, UR7 ;  /* 0x000000050a0572a4 */ /* 0x000fe2000f8e0207 */
[C---:B------:R-:W-:Y:S01]  /*a190*/  ISETP.NE.AND P0, PT, R13.reuse, 0x1, PT ;  /* 0x000000010d00780c */ /* 0x040fe20003f05270 */
[----:B------:R-:W-:Y:S02]  /*a1a0*/  IMAD.U32 R23, RZ, RZ, UR9 ;  /* 0x00000009ff177e24 */ /* 0x000fe4000f8e00ff */
[----:B------:R-:W-:Y:S01]  /*a1b0*/  UIADD3 UR5, UR9, UR5, URZ ;  /* 0x0000000509057290 */ /* 0x000fe2000fffe03f */
[----:B------:R-:W2:Y:S01]  /*a1c0*/  S2R R12, SR_CTAID.X ;  /* 0x00000000000c7919 */ /* 0x000ea20000002500 */
[----:B------:R-:W-:Y:S02]  /*a1d0*/  IMAD.U32 R22, RZ, RZ, UR8 ;  /* 0x00000008ff167e24 */ /* 0x000fe4000f8e00ff */
[----:B------:R-:W-:Y:S02]  /*a1e0*/  IMAD R13, R13, c[0x0][0x388], RZ ;  /* 0x0000e2000d0d7a24 */ /* 0x000fe400078e02ff */
[----:B------:R-:W-:Y:S01]  /*a1f0*/  IMAD.U32 R23, RZ, RZ, UR5 ;  /* 0x00000005ff177e24 */ /* 0x000fe2000f8e00ff */
[----:B-1----:R-:W-:Y:S01]  /*a200*/  SHF.R.S32.HI R3, RZ, 0x1f, R7 ;  /* 0x0000001fff037819 */ /* 0x002fe20000011407 */
[----:B------:R-:W-:-:S02]  /*a210*/  ULDC.64 UR4, c[0x0][0x438] ;  /* 0x00010e0000047ab9 */ /* 0x000fc40000000a00 */
[----:B------:R-:W-:Y:S01]  /*a220*/  UIMAD UR6, UR6, UR4, URZ ;  /* 0x00000004060672a4 */ /* 0x000fe2000f8e023f */
[CC--:B------:R-:W-:Y:S01]  /*a230*/  LEA.HI R6, R3.reuse, R7.reuse, RZ, 0x2 ;  /* 0x0000000703067211 */ /* 0x0c0fe200078f10ff */
[----:B---3--:R-:W-:Y:S01]  /*a240*/  IMAD R16, R16, c[0x0][0x550], R0 ;  /* 0x0001540010107a24 */ /* 0x008fe200078e0200 */
[-C--:B------:R-:W-:Y:S01]  /*a250*/  LEA.HI R3, R3, R7.reuse, RZ, 0x5 ;  /* 0x0000000703037211 */ /* 0x080fe200078f28ff */
[----:B------:R-:W-:Y:S01]  /*a260*/  UIMAD.WIDE.U32 UR8, UR10, UR4, URZ ;  /* 0x000000040a0872a5 */ /* 0x000fe2000f8e003f */
[----:B------:R-:W-:Y:S01]  /*a270*/  LOP3.LUT R6, R6, 0xfffffffc, RZ, 0xc0, !PT ;  /* 0xfffffffc06067812 */ /* 0x000fe200078ec0ff */
[----:B------:R-:W-:Y:S01]  /*a280*/  UIMAD UR4, UR10, UR5, UR6 ;  /* 0x000000050a0472a4 */ /* 0x000fe2000f8e0206 */
[----:B------:R-:W-:Y:S01]  /*a290*/  LOP3.LUT R2, R3, 0xffffffe0, RZ, 0xc0, !PT ;  /* 0xffffffe003027812 */ /* 0x000fe200078ec0ff */
[----:B----4-:R-:W-:Y:S01]  /*a2a0*/  IMAD.WIDE.U32 R22, R20, c[0x0][0x4d8], R22 ;  /* 0x0001360014167a25 */ /* 0x010fe200078e0016 */
[----:B------:R-:W-:Y:S01]  /*a2b0*/  IADD3 R6, -R6, R7, RZ ;  /* 0x0000000706067210 */ /* 0x000fe20007ffe1ff */
[----:B------:R-:W-:Y:S01]  /*a2c0*/  UIADD3 UR4, UR9, UR4, URZ ;  /* 0x0000000409047290 */ /* 0x000fe2000fffe03f */
[----:B------:R-:W-:Y:S01]  /*a2d0*/  MOV R18, UR8 ;  /* 0x0000000800127c02 */ /* 0x000fe20008000f00 */
[----:B------:R-:W-:Y:S01]  /*a2e0*/  IMAD.IADD R2, R7, 0x1, -R2 ;  /* 0x0000000107027824 */ /* 0x000fe200078e0a02 */
[----:B------:R-:W-:Y:S01]  /*a2f0*/  LEA.HI R0, R6, R6, RZ, 0x1 ;  /* 0x0000000606007211 */ /* 0x000fe200078f08ff */
[----:B------:R-:W-:Y:S01]  /*a300*/  IMAD.U32 R19, RZ, RZ, UR9 ;  /* 0x00000009ff137e24 */ /* 0x000fe2000f8e00ff */
[----:B------:R-:W-:Y:S01]  /*a310*/  SHF.R.S32.HI R7, RZ, 0x5, R3 ;  /* 0x00000005ff077819 */ /* 0x000fe20000011403 */
[----:B------:R-:W-:Y:S01]  /*a320*/  IMAD.U32 R11, RZ, RZ, UR4 ;  /* 0x00000004ff0b7e24 */ /* 0x000fe2000f8e00ff */
[----:B------:R-:W-:-:S02]  /*a330*/  LOP3.LUT R10, R0, 0x1ffffffe, RZ, 0xc0, !PT ;  /* 0x1ffffffe000a7812 */ /* 0x000fc400078ec0ff */
[----:B------:R-:W-:Y:S02]  /*a340*/  SHF.R.S32.HI R3, RZ, 0x1f, R3 ;  /* 0x0000001fff037819 */ /* 0x000fe40000011403 */
[----:B------:R-:W-:Y:S01]  /*a350*/  SHF.L.U32 R15, R0, 0x5, RZ ;  /* 0x00000005000f7819 */ /* 0x000fe200000006ff */
[----:B------:R-:W-:Y:S01]  /*a360*/  IMAD.IADD R6, R6, 0x1, -R10 ;  /* 0x0000000106067824 */ /* 0x000fe200078e0a0a */
[----:B------:R-:W-:Y:S02]  /*a370*/  LEA.HI R10, R3, R7, RZ, 0x2 ;  /* 0x00000007030a7211 */ /* 0x000fe400078f10ff */
[----:B------:R-:W-:Y:S02]  /*a380*/  SHF.R.S32.HI R0, RZ, 0x1f, R2 ;  /* 0x0000001fff007819 */ /* 0x000fe40000011402 */
[----:B------:R-:W-:Y:S02]  /*a390*/  LOP3.LUT R10, R10, 0xffffffc, RZ, 0xc0, !PT ;  /* 0x0ffffffc0a0a7812 */ /* 0x000fe400078ec0ff */
[----:B------:R-:W-:-:S02]  /*a3a0*/  LOP3.LUT R15, R15, 0xffffffc0, RZ, 0xc0, !PT ;  /* 0xffffffc00f0f7812 */ /* 0x000fc400078ec0ff */
[----:B------:R-:W-:Y:S01]  /*a3b0*/  LEA.HI R0, R0, R2, RZ, 0x2 ;  /* 0x0000000200007211 */ /* 0x000fe200078f10ff */
[----:B------:R-:W-:Y:S01]  /*a3c0*/  IMAD.IADD R10, R7, 0x1, -R10 ;  /* 0x00000001070a7824 */ /* 0x000fe200078e0a0a */
[----:B------:R-:W-:Y:S01]  /*a3d0*/  SHF.R.S32.HI R3, RZ, 0x1f, R20 ;  /* 0x0000001fff037819 */ /* 0x000fe20000011414 */
[----:B------:R-:W-:Y:S01]  /*a3e0*/  IMAD R15, R6, 0x8, R15 ;  /* 0x00000008060f7824 */ /* 0x000fe200078e020f */
[----:B------:R-:W-:Y:S02]  /*a3f0*/  SHF.R.S32.HI R6, RZ, 0x2, R0 ;  /* 0x00000002ff067819 */ /* 0x000fe40000011400 */
[----:B------:R-:W-:Y:S01]  /*a400*/  SHF.R.S32.HI R14, RZ, 0x1f, R16 ;  /* 0x0000001fff0e7819 */ /* 0x000fe20000011410 */
[C---:B------:R-:W-:Y:S01]  /*a410*/  IMAD R7, R3.reuse, c[0x0][0x4d8], RZ ;  /* 0x0001360003077a24 */ /* 0x040fe200078e02ff */
[----:B------:R-:W-:Y:S01]  /*a420*/  LEA R6, R10, R6, 0x4 ;  /* 0x000000060a067211 */ /* 0x000fe200078e20ff */
[----:B------:R-:W-:Y:S01]  /*a430*/  IMAD R3, R3, c[0x0][0x440], RZ ;  /* 0x0001100003037a24 */ /* 0x000fe200078e02ff */
[----:B------:R-:W-:Y:S01]  /*a440*/  LOP3.LUT P1, RZ, R2, 0x3, RZ, 0xc0, !PT ;  /* 0x0000000302ff7812 */ /* 0x000fe2000782c0ff */
[----:B------:R-:W-:Y:S01]  /*a450*/  IMAD.MOV.U32 R10, RZ, RZ, R18 ;  /* 0x000000ffff0a7224 */ /* 0x000fe200078e0012 */
[----:B------:R-:W-:Y:S01]  /*a460*/  IADD3 R15, R6, R15, RZ ;  /* 0x0000000f060f7210 */ /* 0x000fe20007ffe0ff */
[----:B------:R-:W-:Y:S01]  /*a470*/  IMAD R7, R20, c[0x0][0x4dc], R7 ;  /* 0x0001370014077a24 */ /* 0x000fe200078e0207 */
[----:B------:R-:W-:Y:S01]  /*a480*/  LOP3.LUT R0, R0, 0x7ffffffc, RZ, 0xc0, !PT ;  /* 0x7ffffffc00007812 */ /* 0x000fe200078ec0ff */
[----:B------:R-:W-:-:S02]  /*a490*/  IMAD R3, R20, c[0x0][0x444], R3 ;  /* 0x0001110014037a24 */ /* 0x000fc400078e0203 */
[----:B--2---:R-:W-:Y:S01]  /*a4a0*/  IMAD R15, R12, 0x80, R15 ;  /* 0x000000800c0f7824 */ /* 0x004fe200078e020f */
[----:B------:R-:W-:Y:S01]  /*a4b0*/  IADD3 R0, R2, -R0, RZ ;  /* 0x8000000002007210 */ /* 0x000fe20007ffe0ff */
[----:B------:R-:W-:-:S04]  /*a4c0*/  IMAD.WIDE.U32 R20, R20, c[0x0][0x440], R10 ;  /* 0x0001100014147a25 */ /* 0x000fc800078e000a */
[----:B------:R-:W-:-:S04]  /*a4d0*/  @P0 IMAD.HI.U32 R17, R15, c[0x0][0x4ec], RZ ;  /* 0x00013b000f110a27 */ /* 0x000fc800078e00ff */
[----:B------:R-:W-:-:S04]  /*a4e0*/  @P0 IMAD.HI.U32 R10, R15, c[0x0][0x4ec], RZ ;  /* 0x00013b000f0a0a27 */ /* 0x000fc800078e00ff */
[----:B------:R-:W-:Y:S01]  /*a4f0*/  IMAD.IADD R21, R21, 0x1, R3 ;  /* 0x0000000115157824 */ /* 0x000fe200078e0203 */
[----:B------:R-:W-:Y:S01]  /*a500*/  MOV R3, R15 ;  /* 0x0000000f00037202 */ /* 0x000fe20000000f00 */
[----:B------:R-:W-:Y:S01]  /*a510*/  IMAD.IADD R23, R23, 0x1, R7 ;  /* 0x0000000117177824 */ /* 0x000fe200078e0207 */
[----:B------:R-:W-:Y:S01]  /*a520*/  @P0 SHF.R.U32.HI R3, RZ, c[0x0][0x4f0], R17 ;  /* 0x00013c00ff030a19 */ /* 0x000fe20000011611 */
[----:B------:R-:W-:Y:S01]  /*a530*/  IMAD.MOV.U32 R7, RZ, RZ, R15 ;  /* 0x000000ffff077224 */ /* 0x000fe200078e000f */
[----:B------:R-:W-:Y:S01]  /*a540*/  @P0 SHF.R.U32.HI R7, RZ, c[0x0][0x4f0], R10 ;  /* 0x00013c00ff070a19 */ /* 0x000fe2000001160a */
[C---:B------:R-:W-:Y:S02]  /*a550*/  IMAD R11, R14.reuse, c[0x0][0x448], RZ ;  /* 0x000112000e0b7a24 */ /* 0x040fe400078e02ff */
[----:B------:R-:W-:Y:S01]  /*a560*/  IMAD R10, R14, c[0x0][0x4e0], RZ ;  /* 0x000138000e0a7a24 */ /* 0x000fe200078e02ff */
[----:B------:R-:W-:Y:S01]  /*a570*/  SHF.R.S32.HI R14, RZ, 0x1f, R7 ;  /* 0x0000001fff0e7819 */ /* 0x000fe20000011407 */
[----:B------:R-:W-:-:S02]  /*a580*/  IMAD.MOV R18, RZ, RZ, -R3 ;  /* 0x000000ffff127224 */ /* 0x000fc400078e0a03 */
[C---:B------:R-:W-:Y:S02]  /*a590*/  IMAD R11, R16.reuse, c[0x0][0x44c], R11 ;  /* 0x00011300100b7a24 */ /* 0x040fe400078e020b */
[----:B------:R-:W-:-:S04]  /*a5a0*/  IMAD.WIDE.U32 R20, R16, c[0x0][0x448], R20 ;  /* 0x0001120010147a25 */ /* 0x000fc800078e0014 */
[C---:B------:R-:W-:Y:S01]  /*a5b0*/  IMAD R10, R16.reuse, c[0x0][0x4e4], R10 ;  /* 0x00013900100a7a24 */ /* 0x040fe200078e020a */
[----:B------:R-:W-:Y:S01]  /*a5c0*/  IADD3 R21, R21, R11, RZ ;  /* 0x0000000b15157210 */ /* 0x000fe20007ffe0ff */
[----:B------:R-:W-:Y:S01]  /*a5d0*/  IMAD.WIDE.U32 R16, R16, c[0x0][0x4e0], R22 ;  /* 0x0001380010107a25 */ /* 0x000fe200078e0016 */
[----:B------:R-:W-:-:S03]  /*a5e0*/  SHF.R.S32.HI R11, RZ, 0x1f, R3 ;  /* 0x0000001fff0b7819 */ /* 0x000fc60000011403 */
[----:B------:R-:W-:Y:S01]  /*a5f0*/  IMAD R18, R18, c[0x0][0x4e8], R15 ;  /* 0x00013a0012127a24 */ /* 0x000fe200078e020f */
[----:B------:R-:W-:Y:S01]  /*a600*/  IADD3 R16, P0, R3, R16, RZ ;  /* 0x0000001003107210 */ /* 0x000fe20007f1e0ff */
[----:B------:R-:W-:Y:S02]  /*a610*/  IMAD R14, R14, c[0x0][0x430], RZ ;  /* 0x00010c000e0e7a24 */ /* 0x000fe400078e02ff */
[----:B------:R-:W-:Y:S01]  /*a620*/  IMAD R12, R12, 0x80, R6 ;  /* 0x000000800c0c7824 */ /* 0x000fe200078e0206 */
[----:B------:R-:W-:Y:S01]  /*a630*/  SHF.R.S32.HI R3, RZ, 0x1f, R18 ;  /* 0x0000001fff037819 */ /* 0x000fe20000011412 */
[----:B------:R-:W-:Y:S01]  /*a640*/  IMAD R14, R7, c[0x0][0x434], R14 ;  /* 0x00010d00070e7a24 */ /* 0x000fe200078e020e */
[----:B------:R-:W-:Y:S01]  /*a650*/  IADD3.X R17, R11, R17, R10, P0, !PT ;  /* 0x000000110b117210 */ /* 0x000fe200007fe40a */
[----:B------:R-:W-:Y:S01]  /*a660*/  IMAD.WIDE.U32 R10, R7, c[0x0][0x430], R20 ;  /* 0x00010c00070a7a25 */ /* 0x000fe200078e0014 */
[----:B------:R-:W-:-:S03]  /*a670*/  ISETP.GE.OR P4, PT, R12, R13, P1 ;  /* 0x0000000d0c00720c */ /* 0x000fc60000f86670 */
[----:B------:R-:W-:Y:S02]  /*a680*/  IMAD R3, R3, c[0x0][0x4c8], RZ ;  /* 0x0001320003037a24 */ /* 0x000fe400078e02ff */
[----:B------:R-:W-:Y:S02]  /*a690*/  IMAD.MOV R7, RZ, RZ, -R7 ;  /* 0x000000ffff077224 */ /* 0x000fe400078e0a07 */
[----:B------:R-:W-:-:S04]  /*a6a0*/  IMAD.WIDE.U32 R16, R18, c[0x0][0x4c8], R16 ;  /* 0x0001320012107a25 */ /* 0x000fc800078e0010 */
[----:B------:R-:W-:Y:S02]  /*a6b0*/  IMAD R3, R18, c[0x0][0x4cc], R3 ;  /* 0x0001330012037a24 */ /* 0x000fe400078e0203 */
[----:B------:R-:W-:Y:S02]  /*a6c0*/  IMAD R7, R7, c[0x0][0x4e8], R15 ;  /* 0x00013a0007077a24 */ /* 0x000fe400078e020f */
[----:B------:R-:W-:Y:S01]  /*a6d0*/  IMAD.IADD R11, R11, 0x1, R14 ;  /* 0x000000010b0b7824 */ /* 0x000fe200078e020e */
[C---:B------:R-:W-:Y:S02]  /*a6e0*/  LEA R14, P0, R16.reuse, c[0x0][0x4a8], 0x2 ;  /* 0x00012a00100e7a11 */ /* 0x040fe400078010ff */
[----:B------:R-:W-:Y:S01]  /*a6f0*/  IADD3 R15, R17, R3, RZ ;  /* 0x00000003110f7210 */ /* 0x000fe20007ffe0ff */
[----:B------:R-:W-:Y:S01]  /*a700*/  IMAD.WIDE.U32 R22, R7, c[0x0][0x428], R10 ;  /* 0x00010a0007167a25 */ /* 0x000fe200078e000a */
[----:B------:R-:W-:Y:S01]  /*a710*/  SHF.R.S32.HI R3, RZ, 0x1f, R7 ;  /* 0x0000001fff037819 */ /* 0x000fe20000011407 */
[----:B------:R-:W-:Y:S01]  /*a720*/  SHFL.IDX PT, R20, R14, RZ, 0x1c1f ;  /* 0x001c1fff0e147589 */ /* 0x000fe200000e0000 */
[----:B------:R-:W-:-:S02]  /*a730*/  LEA.HI.X R6, R16, c[0x0][0x4ac], R15, 0x2, P0 ;  /* 0x00012b0010067a11 */ /* 0x000fc400000f140f */
[C---:B------:R-:W-:Y:S01]  /*a740*/  IADD3 R11, R12.reuse, 0x8, RZ ;  /* 0x000000080c0b7810 */ /* 0x040fe20007ffe0ff */
[----:B------:R-:W-:Y:S01]  /*a750*/  SHFL.IDX PT, R18, R14, 0x1, 0x1c1f ;  /* 0x003c1f000e127f89 */ /* 0x000fe200000e0000 */
[----:B------:R-:W-:Y:S01]  /*a760*/  IMAD R3, R3, c[0x0][0x428], RZ ;  /* 0x00010a0003037a24 */ /* 0x000fe200078e02ff */
[C---:B------:R-:W-:Y:S02]  /*a770*/  IADD3 R10, R12.reuse, 0x40, RZ ;  /* 0x000000400c0a7810 */ /* 0x040fe40007ffe0ff */
[----:B------:R-:W1:Y:S01]  /*a780*/  SHFL.IDX PT, R21, R6, RZ, 0x1c1f ;  /* 0x001c1fff06157589 */ /* 0x000e6200000e0000 */
[----:B------:R-:W-:Y:S01]  /*a790*/  IMAD R3, R7, c[0x0][0x42c], R3 ;  /* 0x00010b0007037a24 */ /* 0x000fe200078e0203 */
[----:B------:R-:W-:Y:S02]  /*a7a0*/  IADD3 R7, R12, 0x48, RZ ;  /* 0x000000480c077810 */ /* 0x000fe40007ffe0ff */
[----:B------:R-:W2:Y:S01]  /*a7b0*/  SHFL.IDX PT, R19, R6, 0x1, 0x1c1f ;  /* 0x003c1f0006137f89 */ /* 0x000ea200000e0000 */
[-C--:B------:R-:W-:Y:S01]  /*a7c0*/  ISETP.GE.OR P3, PT, R11, R13.reuse, P1 ;  /* 0x0000000d0b00720c */ /* 0x080fe20000f66670 */
[----:B------:R-:W-:Y:S01]  /*a7d0*/  IMAD.IADD R3, R23, 0x1, R3 ;  /* 0x0000000117037824 */ /* 0x000fe200078e0203 */
[-C--:B------:R-:W-:Y:S01]  /*a7e0*/  ISETP.GE.OR P2, PT, R10, R13.reuse, P1 ;  /* 0x0000000d0a00720c */ /* 0x080fe20000f46670 */
[----:B------:R-:W-:Y:S01]  /*a7f0*/  SHFL.IDX PT, R16, R14, 0x2, 0x1c1f ;  /* 0x005c1f000e107f89 */ /* 0x000fe200000e0000 */
[----:B------:R-:W-:-:S02]  /*a800*/  ISETP.GE.OR P1, PT, R7, R13, P1 ;  /* 0x0000000d0700720c */ /* 0x000fc40000f26670 */
[-C--:B------:R-:W-:Y:S01]  /*a810*/  ISETP.GE.AND P5, PT, R10, R13.reuse, PT ;  /* 0x0000000d0a00720c */ /* 0x080fe20003fa6270 */
[----:B------:R-:W3:Y:S01]  /*a820*/  SHFL.IDX PT, R17, R6, 0x2, 0x1c1f ;  /* 0x005c1f0006117f89 */ /* 0x000ee200000e0000 */
[----:B------:R-:W-:-:S03]  /*a830*/  ISETP.GE.AND P6, PT, R7, R13, PT ;  /* 0x0000000d0700720c */ /* 0x000fc60003fc6270 */
[----:B------:R-:W-:Y:S04]  /*a840*/  SHFL.IDX PT, R14, R14, 0x3, 0x1c1f ;  /* 0x007c1f000e0e7f89 */ /* 0x000fe800000e0000 */
[----:B------:R4:W5:Y:S04]  /*a850*/  SHFL.IDX PT, R15, R6, 0x3, 0x1c1f ;  /* 0x007c1f00060f7f89 */ /* 0x00096800000e0000 */
[----:B-1----:R-:W-:Y:S04]  /*a860*/  @!P4 ST.E [R20.64], R4 ;  /* 0x000000041400c985 */ /* 0x002fe8000c10190c */
[----:B--2---:R1:W-:Y:S04]  /*a870*/  @!P3 ST.E [R18.64], R5 ;  /* 0x000000051200b985 */ /* 0x0043e8000c10190c */
[----:B---3--:R2:W-:Y:S01]  /*a880*/  @!P2 ST.E [R16.64], R8 ;  /* 0x000000081000a985 */ /* 0x0085e2000c10190c */
[----:B----4-:R-:W-:-:S03]  /*a890*/  LEA R6, P0, R22, c[0x0][0x400], 0x2 ;  /* 0x0001000016067a11 */ /* 0x010fc600078010ff */
[----:B-----5:R2:W-:Y:S01]  /*a8a0*/  @!P1 ST.E [R14.64], R9 ;  /* 0x000000090e009985 */ /* 0x0205e2000c10190c */
[-C--:B------:R-:W-:Y:S02]  /*a8b0*/  ISETP.GE.AND P1, PT, R12, R13.reuse, PT ;  /* 0x0000000d0c00720c */ /* 0x080fe40003f26270 */
[----:B------:R-:W-:Y:S01]  /*a8c0*/  LEA.HI.X R3, R22, c[0x0][0x404], R3, 0x2, P0 ;  /* 0x0001010016037a11 */ /* 0x000fe200000f1403 */
[----:B------:R2:W3:Y:S01]  /*a8d0*/  SHFL.IDX PT, R20, R6, RZ, 0x1c1f ;  /* 0x001c1fff06147589 */ /* 0x0004e200000e0000 */
[----:B------:R-:W-:-:S03]  /*a8e0*/  ISETP.GE.AND P0, PT, R11, R13, PT ;  /* 0x0000000d0b00720c */ /* 0x000fc60003f06270 */
[----:B------:R2:W4:Y:S01]  /*a8f0*/  SHFL.IDX PT, R21, R3, RZ, 0x1c1f ;  /* 0x001c1fff03157589 */ /* 0x00052200000e0000 */
[----:B-1----:R-:W-:-:S05]  /*a900*/  IMAD.SHL.U32 R5, R0, 0x2, RZ ;  /* 0x0000000200057824 */ /* 0x002fca00078e00ff */
[----:B------:R-:W-:Y:S05]  /*a910*/  @P1 BRA `(.L_x_1942) ;  /* 0x000005d000001947 */ /* 0x000fea0003800000 */
[C---:B------:R-:W-:Y:S02]  /*a920*/  IADD3 R4, R5.reuse, 0x8, RZ ;  /* 0x0000000805047810 */ /* 0x040fe40007ffe0ff */
[C---:B------:R-:W-:Y:S02]  /*a930*/  IADD3 R2, R5.reuse, 0x10, RZ ;  /* 0x0000001005027810 */ /* 0x040fe40007ffe0ff */
[----:B------:R-:W-:Y:S02]  /*a940*/  ISETP.GE.AND P3, PT, R4, c[0x0][0x3c8], PT ;  /* 0x0000f20004007a0c */ /* 0x000fe40003f66270 */
[----:B------:R-:W-:Y:S02]  /*a950*/  ISETP.GE.AND P2, PT, R2, c[0x0][0x3c8], PT ;  /* 0x0000f20002007a0c */ /* 0x000fe40003f46270 */
[C---:B------:R-:W-:Y:S02]  /*a960*/  IADD3 R0, R5.reuse, 0x18, RZ ;  /* 0x0000001805007810 */ /* 0x040fe40007ffe0ff */
[----:B------:R-:W-:-:S02]  /*a970*/  ISETP.GE.AND P4, PT, R5, c[0x0][0x3c8], PT ;  /* 0x0000f20005007a0c */ /* 0x000fc40003f86270 */
[----:B------:R-:W-:Y:S02]  /*a980*/  ISETP.GE.AND P1, PT, R0, c[0x0][0x3c8], PT ;  /* 0x0000f20000007a0c */ /* 0x000fe40003f26270 */
[----:B------:R-:W-:-:S03]  /*a990*/  IADD3 R7, R5, 0x28, RZ ;  /* 0x0000002805077810 */ /* 0x000fc60007ffe0ff */
[----:B------:R-:W-:Y:S02]  /*a9a0*/  @!P3 LEA.HI R4, R4, R4, RZ, 0x1 ;  /* 0x000000040404b211 */ /* 0x000fe400078f08ff */
[----:B------:R-:W-:Y:S02]  /*a9b0*/  @!P2 LEA.HI R2, R2, R2, RZ, 0x1 ;  /* 0x000000020202a211 */ /* 0x000fe400078f08ff */
[----:B------:R-:W-:Y:S02]  /*a9c0*/  @!P3 LOP3.LUT R4, R4, 0xfffffffe, RZ, 0xc0, !PT ;  /* 0xfffffffe0404b812 */ /* 0x000fe400078ec0ff */
[C-C-:B--234-:R-:W-:Y:S01]  /*a9d0*/  @!P4 IMAD.WIDE R8, R5.reuse, 0x4, R20.reuse ;  /* 0x000000040508c825 */ /* 0x15cfe200078e0214 */
[----:B------:R-:W-:Y:S02]  /*a9e0*/  @!P2 LOP3.LUT R2, R2, 0xfffffffe, RZ, 0xc0, !PT ;  /* 0xfffffffe0202a812 */ /* 0x000fe400078ec0ff */
[----:B------:R-:W-:Y:S01]  /*a9f0*/  @!P1 LEA.HI R0, R0, R0, RZ, 0x1 ;  /* 0x0000000000009211 */ /* 0x000fe200078f08ff */
[----:B------:R-:W-:Y:S01]  /*aa00*/  @!P3 IMAD.WIDE R10, R4, 0x4, R20 ;  /* 0x00000004040ab825 */ /* 0x000fe200078e0214 */
[----:B------:R1:W-:Y:S01]  /*aa10*/  @!P4 ST.E.64 [R8.64], R192 ;  /* 0x000000c00800c985 */ /* 0x0003e2000c101b0c */
[----:B------:R-:W-:-:S02]  /*aa20*/  IADD3 R4, R5, 0x20, RZ ;  /* 0x0000002005047810 */ /* 0x000fc40007ffe0ff */
[----:B------:R-:W-:Y:S01]  /*aa30*/  @!P1 LOP3.LUT R0, R0, 0xfffffffe, RZ, 0xc0, !PT ;  /* 0xfffffffe00009812 */ /* 0x000fe200078ec0ff */
[----:B------:R2:W-:Y:S01]  /*aa40*/  @!P3 ST.E.64 [R10.64], R180 ;  /* 0x000000b40a00b985 */ /* 0x0005e2000c101b0c */
[----:B------:R-:W-:Y:S02]  /*aa50*/  ISETP.GE.AND P4, PT, R4, c[0x0][0x3c8], PT ;  /* 0x0000f20004007a0c */ /* 0x000fe40003f86270 */
[----:B------:R-:W-:-:S11]  /*aa60*/  ISETP.GE.AND P3, PT, R7, c[0x0][0x3c8], PT ;  /* 0x0000f20007007a0c */ /* 0x000fd60003f66270 */
[----:B------:R-:W-:Y:S02]  /*aa70*/  @!P4 LEA.HI R4, R4, R4, RZ, 0x1 ;  /* 0x000000040404c211 */ /* 0x000fe400078f08ff */
[----:B------:R-:W-:Y:S02]  /*aa80*/  @!P3 LEA.HI R7, R7, R7, RZ, 0x1 ;  /* 0x000000070707b211 */ /* 0x000fe400078f08ff */
[----:B------:R-:W-:Y:S02]  /*aa90*/  @!P4 LOP3.LUT R4, R4, 0xfffffffe, RZ, 0xc0, !PT ;  /* 0xfffffffe0404c812 */ /* 0x000fe400078ec0ff */
[----:B------:R-:W-:Y:S01]  /*aaa0*/  @!P3 LOP3.LUT R7, R7, 0xfffffffe, RZ, 0xc0, !PT ;  /* 0xfffffffe0707b812 */ /* 0x000fe200078ec0ff */
[----:B-1----:R-:W-:Y:S01]  /*aab0*/  @!P2 IMAD.WIDE R8, R2, 0x4, R20 ;  /* 0x000000040208a825 */ /* 0x002fe200078e0214 */
[----:B------:R-:W-:-:S03]  /*aac0*/  IADD3 R2, R5, 0x30, RZ ;  /* 0x0000003005027810 */ /* 0x000fc60007ffe0ff */
[----:B--2---:R-:W-:Y:S01]  /*aad0*/  @!P3 IMAD.WIDE R10, R7, 0x4, R20 ;  /* 0x00000004070ab825 */ /* 0x004fe200078e0214 */
[----:B------:R1:W-:Y:S01]  /*aae0*/  @!P2 ST.E.64 [R8.64], R68 ;  /* 0x000000440800a985 */ /* 0x0003e2000c101b0c */
[----:B------:R-:W-:Y:S02]  /*aaf0*/  ISETP.GE.AND P2, PT, R2, c[0x0][0x3c8], PT ;  /* 0x0000f20002007a0c */ /* 0x000fe40003f46270 */
[----:B------:R-:W-:-:S11]  /*ab00*/  IADD3 R7, R5, 0x48, RZ ;  /* 0x0000004805077810 */ /* 0x000fd60007ffe0ff */
[----:B------:R-:W-:-:S04]  /*ab10*/  @!P2 LEA.HI R2, R2, R2, RZ, 0x1 ;  /* 0x000000020202a211 */ /* 0x000fc800078f08ff */
[----:B------:R-:W-:-:S05]  /*ab20*/  @!P2 LOP3.LUT R2, R2, 0xfffffffe, RZ, 0xc0, !PT ;  /* 0xfffffffe0202a812 */ /* 0x000fca00078ec0ff */
[----:B------:R-:W-:Y:S01]  /*ab30*/  @!P2 IMAD.WIDE R12, R2, 0x4, R20 ;  /* 0x00000004020ca825 */ /* 0x000fe200078e0214 */
[----:B------:R-:W-:-:S03]  /*ab40*/  IADD3 R2, R5, 0x40, RZ ;  /* 0x0000004005027810 */ /* 0x000fc60007ffe0ff */
        /* <DEDUP_REMOVED lines=10> */
[----:B------:R2:W-:Y:S01]  /*abf0*/  @!P3 ST.E.64 [R10.64], R96 ;  /* 0x000000600a00b985 */ /* 0x0005e2000c101b0c */
[----:B------:R-:W-:-:S03]  /*ac00*/  ISETP.GE.AND P3, PT, R7, c[0x0][0x3c8], PT ;  /* 0x0000f20007007a0c */ /* 0x000fc60003f66270 */
[----:B------:R3:W-:Y:S01]  /*ac10*/  @!P2 ST.E.64 [R12.64], R100 ;  /* 0x000000640c00a985 */ /* 0x0007e2000c101b0c */
[----:B------:R-:W-:-:S05]  /*ac20*/  ISETP.GE.AND P2, PT, R4, c[0x0][0x3c8], PT ;  /* 0x0000f20004007a0c */ /* 0x000fca0003f46270 */
[----:B------:R-:W-:-:S04]  /*ac30*/  @!P4 LEA.HI R2, R2, R2, RZ, 0x1 ;  /* 0x000000020202c211 */ /* 0x000fc800078f08ff */
[----:B------:R-:W-:Y:S02]  /*ac40*/  @!P4 LOP3.LUT R2, R2, 0xfffffffe, RZ, 0xc0, !PT ;  /* 0xfffffffe0202c812 */ /* 0x000fe400078ec0ff */
[----:B------:R-:W-:Y:S02]  /*ac50*/  @!P3 LEA.HI R7, R7, R7, RZ, 0x1 ;  /* 0x000000070707b211 */ /* 0x000fe400078f08ff */
[----:B------:R-:W-:Y:S02]  /*ac60*/  @!P2 LEA.HI R4, R4, R4, RZ, 0x1 ;  /* 0x000000040404a211 */ /* 0x000fe400078f08ff */
[----:B------:R-:W-:Y:S02]  /*ac70*/  @!P3 LOP3.LUT R7, R7, 0xfffffffe, RZ, 0xc0, !PT ;  /* 0xfffffffe0707b812 */ /* 0x000fe400078ec0ff */
[----:B------:R-:W-:Y:S01]  /*ac80*/  @!P2 LOP3.LUT R4, R4, 0xfffffffe, RZ, 0xc0, !PT ;  /* 0xfffffffe0404a812 */ /* 0x000fe200078ec0ff */
[----:B-1----:R-:W-:Y:S01]  /*ac90*/  @!P1 IMAD.WIDE R8, R0, 0x4, R20 ;  /* 0x0000000400089825 */ /* 0x002fe200078e0214 */
[----:B------:R-:W-:-:S03]  /*aca0*/  IADD3 R0, R5, 0x58, RZ ;  /* 0x0000005805007810 */ /* 0x000fc60007ffe0ff */
[--C-:B--2---:R-:W-:Y:S01]  /*acb0*/  @!P3 IMAD.WIDE R10, R7, 0x4, R20.reuse ;  /* 0x00000004070ab825 */ /* 0x104fe200078e0214 */
[----:B------:R1:W-:Y:S01]  /*acc0*/  @!P1 ST.E.64 [R8.64], R112 ;  /* 0x0000007008009985 */ /* 0x0003e2000c101b0c */
[----:B------:R-:W-:Y:S02]  /*acd0*/  ISETP.GE.AND P1, PT, R0, c[0x0][0x3c8], PT ;  /* 0x0000f20000007a0c */ /* 0x000fe40003f26270 */
[----:B---3--:R-:W-:Y:S01]  /*ace0*/  @!P2 IMAD.WIDE R12, R4, 0x4, R20 ;  /* 0x00000004040ca825 */ /* 0x008fe200078e0214 */
[C---:B------:R-:W-:Y:S02]  /*acf0*/  IADD3 R7, R5.reuse, 0x70, RZ ;  /* 0x0000007005077810 */ /* 0x040fe40007ffe0ff */
[----:B------:R-:W-:-:S08]  /*ad00*/  IADD3 R4, R5, 0x78, RZ ;  /* 0x0000007805047810 */ /* 0x000fd00007ffe0ff */
[----:B------:R-:W-:-:S04]  /*ad10*/  @!P1 LEA.HI R0, R0, R0, RZ, 0x1 ;  /* 0x0000000000009211 */ /* 0x000fc800078f08ff */
[----:B------:R-:W-:Y:S01]  /*ad20*/  @!P1 LOP3.LUT R0, R0, 0xfffffffe, RZ, 0xc0, !PT ;  /* 0xfffffffe00009812 */ /* 0x000fe200078ec0ff */
[----:B-1----:R-:W-:Y:S01]  /*ad30*/  @!P4 IMAD.WIDE R8, R2, 0x4, R20 ;  /* 0x000000040208c825 */ /* 0x002fe200078e0214 */
[----:B------:R-:W-:-:S04]  /*ad40*/  IADD3 R2, R5, 0x68, RZ ;  /* 0x0000006805027810 */ /* 0x000fc80007ffe0ff */
[----:B------:R1:W-:Y:S04]  /*ad50*/  @!P4 ST.E.64 [R8.64], R116 ;  /* 0x000000740800c985 */ /* 0x0003e8000c101b0c */
[----:B------:R2:W-:Y:S01]  /*ad60*/  @!P3 ST.E.64 [R10.64], R128 ;  /* 0x000000800a00b985 */ /* 0x0005e2000c101b0c */
[----:B------:R-:W-:-:S03]  /*ad70*/  ISETP.GE.AND P3, PT, R2, c[0x0][0x3c8], PT ;  /* 0x0000f20002007a0c */ /* 0x000fc60003f66270 */
[----:B------:R3:W-:Y:S01]  /*ad80*/  @!P2 ST.E.64 [R12.64], R132 ;  /* 0x000000840c00a985 */ /* 0x0007e2000c101b0c */
[----:B------:R-:W-:-:S09]  /*ad90*/  ISETP.GE.AND P2, PT, R7, c[0x0][0x3c8], PT ;  /* 0x0000f20007007a0c */ /* 0x000fd20003f46270 */
[----:B------:R-:W-:-:S04]  /*ada0*/  @!P3 LEA.HI R2, R2, R2, RZ, 0x1 ;  /* 0x000000020202b211 */ /* 0x000fc800078f08ff */
[----:B------:R-:W-:Y:S02]  /*adb0*/  @!P2 LEA.HI R7, R7, R7, RZ, 0x1 ;  /* 0x000000070707a211 */ /* 0x000fe400078f08ff */
[----:B------:R-:W-:Y:S02]  /*adc0*/  @!P3 LOP3.LUT R2, R2, 0xfffffffe, RZ, 0xc0, !PT ;  /* 0xfffffffe0202b812 */ /* 0x000fe400078ec0ff */
[----:B------:R-:W-:Y:S01]  /*add0*/  @!P2 LOP3.LUT R7, R7, 0xfffffffe, RZ, 0xc0, !PT ;  /* 0xfffffffe0707a812 */ /* 0x000fe200078ec0ff */
[----:B-1----:R-:W-:Y:S01]  /*ade0*/  @!P1 IMAD.WIDE R8, R0, 0x4, R20 ;  /* 0x0000000400089825 */ /* 0x002fe200078e0214 */
[----:B------:R-:W-:-:S03]  /*adf0*/  IADD3 R0, R5, 0x60, RZ ;  /* 0x0000006005007810 */ /* 0x000fc60007ffe0ff */
[--C-:B--2---:R-:W-:Y:S01]  /*ae00*/  @!P3 IMAD.WIDE R10, R2, 0x4, R20.reuse ;  /* 0x00000004020ab825 */ /* 0x104fe200078e0214 */
[----:B------:R-:W-:Y:S01]  /*ae10*/  ISETP.GE.AND P4, PT, R0, c[0x0][0x3c8], PT ;  /* 0x0000f20000007a0c */ /* 0x000fe20003f86270 */
[----:B------:R1:W-:Y:S01]  /*ae20*/  @!P1 ST.E.64 [R8.64], R144 ;  /* 0x0000009008009985 */ /* 0x0003e2000c101b0c */
[----:B------:R-:W-:Y:S01]  /*ae30*/  ISETP.GE.AND P1, PT, R4, c[0x0][0x3c8], PT ;  /* 0x0000f20004007a0c */ /* 0x000fe20003f26270 */
[----:B---3--:R-:W-:-:S10]  /*ae40*/  @!P2 IMAD.WIDE R12, R7, 0x4, R20 ;  /* 0x00000004070ca825 */ /* 0x008fd400078e0214 */
[----:B------:R-:W-:Y:S02]  /*ae50*/  @!P4 LEA.HI R0, R0, R0, RZ, 0x1 ;  /* 0x000000000000c211 */ /* 0x000fe400078f08ff */
[----:B------:R-:W-:Y:S02]  /*ae60*/  @!P1 LEA.HI R4, R4, R4, RZ, 0x1 ;  /* 0x0000000404049211 */ /* 0x000fe400078f08ff */
[----:B------:R-:W-:Y:S02]  /*ae70*/  @!P4 LOP3.LUT R0, R0, 0xfffffffe, RZ, 0xc0, !PT ;  /* 0xfffffffe0000c812 */ /* 0x000fe400078ec0ff */
[----:B------:R-:W-:-:S03]  /*ae80*/  @!P1 LOP3.LUT R4, R4, 0xfffffffe, RZ, 0xc0, !PT ;  /* 0xfffffffe04049812 */ /* 0x000fc600078ec0ff */
[----:B-1----:R-:W-:-:S04]  /*ae90*/  @!P4 IMAD.WIDE R8, R0, 0x4, R20 ;  /* 0x000000040008c825 */ /* 0x002fc800078e0214 */
[----:B------:R-:W-:Y:S01]  /*aea0*/  @!P1 IMAD.WIDE R20, R4, 0x4, R20 ;  /* 0x0000000404149825 */ /* 0x000fe200078e0214 */
[----:B------:R1:W-:Y:S04]  /*aeb0*/  @!P4 ST.E.64 [R8.64], R176 ;  /* 0x000000b00800c985 */ /* 0x0003e8000c101b0c */
[----:B------:R1:W-:Y:S04]  /*aec0*/  @!P3 ST.E.64 [R10.64], R156 ;  /* 0x0000009c0a00b985 */ /* 0x0003e8000c101b0c */
[----:B------:R1:W-:Y:S04]  /*aed0*/  @!P2 ST.E.64 [R12.64], R172 ;  /* 0x000000ac0c00a985 */ /* 0x0003e8000c101b0c */
[----:B------:R1:W-:Y:S02]  /*aee0*/  @!P1 ST.E.64 [R20.64], R160 ;  /* 0x000000a014009985 */ /* 0x0003e4000c101b0c */
.L_x_1942:
[----:B------:R-:W-:Y:S05]  /*aef0*/  BSYNC B0 ;  /* 0x0000000000007941 */ /* 0x000fea0003800000 */
.L_x_1941:
[----:B-12---:R1:W2:Y:S01]  /*af00*/  SHFL.IDX PT, R9, R3, 0x1, 0x1c1f ;  /* 0x003c1f0003097f89 */ /* 0x0062a200000e0000 */
[----:B------:R-:W-:Y:S03]  /*af10*/  BSSY B0, `(.L_x_1943) ;  /* 0x0000060000007945 */ /* 0x000fe60003800000 */
[----:B------:R1:W4:Y:S01]  /*af20*/  SHFL.IDX PT, R8, R6, 0x1, 0x1c1f ;  /* 0x003c1f0006087f89 */ /* 0x00032200000e0000 */
[----:B------:R-:W-:Y:S05]  /*af30*/  @P0 BRA `(.L_x_1944) ;  /* 0x000005d000000947 */ /* 0x000fea0003800000 */
[C---:B------:R-:W-:Y:S02]  /*af40*/  ISETP.GE.AND P0, PT, R5.reuse, c[0x0][0x3c8], PT ;  /* 0x0000f20005007a0c */ /* 0x040fe40003f06270 */
[----:B------:R-:W-:-:S02]  /*af50*/  IADD3 R4, R5, 0x8, RZ ;  /* 0x0000000805047810 */ /* 0x000fc40007ffe0ff */
[C---:B------:R-:W-:Y:S02]  /*af60*/  IADD3 R2, R5.reuse, 0x10, RZ ;  /* 0x0000001005027810 */ /* 0x040fe40007ffe0ff */
[----:B------:R-:W-:Y:S02]  /*af70*/  ISETP.GE.AND P4, PT, R4, c[0x0][0x3c8], PT ;  /* 0x0000f20004007a0c */ /* 0x000fe40003f86270 */
[C---:B------:R-:W-:Y:S02]  /*af80*/  IADD3 R0, R5.reuse, 0x18, RZ ;  /* 0x0000001805007810 */ /* 0x040fe40007ffe0ff */
[----:B------:R-:W-:Y:S02]  /*af90*/  ISETP.GE.AND P3, PT, R2, c[0x0][0x3c8], PT ;  /* 0x0000f20002007a0c */ /* 0x000fe40003f66270 */
[----:B------:R-:W-:Y:S01]  /*afa0*/  ISETP.GE.AND P2, PT, R0, c[0x0][0x3c8], PT ;  /* 0x0000f20000007a0c */ /* 0x000fe20003f46270 */
[C---:B--2-4-:R-:W-:Y:S01]  /*afb0*/  @!P0 IMAD.WIDE R10, R5.reuse, 0x4, R8 ;  /* 0x00000004050a8825 */ /* 0x054fe200078e0208 */
[----:B------:R-:W-:-:S04]  /*afc0*/  IADD3 R7, R5, 0x28, RZ ;  /* 0x0000002805077810 */ /* 0x000fc80007ffe0ff */
[----:B------:R2:W-:Y:S01]  /*afd0*/  @!P0 ST.E.64 [R10.64], R194 ;  /* 0x000000c20a008985 */ /* 0x0005e2000c101b0c */
[----:B------:R-:W-:Y:S02]  /*afe0*/  ISETP.GE.AND P0, PT, R7, c[0x0][0x3c8], PT ;  /* 0x0000f20007007a0c */ /* 0x000fe40003f06270 */
[----:B------:R-:W-:Y:S02]  /*aff0*/  @!P4 LEA.HI R4, R4, R4, RZ, 0x1 ;  /* 0x000000040404c211 */ /* 0x000fe400078f08ff */
[----:B------:R-:W-:Y:S02]  /*b000*/  @!P3 LEA.HI R2, R2, R2, RZ, 0x1 ;  /* 0x000000020202b211 */ /* 0x000fe400078f08ff */
[----:B------:R-:W-:Y:S02]  /*b010*/  @!P4 LOP3.LUT R4, R4, 0xfffffffe, RZ, 0xc0, !PT ;  /* 0xfffffffe0404c812 */ /* 0x000fe400078ec0ff */
[----:B------:R-:W-:Y:S02]  /*b020*/  @!P2 LEA.HI R0, R0, R0, RZ, 0x1 ;  /* 0x000000000000a211 */ /* 0x000fe400078f08ff */
[----:B------:R-:W-:Y:S01]  /*b030*/  @!P3 LOP3.LUT R2, R2, 0xfffffffe, RZ, 0xc0, !PT ;  /* 0xfffffffe0202b812 */ /* 0x000fe200078ec0ff */
[----:B------:R-:W-:Y:S01]  /*b040*/  @!P4 IMAD.WIDE R12, R4, 0x4, R8 ;  /* 0x00000004040cc825 */ /* 0x000fe200078e0208 */
[----:B------:R-:W-:-:S02]  /*b050*/  @!P2 LOP3.LUT R0, R0, 0xfffffffe, RZ, 0xc0, !PT ;  /* 0xfffffffe0000a812 */ /* 0x000fc400078ec0ff */
[C---:B------:R-:W-:Y:S01]  /*b060*/  IADD3 R4, R5.reuse, 0x50, RZ ;  /* 0x0000005005047810 */ /* 0x040fe20007ffe0ff */
[--C-:B------:R-:W-:Y:S01]  /*b070*/  @!P3 IMAD.WIDE R14, R2, 0x4, R8.reuse ;  /* 0x00000004020eb825 */ /* 0x100fe200078e0208 */
[----:B------:R4:W-:Y:S01]  /*b080*/  @!P4 ST.E.64 [R12.64], R182 ;  /* 0x000000b60c00c985 */ /* 0x0009e2000c101b0c */
[C---:B------:R-:W-:Y:S02]  /*b090*/  IADD3 R2, R5.reuse, 0x38, RZ ;  /* 0x0000003805027810 */ /* 0x040fe40007ffe0ff */
[----:B------:R-:W-:Y:S01]  /*b0a0*/  @!P2 IMAD.WIDE R16, R0, 0x4, R8 ;  /* 0x000000040010a825 */ /* 0x000fe200078e0208 */
[C---:B------:R-:W-:Y:S01]  /*b0b0*/  IADD3 R0, R5.reuse, 0x30, RZ ;  /* 0x0000003005007810 */ /* 0x040fe20007ffe0ff */
[----:B------:R5:W-:Y:S01]  /*b0c0*/  @!P3 ST.E.64 [R14.64], R70 ;  /* 0x000000460e00b985 */ /* 0x000be2000c101b0c */
[----:B------:R-:W-:Y:S02]  /*b0d0*/  ISETP.GE.AND P3, PT, R2, c[0x0][0x3c8], PT ;  /* 0x0000f20002007a0c */ /* 0x000fe40003f66270 */
[----:B------:R-:W-:Y:S01]  /*b0e0*/  ISETP.GE.AND P4, PT, R0, c[0x0][0x3c8], PT ;  /* 0x0000f20000007a0c */ /* 0x000fe20003f86270 */
[----:B------:R-:W-:Y:S01]  /*b0f0*/  @!P2 ST.E.64 [R16.64], R82 ;  /* 0x000000521000a985 */ /* 0x000fe2000c101b0c */
[----:B--2---:R-:W-:-:S02]  /*b100*/  IADD3 R10, R5, 0x20, RZ ;  /* 0x00000020050a7810 */ /* 0x004fc40007ffe0ff */
[----:B------:R-:W-:Y:S02]  /*b110*/  @!P0 LEA.HI R11, R7, R7, RZ, 0x1 ;  /* 0x00000007070b8211 */ /* 0x000fe400078f08ff */
[----:B------:R-:W-:Y:S02]  /*b120*/  ISETP.GE.AND P1, PT, R10, c[0x0][0x3c8], PT ;  /* 0x0000f2000a007a0c */ /* 0x000fe40003f26270 */
[----:B------:R-:W-:Y:S02]  /*b130*/  @!P0 LOP3.LUT R11, R11, 0xfffffffe, RZ, 0xc0, !PT ;  /* 0xfffffffe0b0b8812 */ /* 0x000fe400078ec0ff */
[----:B------:R-:W-:-:S03]  /*b140*/  IADD3 R7, R5, 0x48, RZ ;  /* 0x0000004805077810 */ /* 0x000fc60007ffe0ff */
[----:B------:R-:W-:Y:S02]  /*b150*/  @!P4 LEA.HI R0, R0, R0, RZ, 0x1 ;  /* 0x000000000000c211 */ /* 0x000fe400078f08ff */
[----:B------:R-:W-:Y:S02]  /*b160*/  @!P3 LEA.HI R2, R2, R2, RZ, 0x1 ;  /* 0x000000020202b211 */ /* 0x000fe400078f08ff */
[----:B------:R-:W-:Y:S02]  /*b170*/  @!P4 LOP3.LUT R0, R0, 0xfffffffe, RZ, 0xc0, !PT ;  /* 0xfffffffe0000c812 */ /* 0x000fe400078ec0ff */
[----:B------:R-:W-:Y:S02]  /*b180*/  @!P3 LOP3.LUT R2, R2, 0xfffffffe, RZ, 0xc0, !PT ;  /* 0xfffffffe0202b812 */ /* 0x000fe400078ec0ff */
[----:B------:R-:W-:-:S04]  /*b190*/  @!P1 LEA.HI R10, R10, R10, RZ, 0x1 ;  /* 0x0000000a0a0a9211 */ /* 0x000fc800078f08ff */
[----:B----4-:R-:W-:Y:S01]  /*b1a0*/  @!P1 LOP3.LUT R12, R10, 0xfffffffe, RZ, 0xc0, !PT ;  /* 0xfffffffe0a0c9812 */ /* 0x010fe200078ec0ff */
[----:B-----5:R-:W-:Y:S01]  /*b1b0*/  @!P0 IMAD.WIDE R14, R11, 0x4, R8 ;  /* 0x000000040b0e8825 */ /* 0x020fe200078e0208 */
[----:B------:R-:W-:-:S03]  /*b1c0*/  IADD3 R10, R5, 0x40, RZ ;  /* 0x00000040050a7810 */ /* 0x000fc60007ffe0ff */
[----:B------:R-:W-:Y:S01]  /*b1d0*/  @!P1 IMAD.WIDE R12, R12, 0x4, R8 ;  /* 0x000000040c0c9825 */ /* 0x000fe200078e0208 */
[----:B------:R-:W-:-:S04]  /*b1e0*/  ISETP.GE.AND P2, PT, R10, c[0x0][0x3c8], PT ;  /* 0x0000f2000a007a0c */ /* 0x000fc80003f46270 */
[----:B------:R2:W-:Y:S01]  /*b1f0*/  @!P1 ST.E.64 [R12.64], R86 ;  /* 0x000000560c009985 */ /* 0x0005e2000c101b0c */
[----:B------:R-:W-:-:S03]  /*b200*/  ISETP.GE.AND P1, PT, R7, c[0x0][0x3c8], PT ;  /* 0x0000f20007007a0c */ /* 0x000fc60003f26270 */
[----:B------:R4:W-:Y:S01]  /*b210*/  @!P0 ST.E.64 [R14.64], R98 ;  /* 0x000000620e008985 */ /* 0x0009e2000c101b0c */
[----:B------:R-:W-:-:S04]  /*b220*/  ISETP.GE.AND P0, PT, R4, c[0x0][0x3c8], PT ;  /* 0x0000f20004007a0c */ /* 0x000fc80003f06270 */
[----:B------:R-:W-:-:S04]  /*b230*/  @!P2 LEA.HI R10, R10, R10, RZ, 0x1 ;  /* 0x0000000a0a0aa211 */ /* 0x000fc800078f08ff */
[----:B------:R-:W-:Y:S02]  /*b240*/  @!P2 LOP3.LUT R10, R10, 0xfffffffe, RZ, 0xc0, !PT ;  /* 0xfffffffe0a0aa812 */ /* 0x000fe400078ec0ff */
[----:B------:R-:W-:-:S03]  /*b250*/  @!P1 LEA.HI R7, R7, R7, RZ, 0x1 ;  /* 0x0000000707079211 */ /* 0x000fc600078f08ff */
[----:B------:R-:W-:Y:S01]  /*b260*/  @!P0 LEA.HI R4, R4, R4, RZ, 0x1 ;  /* 0x0000000404048211 */ /* 0x000fe200078f08ff */
[--C-:B------:R-:W-:Y:S01]  /*b270*/  @!P2 IMAD.WIDE R10, R10, 0x4, R8.reuse ;  /* 0x000000040a0aa825 */ /* 0x100fe200078e0208 */
[----:B------:R-:W-:Y:S02]  /*b280*/  @!P1 LOP3.LUT R7, R7, 0xfffffffe, RZ, 0xc0, !PT ;  /* 0xfffffffe07079812 */ /* 0x000fe400078ec0ff */
[----:B------:R-:W-:Y:S01]  /*b290*/  @!P0 LOP3.LUT R4, R4, 0xfffffffe, RZ, 0xc0, !PT ;  /* 0xfffffffe04048812 */ /* 0x000fe200078ec0ff */
[----:B--2---:R-:W-:Y:S01]  /*b2a0*/  @!P4 IMAD.WIDE R12, R0, 0x4, R8 ;  /* 0x00000004000cc825 */ /* 0x004fe200078e0208 */
[----:B------:R-:W-:-:S03]  /*b2b0*/  IADD3 R0, R5, 0x58, RZ ;  /* 0x0000005805007810 */ /* 0x000fc60007ffe0ff */
[----:B----4-:R-:W-:Y:S01]  /*b2c0*/  @!P3 IMAD.WIDE R14, R2, 0x4, R8 ;  /* 0x00000004020eb825 */ /* 0x010fe200078e0208 */
[----:B------:R2:W-:Y:S01]  /*b2d0*/  @!P4 ST.E.64 [R12.64], R102 ;  /* 0x000000660c00c985 */ /* 0x0005e2000c101b0c */
[----:B------:R-:W-:Y:S02]  /*b2e0*/  IADD3 R2, R5, 0x60, RZ ;  /* 0x0000006005027810 */ /* 0x000fe40007ffe0ff */
[----:B------:R-:W-:Y:S01]  /*b2f0*/  ISETP.GE.AND P4, PT, R0, c[0x0][0x3c8], PT ;  /* 0x0000f20000007a0c */ /* 0x000fe20003f86270 */
[----:B------:R4:W-:Y:S01]  /*b300*/  @!P3 ST.E.64 [R14.64], R114 ;  /* 0x000000720e00b985 */ /* 0x0009e2000c101b0c */
[----:B------:R-:W-:-:S03]  /*b310*/  ISETP.GE.AND P3, PT, R2, c[0x0][0x3c8], PT ;  /* 0x0000f20002007a0c */ /* 0x000fc60003f66270 */
[----:B------:R5:W-:Y:S08]  /*b320*/  @!P2 ST.E.64 [R10.64], R118 ;  /* 0x000000760a00a985 */ /* 0x000bf0000c101b0c */
[----:B------:R-:W-:Y:S02]  /*b330*/  @!P4 LEA.HI R0, R0, R0, RZ, 0x1 ;  /* 0x000000000000c211 */ /* 0x000fe400078f08ff */
[----:B------:R-:W-:-:S02]  /*b340*/  @!P3 LEA.HI R2, R2, R2, RZ, 0x1 ;  /* 0x000000020202b211 */ /* 0x000fc400078f08ff */
[----:B------:R-:W-:Y:S02]  /*b350*/  @!P4 LOP3.LUT R0, R0, 0xfffffffe, RZ, 0xc0, !PT ;  /* 0xfffffffe0000c812 */ /* 0x000fe400078ec0ff */
[----:B------:R-:W-:Y:S01]  /*b360*/  @!P3 LOP3.LUT R2, R2, 0xfffffffe, RZ, 0xc0, !PT ;  /* 0xfffffffe0202b812 */ /* 0x000fe200078ec0ff */
[----:B--2---:R-:W-:Y:S01]  /*b370*/  @!P1 IMAD.WIDE R12, R7, 0x4, R8 ;  /* 0x00000004070c9825 */ /* 0x004fe200078e0208 */
[----:B------:R-:W-:-:S03]  /*b380*/  IADD3 R7, R5, 0x70, RZ ;  /* 0x0000007005077810 */ /* 0x000fc60007ffe0ff */
[----:B----4-:R-:W-:Y:S01]  /*b390*/  @!P0 IMAD.WIDE R14, R4, 0x4, R8 ;  /* 0x00000004040e8825 */ /* 0x010fe200078e0208 */
[----:B------:R-:W-:Y:S01]  /*b3a0*/  IADD3 R4, R5, 0x78, RZ ;  /* 0x0000007805047810 */ /* 0x000fe20007ffe0ff */
[----:B------:R2:W-:Y:S01]  /*b3b0*/  @!P1 ST.E.64 [R12.64], R130 ;  /* 0x000000820c009985 */ /* 0x0005e2000c101b0c */
[----:B------:R-:W-:Y:S02]  /*b3c0*/  ISETP.GE.AND P1, PT, R7, c[0x0][0x3c8], PT ;  /* 0x0000f20007007a0c */ /* 0x000fe40003f26270 */
[----:B-----5:R-:W-:Y:S01]  /*b3d0*/  IADD3 R10, R5, 0x68, RZ ;  /* 0x00000068050a7810 */ /* 0x020fe20007ffe0ff */
[----:B------:R4:W-:Y:S01]  /*b3e0*/  @!P0 ST.E.64 [R14.64], R134 ;  /* 0x000000860e008985 */ /* 0x0009e2000c101b0c */
[----:B------:R-:W-:Y:S02]  /*b3f0*/  ISETP.GE.AND P0, PT, R4, c[0x0][0x3c8], PT ;  /* 0x0000f20004007a0c */ /* 0x000fe40003f06270 */
[----:B------:R-:W-:-:S07]  /*b400*/  ISETP.GE.AND P2, PT, R10, c[0x0][0x3c8], PT ;  /* 0x0000f2000a007a0c */ /* 0x000fce0003f46270 */
[----:B------:R-:W-:-:S04]  /*b410*/  @!P1 LEA.HI R7, R7, R7, RZ, 0x1 ;  /* 0x0000000707079211 */ /* 0x000fc800078f08ff */
[----:B------:R-:W-:Y:S02]  /*b420*/  @!P0 LEA.HI R4, R4, R4, RZ, 0x1 ;  /* 0x0000000404048211 */ /* 0x000fe400078f08ff */
[----:B------:R-:W-:Y:S02]  /*b430*/  @!P2 LEA.HI R10, R10, R10, RZ, 0x1 ;  /* 0x0000000a0a0aa211 */ /* 0x000fe400078f08ff */
[----:B------:R-:W-:Y:S02]  /*b440*/  @!P1 LOP3.LUT R7, R7, 0xfffffffe, RZ, 0xc0, !PT ;  /* 0xfffffffe07079812 */ /* 0x000fe400078ec0ff */
[----:B------:R-:W-:Y:S02]  /*b450*/  @!P2 LOP3.LUT R10, R10, 0xfffffffe, RZ, 0xc0, !PT ;  /* 0xfffffffe0a0aa812 */ /* 0x000fe400078ec0ff */
[----:B------:R-:W-:Y:S01]  /*b460*/  @!P0 LOP3.LUT R4, R4, 0xfffffffe, RZ, 0xc0, !PT ;  /* 0xfffffffe04048812 */ /* 0x000fe200078ec0ff */
[----:B------:R-:W-:-:S04]  /*b470*/  @!P1 IMAD.WIDE R16, R7, 0x4, R8 ;  /* 0x0000000407109825 */ /* 0x000fc800078e0208 */
[----:B--2---:R-:W-:-:S04]  /*b480*/  @!P4 IMAD.WIDE R12, R0, 0x4, R8 ;  /* 0x00000004000cc825 */ /* 0x004fc800078e0208 */
[--C-:B----4-:R-:W-:Y:S01]  /*b490*/  @!P3 IMAD.WIDE R14, R2, 0x4, R8.reuse ;  /* 0x00000004020eb825 */ /* 0x110fe200078e0208 */
[----:B------:R2:W-:Y:S03]  /*b4a0*/  @!P4 ST.E.64 [R12.64], R146 ;  /* 0x000000920c00c985 */ /* 0x0005e6000c101b0c */
[--C-:B------:R-:W-:Y:S01]  /*b4b0*/  @!P2 IMAD.WIDE R10, R10, 0x4, R8.reuse ;  /* 0x000000040a0aa825 */ /* 0x100fe200078e0208 */
[----:B------:R2:W-:Y:S03]  /*b4c0*/  @!P3 ST.E.64 [R14.64], R178 ;  /* 0x000000b20e00b985 */ /* 0x0005e6000c101b0c */
[----:B------:R-:W-:Y:S01]  /*b4d0*/  @!P0 IMAD.WIDE R8, R4, 0x4, R8 ;  /* 0x0000000404088825 */ /* 0x000fe200078e0208 */
[----:B------:R2:W-:Y:S04]  /*b4e0*/  @!P2 ST.E.64 [R10.64], R158 ;  /* 0x0000009e0a00a985 */ /* 0x0005e8000c101b0c */
[----:B------:R2:W-:Y:S04]  /*b4f0*/  @!P1 ST.E.64 [R16.64], R174 ;  /* 0x000000ae10009985 */ /* 0x0005e8000c101b0c */
[----:B------:R2:W-:Y:S02]  /*b500*/  @!P0 ST.E.64 [R8.64], R162 ;  /* 0x000000a208008985 */ /* 0x0005e4000c101b0c */
.L_x_1944:
[----:B------:R-:W-:Y:S05]  /*b510*/  BSYNC B0 ;  /* 0x0000000000007941 */ /* 0x000fea0003800000 */
.L_x_1943:
[----:B--2---:R2:W1:Y:S01]  /*b520*/  SHFL.IDX PT, R9, R3, 0x2, 0x1c1f ;  /* 0x005c1f0003097f89 */ /* 0x00446200000e0000 */
[----:B------:R-:W-:Y:S03]  /*b530*/  BSSY B0, `(.L_x_1945) ;  /* 0x0000060000007945 */ /* 0x000fe60003800000 */
[----:B----4-:R2:W4:Y:S01]  /*b540*/  SHFL.IDX PT, R8, R6, 0x2, 0x1c1f ;  /* 0x005c1f0006087f89 */ /* 0x01052200000e0000 */
[----:B------:R-:W-:Y:S05]  /*b550*/  @P5 BRA `(.L_x_1946) ;  /* 0x000005d000005947 */ /* 0x000fea0003800000 */
[C---:B------:R-:W-:Y:S02]  /*b560*/  IADD3 R7, R5.reuse, 0x8, RZ ;  /* 0x0000000805077810 */ /* 0x040fe40007ffe0ff */
[----:B------:R-:W-:-:S02]  /*b570*/  IADD3 R4, R5, 0x10, RZ ;  /* 0x0000001005047810 */ /* 0x000fc40007ffe0ff */
[----:B------:R-:W-:Y:S02]  /*b580*/  ISETP.GE.AND P2, PT, R7, c[0x0][0x3c8], PT ;  /* 0x0000f20007007a0c */ /* 0x000fe40003f46270 */
[----:B------:R-:W-:Y:S02]  /*b590*/  ISETP.GE.AND P1, PT, R4, c[0x0][0x3c8], PT ;  /* 0x0000f20004007a0c */ /* 0x000fe40003f26270 */
[C---:B------:R-:W-:Y:S02]  /*b5a0*/  IADD3 R2, R5.reuse, 0x18, RZ ;  /* 0x0000001805027810 */ /* 0x040fe40007ffe0ff */
[C---:B------:R-:W-:Y:S02]  /*b5b0*/  ISETP.GE.AND P3, PT, R5.reuse, c[0x0][0x3c8], PT ;  /* 0x0000f20005007a0c */ /* 0x040fe40003f66270 */
[----:B------:R-:W-:Y:S02]  /*b5c0*/  ISETP.GE.AND P0, PT, R2, c[0x0][0x3c8], PT ;  /* 0x0000f20002007a0c */ /* 0x000fe40003f06270 */
[----:B------:R-:W-:-:S03]  /*b5d0*/  IADD3 R0, R5, 0x20, RZ ;  /* 0x0000002005007810 */ /* 0x000fc60007ffe0ff */
[----:B------:R-:W-:Y:S02]  /*b5e0*/  @!P2 LEA.HI R7, R7, R7, RZ, 0x1 ;  /* 0x000000070707a211 */ /* 0x000fe400078f08ff */
[----:B------:R-:W-:Y:S02]  /*b5f0*/  @!P1 LEA.HI R4, R4, R4, RZ, 0x1 ;  /* 0x0000000404049211 */ /* 0x000fe400078f08ff */
[----:B------:R-:W-:Y:S02]  /*b600*/  @!P2 LOP3.LUT R7, R7, 0xfffffffe, RZ, 0xc0, !PT ;  /* 0xfffffffe0707a812 */ /* 0x000fe400078ec0ff */
[--C-:B-1--4-:R-:W-:Y:S01]  /*b610*/  @!P3 IMAD.WIDE R10, R5, 0x4, R8.reuse ;  /* 0x00000004050ab825 */ /* 0x112fe200078e0208 */
[----:B------:R-:W-:Y:S02]  /*b620*/  @!P1 LOP3.LUT R4, R4, 0xfffffffe, RZ, 0xc0, !PT ;  /* 0xfffffffe04049812 */ /* 0x000fe400078ec0ff */
[----:B------:R-:W-:Y:S01]  /*b630*/  @!P0 LEA.HI R2, R2, R2, RZ, 0x1 ;  /* 0x0000000202028211 */ /* 0x000fe200078f08ff */
[--C-:B------:R-:W-:Y:S01]  /*b640*/  @!P2 IMAD.WIDE R12, R7, 0x4, R8.reuse ;  /* 0x00000004070ca825 */ /* 0x100fe200078e0208 */
[----:B------:R-:W-:Y:S01]  /*b650*/  ISETP.GE.AND P5, PT, R0, c[0x0][0x3c8], PT ;  /* 0x0000f20000007a0c */ /* 0x000fe20003fa6270 */
[----:B------:R1:W-:Y:S01]  /*b660*/  @!P3 ST.E.64 [R10.64], R188 ;  /* 0x000000bc0a00b985 */ /* 0x0003e2000c101b0c */
[C---:B------:R-:W-:Y:S01]  /*b670*/  IADD3 R7, R5.reuse, 0x30, RZ ;  /* 0x0000003005077810 */ /* 0x040fe20007ffe0ff */
[----:B------:R-:W-:Y:S01]  /*b680*/  @!P1 IMAD.WIDE R14, R4, 0x4, R8 ;  /* 0x00000004040e9825 */ /* 0x000fe200078e0208 */
[----:B------:R-:W-:Y:S01]  /*b690*/  IADD3 R4, R5, 0x38, RZ ;  /* 0x0000003805047810 */ /* 0x000fe20007ffe0ff */
[----:B------:R4:W-:Y:S01]  /*b6a0*/  @!P2 ST.E.64 [R12.64], R184 ;  /* 0x000000b80c00a985 */ /* 0x0009e2000c101b0c */
[----:B------:R-:W-:-:S02]  /*b6b0*/  ISETP.GE.AND P3, PT, R7, c[0x0][0x3c8], PT ;  /* 0x0000f20007007a0c */ /* 0x000fc40003f66270 */
[----:B------:R-:W-:Y:S01]  /*b6c0*/  ISETP.GE.AND P2, PT, R4, c[0x0][0x3c8], PT ;  /* 0x0000f20004007a0c */ /* 0x000fe20003f46270 */
[----:B------:R5:W-:Y:S04]  /*b6d0*/  @!P1 ST.E.64 [R14.64], R72 ;  /* 0x000000480e009985 */ /* 0x000be8000c101b0c */
[----:B------:R-:W-:-:S04]  /*b6e0*/  @!P5 LEA.HI R0, R0, R0, RZ, 0x1 ;  /* 0x000000000000d211 */ /* 0x000fc800078f08ff */
[----:B------:R-:W-:Y:S02]  /*b6f0*/  @!P5 LOP3.LUT R0, R0, 0xfffffffe, RZ, 0xc0, !PT ;  /* 0xfffffffe0000d812 */ /* 0x000fe400078ec0ff */
[----:B------:R-:W-:Y:S02]  /*b700*/  @!P3 LEA.HI R7, R7, R7, RZ, 0x1 ;  /* 0x000000070707b211 */ /* 0x000fe400078f08ff */
[----:B------:R-:W-:Y:S02]  /*b710*/  @!P2 LEA.HI R4, R4, R4, RZ, 0x1 ;  /* 0x000000040404a211 */ /* 0x000fe400078f08ff */
[----:B------:R-:W-:Y:S02]  /*b720*/  @!P3 LOP3.LUT R7, R7, 0xfffffffe, RZ, 0xc0, !PT ;  /* 0xfffffffe0707b812 */ /* 0x000fe400078ec0ff */
[----:B------:R-:W-:Y:S02]  /*b730*/  @!P2 LOP3.LUT R4, R4, 0xfffffffe, RZ, 0xc0, !PT ;  /* 0xfffffffe0404a812 */ /* 0x000fe400078ec0ff */
[----:B-1----:R-:W-:-:S03]  /*b740*/  IADD3 R10, R5, 0x28, RZ ;  /* 0x00000028050a7810 */ /* 0x002fc60007ffe0ff */
[--C-:B------:R-:W-:Y:S01]  /*b750*/  @!P2 IMAD.WIDE R16, R4, 0x4, R8.reuse ;  /* 0x000000040410a825 */ /* 0x100fe200078e0208 */
[C---:B------:R-:W-:Y:S02]  /*b760*/  IADD3 R11, R5.reuse, 0x40, RZ ;  /* 0x00000040050b7810 */ /* 0x040fe40007ffe0ff */
[----:B----4-:R-:W-:Y:S02]  /*b770*/  @!P0 LOP3.LUT R12, R2, 0xfffffffe, RZ, 0xc0, !PT ;  /* 0xfffffffe020c8812 */ /* 0x010fe400078ec0ff */
[----:B------:R-:W-:Y:S02]  /*b780*/  ISETP.GE.AND P4, PT, R10, c[0x0][0x3c8], PT ;  /* 0x0000f2000a007a0c */ /* 0x000fe40003f86270 */
[----:B------:R-:W-:Y:S01]  /*b790*/  IADD3 R2, R5, 0x48, RZ ;  /* 0x0000004805027810 */ /* 0x000fe20007ffe0ff */
[--C-:B------:R-:W-:Y:S01]  /*b7a0*/  @!P0 IMAD.WIDE R12, R12, 0x4, R8.reuse ;  /* 0x000000040c0c8825 */ /* 0x100fe200078e0208 */
[----:B------:R-:W-:Y:S02]  /*b7b0*/  ISETP.GE.AND P1, PT, R11, c[0x0][0x3c8], PT ;  /* 0x0000f2000b007a0c */ /* 0x000fe40003f26270 */
[----:B------:R-:W-:Y:S01]  /*b7c0*/  IADD3 R4, R5, 0x78, RZ ;  /* 0x0000007805047810 */ /* 0x000fe20007ffe0ff */
[----:B-----5:R-:W-:Y:S01]  /*b7d0*/  @!P3 IMAD.WIDE R14, R7, 0x4, R8 ;  /* 0x00000004070eb825 */ /* 0x020fe200078e0208 */
[----:B------:R1:W-:Y:S01]  /*b7e0*/  @!P0 ST.E.64 [R12.64], R76 ;  /* 0x0000004c0c008985 */ /* 0x0003e2000c101b0c */
[----:B------:R-:W-:-:S02]  /*b7f0*/  ISETP.GE.AND P0, PT, R2, c[0x0][0x3c8], PT ;  /* 0x0000f20002007a0c */ /* 0x000fc40003f06270 */
[----:B------:R-:W-:Y:S02]  /*b800*/  IADD3 R7, R5, 0x70, RZ ;  /* 0x0000007005077810 */ /* 0x000fe40007ffe0ff */
[----:B------:R-:W-:-:S04]  /*b810*/  @!P4 LEA.HI R10, R10, R10, RZ, 0x1 ;  /* 0x0000000a0a0ac211 */ /* 0x000fc800078f08ff */
[----:B------:R-:W-:Y:S02]  /*b820*/  @!P1 LEA.HI R11, R11, R11, RZ, 0x1 ;  /* 0x0000000b0b0b9211 */ /* 0x000fe400078f08ff */
[----:B------:R-:W-:Y:S02]  /*b830*/  @!P4 LOP3.LUT R10, R10, 0xfffffffe, RZ, 0xc0, !PT ;  /* 0xfffffffe0a0ac812 */ /* 0x000fe400078ec0ff */
[----:B------:R-:W-:Y:S02]  /*b840*/  @!P1 LOP3.LUT R11, R11, 0xfffffffe, RZ, 0xc0, !PT ;  /* 0xfffffffe0b0b9812 */ /* 0x000fe400078ec0ff */
[----:B------:R-:W-:-:S04]  /*b850*/  @!P0 LEA.HI R2, R2, R2, RZ, 0x1 ;  /* 0x0000000202028211 */ /* 0x000fc800078f08ff */
[----:B------:R-:W-:Y:S01]  /*b860*/  @!P0 LOP3.LUT R2, R2, 0xfffffffe, RZ, 0xc0, !PT ;  /* 0xfffffffe02028812 */ /* 0x000fe200078ec0ff */
[----:B-1----:R-:W-:Y:S01]  /*b870*/  @!P5 IMAD.WIDE R12, R0, 0x4, R8 ;  /* 0x00000004000cd825 */ /* 0x002fe200078e0208 */
[----:B------:R-:W-:-:S04]  /*b880*/  IADD3 R0, R5, 0x50, RZ ;  /* 0x0000005005007810 */ /* 0x000fc80007ffe0ff */
[----:B------:R1:W-:Y:S01]  /*b890*/  @!P5 ST.E.64 [R12.64], R88 ;  /* 0x000000580c00d985 */ /* 0x0003e2000c101b0c */
[----:B------:R-:W-:-:S13]  /*b8a0*/  ISETP.GE.AND P5, PT, R0, c[0x0][0x3c8], PT ;  /* 0x0000f20000007a0c */ /* 0x000fda0003fa6270 */
[----:B------:R-:W-:-:S04]  /*b8b0*/  @!P5 LEA.HI R0, R0, R0, RZ, 0x1 ;  /* 0x000000000000d211 */ /* 0x000fc800078f08ff */
[----:B------:R-:W-:Y:S01]  /*b8c0*/  @!P5 LOP3.LUT R0, R0, 0xfffffffe, RZ, 0xc0, !PT ;  /* 0xfffffffe0000d812 */ /* 0x000fe200078ec0ff */
[----:B-1----:R-:W-:-:S04]  /*b8d0*/  @!P4 IMAD.WIDE R12, R10, 0x4, R8 ;  /* 0x000000040a0cc825 */ /* 0x002fc800078e0208 */
[----:B------:R-:W-:Y:S01]  /*b8e0*/  @!P1 IMAD.WIDE R10, R11, 0x4, R8 ;  /* 0x000000040b0a9825 */ /* 0x000fe200078e0208 */
[----:B------:R1:W-:Y:S04]  /*b8f0*/  @!P4 ST.E.64 [R12.64], R92 ;  /* 0x0000005c0c00c985 */ /* 0x0003e8000c101b0c */
[----:B------:R-:W-:Y:S04]  /*b900*/  @!P3 ST.E.64 [R14.64], R104 ;  /* 0x000000680e00b985 */ /* 0x000fe8000c101b0c */
[----:B------:R-:W-:Y:S04]  /*b910*/  @!P2 ST.E.64 [R16.64], R108 ;  /* 0x0000006c1000a985 */ /* 0x000fe8000c101b0c */
[----:B------:R4:W-:Y:S01]  /*b920*/  @!P1 ST.E.64 [R10.64], R120 ;  /* 0x000000780a009985 */ /* 0x0009e2000c101b0c */
[----:B------:R-:W-:-:S13]  /*b930*/  ISETP.GE.AND P1, PT, R7, c[0x0][0x3c8], PT ;  /* 0x0000f20007007a0c */ /* 0x000fda0003f26270 */
[----:B------:R-:W-:Y:S01]  /*b940*/  @!P1 LEA.HI R7, R7, R7, RZ, 0x1 ;  /* 0x0000000707079211 */ /* 0x000fe200078f08ff */
[--C-:B-1----:R-:W-:Y:S01]  /*b950*/  @!P0 IMAD.WIDE R12, R2, 0x4, R8.reuse ;  /* 0x00000004020c8825 */ /* 0x102fe200078e0208 */
[----:B------:R-:W-:Y:S02]  /*b960*/  IADD3 R2, R5, 0x58, RZ ;  /* 0x0000005805027810 */ /* 0x000fe40007ffe0ff */
[----:B------:R-:W-:Y:S02]  /*b970*/  @!P1 LOP3.LUT R7, R7, 0xfffffffe, RZ, 0xc0, !PT ;  /* 0xfffffffe07079812 */ /* 0x000fe400078ec0ff */
[----:B------:R-:W-:Y:S01]  /*b980*/  ISETP.GE.AND P4, PT, R2, c[0x0][0x3c8], PT ;  /* 0x0000f20002007a0c */ /* 0x000fe20003f86270 */
[----:B------:R1:W-:Y:S01]  /*b990*/  @!P0 ST.E.64 [R12.64], R124 ;  /* 0x0000007c0c008985 */ /* 0x0003e2000c101b0c */
[----:B------:R-:W-:Y:S01]  /*b9a0*/  ISETP.GE.AND P0, PT, R4, c[0x0][0x3c8], PT ;  /* 0x0000f20004007a0c */ /* 0x000fe20003f06270 */
[----:B------:R-:W-:Y:S01]  /*b9b0*/  @!P1 IMAD.WIDE R18, R7, 0x4, R8 ;  /* 0x0000000407129825 */ /* 0x000fe200078e0208 */
[----:B----4-:R-:W-:-:S02]  /*b9c0*/  IADD3 R11, R5, 0x60, RZ ;  /* 0x00000060050b7810 */ /* 0x010fc40007ffe0ff */
[----:B------:R-:W-:Y:S02]  /*b9d0*/  IADD3 R10, R5, 0x68, RZ ;  /* 0x00000068050a7810 */ /* 0x000fe40007ffe0ff */
[----:B------:R-:W-:Y:S02]  /*b9e0*/  ISETP.GE.AND P3, PT, R11, c[0x0][0x3c8], PT ;  /* 0x0000f2000b007a0c */ /* 0x000fe40003f66270 */
[----:B------:R-:W-:-:S03]  /*b9f0*/  ISETP.GE.AND P2, PT, R10, c[0x0][0x3c8], PT ;  /* 0x0000f2000a007a0c */ /* 0x000fc60003f46270 */
[----:B------:R-:W-:Y:S02]  /*ba00*/  @!P4 LEA.HI R2, R2, R2, RZ, 0x1 ;  /* 0x000000020202c211 */ /* 0x000fe400078f08ff */
[----:B------:R-:W-:Y:S02]  /*ba10*/  @!P0 LEA.HI R4, R4, R4, RZ, 0x1 ;  /* 0x0000000404048211 */ /* 0x000fe400078f08ff */
[----:B------:R-:W-:Y:S02]  /*ba20*/  @!P4 LOP3.LUT R2, R2, 0xfffffffe, RZ, 0xc0, !PT ;  /* 0xfffffffe0202c812 */ /* 0x000fe400078ec0ff */
[----:B------:R-:W-:Y:S02]  /*ba30*/  @!P0 LOP3.LUT R4, R4, 0xfffffffe, RZ, 0xc0, !PT ;  /* 0xfffffffe04048812 */ /* 0x000fe400078ec0ff */
[----:B------:R-:W-:Y:S01]  /*ba40*/  @!P3 LEA.HI R11, R11, R11, RZ, 0x1 ;  /* 0x0000000b0b0bb211 */ /* 0x000fe200078f08ff */
[----:B------:R-:W-:Y:S01]  /*ba50*/  @!P4 IMAD.WIDE R14, R2, 0x4, R8 ;  /* 0x00000004020ec825 */ /* 0x000fe200078e0208 */
[----:B------:R-:W-:-:S02]  /*ba60*/  @!P2 LEA.HI R10, R10, R10, RZ, 0x1 ;  /* 0x0000000a0a0aa211 */ /* 0x000fc400078f08ff */
[----:B------:R-:W-:Y:S02]  /*ba70*/  @!P3 LOP3.LUT R11, R11, 0xfffffffe, RZ, 0xc0, !PT ;  /* 0xfffffffe0b0bb812 */ /* 0x000fe400078ec0ff */
[----:B------:R-:W-:Y:S01]  /*ba80*/  @!P2 LOP3.LUT R10, R10, 0xfffffffe, RZ, 0xc0, !PT ;  /* 0xfffffffe0a0aa812 */ /* 0x000fe200078ec0ff */
[----:B-1----:R-:W-:-:S04]  /*ba90*/  @!P5 IMAD.WIDE R12, R0, 0x4, R8 ;  /* 0x00000004000cd825 */ /* 0x002fc800078e0208 */
        /* <DEDUP_REMOVED lines=9> */
.L_x_1946:
[----:B------:R-:W-:Y:S05]  /*bb30*/  BSYNC B0 ;  /* 0x0000000000007941 */ /* 0x000fea0003800000 */
.L_x_1945:
[----:B------:R2:W4:Y:S04]  /*bb40*/  SHFL.IDX PT, R7, R3, 0x3, 0x1c1f ;  /* 0x007c1f0003077f89 */ /* 0x00052800000e0000 */
[----:B-12---:R-:W1:Y:S01]  /*bb50*/  SHFL.IDX PT, R6, R6, 0x3, 0x1c1f ;  /* 0x007c1f0006067f89 */ /* 0x006e6200000e0000 */
        /* <DEDUP_REMOVED lines=8> */
[C---:B-1--4-:R-:W-:Y:S01]  /*bbe0*/  @!P0 IMAD.WIDE R8, R5.reuse, 0x4, R6 ;  /* 0x0000000405088825 */ /* 0x052fe200078e0206 */
        /* <DEDUP_REMOVED lines=39> */
[----:B----4-:R-:W-:-:S02]  /*be60*/  IADD3 R10, R5, 0x50, RZ ;  /* 0x00000050050a7810 */ /* 0x010fc40007ffe0ff */
        /* <DEDUP_REMOVED lines=25> */
[----:B----4-:R-:W-:Y:S01]  /*c000*/  @!P5 IMAD.WIDE R14, R0, 0x4, R6 ;  /* 0x00000004000ed825 */ /* 0x010fe200078e0206 */
        /* <DEDUP_REMOVED lines=21> */
.L_x_1940:
        /* <DEDUP_REMOVED lines=50> */
.L_x_1947:
        /* <DEDUP_REMOVED lines=16> */
.L_x_3613:


//--------------------- .text._ZN7cutlass13device_kernelIN5flash19enable_sm80_to_sm89INS1_16FlashAttnFwdSm80INS1_25CollectiveMainloopFwdSm80ILi8ELi1ELb1EN4cute5tupleIJNS5_1CILi128EEENS7_ILi112EEES8_EEELi128ENS_10bfloat16_tEfNS_4arch4Sm80ELb0ELb0ELb0ELb1ELb1ELb0ELb1ELb1EEENS1_21CollectiveEpilogueFwdINS6_IJS8_S8_S9_EEENS6_IJNS7_ILi1EEESH_SH_EEESB_SD_Li256ELb1ELb1ELb1ELb0EEENS1_36VarlenDynamicPersistentTileSchedulerILi128ELi112ELi256ELi256ELb1ELb1ELb0ELb0ELb1ELb1EEEEEEEEEvNT_6ParamsE --------------------------
	.section	.text._ZN7cutlass13device_kernelIN5flash19enable_sm80_to_sm89INS1_16FlashAttnFwdSm80INS1_25CollectiveMainloopFwdSm80ILi8ELi1ELb1EN4cute5tupleIJNS5_1CILi128EEENS7_ILi112EEES8_EEELi128ENS_10bfloat16_tEfNS_4arch4Sm80ELb0ELb0ELb0ELb1ELb1ELb0ELb1ELb1EEENS1_21CollectiveEpilogueFwdINS6_IJS8_S8_S9_EEENS6_IJNS7_ILi1EEESH_SH_EEESB_SD_Li256ELb1ELb1ELb1ELb0EEENS1_36VarlenDynamicPersistentTileSchedulerILi128ELi112ELi256ELi256ELb1ELb1ELb0ELb0ELb1ELb1EEEEEEEEEvNT_6ParamsE,"ax",@progbits
	.sectioninfo	@"SHI_REGISTERS=255"
	.align	128
.text._ZN7cutlass13device_kernelIN5flash19enable_sm80_to_sm89INS1_16FlashAttnFwdSm80INS1_25CollectiveMainloopFwdSm80ILi8ELi1ELb1EN4cute5tupleIJNS5_1CILi128EEENS7_ILi112EEES8_EEELi128ENS_10bfloat16_tEfNS_4arch4Sm80ELb0ELb0ELb0ELb1ELb1ELb0ELb1ELb1EEENS1_21CollectiveEpilogueFwdINS6_IJS8_S8_S9_EEENS6_IJNS7_ILi1EEESH_SH_EEESB_SD_Li256ELb1ELb1ELb1ELb0EEENS1_36VarlenDynamicPersistentTileSchedulerILi128ELi112ELi256ELi256ELb1ELb1ELb0ELb0ELb1ELb1EEEEEEEEEvNT_6ParamsE:
        .type           _ZN7cutlass13device_kernelIN5flash19enable_sm80_to_sm89INS1_16FlashAttnFwdSm80INS1_25CollectiveMainloopFwdSm80ILi8ELi1ELb1EN4cute5tupleIJNS5_1CILi128EEENS7_ILi112EEES8_EEELi128ENS_10bfloat16_tEfNS_4arch4Sm80ELb0ELb0ELb0ELb1ELb1ELb0ELb1ELb1EEENS1_21CollectiveEpilogueFwdINS6_IJS8_S8_S9_EEENS6_IJNS7_ILi1EEESH_SH_EEESB_SD_Li256ELb1ELb1ELb1ELb0EEENS1_36VarlenDynamicPersistentTileSchedulerILi128ELi112ELi256ELi256ELb1ELb1ELb0ELb0ELb1ELb1EEEEEEEEEvNT_6ParamsE,@function
        .size           _ZN7cutlass13device_kernelIN5flash19enable_sm80_to_sm89INS1_16FlashAttnFwdSm80INS1_25CollectiveMainloopFwdSm80ILi8ELi1ELb1EN4cute5tupleIJNS5_1CILi128EEENS7_ILi112EEES8_EEELi128ENS_10bfloat16_tEfNS_4arch4Sm80ELb0ELb0ELb0ELb1ELb1ELb0ELb1ELb1EEENS1_21CollectiveEpilogueFwdINS6_IJS8_S8_S9_EEENS6_IJNS7_ILi1EEESH_SH_EEESB_SD_Li256ELb1ELb1ELb1ELb0EEENS1_36VarlenDynamicPersistentTileSchedulerILi128ELi112ELi256ELi256ELb1ELb1ELb0ELb0ELb1ELb1EEEEEEEEEvNT_6ParamsE,(.L_x_3614 - _ZN7cutlass13device_kernelIN5flash19enable_sm80_to_sm89INS1_16FlashAttnFwdSm80INS1_25CollectiveMainloopFwdSm80ILi8ELi1ELb1EN4cute5tupleIJNS5_1CILi128EEENS7_ILi112EEES8_EEELi128ENS_10bfloat16_tEfNS_4arch4Sm80ELb0ELb0ELb0ELb1ELb1ELb0ELb1ELb1EEENS1_21CollectiveEpilogueFwdINS6_IJS8_S8_S9_EEENS6_IJNS7_ILi1EEESH_SH_EEESB_SD_Li256ELb1ELb1ELb1ELb0EEENS1_36VarlenDynamicPersistentTileSchedulerILi128ELi112ELi256ELi256ELb1ELb1ELb0ELb0ELb1ELb1EEEEEEEEEvNT_6ParamsE)
        .other          _ZN7cutlass13device_kernelIN5flash19enable_sm80_to_sm89INS1_16FlashAttnFwdSm80INS1_25CollectiveMainloopFwdSm80ILi8ELi1ELb1EN4cute5tupleIJNS5_1CILi128EEENS7_ILi112EEES8_EEELi128ENS_10bfloat16_tEfNS_4arch4Sm80ELb0ELb0ELb0ELb1ELb1ELb0ELb1ELb1EEENS1_21CollectiveEpilogueFwdINS6_IJS8_S8_S9_EEENS6_IJNS7_ILi1EEESH_SH_EEESB_SD_Li256ELb1ELb1ELb1ELb0EEENS1_36VarlenDynamicPersistentTileSchedulerILi128ELi112ELi256ELi256ELb1ELb1ELb0ELb0ELb1ELb1EEEEEEEEEvNT_6ParamsE,@"STO_CUDA_ENTRY STV_DEFAULT"
_ZN7cutlass13device_kernelIN5flash19enable_sm80_to_sm89INS1_16FlashAttnFwdSm80INS1_25CollectiveMainloopFwdSm80ILi8ELi1ELb1EN4cute5tupleIJNS5_1CILi128EEENS7_ILi112EEES8_EEELi128ENS_10bfloat16_tEfNS_4arch4Sm80ELb0ELb0ELb0ELb1ELb1ELb0ELb1ELb1EEENS1_21CollectiveEpilogueFwdINS6_IJS8_S8_S9_EEENS6_IJNS7_ILi1EEESH_SH_EEESB_SD_Li256ELb1ELb1ELb1ELb0EEENS1_36VarlenDynamicPersistentTileSchedulerILi128ELi112ELi256ELi256ELb1ELb1ELb0ELb0ELb1ELb1EEEEEEEEEvNT_6ParamsE:
        /* <DEDUP_REMOVED lines=52> */
.L_x_1953:
        /* <DEDUP_REMOVED lines=17> */
.L_x_2060:
        /* <DEDUP_REMOVED lines=16> */
.L_x_2061:
[----:B---3--:R-:W-:-:S05]  /*0550*/  IMAD R0, R0, c[0x0][0x538], RZ ;  /* 0x00014e0000007a24 */ /* 0x008fca00078e02ff */
[----:B------:R-:W-:-:S04]  /*0560*/  IADD3 R6, R0, R6, RZ ;  /* 0x0000000600067210 */ /* 0x000fc80007ffe0ff */
[----:B------:R-:W-:-:S13]  /*0570*/  ISETP.GT.AND P0, PT, R6, UR4, PT ;  /* 0x0000000406007c0c */ /* 0x000fda000bf04270 */
[----:B-12---:R-:W-:Y:S05]  /*0580*/  @!P0 BRA `(.L_x_1953) ;  /* 0xfffffdb000008947 */ /* 0x006fea000383ffff */
.L_x_1949:
[----:B------:R-:W-:-:S05]  /*0590*/  IADD3 R12, -R0, R6, RZ ;  /* 0x00000006000c7210 */ /* 0x000fca0007ffe1ff */
[----:B------:R-:W-:-:S05]  /*05a0*/  IMAD R0, R4, c[0x0][0x538], R12 ;  /* 0x00014e0004007a24 */ /* 0x000fca00078e020c */
[----:B------:R-:W-:Y:S01]  /*05b0*/  ISETP.GT.AND P0, PT, R0, UR4, PT ;  /* 0x0000000400007c0c */ /* 0x000fe2000bf04270 */
[----:B------:R-:W-:-:S12]  /*05c0*/  BRA.DIV ~URZ, `(.L_x_1954) ;  /* 0x0000d5927f007947 */ /* 0x000fd8000b800000 */
[----:B------:R-:W-:-:S04]  /*05d0*/  VOTE.ANY R0, PT, !P0 ;  /* 0x0000000000007806 */ /* 0x000fc800040e0100 */
.L_x_2062:
[----:B-1----:R1:W2:Y:S01]  /*05e0*/  POPC R251, R0 ;  /* 0x0000000000fb7309 */ /* 0x0022a20000000000 */
[----:B------:R-:W-:Y:S05]  /*05f0*/  BRA.DIV ~URZ, `(.L_x_1955) ;  /* 0x0000d5a27f007947 */ /* 0x000fea000b800000 */
[----:B--2---:R2:W3:Y:S01]  /*0600*/  SHFL.IDX PT, R11, R8, R251, 0x1f ;  /* 0x00001ffb080b7589 */ /* 0x0044e200000e0000 */
[----:B------:R-:W-:-:S03]  /*0610*/  MOV R6, RZ ;  /* 0x000000ff00067202 */ /* 0x000fc60000000f00 */
[----:B------:R2:W4:Y:S04]  /*0620*/  SHFL.IDX PT, R10, R7, R251, 0x1f ;  /* 0x00001ffb070a7589 */ /* 0x00052800000e0000 */
.L_x_2063:
[----:B------:R-:W-:Y:S01]  /*0630*/  ISETP.NE.AND P0, PT, R0, RZ, PT ;  /* 0x000000ff0000720c */ /* 0x000fe20003f05270 */
[----:B------:R-:W-:-:S12]  /*0640*/  BSSY B0, `(.L_x_1956) ;  /* 0x0000005000007945 */ /* 0x000fd80003800000 */
[----:B------:R-:W-:Y:S05]  /*0650*/  @!P0 BRA `(.L_x_1957) ;  /* 0x0000003000008947 */ /* 0x000fea0003800000 */
[----:B------:R-:W-:Y:S01]  /*0660*/  IADD3 R206, R251, -0x1, RZ ;  /* 0xfffffffffbce7810 */ /* 0x000fe20007ffe0ff */
[----:B------:R-:W-:Y:S05]  /*0670*/  BRA.DIV ~URZ, `(.L_x_1958) ;  /* 0x0000d6027f007947 */ /* 0x000fea000b800000 */
[----:B------:R1:W2:Y:S02]  /*0680*/  SHFL.IDX PT, R6, R4, R206, 0x1f ;  /* 0x00001fce04067589 */ /* 0x0002a400000e0000 */
.L_x_1957:
[----:B------:R-:W-:Y:S05]  /*0690*/  BSYNC B0 ;  /* 0x0000000000007941 */ /* 0x000fea0003800000 */
.L_x_1956:
        /* <DEDUP_REMOVED lines=65> */
.L_x_1950:
[----:B-1----:R-:W-:Y:S01]  /*0ab0*/  IMAD.MOV.U32 R249, RZ, RZ, RZ ;  /* 0x000000fffff97224 */ /* 0x002fe200078e00ff */
[----:B------:R-:W-:Y:S01]  /*0ac0*/  MOV R250, RZ ;  /* 0x000000ff00fa7202 */ /* 0x000fe20000000f00 */
[----:B------:R-:W-:Y:S01]  /*0ad0*/  IMAD.U32 R248, RZ, RZ, UR4 ;  /* 0x00000004fff87e24 */ /* 0x000fe2000f8e00ff */
[----:B------:R-:W-:Y:S02]  /*0ae0*/  MOV R251, c[0x0][0x53c] ;  /* 0x00014f0000fb7a02 */ /* 0x000fe40000000f00 */
.L_x_1959:
[----:B------:R-:W-:Y:S01]  /*0af0*/  ISETP.NE.AND P0, PT, R13, RZ, PT ;  /* 0x000000ff0d00720c */ /* 0x000fe20003f05270 */
[----:B------:R-:W-:-:S12]  /*0b00*/  WARPSYNC 0xffffffff ;  /* 0xffffffff00007948 */ /* 0x000fd80003800000 */
[----:B------:R1:W-:Y:S04]  /*0b10*/  @!P0 STS.128 [0xf100], R248 ;  /* 0x00f100f8ff008388 */ /* 0x0003e80000000c00 */
[----:B------:R-:W-:Y:S06]  /*0b20*/  BAR.ARV 0x5, 0x100 ;  /* 0x0144000000007b1d */ /* 0x000fec0000002000 */
.L_x_1948:
        /* <DEDUP_REMOVED lines=19> */
[----:B------:R-:W-:Y:S01]  /*0c60*/  LOP3.LUT R4, R9, 0xfffffff8, RZ, 0xc0, !PT ;  /* 0xfffffff809047812 */ /* 0x000fe200078ec0ff */
[----:B------:R-:W-:Y:S01]  /*0c70*/  IMAD.IADD R0, R16, 0x1, -R0 ;  /* 0x0000000110007824 */ /* 0x000fe200078e0a00 */
[----:B------:R-:W-:-:S02]  /*0c80*/  SHF.R.S32.HI R235, RZ, 0x3, R9 ;  /* 0x00000003ffeb7819 */ /* 0x000fc40000011409 */
[----:B------:R-:W-:Y:S01]  /*0c90*/  LOP3.LUT R2, R2, 0xfffffff8, RZ, 0xc0, !PT ;  /* 0xfffffff802027812 */ /* 0x000fe200078ec0ff */
[----:B------:R-:W-:Y:S01]  /*0ca0*/  IMAD.IADD R234, R16, 0x1, -R4 ;  /* 0x0000000110ea7824 */ /* 0x000fe200078e0a04 */
[----:B------:R-:W-:Y:S01]  /*0cb0*/  SHF.R.S32.HI R4, RZ, 0x1f, R0 ;  /* 0x0000001fff047819 */ /* 0x000fe20000011400 */
[----:B------:R-:W-:Y:S01]  /*0cc0*/  IMAD.SHL.U32 R3, R235, 0x40, RZ ;  /* 0x00000040eb037824 */ /* 0x000fe200078e00ff */
[----:B------:R-:W-:Y:S01]  /*0cd0*/  LEA.HI R7, R7, R16, RZ, 0x6 ;  /* 0x0000001007077211 */ /* 0x000fe200078f30ff */
[----:B------:R-:W-:Y:S01]  /*0ce0*/  IMAD.IADD R8, R8, 0x1, -R2 ;  /* 0x0000000108087824 */ /* 0x000fe200078e0a02 */
[----:B------:R-:W-:Y:S01]  /*0cf0*/  LEA.HI R14, R4, R0, RZ, 0x3 ;  /* 0x00000000040e7211 */ /* 0x000fe200078f18ff */
[C---:B------:R-:W-:Y:S01]  /*0d00*/  IMAD.SHL.U32 R231, R234.reuse, 0x8, RZ ;  /* 0x00000008eae77824 */ /* 0x040fe200078e00ff */
[----:B------:R-:W-:Y:S01]  /*0d10*/  LOP3.LUT R2, R3, 0x1c0, RZ, 0xc0, !PT ;  /* 0x000001c003027812 */ /* 0x000fe200078ec0ff */
[----:B------:R-:W-:Y:S01]  /*0d20*/  IMAD.SHL.U32 R5, R234, 0x40, RZ ;  /* 0x00000040ea057824 */ /* 0x000fe200078e00ff */
[----:B------:R-:W-:Y:S01]  /*0d30*/  LOP3.LUT R4, R14, 0xfffffff8, RZ, 0xc0, !PT ;  /* 0xfffffff80e047812 */ /* 0x000fe200078ec0ff */
[----:B------:R-:W-:Y:S01]  /*0d40*/  IMAD.SHL.U32 R7, R7, 0x8, RZ ;  /* 0x0000000807077824 */ /* 0x000fe200078e00ff */
[----:B------:R-:W-:-:S02]  /*0d50*/  SHF.R.U32.HI R6, RZ, 0x3, R2 ;  /* 0x00000003ff067819 */ /* 0x000fc40000011602 */
[----:B------:R-:W-:Y:S01]  /*0d60*/  LOP3.LUT R3, R2, 0x38, R231, 0xf8, !PT ;  /* 0x0000003802037812 */ /* 0x000fe200078ef8e7 */
[----:B------:R-:W-:Y:S01]  /*0d70*/  IMAD.IADD R0, R0, 0x1, -R4 ;  /* 0x0000000100007824 */ /* 0x000fe200078e0a04 */
[----:B------:R-:W-:Y:S02]  /*0d80*/  LOP3.LUT R4, R10, 0xffffffe0, RZ, 0xc0, !PT ;  /* 0xffffffe00a047812 */ /* 0x000fe400078ec0ff */
[----:B------:R-:W-:Y:S02]  /*0d90*/  LOP3.LUT R2, R5, 0x1c0, RZ, 0xc0, !PT ;  /* 0x000001c005027812 */ /* 0x000fe400078ec0ff */
[----:B------:R-:W-:Y:S01]  /*0da0*/  LOP3.LUT R12, R3, R6, RZ, 0x3c, !PT ;  /* 0x00000006030c7212 */ /* 0x000fe200078e3cff */
[----:B------:R-:W-:Y:S01]  /*0db0*/  IMAD.IADD R18, R16, 0x1, -R4 ;  /* 0x0000000110127824 */ /* 0x000fe200078e0a04 */
[----:B------:R-:W-:Y:S02]  /*0dc0*/  LOP3.LUT R5, R2, 0x8, R9, 0xf8, !PT ;  /* 0x0000000802057812 */ /* 0x000fe400078ef809 */
[----:B------:R-:W-:-:S02]  /*0dd0*/  SHF.R.U32.HI R3, RZ, 0x3, R2 ;  /* 0x00000003ff037819 */ /* 0x000fc40000011602 */
[--C-:B------:R-:W-:Y:S02]  /*0de0*/  SHF.R.S32.HI R9, RZ, 0x5, R10.reuse ;  /* 0x00000005ff097819 */ /* 0x100fe4000001140a */
[----:B------:R-:W-:Y:S02]  /*0df0*/  SHF.R.S32.HI R2, RZ, 0x1f, R10 ;  /* 0x0000001fff027819 */ /* 0x000fe4000001140a */
[----:B------:R-:W-:Y:S02]  /*0e00*/  SHF.R.S32.HI R11, RZ, 0x1f, R18 ;  /* 0x0000001fff0b7819 */ /* 0x000fe40000011412 */
[----:B------:R-:W-:Y:S02]  /*0e10*/  LEA.HI R2, R2, R9, RZ, 0x3 ;  /* 0x0000000902027211 */ /* 0x000fe400078f18ff */
[----:B------:R-:W-:Y:S01]  /*0e20*/  LOP3.LUT R4, R15, 0xfffffffc, RZ, 0xc0, !PT ;  /* 0xfffffffc0f047812 */ /* 0x000fe200078ec0ff */
[----:B------:R-:W-:Y:S01]  /*0e30*/  IMAD.MOV.U32 R15, RZ, RZ, 0x20 ;  /* 0x00000020ff0f7424 */ /* 0x000fe200078e00ff */
[----:B------:R-:W-:-:S02]  /*0e40*/  LOP3.LUT R10, R5, R3, RZ, 0x3c, !PT ;  /* 0x00000003050a7212 */ /* 0x000fc400078e3cff */
[----:B------:R-:W-:Y:S01]  /*0e50*/  LOP3.LUT R3, R2, 0xffffff8, RZ, 0xc0, !PT ;  /* 0x0ffffff802037812 */ /* 0x000fe200078ec0ff */
[----:B------:R-:W-:Y:S01]  /*0e60*/  IMAD.IADD R2, R16, 0x1, -R4 ;  /* 0x0000000110027824 */ /* 0x000fe200078e0a04 */
[----:B------:R-:W-:Y:S01]  /*0e70*/  LEA.HI R11, R11, R18, RZ, 0x2 ;  /* 0x000000120b0b7211 */ /* 0x000fe200078f10ff */
[----:B------:R-:W-:Y:S01]  /*0e80*/  IMAD.MOV.U32 R16, RZ, RZ, 0x10 ;  /* 0x00000010ff107424 */ /* 0x000fe200078e00ff */
[----:B------:R-:W-:Y:S01]  /*0e90*/  LOP3.LUT R6, R8, 0x1, RZ, 0xc0, !PT ;  /* 0x0000000108067812 */ /* 0x000fe200078ec0ff */
[----:B------:R-:W-:Y:S01]  /*0ea0*/  IMAD.IADD R5, R9, 0x1, -R3 ;  /* 0x0000000109057824 */ /* 0x000fe200078e0a03 */
[----:B------:R-:W-:Y:S02]  /*0eb0*/  SHF.R.S32.HI R4, RZ, 0x2, R11 ;  /* 0x00000002ff047819 */ /* 0x000fe4000001140b */
        /* <DEDUP_REMOVED lines=11> */
[----:B------:R1:W-:Y:S01]  /*0f70*/  STL [R1+0xb8], R17 ;  /* 0x0000b81101007387 */ /* 0x0003e20000100800 */
[----:B------:R-:W-:Y:S01]  /*0f80*/  IMAD.SHL.U32 R6, R13, 0x8, RZ ;  /* 0x000000080d067824 */ /* 0x000fe200078e00ff */
[----:B------:R-:W-:Y:S01]  /*0f90*/  LEA.HI R2, R4, R4, RZ, 0x1d ;  /* 0x0000000404027211 */ /* 0x000fe200078fe8ff */
[----:B------:R-:W-:Y:S01]  /*0fa0*/  IMAD R8, R8, 0x8, R17 ;  /* 0x0000000808087824 */ /* 0x000fe200078e0211 */
[----:B------:R-:W-:Y:S01]  /*0fb0*/  LOP3.LUT R3, R3, 0x1c0, RZ, 0xc0, !PT ;  /* 0x000001c003037812 */ /* 0x000fe200078ec0ff */
[----:B------:R-:W-:Y:S01]  /*0fc0*/  IMAD.SHL.U32 R201, R12, 0x2, RZ ;  /* 0x000000020cc97824 */ /* 0x000fe200078e00ff */
[----:B------:R-:W-:Y:S01]  /*0fd0*/  LOP3.LUT P4, RZ, R0, 0x2, RZ, 0xc0, !PT ;  /* 0x0000000200ff7812 */ /* 0x000fe2000788c0ff */
[----:B------:R-:W-:Y:S01]  /*0fe0*/  IMAD.U32 R7, R7, 0x2, R2 ;  /* 0x0000000207077824 */ /* 0x000fe200078e0002 */
[----:B------:R-:W-:Y:S01]  /*0ff0*/  LOP3.LUT R2, R11, 0x7ffffffc, RZ, 0xc0, !PT ;  /* 0x7ffffffc0b027812 */ /* 0x000fe200078ec0ff */
[----:B------:R2:W-:Y:S01]  /*1000*/  STL [R1+0xbc], R8 ;  /* 0x0000bc0801007387 */ /* 0x0005e20000100800 */
[----:B------:R-:W-:-:S02]  /*1010*/  LOP3.LUT R6, R3, 0x8, R6, 0xf8, !PT ;  /* 0x0000000803067812 */ /* 0x000fc400078ef806 */
[----:B------:R-:W-:Y:S01]  /*1020*/  SHF.R.U32.HI R3, RZ, 0x3, R3 ;  /* 0x00000003ff037819 */ /* 0x000fe20000011603 */
[----:B------:R-:W-:Y:S01]  /*1030*/  IMAD.IADD R2, R18, 0x1, -R2 ;  /* 0x0000000112027824 */ /* 0x000fe200078e0a02 */
[----:B------:R-:W-:Y:S01]  /*1040*/  LOP3.LUT P3, RZ, R0, 0x4, RZ, 0xc0, !PT ;  /* 0x0000000400ff7812 */ /* 0x000fe2000786c0ff */
[----:B------:R-:W-:Y:S01]  /*1050*/  IMAD R0, R13, 0x200, R10 ;  /* 0x000002000d007824 */ /* 0x000fe200078e020a */
[----:B------:R-:W-:Y:S01]  /*1060*/  LOP3.LUT R3, R6, R3, RZ, 0x3c, !PT ;  /* 0x0000000306037212 */ /* 0x000fe200078e3cff */
[----:B------:R-:W-:Y:S01]  /*1070*/  IMAD.SHL.U32 R26, R2, 0x2, RZ ;  /* 0x00000002021a7824 */ /* 0x000fe200078e00ff */
[----:B------:R-:W-:Y:S01]  /*1080*/  IADD3 R238, R231, 0x40, RZ ;  /* 0x00000040e7ee7810 */ /* 0x000fe20007ffe0ff */
[----:B------:R-:W-:Y:S01]  /*1090*/  IMAD.SHL.U32 R6, R14, 0x40, RZ ;  /* 0x000000400e067824 */ /* 0x000fe200078e00ff */
[----:B------:R-:W-:Y:S01]  /*10a0*/  SEL R5, R16, 0xfffffff0, !P4 ;  /* 0xfffffff010057807 */ /* 0x000fe20006000000 */
[----:B------:R-:W-:Y:S01]  /*10b0*/  IMAD.MOV.U32 R10, RZ, RZ, 0x40 ;  /* 0x00000040ff0a7424 */ /* 0x000fe200078e00ff */
        /* <DEDUP_REMOVED lines=12> */
[C---:B-1----:R-:W-:Y:S01]  /*1180*/  IADD3 R17, R26.reuse, 0x48, RZ ;  /* 0x000000481a117810 */ /* 0x042fe20007ffe0ff */
[----:B------:R-:W-:Y:S01]  /*1190*/  STL [R1+0x48], R22 ;  /* 0x0000481601007387 */ /* 0x000fe20000100800 */
[C---:B------:R-:W-:Y:S02]  /*11a0*/  IADD3 R16, R26.reuse, 0x50, RZ ;  /* 0x000000501a107810 */ /* 0x040fe40007ffe0ff */
[----:B------:R-:W-:Y:S01]  /*11b0*/  SEL R4, R15, 0xffffffe0, !P3 ;  /* 0xffffffe00f047807 */ /* 0x000fe20005800000 */
[----:B------:R-:W-:Y:S01]  /*11c0*/  STL [R1+0x44], R21 ;  /* 0x0000441501007387 */ /* 0x000fe20000100800 */
[----:B------:R-:W-:Y:S02]  /*11d0*/  LOP3.LUT R3, R3, 0x7ffffe00, R6, 0xf8, !PT ;  /* 0x7ffffe0003037812 */ /* 0x000fe400078ef806 */
[----:B------:R-:W-:Y:S01]  /*11e0*/  IADD3 R14, R26, 0x58, RZ ;  /* 0x000000581a0e7810 */ /* 0x000fe20007ffe0ff */
[----:B------:R1:W-:Y:S01]  /*11f0*/  STL [R1+0x40], R20 ;  /* 0x0000401401007387 */ /* 0x0003e20000100800 */
[----:B------:R-:W-:Y:S01]  /*1200*/  SHF.R.S32.HI R6, RZ, 0x1f, R238 ;  /* 0x0000001fff067819 */ /* 0x000fe200000114ee */
[----:B------:R-:W-:Y:S01]  /*1210*/  IMAD.IADD R4, R5, 0x1, R4 ;  /* 0x0000000105047824 */ /* 0x000fe200078e0204 */
[----:B------:R-:W-:Y:S01]  /*1220*/  LEA R188, R0, 0x8100, 0x1 ;  /* 0x0000810000bc7811 */ /* 0x000fe200078e08ff */
[----:B------:R-:W-:Y:S01]  /*1230*/  STL [R1+0x3c], R19 ;  /* 0x00003c1301007387 */ /* 0x000fe20000100800 */
[----:B------:R-:W-:-:S02]  /*1240*/  IADD3 R13, R26, 0x60, RZ ;  /* 0x000000601a0d7810 */ /* 0x000fc40007ffe0ff */
[C---:B------:R-:W-:Y:S01]  /*1250*/  SEL R6, R10.reuse, 0xffffffc0, !P2 ;  /* 0xffffffc00a067807 */ /* 0x040fe20005000000 */
[----:B------:R-:W-:Y:S01]  /*1260*/  STL [R1+0x38], R18 ;  /* 0x0000381201007387 */ /* 0x000fe20000100800 */
[----:B------:R-:W-:Y:S02]  /*1270*/  SEL R0, R10, 0xffffffc0, !P3 ;  /* 0xffffffc00a007807 */ /* 0x000fe40005800000 */
[C---:B------:R-:W-:Y:S01]  /*1280*/  IADD3 R12, R26.reuse, 0x68, RZ ;  /* 0x000000681a0c7810 */ /* 0x040fe20007ffe0ff */
[----:B------:R3:W-:Y:S01]  /*1290*/  STL [R1+0x34], R17 ;  /* 0x0000341101007387 */ /* 0x0007e20000100800 */
[----:B------:R-:W-:Y:S02]  /*12a0*/  IADD3 R11, R26, 0x70, RZ ;  /* 0x000000701a0b7810 */ /* 0x000fe40007ffe0ff */
[----:B------:R-:W-:Y:S01]  /*12b0*/  LEA R10, R7, 0x80, 0x1 ;  /* 0x00000080070a7811 */ /* 0x000fe200078e08ff */
[----:B------:R-:W-:Y:S01]  /*12c0*/  STL [R1+0x30], R16 ;  /* 0x0000301001007387 */ /* 0x000fe20000100800 */
[----:B------:R-:W-:-:S02]  /*12d0*/  SHF.R.S32.HI R7, RZ, 0x1f, R25 ;  /* 0x0000001fff077819 */ /* 0x000fc40000011419 */
[----:B------:R-:W-:Y:S01]  /*12e0*/  SHF.R.S32.HI R5, RZ, 0x1f, R231 ;  /* 0x0000001fff057819 */ /* 0x000fe200000114e7 */
[----:B------:R-:W-:Y:S01]  /*12f0*/  STL [R1+0x2c], R14 ;  /* 0x00002c0e01007387 */ /* 0x000fe20000100800 */
[C---:B------:R-:W-:Y:S02]  /*1300*/  SEL R5, R15.reuse, 0xffffffe0, !P1 ;  /* 0xffffffe00f057807 */ /* 0x040fe40004800000 */
[----:B------:R-:W-:Y:S01]  /*1310*/  SEL R2, R15, 0xffffffe0, !P4 ;  /* 0xffffffe00f027807 */ /* 0x000fe20006000000 */
[----:B------:R-:W-:Y:S01]  /*1320*/  STL [R1+0x28], R13 ;  /* 0x0000280d01007387 */ /* 0x000fe20000100800 */
[----:B--2---:R-:W-:Y:S02]  /*1330*/  IADD3 R8, R26, 0x78, RZ ;  /* 0x000000781a087810 */ /* 0x004fe40007ffe0ff */
[----:B------:R-:W-:Y:S01]  /*1340*/  SHF.R.S32.HI R15, RZ, 0x1f, R24 ;  /* 0x0000001fff0f7819 */ /* 0x000fe20000011418 */
[----:B------:R-:W-:Y:S01]  /*1350*/  STL [R1+0x24], R12 ;  /* 0x0000240c01007387 */ /* 0x000fe20000100800 */
[----:B-1----:R-:W-:-:S02]  /*1360*/  SHF.R.S32.HI R20, RZ, 0x1f, R20 ;  /* 0x0000001fff147819 */ /* 0x002fc40000011414 */
[----:B------:R-:W-:Y:S01]  /*1370*/  LEA R190, R3, 0x100, 0x1 ;  /* 0x0000010003be7811 */ /* 0x000fe200078e08ff */
[----:B------:R-:W-:Y:S03]  /*1380*/  STL [R1+0x20], R11 ;  /* 0x0000200b01007387 */ /* 0x000fe60000100800 */
[----:B------:R-:W-:Y:S01]  /*1390*/  IADD3 R193, R0, R190, R2 ;  /* 0x000000be00c17210 */ /* 0x000fe20007ffe002 */
[----:B------:R1:W-:Y:S01]  /*13a0*/  STL [R1+0xb4], R7 ;  /* 0x0000b40701007387 */ /* 0x0003e20000100800 */
[----:B---3--:R-:W-:Y:S01]  /*13b0*/  SHF.R.S32.HI R17, RZ, 0x1f, R17 ;  /* 0x0000001fff117819 */ /* 0x008fe20000011411 */
[----:B------:R-:W-:Y:S02]  /*13c0*/  IMAD R196, R9, 0x800, R190 ;  /* 0x0000080009c47824 */ /* 0x000fe400078e02be */
[----:B------:R-:W-:Y:S01]  /*13d0*/  STL [R1+0x1c], R8 ;  /* 0x00001c0801007387 */ /* 0x000fe20000100800 */
[----:B------:R-:W-:-:S02]  /*13e0*/  IMAD.IADD R192, R190, 0x1, R2 ;  /* 0x00000001bec07824 */ /* 0x000fc400078e0202 */
[----:B------:R-:W-:Y:S01]  /*13f0*/  IMAD.IADD R197, R2, 0x1, R196 ;  /* 0x0000000102c57824 */ /* 0x000fe200078e02c4 */
[----:B------:R2:W-:Y:S01]  /*1400*/  STL [R1+0xb0], R15 ;  /* 0x0000b00f01007387 */ /* 0x0005e20000100800 */
[----:B------:R-:W-:Y:S02]  /*1410*/  IMAD R195, R4, 0x2, R190 ;  /* 0x0000000204c37824 */ /* 0x000fe400078e02be */
[----:B------:R-:W-:Y:S01]  /*1420*/  IMAD.IADD R191, R190, 0x1, R0 ;  /* 0x00000001bebf7824 */ /* 0x000fe200078e0200 */
[----:B------:R-:W-:Y:S01]  /*1430*/  STL [R1+0x5c], R10 ;  /* 0x00005c0a01007387 */ /* 0x000fe20000100800 */
[C---:B------:R-:W-:Y:S02]  /*1440*/  IMAD.IADD R199, R0.reuse, 0x1, R196 ;  /* 0x0000000100c77824 */ /* 0x040fe400078e02c4 */
        /* <DEDUP_REMOVED lines=40> */
.L_x_2059:
        /* <DEDUP_REMOVED lines=13> */
[C---:B------:R-:W-:Y:S01]  /*17a0*/  @P4 LEA R6, P1, R13.reuse, c[0x0][0x370], 0x2 ;  /* 0x0000dc000d064a11 */ /* 0x040fe200078210ff */
[----:B------:R1:W-:Y:S01]  /*17b0*/  STL [R1+0x4], R13 ;  /* 0x0000040d01007387 */ /* 0x0003e20000100800 */
[C-C-:B------:R-:W-:Y:S02]  /*17c0*/  SHF.L.U64.HI R15, R13.reuse, 0x2, R14.reuse ;  /* 0x000000020d0f7819 */ /* 0x140fe4000001020e */
[----:B------:R-:W-:Y:S01]  /*17d0*/  @P4 LEA.HI.X R7, R13, c[0x0][0x374], R14, 0x2, P1 ;  /* 0x0000dd000d074a11 */ /* 0x000fe200008f140e */
[----:B------:R1:W-:Y:S01]  /*17e0*/  STL [R1+0x14], R14 ;  /* 0x0000140e01007387 */ /* 0x0003e20000100800 */
[----:B------:R-:W-:-:S02]  /*17f0*/  @P2 IADD3 R4, P0, R16, c[0x0][0x360], RZ ;  /* 0x0000d80010042a10 */ /* 0x000fc40007f1e0ff */
[----:B------:R-:W-:Y:S01]  /*1800*/  IADD3 R2, P1, R16, c[0x0][0x348], RZ ;  /* 0x0000d20010027a10 */ /* 0x000fe20007f3e0ff */
[----:B------:R1:W5:Y:S01]  /*1810*/  @P4 LDG.E R240, [R6.64] ;  /* 0x0000000806f04981 */ /* 0x000362000c1e1900 */
[C---:B------:R-:W-:Y:S02]  /*1820*/  @P2 IADD3.X R5, R15.reuse, c[0x0][0x364], RZ, P0, !PT ;  /* 0x0000d9000f052a10 */ /* 0x040fe400007fe4ff */
[----:B------:R-:W-:Y:S01]  /*1830*/  IADD3.X R3, R15, c[0x0][0x34c], RZ, P1, !PT ;  /* 0x0000d3000f037a10 */ /* 0x000fe20000ffe4ff */
[----:B------:R1:W-:Y:S04]  /*1840*/  STL [R1+0x8], R16 ;  /* 0x0000081001007387 */ /* 0x0003e80000100800 */
[----:B------:R1:W5:Y:S04]  /*1850*/  @P2 LDG.E R12, [R4.64] ;  /* 0x00000008040c2981 */ /* 0x000368000c1e1900 */
[----:B------:R1:W5:Y:S04]  /*1860*/  @P3 LDG.E R11, [R2.64] ;  /* 0x00000008020b3981 */ /* 0x000368000c1e1900 */
[----:B------:R1:W-:Y:S01]  /*1870*/  STL [R1+0xc], R15 ;  /* 0x00000c0f01007387 */ /* 0x0003e20000100800 */
[----:B------:R-:W-:Y:S01]  /*1880*/  YIELD ;  /* 0x0000000000007946 */ /* 0x000fe20003800000 */
[----:B------:R-:W-:Y:S05]  /*1890*/  @P2 BRA `(.L_x_1960) ;  /* 0x0000005000002947 */ /* 0x000fea0003800000 */
[----:B-----5:R-:W-:Y:S01]  /*18a0*/  MOV R12, c[0x0][0x168] ;  /* 0x00005a00000c7a02 */ /* 0x020fe20000000f00 */
[----:B------:R-:W-:Y:S05]  /*18b0*/  @!P3 BRA `(.L_x_1960) ;  /* 0x000000300000b947 */ /* 0x000fea0003800000 */
[----:B------:R2:W3:Y:S04]  /*18c0*/  LDG.E R0, [R2.64] ;  /* 0x0000000802007981 */ /* 0x0004e8000c1e1900 */
[----:B-12---:R-:W3:Y:S02]  /*18d0*/  LDG.E R2, [R2.64+0x4] ;  /* 0x0000040802027981 */ /* 0x006ee4000c1e1900 */
[----:B---3--:R-:W-:-:S02]  /*18e0*/  IADD3 R12, -R0, R2, RZ ;  /* 0x00000002000c7210 */ /* 0x008fc40007ffe1ff */
.L_x_1960:
[----:B------:R-:W-:-:S04]  /*18f0*/  ISETP.NE.U32.AND P0, PT, RZ, c[0x0][0x368], PT ;  /* 0x0000da00ff007a0c */ /* 0x000fc80003f05070 */
[----:B------:R-:W-:-:S13]  /*1900*/  ISETP.NE.AND.EX P0, PT, RZ, c[0x0][0x36c], PT, P0 ;  /* 0x0000db00ff007a0c */ /* 0x000fda0003f05300 */
[----:B------:R-:W-:Y:S05]  /*1910*/  @!P0 BRA `(.L_x_1961) ;  /* 0x0000004000008947 */ /* 0x000fea0003800000 */
[----:B-1----:R-:W-:-:S04]  /*1920*/  IADD3 R2, P0, R16, c[0x0][0x368], RZ ;  /* 0x0000da0010027a10 */ /* 0x002fc80007f1e0ff */
[----:B------:R-:W-:-:S05]  /*1930*/  IADD3.X R3, R15, c[0x0][0x36c], RZ, P0, !PT ;  /* 0x0000db000f037a10 */ /* 0x000fca00007fe4ff */
[----:B------:R1:W5:Y:S01]  /*1940*/  LDG.E R0, [R2.64] ;  /* 0x0000000802007981 */ /* 0x000362000c1e1900 */
[----:B------:R-:W-:Y:S05]  /*1950*/  BRA `(.L_x_1962) ;  /* 0x0000008000007947 */ /* 0x000fea0003800000 */
.L_x_1961:
        /* <DEDUP_REMOVED lines=8> */
.L_x_1962:
        /* <DEDUP_REMOVED lines=48> */
.L_x_1964:
[----:B------:R-:W-:Y:S05]  /*1ce0*/  BSYNC B0 ;  /* 0x0000000000007941 */ /* 0x000fea0003800000 */
.L_x_1963:
        /* <DEDUP_REMOVED lines=102> */
[----:B------:R-:W-:-:S03]  /*2350*/  IMAD.WIDE.U32 R2, R4, c[0x0][0x1c0], R2 ;  /* 0x0000700004027a25 */ /* 0x000fc600078e0002 */
[----:B------:R-:W-:Y:S01]  /*2360*/  STL [R1], R25 ;  /* 0x0000001901007387 */ /* 0x000fe20000100800 */
        /* <DEDUP_REMOVED lines=29> */
[C---:B------:R-:W-:Y:S01]  /*2540*/  IMAD R3, R205.reuse, c[0x0][0x1e4], R6 ;  /* 0x00007900cd037a24 */ /* 0x040fe200078e0206 */
[C---:B------:R-:W-:Y:S01]  /*2550*/  IADD3 R20, R2.reuse, 0x40, RZ ;  /* 0x0000004002147810 */ /* 0x040fe20007ffe0ff */
[----:B------:R-:W-:Y:S01]  /*2560*/  IMAD.WIDE.U32 R4, R205, c[0x0][0x1e0], RZ ;  /* 0x00007800cd047a25 */ /* 0x000fe200078e00ff */
[----:B------:R-:W-:-:S03]  /*2570*/  IADD3 R2, R2, 0x60, RZ ;  /* 0x0000006002027810 */ /* 0x000fc60007ffe0ff */
[----:B------:R-:W-:Y:S02]  /*2580*/  IMAD.WIDE.U32 R6, R205, c[0x0][0x208], RZ ;  /* 0x00008200cd067a25 */ /* 0x000fe400078e00ff */
        /* <DEDUP_REMOVED lines=23> */
[C---:B-----5:R-:W-:Y:S02]  /*2700*/  @!P5 LEA R8, P4, R238.reuse, R7, 0x1 ;  /* 0x00000007ee08d211 */ /* 0x060fe400078808ff */
        /* <DEDUP_REMOVED lines=24> */
[CC--:B------:R-:W-:Y:S02]  /*2890*/  @!P1 LEA.HI.X R7, R231.reuse, R12.reuse, R24, 0x1, P4 ;  /* 0x0000000ce7079211 */ /* 0x0c0fe400020f0c18 */
        /* <DEDUP_REMOVED lines=31> */
[C---:B--2---:R-:W-:Y:S02]  /*2a90*/  @P4 LEA R6, P5, R238.reuse, R9, 0x1 ;  /* 0x00000009ee064211 */ /* 0x044fe400078a08ff */
[CC--:B-1----:R-:W-:Y:S02]  /*2aa0*/  @P4 LEA.HI.X R9, R231.reuse, R0.reuse, R24, 0x1, P1 ;  /* 0x00000000e7094211 */ /* 0x0c2fe400008f0c18 */
[----:B------:R-:W-:Y:S02]  /*2ab0*/  @P4 LEA.HI.X R7, R238, R0, R23, 0x1, P5 ;  /* 0x00000000ee074211 */ /* 0x000fe400028f0c17 */
[----:B------:R-:W-:Y:S01]  /*2ac0*/  IADD3 R0, R188, 0x20, RZ ;  /* 0x00000020bc007810 */ /* 0x000fe20007ffe0ff */
[----:B------:R1:W-:Y:S04]  /*2ad0*/  @P4 LDGSTS.E.BYPASS.LTC128B.128 [R201+0xa100], [R8.64], !P3 ;  /* 0x0a10000008c94fae */ /* 0x0003e8000d901d48 */
[----:B------:R2:W-:Y:S01]  /*2ae0*/  @P4 LDGSTS.E.BYPASS.LTC128B.128 [R201+0xd900], [R6.64], !P0 ;  /* 0x0d90000006c94fae */ /* 0x0005e2000c101d48 */
[----:B----4-:R-:W-:-:S02]  /*2af0*/  @P2 LEA R4, P1, R231, R12, 0x1 ;  /* 0x0000000ce7042211 */ /* 0x010fc400078208ff */
[C---:B-----5:R-:W-:Y:S01]  /*2b00*/  @P2 LEA R2, P5, R238.reuse, R12, 0x1 ;  /* 0x0000000cee022211 */ /* 0x060fe200078a08ff */
[C---:B------:R-:W-:Y:S01]  /*2b10*/  IMAD.SHL.U32 R12, R238.reuse, 0x2, RZ ;  /* 0x00000002ee0c7824 */ /* 0x040fe200078e00ff */
[CC--:B---3--:R-:W-:Y:S02]  /*2b20*/  @P2 LEA.HI.X R5, R231.reuse, R13.reuse, R24, 0x1, P1 ;  /* 0x0000000de7052211 */ /* 0x0c8fe400008f0c18 */
        /* <DEDUP_REMOVED lines=76> */
.L_x_2064:
        /* <DEDUP_REMOVED lines=13> */
.L_x_1967:
[----:B--23--:R-:W-:Y:S05]  /*30c0*/  BSYNC B0 ;  /* 0x0000000000007941 */ /* 0x00cfea0003800000 */
.L_x_1966:
[----:B------:R-:W-:Y:S01]  /*30d0*/  R2P PR, R234, 0x6 ;  /* 0x00000006ea007804 */ /* 0x000fe20000000000 */
[----:B------:R-:W-:Y:S01]  /*30e0*/  IMAD.MOV.U32 R0, RZ, RZ, 0x40 ;  /* 0x00000040ff007424 */ /* 0x000fe200078e00ff */
[----:B-1----:R-:W-:Y:S01]  /*30f0*/  HMMA.16816.F32.BF16 R12, R128, R16, RZ ;  /* 0x00000010800c723c */ /* 0x002fe200000418ff */
[----:B------:R-:W-:Y:S01]  /*3100*/  IADD3 R194, R188, 0x20, RZ ;  /* 0x00000020bcc27810 */ /* 0x000fe20007ffe0ff */
[----:B------:R-:W0:Y:S01]  /*3110*/  LDGDEPBAR ;  /* 0x00000000000079af */ /* 0x000e220000000000 */
[----:B------:R-:W-:Y:S01]  /*3120*/  BSSY B1, `(.L_x_1969) ;  /* 0x000010a000017945 */ /* 0x000fe20003800000 */
[----:B------:R-:W-:-:S04]  /*3130*/  SEL R0, R0, 0xffffffc0, !P2 ;  /* 0xffffffc000007807 */ /* 0x000fc80005000000 */
[C---:B------:R-:W-:Y:S01]  /*3140*/  HMMA.16816.F32.BF16 R8, R128.reuse, R18, RZ ;  /* 0x000000128008723c */ /* 0x040fe200000418ff */
[C---:B------:R-:W-:Y:S02]  /*3150*/  IMAD.IADD R2, R188.reuse, 0x1, R0 ;  /* 0x00000001bc027824 */ /* 0x040fe400078e0200 */
[----:B------:R-:W-:Y:S02]  /*3160*/  @P1 IADD3 R194, R188, -0x20, RZ ;  /* 0xffffffe0bcc21810 */ /* 0x000fe40007ffe0ff */
[----:B------:R-:W-:Y:S01]  /*3170*/  ISETP.GT.AND P1, PT, R125, R239, PT ;  /* 0x000000ef7d00720c */ /* 0x000fe20003f24270 */
[----:B------:R-:W1:Y:S02]  /*3180*/  LDSM.16.M88.4 R76, [R2+0x1000] ;  /* 0x00100000024c783b */ /* 0x000e640000000200 */
[C---:B------:R-:W-:Y:S01]  /*3190*/  HMMA.16816.F32.BF16 R28, R128.reuse, R24, RZ ;  /* 0x00000018801c723c */ /* 0x040fe200000418ff */
[----:B------:R-:W-:Y:S01]  /*31a0*/  IMAD.IADD R189, R0, 0x1, R194 ;  /* 0x0000000100bd7824 */ /* 0x000fe200078e02c2 */
[----:B------:R-:W2:Y:S04]  /*31b0*/  LDSM.16.M88.4 R72, [R2+0x800] ;  /* 0x000800000248783b */ /* 0x000ea80000000200 */
[----:B------:R-:W3:Y:S02]  /*31c0*/  LDSM.16.M88.4 R56, [R2] ;  /* 0x000000000238783b */ /* 0x000ee40000000200 */
[----:B------:R-:W-:Y:S02]  /*31d0*/  HMMA.16816.F32.BF16 R4, R128, R32, RZ ;  /* 0x000000208004723c */ /* 0x000fe400000418ff */
[----:B------:R-:W-:Y:S06]  /*31e0*/  LDSM.16.M88.4 R120, [R189+0x6000] ;  /* 0x00600000bd78783b */ /* 0x000fec0000000200 */
[C---:B------:R-:W-:Y:S08]  /*31f0*/  HMMA.16816.F32.BF16 R84, R132.reuse, R20, R12 ;  /* 0x000000148454723c */ /* 0x040ff0000004180c */
[----:B------:R-:W-:Y:S08]  /*3200*/  HMMA.16816.F32.BF16 R100, R132, R22, R8 ;  /* 0x000000168464723c */ /* 0x000ff00000041808 */
[C---:B------:R-:W-:Y:S08]  /*3210*/  HMMA.16816.F32.BF16 R24, R128.reuse, R26, RZ ;  /* 0x0000001a8018723c */ /* 0x040ff000000418ff */
[C---:B------:R-:W-:Y:S08]  /*3220*/  HMMA.16816.F32.BF16 R20, R128.reuse, R36, RZ ;  /* 0x000000248014723c */ /* 0x040ff000000418ff */
[----:B------:R-:W-:Y:S08]  /*3230*/  HMMA.16816.F32.BF16 R16, R128, R38, RZ ;  /* 0x000000268010723c */ /* 0x000ff000000418ff */
[C---:B------:R-:W-:Y:S08]  /*3240*/  HMMA.16816.F32.BF16 R28, R132.reuse, R64, R28 ;  /* 0x00000040841c723c */ /* 0x040ff0000004181c */
[----:B------:R-:W-:Y:S08]  /*3250*/  HMMA.16816.F32.BF16 R88, R132, R68, R4 ;  /* 0x000000448458723c */ /* 0x000ff00000041804 */
[C---:B------:R-:W-:Y:S08]  /*3260*/  HMMA.16816.F32.BF16 R12, R128.reuse, R40, RZ ;  /* 0x00000028800c723c */ /* 0x040ff000000418ff */
[C---:B------:R-:W-:Y:S08]  /*3270*/  HMMA.16816.F32.BF16 R4, R128.reuse, R44, RZ ;  /* 0x0000002c8004723c */ /* 0x040ff000000418ff */
[C---:B------:R-:W-:Y:S08]  /*3280*/  HMMA.16816.F32.BF16 R36, R128.reuse, R46, RZ ;  /* 0x0000002e8024723c */ /* 0x040ff000000418ff */
[C---:B------:R-:W-:Y:S08]  /*3290*/  HMMA.16816.F32.BF16 R44, R128.reuse, R48, RZ ;  /* 0x00000030802c723c */ /* 0x040ff000000418ff */
[C---:B------:R-:W-:Y:S08]  /*32a0*/  HMMA.16816.F32.BF16 R32, R128.reuse, R34, RZ ;  /* 0x000000228020723c */ /* 0x040ff000000418ff */
[----:B------:R-:W-:Y:S08]  /*32b0*/  HMMA.16816.F32.BF16 R8, R128, R42, RZ ;  /* 0x0000002a8008723c */ /* 0x000ff000000418ff */
[C---:B------:R-:W-:Y:S01]  /*32c0*/  HMMA.16816.F32.BF16 R64, R132.reuse, R66, R24 ;  /* 0x000000428440723c */ /* 0x040fe20000041818 */
[----:B------:R-:W4:Y:S07]  /*32d0*/  LDSM.16.M88.4 R24, [R2+0x1800] ;  /* 0x001800000218783b */ /* 0x000f2e0000000200 */
[C---:B------:R-:W-:Y:S01]  /*32e0*/  HMMA.16816.F32.BF16 R60, R132.reuse, R52, R20 ;  /* 0x00000034843c723c */ /* 0x040fe20000041814 */
[----:B------:R-:W-:Y:S07]  /*32f0*/  LDSM.16.M88.4 R20, [R2+0x2000] ;  /* 0x002000000214783b */ /* 0x000fee0000000200 */
[----:B------:R-:W-:Y:S01]  /*3300*/  HMMA.16816.F32.BF16 R52, R132, R54, R16 ;  /* 0x000000368434723c */ /* 0x000fe20000041810 */
[----:B------:R-:W5:Y:S07]  /*3310*/  LDSM.16.M88.4 R16, [R2+0x2800] ;  /* 0x002800000210783b */ /* 0x000f6e0000000200 */
[----:B-1----:R-:W-:Y:S01]  /*3320*/  HMMA.16816.F32.BF16 R104, R164, R76, R28 ;  /* 0x0000004ca468723c */ /* 0x002fe2000004181c */
[----:B------:R-:W1:Y:S07]  /*3330*/  LDSM.16.M88.4 R28, [R2+0x3000] ;  /* 0x00300000021c783b */ /* 0x000e6e0000000200 */
[C---:B------:R-:W-:Y:S08]  /*3340*/  HMMA.16816.F32.BF16 R40, R132.reuse, R80, R12 ;  /* 0x000000508428723c */ /* 0x040ff0000004180c */
[----:B------:R-:W-:Y:S08]  /*3350*/  HMMA.16816.F32.BF16 R12, R132, R92, R4 ;  /* 0x0000005c840c723c */ /* 0x000ff00000041804 */
[----:B------:R-:W-:Y:S08]  /*3360*/  HMMA.16816.F32.BF16 R48, R128, R50, RZ ;  /* 0x000000328030723c */ /* 0x000ff000000418ff */
[C---:B------:R-:W-:Y:S08]  /*3370*/  HMMA.16816.F32.BF16 R4, R132.reuse, R96, R44 ;  /* 0x000000608404723c */ /* 0x040ff0000004182c */
[C---:B------:R-:W-:Y:S08]  /*3380*/  HMMA.16816.F32.BF16 R68, R132.reuse, R70, R32 ;  /* 0x000000468444723c */ /* 0x040ff00000041820 */
[C---:B------:R-:W-:Y:S08]  /*3390*/  HMMA.16816.F32.BF16 R32, R132.reuse, R82, R8 ;  /* 0x000000528420723c */ /* 0x040ff00000041808 */
[----:B------:R-:W-:Y:S01]  /*33a0*/  HMMA.16816.F32.BF16 R8, R132, R94, R36 ;  /* 0x0000005e8408723c */ /* 0x000fe20000041824 */
[----:B------:R-:W1:Y:S07]  /*33b0*/  LDSM.16.M88.4 R36, [R189] ;  /* 0x00000000bd24783b */ /* 0x000e6e0000000200 */
[C---:B--2---:R-:W-:Y:S08]  /*33c0*/  HMMA.16816.F32.BF16 R92, R164.reuse, R72, R88 ;  /* 0x00000048a45c723c */ /* 0x044ff00000041858 */
[C---:B------:R-:W-:Y:S08]  /*33d0*/  HMMA.16816.F32.BF16 R88, R164.reuse, R78, R64 ;  /* 0x0000004ea458723c */ /* 0x040ff00000041840 */
[C---:B---3--:R-:W-:Y:S08]  /*33e0*/  HMMA.16816.F32.BF16 R84, R164.reuse, R56, R84 ;  /* 0x00000038a454723c */ /* 0x048ff00000041854 */
[C---:B------:R-:W-:Y:S01]  /*33f0*/  HMMA.16816.F32.BF16 R100, R164.reuse, R58, R100 ;  /* 0x0000003aa464723c */ /* 0x040fe20000041864 */
[----:B------:R-:W2:Y:S07]  /*3400*/  LDSM.16.M88.4 R56, [R189+0x800] ;  /* 0x00080000bd38783b */ /* 0x000eae0000000200 */
[----:B----4-:R-:W-:Y:S08]  /*3410*/  HMMA.16816.F32.BF16 R76, R164, R24, R60 ;  /* 0x00000018a44c723c */ /* 0x010ff0000004183c */
[----:B------:R-:W-:Y:S01]  /*3420*/  HMMA.16816.F32.BF16 R80, R132, R98, R48 ;  /* 0x000000628450723c */ /* 0x000fe20000041830 */
[----:B------:R-:W3:Y:S07]  /*3430*/  LDSM.16.M88.4 R48, [R189+0x1000] ;  /* 0x00100000bd30783b */ /* 0x000eee0000000200 */
[C---:B-----5:R-:W-:Y:S01]  /*3440*/  HMMA.16816.F32.BF16 R60, R164.reuse, R16, R12 ;  /* 0x00000010a43c723c */ /* 0x060fe2000004180c */
[----:B------:R-:W-:Y:S07]  /*3450*/  LDSM.16.M88.4 R12, [R189+0x2000] ;  /* 0x00200000bd0c783b */ /* 0x000fee0000000200 */
[C---:B-1----:R-:W-:Y:S01]  /*3460*/  HMMA.16816.F32.BF16 R44, R164.reuse, R28, R4 ;  /* 0x0000001ca42c723c */ /* 0x042fe20000041804 */
[----:B------:R-:W1:Y:S07]  /*3470*/  LDSM.16.M88.4 R4, [R189+0x1800] ;  /* 0x00180000bd04783b */ /* 0x000e6e0000000200 */
[C---:B------:R-:W-:Y:S08]  /*3480*/  HMMA.16816.F32.BF16 R96, R164.reuse, R74, R68 ;  /* 0x0000004aa460723c */ /* 0x040ff00000041844 */
[C---:B------:R-:W-:Y:S01]  /*3490*/  HMMA.16816.F32.BF16 R68, R164.reuse, R20, R40 ;  /* 0x00000014a444723c */ /* 0x040fe20000041828 */
[----:B------:R-:W4:Y:S07]  /*34a0*/  LDSM.16.M88.4 R40, [R189+0x2800] ;  /* 0x00280000bd28783b */ /* 0x000f2e0000000200 */
[C---:B------:R-:W-:Y:S08]  /*34b0*/  HMMA.16816.F32.BF16 R72, R164.reuse, R26, R52 ;  /* 0x0000001aa448723c */ /* 0x040ff00000041834 */
[C---:B------:R-:W-:Y:S08]  /*34c0*/  HMMA.16816.F32.BF16 R64, R164.reuse, R22, R32 ;  /* 0x00000016a440723c */ /* 0x040ff00000041820 */
[----:B------:R-:W-:Y:S01]  /*34d0*/  HMMA.16816.F32.BF16 R52, R164, R18, R8 ;  /* 0x00000012a434723c */ /* 0x000fe20000041808 */
[----:B------:R-:W-:Y:S07]  /*34e0*/  LDSM.16.M88.4 R8, [R188+0x4000] ;  /* 0x00400000bc08783b */ /* 0x000fee0000000200 */
[C---:B------:R-:W-:Y:S08]  /*34f0*/  HMMA.16816.F32.BF16 R24, R168.reuse, R36, R84 ;  /* 0x00000024a818723c */ /* 0x040ff00000041854 */
[----:B------:R-:W-:Y:S01]  /*3500*/  HMMA.16816.F32.BF16 R20, R168, R38, R100 ;  /* 0x00000026a814723c */ /* 0x000fe20000041864 */
[----:B------:R-:W5:Y:S07]  /*3510*/  LDSM.16.M88.4 R36, [R189+0x3000] ;  /* 0x00300000bd24783b */ /* 0x000f6e0000000200 */
[----:B------:R-:W-:Y:S01]  /*3520*/  HMMA.16816.F32.BF16 R32, R164, R30, R80 ;  /* 0x0000001ea420723c */ /* 0x000fe20000041850 */
[----:B------:R-:W4:Y:S07]  /*3530*/  LDSM.16.M88.4 R28, [R188+0x3800] ;  /* 0x00380000bc1c783b */ /* 0x000f2e0000000200 */
[C---:B--2---:R-:W-:Y:S08]  /*3540*/  HMMA.16816.F32.BF16 R80, R168.reuse, R58, R96 ;  /* 0x0000003aa850723c */ /* 0x044ff00000041860 */
[C---:B---3--:R-:W-:Y:S08]  /*3550*/  HMMA.16816.F32.BF16 R96, R168.reuse, R48, R104 ;  /* 0x00000030a860723c */ /* 0x048ff00000041868 */
[C---:B-1----:R-:W-:Y:S08]  /*3560*/  HMMA.16816.F32.BF16 R116, R168.reuse, R4, R76 ;  /* 0x00000004a874723c */ /* 0x042ff0000004184c */
[C---:B------:R-:W-:Y:S01]  /*3570*/  HMMA.16816.F32.BF16 R112, R168.reuse, R6, R72 ;  /* 0x00000006a870723c */ /* 0x040fe20000041848 */
[----:B------:R-:W1:Y:S04]  /*3580*/  LDSM.16.M88.4 R4, [R188+0x4800] ;  /* 0x00480000bc04783b */ /* 0x000e680000000200 */
[----:B------:R-:W-:Y:S03]  /*3590*/  LDSM.16.M88.4 R72, [R194+0x3800] ;  /* 0x00380000c248783b */ /* 0x000fe60000000200 */
[C---:B------:R-:W-:Y:S08]  /*35a0*/  HMMA.16816.F32.BF16 R108, R168.reuse, R12, R68 ;  /* 0x0000000ca86c723c */ /* 0x040ff00000041844 */
[C---:B------:R-:W-:Y:S01]  /*35b0*/  HMMA.16816.F32.BF16 R100, R168.reuse, R14, R64 ;  /* 0x0000000ea864723c */ /* 0x040fe20000041840 */
[----:B------:R-:W2:Y:S04]  /*35c0*/  LDSM.16.M88.4 R12, [R188+0x5000] ;  /* 0x00500000bc0c783b */ /* 0x000ea80000000200 */
[----:B------:R-:W-:Y:S03]  /*35d0*/  LDSM.16.M88.4 R64, [R188+0x6800] ;  /* 0x00680000bc40783b */ /* 0x000fe60000000200 */
[C---:B------:R-:W-:Y:S01]  /*35e0*/  HMMA.16816.F32.BF16 R16, R168.reuse, R56, R92 ;  /* 0x00000038a810723c */ /* 0x040fe2000004185c */
[----:B------:R-:W-:Y:S07]  /*35f0*/  LDSM.16.M88.4 R56, [R194+0x4000] ;  /* 0x00400000c238783b */ /* 0x000fee0000000200 */
[C---:B------:R-:W-:Y:S01]  /*3600*/  HMMA.16816.F32.BF16 R104, R168.reuse, R50, R88 ;  /* 0x00000032a868723c */ /* 0x040fe20000041858 */
[----:B------:R-:W-:Y:S07]  /*3610*/  LDSM.16.M88.4 R48, [R188+0x6000] ;  /* 0x00600000bc30783b */ /* 0x000fee0000000200 */
[C---:B----4-:R-:W-:Y:S08]  /*3620*/  HMMA.16816.F32.BF16 R92, R168.reuse, R40, R60 ;  /* 0x00000028a85c723c */ /* 0x050ff0000004183c */
[C---:B------:R-:W-:Y:S01]  /*3630*/  HMMA.16816.F32.BF16 R88, R168.reuse, R42, R52 ;  /* 0x0000002aa858723c */ /* 0x040fe20000041834 */
[----:B------:R-:W3:Y:S07]  /*3640*/  LDSM.16.M88.4 R40, [R188+0x5800] ;  /* 0x00580000bc28783b */ /* 0x000eee0000000200 */
[C---:B-----5:R-:W-:Y:S08]  /*3650*/  HMMA.16816.F32.BF16 R60, R168.reuse, R36, R44 ;  /* 0x00000024a83c723c */ /* 0x060ff0000004182c */
[----:B------:R-:W-:Y:S01]  /*3660*/  HMMA.16816.F32.BF16 R84, R168, R38, R32 ;  /* 0x00000026a854723c */ /* 0x000fe20000041820 */
[----:B------:R-:W4:Y:S07]  /*3670*/  LDSM.16.M88.4 R36, [R194+0x4800] ;  /* 0x00480000c224783b */ /* 0x000f2e0000000200 */
[C---:B------:R-:W-:Y:S01]  /*3680*/  HMMA.16816.F32.BF16 R76, R172.reuse, R28, R24 ;  /* 0x0000001cac4c723c */ /* 0x040fe20000041818 */
[----:B------:R-:W-:Y:S07]  /*3690*/  LDSM.16.M88.4 R24, [R194+0x5800] ;  /* 0x00580000c218783b */ /* 0x000fee0000000200 */
[C---:B------:R-:W-:Y:S01]  /*36a0*/  HMMA.16816.F32.BF16 R68, R172.reuse, R30, R20 ;  /* 0x0000001eac44723c */ /* 0x040fe20000041814 */
[----:B------:R-:W5:Y:S07]  /*36b0*/  LDSM.16.M88.4 R28, [R194+0x5000] ;  /* 0x00500000c21c783b */ /* 0x000f6e0000000200 */
[C---:B------:R-:W-:Y:S08]  /*36c0*/  HMMA.16816.F32.BF16 R52, R172.reuse, R8, R16 ;  /* 0x00000008ac34723c */ /* 0x040ff00000041810 */
[C---:B------:R-:W-:Y:S01]  /*36d0*/  HMMA.16816.F32.BF16 R44, R172.reuse, R10, R80 ;  /* 0x0000000aac2c723c */ /* 0x040fe20000041850 */
[----:B------:R-:W-:Y:S07]  /*36e0*/  LDSM.16.M88.4 R80, [R194+0x6000] ;  /* 0x00600000c250783b */ /* 0x000fee0000000200 */
[C---:B-1----:R-:W-:Y:S08]  /*36f0*/  HMMA.16816.F32.BF16 R20, R172.reuse, R6, R104 ;  /* 0x00000006ac14723c */ /* 0x042ff00000041868 */
[C---:B--2---:R-:W-:Y:S08]  /*3700*/  HMMA.16816.F32.BF16 R16, R172.reuse, R12, R116 ;  /* 0x0000000cac10723c */ /* 0x044ff00000041874 */
[C---:B------:R-:W-:Y:S01]  /*3710*/  HMMA.16816.F32.BF16 R32, R172.reuse, R4, R96 ;  /* 0x00000004ac20723c */ /* 0x040fe20000041860 */
[----:B------:R-:W1:Y:S07]  /*3720*/  LDSM.16.M88.4 R96, [R194+0x6800] ;  /* 0x00680000c260783b */ /* 0x000e6e0000000200 */
[C---:B------:R-:W-:Y:S01]  /*3730*/  HMMA.16816.F32.BF16 R12, R172.reuse, R14, R112 ;  /* 0x0000000eac0c723c */ /* 0x040fe20000041870 */
[----:B------:R-:W-:Y:S07]  /*3740*/  LDSM.16.M88.4 R112, [R2+0x4000] ;  /* 0x004000000270783b */ /* 0x000fee0000000200 */
[C---:B---3--:R-:W-:Y:S08]  /*3750*/  HMMA.16816.F32.BF16 R8, R172.reuse, R40, R108 ;  /* 0x00000028ac08723c */ /* 0x048ff0000004186c */
[C---:B------:R-:W-:Y:S08]  /*3760*/  HMMA.16816.F32.BF16 R60, R172.reuse, R64, R60 ;  /* 0x00000040ac3c723c */ /* 0x040ff0000004183c */
[C---:B------:R-:W-:Y:S01]  /*3770*/  HMMA.16816.F32.BF16 R84, R172.reuse, R66, R84 ;  /* 0x00000042ac54723c */ /* 0x040fe20000041854 */
[----:B------:R-:W2:Y:S07]  /*3780*/  LDSM.16.M88.4 R64, [R2+0x3800] ;  /* 0x003800000240783b */ /* 0x000eae0000000200 */
[C---:B------:R-:W-:Y:S01]  /*3790*/  HMMA.16816.F32.BF16 R4, R172.reuse, R42, R100 ;  /* 0x0000002aac04723c */ /* 0x040fe20000041864 */
[----:B------:R-:W-:Y:S07]  /*37a0*/  LDSM.16.M88.4 R100, [R189+0x3800] ;  /* 0x00380000bd64783b */ /* 0x000fee0000000200 */
[C---:B------:R-:W-:Y:S08]  /*37b0*/  HMMA.16816.F32.BF16 R40, R172.reuse, R48, R92 ;  /* 0x00000030ac28723c */ /* 0x040ff0000004185c */
[----:B------:R-:W-:Y:S01]  /*37c0*/  HMMA.16816.F32.BF16 R48, R172, R50, R88 ;  /* 0x00000032ac30723c */ /* 0x000fe20000041858 */
[----:B------:R-:W-:Y:S07]  /*37d0*/  LDSM.16.M88.4 R88, [R2+0x6800] ;  /* 0x006800000258783b */ /* 0x000fee0000000200 */
[C---:B------:R-:W-:Y:S08]  /*37e0*/  HMMA.16816.F32.BF16 R52, R176.reuse, R56, R52 ;  /* 0x00000038b034723c */ /* 0x040ff00000041834 */
[C---:B------:R-:W-:Y:S08]  /*37f0*/  HMMA.16816.F32.BF16 R116, R176.reuse, R58, R44 ;  /* 0x0000003ab074723c */ /* 0x040ff0000004182c */
[C---:B----4-:R-:W-:Y:S08]  /*3800*/  HMMA.16816.F32.BF16 R108, R176.reuse, R38, R20 ;  /* 0x00000026b06c723c */ /* 0x050ff00000041814 */
[C---:B------:R-:W-:Y:S08]  /*3810*/  HMMA.16816.F32.BF16 R56, R176.reuse, R36, R32 ;  /* 0x00000024b038723c */ /* 0x040ff00000041820 */
[C---:B-----5:R-:W-:Y:S01]  /*3820*/  HMMA.16816.F32.BF16 R20, R176.reuse, R30, R12 ;  /* 0x0000001eb014723c */ /* 0x060fe2000004180c */
[----:B------:R-:W3:Y:S07]  /*3830*/  LDSM.16.M88.4 R12, [R2+0x5000] ;  /* 0x00500000020c783b */ /* 0x000eee0000000200 */
[C---:B------:R-:W-:Y:S08]  /*3840*/  HMMA.16816.F32.BF16 R76, R176.reuse, R72, R76 ;  /* 0x00000048b04c723c */ /* 0x040ff0000004184c */
[C---:B------:R-:W-:Y:S01]  /*3850*/  HMMA.16816.F32.BF16 R68, R176.reuse, R74, R68 ;  /* 0x0000004ab044723c */ /* 0x040fe20000041844 */
[----:B------:R-:W-:Y:S07]  /*3860*/  LDSM.16.M88.4 R72, [R189+0x5800] ;  /* 0x00580000bd48783b */ /* 0x000fee0000000200 */
[C---:B------:R-:W-:Y:S01]  /*3870*/  HMMA.16816.F32.BF16 R104, R176.reuse, R28, R16 ;  /* 0x0000001cb068723c */ /* 0x040fe20000041810 */
[----:B------:R-:W4:Y:S04]  /*3880*/  LDSM.16.M88.4 R16, [R2+0x4800] ;  /* 0x004800000210783b */ /* 0x000f280000000200 */
[----:B------:R-:W-:Y:S03]  /*3890*/  LDSM.16.M88.4 R28, [R2+0x6000] ;  /* 0x00600000021c783b */ /* 0x000fe60000000200 */
[C---:B------:R-:W-:Y:S01]  /*38a0*/  HMMA.16816.F32.BF16 R36, R176.reuse, R24, R8 ;  /* 0x00000018b024723c */ /* 0x040fe20000041808 */
[----:B------:R-:W5:Y:S07]  /*38b0*/  LDSM.16.M88.4 R8, [R2+0x5800] ;  /* 0x005800000208783b */ /* 0x000f6e0000000200 */
[C---:B------:R-:W-:Y:S08]  /*38c0*/  HMMA.16816.F32.BF16 R4, R176.reuse, R26, R4 ;  /* 0x0000001ab004723c */ /* 0x040ff00000041804 */
[C---:B-1----:R-:W-:Y:S08]  /*38d0*/  HMMA.16816.F32.BF16 R44, R176.reuse, R96, R60 ;  /* 0x00000060b02c723c */ /* 0x042ff0000004183c */
[C---:B------:R-:W-:Y:S08]  /*38e0*/  HMMA.16816.F32.BF16 R24, R176.reuse, R80, R40 ;  /* 0x00000050b018723c */ /* 0x040ff00000041828 */
[C---:B------:R-:W-:Y:S01]  /*38f0*/  HMMA.16816.F32.BF16 R32, R176.reuse, R82, R48 ;  /* 0x00000052b020723c */ /* 0x040fe20000041830 */
[----:B------:R-:W-:Y:S07]  /*3900*/  LDSM.16.M88.4 R80, [R189+0x4800] ;  /* 0x00480000bd50783b */ /* 0x000fee0000000200 */
[----:B------:R-:W-:Y:S01]  /*3910*/  HMMA.16816.F32.BF16 R96, R176, R98, R84 ;  /* 0x00000062b060723c */ /* 0x000fe20000041854 */
[----:B------:R-:W-:Y:S07]  /*3920*/  LDSM.16.M88.4 R84, [R189+0x4000] ;  /* 0x00400000bd54783b */ /* 0x000fee0000000200 */
[C---:B--2---:R-:W-:Y:S01]  /*3930*/  HMMA.16816.F32.BF16 R92, R180.reuse, R64, R76 ;  /* 0x00000040b45c723c */ /* 0x044fe2000004184c */
[----:B------:R-:W1:Y:S07]  /*3940*/  LDSM.16.M88.4 R76, [R189+0x5000] ;  /* 0x00500000bd4c783b */ /* 0x000e6e0000000200 */
[C---:B------:R-:W-:Y:S08]  /*3950*/  HMMA.16816.F32.BF16 R68, R180.reuse, R66, R68 ;  /* 0x00000042b444723c */ /* 0x040ff00000041844 */
[C---:B------:R-:W-:Y:S08]  /*3960*/  HMMA.16816.F32.BF16 R64, R180.reuse, R112, R52 ;  /* 0x00000070b440723c */ /* 0x040ff00000041834 */
[----:B------:R-:W-:Y:S01]  /*3970*/  HMMA.16816.F32.BF16 R60, R180, R114, R116 ;  /* 0x00000072b43c723c */ /* 0x000fe20000041874 */
[----:B------:R-:W2:Y:S01]  /*3980*/  LDSM.16.M88.4 R112, [R189+0x6800] ;  /* 0x00680000bd70783b */ /* 0x000ea20000000200 */
[----:B------:R-:W-:-:S06]  /*3990*/  DEPBAR.LE SB0, 0x0 ;  /* 0x000080000000791a */ /* 0x000fcc0000000000 */
[C---:B---3--:R-:W-:Y:S08]  /*39a0*/  HMMA.16816.F32.BF16 R40, R180.reuse, R14, R20 ;  /* 0x0000000eb428723c */ /* 0x048ff00000041814 */
[C---:B----4-:R-:W-:Y:S08]  /*39b0*/  HMMA.16816.F32.BF16 R56, R180.reuse, R16, R56 ;  /* 0x00000010b438723c */ /* 0x050ff00000041838 */
[C---:B------:R-:W-:Y:S08]  /*39c0*/  HMMA.16816.F32.BF16 R52, R180.reuse, R18, R108 ;  /* 0x00000012b434723c */ /* 0x040ff0000004186c */
[C---:B------:R-:W-:Y:S08]  /*39d0*/  HMMA.16816.F32.BF16 R48, R180.reuse, R12, R104 ;  /* 0x0000000cb430723c */ /* 0x040ff00000041868 */
[C---:B-----5:R-:W-:Y:S08]  /*39e0*/  HMMA.16816.F32.BF16 R36, R180.reuse, R8, R36 ;  /* 0x00000008b424723c */ /* 0x060ff00000041824 */
        /* <DEDUP_REMOVED lines=19> */
[----:B------:R-:W-:Y:S06]  /*3b20*/  BAR.SYNC.DEFER_BLOCKING 0x0 ;  /* 0x0000000000007b1d */ /* 0x000fec0000010000 */
[----:B------:R-:W-:Y:S01]  /*3b30*/  @!UPT UIADD3 URZ, URZ, URZ, URZ ;  /* 0x0000003f3f3ff290 */ /* 0x000fe2000fffe03f */
[----:B------:R-:W-:Y:S11]  /*3b40*/  @!P1 BRA `(.L_x_1970) ;  /* 0x0000067000009947 */ /* 0x000ff60003800000 */
[----:B------:R-:W-:Y:S02]  /*3b50*/  IMAD.MOV.U32 R0, RZ, RZ, c[0x0][0x2b8] ;  /* 0x0000ae00ff007624 */ /* 0x000fe400078e00ff */
[----:B------:R-:W-:-:S02]  /*3b60*/  IMAD R2, R234, 0x20, R235 ;  /* 0x00000020ea027824 */ /* 0x000fc400078e02eb */
[----:B------:R-:W-:Y:S01]  /*3b70*/  IMAD.MOV.U32 R204, RZ, RZ, RZ ;  /* 0x000000ffffcc7224 */ /* 0x000fe200078e00ff */
[----:B------:R-:W-:Y:S02]  /*3b80*/  ISETP.NE.AND P1, PT, R0, 0x1, PT ;  /* 0x000000010000780c */ /* 0x000fe40003f25270 */
        /* <DEDUP_REMOVED lines=29> */
.L_x_2065:
[----:B------:R-:W-:Y:S05]  /*3d60*/  BRA.DIV ~URZ, `(.L_x_1972) ;  /* 0x0000a0b27f007947 */ /* 0x000fea000b800000 */
[----:B------:R3:W4:Y:S02]  /*3d70*/  SHFL.IDX PT, R2, R4, RZ, 0x181f ;  /* 0x00181fff04027589 */ /* 0x00072400000e0000 */
.L_x_2066:
        /* <DEDUP_REMOVED lines=13> */
.L_x_1974:
[----:B------:R-:W-:Y:S05]  /*3e50*/  BSYNC B0 ;  /* 0x0000000000007941 */ /* 0x000fea0003800000 */
.L_x_1973:
[----:B------:R-:W-:Y:S01]  /*3e60*/  ISETP.GE.AND P1, PT, R8, 0x21, PT ;  /* 0x000000210800780c */ /* 0x000fe20003f26270 */
[----:B------:R-:W-:Y:S06]  /*3e70*/  BRA.DIV ~URZ, `(.L_x_1975) ;  /* 0x0000a0127f007947 */ /* 0x000fec000b800000 */
[----:B--2---:R2:W1:Y:S04]  /*3e80*/  SHFL.IDX PT, R5, R0, 0x1, 0x181f ;  /* 0x00381f0000057f89 */ /* 0x00446800000e0000 */
[----:B----4-:R2:W4:Y:S02]  /*3e90*/  SHFL.IDX PT, R2, R4, 0x1, 0x181f ;  /* 0x00381f0004027f89 */ /* 0x01052400000e0000 */
.L_x_2067:
        /* <DEDUP_REMOVED lines=13> */
.L_x_1977:
[----:B------:R-:W-:Y:S05]  /*3f70*/  BSYNC B0 ;  /* 0x0000000000007941 */ /* 0x000fea0003800000 */
.L_x_1976:
[----:B------:R-:W-:-:S04]  /*3f80*/  IADD3 R8, -R235, 0x70, RZ ;  /* 0x00000070eb087810 */ /* 0x000fc80007ffe1ff */
[----:B------:R-:W-:Y:S01]  /*3f90*/  ISETP.GE.AND P1, PT, R8, 0x41, PT ;  /* 0x000000410800780c */ /* 0x000fe20003f26270 */
[----:B------:R-:W-:Y:S10]  /*3fa0*/  BRA.DIV ~URZ, `(.L_x_1978) ;  /* 0x00009fb27f007947 */ /* 0x000ff4000b800000 */
[----:B-1----:R1:W2:Y:S02]  /*3fb0*/  SHFL.IDX PT, R5, R0, 0x2, 0x181f ;  /* 0x00581f0000057f89 */ /* 0x0022a400000e0000 */
.L_x_2068:
[----:B------:R-:W-:Y:S05]  /*3fc0*/  BRA.DIV ~URZ, `(.L_x_1979) ;  /* 0x0000a0027f007947 */ /* 0x000fea000b800000 */
[----:B----4-:R4:W1:Y:S02]  /*3fd0*/  SHFL.IDX PT, R2, R4, 0x2, 0x181f ;  /* 0x00581f0004027f89 */ /* 0x01086400000e0000 */
.L_x_2069:
        /* <DEDUP_REMOVED lines=13> */
.L_x_1981:
[----:B------:R-:W-:Y:S05]  /*40b0*/  BSYNC B0 ;  /* 0x0000000000007941 */ /* 0x000fea0003800000 */
.L_x_1980:
[----:B------:R-:W-:Y:S01]  /*40c0*/  ISETP.GE.AND P1, PT, R8, 0x61, PT ;  /* 0x000000610800780c */ /* 0x000fe20003f26270 */
[----:B------:R-:W-:Y:S06]  /*40d0*/  BRA.DIV ~URZ, `(.L_x_1982) ;  /* 0x00009f627f007947 */ /* 0x000fec000b800000 */
[----:B-1----:R1:W3:Y:S04]  /*40e0*/  SHFL.IDX PT, R6, R0, 0x3, 0x181f ;  /* 0x00781f0000067f89 */ /* 0x0022e800000e0000 */
[----:B--2---:R1:W2:Y:S02]  /*40f0*/  SHFL.IDX PT, R0, R4, 0x3, 0x181f ;  /* 0x00781f0004007f89 */ /* 0x0042a400000e0000 */
.L_x_2070:
        /* <DEDUP_REMOVED lines=12> */
.L_x_1970:
[----:B------:R-:W-:Y:S05]  /*41c0*/  BSYNC B1 ;  /* 0x0000000000017941 */ /* 0x000fea0003800000 */
.L_x_1969:
[----:B-12---:R-:W2:Y:S04]  /*41d0*/  LDL R0, [R1+0x58] ;  /* 0x0000580001007983 */ /* 0x006ea80000100800 */
[----:B------:R-:W0:Y:S01]  /*41e0*/  LDGDEPBAR ;  /* 0x00000000000079af */ /* 0x000e220000000000 */
[----:B--2---:R-:W-:-:S05]  /*41f0*/  IMAD.IADD R0, R124, 0x1, -R0 ;  /* 0x000000017c007824 */ /* 0x004fca00078e0a00 */
[C---:B------:R-:W-:Y:S02]  /*4200*/  ISETP.GT.AND P5, PT, R0.reuse, RZ, PT ;  /* 0x000000ff0000720c */ /* 0x040fe40003fa4270 */
[C---:B------:R-:W-:Y:S02]  /*4210*/  ISETP.GT.AND P2, PT, R0.reuse, 0x1, PT ;  /* 0x000000010000780c */ /* 0x040fe40003f44270 */
[----:B------:R-:W-:Y:S02]  /*4220*/  ISETP.GT.AND P1, PT, R0, 0x8, PT ;  /* 0x000000080000780c */ /* 0x000fe40003f24270 */
[----:B---3--:R-:W-:Y:S02]  /*4230*/  FSEL R6, R92, -INF , P5 ;  /* 0xff8000005c067808 */ /* 0x008fe40002800000 */
        /* <DEDUP_REMOVED lines=48> */
[----:B------:R-:W-:Y:S02]  /*4540*/  FSEL R71, R53, -INF , P0 ;  /* 0xff80000035477808 */ /* 0x000fe40000000000 */
[----:B------:R-:W-:-:S02]  /*4550*/  ISETP.GT.AND P1, PT, R0, 0x30, PT ;  /* 0x000000300000780c */ /* 0x000fc40003f24270 */
        /* <DEDUP_REMOVED lines=39> */
[----:B------:R-:W-:Y:S02]  /*47d0*/  FSEL R127, R73, -INF , P0 ;  /* 0xff800000497f7808 */ /* 0x000fe40000000000 */
[----:B------:R-:W-:Y:S02]  /*47e0*/  ISETP.GT.AND P1, PT, R0, 0x50, PT ;  /* 0x000000500000780c */ /* 0x000fe40003f24270 */
[----:B------:R-:W-:-:S02]  /*47f0*/  FMNMX.FTZ R2, R136, R2, !PT ;  /* 0x0000000288027209 */ /* 0x000fc40007810000 */
[----:B------:R-:W-:Y:S02]  /*4800*/  ISETP.GT.AND P0, PT, R0, 0x51, PT ;  /* 0x000000510000780c */ /* 0x000fe40003f04270 */
[----:B------:R-:W-:Y:S02]  /*4810*/  FMNMX.FTZ R3, R139, R3, !PT ;  /* 0x000000038b037209 */ /* 0x000fe40007810000 */
[----:B------:R-:W-:Y:S02]  /*4820*/  FSEL R151, R24, -INF , P1 ;  /* 0xff80000018977808 */ /* 0x000fe40000800000 */
[----:B------:R-:W-:Y:S02]  /*4830*/  FMNMX.FTZ R2, R127, R2, !PT ;  /* 0x000000027f027209 */ /* 0x000fe40007810000 */
[----:B------:R-:W-:Y:S02]  /*4840*/  FSEL R155, R26, -INF , P1 ;  /* 0xff8000001a9b7808 */ /* 0x000fe40000800000 */
[----:B------:R-:W-:-:S02]  /*4850*/  FSEL R153, R27, -INF , P0 ;  /* 0xff8000001b997808 */ /* 0x000fc40000000000 */
[----:B------:R-:W-:Y:S02]  /*4860*/  FSEL R148, R25, -INF , P0 ;  /* 0xff80000019947808 */ /* 0x000fe40000000000 */
[----:B------:R-:W-:Y:S02]  /*4870*/  FMNMX.FTZ R3, R142, R3, !PT ;  /* 0x000000038e037209 */ /* 0x000fe40007810000 */
[----:B------:R-:W-:Y:S02]  /*4880*/  ISETP.GT.AND P0, PT, R0, 0x58, PT ;  /* 0x000000580000780c */ /* 0x000fe40003f04270 */
[----:B------:R-:W-:Y:S02]  /*4890*/  FMNMX.FTZ R2, R151, R2, !PT ;  /* 0x0000000297027209 */ /* 0x000fe40007810000 */
        /* <DEDUP_REMOVED lines=30> */
[----:B----4-:R-:W-:Y:S02]  /*4a80*/  FMNMX.FTZ R4, R147, R0, !PT ;  /* 0x0000000093047209 */ /* 0x010fe40007810000 */
[----:B------:R-:W-:Y:S01]  /*4a90*/  FMNMX.FTZ R5, R158, R2, !PT ;  /* 0x000000029e057209 */ /* 0x000fe20007810000 */
[----:B------:R-:W-:Y:S05]  /*4aa0*/  BRA.DIV ~URZ, `(.L_x_1983) ;  /* 0x000096627f007947 */ /* 0x000fea000b800000 */
[----:B------:R1:W2:Y:S02]  /*4ab0*/  SHFL.BFLY PT, R0, R4, 0x2, 0x1f ;  /* 0x0c401f0004007f89 */ /* 0x0002a400000e0000 */
.L_x_2071:
[----:B-12---:R-:W-:Y:S01]  /*4ac0*/  FMNMX.FTZ R4, R4, R0, !PT ;  /* 0x0000000004047209 */ /* 0x006fe20007810000 */
[----:B------:R-:W-:Y:S05]  /*4ad0*/  BRA.DIV ~URZ, `(.L_x_1984) ;  /* 0x000096827f007947 */ /* 0x000fea000b800000 */
[----:B------:R-:W1:Y:S04]  /*4ae0*/  SHFL.BFLY PT, R0, R5, 0x2, 0x1f ;  /* 0x0c401f0005007f89 */ /* 0x000e6800000e0000 */
[----:B------:R-:W2:Y:S01]  /*4af0*/  SHFL.BFLY PT, R2, R4, 0x1, 0x1f ;  /* 0x0c201f0004027f89 */ /* 0x000ea200000e0000 */
[----:B-1----:R-:W-:-:S02]  /*4b00*/  FMNMX.FTZ R5, R5, R0, !PT ;  /* 0x0000000005057209 */ /* 0x002fc40007810000 */
[----:B--2---:R-:W-:-:S03]  /*4b10*/  FMNMX.FTZ R70, R4, R2, !PT ;  /* 0x0000000204467209 */ /* 0x004fc60007810000 */
[----:B------:R1:W2:Y:S04]  /*4b20*/  SHFL.BFLY PT, R3, R5, 0x1, 0x1f ;  /* 0x0c201f0005037f89 */ /* 0x0002a800000e0000 */
.L_x_2072:
        /* <DEDUP_REMOVED lines=376> */
.L_x_2000:
[----:B------:R-:W2:Y:S01]  /*62b0*/  LDL R5, [R1] ;  /* 0x0000000001057983 */ /* 0x000ea20000100800 */
[----:B------:R-:W-:Y:S04]  /*62c0*/  DEPBAR.LE SB0, 0x0 ;  /* 0x000080000000791a */ /* 0x000fe80000000000 */
[----:B------:R-:W-:Y:S01]  /*62d0*/  WARPSYNC 0xffffffff ;  /* 0xffffffff00007948 */ /* 0x000fe20003800000 */
[----:B------:R-:W-:Y:S01]  /*62e0*/  BAR.SYNC.DEFER_BLOCKING 0x0 ;  /* 0x0000000000007b1d */ /* 0x000fe20000010000 */
[----:B------:R-:W-:Y:S01]  /*62f0*/  SHF.R.S32.HI R0, RZ, 0x1f, R205 ;  /* 0x0000001fff007819 */ /* 0x000fe200000114cd */
[C---:B------:R-:W-:Y:S01]  /*6300*/  IMAD.WIDE.U32 R2, R205.reuse, c[0x0][0x208], RZ ;  /* 0x00008200cd027a25 */ /* 0x040fe200078e00ff */
        /* <DEDUP_REMOVED lines=12> */
[----:B------:R1:W3:Y:S04]  /*63d0*/  LDSM.16.M88.4 R136, [R0] ;  /* 0x000000000088783b */ /* 0x0002e80000000200 */
[----:B------:R1:W4:Y:S04]  /*63e0*/  LDSM.16.M88.4 R140, [R0+0x800] ;  /* 0x00080000008c783b */ /* 0x0003280000000200 */
        /* <DEDUP_REMOVED lines=12> */
[----:B--2---:R-:W-:Y:S02]  /*64b0*/  IADD3.X R3, R5, R3, R4, P1, !PT ;  /* 0x0000000305037210 */ /* 0x004fe40000ffe404 */
[C---:B------:R-:W-:Y:S04]  /*64c0*/  LEA R5, P0, R2.reuse, c[0x0][0x1f8], 0x1 ;  /* 0x00007e0002057a11 */ /* 0x040fe800078008ff */
[----:B------:R-:W-:Y:S02]  /*64d0*/  LEA.HI.X R4, R2, c[0x0][0x1fc], R3, 0x1, P0 ;  /* 0x00007f0002047a11 */ /* 0x000fe400000f0c03 */
[----:B------:R-:W-:Y:S01]  /*64e0*/  ISETP.GE.AND P0, PT, R238, c[0x0][0x1d4], PT ;  /* 0x00007500ee007a0c */ /* 0x000fe20003f06270 */
[----:B------:R-:W-:-:S10]  /*64f0*/  BRA.DIV ~URZ, `(.L_x_1986) ;  /* 0x00007d627f007947 */ /* 0x000fd4000b800000 */
[----:B-1-34-:R1:W2:Y:S02]  /*6500*/  SHFL.IDX PT, R0, R4, RZ, 0x181f ;  /* 0x00181fff04007589 */ /* 0x01a2a400000e0000 */
.L_x_2073:
[----:B------:R-:W3:Y:S01]  /*6510*/  SHFL.IDX PT, R2, R5, RZ, 0x181f ;  /* 0x00181fff05027589 */ /* 0x000ee200000e0000 */
[----:B------:R-:W-:Y:S01]  /*6520*/  IMAD.SHL.U32 R13, R231, 0x2, RZ ;  /* 0x00000002e70d7824 */ /* 0x000fe200078e00ff */
[----:B------:R-:W-:Y:S01]  /*6530*/  SEL R208, RZ, 0x10, P3 ;  /* 0x00000010ffd07807 */ /* 0x000fe20001800000 */
[----:B------:R-:W-:Y:S01]  /*6540*/  IMAD.SHL.U32 R12, R238, 0x2, RZ ;  /* 0x00000002ee0c7824 */ /* 0x000fe200078e00ff */
[----:B------:R-:W-:Y:S01]  /*6550*/  SEL R200, RZ, 0x10, P0 ;  /* 0x00000010ffc87807 */ /* 0x000fe20000000000 */
[----:B------:R-:W-:Y:S01]  /*6560*/  BSSY B0, `(.L_x_1987) ;  /* 0x0000037000007945 */ /* 0x000fe20003800000 */
[----:B------:R-:W-:Y:S02]  /*6570*/  ISETP.NE.U32.AND P5, PT, R208, RZ, PT ;  /* 0x000000ffd000720c */ /* 0x000fe40003fa5070 */
        /* <DEDUP_REMOVED lines=11> */
[--C-:B--2---:R-:W-:Y:S05]  /*6630*/  IMAD.X R3, R6, 0x1, R202.reuse, P1 ;  /* 0x0000000106037824 */ /* 0x104fea00008e06ca */
        /* <DEDUP_REMOVED lines=24> */
.L_x_2074:
[C---:B------:R-:W-:Y:S01]  /*67c0*/  IADD3 R2, -R208.reuse, 0x10, RZ ;  /* 0x00000010d0027810 */ /* 0x040fe20007ffe1ff */
        /* <DEDUP_REMOVED lines=16> */
.L_x_1988:
[----:B---3--:R-:W-:Y:S05]  /*68d0*/  BSYNC B0 ;  /* 0x0000000000007941 */ /* 0x008fea0003800000 */
.L_x_1987:
        /* <DEDUP_REMOVED lines=148> */
[----:B------:R-:W4:Y:S01]  /*7220*/  LDSM.16.M88.4 R156, [R189+0x6800] ;  /* 0x00680000bd9c783b */ /* 0x000f220000000200 */
[----:B------:R-:W-:Y:S06]  /*7230*/  DEPBAR.LE SB0, 0x0 ;  /* 0x000080000000791a */ /* 0x000fec0000000000 */
[C---:B-1----:R-:W-:Y:S01]  /*7240*/  HMMA.16816.F32.BF16 R12, R184.reuse, R136, R12 ;  /* 0x00000088b80c723c */ /* 0x042fe2000004180c */
[----:B------:R-:W-:Y:S07]  /*7250*/  BAR.SYNC.DEFER_BLOCKING 0x0 ;  /* 0x0000000000007b1d */ /* 0x000fee0000010000 */
[C---:B------:R-:W-:Y:S08]  /*7260*/  HMMA.16816.F32.BF16 R16, R184.reuse, R138, R16 ;  /* 0x0000008ab810723c */ /* 0x040ff00000041810 */
[C---:B--2---:R-:W-:Y:S08]  /*7270*/  HMMA.16816.F32.BF16 R20, R184.reuse, R140, R20 ;  /* 0x0000008cb814723c */ /* 0x044ff00000041814 */
[C---:B------:R-:W-:Y:S08]  /*7280*/  HMMA.16816.F32.BF16 R24, R184.reuse, R142, R24 ;  /* 0x0000008eb818723c */ /* 0x040ff00000041818 */
[C---:B---3--:R-:W-:Y:S08]  /*7290*/  HMMA.16816.F32.BF16 R28, R184.reuse, R144, R28 ;  /* 0x00000090b81c723c */ /* 0x048ff0000004181c */
[C---:B------:R-:W-:Y:S08]  /*72a0*/  HMMA.16816.F32.BF16 R32, R184.reuse, R146, R32 ;  /* 0x00000092b820723c */ /* 0x040ff00000041820 */
[C---:B----4-:R-:W-:Y:S08]  /*72b0*/  HMMA.16816.F32.BF16 R36, R184.reuse, R148, R36 ;  /* 0x00000094b824723c */ /* 0x050ff00000041824 */
[C---:B------:R-:W-:Y:S08]  /*72c0*/  HMMA.16816.F32.BF16 R40, R184.reuse, R150, R40 ;  /* 0x00000096b828723c */ /* 0x040ff00000041828 */
[C---:B-----5:R-:W-:Y:S08]  /*72d0*/  HMMA.16816.F32.BF16 R44, R184.reuse, R152, R44 ;  /* 0x00000098b82c723c */ /* 0x060ff0000004182c */
[C---:B------:R-:W-:Y:S08]  /*72e0*/  HMMA.16816.F32.BF16 R48, R184.reuse, R154, R48 ;  /* 0x0000009ab830723c */ /* 0x040ff00000041830 */
[C---:B------:R-:W-:Y:S08]  /*72f0*/  HMMA.16816.F32.BF16 R52, R184.reuse, R156, R52 ;  /* 0x0000009cb834723c */ /* 0x040ff00000041834 */
[----:B------:R-:W-:Y:S01]  /*7300*/  HMMA.16816.F32.BF16 R56, R184, R158, R56 ;  /* 0x0000009eb838723c */ /* 0x000fe20000041838 */
[----:B------:R-:W-:Y:S07]  /*7310*/  @!UPT UIADD3 URZ, URZ, URZ, URZ ;  /* 0x0000003f3f3ff290 */ /* 0x000fee000fffe03f */
[----:B------:R-:W-:-:S11]  /*7320*/  @!P0 BRA `(.L_x_1991) ;  /* 0x0000075000008947 */ /* 0x000fd60003800000 */
[----:B------:R-:W-:Y:S01]  /*7330*/  IMAD.MOV.U32 R0, RZ, RZ, c[0x0][0x2b8] ;  /* 0x0000ae00ff007624 */ /* 0x000fe200078e00ff */
        /* <DEDUP_REMOVED lines=32> */
.L_x_2075:
[----:B------:R-:W-:-:S05]  /*7540*/  BRA.DIV ~URZ, `(.L_x_1993) ;  /* 0x00006ec27f007947 */ /* 0x000fca000b800000 */
[----:B------:R3:W4:Y:S02]  /*7550*/  SHFL.IDX PT, R137, R68, RZ, 0x181f ;  /* 0x00181fff44897589 */ /* 0x00072400000e0000 */
.L_x_2076:
[C---:B------:R-:W-:Y:S01]  /*7560*/  @P1 IADD3 R2, -R208.reuse, 0x10, RZ ;  /* 0x00000010d0021810 */ /* 0x040fe20007ffe1ff */
        /* <DEDUP_REMOVED lines=20> */
.L_x_2077:
[C---:B--2---:R-:W-:Y:S01]  /*76b0*/  @P1 IADD3 R2, -R208.reuse, 0x10, RZ ;  /* 0x00000010d0021810 */ /* 0x044fe20007ffe1ff */
        /* <DEDUP_REMOVED lines=20> */
.L_x_2078:
[----:B------:R-:W-:-:S05]  /*7800*/  BRA.DIV ~URZ, `(.L_x_1996) ;  /* 0x00006db27f007947 */ /* 0x000fca000b800000 */
[----:B------:R2:W3:Y:S02]  /*7810*/  SHFL.IDX PT, R137, R68, 0x2, 0x181f ;  /* 0x00581f0044897f89 */ /* 0x0004e400000e0000 */
.L_x_2079:
[C---:B-1----:R-:W-:Y:S01]  /*7820*/  @P1 IADD3 R2, -R208.reuse, 0x10, RZ ;  /* 0x00000010d0021810 */ /* 0x042fe20007ffe1ff */
        /* <DEDUP_REMOVED lines=20> */
.L_x_2080:
[C---:B-1----:R-:W-:Y:S01]  /*7970*/  @P1 IADD3 R2, -R208.reuse, 0x10, RZ ;  /* 0x00000010d0021810 */ /* 0x042fe20007ffe1ff */
[----:B------:R-:W-:Y:S01]  /*7980*/  IMAD.SHL.U32 R3, R231, 0x2, RZ ;  /* 0x00000002e7037824 */ /* 0x000fe200078e00ff */
[----:B------:R-:W-:Y:S01]  /*7990*/  @P1 ISETP.NE.U32.AND P0, PT, R208, RZ, PT ;  /* 0x000000ffd000120c */ /* 0x000fe20003f05070 */
[----:B---3--:R-:W-:Y:S01]  /*79a0*/  IMAD.SHL.U32 R68, R238, 0x2, RZ ;  /* 0x00000002ee447824 */ /* 0x008fe200078e00ff */
[----:B------:R-:W-:Y:S04]  /*79b0*/  @P1 LOP3.LUT R2, R2, 0xf, RZ, 0xc0, !PT ;  /* 0x0000000f02021812 */ /* 0x000fe800078ec0ff */
[----:B--2---:R-:W-:Y:S04]  /*79c0*/  @P1 IADD3 R2, P5, P2, R2, R0, R3 ;  /* 0x0000000002021210 */ /* 0x004fe80007abe003 */
[----:B------:R-:W-:Y:S05]  /*79d0*/  @P1 IADD3.X R3, RZ, R136, R202, P5, P2 ;  /* 0x00000088ff031210 */ /* 0x000fea0002fe44ca */
        /* <DEDUP_REMOVED lines=10> */
.L_x_1991:
[----:B------:R-:W-:Y:S05]  /*7a80*/  BSYNC B0 ;  /* 0x0000000000007941 */ /* 0x000fea0003800000 */
.L_x_1990:
        /* <DEDUP_REMOVED lines=59> */
.L_x_2081:
[----:B-12---:R-:W-:Y:S01]  /*7e40*/  FMNMX.FTZ R68, R68, R0, !PT ;  /* 0x0000000044447209 */ /* 0x006fe20007810000 */
[----:B------:R-:W-:-:S05]  /*7e50*/  BRA.DIV ~URZ, `(.L_x_1999) ;  /* 0x000068e27f007947 */ /* 0x000fca000b800000 */
[----:B------:R-:W1:Y:S02]  /*7e60*/  SHFL.BFLY PT, R0, R68, 0x1, 0x1f ;  /* 0x0c201f0044007f89 */ /* 0x000e6400000e0000 */
[----:B-1----:R-:W-:Y:S02]  /*7e70*/  FMNMX.FTZ R70, R68, R0, !PT ;  /* 0x0000000044467209 */ /* 0x002fe40007810000 */
[----:B------:R-:W1:Y:S02]  /*7e80*/  SHFL.BFLY PT, R0, R136, 0x2, 0x1f ;  /* 0x0c401f0088007f89 */ /* 0x000e6400000e0000 */
[----:B-1----:R-:W-:Y:S05]  /*7e90*/  FMNMX.FTZ R68, R136, R0, !PT ;  /* 0x0000000088447209 */ /* 0x002fea0007810000 */
[----:B------:R1:W2:Y:S02]  /*7ea0*/  SHFL.BFLY PT, R0, R68, 0x1, 0x1f ;  /* 0x0c201f0044007f89 */ /* 0x0002a400000e0000 */
.L_x_2082:
        /* <DEDUP_REMOVED lines=38> */
[----:B------:R-:W-:Y:S09]  /*8110*/  FFMA.FTZ R68, R57, c[0x0][0x2d0], -R68 ;  /* 0x0000b40039447a23 */ /* 0x000ff20000010844 */
[----:B------:R-:W-:Y:S01]  /*8120*/  MUFU.EX2 R68, R68 ;  /* 0x0000004400447308 */ /* 0x000fe20000000800 */
[----:B-1----:R-:W-:Y:S01]  /*8130*/  FFMA.FTZ R0, R2, R209, R12 ;  /* 0x000000d102007223 */ /* 0x002fe2000001000c */
[----:B--2---:R-:W-:Y:S01]  /*8140*/  F2FP.BF16.PACK_AB R136, R4, R12 ;  /* 0x0000000c0488723e */ /* 0x004fe200000010ff */
[----:B------:R-:W-:Y:S02]  /*8150*/  FMUL.FTZ R56, R2, R72 ;  /* 0x0000004802387220 */ /* 0x000fe40000410000 */
[----:B------:R-:W-:Y:S02]  /*8160*/  FADD.FTZ R5, R4, R0 ;  /* 0x0000000004057221 */ /* 0x000fe40000010000 */
[C---:B------:R-:W-:Y:S02]  /*8170*/  FADD.FTZ R0, -R3.reuse, R69 ;  /* 0x0000004503007221 */ /* 0x040fe40000010100 */
[----:B------:R-:W-:Y:S01]  /*8180*/  FMUL.FTZ R4, R3, c[0x0][0x2d0] ;  /* 0x0000b40003047a20 */ /* 0x000fe20000410000 */
[----:B------:R-:W-:Y:S01]  /*8190*/  MUFU.EX2 R69, R148 ;  /* 0x0000009400457308 */ /* 0x000fe20000000800 */
[----:B------:R-:W-:Y:S02]  /*81a0*/  FMUL.FTZ R0, R0, c[0x0][0x2d0] ;  /* 0x0000b40000007a20 */ /* 0x000fe40000410000 */
[----:B------:R-:W-:Y:S01]  /*81b0*/  FMUL.FTZ R57, R2, R73 ;  /* 0x0000004902397220 */ /* 0x000fe20000410000 */
[----:B---3--:R-:W-:Y:S01]  /*81c0*/  F2FP.BF16.PACK_AB R138, R9, R8 ;  /* 0x00000008098a723e */ /* 0x008fe200000010ff */
[--C-:B------:R-:W-:Y:S02]  /*81d0*/  FFMA.FTZ R228, R58, c[0x0][0x2d0], -R4.reuse ;  /* 0x0000b4003ae47a23 */ /* 0x100fe40000010804 */
[--C-:B------:R-:W-:Y:S02]  /*81e0*/  FFMA.FTZ R229, R59, c[0x0][0x2d0], -R4.reuse ;  /* 0x0000b4003be57a23 */ /* 0x100fe40000010804 */
[--C-:B------:R-:W-:Y:S01]  /*81f0*/  FFMA.FTZ R6, R6, c[0x0][0x2d0], -R4.reuse ;  /* 0x0000b40006067a23 */ /* 0x100fe20000010804 */
[----:B------:R-:W1:Y:S01]  /*8200*/  MUFU.EX2 R0, R0 ;  /* 0x0000000000007308 */ /* 0x000e620000000800 */
        /* <DEDUP_REMOVED lines=15> */
[----:B------:R-:W-:Y:S02]  /*8300*/  FMUL.FTZ R59, R0, R75 ;  /* 0x0000004b003b7220 */ /* 0x000fe40000410000 */
[----:B------:R-:W1:Y:S01]  /*8310*/  LDSM.16.MT88.4 R72, [R190] ;  /* 0x00000000be48783b */ /* 0x000e620000004200 */
        /* <DEDUP_REMOVED lines=9> */
[----:B--2---:R-:W-:Y:S01]  /*83b0*/  F2FP.BF16.PACK_AB R137, R7, R10 ;  /* 0x0000000a0789723e */ /* 0x004fe200000010ff */
[--C-:B------:R-:W-:Y:S02]  /*83c0*/  FFMA.FTZ R223, R54, c[0x0][0x2d0], -R4.reuse ;  /* 0x0000b40036df7a23 */ /* 0x100fe40000010804 */
[----:B------:R-:W-:Y:S02]  /*83d0*/  FFMA.FTZ R224, R55, c[0x0][0x2d0], -R4 ;  /* 0x0000b40037e07a23 */ /* 0x000fe40000010804 */
[----:B------:R-:W-:Y:S01]  /*83e0*/  FFMA.FTZ R6, R0, R230, R10 ;  /* 0x000000e600067223 */ /* 0x000fe2000001000a */
[----:B------:R-:W-:Y:S01]  /*83f0*/  MUFU.EX2 R71, R145 ;  /* 0x0000009100477308 */ /* 0x000fe20000000800 */
[--C-:B------:R-:W-:Y:S02]  /*8400*/  FFMA.FTZ R141, R14, c[0x0][0x2d0], -R4.reuse ;  /* 0x0000b4000e8d7a23 */ /* 0x100fe40000010804 */
[--C-:B------:R-:W-:Y:S02]  /*8410*/  FFMA.FTZ R140, R15, c[0x0][0x2d0], -R4.reuse ;  /* 0x0000b4000f8c7a23 */ /* 0x100fe40000010804 */
[--C-:B------:R-:W-:Y:S02]  /*8420*/  FFMA.FTZ R150, R22, c[0x0][0x2d0], -R4.reuse ;  /* 0x0000b40016967a23 */ /* 0x100fe40000010804 */
[--C-:B------:R-:W-:Y:S02]  /*8430*/  FFMA.FTZ R149, R23, c[0x0][0x2d0], -R4.reuse ;  /* 0x0000b40017957a23 */ /* 0x100fe40000010804 */
[--C-:B------:R-:W-:Y:S01]  /*8440*/  FFMA.FTZ R158, R30, c[0x0][0x2d0], -R4.reuse ;  /* 0x0000b4001e9e7a23 */ /* 0x100fe20000010804 */
[----:B------:R-:W-:Y:S01]  /*8450*/  MUFU.EX2 R233, R150 ;  /* 0x0000009600e97308 */ /* 0x000fe20000000800 */
[----:B------:R-:W-:Y:S02]  /*8460*/  FFMA.FTZ R157, R31, c[0x0][0x2d0], -R4 ;  /* 0x0000b4001f9d7a23 */ /* 0x000fe40000010804 */
[----:B------:R-:W-:Y:S01]  /*8470*/  FADD.FTZ R4, R8, R5 ;  /* 0x0000000508047221 */ /* 0x000fe20000010000 */
[----:B---3--:R-:W-:Y:S01]  /*8480*/  F2FP.BF16.PACK_AB R139, R109, R108 ;  /* 0x0000006c6d8b723e */ /* 0x008fe200000010ff */
[C---:B------:R-:W-:Y:S02]  /*8490*/  FMUL.FTZ R5, R2.reuse, R125 ;  /* 0x0000007d02057220 */ /* 0x040fe40000410000 */
[----:B------:R-:W-:Y:S02]  /*84a0*/  FADD.FTZ R142, R9, R4 ;  /* 0x00000004098e7221 */ /* 0x000fe40000010000 */
[C---:B------:R-:W-:Y:S01]  /*84b0*/  FMUL.FTZ R4, R2.reuse, R124 ;  /* 0x0000007c02047220 */ /* 0x040fe20000410000 */
[----:B------:R-:W-:Y:S01]  /*84c0*/  MUFU.EX2 R232, R149 ;  /* 0x0000009500e87308 */ /* 0x000fe20000000800 */
[----:B------:R-:W-:Y:S02]  /*84d0*/  FMUL.FTZ R29, R2, R101 ;  /* 0x00000065021d7220 */ /* 0x000fe40000410000 */
[----:B------:R-:W-:Y:S02]  /*84e0*/  FADD.FTZ R101, R7, R6 ;  /* 0x0000000607657221 */ /* 0x000fe40000010000 */
[C---:B------:R-:W-:Y:S02]  /*84f0*/  FMUL.FTZ R6, R0.reuse, R126 ;  /* 0x0000007e00067220 */ /* 0x040fe40000410000 */
[----:B------:R-:W-:Y:S02]  /*8500*/  FMUL.FTZ R7, R0, R127 ;  /* 0x0000007f00077220 */ /* 0x000fe40000410000 */
[C---:B------:R-:W-:Y:S01]  /*8510*/  FMUL.FTZ R8, R2.reuse, R120 ;  /* 0x0000007802087220 */ /* 0x040fe20000410000 */
[----:B------:R-:W-:Y:S01]  /*8520*/  MUFU.EX2 R230, R151 ;  /* 0x0000009700e67308 */ /* 0x000fe20000000800 */
[----:B------:R-:W-:Y:S02]  /*8530*/  FMUL.FTZ R9, R2, R121 ;  /* 0x0000007902097220 */ /* 0x000fe40000410000 */
[C---:B------:R-:W-:Y:S01]  /*8540*/  FMUL.FTZ R10, R0.reuse, R122 ;  /* 0x0000007a000a7220 */ /* 0x040fe20000410000 */
[C---:B-1----:R-:W-:Y:S05]  /*8550*/  HMMA.16816.F32.BF16 R4, R136.reuse, R72, R4 ;  /* 0x000000488804723c */ /* 0x042fea0000041804 */
[----:B------:R-:W-:Y:S01]  /*8560*/  FMUL.FTZ R11, R0, R123 ;  /* 0x0000007b000b7220 */ /* 0x000fe20000410000 */
[----:B------:R-:W-:Y:S01]  /*8570*/  MUFU.EX2 R151, R206 ;  /* 0x000000ce00977308 */ /* 0x000fe20000000800 */
[----:B------:R-:W-:Y:S01]  /*8580*/  LDSM.16.MT88.4 R120, [R190+0x3000] ;  /* 0x00300000be78783b */ /* 0x000fe20000004200 */
[C---:B------:R-:W-:Y:S04]  /*8590*/  FMUL.FTZ R16, R2.reuse, R112 ;  /* 0x0000007002107220 */ /* 0x040fe80000410000 */
[C---:B------:R-:W-:Y:S03]  /*85a0*/  HMMA.16816.F32.BF16 R8, R136.reuse, R74, R8 ;  /* 0x0000004a8808723c */ /* 0x040fe60000041808 */
[----:B------:R-:W1:Y:S01]  /*85b0*/  LDSM.16.MT88.4 R72, [R192] ;  /* 0x00000000c048783b */ /* 0x000e620000004200 */
[C---:B------:R-:W-:Y:S01]  /*85c0*/  FMUL.FTZ R12, R2.reuse, R116 ;  /* 0x00000074020c7220 */ /* 0x040fe20000410000 */
[----:B------:R-:W-:Y:S01]  /*85d0*/  MUFU.EX2 R150, R207 ;  /* 0x000000cf00967308 */ /* 0x000fe20000000800 */
[----:B------:R-:W-:Y:S02]  /*85e0*/  FMUL.FTZ R13, R2, R117 ;  /* 0x00000075020d7220 */ /* 0x000fe40000410000 */
[C---:B------:R-:W-:Y:S04]  /*85f0*/  FMUL.FTZ R14, R0.reuse, R118 ;  /* 0x00000076000e7220 */ /* 0x040fe80000410000 */
[----:B------:R-:W-:Y:S02]  /*8600*/  FMUL.FTZ R15, R0, R119 ;  /* 0x00000077000f7220 */ /* 0x000fe40000410000 */
        /* <DEDUP_REMOVED lines=14> */
[----:B------:R-:W-:Y:S01]  /*86f0*/  FMUL.FTZ R37, R2, R93 ;  /* 0x0000005d02257220 */ /* 0x000fe20000410000 */
[----:B------:R-:W-:Y:S01]  /*8700*/  MUFU.EX2 R237, R143 ;  /* 0x0000008f00ed7308 */ /* 0x000fe20000000800 */
[C---:B------:R-:W-:Y:S02]  /*8710*/  FMUL.FTZ R38, R0.reuse, R94 ;  /* 0x0000005e00267220 */ /* 0x040fe40000410000 */
[----:B------:R-:W-:Y:S02]  /*8720*/  FMUL.FTZ R39, R0, R95 ;  /* 0x0000005f00277220 */ /* 0x000fe40000410000 */
[C---:B------:R-:W-:Y:S01]  /*8730*/  FMUL.FTZ R40, R2.reuse, R88 ;  /* 0x0000005802287220 */ /* 0x040fe20000410000 */
[C---:B-1----:R-:W-:Y:S03]  /*8740*/  HMMA.16816.F32.BF16 R12, R136.reuse, R72, R12 ;  /* 0x00000048880c723c */ /* 0x042fe6000004180c */
[----:B------:R-:W-:Y:S01]  /*8750*/  FMUL.FTZ R41, R2, R89 ;  /* 0x0000005902297220 */ /* 0x000fe20000410000 */
[----:B------:R-:W-:Y:S01]  /*8760*/  MUFU.EX2 R236, R144 ;  /* 0x0000009000ec7308 */ /* 0x000fe20000000800 */
[C---:B------:R-:W-:Y:S02]  /*8770*/  FMUL.FTZ R42, R0.reuse, R90 ;  /* 0x0000005a002a7220 */ /* 0x040fe40000410000 */
[C---:B------:R-:W-:Y:S01]  /*8780*/  FMUL.FTZ R43, R0.reuse, R91 ;  /* 0x0000005b002b7220 */ /* 0x040fe20000410000 */
[C---:B------:R-:W-:Y:S01]  /*8790*/  HMMA.16816.F32.BF16 R16, R136.reuse, R74, R16 ;  /* 0x0000004a8810723c */ /* 0x040fe20000041810 */
[----:B------:R-:W1:Y:S03]  /*87a0*/  LDSM.16.MT88.4 R72, [R191] ;  /* 0x00000000bf48783b */ /* 0x000e660000004200 */
[C---:B------:R-:W-:Y:S02]  /*87b0*/  FMUL.FTZ R22, R0.reuse, R110 ;  /* 0x0000006e00167220 */ /* 0x040fe40000410000 */
[----:B------:R-:W-:Y:S01]  /*87c0*/  FMUL.FTZ R23, R0, R111 ;  /* 0x0000006f00177220 */ /* 0x000fe20000410000 */
[----:B------:R-:W-:Y:S01]  /*87d0*/  MUFU.EX2 R145, R217 ;  /* 0x000000d900917308 */ /* 0x000fe20000000800 */
[----:B------:R-:W-:Y:S01]  /*87e0*/  FMUL.FTZ R45, R2, R85 ;  /* 0x00000055022d7220 */ /* 0x000fe20000410000 */
[----:B------:R-:W-:Y:S03]  /*87f0*/  LDSM.16.MT88.4 R88, [R192+0x1800] ;  /* 0x00180000c058783b */ /* 0x000fe60000004200 */
[C---:B------:R-:W-:Y:S02]  /*8800*/  FMUL.FTZ R46, R0.reuse, R86 ;  /* 0x00000056002e7220 */ /* 0x040fe40000410000 */
[----:B------:R-:W-:Y:S02]  /*8810*/  FMUL.FTZ R47, R0, R87 ;  /* 0x00000057002f7220 */ /* 0x000fe40000410000 */
        /* <DEDUP_REMOVED lines=13> */
[C---:B------:R-:W-:Y:S01]  /*88f0*/  FMUL.FTZ R32, R2.reuse, R96 ;  /* 0x0000006002207220 */ /* 0x040fe20000410000 */
[----:B------:R-:W-:Y:S01]  /*8900*/  MUFU.EX2 R103, R141 ;  /* 0x0000008d00677308 */ /* 0x000fe20000000800 */
[C---:B------:R-:W-:Y:S01]  /*8910*/  FMUL.FTZ R36, R2.reuse, R92 ;  /* 0x0000005c02247220 */ /* 0x040fe20000410000 */
[C---:B-1----:R-:W-:Y:S03]  /*8920*/  HMMA.16816.F32.BF16 R20, R136.reuse, R72, R20 ;  /* 0x000000488814723c */ /* 0x042fe60000041814 */
[C---:B------:R-:W-:Y:S02]  /*8930*/  FMUL.FTZ R44, R2.reuse, R84 ;  /* 0x00000054022c7220 */ /* 0x040fe40000410000 */
[C---:B------:R-:W-:Y:S03]  /*8940*/  FMUL.FTZ R48, R2.reuse, R80 ;  /* 0x0000005002307220 */ /* 0x040fe60000410000 */
[----:B------:R-:W-:Y:S01]  /*8950*/  MUFU.EX2 R80, R146 ;  /* 0x0000009200507308 */ /* 0x000fe20000000800 */
[C---:B------:R-:W-:Y:S01]  /*8960*/  HMMA.16816.F32.BF16 R24, R136.reuse, R74, R24 ;  /* 0x0000004a8818723c */ /* 0x040fe20000041818 */
[----:B------:R-:W1:Y:S02]  /*8970*/  LDSM.16.MT88.4 R72, [R195] ;  /* 0x00000000c348783b */ /* 0x000e640000004200 */
[C---:B------:R-:W-:Y:S02]  /*8980*/  FMUL.FTZ R60, R2.reuse, R60 ;  /* 0x0000003c023c7220 */ /* 0x040fe40000410000 */
[C---:B------:R-:W-:Y:S02]  /*8990*/  FMUL.FTZ R61, R2.reuse, R61 ;  /* 0x0000003d023d7220 */ /* 0x040fe40000410000 */
[C---:B------:R-:W-:Y:S02]  /*89a0*/  FMUL.FTZ R64, R2.reuse, R64 ;  /* 0x0000004002407220 */ /* 0x040fe40000410000 */
[----:B------:R-:W-:Y:S03]  /*89b0*/  MUFU.EX2 R84, R154 ;  /* 0x0000009a00547308 */ /* 0x000fe60000000800 */
[----:B------:R-:W-:Y:S02]  /*89c0*/  FMUL.FTZ R65, R2, R65 ;  /* 0x0000004102417220 */ /* 0x000fe40000410000 */
[C---:B------:R-:W-:Y:S02]  /*89d0*/  FMUL.FTZ R62, R0.reuse, R62 ;  /* 0x0000003e003e7220 */ /* 0x040fe40000410000 */
[C---:B------:R-:W-:Y:S02]  /*89e0*/  FMUL.FTZ R63, R0.reuse, R63 ;  /* 0x0000003f003f7220 */ /* 0x040fe40000410000 */
[C---:B------:R-:W-:Y:S01]  /*89f0*/  FMUL.FTZ R66, R0.reuse, R66 ;  /* 0x0000004200427220 */ /* 0x040fe20000410000 */
[----:B------:R-:W-:Y:S01]  /*8a00*/  MUFU.EX2 R92, R162 ;  /* 0x000000a2005c7308 */ /* 0x000fe20000000800 */
[----:B------:R-:W-:Y:S02]  /*8a10*/  FMUL.FTZ R67, R0, R67 ;  /* 0x0000004300437220 */ /* 0x000fe40000410000 */
[----:B------:R-:W-:Y:S07]  /*8a20*/  FADD.FTZ R0, R69, R142 ;  /* 0x0000008e45007221 */ /* 0x000fee0000010000 */
[----:B------:R-:W-:Y:S10]  /*8a30*/  MUFU.EX2 R154, R157 ;  /* 0x0000009d009a7308 */ /* 0x000ff40000000800 */
[----:B------:R-:W-:Y:S01]  /*8a40*/  MUFU.EX2 R96, R211 ;  /* 0x000000d300607308 */ /* 0x000fe20000000800 */
[C---:B-1----:R-:W-:Y:S08]  /*8a50*/  HMMA.16816.F32.BF16 R28, R136.reuse, R72, R28 ;  /* 0x00000048881c723c */ /* 0x042ff0000004181c */
[C---:B------:R-:W-:Y:S01]  /*8a60*/  HMMA.16816.F32.BF16 R32, R136.reuse, R74, R32 ;  /* 0x0000004a8820723c */ /* 0x040fe20000041820 */
[----:B------:R-:W1:Y:S01]  /*8a70*/  LDSM.16.MT88.4 R72, [R190+0x3800] ;  /* 0x00380000be48783b */ /* 0x000e620000004200 */
[----:B------:R-:W2:Y:S10]  /*8a80*/  MUFU.EX2 R2, R147 ;  /* 0x0000009300027308 */ /* 0x000eb40000000800 */
[----:B------:R-:W3:Y:S10]  /*8a90*/  MUFU.EX2 R102, R140 ;  /* 0x0000008c00667308 */ /* 0x000ef40000000800 */
[----:B------:R-:W-:Y:S01]  /*8aa0*/  MUFU.EX2 R147, R215 ;  /* 0x000000d700937308 */ /* 0x000fe20000000800 */
[----:B--2---:R-:W-:Y:S04]  /*8ab0*/  FADD.FTZ R0, R2, R0 ;  /* 0x0000000002007221 */ /* 0x004fe80000010000 */
[----:B------:R-:W-:Y:S05]  /*8ac0*/  FADD.FTZ R0, R80, R0 ;  /* 0x0000000050007221 */ /* 0x000fea0000010000 */
[----:B------:R-:W-:Y:S01]  /*8ad0*/  MUFU.EX2 R146, R216 ;  /* 0x000000d800927308 */ /* 0x000fe20000000800 */
[C---:B------:R-:W-:Y:S01]  /*8ae0*/  FADD.FTZ R0, R71.reuse, R0 ;  /* 0x0000000047007221 */ /* 0x040fe20000010000 */
[C---:B-1----:R-:W-:Y:S08]  /*8af0*/  HMMA.16816.F32.BF16 R36, R136.reuse, R72, R36 ;  /* 0x000000488824723c */ /* 0x042ff00000041824 */
[----:B------:R-:W-:Y:S01]  /*8b00*/  MUFU.EX2 R100, R226 ;  /* 0x000000e200647308 */ /* 0x000fe20000000800 */
[C---:B------:R-:W-:Y:S01]  /*8b10*/  HMMA.16816.F32.BF16 R40, R136.reuse, R74, R40 ;  /* 0x0000004a8828723c */ /* 0x040fe20000041828 */
[----:B------:R-:W1:Y:S08]  /*8b20*/  LDSM.16.MT88.4 R72, [R192+0x3800] ;  /* 0x00380000c048783b */ /* 0x000e700000004200 */
        /* <DEDUP_REMOVED lines=15> */
[----:B------:R-:W3:Y:S02]  /*8c20*/  LDSM.16.MT88.4 R80, [R192+0x800] ;  /* 0x00080000c050783b */ /* 0x000ee40000004200 */
[----:B------:R-:W5:Y:S01]  /*8c30*/  MUFU.EX2 R2, R155 ;  /* 0x0000009b00027308 */ /* 0x000f620000000800 */
[----:B------:R-:W-:Y:S02]  /*8c40*/  F2FP.BF16.PACK_AB R75, R236, R237 ;  /* 0x000000edec4b723e */ /* 0x000fe400000010ff */
[----:B--2---:R-:W-:Y:S02]  /*8c50*/  F2FP.BF16.PACK_AB R137, R142, R143 ;  /* 0x0000008f8e89723e */ /* 0x004fe400000010ff */
[----:B----4-:R-:W-:Y:S03]  /*8c60*/  F2FP.BF16.PACK_AB R139, R140, R141 ;  /* 0x0000008d8c8b723e */ /* 0x010fe600000010ff */
[C---:B------:R-:W-:Y:S02]  /*8c70*/  HMMA.16816.F32.BF16 R4, R72.reuse, R76, R4 ;  /* 0x0000004c4804723c */ /* 0x040fe40000041804 */
[----:B------:R-:W2:Y:S03]  /*8c80*/  MUFU.EX2 R71, R153 ;  /* 0x0000009900477308 */ /* 0x000ea60000000800 */
[----:B-1----:R-:W-:Y:S03]  /*8c90*/  FADD.FTZ R0, R69, R0 ;  /* 0x0000000045007221 */ /* 0x002fe60000010000 */
[C---:B------:R-:W-:Y:S01]  /*8ca0*/  HMMA.16816.F32.BF16 R8, R72.reuse, R78, R8 ;  /* 0x0000004e4808723c */ /* 0x040fe20000041808 */
[----:B------:R-:W1:Y:S03]  /*8cb0*/  LDSM.16.MT88.4 R76, [R191+0x800] ;  /* 0x00080000bf4c783b */ /* 0x000e660000004200 */
[----:B------:R-:W4:Y:S01]  /*8cc0*/  MUFU.EX2 R156, R152 ;  /* 0x00000098009c7308 */ /* 0x000f220000000800 */
[----:B-----5:R-:W-:Y:S04]  /*8cd0*/  FADD.FTZ R0, R2, R0 ;  /* 0x0000000002007221 */ /* 0x020fe80000010000 */
[----:B------:R-:W-:Y:S05]  /*8ce0*/  FADD.FTZ R0, R84, R0 ;  /* 0x0000000054007221 */ /* 0x000fea0000010000 */
[----:B------:R-:W-:Y:S01]  /*8cf0*/  MUFU.EX2 R155, R158 ;  /* 0x0000009e009b7308 */ /* 0x000fe20000000800 */
[C---:B--2---:R-:W-:Y:S01]  /*8d00*/  FADD.FTZ R0, R71.reuse, R0 ;  /* 0x0000000047007221 */ /* 0x044fe20000010000 */
[C---:B---3--:R-:W-:Y:S08]  /*8d10*/  HMMA.16816.F32.BF16 R12, R72.reuse, R80, R12 ;  /* 0x00000050480c723c */ /* 0x048ff0000004180c */
[----:B------:R-:W-:Y:S01]  /*8d20*/  MUFU.EX2 R153, R159 ;  /* 0x0000009f00997308 */ /* 0x000fe20000000800 */
[C---:B------:R-:W-:Y:S01]  /*8d30*/  HMMA.16816.F32.BF16 R16, R72.reuse, R82, R16 ;  /* 0x000000524810723c */ /* 0x040fe20000041810 */
[----:B------:R-:W2:Y:S08]  /*8d40*/  LDSM.16.MT88.4 R80, [R193+0x800] ;  /* 0x00080000c150783b */ /* 0x000eb00000004200 */
[----:B------:R-:W-:Y:S01]  /*8d50*/  MUFU.EX2 R152, R160 ;  /* 0x000000a000987308 */ /* 0x000fe20000000800 */
        /* <DEDUP_REMOVED lines=23> */
[----:B----4-:R-:W-:Y:S04]  /*8ed0*/  F2FP.BF16.PACK_AB R75, R156, R230 ;  /* 0x000000e69c4b723e */ /* 0x010fe800000010ff */
        /* <DEDUP_REMOVED lines=97> */
[----:B------:R-:W2:Y:S01]  /*94f0*/  MUFU.EX2 R69, R227 ;  /* 0x000000e300457308 */ /* 0x000ea20000000800 */
[----:B------:R-:W-:Y:S02]  /*9500*/  FADD.FTZ R2, R108, R101 ;  /* 0x000000656c027221 */ /* 0x000fe40000010000 */
[C---:B------:R-:W-:Y:S01]  /*9510*/  HMMA.16816.F32.BF16 R40, R72.reuse, R82, R40 ;  /* 0x000000524828723c */ /* 0x040fe20000041828 */
[----:B------:R-:W4:Y:S07]  /*9520*/  LDSM.16.MT88.4 R80, [R190+0x2800] ;  /* 0x00280000be50783b */ /* 0x000f2e0000004200 */
[C---:B---3--:R-:W-:Y:S04]  /*9530*/  HMMA.16816.F32.BF16 R44, R72.reuse, R84, R44 ;  /* 0x00000054482c723c */ /* 0x048fe8000004182c */
[C---:B-----5:R-:W-:Y:S01]  /*9540*/  F2FP.BF16.PACK_AB R136, R71.reuse, R100 ;  /* 0x000000644788723e */ /* 0x060fe200000010ff */
[----:B------:R-:W-:Y:S03]  /*9550*/  FADD.FTZ R0, R71, R0 ;  /* 0x0000000047007221 */ /* 0x000fe60000010000 */
[C---:B------:R-:W-:Y:S01]  /*9560*/  HMMA.16816.F32.BF16 R48, R72.reuse, R86, R48 ;  /* 0x000000564830723c */ /* 0x040fe20000041830 */
[----:B------:R-:W3:Y:S03]  /*9570*/  LDSM.16.MT88.4 R84, [R192+0x2800] ;  /* 0x00280000c054783b */ /* 0x000ee60000004200 */
[C---:B--2---:R-:W-:Y:S01]  /*9580*/  F2FP.BF16.PACK_AB R138, R68.reuse, R69 ;  /* 0x00000045448a723e */ /* 0x044fe200000010ff */
[----:B------:R-:W-:Y:S01]  /*9590*/  FADD.FTZ R0, R69, R0 ;  /* 0x0000000045007221 */ /* 0x000fe20000010000 */
[----:B------:R-:W-:Y:S02]  /*95a0*/  MOV R69, R3 ;  /* 0x0000000300457202 */ /* 0x000fe40000000f00 */
[C---:B-1----:R-:W-:Y:S04]  /*95b0*/  HMMA.16816.F32.BF16 R52, R72.reuse, R92, R52 ;  /* 0x0000005c4834723c */ /* 0x042fe80000041834 */
[----:B------:R-:W-:Y:S02]  /*95c0*/  FADD.FTZ R209, R68, R0 ;  /* 0x0000000044d17221 */ /* 0x000fe40000010000 */
[----:B------:R-:W-:Y:S02]  /*95d0*/  FADD.FTZ R0, R109, R2 ;  /* 0x000000026d007221 */ /* 0x000fe40000010000 */
        /* <DEDUP_REMOVED lines=73> */
.L_x_1985:
        /* <DEDUP_REMOVED lines=8> */
.L_x_2083:
[----:B------:R-:W-:Y:S01]  /*9af0*/  FSETP.NE.FTZ.AND P1, PT, R4, RZ, PT ;  /* 0x000000ff0400720b */ /* 0x000fe20003f35000 */
[----:B---3--:R-:W-:Y:S01]  /*9b00*/  FADD.FTZ R3, R3, R5 ;  /* 0x0000000503037221 */ /* 0x008fe20000010000 */
[----:B------:R-:W-:Y:S02]  /*9b10*/  MOV R2, RZ ;  /* 0x000000ff00027202 */ /* 0x000fe40000000f00 */
[----:B------:R-:W-:Y:S02]  /*9b20*/  MOV R23, 0xff800000 ;  /* 0xff80000000177802 */ /* 0x000fe40000000f00 */
[----:B------:R-:W-:-:S02]  /*9b30*/  FSETP.NE.FTZ.AND P0, PT, R3, RZ, PT ;  /* 0x000000ff0300720b */ /* 0x000fc40003f15000 */
[----:B------:R-:W-:Y:S02]  /*9b40*/  MOV R0, RZ ;  /* 0x000000ff00007202 */ /* 0x000fe40000000f00 */
[----:B------:R-:W-:-:S03]  /*9b50*/  MOV R22, 0xff800000 ;  /* 0xff80000000167802 */ /* 0x000fc60000000f00 */
[----:B------:R-:W1:Y:S08]  /*9b60*/  @P1 MUFU.LG2 R6, R4 ;  /* 0x0000000400061308 */ /* 0x000e700000000c00 */
[----:B------:R3:W4:Y:S01]  /*9b70*/  @P1 MUFU.RCP R2, R4 ;  /* 0x0000000400021308 */ /* 0x0007220000001000 */
[----:B-1----:R-:W-:-:S07]  /*9b80*/  @P1 FMUL.FTZ R6, R6, 0.69314718246459960938 ;  /* 0x3f31721806061820 */ /* 0x002fce0000410000 */
[----:B------:R-:W1:Y:S01]  /*9b90*/  @P0 MUFU.RCP R0, R3 ;  /* 0x0000000300000308 */ /* 0x000e620000001000 */
[----:B---3--:R-:W-:Y:S01]  /*9ba0*/  @P1 MOV R4, 0x3f317218 ;  /* 0x3f31721800041802 */ /* 0x008fe20000000f00 */
[C---:B----4-:R-:W-:Y:S02]  /*9bb0*/  FMUL.FTZ R44, R2.reuse, R88 ;  /* 0x00000058022c7220 */ /* 0x050fe40000410000 */
[----:B------:R-:W-:Y:S02]  /*9bc0*/  FMUL.FTZ R45, R2, R89 ;  /* 0x00000059022d7220 */ /* 0x000fe40000410000 */
[----:B------:R-:W-:Y:S02]  /*9bd0*/  @P1 FMUL.FTZ R4, R4, c[0x0][0x2d0] ;  /* 0x0000b40004041a20 */ /* 0x000fe40000410000 */
[----:B------:R-:W-:Y:S02]  /*9be0*/  FMUL.FTZ R58, R2, R124 ;  /* 0x0000007c023a7220 */ /* 0x000fe40000410000 */
[----:B------:R-:W-:Y:S01]  /*9bf0*/  @P1 FFMA.FTZ R23, R4, R70, R6 ;  /* 0x0000004604171223 */ /* 0x000fe20000010006 */
[----:B------:R-:W-:Y:S01]  /*9c00*/  MOV R4, 0x1 ;  /* 0x0000000100047802 */ /* 0x000fe20000000f00 */
        /* <DEDUP_REMOVED lines=28> */
[----:B------:R-:W-:Y:S02]  /*9dd0*/  FMUL.FTZ R25, R2, R65 ;  /* 0x0000004102197220 */ /* 0x000fe40000410000 */
[----:B------:R3:W4:Y:S01]  /*9de0*/  @P0 MUFU.LG2 R2, R3 ;  /* 0x0000000300020308 */ /* 0x0007220000000c00 */
[C---:B-1----:R-:W-:Y:S02]  /*9df0*/  FMUL.FTZ R92, R0.reuse, R126 ;  /* 0x0000007e005c7220 */ /* 0x042fe40000410000 */
[----:B------:R-:W-:-:S02]  /*9e00*/  FMUL.FTZ R93, R0, R127 ;  /* 0x0000007f005d7220 */ /* 0x000fc40000410000 */
[C---:B------:R-:W-:Y:S02]  /*9e10*/  FMUL.FTZ R76, R0.reuse, R122 ;  /* 0x0000007a004c7220 */ /* 0x040fe40000410000 */
[C---:B------:R-:W-:Y:S02]  /*9e20*/  FMUL.FTZ R77, R0.reuse, R123 ;  /* 0x0000007b004d7220 */ /* 0x040fe40000410000 */
[C---:B------:R-:W-:Y:S02]  /*9e30*/  FMUL.FTZ R54, R0.reuse, R118 ;  /* 0x0000007600367220 */ /* 0x040fe40000410000 */
[C---:B------:R-:W-:Y:S02]  /*9e40*/  FMUL.FTZ R55, R0.reuse, R119 ;  /* 0x0000007700377220 */ /* 0x040fe40000410000 */
[C---:B------:R-:W-:Y:S02]  /*9e50*/  FMUL.FTZ R96, R0.reuse, R114 ;  /* 0x0000007200607220 */ /* 0x040fe40000410000 */
[----:B------:R-:W-:Y:S01]  /*9e60*/  FMUL.FTZ R97, R0, R115 ;  /* 0x0000007300617220 */ /* 0x000fe20000410000 */
[----:B---3--:R-:W-:Y:S01]  /*9e70*/  @P0 MOV R3, 0x3f317218 ;  /* 0x3f31721800030802 */ /* 0x008fe20000000f00 */
        /* <DEDUP_REMOVED lines=28> */
.L_x_1965:
[----:B------:R-:W3:Y:S01]  /*a040*/  S2R R2, SR_TID.X ;  /* 0x0000000000027919 */ /* 0x000ee20000002100 */
[----:B------:R-:W-:Y:S01]  /*a050*/  BSSY B0, `(.L_x_2002) ;  /* 0x0000010000007945 */ /* 0x000fe20003800000 */
[----:B---3--:R-:W-:-:S13]  /*a060*/  LOP3.LUT P0, RZ, R2, 0xff, RZ, 0xc0, !PT ;  /* 0x000000ff02ff7812 */ /* 0x008fda000780c0ff */
[----:B------:R-:W-:Y:S05]  /*a070*/  @P0 BRA `(.L_x_2003) ;  /* 0x000000d000000947 */ /* 0x000fea0003800000 */
[----:B------:R-:W3:Y:S01]  /*a080*/  S2R R4, SR_LANEID ;  /* 0x0000000000047919 */ /* 0x000ee20000000000 */
[----:B------:R-:W-:Y:S01]  /*a090*/  VOTEU.ANY UR4, UPT, PT ;  /* 0x0000000000047886 */ /* 0x000fe200038e0100 */
[----:B-12---:R-:W-:Y:S01]  /*a0a0*/  IMAD.MOV.U32 R5, RZ, RZ, c[0x0][0x564] ;  /* 0x00015900ff057624 */ /* 0x006fe200078e00ff */
[----:B------:R-:W3:Y:S08]  /*a0b0*/  FLO.U32 R3, UR4 ;  /* 0x0000000400037d00 */ /* 0x000ef000080e0000 */
[----:B------:R-:W1:Y:S01]  /*a0c0*/  POPC R2, UR4 ;  /* 0x0000000400027d09 */ /* 0x000e620008000000 */
[----:B---3--:R-:W-:Y:S01]  /*a0d0*/  ISETP.EQ.U32.AND P0, PT, R3, R4, PT ;  /* 0x000000040300720c */ /* 0x008fe20003f02070 */
[----:B------:R-:W-:-:S12]  /*a0e0*/  IMAD.MOV.U32 R4, RZ, RZ, c[0x0][0x560] ;  /* 0x00015800ff047624 */ /* 0x000fd800078e00ff */
[----:B-1----:R1:W2:Y:S04]  /*a0f0*/  @P0 ATOMG.E.ADD.STRONG.GPU PT, R2, [R4.64], R2 ;  /* 0x00000002040209a8 */ /* 0x0022a800081ee1c8 */
[----:B-1----:R-:W1:Y:S04]  /*a100*/  S2R R4, SR_LTMASK ;  /* 0x0000000000047919 */ /* 0x002e680000003900 */
[----:B--2---:R1:W2:Y:S02]  /*a110*/  SHFL.IDX PT, R3, R2, R3, 0x1f ;  /* 0x00001f0302037589 */ /* 0x0042a400000e0000 */
[----:B-1----:R-:W-:-:S06]  /*a120*/  LOP3.LUT R2, R4, UR4, RZ, 0xc0, !PT ;  /* 0x0000000404027c12 */ /* 0x002fcc000f8ec0ff */
[----:B------:R-:W2:Y:S02]  /*a130*/  POPC R2, R2 ;  /* 0x0000000200027309 */ /* 0x000ea40000000000 */
[----:B--2---:R-:W-:-:S06]  /*a140*/  IADD3 R248, R3, c[0x0][0xc], R2 ;  /* 0x0000030003f87a10 */ /* 0x004fcc0007ffe002 */
.L_x_2003:
[----:B------:R-:W-:Y:S05]  /*a150*/  BSYNC B0 ;  /* 0x0000000000007941 */ /* 0x000fea0003800000 */
.L_x_2002:
[----:B------:R-:W-:Y:S01]  /*a160*/  PRMT R0, R0, 0x9910, RZ ;  /* 0x0000991000007816 */ /* 0x000fe200000000ff */
[----:B------:R-:W-:Y:S01]  /*a170*/  BSSY B1, `(.L_x_2004) ;  /* 0x00002c5000017945 */ /* 0x000fe20003800000 */
[----:B------:R-:W-:Y:S02]  /*a180*/  IMAD.MOV.U32 R62, RZ, RZ, R248 ;  /* 0x000000ffff3e7224 */ /* 0x000fe400078e00f8 */
[----:B------:R-:W-:-:S13]  /*a190*/  ISETP.NE.AND P0, PT, R0, RZ, PT ;  /* 0x000000ff0000720c */ /* 0x000fda0003f05270 */
[----:B------:R-:W-:Y:S05]  /*a1a0*/  @!P0 BRA `(.L_x_2005) ;  /* 0x0000206000008947 */ /* 0x000fea0003800000 */
[----:B------:R-:W3:Y:S04]  /*a1b0*/  LDL R7, [R1+0x5c] ;  /* 0x00005c0001077983 */ /* 0x000ee80000100800 */
[----:B------:R-:W4:Y:S04]  /*a1c0*/  LDL R13, [R1+0x60] ;  /* 0x00006000010d7983 */ /* 0x000f280000100800 */
[----:B--2---:R-:W2:Y:S04]  /*a1d0*/  LDL R6, [R1+0x68] ;  /* 0x0000680001067983 */ /* 0x004ea80000100800 */
[----:B------:R-:W2:Y:S04]  /*a1e0*/  LDL R12, [R1+0x64] ;  /* 0x00006400010c7983 */ /* 0x000ea80000100800 */
[----:B------:R-:W2:Y:S04]  /*a1f0*/  LDL R11, [R1+0x78] ;  /* 0x00007800010b7983 */ /* 0x000ea80000100800 */
[----:B-1----:R-:W2:Y:S04]  /*a200*/  LDL R5, [R1+0x70] ;  /* 0x0000700001057983 */ /* 0x002ea80000100800 */
[----:B------:R-:W2:Y:S04]  /*a210*/  LDL R10, [R1+0x74] ;  /* 0x00007400010a7983 */ /* 0x000ea80000100800 */
[----:B------:R-:W2:Y:S01]  /*a220*/  LDL R8, [R1+0x6c] ;  /* 0x00006c0001087983 */ /* 0x000ea20000100800 */
[----:B------:R-:W-:Y:S01]  /*a230*/  WARPSYNC 0xffffffff ;  /* 0xffffffff00007948 */ /* 0x000fe20003800000 */
[----:B------:R-:W-:-:S02]  /*a240*/  F2FP.BF16.PACK_AB R0, R59, R58 ;  /* 0x0000003a3b00723e */ /* 0x000fc400000010ff */
[----:B------:R-:W-:Y:S01]  /*a250*/  BAR.SYNC.DEFER_BLOCKING 0x1, 0x100 ;  /* 0x0044000000007b1d */ /* 0x000fe20000010000 */
[----:B------:R-:W-:Y:S02]  /*a260*/  F2FP.BF16.PACK_AB R2, R93, R92 ;  /* 0x0000005c5d02723e */ /* 0x000fe400000010ff */
[----:B------:R-:W-:Y:S02]  /*a270*/  F2FP.BF16.PACK_AB R3, R29, R28 ;  /* 0x0000001c1d03723e */ /* 0x000fe400000010ff */
[----:B------:R-:W-:Y:S01]  /*a280*/  F2FP.BF16.PACK_AB R4, R41, R40 ;  /* 0x000000282904723e */ /* 0x000fe200000010ff */
[----:B------:R-:W2:Y:S04]  /*a290*/  LDL.LU R9, [R1+0x8] ;  /* 0x0000080001097983 */ /* 0x000ea80000300800 */
[----:B---3--:R1:W-:Y:S04]  /*a2a0*/  STS [R7], R0 ;  /* 0x0000000007007388 */ /* 0x0083e80000000800 */
[----:B------:R3:W-:Y:S04]  /*a2b0*/  STS [R7+0x400], R2 ;  /* 0x0004000207007388 */ /* 0x0007e80000000800 */
[----:B----4-:R4:W-:Y:S01]  /*a2c0*/  STS [R13], R3 ;  /* 0x000000030d007388 */ /* 0x0109e20000000800 */
[----:B-1----:R-:W-:-:S02]  /*a2d0*/  F2FP.BF16.PACK_AB R0, R77, R76 ;  /* 0x0000004c4d00723e */ /* 0x002fc400000010ff */
[----:B---3--:R-:W-:-:S03]  /*a2e0*/  F2FP.BF16.PACK_AB R2, R31, R30 ;  /* 0x0000001e1f02723e */ /* 0x008fc600000010ff */
[----:B------:R1:W-:Y:S01]  /*a2f0*/  STS [R13+0x400], R0 ;  /* 0x000400000d007388 */ /* 0x0003e20000000800 */
[----:B----4-:R-:W-:-:S03]  /*a300*/  F2FP.BF16.PACK_AB R3, R55, R54 ;  /* 0x000000363703723e */ /* 0x010fc600000010ff */
[----:B--2---:R2:W-:Y:S04]  /*a310*/  STS [R6], R2 ;  /* 0x0000000206007388 */ /* 0x0045e80000000800 */
        /* <DEDUP_REMOVED lines=74> */
.L_x_2006:
[----:B-1----:R-:W-:Y:S01]  /*a7c0*/  IMAD.MOV.U32 R2, RZ, RZ, 0x368 ;  /* 0x00000368ff027424 */ /* 0x002fe200078e00ff */
[----:B------:R-:W-:Y:S01]  /*a7d0*/  ISETP.GT.AND P3, PT, R5, 0x1, PT ;  /* 0x000000010500780c */ /* 0x000fe20003f64270 */
[----:B------:R-:W2:Y:S03]  /*a7e0*/  LDL.LU R7, [R1+0x4] ;  /* 0x0000040001077983 */ /* 0x000ea60000300800 */
[----:B------:R-:W-:Y:S01]  /*a7f0*/  SEL R2, R2, 0x328, P3 ;  /* 0x0000032802027807 */ /* 0x000fe20001800000 */
[----:B------:R-:W3:Y:S03]  /*a800*/  LDL R6, [R1+0xbc] ;  /* 0x0000bc0001067983 */ /* 0x000ee60000100800 */
[----:B------:R1:W4:Y:S01]  /*a810*/  LDC.64 R16, c[0x0][R2+0x168] ;  /* 0x00005a0002107b82 */ /* 0x0003220000000a00 */
[----:B------:R-:W3:Y:S04]  /*a820*/  LDL.LU R3, [R1+0x14] ;  /* 0x0000140001037983 */ /* 0x000ee80000300800 */
[----:B------:R-:W3:Y:S01]  /*a830*/  LDL R13, [R1+0x18] ;  /* 0x00001800010d7983 */ /* 0x000ee20000100800 */
[----:B------:R-:W-:-:S02]  /*a840*/  LOP3.LUT R9, R250, 0xffff, RZ, 0xc0, !PT ;  /* 0x0000fffffa097812 */ /* 0x000fc400078ec0ff */
[----:B------:R1:W2:Y:S01]  /*a850*/  LDC.64 R4, c[0x0][R2+0x170] ;  /* 0x00005c0002047b82 */ /* 0x0002a20000000a00 */
[----:B------:R-:W-:-:S04]  /*a860*/  ISETP.NE.U32.AND P0, PT, RZ, c[0x0][0x500], PT ;  /* 0x00014000ff007a0c */ /* 0x000fc80003f05070 */
[----:B------:R-:W-:-:S03]  /*a870*/  ISETP.NE.AND.EX P0, PT, RZ, c[0x0][0x504], PT, P0 ;  /* 0x00014100ff007a0c */ /* 0x000fc60003f05300 */
[----:B------:R1:W2:Y:S08]  /*a880*/  LDC.64 R18, c[0x0][R2+0x178] ;  /* 0x00005e0002127b82 */ /* 0x0002b00000000a00 */
[----:B------:R1:W2:Y:S02]  /*a890*/  LDC.64 R20, c[0x0][R2+0x160] ;  /* 0x0000580002147b82 */ /* 0x0002a40000000a00 */
[----:B-1----:R-:W-:-:S02]  /*a8a0*/  IMAD.MOV.U32 R2, RZ, RZ, c[0x0][0x4e8] ;  /* 0x00013a00ff027624 */ /* 0x002fc400078e00ff */
[----:B----4-:R-:W-:Y:S02]  /*a8b0*/  IMAD R11, R17, R9, RZ ;  /* 0x00000009110b7224 */ /* 0x010fe400078e02ff */
[----:B------:R-:W4:Y:S01]  /*a8c0*/  LDL R17, [R1+0xb8] ;  /* 0x0000b80001117983 */ /* 0x000f220000100800 */
[----:B------:R-:W-:-:S03]  /*a8d0*/  ISETP.NE.AND P2, PT, R2, 0x1, PT ;  /* 0x000000010200780c */ /* 0x000fc60003f45270 */
[----:B------:R-:W1:Y:S01]  /*a8e0*/  S2R R63, SR_TID.X ;  /* 0x00000000003f7919 */ /* 0x000e620000002100 */
[----:B--2---:R-:W-:Y:S01]  /*a8f0*/  SEL R8, R7, RZ, !P0 ;  /* 0x000000ff07087207 */ /* 0x004fe20004000000 */
[----:B---3--:R-:W-:-:S04]  /*a900*/  IMAD R10, R249, 0x80, R6 ;  /* 0x00000080f90a7824 */ /* 0x008fc800078e0206 */
[----:B------:R-:W-:Y:S01]  /*a910*/  IMAD R2, R5, R8, RZ ;  /* 0x0000000805027224 */ /* 0x000fe200078e02ff */
[----:B------:R-:W-:Y:S01]  /*a920*/  SEL R3, R3, RZ, !P0 ;  /* 0x000000ff03037207 */ /* 0x000fe20004000000 */
[----:B------:R-:W-:-:S04]  /*a930*/  IMAD.WIDE.U32 R6, R16, R9, RZ ;  /* 0x0000000910067225 */ /* 0x000fc800078e00ff */
        /* <DEDUP_REMOVED lines=89> */
.L_x_2084:
[----:B------:R-:W-:Y:S05]  /*aed0*/  BRA.DIV ~URZ, `(.L_x_2009) ;  /* 0x00003ae27f007947 */ /* 0x000fea000b800000 */
[----:B------:R4:W2:Y:S02]  /*aee0*/  SHFL.IDX PT, R0, R9, RZ, 0x181f ;  /* 0x00181fff09007589 */ /* 0x0008a400000e0000 */
.L_x_2085:
        /* <DEDUP_REMOVED lines=8> */
[CC--:B--2---:R-:W-:Y:S02]  /*af70*/  @!P3 LEA R4, P1, R231.reuse, R0.reuse, 0x1 ;  /* 0x00000000e704b211 */ /* 0x0c4fe400078208ff */
[C---:B------:R-:W-:Y:S02]  /*af80*/  @!P2 LEA R2, P0, R238.reuse, R0, 0x1 ;  /* 0x00000000ee02a211 */ /* 0x040fe400078008ff */
[-C--:B---3--:R-:W-:Y:S02]  /*af90*/  @!P3 LEA.HI.X R5, R231, R8.reuse, R44, 0x1, P1 ;  /* 0x00000008e705b211 */ /* 0x088fe400008f0c2c */
[----:B------:R-:W-:-:S03]  /*afa0*/  @!P2 LEA.HI.X R3, R238, R8, R10, 0x1, P0 ;  /* 0x00000008ee03a211 */ /* 0x000fc600000f0c0a */
[----:B------:R2:W-:Y:S04]  /*afb0*/  @!P3 ST.E.128 [R4.64], R16 ;  /* 0x000000100400b985 */ /* 0x0005e8000c101d08 */
[----:B-1----:R2:W-:Y:S02]  /*afc0*/  @!P2 ST.E.128 [R2.64], R12 ;  /* 0x0000000c0200a985 */ /* 0x0025e4000c101d08 */
.L_x_2011:
[----:B------:R-:W-:Y:S05]  /*afd0*/  BSYNC B0 ;  /* 0x0000000000007941 */ /* 0x000fea0003800000 */
.L_x_2010:
[----:B------:R-:W-:Y:S05]  /*afe0*/  BRA.DIV ~URZ, `(.L_x_2012) ;  /* 0x00003a427f007947 */ /* 0x000fea000b800000 */
[----:B---3--:R3:W4:Y:S04]  /*aff0*/  SHFL.IDX PT, R8, R7, 0x1, 0x181f ;  /* 0x00381f0007087f89 */ /* 0x00872800000e0000 */
[----:B--2---:R3:W2:Y:S02]  /*b000*/  SHFL.IDX PT, R0, R9, 0x1, 0x181f ;  /* 0x00381f0009007f89 */ /* 0x0046a400000e0000 */
.L_x_2086:
        /* <DEDUP_REMOVED lines=8> */
[CC--:B--2---:R-:W-:Y:S02]  /*b090*/  @!P1 LEA R4, P3, R231.reuse, R0.reuse, 0x1 ;  /* 0x00000000e7049211 */ /* 0x0c4fe400078608ff */
[C---:B------:R-:W-:Y:S02]  /*b0a0*/  @!P0 LEA R2, P2, R238.reuse, R0, 0x1 ;  /* 0x00000000ee028211 */ /* 0x040fe400078408ff */
[-C--:B----4-:R-:W-:Y:S02]  /*b0b0*/  @!P1 LEA.HI.X R5, R231, R8.reuse, R12, 0x1, P3 ;  /* 0x00000008e7059211 */ /* 0x090fe400018f0c0c */
[----:B------:R-:W-:-:S03]  /*b0c0*/  @!P0 LEA.HI.X R3, R238, R8, R10, 0x1, P2 ;  /* 0x00000008ee038211 */ /* 0x000fc600010f0c0a */
[----:B------:R1:W-:Y:S04]  /*b0d0*/  @!P1 ST.E.128 [R4.64], R24 ;  /* 0x0000001804009985 */ /* 0x0003e8000c101d08 */
[----:B------:R1:W-:Y:S02]  /*b0e0*/  @!P0 ST.E.128 [R2.64], R20 ;  /* 0x0000001402008985 */ /* 0x0003e4000c101d08 */
.L_x_2014:
[----:B------:R-:W-:Y:S05]  /*b0f0*/  BSYNC B0 ;  /* 0x0000000000007941 */ /* 0x000fea0003800000 */
.L_x_2013:
[----:B------:R-:W-:Y:S05]  /*b100*/  BRA.DIV ~URZ, `(.L_x_2015) ;  /* 0x000039f27f007947 */ /* 0x000fea000b800000 */
[----:B----4-:R4:W3:Y:S02]  /*b110*/  SHFL.IDX PT, R8, R7, 0x2, 0x181f ;  /* 0x00581f0007087f89 */ /* 0x0108e400000e0000 */
.L_x_2087:
[----:B------:R-:W-:Y:S05]  /*b120*/  BRA.DIV ~URZ, `(.L_x_2016) ;  /* 0x00003a427f007947 */ /* 0x000fea000b800000 */
[----:B--2---:R2:W4:Y:S02]  /*b130*/  SHFL.IDX PT, R0, R9, 0x2, 0x181f ;  /* 0x00581f0009007f89 */ /* 0x00452400000e0000 */
.L_x_2088:
        /* <DEDUP_REMOVED lines=8> */
[CC--:B----4-:R-:W-:Y:S02]  /*b1c0*/  @!P1 LEA R4, P3, R231.reuse, R0.reuse, 0x1 ;  /* 0x00000000e7049211 */ /* 0x0d0fe400078608ff */
[C---:B------:R-:W-:Y:S02]  /*b1d0*/  @!P0 LEA R2, P2, R238.reuse, R0, 0x1 ;  /* 0x00000000ee028211 */ /* 0x040fe400078408ff */
[-C--:B---3--:R-:W-:Y:S02]  /*b1e0*/  @!P1 LEA.HI.X R5, R231, R8.reuse, R12, 0x1, P3 ;  /* 0x00000008e7059211 */ /* 0x088fe400018f0c0c */
[----:B------:R-:W-:-:S03]  /*b1f0*/  @!P0 LEA.HI.X R3, R238, R8, R10, 0x1, P2 ;  /* 0x00000008ee038211 */ /* 0x000fc600010f0c0a */
[----:B------:R1:W-:Y:S04]  /*b200*/  @!P1 ST.E.128 [R4.64], R32 ;  /* 0x0000002004009985 */ /* 0x0003e8000c101d08 */
[----:B------:R1:W-:Y:S02]  /*b210*/  @!P0 ST.E.128 [R2.64], R28 ;  /* 0x0000001c02008985 */ /* 0x0003e4000c101d08 */
.L_x_2018:
[----:B------:R-:W-:Y:S05]  /*b220*/  BSYNC B0 ;  /* 0x0000000000007941 */ /* 0x000fea0003800000 */
.L_x_2017:
[----:B------:R-:W-:Y:S05]  /*b230*/  BRA.DIV ~URZ, `(.L_x_2019) ;  /* 0x000039a27f007947 */ /* 0x000fea000b800000 */
[----:B---34-:R-:W3:Y:S04]  /*b240*/  SHFL.IDX PT, R7, R7, 0x3, 0x181f ;  /* 0x00781f0007077f89 */ /* 0x018ee800000e0000 */
[----:B------:R4:W1:Y:S02]  /*b250*/  SHFL.IDX PT, R0, R9, 0x3, 0x181f ;  /* 0x00781f0009007f89 */ /* 0x00086400000e0000 */
.L_x_2089:
        /* <DEDUP_REMOVED lines=15> */
.L_x_2007:
        /* <DEDUP_REMOVED lines=33> */
.L_x_2090:
[----:B------:R-:W-:Y:S05]  /*b560*/  BRA.DIV ~URZ, `(.L_x_2022) ;  /* 0x000037b27f007947 */ /* 0x000fea000b800000 */
[----:B------:R3:W4:Y:S02]  /*b570*/  SHFL.IDX PT, R0, R12, RZ, 0x1c1f ;  /* 0x001c1fff0c007589 */ /* 0x00072400000e0000 */
.L_x_2091:
        /* <DEDUP_REMOVED lines=98> */
.L_x_2024:
[----:B------:R-:W-:Y:S05]  /*bba0*/  BSYNC B0 ;  /* 0x0000000000007941 */ /* 0x000fea0003800000 */
.L_x_2023:
[----:B------:R-:W-:Y:S05]  /*bbb0*/  BRA.DIV ~URZ, `(.L_x_2025) ;  /* 0x000031d27f007947 */ /* 0x000fea000b800000 */
[----:B--2---:R2:W1:Y:S04]  /*bbc0*/  SHFL.IDX PT, R4, R5, 0x1, 0x1c1f ;  /* 0x003c1f0005047f89 */ /* 0x00446800000e0000 */
[----:B----4-:R2:W4:Y:S02]  /*bbd0*/  SHFL.IDX PT, R0, R12, 0x1, 0x1c1f ;  /* 0x003c1f000c007f89 */ /* 0x01052400000e0000 */
.L_x_2092:
        /* <DEDUP_REMOVED lines=99> */
.L_x_2005:
[----:B------:R-:W3:Y:S04]  /*c210*/  LDL.LU R4, [R1+0x8] ;  /* 0x0000080001047983 */ /* 0x000ee80000300800 */
[----:B------:R-:W4:Y:S01]  /*c220*/  LDL.LU R6, [R1+0xc] ;  /* 0x00000c0001067983 */ /* 0x000f220000300800 */
[----:B------:R-:W-:Y:S02]  /*c230*/  ISETP.NE.U32.AND P1, PT, RZ, c[0x0][0x508], PT ;  /* 0x00014200ff007a0c */ /* 0x000fe40003f25070 */
[----:B------:R-:W-:Y:S01]  /*c240*/  ISETP.NE.U32.AND P3, PT, RZ, c[0x0][0x500], PT ;  /* 0x00014000ff007a0c */ /* 0x000fe20003f65070 */
[----:B--2---:R-:W2:Y:S01]  /*c250*/  LDL.LU R0, [R1+0x10] ;  /* 0x0000100001007983 */ /* 0x004ea20000300800 */
[----:B------:R-:W-:Y:S01]  /*c260*/  ISETP.NE.AND.EX P1, PT, RZ, c[0x0][0x50c], PT, P1 ;  /* 0x00014300ff007a0c */ /* 0x000fe20003f25310 */
[----:B------:R-:W-:Y:S01]  /*c270*/  IMAD.MOV.U32 R8, RZ, RZ, RZ ;  /* 0x000000ffff087224 */ /* 0x000fe200078e00ff */
[----:B------:R-:W-:Y:S01]  /*c280*/  ISETP.NE.AND.EX P3, PT, RZ, c[0x0][0x504], PT, P3 ;  /* 0x00014100ff007a0c */ /* 0x000fe20003f65330 */
[----:B------:R-:W-:Y:S01]  /*c290*/  IMAD.MOV.U32 R20, RZ, RZ, c[0x0][0x388] ;  /* 0x0000e200ff147624 */ /* 0x000fe200078e00ff */
[----:B---3--:R-:W-:-:S09]  /*c2a0*/  IADD3 R2, P2, R4, c[0x0][0x500], RZ ;  /* 0x0001400004027a10 */ /* 0x008fd20007f5e0ff */
[----:B------:R-:W-:Y:S02]  /*c2b0*/  @P1 IADD3 R4, P0, R4, c[0x0][0x508], RZ ;  /* 0x0001420004041a10 */ /* 0x000fe40007f1e0ff */
[C---:B----4-:R-:W-:Y:S02]  /*c2c0*/  IADD3.X R3, R6.reuse, c[0x0][0x504], RZ, P2, !PT ;  /* 0x0001410006037a10 */ /* 0x050fe400017fe4ff */
[----:B-1----:R-:W-:-:S03]  /*c2d0*/  @P1 IADD3.X R5, R6, c[0x0][0x50c], RZ, P0, !PT ;  /* 0x0001430006051a10 */ /* 0x002fc600007fe4ff */
[----:B------:R1:W5:Y:S04]  /*c2e0*/  @P3 LDG.E R8, [R2.64] ;  /* 0x0000000802083981 */ /* 0x000368000c1e1900 */
[----:B------:R1:W5:Y:S01]  /*c2f0*/  @P1 LDG.E R20, [R4.64] ;  /* 0x0000000804141981 */ /* 0x000362000c1e1900 */
[----:B--2---:R-:W-:-:S04]  /*c300*/  ISETP.NE.AND P0, PT, R0, RZ, PT ;  /* 0x000000ff0000720c */ /* 0x004fc80003f05270 */
[----:B------:R-:W-:Y:S01]  /*c310*/  SEL R19, R0, c[0x0][0x3d4], P0 ;  /* 0x0000f50000137a07 */ /* 0x000fe20000000000 */
[----:B------:R-:W-:Y:S05]  /*c320*/  @P1 BRA `(.L_x_2026) ;  /* 0x0000004000001947 */ /* 0x000fea0003800000 */
[----:B------:R-:W-:Y:S05]  /*c330*/  @!P3 BRA `(.L_x_2026) ;  /* 0x000000300000b947 */ /* 0x000fea0003800000 */
[----:B------:R2:W3:Y:S04]  /*c340*/  LDG.E R0, [R2.64] ;  /* 0x0000000802007981 */ /* 0x0004e8000c1e1900 */
[----:B-12---:R-:W3:Y:S02]  /*c350*/  LDG.E R2, [R2.64+0x4] ;  /* 0x0000040802027981 */ /* 0x006ee4000c1e1900 */
[----:B---3-5:R-:W-:Y:S02]  /*c360*/  IADD3 R20, -R0, R2, RZ ;  /* 0x0000000200147210 */ /* 0x028fe40007ffe1ff */
.L_x_2026:
[----:B-1----:R-:W2:Y:S04]  /*c370*/  LDL.LU R3, [R1+0x4] ;  /* 0x0000040001037983 */ /* 0x002ea80000300800 */
[----:B------:R-:W3:Y:S01]  /*c380*/  LDL.LU R0, [R1+0x14] ;  /* 0x0000140001007983 */ /* 0x000ee20000300800 */
[----:B------:R-:W-:Y:S01]  /*c390*/  BSSY B0, `(.L_x_2027) ;  /* 0x0000038000007945 */ /* 0x000fe20003800000 */
[----:B------:R-:W-:-:S02]  /*c3a0*/  LOP3.LUT R9, R250, 0xffff, RZ, 0xc0, !PT ;  /* 0x0000fffffa097812 */ /* 0x000fc400078ec0ff */
[----:B------:R-:W1:Y:S01]  /*c3b0*/  S2R R2, SR_TID.X ;  /* 0x0000000000027919 */ /* 0x000e620000002100 */
[----:B-----5:R-:W-:Y:S02]  /*c3c0*/  SHF.R.S32.HI R18, RZ, 0x1f, R8 ;  /* 0x0000001fff127819 */ /* 0x020fe40000011408 */
[----:B-1----:R-:W-:Y:S02]  /*c3d0*/  ISETP.GT.AND P0, PT, R2, 0x7f, PT ;  /* 0x0000007f0200780c */ /* 0x002fe40003f04270 */
[----:B--2---:R-:W-:Y:S02]  /*c3e0*/  SEL R15, R3, RZ, !P3 ;  /* 0x000000ff030f7207 */ /* 0x004fe40005800000 */
[----:B---3--:R-:W-:-:S09]  /*c3f0*/  SEL R21, R0, RZ, !P3 ;  /* 0x000000ff00157207 */ /* 0x008fd20005800000 */
        /* <DEDUP_REMOVED lines=49> */
.L_x_2028:
[----:B------:R-:W-:Y:S05]  /*c710*/  BSYNC B0 ;  /* 0x0000000000007941 */ /* 0x000fea0003800000 */
.L_x_2027:
        /* <DEDUP_REMOVED lines=35> */
.L_x_2093:
[----:B------:R-:W-:Y:S05]  /*c950*/  BRA.DIV ~URZ, `(.L_x_2030) ;  /* 0x000025727f007947 */ /* 0x000fea000b800000 */
[----:B------:R3:W4:Y:S02]  /*c960*/  SHFL.IDX PT, R0, R10, RZ, 0x181f ;  /* 0x00181fff0a007589 */ /* 0x00072400000e0000 */
.L_x_2094:
        /* <DEDUP_REMOVED lines=11> */
[-C--:B--2---:R-:W-:Y:S02]  /*ca20*/  @!P1 LEA.HI.X R5, R231, R8.reuse, R12, 0x1, P3 ;  /* 0x00000008e7059211 */ /* 0x084fe400018f0c0c */
[----:B------:R-:W-:-:S03]  /*ca30*/  @!P0 LEA.HI.X R3, R238, R8, R11, 0x1, P2 ;  /* 0x00000008ee038211 */ /* 0x000fc600010f0c0b */
[----:B------:R2:W-:Y:S04]  /*ca40*/  @!P1 ST.E.128 [R4.64], RZ ;  /* 0x000000ff04009985 */ /* 0x0005e8000c101d08 */
[----:B------:R2:W-:Y:S02]  /*ca50*/  @!P0 ST.E.128 [R2.64], RZ ;  /* 0x000000ff02008985 */ /* 0x0005e4000c101d08 */
.L_x_2032:
[----:B------:R-:W-:Y:S05]  /*ca60*/  BSYNC B0 ;  /* 0x0000000000007941 */ /* 0x000fea0003800000 */
.L_x_2031:
[----:B------:R-:W-:Y:S05]  /*ca70*/  BRA.DIV ~URZ, `(.L_x_2033) ;  /* 0x000024c27f007947 */ /* 0x000fea000b800000 */
[----:B--2---:R2:W1:Y:S04]  /*ca80*/  SHFL.IDX PT, R8, R7, 0x1, 0x181f ;  /* 0x00381f0007087f89 */ /* 0x00446800000e0000 */
[----:B----4-:R2:W4:Y:S02]  /*ca90*/  SHFL.IDX PT, R0, R10, 0x1, 0x181f ;  /* 0x00381f000a007f89 */ /* 0x01052400000e0000 */
.L_x_2095:
        /* <DEDUP_REMOVED lines=10> */
[-C--:B-1----:R-:W-:Y:S02]  /*cb40*/  @!P1 LEA.HI.X R5, R231, R8.reuse, R12, 0x1, P3 ;  /* 0x00000008e7059211 */ /* 0x082fe400018f0c0c */
[----:B------:R-:W-:-:S03]  /*cb50*/  @!P0 LEA.HI.X R3, R238, R8, R11, 0x1, P2 ;  /* 0x00000008ee038211 */ /* 0x000fc600010f0c0b */
[----:B------:R1:W-:Y:S04]  /*cb60*/  @!P1 ST.E.128 [R4.64], RZ ;  /* 0x000000ff04009985 */ /* 0x0003e8000c101d08 */
[----:B------:R1:W-:Y:S02]  /*cb70*/  @!P0 ST.E.128 [R2.64], RZ ;  /* 0x000000ff02008985 */ /* 0x0003e4000c101d08 */
.L_x_2035:
[----:B------:R-:W-:Y:S05]  /*cb80*/  BSYNC B0 ;  /* 0x0000000000007941 */ /* 0x000fea0003800000 */
.L_x_2034:
[----:B------:R-:W-:Y:S05]  /*cb90*/  BRA.DIV ~URZ, `(.L_x_2036) ;  /* 0x000024727f007947 */ /* 0x000fea000b800000 */
[----:B-1----:R1:W2:Y:S02]  /*cba0*/  SHFL.IDX PT, R8, R7, 0x2, 0x181f ;  /* 0x00581f0007087f89 */ /* 0x0022a400000e0000 */
.L_x_2096:
[----:B------:R-:W-:Y:S05]  /*cbb0*/  BRA.DIV ~URZ, `(.L_x_2037) ;  /* 0x000024c27f007947 */ /* 0x000fea000b800000 */
[----:B----4-:R4:W1:Y:S02]  /*cbc0*/  SHFL.IDX PT, R0, R10, 0x2, 0x181f ;  /* 0x00581f000a007f89 */ /* 0x01086400000e0000 */
.L_x_2097:
        /* <DEDUP_REMOVED lines=8> */
[CC--:B-1----:R-:W-:Y:S02]  /*cc50*/  @!P1 LEA R4, P3, R231.reuse, R0.reuse, 0x1 ;  /* 0x00000000e7049211 */ /* 0x0c2fe400078608ff */
[C---:B------:R-:W-:Y:S02]  /*cc60*/  @!P0 LEA R2, P2, R238.reuse, R0, 0x1 ;  /* 0x00000000ee028211 */ /* 0x040fe400078408ff */
[-C--:B--2---:R-:W-:Y:S02]  /*cc70*/  @!P1 LEA.HI.X R5, R231, R8.reuse, R12, 0x1, P3 ;  /* 0x00000008e7059211 */ /* 0x084fe400018f0c0c */
[----:B------:R-:W-:-:S03]  /*cc80*/  @!P0 LEA.HI.X R3, R238, R8, R11, 0x1, P2 ;  /* 0x00000008ee038211 */ /* 0x000fc600010f0c0b */
[----:B------:R1:W-:Y:S04]  /*cc90*/  @!P1 ST.E.128 [R4.64], RZ ;  /* 0x000000ff04009985 */ /* 0x0003e8000c101d08 */
[----:B------:R1:W-:Y:S02]  /*cca0*/  @!P0 ST.E.128 [R2.64], RZ ;  /* 0x000000ff02008985 */ /* 0x0003e4000c101d08 */
.L_x_2039:
[----:B------:R-:W-:Y:S05]  /*ccb0*/  BSYNC B0 ;  /* 0x0000000000007941 */ /* 0x000fea0003800000 */
.L_x_2038:
[----:B------:R-:W-:Y:S05]  /*ccc0*/  BRA.DIV ~URZ, `(.L_x_2040) ;  /* 0x000024227f007947 */ /* 0x000fea000b800000 */
[----:B-12---:R-:W1:Y:S04]  /*ccd0*/  SHFL.IDX PT, R7, R7, 0x3, 0x181f ;  /* 0x00781f0007077f89 */ /* 0x006e6800000e0000 */
[----:B------:R2:W3:Y:S02]  /*cce0*/  SHFL.IDX PT, R0, R10, 0x3, 0x181f ;  /* 0x00781f000a007f89 */ /* 0x0004e400000e0000 */
.L_x_2098:
[----:B------:R-:W-:-:S04]  /*ccf0*/  IADD3 R6, R6, 0x60, RZ ;  /* 0x0000006006067810 */ /* 0x000fc80007ffe0ff */
[----:B------:R-:W-:-:S13]  /*cd00*/  ISETP.GE.AND P0, PT, R6, R9, PT ;  /* 0x000000090600720c */ /* 0x000fda0003f06270 */
[----:B------:R-:W-:Y:S05]  /*cd10*/  @P0 BRA `(.L_x_2020) ;  /* 0x000000a000000947 */ /* 0x000fea0003800000 */
[----:B------:R-:W-:Y:S02]  /*cd20*/  ISETP.GE.AND P1, PT, R231, c[0x0][0x3c8], PT ;  /* 0x0000f200e7007a0c */ /* 0x000fe40003f26270 */
[----:B------:R-:W-:Y:S02]  /*cd30*/  ISETP.GE.AND P0, PT, R238, c[0x0][0x3c8], PT ;  /* 0x0000f200ee007a0c */ /* 0x000fe40003f06270 */
[----:B--234-:R-:W-:Y:S02]  /*cd40*/  SHF.R.S32.HI R10, RZ, 0x1f, R231 ;  /* 0x0000001fff0a7819 */ /* 0x01cfe400000114e7 */
[----:B------:R-:W-:-:S07]  /*cd50*/  SHF.R.S32.HI R8, RZ, 0x1f, R238 ;  /* 0x0000001fff087819 */ /* 0x000fce00000114ee */
[CC--:B------:R-:W-:Y:S02]  /*cd60*/  @!P1 LEA R4, P3, R231.reuse, R0.reuse, 0x1 ;  /* 0x00000000e7049211 */ /* 0x0c0fe400078608ff */
[C---:B------:R-:W-:Y:S02]  /*cd70*/  @!P0 LEA R2, P2, R238.reuse, R0, 0x1 ;  /* 0x00000000ee028211 */ /* 0x040fe400078408ff */
[-C--:B-1----:R-:W-:Y:S02]  /*cd80*/  @!P1 LEA.HI.X R5, R231, R7.reuse, R10, 0x1, P3 ;  /* 0x00000007e7059211 */ /* 0x082fe400018f0c0a */
[----:B------:R-:W-:-:S03]  /*cd90*/  @!P0 LEA.HI.X R3, R238, R7, R8, 0x1, P2 ;  /* 0x00000007ee038211 */ /* 0x000fc600010f0c08 */
[----:B------:R1:W-:Y:S04]  /*cda0*/  @!P1 ST.E.128 [R4.64], RZ ;  /* 0x000000ff04009985 */ /* 0x0003e8000c101d08 */
[----:B------:R1:W-:Y:S02]  /*cdb0*/  @!P0 ST.E.128 [R2.64], RZ ;  /* 0x000000ff02008985 */ /* 0x0003e4000c101d08 */
.L_x_2020:
[----:B------:R-:W-:Y:S05]  /*cdc0*/  BSYNC B1 ;  /* 0x0000000000017941 */ /* 0x000fea0003800000 */
.L_x_2004:
        /* <DEDUP_REMOVED lines=12> */
.L_x_2099:
[----:B------:R-:W-:Y:S05]  /*ce90*/  BRA.DIV ~URZ, `(.L_x_2043) ;  /* 0x000023927f007947 */ /* 0x000fea000b800000 */
[----:B------:R3:W4:Y:S02]  /*cea0*/  SHFL.IDX PT, R8, R62, 0x1, 0x1f ;  /* 0x00201f003e087f89 */ /* 0x00072400000e0000 */
.L_x_2100:
        /* <DEDUP_REMOVED lines=18> */
.L_x_2101:
        /* <DEDUP_REMOVED lines=16> */
.L_x_2102:
[----:B---3--:R-:W-:Y:S01]  /*d0d0*/  IMAD R0, R0, c[0x0][0x538], RZ ;  /* 0x00014e0000007a24 */ /* 0x008fe200078e02ff */
[----:B------:R-:W-:Y:S04]  /*d0e0*/  BSSY B1, `(.L_x_2046) ;  /* 0x000007c000017945 */ /* 0x000fe80003800000 */
[----:B----4-:R-:W-:-:S04]  /*d0f0*/  IADD3 R8, R0, R8, RZ ;  /* 0x0000000800087210 */ /* 0x010fc80007ffe0ff */
[----:B--2---:R-:W-:-:S13]  /*d100*/  ISETP.GT.AND P6, PT, R8, R9, PT ;  /* 0x000000090800720c */ /* 0x004fda0003fc4270 */
[----:B------:R-:W-:Y:S05]  /*d110*/  @P6 BRA `(.L_x_2047) ;  /* 0x0000024000006947 */ /* 0x000fea0003800000 */
.L_x_2051:
        /* <DEDUP_REMOVED lines=16> */
.L_x_2103:
        /* <DEDUP_REMOVED lines=16> */
.L_x_2104:
[----:B--2---:R-:W-:-:S05]  /*d320*/  IMAD R0, R0, c[0x0][0x538], RZ ;  /* 0x00014e0000007a24 */ /* 0x004fca00078e02ff */
[----:B------:R-:W-:-:S04]  /*d330*/  IADD3 R8, R0, R8, RZ ;  /* 0x0000000800087210 */ /* 0x000fc80007ffe0ff */
[----:B------:R-:W-:-:S13]  /*d340*/  ISETP.GT.AND P6, PT, R8, R9, PT ;  /* 0x000000090800720c */ /* 0x000fda0003fc4270 */
[----:B-1----:R-:W-:Y:S05]  /*d350*/  @!P6 BRA `(.L_x_2051) ;  /* 0xfffffdc00000e947 */ /* 0x002fea000383ffff */
.L_x_2047:
[----:B------:R-:W-:-:S05]  /*d360*/  IADD3 R8, -R0, R8, RZ ;  /* 0x0000000800087210 */ /* 0x000fca0007ffe1ff */
[----:B------:R-:W-:-:S05]  /*d370*/  IMAD R0, R4, c[0x0][0x538], R8 ;  /* 0x00014e0004007a24 */ /* 0x000fca00078e0208 */
[----:B------:R-:W-:Y:S01]  /*d380*/  ISETP.GT.AND P0, PT, R0, R9, PT ;  /* 0x000000090000720c */ /* 0x000fe20003f04270 */
[----:B------:R-:W-:-:S12]  /*d390*/  BRA.DIV ~URZ, `(.L_x_2052) ;  /* 0x000022f27f007947 */ /* 0x000fd8000b800000 */
[----:B------:R-:W-:-:S04]  /*d3a0*/  VOTE.ANY R0, PT, !P0 ;  /* 0x0000000000007806 */ /* 0x000fc800040e0100 */
.L_x_2105:
[----:B------:R2:W3:Y:S01]  /*d3b0*/  POPC R11, R0 ;  /* 0x00000000000b7309 */ /* 0x0004e20000000000 */
[----:B------:R-:W-:Y:S05]  /*d3c0*/  BRA.DIV ~URZ, `(.L_x_2053) ;  /* 0x000023027f007947 */ /* 0x000fea000b800000 */
[----:B---3--:R3:W4:Y:S04]  /*d3d0*/  SHFL.IDX PT, R6, R6, R11, 0x1f ;  /* 0x00001f0b06067589 */ /* 0x00872800000e0000 */
[----:B------:R3:W1:Y:S02]  /*d3e0*/  SHFL.IDX PT, R7, R7, R11, 0x1f ;  /* 0x00001f0b07077589 */ /* 0x00066400000e0000 */
.L_x_2106:
[----:B------:R-:W-:Y:S01]  /*d3f0*/  ISETP.NE.AND P0, PT, R0, RZ, PT ;  /* 0x000000ff0000720c */ /* 0x000fe20003f05270 */
[----:B------:R-:W-:-:S12]  /*d400*/  BSSY B0, `(.L_x_2054) ;  /* 0x0000005000007945 */ /* 0x000fd80003800000 */
[----:B------:R-:W-:Y:S05]  /*d410*/  @!P0 BRA `(.L_x_2055) ;  /* 0x0000003000008947 */ /* 0x000fea0003800000 */
[----:B--2---:R-:W-:Y:S01]  /*d420*/  IADD3 R0, R11, -0x1, RZ ;  /* 0xffffffff0b007810 */ /* 0x004fe20007ffe0ff */
[----:B------:R-:W-:Y:S05]  /*d430*/  BRA.DIV ~URZ, `(.L_x_2056) ;  /* 0x000023627f007947 */ /* 0x000fea000b800000 */
[----:B------:R2:W3:Y:S02]  /*d440*/  SHFL.IDX PT, R10, R4, R0, 0x1f ;  /* 0x00001f00040a7589 */ /* 0x0004e400000e0000 */
.L_x_2055:
[----:B------:R-:W-:Y:S05]  /*d450*/  BSYNC B0 ;  /* 0x0000000000007941 */ /* 0x000fea0003800000 */
.L_x_2054:
        /* <DEDUP_REMOVED lines=64> */
.L_x_2048:
[----:B------:R-:W-:Y:S01]  /*d860*/  IMAD.MOV.U32 R248, RZ, RZ, R9 ;  /* 0x000000fffff87224 */ /* 0x000fe200078e0009 */
[----:B------:R-:W-:Y:S01]  /*d870*/  MOV R250, RZ ;  /* 0x000000ff00fa7202 */ /* 0x000fe20000000f00 */
[----:B------:R-:W-:Y:S01]  /*d880*/  IMAD.MOV.U32 R249, RZ, RZ, RZ ;  /* 0x000000fffff97224 */ /* 0x000fe200078e00ff */
[----:B------:R-:W-:Y:S02]  /*d890*/  MOV R251, c[0x0][0x53c] ;  /* 0x00014f0000fb7a02 */ /* 0x000fe40000000f00 */
.L_x_2057:
[----:B------:R-:W-:Y:S05]  /*d8a0*/  BSYNC B1 ;  /* 0x0000000000017941 */ /* 0x000fea0003800000 */
.L_x_2046:
[----:B------:R-:W-:Y:S01]  /*d8b0*/  WARPSYNC 0xffffffff ;  /* 0xffffffff00007948 */ /* 0x000fe20003800000 */
[----:B------:R-:W-:Y:S01]  /*d8c0*/  BAR.SYNC.DEFER_BLOCKING 0x4, 0x100 ;  /* 0x0104000000007b1d */ /* 0x000fe20000010000 */
[----:B------:R-:W-:-:S13]  /*d8d0*/  ISETP.NE.AND P0, PT, R13, RZ, PT ;  /* 0x000000ff0d00720c */ /* 0x000fda0003f05270 */
[----:B------:R2:W-:Y:S04]  /*d8e0*/  @!P0 STS.128 [0xf100], R248 ;  /* 0x00f100f8ff008388 */ /* 0x0005e80000000c00 */
[----:B------:R-:W-:Y:S06]  /*d8f0*/  BAR.ARV 0x5, 0x100 ;  /* 0x0144000000007b1d */ /* 0x000fec0000002000 */
.L_x_2041:
[----:B--2---:R-:W-:-:S13]  /*d900*/  ISETP.GE.AND P0, PT, R251, c[0x0][0x53c], PT ;  /* 0x00014f00fb007a0c */ /* 0x004fda0003f06270 */
[----:B-1-34-:R-:W-:Y:S01]  /*d910*/  @P0 CALL.REL.NOINC `(.L_x_2058) ;  /* 0x0000001000000944 */ /* 0x01afe20003c00000 */
[----:B------:R-:W-:Y:S05]  /*d920*/  BRA `(.L_x_2059) ;  /* 0xffff3da000007947 */ /* 0x000fea000383ffff */
.L_x_2058:
[----:B------:R-:W-:Y:S05]  /*d930*/  EXIT ;  /* 0x000000000000794d */ /* 0x000fea0003800000 */
.L_x_1951:
[----:B------:R-:W-:Y:S01]  /*d940*/  IMAD.MOV.U32 R0, RZ, RZ, R5 ;  /* 0x000000ffff007224 */ /* 0x000fe200078e0005 */
[----:B------:R-:W-:Y:S02]  /*d950*/  MOV R2, 0x1 ;  /* 0x0000000100027802 */ /* 0x000fe40000000f00 */
[----:B------:R-:W-:Y:S02]  /*d960*/  MOV R3, 0xd980 ;  /* 0x0000d98000037802 */ /* 0x000fe40000000f00 */
[----:B-1----:R-:W-:Y:S05]  /*d970*/  CALL.REL.NOINC `($__internal_32_$__cuda_sm70_shflsync_up_p) ;  /* 0x00001f4000007944 */ /* 0x002fea0003c00000 */
[----:B------:R-:W-:Y:S01]  /*d980*/  MOV R0, R4 ;  /* 0x0000000400007202 */ /* 0x000fe20000000f00 */
[----:B------:R-:W-:Y:S05]  /*d990*/  BRA `(.L_x_2060) ;  /* 0xffff2ab000007947 */ /* 0x000fea000383ffff */
.L_x_1952:
[----:B------:R-:W-:Y:S01]  /*d9a0*/  IMAD.MOV.U32 R0, RZ, RZ, R5 ;  /* 0x000000ffff007224 */ /* 0x000fe200078e0005 */
[----:B------:R-:W-:Y:S02]  /*d9b0*/  MOV R2, 0x2 ;  /* 0x0000000200027802 */ /* 0x000fe40000000f00 */
[----:B------:R-:W-:Y:S02]  /*d9c0*/  MOV R3, 0xd9e0 ;  /* 0x0000d9e000037802 */ /* 0x000fe40000000f00 */
[----:B-1----:R-:W-:Y:S05]  /*d9d0*/  CALL.REL.NOINC `($__internal_32_$__cuda_sm70_shflsync_up_p) ;  /* 0x00001ee000007944 */ /* 0x002fea0003c00000 */
[----:B------:R-:W-:Y:S01]  /*d9e0*/  SEL R0, R4, RZ, P4 ;  /* 0x000000ff04007207 */ /* 0x000fe20002000000 */
[----:B------:R-:W-:Y:S01]  /*d9f0*/  IMAD.MOV.U32 R2, RZ, RZ, 0x4 ;  /* 0x00000004ff027424 */ /* 0x000fe200078e00ff */
[----:B------:R-:W-:-:S03]  /*da00*/  MOV R3, 0xda30 ;  /* 0x0000da3000037802 */ /* 0x000fc60000000f00 */
[----:B------:R-:W-:Y:S02]  /*da10*/  IMAD.IADD R0, R5, 0x1, R0 ;  /* 0x0000000105007824 */ /* 0x000fe400078e0200 */
[----:B------:R-:W-:Y:S05]  /*da20*/  CALL.REL.NOINC `($__internal_32_$__cuda_sm70_shflsync_up_p) ;  /* 0x00001e9000007944 */ /* 0x000fea0003c00000 */
        /* <DEDUP_REMOVED lines=12> */
[----:B------:R-:W-:Y:S02]  /*daf0*/  MOV R3, 0x1f ;  /* 0x0000001f00037802 */ /* 0x000fe40000000f00 */
[----:B------:R-:W-:Y:S01]  /*db00*/  MOV R2, 0xdb40 ;  /* 0x0000db4000027802 */ /* 0x000fe20000000f00 */
[----:B------:R-:W-:-:S04]  /*db10*/  IMAD.IADD R4, R0, 0x1, R4 ;  /* 0x0000000100047824 */ /* 0x000fc800078e0204 */
[----:B------:R-:W-:Y:S02]  /*db20*/  IMAD.MOV.U32 R207, RZ, RZ, R4 ;  /* 0x000000ffffcf7224 */ /* 0x000fe400078e0004 */
[----:B------:R-:W-:Y:S05]  /*db30*/  CALL.REL.NOINC `($__internal_31_$__cuda_sm70_shflsync_idx_p) ;  /* 0x00001d3000007944 */ /* 0x000fea0003c00000 */
[----:B------:R-:W-:Y:S01]  /*db40*/  MOV R0, R206 ;  /* 0x000000ce00007202 */ /* 0x000fe20000000f00 */
[----:B------:R-:W-:Y:S05]  /*db50*/  BRA `(.L_x_2061) ;  /* 0xffff29f000007947 */ /* 0x000fea000383ffff */
.L_x_1954:
[----:B------:R-:W-:Y:S02]  /*db60*/  SEL R0, RZ, 0x1, P0 ;  /* 0x00000001ff007807 */ /* 0x000fe40000000000 */
[----:B------:R-:W-:Y:S02]  /*db70*/  MOV R2, 0xdb90 ;  /* 0x0000db9000027802 */ /* 0x000fe40000000f00 */
[----:B-1----:R-:W-:Y:S05]  /*db80*/  CALL.REL.NOINC `($__internal_33_$__cuda_sm70_votesync_ballot) ;  /* 0x00001da000007944 */ /* 0x002fea0003c00000 */
[----:B------:R-:W-:Y:S05]  /*db90*/  BRA `(.L_x_2062) ;  /* 0xffff2a4000007947 */ /* 0x000fea000383ffff */
.L_x_1955:
[----:B------:R-:W-:Y:S01]  /*dba0*/  IMAD.MOV.U32 R207, RZ, RZ, R8 ;  /* 0x000000ffffcf7224 */ /* 0x000fe200078e0008 */
[----:B--2---:R-:W-:Y:S01]  /*dbb0*/  MOV R206, R251 ;  /* 0x000000fb00ce7202 */ /* 0x004fe20000000f00 */
[----:B------:R-:W-:Y:S01]  /*dbc0*/  IMAD.MOV.U32 R3, RZ, RZ, 0x1f ;  /* 0x0000001fff037424 */ /* 0x000fe200078e00ff */
[----:B------:R-:W-:Y:S02]  /*dbd0*/  MOV R2, 0xdbf0 ;  /* 0x0000dbf000027802 */ /* 0x000fe40000000f00 */
[----:B-1----:R-:W-:Y:S05]  /*dbe0*/  CALL.REL.NOINC `($__internal_31_$__cuda_sm70_shflsync_idx_p) ;  /* 0x00001c8000007944 */ /* 0x002fea0003c00000 */
[----:B------:R-:W-:Y:S01]  /*dbf0*/  IMAD.MOV.U32 R11, RZ, RZ, R206 ;  /* 0x000000ffff0b7224 */ /* 0x000fe200078e00ce */
[----:B------:R-:W-:Y:S01]  /*dc00*/  MOV R207, R7 ;  /* 0x0000000700cf7202 */ /* 0x000fe20000000f00 */
[----:B------:R-:W-:Y:S01]  /*dc10*/  IMAD.MOV.U32 R6, RZ, RZ, RZ ;  /* 0x000000ffff067224 */ /* 0x000fe200078e00ff */
[----:B------:R-:W-:Y:S01]  /*dc20*/  MOV R206, R251 ;  /* 0x000000fb00ce7202 */ /* 0x000fe20000000f00 */
[----:B------:R-:W-:Y:S01]  /*dc30*/  IMAD.MOV.U32 R3, RZ, RZ, 0x1f ;  /* 0x0000001fff037424 */ /* 0x000fe200078e00ff */
[----:B------:R-:W-:-:S02]  /*dc40*/  MOV R2, 0xdc60 ;  /* 0x0000dc6000027802 */ /* 0x000fc40000000f00 */
[----:B------:R-:W-:Y:S05]  /*dc50*/  CALL.REL.NOINC `($__internal_31_$__cuda_sm70_shflsync_idx_p) ;  /* 0x00001c1000007944 */ /* 0x000fea0003c00000 */
[----:B------:R-:W-:Y:S01]  /*dc60*/  MOV R10, R206 ;  /* 0x000000ce000a7202 */ /* 0x000fe20000000f00 */
[----:B------:R-:W-:Y:S05]  /*dc70*/  BRA `(.L_x_2063) ;  /* 0xffff29b000007947 */ /* 0x000fea000383ffff */
.L_x_1958:
[----:B------:R-:W-:Y:S01]  /*dc80*/  IMAD.MOV.U32 R207, RZ, RZ, R4 ;  /* 0x000000ffffcf7224 */ /* 0x000fe200078e0004 */
[----:B------:R-:W-:-:S02]  /*dc90*/  MOV R3, 0x1f ;  /* 0x0000001f00037802 */ /* 0x000fc40000000f00 */
[----:B------:R-:W-:Y:S02]  /*dca0*/  MOV R2, 0xdcc0 ;  /* 0x0000dcc000027802 */ /* 0x000fe40000000f00 */
[----:B-1234-:R-:W-:Y:S05]  /*dcb0*/  CALL.REL.NOINC `($__internal_31_$__cuda_sm70_shflsync_idx_p) ;  /* 0x00001bb000007944 */ /* 0x01efea0003c00000 */
[----:B------:R-:W-:Y:S01]  /*dcc0*/  MOV R6, R206 ;  /* 0x000000ce00067202 */ /* 0x000fe20000000f00 */
[----:B------:R-:W-:Y:S05]  /*dcd0*/  BRA `(.L_x_1957) ;  /* 0xffff29b000007947 */ /* 0x000fea000383ffff */
.L_x_1968:
[----:B------:R-:W-:Y:S01]  /*dce0*/  IMAD.MOV.U32 R207, RZ, RZ, R15 ;  /* 0x000000ffffcf7224 */ /* 0x000fe200078e000f */
[----:B------:R-:W-:Y:S01]  /*dcf0*/  MOV R206, 0x3 ;  /* 0x0000000300ce7802 */ /* 0x000fe20000000f00 */
[----:B------:R-:W-:Y:S01]  /*dd00*/  IMAD.MOV.U32 R3, RZ, RZ, 0x181f ;  /* 0x0000181fff037424 */ /* 0x000fe200078e00ff */
[----:B------:R-:W-:Y:S02]  /*dd10*/  MOV R2, 0xdd30 ;  /* 0x0000dd3000027802 */ /* 0x000fe40000000f00 */
[----:B------:R-:W-:Y:S05]  /*dd20*/  CALL.REL.NOINC `($__internal_31_$__cuda_sm70_shflsync_idx_p) ;  /* 0x00001b4000007944 */ /* 0x000fea0003c00000 */
[----:B------:R-:W-:Y:S01]  /*dd30*/  IMAD.MOV.U32 R0, RZ, RZ, R206 ;  /* 0x000000ffff007224 */ /* 0x000fe200078e00ce */
[----:B------:R-:W-:Y:S01]  /*dd40*/  MOV R206, 0x3 ;  /* 0x0000000300ce7802 */ /* 0x000fe20000000f00 */
[----:B------:R-:W-:Y:S01]  /*dd50*/  IMAD.MOV.U32 R207, RZ, RZ, R14 ;  /* 0x000000ffffcf7224 */ /* 0x000fe200078e000e */
[----:B------:R-:W-:Y:S02]  /*dd60*/  MOV R3, 0x181f ;  /* 0x0000181f00037802 */ /* 0x000fe40000000f00 */
[----:B------:R-:W-:Y:S02]  /*dd70*/  MOV R2, 0xdd90 ;  /* 0x0000dd9000027802 */ /* 0x000fe40000000f00 */
[----:B------:R-:W-:Y:S05]  /*dd80*/  CALL.REL.NOINC `($__internal_31_$__cuda_sm70_shflsync_idx_p) ;  /* 0x00001ae000007944 */ /* 0x000fea0003c00000 */
[----:B------:R-:W-:Y:S01]  /*dd90*/  MOV R2, R206 ;  /* 0x000000ce00027202 */ /* 0x000fe20000000f00 */
[----:B------:R-:W-:Y:S05]  /*dda0*/  BRA `(.L_x_2064) ;  /* 0xffff524000007947 */ /* 0x000fea000383ffff */
.L_x_1971:
[----:B------:R-:W-:Y:S01]  /*ddb0*/  IMAD.MOV.U32 R207, RZ, RZ, R0 ;  /* 0x000000ffffcf7224 */ /* 0x000fe200078e0000 */
[----:B------:R-:W-:Y:S01]  /*ddc0*/  MOV R206, RZ ;  /* 0x000000ff00ce7202 */ /* 0x000fe20000000f00 */
[----:B------:R-:W-:Y:S01]  /*ddd0*/  IMAD.MOV.U32 R3, RZ, RZ, 0x181f ;  /* 0x0000181fff037424 */ /* 0x000fe200078e00ff */
[----:B------:R-:W-:-:S02]  /*dde0*/  MOV R2, 0xde00 ;  /* 0x0000de0000027802 */ /* 0x000fc40000000f00 */
[----:B------:R-:W-:Y:S05]  /*ddf0*/  CALL.REL.NOINC `($__internal_31_$__cuda_sm70_shflsync_idx_p) ;  /* 0x00001a7000007944 */ /* 0x000fea0003c00000 */
[----:B------:R-:W-:Y:S01]  /*de00*/  MOV R5, R206 ;  /* 0x000000ce00057202 */ /* 0x000fe20000000f00 */
[----:B------:R-:W-:Y:S05]  /*de10*/  BRA `(.L_x_2065) ;  /* 0xffff5f4000007947 */ /* 0x000fea000383ffff */
.L_x_1972:
[----:B------:R-:W-:Y:S01]  /*de20*/  IMAD.MOV.U32 R207, RZ, RZ, R4 ;  /* 0x000000ffffcf7224 */ /* 0x000fe200078e0004 */
[----:B------:R-:W-:Y:S01]  /*de30*/  MOV R206, RZ ;  /* 0x000000ff00ce7202 */ /* 0x000fe20000000f00 */
[----:B------:R-:W-:Y:S01]  /*de40*/  IMAD.MOV.U32 R3, RZ, RZ, 0x181f ;  /* 0x0000181fff037424 */ /* 0x000fe200078e00ff */
[----:B------:R-:W-:-:S02]  /*de50*/  MOV R2, 0xde70 ;  /* 0x0000de7000027802 */ /* 0x000fc40000000f00 */
[----:B-12---:R-:W-:Y:S05]  /*de60*/  CALL.REL.NOINC `($__internal_31_$__cuda_sm70_shflsync_idx_p) ;  /* 0x00001a0000007944 */ /* 0x006fea0003c00000 */
[----:B------:R-:W-:Y:S01]  /*de70*/  MOV R2, R206 ;  /* 0x000000ce00027202 */ /* 0x000fe20000000f00 */
[----:B------:R-:W-:Y:S05]  /*de80*/  BRA `(.L_x_2066) ;  /* 0xffff5ef000007947 */ /* 0x000fea000383ffff */
.L_x_1975:
[----:B------:R-:W-:Y:S01]  /*de90*/  IMAD.MOV.U32 R207, RZ, RZ, R0 ;  /* 0x000000ffffcf7224 */ /* 0x000fe200078e0000 */
[----:B------:R-:W-:Y:S01]  /*dea0*/  MOV R206, 0x1 ;  /* 0x0000000100ce7802 */ /* 0x000fe20000000f00 */
[----:B--2---:R-:W-:Y:S01]  /*deb0*/  IMAD.MOV.U32 R3, RZ, RZ, 0x181f ;  /* 0x0000181fff037424 */ /* 0x004fe200078e00ff */
[----:B----4-:R-:W-:-:S03]  /*dec0*/  MOV R2, 0xdee0 ;  /* 0x0000dee000027802 */ /* 0x010fc60000000f00 */
[----:B-1-3--:R-:W-:Y:S05]  /*ded0*/  CALL.REL.NOINC `($__internal_31_$__cuda_sm70_shflsync_idx_p) ;  /* 0x0000199000007944 */ /* 0x00afea0003c00000 */
[----:B------:R-:W-:Y:S01]  /*dee0*/  IMAD.MOV.U32 R5, RZ, RZ, R206 ;  /* 0x000000ffff057224 */ /* 0x000fe200078e00ce */
[----:B------:R-:W-:Y:S01]  /*def0*/  MOV R206, 0x1 ;  /* 0x0000000100ce7802 */ /* 0x000fe20000000f00 */
[----:B------:R-:W-:Y:S01]  /*df00*/  IMAD.MOV.U32 R207, RZ, RZ, R4 ;  /* 0x000000ffffcf7224 */ /* 0x000fe200078e0004 */
[----:B------:R-:W-:-:S02]  /*df10*/  MOV R3, 0x181f ;  /* 0x0000181f00037802 */ /* 0x000fc40000000f00 */
[----:B------:R-:W-:Y:S02]  /*df20*/  MOV R2, 0xdf40 ;  /* 0x0000df4000027802 */ /* 0x000fe40000000f00 */
[----:B------:R-:W-:Y:S05]  /*df30*/  CALL.REL.NOINC `($__internal_31_$__cuda_sm70_shflsync_idx_p) ;  /* 0x0000193000007944 */ /* 0x000fea0003c00000 */
[----:B------:R-:W-:Y:S01]  /*df40*/  MOV R2, R206 ;  /* 0x000000ce00027202 */ /* 0x000fe20000000f00 */
[----:B------:R-:W-:Y:S05]  /*df50*/  BRA `(.L_x_2067) ;  /* 0xffff5f4000007947 */ /* 0x000fea000383ffff */
.L_x_1978:
[----:B------:R-:W-:Y:S01]  /*df60*/  IMAD.MOV.U32 R207, RZ, RZ, R0 ;  /* 0x000000ffffcf7224 */ /* 0x000fe200078e0000 */
[----:B------:R-:W-:Y:S01]  /*df70*/  MOV R206, 0x2 ;  /* 0x0000000200ce7802 */ /* 0x000fe20000000f00 */
[----:B-1----:R-:W-:Y:S01]  /*df80*/  IMAD.MOV.U32 R3, RZ, RZ, 0x181f ;  /* 0x0000181fff037424 */ /* 0x002fe200078e00ff */
[----:B----4-:R-:W-:Y:S02]  /*df90*/  MOV R2, 0xdfb0 ;  /* 0x0000dfb000027802 */ /* 0x010fe40000000f00 */
[----:B--23--:R-:W-:Y:S05]  /*dfa0*/  CALL.REL.NOINC `($__internal_31_$__cuda_sm70_shflsync_idx_p) ;  /* 0x000018c000007944 */ /* 0x00cfea0003c00000 */
[----:B------:R-:W-:Y:S01]  /*dfb0*/  MOV R5, R206 ;  /* 0x000000ce00057202 */ /* 0x000fe20000000f00 */
[----:B------:R-:W-:Y:S05]  /*dfc0*/  BRA `(.L_x_2068) ;  /* 0xffff5ff000007947 */ /* 0x000fea000383ffff */
.L_x_1979:
[----:B------:R-:W-:Y:S01]  /*dfd0*/  IMAD.MOV.U32 R207, RZ, RZ, R4 ;  /* 0x000000ffffcf7224 */ /* 0x000fe200078e0004 */
[----:B------:R-:W-:Y:S01]  /*dfe0*/  MOV R206, 0x2 ;  /* 0x0000000200ce7802 */ /* 0x000fe20000000f00 */
[----:B------:R-:W-:Y:S01]  /*dff0*/  IMAD.MOV.U32 R3, RZ, RZ, 0x181f ;  /* 0x0000181fff037424 */ /* 0x000fe200078e00ff */
[----:B----4-:R-:W-:Y:S02]  /*e000*/  MOV R2, 0xe020 ;  /* 0x0000e02000027802 */ /* 0x010fe40000000f00 */
[----:B-123--:R-:W-:Y:S05]  /*e010*/  CALL.REL.NOINC `($__internal_31_$__cuda_sm70_shflsync_idx_p) ;  /* 0x0000185000007944 */ /* 0x00efea0003c00000 */
[----:B------:R-:W-:Y:S01]  /*e020*/  MOV R2, R206 ;  /* 0x000000ce00027202 */ /* 0x000fe20000000f00 */
[----:B------:R-:W-:Y:S05]  /*e030*/  BRA `(.L_x_2069) ;  /* 0xffff5fa000007947 */ /* 0x000fea000383ffff */
.L_x_1982:
[----:B------:R-:W-:Y:S01]  /*e040*/  IMAD.MOV.U32 R207, RZ, RZ, R0 ;  /* 0x000000ffffcf7224 */ /* 0x000fe200078e0000 */
[----:B------:R-:W-:Y:S01]  /*e050*/  MOV R206, 0x3 ;  /* 0x0000000300ce7802 */ /* 0x000fe20000000f00 */
[----:B-1----:R-:W-:Y:S01]  /*e060*/  IMAD.MOV.U32 R3, RZ, RZ, 0x181f ;  /* 0x0000181fff037424 */ /* 0x002fe200078e00ff */
[----:B------:R-:W-:-:S03]  /*e070*/  MOV R2, 0xe090 ;  /* 0x0000e09000027802 */ /* 0x000fc60000000f00 */
[----:B--234-:R-:W-:Y:S05]  /*e080*/  CALL.REL.NOINC `($__internal_31_$__cuda_sm70_shflsync_idx_p) ;  /* 0x000017e000007944 */ /* 0x01cfea0003c00000 */
        /* <DEDUP_REMOVED lines=8> */
.L_x_1983:
[----:B------:R-:W-:Y:S01]  /*e110*/  IMAD.MOV.U32 R68, RZ, RZ, R4 ;  /* 0x000000ffff447224 */ /* 0x000fe200078e0004 */
[----:B------:R-:W-:Y:S02]  /*e120*/  MOV R0, 0x2 ;  /* 0x0000000200007802 */ /* 0x000fe40000000f00 */
[----:B------:R-:W-:Y:S02]  /*e130*/  MOV R2, 0xe150 ;  /* 0x0000e15000027802 */ /* 0x000fe40000000f00 */
[----:B------:R-:W-:Y:S05]  /*e140*/  CALL.REL.NOINC `($__internal_30_$__cuda_sm70_shflsync_bfly_p) ;  /* 0x000016c000007944 */ /* 0x000fea0003c00000 */
[----:B------:R-:W-:Y:S05]  /*e150*/  BRA `(.L_x_2071) ;  /* 0xffff696000007947 */ /* 0x000fea000383ffff */
.L_x_1984:
[----:B------:R-:W-:Y:S01]  /*e160*/  IMAD.MOV.U32 R68, RZ, RZ, R4 ;  /* 0x000000ffff447224 */ /* 0x000fe200078e0004 */
[----:B------:R-:W-:Y:S02]  /*e170*/  MOV R0, 0x1 ;  /* 0x0000000100007802 */ /* 0x000fe40000000f00 */
[----:B------:R-:W-:Y:S02]  /*e180*/  MOV R2, 0xe1a0 ;  /* 0x0000e1a000027802 */ /* 0x000fe40000000f00 */
[----:B------:R-:W-:Y:S05]  /*e190*/  CALL.REL.NOINC `($__internal_30_$__cuda_sm70_shflsync_bfly_p) ;  /* 0x0000167000007944 */ /* 0x000fea0003c00000 */
[----:B------:R-:W-:Y:S01]  /*e1a0*/  FMNMX.FTZ R70, R4, R0, !PT ;  /* 0x0000000004467209 */ /* 0x000fe20007810000 */
[----:B------:R-:W-:Y:S01]  /*e1b0*/  IMAD.MOV.U32 R68, RZ, RZ, R5 ;  /* 0x000000ffff447224 */ /* 0x000fe200078e0005 */
[----:B------:R-:W-:Y:S01]  /*e1c0*/  MOV R2, 0xe1f0 ;  /* 0x0000e1f000027802 */ /* 0x000fe20000000f00 */
[----:B------:R-:W-:-:S02]  /*e1d0*/  IMAD.MOV.U32 R0, RZ, RZ, 0x2 ;  /* 0x00000002ff007424 */ /* 0x000fc400078e00ff */
[----:B------:R-:W-:Y:S05]  /*e1e0*/  CALL.REL.NOINC `($__internal_30_$__cuda_sm70_shflsync_bfly_p) ;  /* 0x0000162000007944 */ /* 0x000fea0003c00000 */
[----:B------:R-:W-:Y:S01]  /*e1f0*/  FMNMX.FTZ R5, R5, R0, !PT ;  /* 0x0000000005057209 */ /* 0x000fe20007810000 */
[----:B------:R-:W-:Y:S01]  /*e200*/  IMAD.MOV.U32 R0, RZ, RZ, 0x1 ;  /* 0x00000001ff007424 */ /* 0x000fe200078e00ff */
[----:B------:R-:W-:-:S03]  /*e210*/  MOV R2, 0xe240 ;  /* 0x0000e24000027802 */ /* 0x000fc60000000f00 */
[----:B------:R-:W-:Y:S02]  /*e220*/  IMAD.MOV.U32 R68, RZ, RZ, R5 ;  /* 0x000000ffff447224 */ /* 0x000fe400078e0005 */
[----:B------:R-:W-:Y:S05]  /*e230*/  CALL.REL.NOINC `($__internal_30_$__cuda_sm70_shflsync_bfly_p) ;  /* 0x000015d000007944 */ /* 0x000fea0003c00000 */
[----:B------:R-:W-:Y:S01]  /*e240*/  MOV R3, R0 ;  /* 0x0000000000037202 */ /* 0x000fe20000000f00 */
[----:B------:R-:W-:Y:S05]  /*e250*/  BRA `(.L_x_2072) ;  /* 0xffff68d000007947 */ /* 0x000fea000383ffff */
.L_x_1986:
[----:B-1-34-:R-:W-:Y:S01]  /*e260*/  MOV R206, RZ ;  /* 0x000000ff00ce7202 */ /* 0x01afe20000000f00 */
[----:B------:R-:W-:Y:S01]  /*e270*/  IMAD.MOV.U32 R207, RZ, RZ, R4 ;  /* 0x000000ffffcf7224 */ /* 0x000fe200078e0004 */
[----:B------:R-:W-:Y:S01]  /*e280*/  MOV R2, 0xe2b0 ;  /* 0x0000e2b000027802 */ /* 0x000fe20000000f00 */
[----:B------:R-:W-:Y:S02]  /*e290*/  IMAD.MOV.U32 R3, RZ, RZ, 0x181f ;  /* 0x0000181fff037424 */ /* 0x000fe400078e00ff */
[----:B------:R-:W-:Y:S05]  /*e2a0*/  CALL.REL.NOINC `($__internal_31_$__cuda_sm70_shflsync_idx_p) ;  /* 0x000015c000007944 */ /* 0x000fea0003c00000 */
[----:B------:R-:W-:Y:S01]  /*e2b0*/  MOV R0, R206 ;  /* 0x000000ce00007202 */ /* 0x000fe20000000f00 */
[----:B------:R-:W-:-:S05]  /*e2c0*/  BRA `(.L_x_2073) ;  /* 0xffff824000007947 */ /* 0x000fca000383ffff */
.L_x_1989:
[----:B------:R-:W-:Y:S01]  /*e2d0*/  MOV R206, 0x3 ;  /* 0x0000000300ce7802 */ /* 0x000fe20000000f00 */
[----:B------:R-:W-:Y:S01]  /*e2e0*/  IMAD.MOV.U32 R207, RZ, RZ, R4 ;  /* 0x000000ffffcf7224 */ /* 0x000fe200078e0004 */
[----:B------:R-:W-:Y:S01]  /*e2f0*/  MOV R2, 0xe320 ;  /* 0x0000e32000027802 */ /* 0x000fe20000000f00 */
[----:B------:R-:W-:Y:S02]  /*e300*/  IMAD.MOV.U32 R3, RZ, RZ, 0x181f ;  /* 0x0000181fff037424 */ /* 0x000fe400078e00ff */
[----:B-1----:R-:W-:Y:S05]  /*e310*/  CALL.REL.NOINC `($__internal_31_$__cuda_sm70_shflsync_idx_p) ;  /* 0x0000155000007944 */ /* 0x002fea0003c00000 */
[----:B------:R-:W-:Y:S01]  /*e320*/  MOV R3, 0x181f ;  /* 0x0000181f00037802 */ /* 0x000fe20000000f00 */
[----:B------:R-:W-:Y:S01]  /*e330*/  IMAD.MOV.U32 R4, RZ, RZ, R206 ;  /* 0x000000ffff047224 */ /* 0x000fe200078e00ce */
[----:B------:R-:W-:Y:S01]  /*e340*/  MOV R206, 0x3 ;  /* 0x0000000300ce7802 */ /* 0x000fe20000000f00 */
[----:B------:R-:W-:Y:S01]  /*e350*/  IMAD.MOV.U32 R207, RZ, RZ, R5 ;  /* 0x000000ffffcf7224 */ /* 0x000fe200078e0005 */
[----:B------:R-:W-:Y:S02]  /*e360*/  MOV R2, 0xe380 ;  /* 0x0000e38000027802 */ /* 0x000fe40000000f00 */
[----:B------:R-:W-:Y:S05]  /*e370*/  CALL.REL.NOINC `($__internal_31_$__cuda_sm70_shflsync_idx_p) ;  /* 0x000014f000007944 */ /* 0x000fea0003c00000 */
[----:B------:R-:W-:Y:S01]  /*e380*/  MOV R0, R206 ;  /* 0x000000ce00007202 */ /* 0x000fe20000000f00 */
[----:B------:R-:W-:-:S05]  /*e390*/  BRA `(.L_x_2074) ;  /* 0xffff842000007947 */ /* 0x000fca000383ffff */
.L_x_1992:
[----:B------:R-:W-:Y:S01]  /*e3a0*/  MOV R206, RZ ;  /* 0x000000ff00ce7202 */ /* 0x000fe20000000f00 */
[----:B------:R-:W-:Y:S01]  /*e3b0*/  IMAD.MOV.U32 R207, RZ, RZ, R0 ;  /* 0x000000ffffcf7224 */ /* 0x000fe200078e0000 */
[----:B------:R-:W-:Y:S01]  /*e3c0*/  MOV R2, 0xe3f0 ;  /* 0x0000e3f000027802 */ /* 0x000fe20000000f00 */
[----:B------:R-:W-:Y:S02]  /*e3d0*/  IMAD.MOV.U32 R3, RZ, RZ, 0x181f ;  /* 0x0000181fff037424 */ /* 0x000fe400078e00ff */
[----:B------:R-:W-:Y:S05]  /*e3e0*/  CALL.REL.NOINC `($__internal_31_$__cuda_sm70_shflsync_idx_p) ;  /* 0x0000148000007944 */ /* 0x000fea0003c00000 */
[----:B------:R-:W-:Y:S01]  /*e3f0*/  MOV R138, R206 ;  /* 0x000000ce008a7202 */ /* 0x000fe20000000f00 */
[----:B------:R-:W-:-:S05]  /*e400*/  BRA `(.L_x_2075) ;  /* 0xffff913000007947 */ /* 0x000fca000383ffff */
.L_x_1993:
[----:B------:R-:W-:Y:S01]  /*e410*/  MOV R206, RZ ;  /* 0x000000ff00ce7202 */ /* 0x000fe20000000f00 */
[----:B------:R-:W-:Y:S01]  /*e420*/  IMAD.MOV.U32 R207, RZ, RZ, R68 ;  /* 0x000000ffffcf7224 */ /* 0x000fe200078e0044 */
[----:B------:R-:W-:Y:S01]  /*e430*/  MOV R2, 0xe460 ;  /* 0x0000e46000027802 */ /* 0x000fe20000000f00 */
[----:B------:R-:W-:Y:S02]  /*e440*/  IMAD.MOV.U32 R3, RZ, RZ, 0x181f ;  /* 0x0000181fff037424 */ /* 0x000fe400078e00ff */
[----:B-12---:R-:W-:Y:S05]  /*e450*/  CALL.REL.NOINC `($__internal_31_$__cuda_sm70_shflsync_idx_p) ;  /* 0x0000141000007944 */ /* 0x006fea0003c00000 */
[----:B------:R-:W-:Y:S01]  /*e460*/  MOV R137, R206 ;  /* 0x000000ce00897202 */ /* 0x000fe20000000f00 */
[----:B------:R-:W-:-:S05]  /*e470*/  BRA `(.L_x_2076) ;  /* 0xffff90e000007947 */ /* 0x000fca000383ffff */
.L_x_1994:
[----:B------:R-:W-:Y:S01]  /*e480*/  MOV R206, 0x1 ;  /* 0x0000000100ce7802 */ /* 0x000fe20000000f00 */
[----:B------:R-:W-:Y:S01]  /*e490*/  IMAD.MOV.U32 R207, RZ, RZ, R0 ;  /* 0x000000ffffcf7224 */ /* 0x000fe200078e0000 */
[----:B--2---:R-:W-:Y:S01]  /*e4a0*/  MOV R2, 0xe4d0 ;  /* 0x0000e4d000027802 */ /* 0x004fe20000000f00 */
[----:B------:R-:W-:Y:S03]  /*e4b0*/  IMAD.MOV.U32 R3, RZ, RZ, 0x181f ;  /* 0x0000181fff037424 */ /* 0x000fe600078e00ff */
[----:B-1-3--:R-:W-:Y:S05]  /*e4c0*/  CALL.REL.NOINC `($__internal_31_$__cuda_sm70_shflsync_idx_p) ;  /* 0x000013a000007944 */ /* 0x00afea0003c00000 */
        /* <DEDUP_REMOVED lines=8> */
.L_x_1995:
[----:B------:R-:W-:Y:S01]  /*e550*/  MOV R206, 0x2 ;  /* 0x0000000200ce7802 */ /* 0x000fe20000000f00 */
[----:B------:R-:W-:Y:S01]  /*e560*/  IMAD.MOV.U32 R207, RZ, RZ, R0 ;  /* 0x000000ffffcf7224 */ /* 0x000fe200078e0000 */
[----:B-1----:R-:W-:Y:S01]  /*e570*/  MOV R2, 0xe5a0 ;  /* 0x0000e5a000027802 */ /* 0x002fe20000000f00 */
[----:B------:R-:W-:Y:S02]  /*e580*/  IMAD.MOV.U32 R3, RZ, RZ, 0x181f ;  /* 0x0000181fff037424 */ /* 0x000fe400078e00ff */
[----:B---34-:R-:W-:Y:S05]  /*e590*/  CALL.REL.NOINC `($__internal_31_$__cuda_sm70_shflsync_idx_p) ;  /* 0x000012d000007944 */ /* 0x018fea0003c00000 */
[----:B------:R-:W-:Y:S01]  /*e5a0*/  MOV R138, R206 ;  /* 0x000000ce008a7202 */ /* 0x000fe20000000f00 */
[----:B------:R-:W-:-:S05]  /*e5b0*/  BRA `(.L_x_2078) ;  /* 0xffff924000007947 */ /* 0x000fca000383ffff */
.L_x_1996:
[----:B------:R-:W-:Y:S01]  /*e5c0*/  MOV R206, 0x2 ;  /* 0x0000000200ce7802 */ /* 0x000fe20000000f00 */
[----:B------:R-:W-:Y:S01]  /*e5d0*/  IMAD.MOV.U32 R207, RZ, RZ, R68 ;  /* 0x000000ffffcf7224 */ /* 0x000fe200078e0044 */
[----:B-1----:R-:W-:Y:S01]  /*e5e0*/  MOV R2, 0xe610 ;  /* 0x0000e61000027802 */ /* 0x002fe20000000f00 */
[----:B------:R-:W-:Y:S02]  /*e5f0*/  IMAD.MOV.U32 R3, RZ, RZ, 0x181f ;  /* 0x0000181fff037424 */ /* 0x000fe400078e00ff */
[----:B--234-:R-:W-:Y:S05]  /*e600*/  CALL.REL.NOINC `($__internal_31_$__cuda_sm70_shflsync_idx_p) ;  /* 0x0000126000007944 */ /* 0x01cfea0003c00000 */
[----:B------:R-:W-:Y:S01]  /*e610*/  MOV R137, R206 ;  /* 0x000000ce00897202 */ /* 0x000fe20000000f00 */
[----:B------:R-:W-:-:S05]  /*e620*/  BRA `(.L_x_2079) ;  /* 0xffff91f000007947 */ /* 0x000fca000383ffff */
.L_x_1997:
[----:B------:R-:W-:Y:S01]  /*e630*/  MOV R206, 0x3 ;  /* 0x0000000300ce7802 */ /* 0x000fe20000000f00 */
[----:B------:R-:W-:Y:S01]  /*e640*/  IMAD.MOV.U32 R207, RZ, RZ, R0 ;  /* 0x000000ffffcf7224 */ /* 0x000fe200078e0000 */
[----:B-1----:R-:W-:Y:S01]  /*e650*/  MOV R2, 0xe680 ;  /* 0x0000e68000027802 */ /* 0x002fe20000000f00 */
[----:B------:R-:W-:Y:S03]  /*e660*/  IMAD.MOV.U32 R3, RZ, RZ, 0x181f ;  /* 0x0000181fff037424 */ /* 0x000fe600078e00ff */
[----:B--2-4-:R-:W-:Y:S05]  /*e670*/  CALL.REL.NOINC `($__internal_31_$__cuda_sm70_shflsync_idx_p) ;  /* 0x000011f000007944 */ /* 0x014fea0003c00000 */
        /* <DEDUP_REMOVED lines=8> */
.L_x_1998:
[----:B------:R-:W-:Y:S02]  /*e700*/  MOV R0, 0x2 ;  /* 0x0000000200007802 */ /* 0x000fe40000000f00 */
[----:B------:R-:W-:Y:S02]  /*e710*/  MOV R2, 0xe730 ;  /* 0x0000e73000027802 */ /* 0x000fe40000000f00 */
[----:B------:R-:W-:Y:S05]  /*e720*/  CALL.REL.NOINC `($__internal_30_$__cuda_sm70_shflsync_bfly_p) ;  /* 0x000010e000007944 */ /* 0x000fea0003c00000 */
[----:B------:R-:W-:-:S05]  /*e730*/  BRA `(.L_x_2081) ;  /* 0xffff970000007947 */ /* 0x000fca000383ffff */
.L_x_1999:
[----:B------:R-:W-:Y:S02]  /*e740*/  MOV R0, 0x1 ;  /* 0x0000000100007802 */ /* 0x000fe40000000f00 */
[----:B------:R-:W-:Y:S02]  /*e750*/  MOV R2, 0xe770 ;  /* 0x0000e77000027802 */ /* 0x000fe40000000f00 */
[----:B------:R-:W-:Y:S05]  /*e760*/  CALL.REL.NOINC `($__internal_30_$__cuda_sm70_shflsync_bfly_p) ;  /* 0x000010a000007944 */ /* 0x000fea0003c00000 */
[----:B------:R-:W-:Y:S01]  /*e770*/  FMNMX.FTZ R70, R68, R0, !PT ;  /* 0x0000000044467209 */ /* 0x000fe20007810000 */
[----:B------:R-:W-:Y:S01]  /*e780*/  IMAD.MOV.U32 R68, RZ, RZ, R136 ;  /* 0x000000ffff447224 */ /* 0x000fe200078e0088 */
[----:B------:R-:W-:Y:S01]  /*e790*/  MOV R2, 0xe7c0 ;  /* 0x0000e7c000027802 */ /* 0x000fe20000000f00 */
[----:B------:R-:W-:Y:S02]  /*e7a0*/  IMAD.MOV.U32 R0, RZ, RZ, 0x2 ;  /* 0x00000002ff007424 */ /* 0x000fe400078e00ff */
[----:B------:R-:W-:Y:S05]  /*e7b0*/  CALL.REL.NOINC `($__internal_30_$__cuda_sm70_shflsync_bfly_p) ;  /* 0x0000105000007944 */ /* 0x000fea0003c00000 */
[----:B------:R-:W-:Y:S01]  /*e7c0*/  FMNMX.FTZ R68, R136, R0, !PT ;  /* 0x0000000088447209 */ /* 0x000fe20007810000 */
[----:B------:R-:W-:Y:S01]  /*e7d0*/  IMAD.MOV.U32 R0, RZ, RZ, 0x1 ;  /* 0x00000001ff007424 */ /* 0x000fe200078e00ff */
[----:B------:R-:W-:Y:S02]  /*e7e0*/  MOV R2, 0xe800 ;  /* 0x0000e80000027802 */ /* 0x000fe40000000f00 */
[----:B------:R-:W-:Y:S05]  /*e7f0*/  CALL.REL.NOINC `($__internal_30_$__cuda_sm70_shflsync_bfly_p) ;  /* 0x0000101000007944 */ /* 0x000fea0003c00000 */
[----:B------:R-:W-:-:S05]  /*e800*/  BRA `(.L_x_2082) ;  /* 0xffff96a000007947 */ /* 0x000fca000383ffff */
.L_x_2001:
[----:B------:R-:W-:Y:S01]  /*e810*/  IMAD.MOV.U32 R68, RZ, RZ, R209 ;  /* 0x000000ffff447224 */ /* 0x000fe200078e00d1 */
[----:B------:R-:W-:-:S02]  /*e820*/  MOV R0, 0x2 ;  /* 0x0000000200007802 */ /* 0x000fc40000000f00 */
[----:B------:R-:W-:Y:S02]  /*e830*/  MOV R2, 0xe850 ;  /* 0x0000e85000027802 */ /* 0x000fe40000000f00 */
[----:B------:R-:W-:Y:S05]  /*e840*/  CALL.REL.NOINC `($__internal_30_$__cuda_sm70_shflsync_bfly_p) ;  /* 0x00000fc000007944 */ /* 0x000fea0003c00000 */
[----:B------:R-:W-:Y:S01]  /*e850*/  FADD.FTZ R68, R209, R0 ;  /* 0x00000000d1447221 */ /* 0x000fe20000010000 */
[----:B------:R-:W-:Y:S02]  /*e860*/  MOV R0, 0x1 ;  /* 0x0000000100007802 */ /* 0x000fe40000000f00 */
[----:B------:R-:W-:Y:S02]  /*e870*/  MOV R2, 0xe890 ;  /* 0x0000e89000027802 */ /* 0x000fe40000000f00 */
[----:B------:R-:W-:Y:S05]  /*e880*/  CALL.REL.NOINC `($__internal_30_$__cuda_sm70_shflsync_bfly_p) ;  /* 0x00000f8000007944 */ /* 0x000fea0003c00000 */
[----:B------:R-:W-:Y:S01]  /*e890*/  FADD.FTZ R4, R68, R0 ;  /* 0x0000000044047221 */ /* 0x000fe20000010000 */
[----:B------:R-:W-:Y:S02]  /*e8a0*/  MOV R68, R230 ;  /* 0x000000e600447202 */ /* 0x000fe40000000f00 */
[----:B------:R-:W-:Y:S02]  /*e8b0*/  MOV R0, 0x2 ;  /* 0x0000000200007802 */ /* 0x000fe40000000f00 */
[----:B------:R-:W-:Y:S02]  /*e8c0*/  MOV R2, 0xe8e0 ;  /* 0x0000e8e000027802 */ /* 0x000fe40000000f00 */
[----:B------:R-:W-:Y:S05]  /*e8d0*/  CALL.REL.NOINC `($__internal_30_$__cuda_sm70_shflsync_bfly_p) ;  /* 0x00000f3000007944 */ /* 0x000fea0003c00000 */
[----:B------:R-:W-:Y:S01]  /*e8e0*/  FADD.FTZ R5, R230, R0 ;  /* 0x00000000e6057221 */ /* 0x000fe20000010000 */
[----:B------:R-:W-:Y:S02]  /*e8f0*/  MOV R0, 0x1 ;  /* 0x0000000100007802 */ /* 0x000fe40000000f00 */
[----:B------:R-:W-:-:S02]  /*e900*/  MOV R2, 0xe930 ;  /* 0x0000e93000027802 */ /* 0x000fc40000000f00 */
[----:B------:R-:W-:Y:S02]  /*e910*/  MOV R68, R5 ;  /* 0x0000000500447202 */ /* 0x000fe40000000f00 */
[----:B------:R-:W-:Y:S05]  /*e920*/  CALL.REL.NOINC `($__internal_30_$__cuda_sm70_shflsync_bfly_p) ;  /* 0x00000ee000007944 */ /* 0x000fea0003c00000 */
[----:B------:R-:W-:Y:S01]  /*e930*/  MOV R3, R0 ;  /* 0x0000000000037202 */ /* 0x000fe20000000f00 */
[----:B------:R-:W-:Y:S05]  /*e940*/  BRA `(.L_x_2083) ;  /* 0xffffb1a000007947 */ /* 0x000fea000383ffff */
.L_x_2008:
[----:B--234-:R-:W-:Y:S01]  /*e950*/  IMAD.MOV.U32 R207, RZ, RZ, R7 ;  /* 0x000000ffffcf7224 */ /* 0x01cfe200078e0007 */
[----:B------:R-:W-:Y:S01]  /*e960*/  MOV R206, RZ ;  /* 0x000000ff00ce7202 */ /* 0x000fe20000000f00 */
[----:B------:R-:W-:Y:S01]  /*e970*/  IMAD.MOV.U32 R3, RZ, RZ, 0x181f ;  /* 0x0000181fff037424 */ /* 0x000fe200078e00ff */
[----:B------:R-:W-:Y:S02]  /*e980*/  MOV R2, 0xe9a0 ;  /* 0x0000e9a000027802 */ /* 0x000fe40000000f00 */
[----:B-1----:R-:W-:Y:S05]  /*e990*/  CALL.REL.NOINC `($__internal_31_$__cuda_sm70_shflsync_idx_p) ;  /* 0x00000ed000007944 */ /* 0x002fea0003c00000 */
[----:B------:R-:W-:Y:S01]  /*e9a0*/  MOV R8, R206 ;  /* 0x000000ce00087202 */ /* 0x000fe20000000f00 */
[----:B------:R-:W-:Y:S05]  /*e9b0*/  BRA `(.L_x_2084) ;  /* 0xffffc51000007947 */ /* 0x000fea000383ffff */
.L_x_2009:
[----:B------:R-:W-:Y:S01]  /*e9c0*/  IMAD.MOV.U32 R207, RZ, RZ, R9 ;  /* 0x000000ffffcf7224 */ /* 0x000fe200078e0009 */
[----:B------:R-:W-:Y:S01]  /*e9d0*/  MOV R206, RZ ;  /* 0x000000ff00ce7202 */ /* 0x000fe20000000f00 */
[----:B------:R-:W-:Y:S01]  /*e9e0*/  IMAD.MOV.U32 R3, RZ, RZ, 0x181f ;  /* 0x0000181fff037424 */ /* 0x000fe200078e00ff */
[----:B------:R-:W-:Y:S02]  /*e9f0*/  MOV R2, 0xea10 ;  /* 0x0000ea1000027802 */ /* 0x000fe40000000f00 */
[----:B-123--:R-:W-:Y:S05]  /*ea00*/  CALL.REL.NOINC `($__internal_31_$__cuda_sm70_shflsync_idx_p) ;  /* 0x00000e6000007944 */ /* 0x00efea0003c00000 */
[----:B------:R-:W-:Y:S01]  /*ea10*/  MOV R0, R206 ;  /* 0x000000ce00007202 */ /* 0x000fe20000000f00 */
[----:B------:R-:W-:Y:S05]  /*ea20*/  BRA `(.L_x_2085) ;  /* 0xffffc4c000007947 */ /* 0x000fea000383ffff */
.L_x_2012:
[----:B------:R-:W-:Y:S01]  /*ea30*/  IMAD.MOV.U32 R207, RZ, RZ, R7 ;  /* 0x000000ffffcf7224 */ /* 0x000fe200078e0007 */
[----:B------:R-:W-:Y:S01]  /*ea40*/  MOV R206, 0x1 ;  /* 0x0000000100ce7802 */ /* 0x000fe20000000f00 */
[----:B--2---:R-:W-:Y:S01]  /*ea50*/  IMAD.MOV.U32 R3, RZ, RZ, 0x181f ;  /* 0x0000181fff037424 */ /* 0x004fe200078e00ff */
[----:B------:R-:W-:-:S02]  /*ea60*/  MOV R2, 0xea80 ;  /* 0x0000ea8000027802 */ /* 0x000fc40000000f00 */
[----:B-1-34-:R-:W-:Y:S05]  /*ea70*/  CALL.REL.NOINC `($__internal_31_$__cuda_sm70_shflsync_idx_p) ;  /* 0x00000df000007944 */ /* 0x01afea0003c00000 */
        /* <DEDUP_REMOVED lines=8> */
.L_x_2015:
[----:B------:R-:W-:Y:S01]  /*eb00*/  IMAD.MOV.U32 R207, RZ, RZ, R7 ;  /* 0x000000ffffcf7224 */ /* 0x000fe200078e0007 */
[----:B------:R-:W-:Y:S01]  /*eb10*/  MOV R206, 0x2 ;  /* 0x0000000200ce7802 */ /* 0x000fe20000000f00 */
[----:B-1----:R-:W-:Y:S01]  /*eb20*/  IMAD.MOV.U32 R3, RZ, RZ, 0x181f ;  /* 0x0000181fff037424 */ /* 0x002fe200078e00ff */
[----:B------:R-:W-:Y:S02]  /*eb30*/  MOV R2, 0xeb50 ;  /* 0x0000eb5000027802 */ /* 0x000fe40000000f00 */
[----:B--234-:R-:W-:Y:S05]  /*eb40*/  CALL.REL.NOINC `($__internal_31_$__cuda_sm70_shflsync_idx_p) ;  /* 0x00000d2000007944 */ /* 0x01cfea0003c00000 */
[----:B------:R-:W-:Y:S01]  /*eb50*/  MOV R8, R206 ;  /* 0x000000ce00087202 */ /* 0x000fe20000000f00 */
[----:B------:R-:W-:Y:S05]  /*eb60*/  BRA `(.L_x_2087) ;  /* 0xffffc5b000007947 */ /* 0x000fea000383ffff */
.L_x_2016:
[----:B------:R-:W-:Y:S01]  /*eb70*/  IMAD.MOV.U32 R207, RZ, RZ, R9 ;  /* 0x000000ffffcf7224 */ /* 0x000fe200078e0009 */
[----:B------:R-:W-:Y:S01]  /*eb80*/  MOV R206, 0x2 ;  /* 0x0000000200ce7802 */ /* 0x000fe20000000f00 */
[----:B-1----:R-:W-:Y:S01]  /*eb90*/  IMAD.MOV.U32 R3, RZ, RZ, 0x181f ;  /* 0x0000181fff037424 */ /* 0x002fe200078e00ff */
[----:B------:R-:W-:Y:S02]  /*eba0*/  MOV R2, 0xebc0 ;  /* 0x0000ebc000027802 */ /* 0x000fe40000000f00 */
[----:B--234-:R-:W-:Y:S05]  /*ebb0*/  CALL.REL.NOINC `($__internal_31_$__cuda_sm70_shflsync_idx_p) ;  /* 0x00000cb000007944 */ /* 0x01cfea0003c00000 */
[----:B------:R-:W-:Y:S01]  /*ebc0*/  MOV R0, R206 ;  /* 0x000000ce00007202 */ /* 0x000fe20000000f00 */
[----:B------:R-:W-:Y:S05]  /*ebd0*/  BRA `(.L_x_2088) ;  /* 0xffffc56000007947 */ /* 0x000fea000383ffff */
.L_x_2019:
[----:B------:R-:W-:Y:S01]  /*ebe0*/  IMAD.MOV.U32 R207, RZ, RZ, R7 ;  /* 0x000000ffffcf7224 */ /* 0x000fe200078e0007 */
[----:B------:R-:W-:Y:S01]  /*ebf0*/  MOV R206, 0x3 ;  /* 0x0000000300ce7802 */ /* 0x000fe20000000f00 */
[----:B-1----:R-:W-:Y:S01]  /*ec00*/  IMAD.MOV.U32 R3, RZ, RZ, 0x181f ;  /* 0x0000181fff037424 */ /* 0x002fe200078e00ff */
[----:B------:R-:W-:-:S02]  /*ec10*/  MOV R2, 0xec30 ;  /* 0x0000ec3000027802 */ /* 0x000fc40000000f00 */
        /* <DEDUP_REMOVED lines=9> */
.L_x_2021:
[----:B------:R-:W-:Y:S01]  /*ecb0*/  IMAD.MOV.U32 R207, RZ, RZ, R5 ;  /* 0x000000ffffcf7224 */ /* 0x000fe200078e0005 */
[----:B------:R-:W-:Y:S01]  /*ecc0*/  MOV R206, RZ ;  /* 0x000000ff00ce7202 */ /* 0x000fe20000000f00 */
[----:B------:R-:W-:Y:S01]  /*ecd0*/  IMAD.MOV.U32 R3, RZ, RZ, 0x1c1f ;  /* 0x00001c1fff037424 */ /* 0x000fe200078e00ff */
[----:B------:R-:W-:Y:S02]  /*ece0*/  MOV R2, 0xed00 ;  /* 0x0000ed0000027802 */ /* 0x000fe40000000f00 */
[----:B------:R-:W-:Y:S05]  /*ecf0*/  CALL.REL.NOINC `($__internal_31_$__cuda_sm70_shflsync_idx_p) ;  /* 0x00000b7000007944 */ /* 0x000fea0003c00000 */
[----:B------:R-:W-:Y:S01]  /*ed00*/  MOV R4, R206 ;  /* 0x000000ce00047202 */ /* 0x000fe20000000f00 */
[----:B------:R-:W-:Y:S05]  /*ed10*/  BRA `(.L_x_2090) ;  /* 0xffffc84000007947 */ /* 0x000fea000383ffff */
.L_x_2022:
[----:B------:R-:W-:Y:S01]  /*ed20*/  IMAD.MOV.U32 R207, RZ, RZ, R12 ;  /* 0x000000ffffcf7224 */ /* 0x000fe200078e000c */
[----:B------:R-:W-:Y:S01]  /*ed30*/  MOV R206, RZ ;  /* 0x000000ff00ce7202 */ /* 0x000fe20000000f00 */
[----:B------:R-:W-:Y:S01]  /*ed40*/  IMAD.MOV.U32 R3, RZ, RZ, 0x1c1f ;  /* 0x00001c1fff037424 */ /* 0x000fe200078e00ff */
[----:B------:R-:W-:Y:S02]  /*ed50*/  MOV R2, 0xed70 ;  /* 0x0000ed7000027802 */ /* 0x000fe40000000f00 */
[----:B-12---:R-:W-:Y:S05]  /*ed60*/  CALL.REL.NOINC `($__internal_31_$__cuda_sm70_shflsync_idx_p) ;  /* 0x00000b0000007944 */ /* 0x006fea0003c00000 */
[----:B------:R-:W-:Y:S01]  /*ed70*/  MOV R0, R206 ;  /* 0x000000ce00007202 */ /* 0x000fe20000000f00 */
[----:B------:R-:W-:Y:S05]  /*ed80*/  BRA `(.L_x_2091) ;  /* 0xffffc7f000007947 */ /* 0x000fea000383ffff */
.L_x_2025:
        /* <DEDUP_REMOVED lines=13> */
.L_x_2029:
[----:B------:R-:W-:Y:S01]  /*ee60*/  IMAD.MOV.U32 R207, RZ, RZ, R7 ;  /* 0x000000ffffcf7224 */ /* 0x000fe200078e0007 */
[----:B------:R-:W-:Y:S01]  /*ee70*/  MOV R206, RZ ;  /* 0x000000ff00ce7202 */ /* 0x000fe20000000f00 */
[----:B------:R-:W-:Y:S01]  /*ee80*/  IMAD.MOV.U32 R3, RZ, RZ, 0x181f ;  /* 0x0000181fff037424 */ /* 0x000fe200078e00ff */
[----:B------:R-:W-:Y:S02]  /*ee90*/  MOV R2, 0xeeb0 ;  /* 0x0000eeb000027802 */ /* 0x000fe40000000f00 */
[----:B------:R-:W-:Y:S05]  /*eea0*/  CALL.REL.NOINC `($__internal_31_$__cuda_sm70_shflsync_idx_p) ;  /* 0x000009c000007944 */ /* 0x000fea0003c00000 */
[----:B------:R-:W-:Y:S01]  /*eeb0*/  MOV R8, R206 ;  /* 0x000000ce00087202 */ /* 0x000fe20000000f00 */
[----:B------:R-:W-:Y:S05]  /*eec0*/  BRA `(.L_x_2093) ;  /* 0xffffda8000007947 */ /* 0x000fea000383ffff */
.L_x_2030:
[----:B------:R-:W-:Y:S01]  /*eed0*/  IMAD.MOV.U32 R207, RZ, RZ, R10 ;  /* 0x000000ffffcf7224 */ /* 0x000fe200078e000a */
[----:B------:R-:W-:Y:S01]  /*eee0*/  MOV R206, RZ ;  /* 0x000000ff00ce7202 */ /* 0x000fe20000000f00 */
[----:B------:R-:W-:Y:S01]  /*eef0*/  IMAD.MOV.U32 R3, RZ, RZ, 0x181f ;  /* 0x0000181fff037424 */ /* 0x000fe200078e00ff */
[----:B------:R-:W-:Y:S02]  /*ef00*/  MOV R2, 0xef20 ;  /* 0x0000ef2000027802 */ /* 0x000fe40000000f00 */
[----:B-12---:R-:W-:Y:S05]  /*ef10*/  CALL.REL.NOINC `($__internal_31_$__cuda_sm70_shflsync_idx_p) ;  /* 0x0000095000007944 */ /* 0x006fea0003c00000 */
[----:B------:R-:W-:Y:S01]  /*ef20*/  MOV R0, R206 ;  /* 0x000000ce00007202 */ /* 0x000fe20000000f00 */
[----:B------:R-:W-:Y:S05]  /*ef30*/  BRA `(.L_x_2094) ;  /* 0xffffda3000007947 */ /* 0x000fea000383ffff */
.L_x_2033:
        /* <DEDUP_REMOVED lines=13> */
.L_x_2036:
[----:B------:R-:W-:Y:S01]  /*f010*/  IMAD.MOV.U32 R207, RZ, RZ, R7 ;  /* 0x000000ffffcf7224 */ /* 0x000fe200078e0007 */
[----:B------:R-:W-:Y:S01]  /*f020*/  MOV R206, 0x2 ;  /* 0x0000000200ce7802 */ /* 0x000fe20000000f00 */
[----:B-1----:R-:W-:Y:S01]  /*f030*/  IMAD.MOV.U32 R3, RZ, RZ, 0x181f ;  /* 0x0000181fff037424 */ /* 0x002fe200078e00ff */
[----:B------:R-:W-:Y:S02]  /*f040*/  MOV R2, 0xf060 ;  /* 0x0000f06000027802 */ /* 0x000fe40000000f00 */
[----:B--234-:R-:W-:Y:S05]  /*f050*/  CALL.REL.NOINC `($__internal_31_$__cuda_sm70_shflsync_idx_p) ;  /* 0x0000081000007944 */ /* 0x01cfea0003c00000 */
[----:B------:R-:W-:Y:S01]  /*f060*/  MOV R8, R206 ;  /* 0x000000ce00087202 */ /* 0x000fe20000000f00 */
[----:B------:R-:W-:Y:S05]  /*f070*/  BRA `(.L_x_2096) ;  /* 0xffffdb3000007947 */ /* 0x000fea000383ffff */
.L_x_2037:
[----:B------:R-:W-:Y:S01]  /*f080*/  IMAD.MOV.U32 R207, RZ, RZ, R10 ;  /* 0x000000ffffcf7224 */ /* 0x000fe200078e000a */
[----:B------:R-:W-:Y:S01]  /*f090*/  MOV R206, 0x2 ;  /* 0x0000000200ce7802 */ /* 0x000fe20000000f00 */
[----:B------:R-:W-:Y:S01]  /*f0a0*/  IMAD.MOV.U32 R3, RZ, RZ, 0x181f ;  /* 0x0000181fff037424 */ /* 0x000fe200078e00ff */
[----:B------:R-:W-:Y:S02]  /*f0b0*/  MOV R2, 0xf0d0 ;  /* 0x0000f0d000027802 */ /* 0x000fe40000000f00 */
[----:B-1234-:R-:W-:Y:S05]  /*f0c0*/  CALL.REL.NOINC `($__internal_31_$__cuda_sm70_shflsync_idx_p) ;  /* 0x000007a000007944 */ /* 0x01efea0003c00000 */
[----:B------:R-:W-:Y:S01]  /*f0d0*/  MOV R0, R206 ;  /* 0x000000ce00007202 */ /* 0x000fe20000000f00 */
[----:B------:R-:W-:Y:S05]  /*f0e0*/  BRA `(.L_x_2097) ;  /* 0xffffdae000007947 */ /* 0x000fea000383ffff */
.L_x_2040:
        /* <DEDUP_REMOVED lines=13> */
.L_x_2042:
[----:B------:R-:W-:Y:S01]  /*f1c0*/  IMAD.MOV.U32 R207, RZ, RZ, R62 ;  /* 0x000000ffffcf7224 */ /* 0x000fe200078e003e */
[----:B------:R-:W-:Y:S01]  /*f1d0*/  MOV R206, RZ ;  /* 0x000000ff00ce7202 */ /* 0x000fe20000000f00 */
[----:B------:R-:W-:Y:S01]  /*f1e0*/  IMAD.MOV.U32 R3, RZ, RZ, 0x1f ;  /* 0x0000001fff037424 */ /* 0x000fe200078e00ff */
[----:B------:R-:W-:Y:S02]  /*f1f0*/  MOV R2, 0xf210 ;  /* 0x0000f21000027802 */ /* 0x000fe40000000f00 */
[----:B--2---:R-:W-:Y:S05]  /*f200*/  CALL.REL.NOINC `($__internal_31_$__cuda_sm70_shflsync_idx_p) ;  /* 0x0000066000007944 */ /* 0x004fea0003c00000 */
[----:B------:R-:W-:Y:S01]  /*f210*/  MOV R9, R206 ;  /* 0x000000ce00097202 */ /* 0x000fe20000000f00 */
[----:B------:R-:W-:Y:S05]  /*f220*/  BRA `(.L_x_2099) ;  /* 0xffffdc6000007947 */ /* 0x000fea000383ffff */
.L_x_2043:
[----:B------:R-:W-:Y:S01]  /*f230*/  IMAD.MOV.U32 R207, RZ, RZ, R62 ;  /* 0x000000ffffcf7224 */ /* 0x000fe200078e003e */
[----:B------:R-:W-:Y:S01]  /*f240*/  MOV R206, 0x1 ;  /* 0x0000000100ce7802 */ /* 0x000fe20000000f00 */
[----:B------:R-:W-:Y:S01]  /*f250*/  IMAD.MOV.U32 R3, RZ, RZ, 0x1f ;  /* 0x0000001fff037424 */ /* 0x000fe200078e00ff */
[----:B------:R-:W-:Y:S02]  /*f260*/  MOV R2, 0xf280 ;  /* 0x0000f28000027802 */ /* 0x000fe40000000f00 */
[----:B-12---:R-:W-:Y:S05]  /*f270*/  CALL.REL.NOINC `($__internal_31_$__cuda_sm70_shflsync_idx_p) ;  /* 0x000005f000007944 */ /* 0x006fea0003c00000 */
[----:B------:R-:W-:Y:S01]  /*f280*/  MOV R8, R206 ;  /* 0x000000ce00087202 */ /* 0x000fe20000000f00 */
[----:B------:R-:W-:Y:S05]  /*f290*/  BRA `(.L_x_2100) ;  /* 0xffffdc1000007947 */ /* 0x000fea000383ffff */
.L_x_2044:
[----:B------:R-:W-:Y:S02]  /*f2a0*/  MOV R2, 0x1 ;  /* 0x0000000100027802 */ /* 0x000fe40000000f00 */
[----:B------:R-:W-:-:S02]  /*f2b0*/  MOV R3, 0xf2d0 ;  /* 0x0000f2d000037802 */ /* 0x000fc40000000f00 */
[----:B-1234-:R-:W-:Y:S05]  /*f2c0*/  CALL.REL.NOINC `($__internal_32_$__cuda_sm70_shflsync_up_p) ;  /* 0x000005f000007944 */ /* 0x01efea0003c00000 */
[----:B------:R-:W-:Y:S05]  /*f2d0*/  BRA `(.L_x_2101) ;  /* 0xffffdcf000007947 */ /* 0x000fea000383ffff */
.L_x_2045:
[----:B------:R-:W-:Y:S02]  /*f2e0*/  MOV R2, 0x2 ;  /* 0x0000000200027802 */ /* 0x000fe40000000f00 */
[----:B------:R-:W-:-:S02]  /*f2f0*/  MOV R3, 0xf310 ;  /* 0x0000f31000037802 */ /* 0x000fc40000000f00 */
[----:B--2-4-:R-:W-:Y:S05]  /*f300*/  CALL.REL.NOINC `($__internal_32_$__cuda_sm70_shflsync_up_p) ;  /* 0x000005b000007944 */ /* 0x014fea0003c00000 */
        /* <DEDUP_REMOVED lines=24> */
.L_x_2049:
[----:B------:R-:W-:Y:S02]  /*f490*/  MOV R2, 0x1 ;  /* 0x0000000100027802 */ /* 0x000fe40000000f00 */
[----:B------:R-:W-:Y:S02]  /*f4a0*/  MOV R3, 0xf4c0 ;  /* 0x0000f4c000037802 */ /* 0x000fe40000000f00 */
[----:B------:R-:W-:Y:S05]  /*f4b0*/  CALL.REL.NOINC `($__internal_32_$__cuda_sm70_shflsync_up_p) ;  /* 0x0000040000007944 */ /* 0x000fea0003c00000 */
[----:B------:R-:W-:Y:S01]  /*f4c0*/  MOV R2, R4 ;  /* 0x0000000400027202 */ /* 0x000fe20000000f00 */
[----:B------:R-:W-:Y:S05]  /*f4d0*/  BRA `(.L_x_2103) ;  /* 0xffffdd4000007947 */ /* 0x000fea000383ffff */
.L_x_2050:
[----:B------:R-:W-:Y:S02]  /*f4e0*/  MOV R2, 0x2 ;  /* 0x0000000200027802 */ /* 0x000fe40000000f00 */
[----:B------:R-:W-:Y:S02]  /*f4f0*/  MOV R3, 0xf510 ;  /* 0x0000f51000037802 */ /* 0x000fe40000000f00 */
        /* <DEDUP_REMOVED lines=25> */
.L_x_2052:
[----:B------:R-:W-:Y:S02]  /*f690*/  SEL R0, RZ, 0x1, P0 ;  /* 0x00000001ff007807 */ /* 0x000fe40000000000 */
[----:B------:R-:W-:Y:S02]  /*f6a0*/  MOV R2, 0xf6c0 ;  /* 0x0000f6c000027802 */ /* 0x000fe40000000f00 */
[----:B-1----:R-:W-:Y:S05]  /*f6b0*/  CALL.REL.NOINC `($__internal_33_$__cuda_sm70_votesync_ballot) ;  /* 0x0000027000007944 */ /* 0x002fea0003c00000 */
[----:B------:R-:W-:Y:S05]  /*f6c0*/  BRA `(.L_x_2105) ;  /* 0xffffdce000007947 */ /* 0x000fea000383ffff */
.L_x_2053:
[----:B------:R-:W-:Y:S01]  /*f6d0*/  IMAD.MOV.U32 R207, RZ, RZ, R6 ;  /* 0x000000ffffcf7224 */ /* 0x000fe200078e0006 */
[----:B---3--:R-:W-:Y:S01]  /*f6e0*/  MOV R206, R11 ;  /* 0x0000000b00ce7202 */ /* 0x008fe20000000f00 */
[----:B------:R-:W-:Y:S01]  /*f6f0*/  IMAD.MOV.U32 R3, RZ, RZ, 0x1f ;  /* 0x0000001fff037424 */ /* 0x000fe200078e00ff */
[----:B------:R-:W-:Y:S02]  /*f700*/  MOV R2, 0xf720 ;  /* 0x0000f72000027802 */ /* 0x000fe40000000f00 */
[----:B-12---:R-:W-:Y:S05]  /*f710*/  CALL.REL.NOINC `($__internal_31_$__cuda_sm70_shflsync_idx_p) ;  /* 0x0000015000007944 */ /* 0x006fea0003c00000 */
[----:B------:R-:W-:Y:S01]  /*f720*/  IMAD.MOV.U32 R6, RZ, RZ, R206 ;  /* 0x000000ffff067224 */ /* 0x000fe200078e00ce */
[----:B------:R-:W-:Y:S01]  /*f730*/  MOV R206, R11 ;  /* 0x0000000b00ce7202 */ /* 0x000fe20000000f00 */
[----:B------:R-:W-:Y:S01]  /*f740*/  IMAD.MOV.U32 R207, RZ, RZ, R7 ;  /* 0x000000ffffcf7224 */ /* 0x000fe200078e0007 */
[----:B------:R-:W-:Y:S02]  /*f750*/  MOV R3, 0x1f ;  /* 0x0000001f00037802 */ /* 0x000fe40000000f00 */
[----:B------:R-:W-:-:S02]  /*f760*/  MOV R2, 0xf780 ;  /* 0x0000f78000027802 */ /* 0x000fc40000000f00 */
[----:B------:R-:W-:Y:S05]  /*f770*/  CALL.REL.NOINC `($__internal_31_$__cuda_sm70_shflsync_idx_p) ;  /* 0x000000f000007944 */ /* 0x000fea0003c00000 */
[----:B------:R-:W-:Y:S01]  /*f780*/  MOV R7, R206 ;  /* 0x000000ce00077202 */ /* 0x000fe20000000f00 */
[----:B------:R-:W-:Y:S05]  /*f790*/  BRA `(.L_x_2106) ;  /* 0xffffdc5000007947 */ /* 0x000fea000383ffff */
.L_x_2056:
[----:B------:R-:W-:Y:S01]  /*f7a0*/  IMAD.MOV.U32 R207, RZ, RZ, R4 ;  /* 0x000000ffffcf7224 */ /* 0x000fe200078e0004 */
[----:B------:R-:W-:Y:S01]  /*f7b0*/  MOV R206, R0 ;  /* 0x0000000000ce7202 */ /* 0x000fe20000000f00 */
[----:B------:R-:W-:Y:S01]  /*f7c0*/  IMAD.MOV.U32 R3, RZ, RZ, 0x1f ;  /* 0x0000001fff037424 */ /* 0x000fe200078e00ff */
[----:B------:R-:W-:-:S02]  /*f7d0*/  MOV R2, 0xf7f0 ;  /* 0x0000f7f000027802 */ /* 0x000fc40000000f00 */
[----:B-1-34-:R-:W-:Y:S05]  /*f7e0*/  CALL.REL.NOINC `($__internal_31_$__cuda_sm70_shflsync_idx_p) ;  /* 0x0000008000007944 */ /* 0x01afea0003c00000 */
[----:B------:R-:W-:Y:S01]  /*f7f0*/  MOV R10, R206 ;  /* 0x000000ce000a7202 */ /* 0x000fe20000000f00 */
[----:B------:R-:W-:Y:S05]  /*f800*/  BRA `(.L_x_2055) ;  /* 0xffffdc4000007947 */ /* 0x000fea000383ffff */
        .weak           $__internal_30_$__cuda_sm70_shflsync_bfly_p
        .type           $__internal_30_$__cuda_sm70_shflsync_bfly_p,@function
        .size           $__internal_30_$__cuda_sm70_shflsync_bfly_p,($__internal_31_$__cuda_sm70_shflsync_idx_p - $__internal_30_$__cuda_sm70_shflsync_bfly_p)
$__internal_30_$__cuda_sm70_shflsync_bfly_p:
[----:B------:R-:W-:Y:S02]  /*f810*/  MOV R143, 0xffffffff ;  /* 0xffffffff008f7802 */ /* 0x000fe40000000f00 */
[----:B------:R-:W-:-:S02]  /*f820*/  MOV R3, 0x1f ;  /* 0x0000001f00037802 */ /* 0x000fc40000000f00 */
[----:B------:R-:W-:Y:S04]  /*f830*/  WARPSYNC R143 ;  /* 0x0000008f00007348 */ /* 0x000fe80003800000 */
[----:B------:R1:W2:Y:S02]  /*f840*/  SHFL.BFLY PT, R0, R68, R0, R3 ;  /* 0x0c00000044007389 */ /* 0x0002a400000e0003 */
[----:B-1----:R-:W-:-:S04]  /*f850*/  MOV R3, 0x0 ;  /* 0x0000000000037802 */ /* 0x002fc80000000f00 */
[----:B--2---:R-:W-:Y:S05]  /*f860*/  RET.REL.NODEC R2 `(_ZN7cutlass13device_kernelIN5flash19enable_sm80_to_sm89INS1_16FlashAttnFwdSm80INS1_25CollectiveMainloopFwdSm80ILi8ELi1ELb1EN4cute5tupleIJNS5_1CILi128EEENS7_ILi112EEES8_EEELi128ENS_10bfloat16_tEfNS_4arch4Sm80ELb0ELb0ELb0ELb1ELb1ELb0ELb1ELb1EEENS1_21CollectiveEpilogueFwdINS6_IJS8_S8_S9_EEENS6_IJNS7_ILi1EEESH_SH_EEESB_SD_Li256ELb1ELb1ELb1ELb0EEENS1_36VarlenDynamicPersistentTileSchedulerILi128ELi112ELi256ELi256ELb1ELb1ELb0ELb0ELb1ELb1EEEEEEEEEvNT_6ParamsE) ;  /* 0xffff079002007950 */ /* 0x004fea0003c3ffff */
        .weak           $__internal_31_$__cuda_sm70_shflsync_idx_p
        .type           $__internal_31_$__cuda_sm70_shflsync_idx_p,@function
        .size           $__internal_31_$__cuda_sm70_shflsync_idx_p,($__internal_32_$__cuda_sm70_shflsync_up_p - $__internal_31_$__cuda_sm70_shflsync_idx_p)
$__internal_31_$__cuda_sm70_shflsync_idx_p:
[----:B------:R-:W-:-:S04]  /*f870*/  MOV R210, 0xffffffff ;  /* 0xffffffff00d27802 */ /* 0x000fc80000000f00 */
[----:B------:R-:W-:Y:S04]  /*f880*/  WARPSYNC R210 ;  /* 0x000000d200007348 */ /* 0x000fe80003800000 */
[----:B------:R1:W2:Y:S02]  /*f890*/  SHFL.IDX PT, R206, R207, R206, R3 ;  /* 0x000000cecfce7389 */ /* 0x0002a400000e0003 */
[----:B-1----:R-:W-:-:S04]  /*f8a0*/  MOV R3, 0x0 ;  /* 0x0000000000037802 */ /* 0x002fc80000000f00 */
[----:B--2---:R-:W-:Y:S05]  /*f8b0*/  RET.REL.NODEC R2 `(_ZN7cutlass13device_kernelIN5flash19enable_sm80_to_sm89INS1_16FlashAttnFwdSm80INS1_25CollectiveMainloopFwdSm80ILi8ELi1ELb1EN4cute5tupleIJNS5_1CILi128EEENS7_ILi112EEES8_EEELi128ENS_10bfloat16_tEfNS_4arch4Sm80ELb0ELb0ELb0ELb1ELb1ELb0ELb1ELb1EEENS1_21CollectiveEpilogueFwdINS6_IJS8_S8_S9_EEENS6_IJNS7_ILi1EEESH_SH_EEESB_SD_Li256ELb1ELb1ELb1ELb0EEENS1_36VarlenDynamicPersistentTileSchedulerILi128ELi112ELi256ELi256ELb1ELb1ELb0ELb0ELb1ELb1EEEEEEEEEvNT_6ParamsE) ;  /* 0xffff074002007950 */ /* 0x004fea0003c3ffff */
        .weak           $__internal_32_$__cuda_sm70_shflsync_up_p
        .type           $__internal_32_$__cuda_sm70_shflsync_up_p,@function
        .size           $__internal_32_$__cuda_sm70_shflsync_up_p,($__internal_33_$__cuda_sm70_votesync_ballot - $__internal_32_$__cuda_sm70_shflsync_up_p)
$__internal_32_$__cuda_sm70_shflsync_up_p:
[----:B------:R-:W-:Y:S02]  /*f8c0*/  IMAD.MOV.U32 R4, RZ, RZ, RZ ;  /* 0x000000ffff047224 */ /* 0x000fe400078e00ff */
[----:B------:R-:W-:-:S04]  /*f8d0*/  IMAD.MOV.U32 R11, RZ, RZ, -0x1 ;  /* 0xffffffffff0b7424 */ /* 0x000fc800078e00ff */
[----:B------:R-:W-:Y:S04]  /*f8e0*/  WARPSYNC R11 ;  /* 0x0000000b00007348 */ /* 0x000fe80003800000 */
[----:B------:R1:W2:Y:S02]  /*f8f0*/  SHFL.UP PT, R4, R0, R2, R4 ;  /* 0x0400000200047389 */ /* 0x0002a400000e0004 */
[----:B-1----:R-:W-:Y:S02]  /*f900*/  MOV R2, R3 ;  /* 0x0000000300027202 */ /* 0x002fe40000000f00 */
[----:B------:R-:W-:-:S04]  /*f910*/  MOV R3, 0x0 ;  /* 0x0000000000037802 */ /* 0x000fc80000000f00 */
[----:B--2---:R-:W-:Y:S05]  /*f920*/  RET.REL.NODEC R2 `(_ZN7cutlass13device_kernelIN5flash19enable_sm80_to_sm89INS1_16FlashAttnFwdSm80INS1_25CollectiveMainloopFwdSm80ILi8ELi1ELb1EN4cute5tupleIJNS5_1CILi128EEENS7_ILi112EEES8_EEELi128ENS_10bfloat16_tEfNS_4arch4Sm80ELb0ELb0ELb0ELb1ELb1ELb0ELb1ELb1EEENS1_21CollectiveEpilogueFwdINS6_IJS8_S8_S9_EEENS6_IJNS7_ILi1EEESH_SH_EEESB_SD_Li256ELb1ELb1ELb1ELb0EEENS1_36VarlenDynamicPersistentTileSchedulerILi128ELi112ELi256ELi256ELb1ELb1ELb0ELb0ELb1ELb1EEEEEEEEEvNT_6ParamsE) ;  /* 0xffff06d002007950 */ /* 0x004fea0003c3ffff */
        .weak           $__internal_33_$__cuda_sm70_votesync_ballot
        .type           $__internal_33_$__cuda_sm70_votesync_ballot,@function
        .size           $__internal_33_$__cuda_sm70_votesync_ballot,(.L_x_3614 - $__internal_33_$__cuda_sm70_votesync_ballot)
$__internal_33_$__cuda_sm70_votesync_ballot:
[----:B------:R-:W-:Y:S01]  /*f930*/  ISETP.NE.U32.AND P0, PT, R0, 0x1, PT ;  /* 0x000000010000780c */ /* 0x000fe20003f05070 */
[----:B------:R-:W-:-:S04]  /*f940*/  IMAD.MOV.U32 R3, RZ, RZ, -0x1 ;  /* 0xffffffffff037424 */ /* 0x000fc800078e00ff */
[----:B------:R-:W-:Y:S08]  /*f950*/  WARPSYNC R3 ;  /* 0x0000000300007348 */ /* 0x000ff00003800000 */
[----:B------:R-:W-:-:S04]  /*f960*/  VOTE.ANY R0, PT, !P0 ;  /* 0x0000000000007806 */ /* 0x000fc800040e0100 */
[----:B------:R-:W-:Y:S01]  /*f970*/  LOP3.LUT R0, R0, R3, RZ, 0xc0, !PT ;  /* 0x0000000300007212 */ /* 0x000fe200078ec0ff */
[----:B------:R-:W-:-:S04]  /*f980*/  IMAD.MOV.U32 R3, RZ, RZ, 0x0 ;  /* 0x00000000ff037424 */ /* 0x000fc800078e00ff */
[----:B------:R-:W-:Y:S05]  /*f990*/  RET.REL.NODEC R2 `(_ZN7cutlass13device_kernelIN5flash19enable_sm80_to_sm89INS1_16FlashAttnFwdSm80INS1_25CollectiveMainloopFwdSm80ILi8ELi1ELb1EN4cute5tupleIJNS5_1CILi128EEENS7_ILi112EEES8_EEELi128ENS_10bfloat16_tEfNS_4arch4Sm80ELb0ELb0ELb0ELb1ELb1ELb0ELb1ELb1EEENS1_21CollectiveEpilogueFwdINS6_IJS8_S8_S9_EEENS6_IJNS7_ILi1EEESH_SH_EEESB_SD_Li256ELb1ELb1ELb1ELb0EEENS1_36VarlenDynamicPersistentTileSchedulerILi128ELi112ELi256ELi256ELb1ELb1ELb0ELb0ELb1ELb1EEEEEEEEEvNT_6ParamsE) ;  /* 0xffff066002007950 */ /* 0x000fea0003c3ffff */
.L_x_2107:
        /* <DEDUP_REMOVED lines=14> */
.L_x_3614:


//--------------------- .text._ZN7cutlass13device_kernelIN5flash19enable_sm80_to_sm89INS1_16FlashAttnFwdSm80INS1_25CollectiveMainloopFwdSm80ILi8ELi1ELb1EN4cute5tupleIJNS5_1CILi128EEENS7_ILi112EEES8_EEELi128ENS_10bfloat16_tEfNS_4arch4Sm80ELb0ELb0ELb0ELb1ELb1ELb1ELb1ELb1EEENS1_21CollectiveEpilogueFwdINS6_IJS8_S8_S9_EEENS6_IJNS7_ILi1EEESH_SH_EEESB_SD_Li256ELb1ELb1ELb1ELb0EEENS1_36VarlenDynamicPersistentTileSchedulerILi128ELi112ELi256ELi256ELb1ELb1ELb0ELb0ELb1ELb1EEEEEEEEEvNT_6ParamsE --------------------------
	.section	.text._ZN7cutlass13device_kernelIN5flash19enable_sm80_to_sm89INS1_16FlashAttnFwdSm80INS1_25CollectiveMainloopFwdSm80ILi8ELi1ELb1EN4cute5tupleIJNS5_1CILi128EEENS7_ILi112EEES8_EEELi128ENS_10bfloat16_tEfNS_4arch4Sm80ELb0ELb0ELb0ELb1ELb1ELb1ELb1ELb1EEENS1_21CollectiveEpilogueFwdINS6_IJS8_S8_S9_EEENS6_IJNS7_ILi1EEESH_SH_EEESB_SD_Li256ELb1ELb1ELb1ELb0EEENS1_36VarlenDynamicPersistentTileSchedulerILi128ELi112ELi256ELi256ELb1ELb1ELb0ELb0ELb1ELb1EEEEEEEEEvNT_6ParamsE,"ax",@progbits
	.sectioninfo	@"SHI_REGISTERS=255"
	.align	128
.text._ZN7cutlass13device_kernelIN5flash19enable_sm80_to_sm89INS1_16FlashAttnFwdSm80INS1_25CollectiveMainloopFwdSm80ILi8ELi1ELb1EN4cute5tupleIJNS5_1CILi128EEENS7_ILi112EEES8_EEELi128ENS_10bfloat16_tEfNS_4arch4Sm80ELb0ELb0ELb0ELb1ELb1ELb1ELb1ELb1EEENS1_21CollectiveEpilogueFwdINS6_IJS8_S8_S9_EEENS6_IJNS7_ILi1EEESH_SH_EEESB_SD_Li256ELb1ELb1ELb1ELb0EEENS1_36VarlenDynamicPersistentTileSchedulerILi128ELi112ELi256ELi256ELb1ELb1ELb0ELb0ELb1ELb1EEEEEEEEEvNT_6ParamsE:
        .type           _ZN7cutlass13device_kernelIN5flash19enable_sm80_to_sm89INS1_16FlashAttnFwdSm80INS1_25CollectiveMainloopFwdSm80ILi8ELi1ELb1EN4cute5tupleIJNS5_1CILi128EEENS7_ILi112EEES8_EEELi128ENS_10bfloat16_tEfNS_4arch4Sm80ELb0ELb0ELb0ELb1ELb1ELb1ELb1ELb1EEENS1_21CollectiveEpilogueFwdINS6_IJS8_S8_S9_EEENS6_IJNS7_ILi1EEESH_SH_EEESB_SD_Li256ELb1ELb1ELb1ELb0EEENS1_36VarlenDynamicPersistentTileSchedulerILi128ELi112ELi256ELi256ELb1ELb1ELb0ELb0ELb1ELb1EEEEEEEEEvNT_6ParamsE,@function
        .size           _ZN7cutlass13device_kernelIN5flash19enable_sm80_to_sm89INS1_16FlashAttnFwdSm80INS1_25CollectiveMainloopFwdSm80ILi8ELi1ELb1EN4cute5tupleIJNS5_1CILi128EEENS7_ILi112EEES8_EEELi128ENS_10bfloat16_tEfNS_4arch4Sm80ELb0ELb0ELb0ELb1ELb1ELb1ELb1ELb1EEENS1_21CollectiveEpilogueFwdINS6_IJS8_S8_S9_EEENS6_IJNS7_ILi1EEESH_SH_EEESB_SD_Li256ELb1ELb1ELb1ELb0EEENS1_36VarlenDynamicPersistentTileSchedulerILi128ELi112ELi256ELi256ELb1ELb1ELb0ELb0ELb1ELb1EEEEEEEEEvNT_6ParamsE,(.L_x_3619 - _ZN7cutlass13device_kernelIN5flash19enable_sm80_to_sm89INS1_16FlashAttnFwdSm80INS1_25CollectiveMainloopFwdSm80ILi8ELi1ELb1EN4cute5tupleIJNS5_1CILi128EEENS7_ILi112EEES8_EEELi128ENS_10bfloat16_tEfNS_4arch4Sm80ELb0ELb0ELb0ELb1ELb1ELb1ELb1ELb1EEENS1_21CollectiveEpilogueFwdINS6_IJS8_S8_S9_EEENS6_IJNS7_ILi1EEESH_SH_EEESB_SD_Li256ELb1ELb1ELb1ELb0EEENS1_36VarlenDynamicPersistentTileSchedulerILi128ELi112ELi256ELi256ELb1ELb1ELb0ELb0ELb1ELb1EEEEEEEEEvNT_6ParamsE)
        .other          _ZN7cutlass13device_kernelIN5flash19enable_sm80_to_sm89INS1_16FlashAttnFwdSm80INS1_25CollectiveMainloopFwdSm80ILi8ELi1ELb1EN4cute5tupleIJNS5_1CILi128EEENS7_ILi112EEES8_EEELi128ENS_10bfloat16_tEfNS_4arch4Sm80ELb0ELb0ELb0ELb1ELb1ELb1ELb1ELb1EEENS1_21CollectiveEpilogueFwdINS6_IJS8_S8_S9_EEENS6_IJNS7_ILi1EEESH_SH_EEESB_SD_Li256ELb1ELb1ELb1ELb0EEENS1_36VarlenDynamicPersistentTileSchedulerILi128ELi112ELi256ELi256ELb1ELb1ELb0ELb0ELb1ELb1EEEEEEEEEvNT_6ParamsE,@"STO_CUDA_ENTRY STV_DEFAULT"
_ZN7cutlass13device_kernelIN5flash19enable_sm80_to_sm89INS1_16FlashAttnFwdSm80INS1_25CollectiveMainloopFwdSm80ILi8ELi1ELb1EN4cute5tupleIJNS5_1CILi128EEENS7_ILi112EEES8_EEELi128ENS_10bfloat16_tEfNS_4arch4Sm80ELb0ELb0ELb0ELb1ELb1ELb1ELb1ELb1EEENS1_21CollectiveEpilogueFwdINS6_IJS8_S8_S9_EEENS6_IJNS7_ILi1EEESH_SH_EEESB_SD_Li256ELb1ELb1ELb1ELb0EEENS1_36VarlenDynamicPersistentTileSchedulerILi128ELi112ELi256ELi256ELb1ELb1ELb0ELb0ELb1ELb1EEEEEEEEEvNT_6ParamsE:
        /* <DEDUP_REMOVED lines=54> */
.L_x_2113:
        /* <DEDUP_REMOVED lines=17> */
.L_x_2302:
        /* <DEDUP_REMOVED lines=16> */
.L_x_2303:
[----:B--2---:R-:W-:-:S05]  /*0570*/  IMAD R0, R0, c[0x0][0x538], RZ ;  /* 0x00014e0000007a24 */ /* 0x004fca00078e02ff */
[----:B------:R-:W-:-:S04]  /*0580*/  IADD3 R6, R0, R6, RZ ;  /* 0x0000000600067210 */ /* 0x000fc80007ffe0ff */
[----:B------:R-:W-:-:S13]  /*0590*/  ISETP.GT.AND P0, PT, R6, UR4, PT ;  /* 0x0000000406007c0c */ /* 0x000fda000bf04270 */
[----:B-1----:R-:W-:Y:S05]  /*05a0*/  @!P0 BRA `(.L_x_2113) ;  /* 0xfffffdb000008947 */ /* 0x002fea000383ffff */
.L_x_2109:
[----:B------:R-:W-:-:S05]  /*05b0*/  IADD3 R12, -R0, R6, RZ ;  /* 0x00000006000c7210 */ /* 0x000fca0007ffe1ff */
[----:B------:R-:W-:-:S05]  /*05c0*/  IMAD R0, R4, c[0x0][0x538], R12 ;  /* 0x00014e0004007a24 */ /* 0x000fca00078e020c */
[----:B------:R-:W-:Y:S01]  /*05d0*/  ISETP.GT.AND P0, PT, R0, UR4, PT ;  /* 0x0000000400007c0c */ /* 0x000fe2000bf04270 */
[----:B------:R-:W-:-:S12]  /*05e0*/  BRA.DIV ~URZ, `(.L_x_2114) ;  /* 0x000186627f007947 */ /* 0x000fd8000b800000 */
[----:B------:R-:W-:-:S04]  /*05f0*/  VOTE.ANY R5, PT, !P0 ;  /* 0x0000000000057806 */ /* 0x000fc800040e0100 */
.L_x_2304:
[----:B------:R1:W2:Y:S01]  /*0600*/  POPC R13, R5 ;  /* 0x00000005000d7309 */ /* 0x0002a20000000000 */
[----:B------:R-:W-:Y:S05]  /*0610*/  BRA.DIV ~URZ, `(.L_x_2115) ;  /* 0x000186727f007947 */ /* 0x000fea000b800000 */
[----:B--2---:R2:W3:Y:S01]  /*0620*/  SHFL.IDX PT, R11, R8, R13, 0x1f ;  /* 0x00001f0d080b7589 */ /* 0x0044e200000e0000 */
[----:B------:R-:W-:-:S03]  /*0630*/  MOV R6, RZ ;  /* 0x000000ff00067202 */ /* 0x000fc60000000f00 */
[----:B------:R2:W4:Y:S04]  /*0640*/  SHFL.IDX PT, R10, R7, R13, 0x1f ;  /* 0x00001f0d070a7589 */ /* 0x00052800000e0000 */
.L_x_2305:
[----:B------:R-:W-:Y:S01]  /*0650*/  ISETP.NE.AND P0, PT, R5, RZ, PT ;  /* 0x000000ff0500720c */ /* 0x000fe20003f05270 */
[----:B------:R-:W-:-:S12]  /*0660*/  BSSY B0, `(.L_x_2116) ;  /* 0x0000005000007945 */ /* 0x000fd80003800000 */
[----:B------:R-:W-:Y:S05]  /*0670*/  @!P0 BRA `(.L_x_2117) ;  /* 0x0000003000008947 */ /* 0x000fea0003800000 */
[----:B------:R-:W-:Y:S01]  /*0680*/  IADD3 R221, R13, -0x1, RZ ;  /* 0xffffffff0ddd7810 */ /* 0x000fe20007ffe0ff */
[----:B------:R-:W-:Y:S05]  /*0690*/  BRA.DIV ~URZ, `(.L_x_2118) ;  /* 0x000186d27f007947 */ /* 0x000fea000b800000 */
[----:B------:R1:W2:Y:S02]  /*06a0*/  SHFL.IDX PT, R6, R4, R221, 0x1f ;  /* 0x00001fdd04067589 */ /* 0x0002a400000e0000 */
.L_x_2117:
[----:B------:R-:W-:Y:S05]  /*06b0*/  BSYNC B0 ;  /* 0x0000000000007941 */ /* 0x000fea0003800000 */
.L_x_2116:
        /* <DEDUP_REMOVED lines=69> */
.L_x_2110:
[----:B------:R-:W-:Y:S01]  /*0b10*/  MOV R0, UR4 ;  /* 0x0000000400007c02 */ /* 0x000fe20008000f00 */
[----:B------:R-:W-:Y:S04]  /*0b20*/  STL [R1+0x2c], RZ ;  /* 0x00002cff01007387 */ /* 0x000fe80000100800 */
[----:B------:R-:W-:Y:S04]  /*0b30*/  STL [R1+0x30], RZ ;  /* 0x000030ff01007387 */ /* 0x000fe80000100800 */
[----:B------:R1:W-:Y:S02]  /*0b40*/  STL [R1+0x28], R0 ;  /* 0x0000280001007387 */ /* 0x0003e40000100800 */
[----:B-1----:R-:W-:-:S05]  /*0b50*/  MOV R0, c[0x0][0x53c] ;  /* 0x00014f0000007a02 */ /* 0x002fca0000000f00 */
[----:B------:R1:W-:Y:S02]  /*0b60*/  STL [R1+0x34], R0 ;  /* 0x0000340001007387 */ /* 0x0003e40000100800 */
.L_x_2119:
        /* <DEDUP_REMOVED lines=8> */
.L_x_2108:
        /* <DEDUP_REMOVED lines=233> */
.L_x_2301:
        /* <DEDUP_REMOVED lines=48> */
.L_x_2120:
[----:B------:R-:W-:-:S04]  /*1d80*/  ISETP.NE.U32.AND P0, PT, RZ, c[0x0][0x368], PT ;  /* 0x0000da00ff007a0c */ /* 0x000fc80003f05070 */
[----:B------:R-:W-:-:S13]  /*1d90*/  ISETP.NE.AND.EX P0, PT, RZ, c[0x0][0x36c], PT, P0 ;  /* 0x0000db00ff007a0c */ /* 0x000fda0003f05300 */
[----:B------:R-:W-:Y:S05]  /*1da0*/  @!P0 BRA `(.L_x_2121) ;  /* 0x0000004000008947 */ /* 0x000fea0003800000 */
[----:B-1----:R-:W-:-:S04]  /*1db0*/  IADD3 R4, P0, R19, c[0x0][0x368], RZ ;  /* 0x0000da0013047a10 */ /* 0x002fc80007f1e0ff */
[----:B------:R-:W-:-:S05]  /*1dc0*/  IADD3.X R5, R22, c[0x0][0x36c], RZ, P0, !PT ;  /* 0x0000db0016057a10 */ /* 0x000fca00007fe4ff */
[----:B------:R1:W5:Y:S01]  /*1dd0*/  LDG.E R16, [R4.64] ;  /* 0x0000000804107981 */ /* 0x000362000c1e1900 */
[----:B------:R-:W-:Y:S05]  /*1de0*/  BRA `(.L_x_2122) ;  /* 0x0000005000007947 */ /* 0x000fea0003800000 */
.L_x_2121:
[----:B------:R-:W-:Y:S01]  /*1df0*/  MOV R16, UR6 ;  /* 0x0000000600107c02 */ /* 0x000fe20008000f00 */
[----:B------:R-:W-:Y:S05]  /*1e00*/  @!P5 BRA `(.L_x_2122) ;  /* 0x000000300000d947 */ /* 0x000fea0003800000 */
[----:B------:R2:W3:Y:S04]  /*1e10*/  LDG.E R6, [R4.64] ;  /* 0x0000000804067981 */ /* 0x0004e8000c1e1900 */
[----:B-12---:R-:W3:Y:S02]  /*1e20*/  LDG.E R4, [R4.64+0x4] ;  /* 0x0000040804047981 */ /* 0x006ee4000c1e1900 */
[----:B---3--:R-:W-:Y:S02]  /*1e30*/  IADD3 R16, -R6, R4, RZ ;  /* 0x0000000406107210 */ /* 0x008fe40007ffe1ff */
.L_x_2122:
        /* <DEDUP_REMOVED lines=61> */
.L_x_2124:
[----:B------:R-:W-:Y:S05]  /*2210*/  BSYNC B0 ;  /* 0x0000000000007941 */ /* 0x000fea0003800000 */
.L_x_2123:
        /* <DEDUP_REMOVED lines=60> */
[----:B------:R-:W-:Y:S01]  /*25e0*/  IMAD.WIDE.U32 R4, R31, c[0x0][0x240], R4 ;  /* 0x000090001f047a25 */ /* 0x000fe200078e0004 */
        /* <DEDUP_REMOVED lines=98> */
[C---:B---3--:R-:W-:Y:S01]  /*2c10*/  ISETP.GE.AND P2, PT, R76.reuse, c[0x0][0x27c], PT ;  /* 0x00009f004c007a0c */ /* 0x048fe20003f46270 */
        /* <DEDUP_REMOVED lines=92> */
.L_x_2174:
        /* <DEDUP_REMOVED lines=76> */
.L_x_2130:
[----:B------:R-:W-:Y:S05]  /*36a0*/  BSYNC B0 ;  /* 0x0000000000007941 */ /* 0x000fea0003800000 */
.L_x_2129:
        /* <DEDUP_REMOVED lines=41> */
.L_x_2132:
[----:B------:R-:W-:Y:S05]  /*3940*/  BSYNC B0 ;  /* 0x0000000000007941 */ /* 0x000fea0003800000 */
.L_x_2131:
        /* <DEDUP_REMOVED lines=41> */
.L_x_2134:
[----:B------:R-:W-:Y:S05]  /*3be0*/  BSYNC B0 ;  /* 0x0000000000007941 */ /* 0x000fea0003800000 */
.L_x_2133:
        /* <DEDUP_REMOVED lines=39> */
.L_x_2136:
[----:B------:R-:W-:Y:S05]  /*3e60*/  BSYNC B0 ;  /* 0x0000000000007941 */ /* 0x000fea0003800000 */
.L_x_2135:
        /* <DEDUP_REMOVED lines=72> */
.L_x_2140:
[----:B------:R-:W-:Y:S05]  /*42f0*/  BSYNC B0 ;  /* 0x0000000000007941 */ /* 0x000fea0003800000 */
.L_x_2139:
        /* <DEDUP_REMOVED lines=57> */
.L_x_2138:
[----:B------:R-:W-:Y:S05]  /*4690*/  BSYNC B1 ;  /* 0x0000000000017941 */ /* 0x000fea0003800000 */
.L_x_2137:
        /* <DEDUP_REMOVED lines=61> */
.L_x_2144:
[----:B------:R-:W-:Y:S05]  /*4a70*/  BSYNC B0 ;  /* 0x0000000000007941 */ /* 0x000fea0003800000 */
.L_x_2143:
        /* <DEDUP_REMOVED lines=57> */
.L_x_2142:
[----:B------:R-:W-:Y:S05]  /*4e10*/  BSYNC B1 ;  /* 0x0000000000017941 */ /* 0x000fea0003800000 */
.L_x_2141:
        /* <DEDUP_REMOVED lines=60> */
.L_x_2148:
[----:B------:R-:W-:Y:S05]  /*51e0*/  BSYNC B0 ;  /* 0x0000000000007941 */ /* 0x000fea0003800000 */
.L_x_2147:
        /* <DEDUP_REMOVED lines=57> */
.L_x_2146:
[----:B------:R-:W-:Y:S05]  /*5580*/  BSYNC B1 ;  /* 0x0000000000017941 */ /* 0x000fea0003800000 */
.L_x_2145:
        /* <DEDUP_REMOVED lines=59> */
.L_x_2151:
[----:B------:R-:W-:Y:S05]  /*5940*/  BSYNC B0 ;  /* 0x0000000000007941 */ /* 0x000fea0003800000 */
.L_x_2150:
        /* <DEDUP_REMOVED lines=58> */
.L_x_2128:
        /* <DEDUP_REMOVED lines=242> */
.L_x_2153:
[----:B-1----:R-:W-:Y:S05]  /*6c10*/  BSYNC B0 ;  /* 0x0000000000007941 */ /* 0x002fea0003800000 */
.L_x_2152:
        /* <DEDUP_REMOVED lines=129> */
.L_x_2155:
[----:B------:R-:W-:Y:S05]  /*7430*/  BSYNC B0 ;  /* 0x0000000000007941 */ /* 0x000fea0003800000 */
.L_x_2154:
        /* <DEDUP_REMOVED lines=129> */
.L_x_2157:
[----:B------:R-:W-:Y:S05]  /*7c50*/  BSYNC B0 ;  /* 0x0000000000007941 */ /* 0x000fea0003800000 */
.L_x_2156:
        /* <DEDUP_REMOVED lines=131> */
.L_x_2127:
        /* <DEDUP_REMOVED lines=19> */
.L_x_2159:
[----:B-12---:R-:W-:Y:S05]  /*85c0*/  BSYNC B0 ;  /* 0x0000000000007941 */ /* 0x006fea0003800000 */
.L_x_2158:
        /* <DEDUP_REMOVED lines=15> */
.L_x_2161:
[----:B------:R-:W-:Y:S05]  /*86c0*/  BSYNC B0 ;  /* 0x0000000000007941 */ /* 0x000fea0003800000 */
.L_x_2160:
        /* <DEDUP_REMOVED lines=15> */
.L_x_2163:
[----:B------:R-:W-:Y:S05]  /*87c0*/  BSYNC B0 ;  /* 0x0000000000007941 */ /* 0x000fea0003800000 */
.L_x_2162:
        /* <DEDUP_REMOVED lines=14> */
.L_x_2149:
[----:B------:R-:W-:Y:S05]  /*88b0*/  BSYNC B2 ;  /* 0x0000000000027941 */ /* 0x000fea0003800000 */
.L_x_2126:
        /* <DEDUP_REMOVED lines=88> */
.L_x_2165:
[----:B-12-4-:R-:W-:Y:S05]  /*8e40*/  BSYNC B0 ;  /* 0x0000000000007941 */ /* 0x016fea0003800000 */
.L_x_2164:
        /* <DEDUP_REMOVED lines=14> */
.L_x_2167:
[----:B------:R-:W-:Y:S05]  /*8f30*/  BSYNC B0 ;  /* 0x0000000000007941 */ /* 0x000fea0003800000 */
.L_x_2166:
        /* <DEDUP_REMOVED lines=14> */
.L_x_2169:
[----:B------:R-:W-:Y:S05]  /*9020*/  BSYNC B0 ;  /* 0x0000000000007941 */ /* 0x000fea0003800000 */
.L_x_2168:
        /* <DEDUP_REMOVED lines=14> */
.L_x_2171:
[----:B------:R-:W-:Y:S05]  /*9110*/  BSYNC B0 ;  /* 0x0000000000007941 */ /* 0x000fea0003800000 */
.L_x_2170:
[----:B------:R-:W-:Y:S01]  /*9120*/  ISETP.GT.AND P0, PT, R39, R115, PT ;  /* 0x000000732700720c */ /* 0x000fe20003f04270 */
[----:B------:R-:W-:Y:S03]  /*9130*/  BSSY B0, `(.L_x_2172) ;  /* 0x0000030000007945 */ /* 0x000fe60003800000 */
[----:B-12---:R-:W-:Y:S09]  /*9140*/  P2R R15, PR, RZ, 0x1 ;  /* 0x00000001ff0f7803 */ /* 0x006ff20000000000 */
[----:B------:R-:W-:-:S05]  /*9150*/  @!P0 BRA `(.L_x_2173) ;  /* 0x000002d000008947 */ /* 0x000fca0003800000 */
[----:B----4-:R-:W-:Y:S01]  /*9160*/  IADD3 R3, R39, -0x1, RZ ;  /* 0xffffffff27037810 */ /* 0x010fe20007ffe0ff */
[----:B------:R-:W-:Y:S01]  /*9170*/  IMAD.MOV.U32 R4, RZ, RZ, R120 ;  /* 0x000000ffff047224 */ /* 0x000fe200078e0078 */
[C---:B------:R-:W-:Y:S01]  /*9180*/  ISETP.GE.AND P3, PT, R219.reuse, 0x21, PT ;  /* 0x00000021db00780c */ /* 0x040fe20003f66270 */
[----:B------:R-:W-:Y:S01]  /*9190*/  IMAD.MOV.U32 R5, RZ, RZ, R119 ;  /* 0x000000ffff057224 */ /* 0x000fe200078e0077 */
        /* <DEDUP_REMOVED lines=41> */
.L_x_2173:
[----:B------:R-:W-:Y:S05]  /*9430*/  BSYNC B0 ;  /* 0x0000000000007941 */ /* 0x000fea0003800000 */
.L_x_2172:
[----:B------:R-:W0:Y:S01]  /*9440*/  LDGDEPBAR ;  /* 0x00000000000079af */ /* 0x000e220000000000 */
[----:B------:R-:W-:Y:S02]  /*9450*/  ISETP.NE.AND P0, PT, R15, RZ, PT ;  /* 0x000000ff0f00720c */ /* 0x000fe40003f05270 */
[----:B------:R-:W-:Y:S11]  /*9460*/  IADD3 R39, R39, -0x1, RZ ;  /* 0xffffffff27277810 */ /* 0x000ff60007ffe0ff */
[----:B------:R-:W-:-:S05]  /*9470*/  @P0 BRA `(.L_x_2174) ;  /* 0xffff9d6000000947 */ /* 0x000fca000383ffff */
[----:B------:R-:W-:Y:S01]  /*9480*/  WARPSYNC 0xffffffff ;  /* 0xffffffff00007948 */ /* 0x000fe20003800000 */
[----:B------:R-:W-:Y:S06]  /*9490*/  BAR.SYNC.DEFER_BLOCKING 0x0 ;  /* 0x0000000000007b1d */ /* 0x000fec0000010000 */
.L_x_2125:
        /* <DEDUP_REMOVED lines=32> */
.L_x_2176:
[----:B------:R-:W-:Y:S05]  /*96a0*/  BSYNC B0 ;  /* 0x0000000000007941 */ /* 0x000fea0003800000 */
.L_x_2175:
        /* <DEDUP_REMOVED lines=157> */
[----:B------:R-:W-:Y:S04]  /*a080*/  STL.64 [R1+0x10], R22 ;  /* 0x0000101601007387 */ /* 0x000fe80000100a00 */
[----:B------:R1:W-:Y:S01]  /*a090*/  STL [R1+0xc], R20 ;  /* 0x00000c1401007387 */ /* 0x0003e20000100800 */
        /* <DEDUP_REMOVED lines=54> */
[----:B------:R-:W1:Y:S04]  /*a400*/  SHFL.IDX PT, R3, R3, 0x3, 0x181f ;  /* 0x00781f0003037f89 */ /* 0x000e6800000e0000 */
[----:B------:R2:W3:Y:S06]  /*a410*/  SHFL.IDX PT, R6, R20, 0x3, 0x181f ;  /* 0x00781f0014067f89 */ /* 0x0004ec00000e0000 */
[----:B------:R-:W-:Y:S05]  /*a420*/  @!P0 BRA `(.L_x_2179) ;  /* 0x0000006000008947 */ /* 0x000fea0003800000 */
[-C--:B-12---:R-:W-:Y:S02]  /*a430*/  LEA R4, P1, R76, R3.reuse, 0x1 ;  /* 0x000000034c047211 */ /* 0x086fe400078208ff */
[----:B------:R-:W-:-:S02]  /*a440*/  LEA R2, P0, R212, R3, 0x1 ;  /* 0x00000003d4027211 */ /* 0x000fc400078008ff */
[-C--:B---3--:R-:W-:Y:S02]  /*a450*/  LEA.HI.X R5, R76, R6.reuse, R77, 0x1, P1 ;  /* 0x000000064c057211 */ /* 0x088fe400008f0c4d */
[----:B------:R-:W-:-:S03]  /*a460*/  LEA.HI.X R3, R212, R6, R231, 0x1, P0 ;  /* 0x00000006d4037211 */ /* 0x000fc600000f0ce7 */
[----:B------:R1:W-:Y:S04]  /*a470*/  LDGSTS.E.BYPASS.LTC128B.128 [R214+0xb100], [R4.64], !P6 ;  /* 0x0b10000004d67fae */ /* 0x0003e8000f101d48 */
[----:B------:R1:W-:Y:S02]  /*a480*/  LDGSTS.E.BYPASS.LTC128B.128 [R214+0xe900], [R2.64], !P5 ;  /* 0x0e90000002d67fae */ /* 0x0003e4000e901d48 */
.L_x_2179:
[----:B------:R-:W-:Y:S05]  /*a490*/  BSYNC B0 ;  /* 0x0000000000007941 */ /* 0x000fea0003800000 */
.L_x_2178:
[----:B------:R-:W-:Y:S01]  /*a4a0*/  ISETP.LT.AND P0, PT, RZ, c[0x0][0x27c], PT ;  /* 0x00009f00ff007a0c */ /* 0x000fe20003f01270 */
[----:B------:R-:W0:-:S12]  /*a4b0*/  LDGDEPBAR ;  /* 0x00000000000079af */ /* 0x000e180000000000 */
[----:B------:R-:W-:Y:S05]  /*a4c0*/  @P0 BRA `(.L_x_2180) ;  /* 0x0000002000000947 */ /* 0x000fea0003800000 */
[----:B------:R-:W-:-:S04]  /*a4d0*/  DEPBAR.LE SB0, 0x1 ;  /* 0x000080400000791a */ /* 0x000fc80000000000 */
[----:B------:R-:W-:Y:S05]  /*a4e0*/  BRA `(.L_x_2181) ;  /* 0x0000360000007947 */ /* 0x000fea0003800000 */
.L_x_2180:
        /* <DEDUP_REMOVED lines=43> */
.L_x_2184:
[----:B-12-4-:R-:W-:Y:S05]  /*a7a0*/  BSYNC B0 ;  /* 0x0000000000007941 */ /* 0x016fea0003800000 */
.L_x_2183:
        /* <DEDUP_REMOVED lines=72> */
.L_x_2188:
[----:B------:R-:W-:Y:S05]  /*ac30*/  BSYNC B0 ;  /* 0x0000000000007941 */ /* 0x000fea0003800000 */
.L_x_2187:
        /* <DEDUP_REMOVED lines=40> */
.L_x_2186:
[----:B------:R-:W-:Y:S05]  /*aec0*/  BSYNC B1 ;  /* 0x0000000000017941 */ /* 0x000fea0003800000 */
.L_x_2185:
        /* <DEDUP_REMOVED lines=45> */
.L_x_2192:
[----:B------:R-:W-:Y:S05]  /*b1a0*/  BSYNC B0 ;  /* 0x0000000000007941 */ /* 0x000fea0003800000 */
.L_x_2191:
        /* <DEDUP_REMOVED lines=40> */
.L_x_2190:
[----:B------:R-:W-:Y:S05]  /*b430*/  BSYNC B1 ;  /* 0x0000000000017941 */ /* 0x000fea0003800000 */
.L_x_2189:
        /* <DEDUP_REMOVED lines=45> */
.L_x_2196:
[----:B------:R-:W-:Y:S05]  /*b710*/  BSYNC B0 ;  /* 0x0000000000007941 */ /* 0x000fea0003800000 */
.L_x_2195:
        /* <DEDUP_REMOVED lines=40> */
.L_x_2194:
[----:B------:R-:W-:Y:S05]  /*b9a0*/  BSYNC B1 ;  /* 0x0000000000017941 */ /* 0x000fea0003800000 */
.L_x_2193:
        /* <DEDUP_REMOVED lines=44> */
.L_x_2199:
[----:B------:R-:W-:Y:S05]  /*bc70*/  BSYNC B0 ;  /* 0x0000000000007941 */ /* 0x000fea0003800000 */
.L_x_2198:
        /* <DEDUP_REMOVED lines=41> */
.L_x_2182:
        /* <DEDUP_REMOVED lines=21> */
.L_x_2201:
[----:B-123--:R-:W-:Y:S05]  /*c060*/  BSYNC B0 ;  /* 0x0000000000007941 */ /* 0x00efea0003800000 */
.L_x_2200:
        /* <DEDUP_REMOVED lines=124> */
.L_x_2203:
[----:B------:R-:W-:Y:S05]  /*c830*/  BSYNC B0 ;  /* 0x0000000000007941 */ /* 0x000fea0003800000 */
.L_x_2202:
        /* <DEDUP_REMOVED lines=99> */
.L_x_2205:
[----:B------:R-:W-:Y:S05]  /*ce70*/  BSYNC B0 ;  /* 0x0000000000007941 */ /* 0x000fea0003800000 */
.L_x_2204:
        /* <DEDUP_REMOVED lines=99> */
.L_x_2207:
[----:B------:R-:W-:Y:S05]  /*d4b0*/  BSYNC B0 ;  /* 0x0000000000007941 */ /* 0x000fea0003800000 */
.L_x_2206:
        /* <DEDUP_REMOVED lines=98> */
.L_x_2197:
[----:B------:R-:W-:Y:S05]  /*dae0*/  BSYNC B2 ;  /* 0x0000000000027941 */ /* 0x000fea0003800000 */
.L_x_2181:
        /* <DEDUP_REMOVED lines=38> */
[----:B---3--:R-:W2:Y:S01]  /*dd50*/  SHFL.IDX PT, R6, R5, RZ, 0x181f ;  /* 0x00181fff05067589 */ /* 0x008ea200000e0000 */
[C---:B------:R-:W-:Y:S02]  /*dd60*/  IADD3 R2, R200.reuse, 0x20, RZ ;  /* 0x00000020c8027810 */ /* 0x040fe40007ffe0ff */
[----:B------:R-:W-:Y:S01]  /*dd70*/  @P1 IADD3 R2, R200, -0x20, RZ ;  /* 0xffffffe0c8021810 */ /* 0x000fe20007ffe0ff */
[----:B------:R-:W3:Y:S01]  /*dd80*/  SHFL.IDX PT, R11, R3, RZ, 0x181f ;  /* 0x00181fff030b7589 */ /* 0x000ee200000e0000 */
[----:B------:R-:W-:-:S03]  /*dd90*/  ISETP.LT.OR P1, PT, R4, 0x1, P3 ;  /* 0x000000010400780c */ /* 0x000fc60001f21670 */
[----:B------:R-:W4:Y:S04]  /*dda0*/  SHFL.IDX PT, R15, R5, 0x1, 0x181f ;  /* 0x00381f00050f7f89 */ /* 0x000f2800000e0000 */
[----:B------:R-:W1:Y:S04]  /*ddb0*/  SHFL.IDX PT, R17, R3, 0x1, 0x181f ;  /* 0x00381f0003117f89 */ /* 0x000e6800000e0000 */
[----:B------:R-:W-:Y:S04]  /*ddc0*/  LDSM.16.M88.4 R40, [R2] ;  /* 0x000000000228783b */ /* 0x000fe80000000200 */
[----:B------:R-:W-:Y:S01]  /*ddd0*/  LDSM.16.M88.4 R60, [R2+0x800] ;  /* 0x00080000023c783b */ /* 0x000fe20000000200 */
[----:B--2---:R-:W-:-:S03]  /*dde0*/  IADD3 R8, P0, R6, R215, RZ ;  /* 0x000000d706087210 */ /* 0x004fc60007f1e0ff */
[----:B------:R-:W-:Y:S04]  /*ddf0*/  LDSM.16.M88.4 R44, [R2+0x1000] ;  /* 0x00100000022c783b */ /* 0x000fe80000000200 */
[----:B------:R-:W-:Y:S01]  /*de00*/  LDSM.16.M88.4 R92, [R2+0x1800] ;  /* 0x00180000025c783b */ /* 0x000fe20000000200 */
[C---:B---3--:R-:W-:Y:S01]  /*de10*/  IMAD.X R9, R11.reuse, 0x1, R216, P0 ;  /* 0x000000010b097824 */ /* 0x048fe200000e06d8 */
[----:B------:R-:W-:Y:S02]  /*de20*/  IADD3 R10, P0, R6, R218, RZ ;  /* 0x000000da060a7210 */ /* 0x000fe40007f1e0ff */
[----:B------:R-:W-:Y:S03]  /*de30*/  LDSM.16.M88.4 R100, [R2+0x2000] ;  /* 0x002000000264783b */ /* 0x000fe60000000200 */
[----:B------:R-:W-:Y:S01]  /*de40*/  IMAD.X R11, R11, 0x1, R217, P0 ;  /* 0x000000010b0b7824 */ /* 0x000fe200000e06d9 */
[----:B------:R-:W-:Y:S04]  /*de50*/  LDSM.16.M88.4 R108, [R2+0x2800] ;  /* 0x00280000026c783b */ /* 0x000fe80000000200 */
[----:B------:R-:W-:Y:S04]  /*de60*/  LDSM.16.M88.4 R124, [R2+0x3000] ;  /* 0x00300000027c783b */ /* 0x000fe80000000200 */
[----:B------:R-:W2:Y:S04]  /*de70*/  SHFL.IDX PT, R2, R5, 0x2, 0x181f ;  /* 0x00581f0005027f89 */ /* 0x000ea800000e0000 */
[----:B------:R-:W3:Y:S04]  /*de80*/  SHFL.IDX PT, R6, R3, 0x2, 0x181f ;  /* 0x00581f0003067f89 */ /* 0x000ee800000e0000 */
        /* <DEDUP_REMOVED lines=23> */
[----:B---3--:R-:W-:-:S12]  /*e000*/  IMAD.X R11, R6, 0x1, R216, P0 ;  /* 0x00000001060b7824 */ /* 0x008fd800000e06d8 */
[----:B------:R2:W-:Y:S01]  /*e010*/  LDGSTS.E.BYPASS.LTC128B.128 [R213+0x2100], [R10.64], !P4 ;  /* 0x021000000ad57fae */ /* 0x0005e2000e101d48 */
[----:B-1----:R-:W-:-:S05]  /*e020*/  IADD3 R8, P0, R2, R218, RZ ;  /* 0x000000da02087210 */ /* 0x002fca0007f1e0ff */
[----:B------:R-:W-:Y:S01]  /*e030*/  IMAD.X R9, R6, 0x1, R217, P0 ;  /* 0x0000000106097824 */ /* 0x000fe200000e06d9 */
[----:B------:R-:W-:-:S04]  /*e040*/  ISETP.GT.AND P0, PT, R18, 0x7f, PT ;  /* 0x0000007f1200780c */ /* 0x000fc80003f04270 */
[----:B------:R2:W-:Y:S09]  /*e050*/  LDGSTS.E.BYPASS.LTC128B.128 [R213+0x5900], [R8.64], !P1 ;  /* 0x0590000008d57fae */ /* 0x0005f2000c901d48 */
[----:B------:R-:W-:Y:S05]  /*e060*/  @P0 BRA `(.L_x_2209) ;  /* 0x000000e000000947 */ /* 0x000fea0003800000 */
[----:B------:R-:W-:Y:S05]  /*e070*/  BRA.DIV ~URZ, `(.L_x_2210) ;  /* 0x0000ad527f007947 */ /* 0x000fea000b800000 */
[----:B------:R1:W3:Y:S04]  /*e080*/  SHFL.IDX PT, R6, R3, 0x3, 0x181f ;  /* 0x00781f0003067f89 */ /* 0x0002e800000e0000 */
[----:B------:R1:W4:Y:S02]  /*e090*/  SHFL.IDX PT, R2, R5, 0x3, 0x181f ;  /* 0x00781f0005027f89 */ /* 0x00032400000e0000 */
.L_x_2306:
[C---:B------:R-:W-:Y:S02]  /*e0a0*/  ISETP.LT.OR P3, PT, R4.reuse, 0x61, P3 ;  /* 0x000000610400780c */ /* 0x040fe40001f61670 */
[----:B------:R-:W-:-:S02]  /*e0b0*/  ISETP.LT.OR P2, PT, R4, 0x61, P2 ;  /* 0x000000610400780c */ /* 0x000fc40001741670 */
[C---:B----4-:R-:W-:Y:S02]  /*e0c0*/  IADD3 R4, P1, R2.reuse, R215, RZ ;  /* 0x000000d702047210 */ /* 0x050fe40007f3e0ff */
[----:B------:R-:W-:-:S03]  /*e0d0*/  IADD3 R2, P0, R2, R218, RZ ;  /* 0x000000da02027210 */ /* 0x000fc60007f1e0ff */
[C---:B-1-3--:R-:W-:Y:S02]  /*e0e0*/  IMAD.X R5, R6.reuse, 0x1, R216, P1 ;  /* 0x0000000106057824 */ /* 0x04afe400008e06d8 */
[----:B------:R-:W-:-:S03]  /*e0f0*/  IMAD.X R3, R6, 0x1, R217, P0 ;  /* 0x0000000106037824 */ /* 0x000fc600000e06d9 */
[----:B------:R-:W-:Y:S01]  /*e100*/  @!PT LDS RZ, [RZ] ;  /* 0x00000000fffff984 */ /* 0x000fe20000000800 */
[----:B------:R-:W-:Y:S01]  /*e110*/  @!PT LDS RZ, [RZ] ;  /* 0x00000000fffff984 */ /* 0x000fe20000000800 */
[----:B------:R-:W-:Y:S01]  /*e120*/  @!PT LDS RZ, [RZ] ;  /* 0x00000000fffff984 */ /* 0x000fe20000000800 */
[----:B------:R1:W-:Y:S04]  /*e130*/  LDGSTS.E.BYPASS.LTC128B.128 [R214+0x3100], [R4.64], !P3 ;  /* 0x0310000004d67fae */ /* 0x0003e8000d901d48 */
[----:B------:R1:W-:Y:S02]  /*e140*/  LDGSTS.E.BYPASS.LTC128B.128 [R214+0x6900], [R2.64], !P2 ;  /* 0x0690000002d67fae */ /* 0x0003e4000d101d48 */
.L_x_2209:
[----:B------:R-:W-:Y:S05]  /*e150*/  BSYNC B0 ;  /* 0x0000000000007941 */ /* 0x000fea0003800000 */
.L_x_2208:
[C---:B--2---:R-:W-:Y:S01]  /*e160*/  HMMA.16816.F32.BF16 R16, R140.reuse, R36, RZ ;  /* 0x000000248c10723c */ /* 0x044fe200000418ff */
[----:B------:R-:W-:Y:S01]  /*e170*/  R2P PR, R82, 0x6 ;  /* 0x0000000652007804 */ /* 0x000fe20000000000 */
[----:B-1----:R-:W-:Y:S01]  /*e180*/  IMAD.MOV.U32 R2, RZ, RZ, 0x40 ;  /* 0x00000040ff027424 */ /* 0x002fe200078e00ff */
[----:B------:R-:W-:Y:S01]  /*e190*/  IADD3 R205, R200, 0x20, RZ ;  /* 0x00000020c8cd7810 */ /* 0x000fe20007ffe0ff */
[----:B------:R-:W0:Y:S01]  /*e1a0*/  LDGDEPBAR ;  /* 0x00000000000079af */ /* 0x000e220000000000 */
[----:B------:R-:W-:Y:S01]  /*e1b0*/  ISETP.GT.AND P0, PT, R129, R252, PT ;  /* 0x000000fc8100720c */ /* 0x000fe20003f04270 */
[----:B------:R-:W-:Y:S01]  /*e1c0*/  BSSY B1, `(.L_x_2211) ;  /* 0x0000104000017945 */ /* 0x000fe20003800000 */
[----:B------:R-:W-:Y:S01]  /*e1d0*/  SEL R2, R2, 0xffffffc0, !P2 ;  /* 0xffffffc002027807 */ /* 0x000fe20005000000 */
[----:B------:R-:W-:Y:S04]  /*e1e0*/  HMMA.16816.F32.BF16 R32, R140, R28, RZ ;  /* 0x0000001c8c20723c */ /* 0x000fe800000418ff */
[----:B------:R-:W-:-:S02]  /*e1f0*/  IMAD.IADD R3, R200, 0x1, R2 ;  /* 0x00000001c8037824 */ /* 0x000fc400078e0202 */
[----:B------:R-:W-:Y:S02]  /*e200*/  @P1 IADD3 R205, R200, -0x20, RZ ;  /* 0xffffffe0c8cd1810 */ /* 0x000fe40007ffe0ff */
[----:B------:R-:W-:Y:S02]  /*e210*/  HMMA.16816.F32.BF16 R8, R140, R38, RZ ;  /* 0x000000268c08723c */ /* 0x000fe400000418ff */
[----:B------:R-:W-:-:S06]  /*e220*/  IADD3 R83, R2, 0x3800, R205 ;  /* 0x0000380002537810 */ /* 0x000fcc0007ffe0cd */
[C---:B------:R-:W-:Y:S08]  /*e230*/  HMMA.16816.F32.BF16 R28, R140.reuse, R30, RZ ;  /* 0x0000001e8c1c723c */ /* 0x040ff000000418ff */
[C---:B------:R-:W-:Y:S08]  /*e240*/  HMMA.16816.F32.BF16 R24, R140.reuse, R20, RZ ;  /* 0x000000148c18723c */ /* 0x040ff000000418ff */
[----:B------:R-:W-:Y:S08]  /*e250*/  HMMA.16816.F32.BF16 R20, R140, R22, RZ ;  /* 0x000000168c14723c */ /* 0x000ff000000418ff */
[C---:B------:R-:W-:Y:S01]  /*e260*/  HMMA.16816.F32.BF16 R56, R144.reuse, R44, R16 ;  /* 0x0000002c9038723c */ /* 0x040fe20000041810 */
[----:B------:R-:W1:Y:S07]  /*e270*/  LDSM.16.M88.4 R16, [R3+0x1000] ;  /* 0x001000000310783b */ /* 0x000e6e0000000200 */
[C---:B------:R-:W-:Y:S08]  /*e280*/  HMMA.16816.F32.BF16 R8, R144.reuse, R46, R8 ;  /* 0x0000002e9008723c */ /* 0x040ff00000041808 */
[C---:B------:R-:W-:Y:S08]  /*e290*/  HMMA.16816.F32.BF16 R84, R144.reuse, R40, R32 ;  /* 0x000000289054723c */ /* 0x040ff00000041820 */
[----:B------:R-:W-:Y:S08]  /*e2a0*/  HMMA.16816.F32.BF16 R68, R144, R42, R28 ;  /* 0x0000002a9044723c */ /* 0x000ff0000004181c */
[C---:B------:R-:W-:Y:S08]  /*e2b0*/  HMMA.16816.F32.BF16 R44, R140.reuse, R72, RZ ;  /* 0x000000488c2c723c */ /* 0x040ff000000418ff */
[----:B------:R-:W-:Y:S01]  /*e2c0*/  HMMA.16816.F32.BF16 R40, R140, R74, RZ ;  /* 0x0000004a8c28723c */ /* 0x000fe200000418ff */
[----:B------:R-:W-:Y:S07]  /*e2d0*/  LDSM.16.M88.4 R72, [R3+0x1800] ;  /* 0x001800000348783b */ /* 0x000fee0000000200 */
[C---:B------:R-:W-:Y:S01]  /*e2e0*/  HMMA.16816.F32.BF16 R64, R144.reuse, R60, R24 ;  /* 0x0000003c9040723c */ /* 0x040fe20000041818 */
[----:B------:R-:W2:Y:S07]  /*e2f0*/  LDSM.16.M88.4 R24, [R3] ;  /* 0x000000000318783b */ /* 0x000eae0000000200 */
[----:B------:R-:W-:Y:S01]  /*e300*/  HMMA.16816.F32.BF16 R60, R144, R62, R20 ;  /* 0x0000003e903c723c */ /* 0x000fe20000041814 */
[----:B------:R-:W3:Y:S07]  /*e310*/  LDSM.16.M88.4 R20, [R3+0x800] ;  /* 0x000800000314783b */ /* 0x000eee0000000200 */
[C---:B------:R-:W-:Y:S08]  /*e320*/  HMMA.16816.F32.BF16 R52, R140.reuse, R48, RZ ;  /* 0x000000308c34723c */ /* 0x040ff000000418ff */
[C---:B------:R-:W-:Y:S08]  /*e330*/  HMMA.16816.F32.BF16 R36, R140.reuse, R88, RZ ;  /* 0x000000588c24723c */ /* 0x040ff000000418ff */
[C---:B------:R-:W-:Y:S08]  /*e340*/  HMMA.16816.F32.BF16 R48, R140.reuse, R50, RZ ;  /* 0x000000328c30723c */ /* 0x040ff000000418ff */
[----:B------:R-:W-:Y:S08]  /*e350*/  HMMA.16816.F32.BF16 R32, R140, R90, RZ ;  /* 0x0000005a8c20723c */ /* 0x000ff000000418ff */
[C---:B------:R-:W-:Y:S01]  /*e360*/  HMMA.16816.F32.BF16 R116, R144.reuse, R100, R44 ;  /* 0x000000649074723c */ /* 0x040fe2000004182c */
[----:B------:R-:W4:Y:S07]  /*e370*/  LDSM.16.M88.4 R44, [R3+0x2000] ;  /* 0x00200000032c783b */ /* 0x000f2e0000000200 */
[----:B------:R-:W-:Y:S08]  /*e380*/  HMMA.16816.F32.BF16 R100, R144, R102, R40 ;  /* 0x000000669064723c */ /* 0x000ff00000041828 */
[----:B-1----:R-:W-:Y:S08]  /*e390*/  HMMA.16816.F32.BF16 R40, R176, R18, R8 ;  /* 0x00000012b028723c */ /* 0x002ff00000041808 */
[C---:B------:R-:W-:Y:S08]  /*e3a0*/  HMMA.16816.F32.BF16 R8, R140.reuse, R122, RZ ;  /* 0x0000007a8c08723c */ /* 0x040ff000000418ff */
[----:B------:R-:W-:Y:S08]  /*e3b0*/  HMMA.16816.F32.BF16 R28, R140, R120, RZ ;  /* 0x000000788c1c723c */ /* 0x000ff000000418ff */
[C---:B------:R-:W-:Y:S08]  /*e3c0*/  HMMA.16816.F32.BF16 R52, R144.reuse, R92, R52 ;  /* 0x0000005c9034723c */ /* 0x040ff00000041834 */
[C---:B------:R-:W-:Y:S01]  /*e3d0*/  HMMA.16816.F32.BF16 R112, R144.reuse, R108, R36 ;  /* 0x0000006c9070723c */ /* 0x040fe20000041824 */
[----:B------:R-:W1:Y:S07]  /*e3e0*/  LDSM.16.M88.4 R36, [R3+0x2800] ;  /* 0x002800000324783b */ /* 0x000e6e0000000200 */
[C---:B------:R-:W-:Y:S08]  /*e3f0*/  HMMA.16816.F32.BF16 R48, R144.reuse, R94, R48 ;  /* 0x0000005e9030723c */ /* 0x040ff00000041830 */
[----:B------:R-:W-:Y:S01]  /*e400*/  HMMA.16816.F32.BF16 R108, R144, R110, R32 ;  /* 0x0000006e906c723c */ /* 0x000fe20000041820 */
[----:B------:R-:W1:Y:S07]  /*e410*/  LDSM.16.M88.4 R32, [R3+0x3000] ;  /* 0x003000000320783b */ /* 0x000e6e0000000200 */
[C---:B--2---:R-:W-:Y:S08]  /*e420*/  HMMA.16816.F32.BF16 R92, R176.reuse, R26, R68 ;  /* 0x0000001ab05c723c */ /* 0x044ff00000041844 */
[C---:B---3--:R-:W-:Y:S08]  /*e430*/  HMMA.16816.F32.BF16 R88, R176.reuse, R20, R64 ;  /* 0x00000014b058723c */ /* 0x048ff00000041840 */
[C---:B------:R-:W-:Y:S08]  /*e440*/  HMMA.16816.F32.BF16 R68, R176.reuse, R22, R60 ;  /* 0x00000016b044723c */ /* 0x040ff0000004183c */
[----:B------:R-:W-:Y:S01]  /*e450*/  HMMA.16816.F32.BF16 R56, R176, R16, R56 ;  /* 0x00000010b038723c */ /* 0x000fe20000041838 */
[----:B------:R-:W2:Y:S07]  /*e460*/  LDSM.16.M88.4 R16, [R83+-0x2800] ;  /* 0xffd800005310783b */ /* 0x000eae0000000200 */
[C---:B------:R-:W-:Y:S01]  /*e470*/  HMMA.16816.F32.BF16 R20, R144.reuse, R126, R8 ;  /* 0x0000007e9014723c */ /* 0x040fe20000041808 */
[----:B------:R-:W3:Y:S07]  /*e480*/  LDSM.16.M88.4 R8, [R83+-0x2000] ;  /* 0xffe000005308783b */ /* 0x000eee0000000200 */
[----:B------:R-:W-:Y:S01]  /*e490*/  HMMA.16816.F32.BF16 R104, R144, R124, R28 ;  /* 0x0000007c9068723c */ /* 0x000fe2000004181c */
[----:B------:R-:W2:Y:S07]  /*e4a0*/  LDSM.16.M88.4 R28, [R83+-0x3800] ;  /* 0xffc80000531c783b */ /* 0x000eae0000000200 */
[C---:B------:R-:W-:Y:S01]  /*e4b0*/  HMMA.16816.F32.BF16 R96, R176.reuse, R24, R84 ;  /* 0x00000018b060723c */ /* 0x040fe20000041854 */
[----:B------:R-:W2:Y:S04]  /*e4c0*/  LDSM.16.M88.4 R24, [R83+-0x3000] ;  /* 0xffd000005318783b */ /* 0x000ea80000000200 */
[----:B------:R-:W2:Y:S03]  /*e4d0*/  LDSM.16.M88.4 R84, [R83+-0x1800] ;  /* 0xffe800005354783b */ /* 0x000ea60000000200 */
[C---:B------:R-:W-:Y:S08]  /*e4e0*/  HMMA.16816.F32.BF16 R52, R176.reuse, R72, R52 ;  /* 0x00000048b034723c */ /* 0x040ff00000041834 */
[C---:B------:R-:W-:Y:S08]  /*e4f0*/  HMMA.16816.F32.BF16 R64, R176.reuse, R74, R48 ;  /* 0x0000004ab040723c */ /* 0x040ff00000041830 */
[C---:B----4-:R-:W-:Y:S08]  /*e500*/  HMMA.16816.F32.BF16 R60, R176.reuse, R44, R116 ;  /* 0x0000002cb03c723c */ /* 0x050ff00000041874 */
[C---:B-1----:R-:W-:Y:S08]  /*e510*/  HMMA.16816.F32.BF16 R116, R176.reuse, R36, R112 ;  /* 0x00000024b074723c */ /* 0x042ff00000041870 */
[C---:B------:R-:W-:Y:S01]  /*e520*/  HMMA.16816.F32.BF16 R112, R176.reuse, R38, R108 ;  /* 0x00000026b070723c */ /* 0x040fe2000004186c */
[----:B------:R-:W-:Y:S07]  /*e530*/  LDSM.16.M88.4 R36, [R83+-0x1000] ;  /* 0xfff000005324783b */ /* 0x000fee0000000200 */
[C---:B------:R-:W-:Y:S08]  /*e540*/  HMMA.16816.F32.BF16 R108, R176.reuse, R32, R104 ;  /* 0x00000020b06c723c */ /* 0x040ff00000041868 */
[----:B------:R-:W-:Y:S01]  /*e550*/  HMMA.16816.F32.BF16 R104, R176, R34, R20 ;  /* 0x00000022b068723c */ /* 0x000fe20000041814 */
[----:B------:R-:W1:Y:S04]  /*e560*/  LDSM.16.M88.4 R20, [R200+0x4800] ;  /* 0x00480000c814783b */ /* 0x000e680000000200 */
[----:B------:R-:W-:Y:S03]  /*e570*/  LDSM.16.M88.4 R32, [R83+-0x800] ;  /* 0xfff800005320783b */ /* 0x000fe60000000200 */
[C---:B--2---:R-:W-:Y:S08]  /*e580*/  HMMA.16816.F32.BF16 R56, R180.reuse, R16, R56 ;  /* 0x00000010b438723c */ /* 0x044ff00000041838 */
[C---:B------:R-:W-:Y:S01]  /*e590*/  HMMA.16816.F32.BF16 R48, R180.reuse, R18, R40 ;  /* 0x00000012b430723c */ /* 0x040fe20000041828 */
[----:B------:R-:W2:Y:S07]  /*e5a0*/  LDSM.16.M88.4 R16, [R200+0x5000] ;  /* 0x00500000c810783b */ /* 0x000eae0000000200 */
[C---:B---3--:R-:W-:Y:S01]  /*e5b0*/  HMMA.16816.F32.BF16 R40, R180.reuse, R8, R52 ;  /* 0x00000008b428723c */ /* 0x048fe20000041834 */
[----:B------:R-:W3:Y:S07]  /*e5c0*/  LDSM.16.M88.4 R52, [R200+0x5800] ;  /* 0x00580000c834783b */ /* 0x000eee0000000200 */
[C---:B------:R-:W-:Y:S08]  /*e5d0*/  HMMA.16816.F32.BF16 R96, R180.reuse, R28, R96 ;  /* 0x0000001cb460723c */ /* 0x040ff00000041860 */
[C---:B------:R-:W-:Y:S01]  /*e5e0*/  HMMA.16816.F32.BF16 R92, R180.reuse, R30, R92 ;  /* 0x0000001eb45c723c */ /* 0x040fe2000004185c */
[----:B------:R-:W4:Y:S07]  /*e5f0*/  LDSM.16.M88.4 R28, [R200+0x3800] ;  /* 0x00380000c81c783b */ /* 0x000f2e0000000200 */
[C---:B------:R-:W-:Y:S08]  /*e600*/  HMMA.16816.F32.BF16 R72, R180.reuse, R24, R88 ;  /* 0x00000018b448723c */ /* 0x040ff00000041858 */
[----:B------:R-:W-:Y:S01]  /*e610*/  HMMA.16816.F32.BF16 R68, R180, R26, R68 ;  /* 0x0000001ab444723c */ /* 0x000fe20000041844 */
[----:B------:R-:W2:Y:S07]  /*e620*/  LDSM.16.M88.4 R24, [R200+0x4000] ;  /* 0x00400000c818783b */ /* 0x000eae0000000200 */
[----:B------:R-:W-:Y:S08]  /*e630*/  HMMA.16816.F32.BF16 R100, R176, R46, R100 ;  /* 0x0000002eb064723c */ /* 0x000ff00000041864 */
[C---:B------:R-:W-:Y:S08]  /*e640*/  HMMA.16816.F32.BF16 R8, R180.reuse, R10, R64 ;  /* 0x0000000ab408723c */ /* 0x040ff00000041840 */
[----:B------:R-:W-:Y:S08]  /*e650*/  HMMA.16816.F32.BF16 R44, R180, R84, R60 ;  /* 0x00000054b42c723c */ /* 0x000ff0000004183c */
[C---:B-1----:R-:W-:Y:S08]  /*e660*/  HMMA.16816.F32.BF16 R64, R184.reuse, R20, R56 ;  /* 0x00000014b840723c */ /* 0x042ff00000041838 */
[C---:B------:R-:W-:Y:S01]  /*e670*/  HMMA.16816.F32.BF16 R60, R184.reuse, R22, R48 ;  /* 0x00000016b83c723c */ /* 0x040fe20000041830 */
[----:B------:R-:W1:Y:S07]  /*e680*/  LDSM.16.M88.4 R48, [R200+0x6000] ;  /* 0x00600000c830783b */ /* 0x000e6e0000000200 */
[C---:B--2---:R-:W-:Y:S01]  /*e690*/  HMMA.16816.F32.BF16 R56, R184.reuse, R16, R40 ;  /* 0x00000010b838723c */ /* 0x044fe20000041828 */
[----:B------:R-:W-:Y:S07]  /*e6a0*/  LDSM.16.M88.4 R40, [R205+0x3800] ;  /* 0x00380000cd28783b */ /* 0x000fee0000000200 */
[----:B------:R-:W-:Y:S08]  /*e6b0*/  HMMA.16816.F32.BF16 R20, R184, R18, R8 ;  /* 0x00000012b814723c */ /* 0x000ff00000041808 */
[----:B------:R-:W-:Y:S08]  /*e6c0*/  HMMA.16816.F32.BF16 R84, R180, R86, R100 ;  /* 0x00000056b454723c */ /* 0x000ff00000041864 */
[----:B---3--:R-:W-:Y:S01]  /*e6d0*/  HMMA.16816.F32.BF16 R16, R184, R52, R44 ;  /* 0x00000034b810723c */ /* 0x008fe2000004182c */
[----:B------:R-:W2:Y:S07]  /*e6e0*/  LDSM.16.M88.4 R44, [R200+0x6800] ;  /* 0x00680000c82c783b */ /* 0x000eae0000000200 */
[C---:B------:R-:W-:Y:S08]  /*e6f0*/  HMMA.16816.F32.BF16 R116, R180.reuse, R36, R116 ;  /* 0x00000024b474723c */ /* 0x040ff00000041874 */
[C---:B------:R-:W-:Y:S01]  /*e700*/  HMMA.16816.F32.BF16 R112, R180.reuse, R38, R112 ;  /* 0x00000026b470723c */ /* 0x040fe20000041870 */
[----:B------:R-:W3:Y:S07]  /*e710*/  LDSM.16.M88.4 R36, [R205+0x4000] ;  /* 0x00400000cd24783b */ /* 0x000eee0000000200 */
[C---:B------:R-:W-:Y:S08]  /*e720*/  HMMA.16816.F32.BF16 R108, R180.reuse, R32, R108 ;  /* 0x00000020b46c723c */ /* 0x040ff0000004186c */
[----:B------:R-:W-:Y:S01]  /*e730*/  HMMA.16816.F32.BF16 R104, R180, R34, R104 ;  /* 0x00000022b468723c */ /* 0x000fe20000041868 */
[----:B------:R-:W1:Y:S07]  /*e740*/  LDSM.16.M88.4 R32, [R205+0x4800] ;  /* 0x00480000cd20783b */ /* 0x000e6e0000000200 */
[C---:B----4-:R-:W-:Y:S08]  /*e750*/  HMMA.16816.F32.BF16 R96, R184.reuse, R28, R96 ;  /* 0x0000001cb860723c */ /* 0x050ff00000041860 */
[C---:B------:R-:W-:Y:S01]  /*e760*/  HMMA.16816.F32.BF16 R88, R184.reuse, R30, R92 ;  /* 0x0000001eb858723c */ /* 0x040fe2000004185c */
[----:B------:R-:W4:Y:S07]  /*e770*/  LDSM.16.M88.4 R28, [R205+0x5000] ;  /* 0x00500000cd1c783b */ /* 0x000f2e0000000200 */
[C---:B------:R-:W-:Y:S08]  /*e780*/  HMMA.16816.F32.BF16 R72, R184.reuse, R24, R72 ;  /* 0x00000018b848723c */ /* 0x040ff00000041848 */
[C---:B------:R-:W-:Y:S01]  /*e790*/  HMMA.16816.F32.BF16 R68, R184.reuse, R26, R68 ;  /* 0x0000001ab844723c */ /* 0x040fe20000041844 */
[----:B------:R-:W3:Y:S07]  /*e7a0*/  LDSM.16.M88.4 R24, [R205+0x5800] ;  /* 0x00580000cd18783b */ /* 0x000eee0000000200 */
[C---:B------:R-:W-:Y:S01]  /*e7b0*/  HMMA.16816.F32.BF16 R8, R184.reuse, R54, R84 ;  /* 0x00000036b808723c */ /* 0x040fe20000041854 */
[----:B------:R-:W3:Y:S07]  /*e7c0*/  LDSM.16.M88.4 R84, [R205+0x6000] ;  /* 0x00600000cd54783b */ /* 0x000eee0000000200 */
[C---:B-1----:R-:W-:Y:S08]  /*e7d0*/  HMMA.16816.F32.BF16 R52, R184.reuse, R48, R116 ;  /* 0x00000030b834723c */ /* 0x042ff00000041874 */
[C---:B------:R-:W-:Y:S08]  /*e7e0*/  HMMA.16816.F32.BF16 R92, R184.reuse, R50, R112 ;  /* 0x00000032b85c723c */ /* 0x040ff00000041870 */
[----:B--2---:R-:W-:Y:S08]  /*e7f0*/  HMMA.16816.F32.BF16 R116, R184, R44, R108 ;  /* 0x0000002cb874723c */ /* 0x004ff0000004186c */
[C---:B------:R-:W-:Y:S01]  /*e800*/  HMMA.16816.F32.BF16 R112, R188.reuse, R40, R96 ;  /* 0x00000028bc70723c */ /* 0x040fe20000041860 */
[----:B------:R-:W-:Y:S07]  /*e810*/  LDSM.16.M88.4 R96, [R3+0x6800] ;  /* 0x006800000360783b */ /* 0x000fee0000000200 */
[C---:B------:R-:W-:Y:S01]  /*e820*/  HMMA.16816.F32.BF16 R108, R188.reuse, R42, R88 ;  /* 0x0000002abc6c723c */ /* 0x040fe20000041858 */
        /* <DEDUP_REMOVED lines=9> */
[----:B------:R-:W4:Y:S04]  /*e8c0*/  LDSM.16.M88.4 R28, [R3+0x4800] ;  /* 0x00480000031c783b */ /* 0x000f280000000200 */
[----:B------:R-:W-:Y:S03]  /*e8d0*/  LDSM.16.M88.4 R20, [R3+0x5800] ;  /* 0x005800000314783b */ /* 0x000fe60000000200 */
[C---:B------:R-:W-:Y:S08]  /*e8e0*/  HMMA.16816.F32.BF16 R48, R188.reuse, R24, R16 ;  /* 0x00000018bc30723c */ /* 0x040ff00000041810 */
[----:B------:R-:W-:Y:S01]  /*e8f0*/  HMMA.16816.F32.BF16 R16, R188, R26, R8 ;  /* 0x0000001abc10723c */ /* 0x000fe20000041808 */
[----:B------:R-:W3:Y:S07]  /*e900*/  LDSM.16.M88.4 R24, [R3+0x5000] ;  /* 0x005000000318783b */ /* 0x000eee0000000200 */
[----:B------:R-:W-:Y:S01]  /*e910*/  HMMA.16816.F32.BF16 R104, R184, R46, R104 ;  /* 0x0000002eb868723c */ /* 0x000fe20000041868 */
[----:B------:R-:W3:Y:S07]  /*e920*/  LDSM.16.M88.4 R44, [R3+0x6000] ;  /* 0x00600000032c783b */ /* 0x000eee0000000200 */
[C---:B------:R-:W-:Y:S08]  /*e930*/  HMMA.16816.F32.BF16 R8, R188.reuse, R84, R52 ;  /* 0x00000054bc08723c */ /* 0x040ff00000041834 */
[C---:B------:R-:W-:Y:S08]  /*e940*/  HMMA.16816.F32.BF16 R52, R188.reuse, R86, R92 ;  /* 0x00000056bc34723c */ /* 0x040ff0000004185c */
[----:B-1----:R-:W-:Y:S08]  /*e950*/  HMMA.16816.F32.BF16 R64, R188, R40, R116 ;  /* 0x00000028bc40723c */ /* 0x002ff00000041874 */
[C---:B--2---:R-:W-:Y:S08]  /*e960*/  HMMA.16816.F32.BF16 R116, R192.reuse, R36, R112 ;  /* 0x00000024c074723c */ /* 0x044ff00000041870 */
[----:B------:R-:W-:Y:S01]  /*e970*/  HMMA.16816.F32.BF16 R112, R192, R38, R108 ;  /* 0x00000026c070723c */ /* 0x000fe2000004186c */
[----:B------:R-:W-:Y:S07]  /*e980*/  LDSM.16.M88.4 R36, [R83+0x2000] ;  /* 0x002000005324783b */ /* 0x000fee0000000200 */
[----:B------:R-:W-:Y:S01]  /*e990*/  HMMA.16816.F32.BF16 R104, R188, R42, R104 ;  /* 0x0000002abc68723c */ /* 0x000fe20000041868 */
[----:B------:R-:W1:Y:S07]  /*e9a0*/  LDSM.16.M88.4 R40, [R83+0x1800] ;  /* 0x001800005328783b */ /* 0x000e6e0000000200 */
[C---:B---3--:R-:W-:Y:S08]  /*e9b0*/  HMMA.16816.F32.BF16 R108, R192.reuse, R32, R100 ;  /* 0x00000020c06c723c */ /* 0x048ff00000041864 */
[C---:B------:R-:W-:Y:S01]  /*e9c0*/  HMMA.16816.F32.BF16 R100, R192.reuse, R34, R88 ;  /* 0x00000022c064723c */ /* 0x040fe20000041858 */
[----:B------:R-:W-:Y:S07]  /*e9d0*/  LDSM.16.M88.4 R32, [R83+0x2800] ;  /* 0x002800005320783b */ /* 0x000fee0000000200 */
[C---:B----4-:R-:W-:Y:S08]  /*e9e0*/  HMMA.16816.F32.BF16 R88, R192.reuse, R30, R68 ;  /* 0x0000001ec058723c */ /* 0x050ff00000041844 */
[C---:B------:R-:W-:Y:S08]  /*e9f0*/  HMMA.16816.F32.BF16 R68, R192.reuse, R26, R56 ;  /* 0x0000001ac044723c */ /* 0x040ff00000041838 */
[C---:B------:R-:W-:Y:S08]  /*ea00*/  HMMA.16816.F32.BF16 R56, R192.reuse, R20, R48 ;  /* 0x00000014c038723c */ /* 0x040ff00000041830 */
[C---:B------:R-:W-:Y:S01]  /*ea10*/  HMMA.16816.F32.BF16 R84, R192.reuse, R24, R60 ;  /* 0x00000018c054723c */ /* 0x040fe2000004183c */
[----:B------:R-:W-:Y:S07]  /*ea20*/  LDSM.16.M88.4 R60, [R83+0x800] ;  /* 0x00080000533c783b */ /* 0x000fee0000000200 */
[C---:B------:R-:W-:Y:S08]  /*ea30*/  HMMA.16816.F32.BF16 R48, R192.reuse, R22, R16 ;  /* 0x00000016c030723c */ /* 0x040ff00000041810 */
[C---:B------:R-:W-:Y:S01]  /*ea40*/  HMMA.16816.F32.BF16 R92, R192.reuse, R28, R72 ;  /* 0x0000001cc05c723c */ /* 0x040fe20000041848 */
[----:B------:R-:W-:Y:S04]  /*ea50*/  LDSM.16.M88.4 R28, [R83+0x3000] ;  /* 0x00300000531c783b */ /* 0x000fe80000000200 */
[----:B------:R-:W-:Y:S03]  /*ea60*/  LDSM.16.M88.4 R72, [R83] ;  /* 0x000000005348783b */ /* 0x000fe60000000200 */
[C---:B------:R-:W-:Y:S08]  /*ea70*/  HMMA.16816.F32.BF16 R24, R192.reuse, R44, R8 ;  /* 0x0000002cc018723c */ /* 0x040ff00000041808 */
[----:B------:R-:W-:Y:S01]  /*ea80*/  HMMA.16816.F32.BF16 R20, R192, R46, R52 ;  /* 0x0000002ec014723c */ /* 0x000fe20000041834 */
[----:B------:R-:W2:Y:S01]  /*ea90*/  LDSM.16.M88.4 R44, [R83+0x1000] ;  /* 0x00100000532c783b */ /* 0x000ea20000000200 */
[----:B------:R-:W-:-:S06]  /*eaa0*/  DEPBAR.LE SB0, 0x0 ;  /* 0x000080000000791a */ /* 0x000fcc0000000000 */
[C---:B------:R-:W-:Y:S08]  /*eab0*/  HMMA.16816.F32.BF16 R16, R192.reuse, R96, R64 ;  /* 0x00000060c010723c */ /* 0x040ff00000041840 */
[----:B------:R-:W-:Y:S08]  /*eac0*/  HMMA.16816.F32.BF16 R8, R192, R98, R104 ;  /* 0x00000062c008723c */ /* 0x000ff00000041868 */
[C---:B-1----:R-:W-:Y:S08]  /*ead0*/  HMMA.16816.F32.BF16 R84, R196.reuse, R40, R84 ;  /* 0x00000028c454723c */ /* 0x042ff00000041854 */
        /* <DEDUP_REMOVED lines=16> */
[----:B------:R-:W2:Y:S04]  /*ebe0*/  LDL R4, [R1+0x24] ;  /* 0x0000240001047983 */ /* 0x000ea80000100800 */
[----:B------:R-:W3:Y:S04]  /*ebf0*/  LDL.64 R134, [R1+0x18] ;  /* 0x0000180001867983 */ /* 0x000ee80000100a00 */
[----:B------:R-:W4:Y:S01]  /*ec00*/  LDL R6, [R1+0x20] ;  /* 0x0000200001067983 */ /* 0x000f220000100800 */
[----:B------:R-:W-:-:S03]  /*ec10*/  IMAD.MOV.U32 R2, RZ, RZ, c[0x0][0x2b8] ;  /* 0x0000ae00ff027624 */ /* 0x000fc600078e00ff */
[----:B------:R-:W3:Y:S02]  /*ec20*/  LDL.64 R132, [R1+0x10] ;  /* 0x0000100001847983 */ /* 0x000ee40000100a00 */
[----:B------:R-:W-:Y:S02]  /*ec30*/  ISETP.NE.AND P1, PT, R2, 0x1, PT ;  /* 0x000000010200780c */ /* 0x000fe40003f25270 */
[C---:B------:R-:W-:Y:S01]  /*ec40*/  ISETP.GT.AND P0, PT, R0.reuse, 0x6f, PT ;  /* 0x0000006f0000780c */ /* 0x040fe20003f04270 */
[----:B------:R-:W-:Y:S01]  /*ec50*/  IMAD.MOV.U32 R220, RZ, RZ, RZ ;  /* 0x000000ffffdc7224 */ /* 0x000fe200078e00ff */
        /* <DEDUP_REMOVED lines=28> */
.L_x_2307:
[----:B------:R-:W-:Y:S05]  /*ee20*/  BRA.DIV ~URZ, `(.L_x_2214) ;  /* 0x0000a0e27f007947 */ /* 0x000fea000b800000 */
[----:B------:R3:W4:Y:S02]  /*ee30*/  SHFL.IDX PT, R2, R5, RZ, 0x181f ;  /* 0x00181fff05027589 */ /* 0x00072400000e0000 */
.L_x_2308:
[----:B------:R-:W-:Y:S01]  /*ee40*/  ISETP.GE.AND P0, PT, R219, 0x1, PT ;  /* 0x00000001db00780c */ /* 0x000fe20003f06270 */
[----:B------:R-:W-:-:S12]  /*ee50*/  BSSY B0, `(.L_x_2215) ;  /* 0x000000b000007945 */ /* 0x000fd80003800000 */
[----:B------:R-:W-:Y:S05]  /*ee60*/  @!P0 BRA `(.L_x_2216) ;  /* 0x0000009000008947 */ /* 0x000fea0003800000 */
        /* <DEDUP_REMOVED lines=9> */
.L_x_2216:
[----:B------:R-:W-:Y:S05]  /*ef00*/  BSYNC B0 ;  /* 0x0000000000007941 */ /* 0x000fea0003800000 */
.L_x_2215:
[----:B------:R-:W-:Y:S05]  /*ef10*/  BRA.DIV ~URZ, `(.L_x_2217) ;  /* 0x0000a0627f007947 */ /* 0x000fea000b800000 */
[----:B--2---:R2:W1:Y:S04]  /*ef20*/  SHFL.IDX PT, R6, R4, 0x1, 0x181f ;  /* 0x00381f0004067f89 */ /* 0x00446800000e0000 */
[----:B----4-:R2:W4:Y:S02]  /*ef30*/  SHFL.IDX PT, R2, R5, 0x1, 0x181f ;  /* 0x00381f0005027f89 */ /* 0x01052400000e0000 */
.L_x_2309:
[----:B------:R-:W-:Y:S01]  /*ef40*/  ISETP.GE.AND P0, PT, R219, 0x21, PT ;  /* 0x00000021db00780c */ /* 0x000fe20003f06270 */
[----:B------:R-:W-:-:S12]  /*ef50*/  BSSY B0, `(.L_x_2218) ;  /* 0x000000b000007945 */ /* 0x000fd80003800000 */
[----:B------:R-:W-:Y:S05]  /*ef60*/  @!P0 BRA `(.L_x_2219) ;  /* 0x0000009000008947 */ /* 0x000fea0003800000 */
        /* <DEDUP_REMOVED lines=9> */
.L_x_2219:
[----:B------:R-:W-:Y:S05]  /*f000*/  BSYNC B0 ;  /* 0x0000000000007941 */ /* 0x000fea0003800000 */
.L_x_2218:
[----:B------:R-:W-:Y:S05]  /*f010*/  BRA.DIV ~URZ, `(.L_x_2220) ;  /* 0x0000a0327f007947 */ /* 0x000fea000b800000 */
[----:B-1----:R1:W2:Y:S02]  /*f020*/  SHFL.IDX PT, R6, R4, 0x2, 0x181f ;  /* 0x00581f0004067f89 */ /* 0x0022a400000e0000 */
.L_x_2310:
[----:B------:R-:W-:Y:S05]  /*f030*/  BRA.DIV ~URZ, `(.L_x_2221) ;  /* 0x0000a0827f007947 */ /* 0x000fea000b800000 */
[----:B----4-:R4:W1:Y:S02]  /*f040*/  SHFL.IDX PT, R2, R5, 0x2, 0x181f ;  /* 0x00581f0005027f89 */ /* 0x01086400000e0000 */
.L_x_2311:
[----:B------:R-:W-:Y:S01]  /*f050*/  ISETP.GE.AND P0, PT, R219, 0x41, PT ;  /* 0x00000041db00780c */ /* 0x000fe20003f06270 */
[----:B------:R-:W-:-:S12]  /*f060*/  BSSY B0, `(.L_x_2222) ;  /* 0x000000b000007945 */ /* 0x000fd80003800000 */
[----:B------:R-:W-:Y:S05]  /*f070*/  @!P0 BRA `(.L_x_2223) ;  /* 0x0000009000008947 */ /* 0x000fea0003800000 */
        /* <DEDUP_REMOVED lines=9> */
.L_x_2223:
[----:B------:R-:W-:Y:S05]  /*f110*/  BSYNC B0 ;  /* 0x0000000000007941 */ /* 0x000fea0003800000 */
.L_x_2222:
[----:B------:R-:W-:Y:S05]  /*f120*/  BRA.DIV ~URZ, `(.L_x_2224) ;  /* 0x0000a0027f007947 */ /* 0x000fea000b800000 */
[----:B--2---:R2:W3:Y:S04]  /*f130*/  SHFL.IDX PT, R6, R4, 0x3, 0x181f ;  /* 0x00781f0004067f89 */ /* 0x0044e800000e0000 */
[----:B-1----:R2:W1:Y:S02]  /*f140*/  SHFL.IDX PT, R2, R5, 0x3, 0x181f ;  /* 0x00781f0005027f89 */ /* 0x00246400000e0000 */
.L_x_2312:
[----:B------:R-:W-:-:S13]  /*f150*/  ISETP.GE.AND P0, PT, R219, 0x61, PT ;  /* 0x00000061db00780c */ /* 0x000fda0003f06270 */
[----:B------:R-:W-:Y:S05]  /*f160*/  @!P0 BRA `(.L_x_2212) ;  /* 0x0000009000008947 */ /* 0x000fea0003800000 */
        /* <DEDUP_REMOVED lines=9> */
.L_x_2212:
[----:B------:R-:W-:Y:S05]  /*f200*/  BSYNC B1 ;  /* 0x0000000000017941 */ /* 0x000fea0003800000 */
.L_x_2211:
[----:B-12---:R-:W2:Y:S04]  /*f210*/  LDL R2, [R1+0x8c] ;  /* 0x00008c0001027983 */ /* 0x006ea80000100800 */
        /* <DEDUP_REMOVED lines=75> */
[C---:B------:R-:W-:Y:S02]  /*f6d0*/  ISETP.GT.AND P1, PT, R2.reuse, 0x40, PT ;  /* 0x000000400200780c */ /* 0x040fe40003f24270 */
        /* <DEDUP_REMOVED lines=9> */
[----:B------:R-:W-:-:S02]  /*f770*/  FSEL R59, R57, -INF , P0 ;  /* 0xff800000393b7808 */ /* 0x000fc40000000000 */
[----:B------:R-:W-:Y:S02]  /*f780*/  ISETP.GT.AND P1, PT, R2, 0x48, PT ;  /* 0x000000480200780c */ /* 0x000fe40003f24270 */
[----:B------:R-:W-:Y:S02]  /*f790*/  FMNMX.FTZ R3, R60, R3, !PT ;  /* 0x000000033c037209 */ /* 0x000fe40007810000 */
        /* <DEDUP_REMOVED lines=17> */
[----:B------:R-:W-:Y:S02]  /*f8b0*/  FSEL R54, R37, -INF , P0 ;  /* 0xff80000025367808 */ /* 0x000fe40000000000 */
[C---:B------:R-:W-:Y:S02]  /*f8c0*/  ISETP.GT.AND P5, PT, R2.reuse, 0x58, PT ;  /* 0x000000580200780c */ /* 0x040fe40003fa4270 */
[C---:B------:R-:W-:Y:S02]  /*f8d0*/  ISETP.GT.AND P4, PT, R2.reuse, 0x59, PT ;  /* 0x000000590200780c */ /* 0x040fe40003f84270 */
[C---:B------:R-:W-:Y:S02]  /*f8e0*/  ISETP.GT.AND P3, PT, R2.reuse, 0x60, PT ;  /* 0x000000600200780c */ /* 0x040fe40003f64270 */
[----:B------:R-:W-:-:S02]  /*f8f0*/  ISETP.GT.AND P2, PT, R2, 0x61, PT ;  /* 0x000000610200780c */ /* 0x000fc40003f44270 */
[C---:B------:R-:W-:Y:S02]  /*f900*/  ISETP.GT.AND P1, PT, R2.reuse, 0x68, PT ;  /* 0x000000680200780c */ /* 0x040fe40003f24270 */
[----:B------:R-:W-:Y:S02]  /*f910*/  ISETP.GT.AND P0, PT, R2, 0x69, PT ;  /* 0x000000690200780c */ /* 0x000fe40003f04270 */
        /* <DEDUP_REMOVED lines=26> */
[----:B---3--:R-:W-:Y:S02]  /*fac0*/  FMNMX.FTZ R6, R48, R2, !PT ;  /* 0x0000000230067209 */ /* 0x008fe40007810000 */
[----:B----4-:R-:W-:Y:S01]  /*fad0*/  FMNMX.FTZ R5, R58, R3, !PT ;  /* 0x000000033a057209 */ /* 0x010fe20007810000 */
[----:B------:R-:W-:Y:S05]  /*fae0*/  BRA.DIV ~URZ, `(.L_x_2225) ;  /* 0x000097127f007947 */ /* 0x000fea000b800000 */
[----:B------:R1:W2:Y:S02]  /*faf0*/  SHFL.BFLY PT, R2, R6, 0x2, 0x1f ;  /* 0x0c401f0006027f89 */ /* 0x0002a400000e0000 */
.L_x_2313:
[----:B-12---:R-:W-:Y:S01]  /*fb00*/  FMNMX.FTZ R6, R6, R2, !PT ;  /* 0x0000000206067209 */ /* 0x006fe20007810000 */
[----:B------:R-:W-:Y:S05]  /*fb10*/  BRA.DIV ~URZ, `(.L_x_2226) ;  /* 0x000097427f007947 */ /* 0x000fea000b800000 */
[----:B------:R-:W1:Y:S04]  /*fb20*/  SHFL.BFLY PT, R2, R5, 0x2, 0x1f ;  /* 0x0c401f0005027f89 */ /* 0x000e6800000e0000 */
[----:B------:R-:W2:Y:S01]  /*fb30*/  SHFL.BFLY PT, R3, R6, 0x1, 0x1f ;  /* 0x0c201f0006037f89 */ /* 0x000ea200000e0000 */
[----:B-1----:R-:W-:-:S02]  /*fb40*/  FMNMX.FTZ R5, R5, R2, !PT ;  /* 0x0000000205057209 */ /* 0x002fc40007810000 */
[----:B--2---:R-:W-:-:S03]  /*fb50*/  FMNMX.FTZ R6, R6, R3, !PT ;  /* 0x0000000306067209 */ /* 0x004fc60007810000 */
[----:B------:R1:W2:Y:S04]  /*fb60*/  SHFL.BFLY PT, R4, R5, 0x1, 0x1f ;  /* 0x0c201f0005047f89 */ /* 0x0002a800000e0000 */
.L_x_2314:
        /* <DEDUP_REMOVED lines=23> */
[----:B-1----:R-:W-:Y:S01]  /*fce0*/  FFMA.FTZ R2, R10, c[0x0][0x2d0], -R3 ;  /* 0x0000b4000a027a23 */ /* 0x002fe20000010803 */
[----:B---3--:R-:W-:-:S06]  /*fcf0*/  F2FP.BF16.PACK_AB R28, R100, R101 ;  /* 0x00000065641c723e */ /* 0x008fcc00000010ff */
[----:B------:R1:W-:Y:S01]  /*fd00*/  MUFU.EX2 R99, R2 ;  /* 0x0000000200637308 */ /* 0x0003e20000000800 */
[----:B--2---:R-:W-:Y:S01]  /*fd10*/  F2FP.BF16.PACK_AB R34, R108, R105 ;  /* 0x000000696c22723e */ /* 0x004fe200000010ff */
[--C-:B-1----:R-:W-:Y:S02]  /*fd20*/  FFMA.FTZ R2, R11, c[0x0][0x2d0], -R3.reuse ;  /* 0x0000b4000b027a23 */ /* 0x102fe40000010803 */
[----:B------:R-:W1:Y:S04]  /*fd30*/  LDSM.16.MT88.4 R8, [R201] ;  /* 0x00000000c908783b */ /* 0x000e680000004200 */
        /* <DEDUP_REMOVED lines=13> */
[--C-:B------:R-:W-:Y:S02]  /*fe10*/  FFMA.FTZ R58, R58, c[0x0][0x2d0], -R2.reuse ;  /* 0x0000b4003a3a7a23 */ /* 0x100fe40000010802 */
[--C-:B--2---:R-:W-:Y:S02]  /*fe20*/  FFMA.FTZ R4, R20, c[0x0][0x2d0], -R2.reuse ;  /* 0x0000b40014047a23 */ /* 0x104fe40000010802 */
[----:B------:R-:W2:Y:S02]  /*fe30*/  LDSM.16.MT88.4 R20, [R202] ;  /* 0x00000000ca14783b */ /* 0x000ea40000004200 */
        /* <DEDUP_REMOVED lines=67> */
[----:B------:R-:W-:-:S06]  /*10270*/  FFMA.FTZ R66, R72, c[0x0][0x2d0], -R2 ;  /* 0x0000b40048427a23 */ /* 0x000fcc0000010802 */
        /* <DEDUP_REMOVED lines=120> */
[----:B------:R-:W2:Y:S03]  /*10a00*/  MUFU.EX2 R15, R67 ;  /* 0x00000043000f7308 */ /* 0x000ea60000000800 */
[----:B------:R-:W-:Y:S01]  /*10a10*/  HMMA.16816.F32.BF16 R132, R32, R42, R36 ;  /* 0x0000002a2084723c */ /* 0x000fe20000041824 */
[----:B------:R-:W3:Y:S01]  /*10a20*/  LDSM.16.MT88.4 R36, [R203+0x3800] ;  /* 0x00380000cb24783b */ /* 0x000ee20000004200 */
[C---:B-1----:R-:W-:Y:S01]  /*10a30*/  FADD.FTZ R2, R3.reuse, R2 ;  /* 0x0000000203027221 */ /* 0x042fe20000010000 */
[----:B------:R-:W-:Y:S02]  /*10a40*/  F2FP.BF16.PACK_AB R9, R3, R4 ;  /* 0x000000040309723e */ /* 0x000fe400000010ff */
[----:B------:R-:W1:Y:S01]  /*10a50*/  MUFU.EX2 R11, R66 ;  /* 0x00000042000b7308 */ /* 0x000e620000000800 */
[----:B--2---:R-:W-:-:S07]  /*10a60*/  FADD.FTZ R2, R15, R2 ;  /* 0x000000020f027221 */ /* 0x004fce0000010000 */
[----:B------:R-:W2:Y:S08]  /*10a70*/  MUFU.EX2 R45, R65 ;  /* 0x00000041002d7308 */ /* 0x000eb00000000800 */
[----:B------:R-:W-:Y:S01]  /*10a80*/  MUFU.EX2 R3, R58 ;  /* 0x0000003a00037308 */ /* 0x000fe20000000800 */
[C---:B-1----:R-:W-:Y:S01]  /*10a90*/  FADD.FTZ R2, R11.reuse, R2 ;  /* 0x000000020b027221 */ /* 0x042fe20000010000 */
[----:B------:R-:W-:-:S06]  /*10aa0*/  F2FP.BF16.PACK_AB R11, R11, R15 ;  /* 0x0000000f0b0b723e */ /* 0x000fcc00000010ff */
[----:B------:R-:W1:Y:S01]  /*10ab0*/  MUFU.EX2 R44, R62 ;  /* 0x0000003e002c7308 */ /* 0x000e620000000800 */
[----:B--2---:R-:W-:-:S07]  /*10ac0*/  FADD.FTZ R2, R45, R2 ;  /* 0x000000022d027221 */ /* 0x004fce0000010000 */
[----:B------:R-:W2:Y:S01]  /*10ad0*/  MUFU.EX2 R4, R61 ;  /* 0x0000003d00047308 */ /* 0x000ea20000000800 */
[----:B---3--:R-:W-:Y:S01]  /*10ae0*/  HMMA.16816.F32.BF16 R40, R28, R36, RZ ;  /* 0x000000241c28723c */ /* 0x008fe200000418ff */
[----:B-1----:R-:W-:-:S07]  /*10af0*/  FADD.FTZ R2, R44, R2 ;  /* 0x000000022c027221 */ /* 0x002fce0000010000 */
[----:B------:R-:W-:Y:S01]  /*10b00*/  HMMA.16816.F32.BF16 R36, R28, R38, RZ ;  /* 0x000000261c24723c */ /* 0x000fe200000418ff */
[----:B------:R-:W1:Y:S01]  /*10b10*/  LDSM.16.MT88.4 R28, [R203+0x4000] ;  /* 0x00400000cb1c783b */ /* 0x000e620000004200 */
[----:B------:R-:W-:Y:S02]  /*10b20*/  F2FP.BF16.PACK_AB R73, R44, R45 ;  /* 0x0000002d2c49723e */ /* 0x000fe400000010ff */
[----:B--2---:R-:W-:Y:S01]  /*10b30*/  F2FP.BF16.PACK_AB R75, R3, R4 ;  /* 0x00000004034b723e */ /* 0x004fe200000010ff */
[----:B------:R-:W-:-:S04]  /*10b40*/  FADD.FTZ R2, R4, R2 ;  /* 0x0000000204027221 */ /* 0x000fc80000010000 */
[----:B------:R-:W-:-:S07]  /*10b50*/  FADD.FTZ R248, R3, R2 ;  /* 0x0000000203f87221 */ /* 0x000fce0000010000 */
        /* <DEDUP_REMOVED lines=126> */
.L_x_2242:
[----:B------:R-:W2:Y:S01]  /*11340*/  LDL.64 R16, [R1] ;  /* 0x0000000001107983 */ /* 0x000ea20000100a00 */
[----:B------:R-:W-:Y:S04]  /*11350*/  DEPBAR.LE SB0, 0x0 ;  /* 0x000080000000791a */ /* 0x000fe80000000000 */
[----:B------:R-:W3:Y:S01]  /*11360*/  LDL R10, [R1+0x8] ;  /* 0x00000800010a7983 */ /* 0x000ee20000100800 */
[----:B------:R-:W-:Y:S03]  /*11370*/  WARPSYNC 0xffffffff ;  /* 0xffffffff00007948 */ /* 0x000fe60003800000 */
        /* <DEDUP_REMOVED lines=14> */
[----:B------:R1:W4:Y:S01]  /*11460*/  LDSM.16.M88.4 R24, [R200+0x800] ;  /* 0x00080000c818783b */ /* 0x0003220000000200 */
[----:B------:R-:W-:Y:S03]  /*11470*/  IMAD R4, R220, c[0x0][0x21c], R4 ;  /* 0x00008700dc047a24 */ /* 0x000fe600078e0204 */
[----:B------:R1:W1:Y:S04]  /*11480*/  LDSM.16.M88.4 R148, [R2] ;  /* 0x000000000294783b */ /* 0x0002680000000200 */
        /* <DEDUP_REMOVED lines=11> */
[----:B--2---:R-:W-:Y:S03]  /*11540*/  IADD3 R3, P1, R16, R8, RZ ;  /* 0x0000000810037210 */ /* 0x004fe60007f3e0ff */
[----:B------:R2:W1:Y:S01]  /*11550*/  LDSM.16.M88.4 R16, [R200] ;  /* 0x00000000c810783b */ /* 0x0004620000000200 */
[C---:B------:R-:W-:Y:S02]  /*11560*/  LEA R8, P0, R3.reuse, c[0x0][0x1f8], 0x1 ;  /* 0x00007e0003087a11 */ /* 0x040fe400078008ff */
[----:B---3--:R-:W-:Y:S04]  /*11570*/  IADD3.X R4, R10, R9, R4, P1, !PT ;  /* 0x000000090a047210 */ /* 0x008fe80000ffe404 */
[----:B------:R-:W-:Y:S01]  /*11580*/  LEA.HI.X R4, R3, c[0x0][0x1fc], R4, 0x1, P0 ;  /* 0x00007f0003047a11 */ /* 0x000fe200000f0c04 */
[----:B------:R-:W-:-:S05]  /*11590*/  BRA.DIV ~URZ, `(.L_x_2228) ;  /* 0x00007dc27f007947 */ /* 0x000fca000b800000 */
[----:B----4-:R3:W4:Y:S02]  /*115a0*/  SHFL.IDX PT, R3, R4, RZ, 0x181f ;  /* 0x00181fff04037589 */ /* 0x01072400000e0000 */
.L_x_2315:
[----:B-1----:R-:W1:Y:S01]  /*115b0*/  SHFL.IDX PT, R2, R8, RZ, 0x181f ;  /* 0x00181fff08027589 */ /* 0x002e6200000e0000 */
[----:B------:R-:W-:Y:S01]  /*115c0*/  SEL R210, RZ, 0x10, P6 ;  /* 0x00000010ffd27807 */ /* 0x000fe20003000000 */
[----:B------:R-:W-:Y:S01]  /*115d0*/  BSSY B0, `(.L_x_2229) ;  /* 0x0000034000007945 */ /* 0x000fe20003800000 */
[----:B------:R-:W-:Y:S01]  /*115e0*/  SEL R211, RZ, 0x10, P3 ;  /* 0x00000010ffd37807 */ /* 0x000fe20001800000 */
[----:B------:R-:W5:Y:S01]  /*115f0*/  SHFL.IDX PT, R9, R8, 0x1, 0x181f ;  /* 0x00381f0008097f89 */ /* 0x000f6200000e0000 */
[----:B------:R-:W-:Y:S03]  /*11600*/  ISETP.NE.U32.AND P2, PT, R210, RZ, PT ;  /* 0x000000ffd200720c */ /* 0x000fe60003f45070 */
[----:B------:R-:W2:Y:S01]  /*11610*/  S2R R20, SR_TID.X ;  /* 0x0000000000147919 */ /* 0x000ea20000002100 */
[CC--:B-1----:R-:W-:Y:S05]  /*11620*/  IADD3 R10, P0, R2.reuse, R215.reuse, RZ ;  /* 0x000000d7020a7210 */ /* 0x0c2fea0007f1e0ff */
[C-C-:B----4-:R-:W-:Y:S01]  /*11630*/  IMAD.X R11, R3.reuse, 0x1, R216.reuse, P0 ;  /* 0x00000001030b7824 */ /* 0x150fe200000e06d8 */
[-C--:B------:R-:W-:Y:S04]  /*11640*/  IADD3 R2, P0, R2, R218.reuse, RZ ;  /* 0x000000da02027210 */ /* 0x080fe80007f1e0ff */
[----:B------:R-:W-:Y:S01]  /*11650*/  @!PT LDS RZ, [RZ] ;  /* 0x00000000fffff984 */ /* 0x000fe20000000800 */
[----:B------:R1:W-:Y:S01]  /*11660*/  LDGSTS.E.BYPASS.LTC128B.128 [R213+0x100], [R10.64], !P6 ;  /* 0x001000000ad57fae */ /* 0x0003e2000f101d48 */
[--C-:B------:R-:W-:Y:S05]  /*11670*/  IMAD.X R3, R3, 0x1, R217.reuse, P0 ;  /* 0x0000000103037824 */ /* 0x100fea00000e06d9 */
[----:B------:R5:W-:Y:S04]  /*11680*/  LDGSTS.E.BYPASS.LTC128B.128 [R213+0x3900], [R2.64], !P3 ;  /* 0x0390000002d57fae */ /* 0x000be8000d901d48 */
[----:B-1----:R-:W1:Y:S01]  /*11690*/  SHFL.IDX PT, R10, R4, 0x1, 0x181f ;  /* 0x00381f00040a7f89 */ /* 0x002e6200000e0000 */
[C---:B-----5:R-:W-:Y:S05]  /*116a0*/  IADD3 R2, P0, R9.reuse, R215, RZ ;  /* 0x000000d709027210 */ /* 0x060fea0007f1e0ff */
[C-C-:B-1----:R-:W-:Y:S05]  /*116b0*/  IMAD.X R3, R10.reuse, 0x1, R216.reuse, P0 ;  /* 0x000000010a037824 */ /* 0x142fea00000e06d8 */
[----:B------:R1:W-:Y:S02]  /*116c0*/  LDGSTS.E.BYPASS.LTC128B.128 [R213+0x1100], [R2.64], !P6 ;  /* 0x0110000002d57fae */ /* 0x0003e4000f101d48 */
[----:B-1----:R-:W-:Y:S02]  /*116d0*/  IADD3 R2, P0, R9, R218, RZ ;  /* 0x000000da09027210 */ /* 0x002fe40007f1e0ff */
[----:B------:R-:W1:Y:S03]  /*116e0*/  SHFL.IDX PT, R9, R8, 0x2, 0x181f ;  /* 0x00581f0008097f89 */ /* 0x000e6600000e0000 */
[----:B------:R-:W-:Y:S02]  /*116f0*/  IMAD.X R3, R10, 0x1, R217, P0 ;  /* 0x000000010a037824 */ /* 0x000fe400000e06d9 */
[----:B------:R-:W4:Y:S04]  /*11700*/  SHFL.IDX PT, R10, R4, 0x2, 0x181f ;  /* 0x00581f00040a7f89 */ /* 0x000f2800000e0000 */
[----:B------:R5:W-:Y:S02]  /*11710*/  LDGSTS.E.BYPASS.LTC128B.128 [R213+0x4900], [R2.64], !P3 ;  /* 0x0490000002d57fae */ /* 0x000be4000d901d48 */
[----:B-----5:R-:W-:Y:S04]  /*11720*/  IADD3 R2, -R210, 0x10, RZ ;  /* 0x00000010d2027810 */ /* 0x020fe80007ffe1ff */
[----:B------:R-:W-:Y:S04]  /*11730*/  LOP3.LUT R2, R2, 0xf, RZ, 0xc0, !PT ;  /* 0x0000000f02027812 */ /* 0x000fe800078ec0ff */
[-C--:B-1----:R-:W-:Y:S04]  /*11740*/  IADD3 R2, P1, P0, R2, R9.reuse, R215 ;  /* 0x0000000902027210 */ /* 0x082fe8000783e0d7 */
[-C--:B----4-:R-:W-:Y:S05]  /*11750*/  IADD3.X R3, RZ, R10.reuse, R216, P1, P0 ;  /* 0x0000000aff037210 */ /* 0x090fea0000fe04d8 */
[----:B------:R1:W-:Y:S01]  /*11760*/  LDGSTS.E.BYPASS.LTC128B.128.ZFILL [R213+0x2100], [R2.64], P2 ;  /* 0x0210000002d57fae */ /* 0x0003e20009141d48 */
[C---:B------:R-:W-:Y:S02]  /*11770*/  ISETP.NE.U32.AND P2, PT, R211.reuse, RZ, PT ;  /* 0x000000ffd300720c */ /* 0x040fe40003f45070 */
[----:B-1----:R-:W-:Y:S04]  /*11780*/  IADD3 R2, -R211, 0x10, RZ ;  /* 0x00000010d3027810 */ /* 0x002fe80007ffe1ff */
        /* <DEDUP_REMOVED lines=8> */
[----:B---3--:R2:W3:Y:S02]  /*11810*/  SHFL.IDX PT, R4, R8, 0x3, 0x181f ;  /* 0x00781f0008047f89 */ /* 0x0084e400000e0000 */
.L_x_2316:
[C---:B-1----:R-:W-:Y:S02]  /*11820*/  IADD3 R2, -R210.reuse, 0x10, RZ ;  /* 0x00000010d2027810 */ /* 0x042fe40007ffe1ff */
[----:B------:R-:W-:Y:S02]  /*11830*/  ISETP.NE.U32.AND P0, PT, R210, RZ, PT ;  /* 0x000000ffd200720c */ /* 0x000fe40003f05070 */
[----:B------:R-:W-:Y:S04]  /*11840*/  LOP3.LUT R2, R2, 0xf, RZ, 0xc0, !PT ;  /* 0x0000000f02027812 */ /* 0x000fe800078ec0ff */
[-C--:B---3--:R-:W-:Y:S04]  /*11850*/  IADD3 R2, P2, P1, R2, R4.reuse, R215 ;  /* 0x0000000402027210 */ /* 0x088fe8000795e0d7 */
        /* <DEDUP_REMOVED lines=11> */
.L_x_2230:
[----:B------:R-:W-:Y:S05]  /*11910*/  BSYNC B0 ;  /* 0x0000000000007941 */ /* 0x000fea0003800000 */
.L_x_2229:
[----:B------:R-:W0:Y:S01]  /*11920*/  LDGDEPBAR ;  /* 0x00000000000079af */ /* 0x000e220000000000 */
[----:B------:R-:W-:Y:S01]  /*11930*/  WARPSYNC 0xffffffff ;  /* 0xffffffff00007948 */ /* 0x000fe20003800000 */
[C---:B--2---:R-:W-:Y:S01]  /*11940*/  HMMA.16816.F32.BF16 R8, R140.reuse, R16, RZ ;  /* 0x000000108c08723c */ /* 0x044fe200000418ff */
[----:B------:R-:W-:Y:S02]  /*11950*/  BSSY B0, `(.L_x_2232) ;  /* 0x0000116000007945 */ /* 0x000fe40003800000 */
[----:B------:R-:W-:Y:S02]  /*11960*/  LOP3.LUT P0, RZ, R82, 0x4, RZ, 0xc0, !PT ;  /* 0x0000000452ff7812 */ /* 0x000fe4000780c0ff */
[C---:B-1----:R-:W-:Y:S03]  /*11970*/  IADD3 R2, R200.reuse, 0x40, RZ ;  /* 0x00000040c8027810 */ /* 0x042fe60007ffe0ff */
        /* <DEDUP_REMOVED lines=41> */
[C---:B----4-:R-:W-:Y:S08]  /*11c10*/  HMMA.16816.F32.BF16 R28, R176.reuse, R156, R28 ;  /* 0x0000009cb01c723c */ /* 0x050ff0000004181c */
[C---:B------:R-:W-:Y:S01]  /*11c20*/  HMMA.16816.F32.BF16 R32, R176.reuse, R158, R32 ;  /* 0x0000009eb020723c */ /* 0x040fe20000041820 */
[----:B------:R-:W4:Y:S07]  /*11c30*/  LDSM.16.M88.4 R156, [R83+-0x3000] ;  /* 0xffd00000539c783b */ /* 0x000f2e0000000200 */
[C---:B-----5:R-:W-:Y:S08]  /*11c40*/  HMMA.16816.F32.BF16 R36, R176.reuse, R160, R36 ;  /* 0x000000a0b024723c */ /* 0x060ff00000041824 */
[C---:B------:R-:W-:Y:S01]  /*11c50*/  HMMA.16816.F32.BF16 R40, R176.reuse, R162, R40 ;  /* 0x000000a2b028723c */ /* 0x040fe20000041828 */
[----:B------:R-:W5:Y:S07]  /*11c60*/  LDSM.16.M88.4 R160, [R83+-0x2800] ;  /* 0xffd8000053a0783b */ /* 0x000f6e0000000200 */
[C---:B---3--:R-:W-:Y:S08]  /*11c70*/  HMMA.16816.F32.BF16 R44, R176.reuse, R164, R44 ;  /* 0x000000a4b02c723c */ /* 0x048ff0000004182c */
[C---:B------:R-:W-:Y:S01]  /*11c80*/  HMMA.16816.F32.BF16 R48, R176.reuse, R166, R48 ;  /* 0x000000a6b030723c */ /* 0x040fe20000041830 */
[----:B------:R-:W3:Y:S07]  /*11c90*/  LDSM.16.M88.4 R164, [R83+-0x2000] ;  /* 0xffe0000053a4783b */ /* 0x000eee0000000200 */
[C---:B------:R-:W-:Y:S08]  /*11ca0*/  HMMA.16816.F32.BF16 R52, R176.reuse, R168, R52 ;  /* 0x000000a8b034723c */ /* 0x040ff00000041834 */
[C---:B------:R-:W-:Y:S01]  /*11cb0*/  HMMA.16816.F32.BF16 R56, R176.reuse, R170, R56 ;  /* 0x000000aab038723c */ /* 0x040fe20000041838 */
[----:B------:R-:W3:Y:S07]  /*11cc0*/  LDSM.16.M88.4 R168, [R83+-0x1800] ;  /* 0xffe8000053a8783b */ /* 0x000eee0000000200 */
[C---:B-1----:R-:W-:Y:S08]  /*11cd0*/  HMMA.16816.F32.BF16 R60, R176.reuse, R148, R60 ;  /* 0x00000094b03c723c */ /* 0x042ff0000004183c */
[----:B------:R-:W-:Y:S01]  /*11ce0*/  HMMA.16816.F32.BF16 R64, R176, R150, R64 ;  /* 0x00000096b040723c */ /* 0x000fe20000041840 */
[----:B------:R-:W1:Y:S07]  /*11cf0*/  LDSM.16.M88.4 R148, [R83+-0x1000] ;  /* 0xfff000005394783b */ /* 0x000e6e0000000200 */
[C---:B--2---:R-:W-:Y:S08]  /*11d00*/  HMMA.16816.F32.BF16 R8, R180.reuse, R152, R8 ;  /* 0x00000098b408723c */ /* 0x044ff00000041808 */
[C---:B------:R-:W-:Y:S01]  /*11d10*/  HMMA.16816.F32.BF16 R16, R180.reuse, R154, R16 ;  /* 0x0000009ab410723c */ /* 0x040fe20000041810 */
[----:B------:R-:W2:Y:S07]  /*11d20*/  LDSM.16.M88.4 R152, [R83+-0x800] ;  /* 0xfff800005398783b */ /* 0x000eae0000000200 */
[C---:B----4-:R-:W-:Y:S08]  /*11d30*/  HMMA.16816.F32.BF16 R20, R180.reuse, R156, R20 ;  /* 0x0000009cb414723c */ /* 0x050ff00000041814 */
[C---:B------:R-:W-:Y:S01]  /*11d40*/  HMMA.16816.F32.BF16 R24, R180.reuse, R158, R24 ;  /* 0x0000009eb418723c */ /* 0x040fe20000041818 */
[----:B------:R-:W4:Y:S07]  /*11d50*/  LDSM.16.M88.4 R156, [R200+0x3800] ;  /* 0x00380000c89c783b */ /* 0x000f2e0000000200 */
[C---:B-----5:R-:W-:Y:S08]  /*11d60*/  HMMA.16816.F32.BF16 R28, R180.reuse, R160, R28 ;  /* 0x000000a0b41c723c */ /* 0x060ff0000004181c */
[C---:B------:R-:W-:Y:S01]  /*11d70*/  HMMA.16816.F32.BF16 R32, R180.reuse, R162, R32 ;  /* 0x000000a2b420723c */ /* 0x040fe20000041820 */
[----:B------:R-:W5:Y:S07]  /*11d80*/  LDSM.16.M88.4 R160, [R200+0x4000] ;  /* 0x00400000c8a0783b */ /* 0x000f6e0000000200 */
[C---:B---3--:R-:W-:Y:S08]  /*11d90*/  HMMA.16816.F32.BF16 R36, R180.reuse, R164, R36 ;  /* 0x000000a4b424723c */ /* 0x048ff00000041824 */
[C---:B------:R-:W-:Y:S01]  /*11da0*/  HMMA.16816.F32.BF16 R40, R180.reuse, R166, R40 ;  /* 0x000000a6b428723c */ /* 0x040fe20000041828 */
[----:B------:R-:W3:Y:S07]  /*11db0*/  LDSM.16.M88.4 R164, [R200+0x4800] ;  /* 0x00480000c8a4783b */ /* 0x000eee0000000200 */
[C---:B------:R-:W-:Y:S08]  /*11dc0*/  HMMA.16816.F32.BF16 R44, R180.reuse, R168, R44 ;  /* 0x000000a8b42c723c */ /* 0x040ff0000004182c */
[C---:B------:R-:W-:Y:S01]  /*11dd0*/  HMMA.16816.F32.BF16 R48, R180.reuse, R170, R48 ;  /* 0x000000aab430723c */ /* 0x040fe20000041830 */
[----:B------:R-:W3:Y:S07]  /*11de0*/  LDSM.16.M88.4 R168, [R200+0x5000] ;  /* 0x00500000c8a8783b */ /* 0x000eee0000000200 */
[C---:B-1----:R-:W-:Y:S08]  /*11df0*/  HMMA.16816.F32.BF16 R52, R180.reuse, R148, R52 ;  /* 0x00000094b434723c */ /* 0x042ff00000041834 */
[C---:B------:R-:W-:Y:S01]  /*11e00*/  HMMA.16816.F32.BF16 R56, R180.reuse, R150, R56 ;  /* 0x00000096b438723c */ /* 0x040fe20000041838 */
[----:B------:R-:W1:Y:S07]  /*11e10*/  LDSM.16.M88.4 R148, [R200+0x5800] ;  /* 0x00580000c894783b */ /* 0x000e6e0000000200 */
[C---:B--2---:R-:W-:Y:S08]  /*11e20*/  HMMA.16816.F32.BF16 R60, R180.reuse, R152, R60 ;  /* 0x00000098b43c723c */ /* 0x044ff0000004183c */
[----:B------:R-:W-:Y:S01]  /*11e30*/  HMMA.16816.F32.BF16 R64, R180, R154, R64 ;  /* 0x0000009ab440723c */ /* 0x000fe20000041840 */
[----:B------:R-:W2:Y:S07]  /*11e40*/  LDSM.16.M88.4 R152, [R200+0x6000] ;  /* 0x00600000c898783b */ /* 0x000eae0000000200 */
        /* <DEDUP_REMOVED lines=19> */
[----:B------:R-:W-:Y:S01]  /*11f80*/  HMMA.16816.F32.BF16 R64, R184, R158, R64 ;  /* 0x0000009eb840723c */ /* 0x000fe20000041840 */
        /* <DEDUP_REMOVED lines=19> */
[C---:B-----5:R-:W-:Y:S08]  /*120c0*/  HMMA.16816.F32.BF16 R60, R188.reuse, R160, R60 ;  /* 0x000000a0bc3c723c */ /* 0x060ff0000004183c */
[----:B------:R-:W-:Y:S01]  /*120d0*/  HMMA.16816.F32.BF16 R64, R188, R162, R64 ;  /* 0x000000a2bc40723c */ /* 0x000fe20000041840 */
[----:B------:R-:W5:Y:S07]  /*120e0*/  LDSM.16.M88.4 R160, [R2+0x6000] ;  /* 0x0060000002a0783b */ /* 0x000f6e0000000200 */
[C---:B---3--:R-:W-:Y:S08]  /*120f0*/  HMMA.16816.F32.BF16 R8, R192.reuse, R164, R8 ;  /* 0x000000a4c008723c */ /* 0x048ff00000041808 */
[C---:B------:R-:W-:Y:S01]  /*12100*/  HMMA.16816.F32.BF16 R16, R192.reuse, R166, R16 ;  /* 0x000000a6c010723c */ /* 0x040fe20000041810 */
[----:B------:R-:W3:Y:S07]  /*12110*/  LDSM.16.M88.4 R164, [R2+0x6800] ;  /* 0x0068000002a4783b */ /* 0x000eee0000000200 */
[C---:B------:R-:W-:Y:S08]  /*12120*/  HMMA.16816.F32.BF16 R20, R192.reuse, R168, R20 ;  /* 0x000000a8c014723c */ /* 0x040ff00000041814 */
[C---:B------:R-:W-:Y:S01]  /*12130*/  HMMA.16816.F32.BF16 R24, R192.reuse, R170, R24 ;  /* 0x000000aac018723c */ /* 0x040fe20000041818 */
[----:B------:R-:W3:Y:S07]  /*12140*/  LDSM.16.M88.4 R168, [R83] ;  /* 0x0000000053a8783b */ /* 0x000eee0000000200 */
        /* <DEDUP_REMOVED lines=13> */
[----:B------:R-:W-:Y:S01]  /*12220*/  HMMA.16816.F32.BF16 R64, R192, R166, R64 ;  /* 0x000000a6c040723c */ /* 0x000fe20000041840 */
[----:B------:R-:W3:Y:S07]  /*12230*/  LDSM.16.M88.4 R164, [R83+0x2800] ;  /* 0x0028000053a4783b */ /* 0x000eee0000000200 */
[C---:B------:R-:W-:Y:S08]  /*12240*/  HMMA.16816.F32.BF16 R8, R196.reuse, R168, R8 ;  /* 0x000000a8c408723c */ /* 0x040ff00000041808 */
[C---:B------:R-:W-:Y:S01]  /*12250*/  HMMA.16816.F32.BF16 R16, R196.reuse, R170, R16 ;  /* 0x000000aac410723c */ /* 0x040fe20000041810 */
[----:B------:R-:W3:Y:S01]  /*12260*/  LDSM.16.M88.4 R168, [R83+0x3000] ;  /* 0x0030000053a8783b */ /* 0x000ee20000000200 */
[----:B------:R-:W-:Y:S06]  /*12270*/  DEPBAR.LE SB0, 0x0 ;  /* 0x000080000000791a */ /* 0x000fec0000000000 */
[C---:B-1----:R-:W-:Y:S01]  /*12280*/  HMMA.16816.F32.BF16 R20, R196.reuse, R148, R20 ;  /* 0x00000094c414723c */ /* 0x042fe20000041814 */
[----:B------:R-:W-:Y:S07]  /*12290*/  BAR.SYNC.DEFER_BLOCKING 0x0 ;  /* 0x0000000000007b1d */ /* 0x000fee0000010000 */
[C---:B------:R-:W-:Y:S08]  /*122a0*/  HMMA.16816.F32.BF16 R24, R196.reuse, R150, R24 ;  /* 0x00000096c418723c */ /* 0x040ff00000041818 */
[C---:B--2---:R-:W-:Y:S08]  /*122b0*/  HMMA.16816.F32.BF16 R28, R196.reuse, R152, R28 ;  /* 0x00000098c41c723c */ /* 0x044ff0000004181c */
[C---:B------:R-:W-:Y:S08]  /*122c0*/  HMMA.16816.F32.BF16 R32, R196.reuse, R154, R32 ;  /* 0x0000009ac420723c */ /* 0x040ff00000041820 */
[C---:B----4-:R-:W-:Y:S08]  /*122d0*/  HMMA.16816.F32.BF16 R36, R196.reuse, R156, R36 ;  /* 0x0000009cc424723c */ /* 0x050ff00000041824 */
[C---:B------:R-:W-:Y:S08]  /*122e0*/  HMMA.16816.F32.BF16 R40, R196.reuse, R158, R40 ;  /* 0x0000009ec428723c */ /* 0x040ff00000041828 */
[C---:B-----5:R-:W-:Y:S08]  /*122f0*/  HMMA.16816.F32.BF16 R44, R196.reuse, R160, R44 ;  /* 0x000000a0c42c723c */ /* 0x060ff0000004182c */
[C---:B------:R-:W-:Y:S08]  /*12300*/  HMMA.16816.F32.BF16 R48, R196.reuse, R162, R48 ;  /* 0x000000a2c430723c */ /* 0x040ff00000041830 */
[C---:B---3--:R-:W-:Y:S08]  /*12310*/  HMMA.16816.F32.BF16 R52, R196.reuse, R164, R52 ;  /* 0x000000a4c434723c */ /* 0x048ff00000041834 */
[C---:B------:R-:W-:Y:S08]  /*12320*/  HMMA.16816.F32.BF16 R56, R196.reuse, R166, R56 ;  /* 0x000000a6c438723c */ /* 0x040ff00000041838 */
[C---:B------:R-:W-:Y:S08]  /*12330*/  HMMA.16816.F32.BF16 R60, R196.reuse, R168, R60 ;  /* 0x000000a8c43c723c */ /* 0x040ff0000004183c */
[----:B------:R-:W-:Y:S01]  /*12340*/  HMMA.16816.F32.BF16 R64, R196, R170, R64 ;  /* 0x000000aac440723c */ /* 0x000fe20000041840 */
[----:B------:R-:W-:Y:S07]  /*12350*/  @!UPT UIADD3 URZ, URZ, URZ, URZ ;  /* 0x0000003f3f3ff290 */ /* 0x000fee000fffe03f */
[----:B------:R-:W-:-:S11]  /*12360*/  @!P0 BRA `(.L_x_2233) ;  /* 0x0000074000008947 */ /* 0x000fd60003800000 */
[----:B------:R-:W-:Y:S01]  /*12370*/  IMAD.MOV.U32 R2, RZ, RZ, c[0x0][0x2b8] ;  /* 0x0000ae00ff027624 */ /* 0x000fe200078e00ff */
[----:B------:R-:W2:Y:S01]  /*12380*/  LDL R3, [R1+0x24] ;  /* 0x0000240001037983 */ /* 0x000ea20000100800 */
[----:B------:R-:W-:Y:S01]  /*12390*/  IMAD.MOV.U32 R220, RZ, RZ, RZ ;  /* 0x000000ffffdc7224 */ /* 0x000fe200078e00ff */
[----:B------:R-:W-:Y:S02]  /*123a0*/  ISETP.GT.AND P0, PT, R0, 0x6f, PT ;  /* 0x0000006f0000780c */ /* 0x000fe40003f04270 */
[----:B------:R-:W3:Y:S01]  /*123b0*/  LDL.64 R228, [R1+0x18] ;  /* 0x0000180001e47983 */ /* 0x000ee20000100a00 */
[----:B------:R-:W-:Y:S03]  /*123c0*/  ISETP.NE.AND P1, PT, R2, 0x1, PT ;  /* 0x000000010200780c */ /* 0x000fe60003f25270 */
[----:B------:R-:W4:Y:S04]  /*123d0*/  LDL R222, [R1+0x20] ;  /* 0x0000200001de7983 */ /* 0x000f280000100800 */
[----:B------:R-:W5:Y:S04]  /*123e0*/  LDL.64 R226, [R1+0x10] ;  /* 0x0000100001e27983 */ /* 0x000f680000100a00 */
[----:B------:R-:W3:Y:S01]  /*123f0*/  LDL R221, [R1+0xc] ;  /* 0x00000c0001dd7983 */ /* 0x000ee20000100800 */
        /* <DEDUP_REMOVED lines=27> */
.L_x_2317:
[----:B------:R-:W-:-:S05]  /*125b0*/  BRA.DIV ~URZ, `(.L_x_2235) ;  /* 0x00006f527f007947 */ /* 0x000fca000b800000 */
[----:B------:R3:W4:Y:S02]  /*125c0*/  SHFL.IDX PT, R149, R148, RZ, 0x181f ;  /* 0x00181fff94957589 */ /* 0x00072400000e0000 */
.L_x_2318:
        /* <DEDUP_REMOVED lines=20> */
.L_x_2319:
        /* <DEDUP_REMOVED lines=19> */
.L_x_2320:
[----:B------:R-:W-:-:S05]  /*12840*/  BRA.DIV ~URZ, `(.L_x_2238) ;  /* 0x00006e727f007947 */ /* 0x000fca000b800000 */
[----:B------:R2:W3:Y:S02]  /*12850*/  SHFL.IDX PT, R149, R148, 0x2, 0x181f ;  /* 0x00581f0094957f89 */ /* 0x0004e400000e0000 */
.L_x_2321:
        /* <DEDUP_REMOVED lines=20> */
.L_x_2322:
        /* <DEDUP_REMOVED lines=17> */
.L_x_2233:
[----:B------:R-:W-:Y:S05]  /*12ab0*/  BSYNC B0 ;  /* 0x0000000000007941 */ /* 0x000fea0003800000 */
.L_x_2232:
        /* <DEDUP_REMOVED lines=55> */
[----:B---3--:R-:W-:Y:S02]  /*12e30*/  FMNMX.FTZ R4, R65, R3, !PT ;  /* 0x0000000341047209 */ /* 0x008fe40007810000 */
[----:B------:R-:W-:Y:S01]  /*12e40*/  FMNMX.FTZ R148, R67, R2, !PT ;  /* 0x0000000243947209 */ /* 0x000fe20007810000 */
[----:B------:R-:W-:-:S05]  /*12e50*/  BRA.DIV ~URZ, `(.L_x_2240) ;  /* 0x000069a27f007947 */ /* 0x000fca000b800000 */
[----:B------:R1:W2:Y:S02]  /*12e60*/  SHFL.BFLY PT, R2, R4, 0x2, 0x1f ;  /* 0x0c401f0004027f89 */ /* 0x0002a400000e0000 */
.L_x_2323:
[----:B-12---:R-:W-:Y:S01]  /*12e70*/  FMNMX.FTZ R4, R4, R2, !PT ;  /* 0x0000000204047209 */ /* 0x006fe20007810000 */
[----:B------:R-:W-:-:S05]  /*12e80*/  BRA.DIV ~URZ, `(.L_x_2241) ;  /* 0x000069c27f007947 */ /* 0x000fca000b800000 */
[----:B------:R-:W1:Y:S02]  /*12e90*/  SHFL.BFLY PT, R2, R4, 0x1, 0x1f ;  /* 0x0c201f0004027f89 */ /* 0x000e6400000e0000 */
[----:B-1----:R-:W-:Y:S02]  /*12ea0*/  FMNMX.FTZ R6, R4, R2, !PT ;  /* 0x0000000204067209 */ /* 0x002fe40007810000 */
[----:B------:R-:W1:Y:S02]  /*12eb0*/  SHFL.BFLY PT, R2, R148, 0x2, 0x1f ;  /* 0x0c401f0094027f89 */ /* 0x000e6400000e0000 */
[----:B-1----:R-:W-:Y:S05]  /*12ec0*/  FMNMX.FTZ R4, R148, R2, !PT ;  /* 0x0000000294047209 */ /* 0x002fea0007810000 */
[----:B------:R1:W2:Y:S02]  /*12ed0*/  SHFL.BFLY PT, R2, R4, 0x1, 0x1f ;  /* 0x0c201f0004027f89 */ /* 0x0002a400000e0000 */
.L_x_2324:
        /* <DEDUP_REMOVED lines=38> */
[----:B------:R-:W-:Y:S01]  /*13140*/  FFMA.FTZ R15, R65, c[0x0][0x2d0], -R15 ;  /* 0x0000b400410f7a23 */ /* 0x000fe2000001080f */
[----:B-1----:R-:W-:Y:S01]  /*13150*/  F2FP.BF16.PACK_AB R150, R17, R16 ;  /* 0x000000101196723e */ /* 0x002fe200000010ff */
[C---:B------:R-:W-:Y:S01]  /*13160*/  FFMA.FTZ R2, R3.reuse, R224, R20 ;  /* 0x000000e003027223 */ /* 0x040fe20000010014 */
[C---:B------:R-:W-:Y:S01]  /*13170*/  F2FP.BF16.PACK_AB R148, R8.reuse, R20 ;  /* 0x000000140894723e */ /* 0x040fe200000010ff */
        /* <DEDUP_REMOVED lines=14> */
[----:B------:R-:W-:Y:S02]  /*13260*/  FMUL.FTZ R29, R3, R121 ;  /* 0x00000079031d7220 */ /* 0x000fe40000410000 */
[--C-:B------:R-:W-:Y:S02]  /*13270*/  FFMA.FTZ R163, R30, c[0x0][0x2d0], -R8.reuse ;  /* 0x0000b4001ea37a23 */ /* 0x100fe40000010808 */
[----:B------:R-:W-:Y:S02]  /*13280*/  FADD.FTZ R5, R16, R9 ;  /* 0x0000000910057221 */ /* 0x000fe40000010000 */
[--C-:B------:R-:W-:Y:S02]  /*13290*/  FFMA.FTZ R156, R26, c[0x0][0x2d0], -R8.reuse ;  /* 0x0000b4001a9c7a23 */ /* 0x100fe40000010808 */
[----:B------:R-:W-:Y:S01]  /*132a0*/  FADD.FTZ R155, R17, R5 ;  /* 0x00000005119b7221 */ /* 0x000fe20000010000 */
[----:B------:R-:W3:Y:S01]  /*132b0*/  MUFU.EX2 R11, R11 ;  /* 0x0000000b000b7308 */ /* 0x000ee20000000800 */
[--C-:B------:R-:W-:Y:S02]  /*132c0*/  FFMA.FTZ R157, R27, c[0x0][0x2d0], -R8.reuse ;  /* 0x0000b4001b9d7a23 */ /* 0x100fe40000010808 */
[--C-:B------:R-:W-:Y:S02]  /*132d0*/  FFMA.FTZ R164, R34, c[0x0][0x2d0], -R8.reuse ;  /* 0x0000b40022a47a23 */ /* 0x100fe40000010808 */
[C---:B-1----:R-:W-:Y:S02]  /*132e0*/  FMUL.FTZ R66, R2.reuse, R86 ;  /* 0x0000005602427220 */ /* 0x042fe40000410000 */
[C---:B------:R-:W-:Y:S02]  /*132f0*/  FMUL.FTZ R67, R2.reuse, R87 ;  /* 0x0000005702437220 */ /* 0x040fe40000410000 */
[----:B------:R-:W1:Y:S01]  /*13300*/  LDSM.16.MT88.4 R84, [R201] ;  /* 0x00000000c954783b */ /* 0x000e620000004200 */
[C---:B------:R-:W-:Y:S01]  /*13310*/  FMUL.FTZ R30, R2.reuse, R122 ;  /* 0x0000007a021e7220 */ /* 0x040fe20000410000 */
[----:B------:R-:W-:Y:S01]  /*13320*/  MUFU.EX2 R121, R151 ;  /* 0x0000009700797308 */ /* 0x000fe20000000800 */
[----:B------:R-:W-:Y:S02]  /*13330*/  FFMA.FTZ R165, R35, c[0x0][0x2d0], -R8 ;  /* 0x0000b40023a57a23 */ /* 0x000fe40000010808 */
[----:B--2---:R-:W-:Y:S02]  /*13340*/  FFMA.FTZ R5, R2, R248, R10 ;  /* 0x000000f802057223 */ /* 0x004fe4000001000a */
[--C-:B------:R-:W-:Y:S02]  /*13350*/  FFMA.FTZ R172, R42, c[0x0][0x2d0], -R8.reuse ;  /* 0x0000b4002aac7a23 */ /* 0x100fe40000010808 */
[--C-:B------:R-:W-:Y:S02]  /*13360*/  FFMA.FTZ R173, R43, c[0x0][0x2d0], -R8.reuse ;  /* 0x0000b4002bad7a23 */ /* 0x100fe40000010808 */
[--C-:B------:R-:W-:Y:S01]  /*13370*/  FFMA.FTZ R221, R46, c[0x0][0x2d0], -R8.reuse ;  /* 0x0000b4002edd7a23 */ /* 0x100fe20000010808 */
[----:B------:R-:W2:Y:S01]  /*13380*/  MUFU.EX2 R122, R152 ;  /* 0x00000098007a7308 */ /* 0x000ea20000000800 */
[--C-:B------:R-:W-:Y:S02]  /*13390*/  FFMA.FTZ R222, R47, c[0x0][0x2d0], -R8.reuse ;  /* 0x0000b4002fde7a23 */ /* 0x100fe40000010808 */
[--C-:B------:R-:W-:Y:S01]  /*133a0*/  FFMA.FTZ R224, R50, c[0x0][0x2d0], -R8.reuse ;  /* 0x0000b40032e07a23 */ /* 0x100fe20000010808 */
[----:B---3--:R-:W-:Y:S01]  /*133b0*/  F2FP.BF16.PACK_AB R149, R11, R10 ;  /* 0x0000000a0b95723e */ /* 0x008fe200000010ff */
        /* <DEDUP_REMOVED lines=8> */
[C---:B------:R-:W-:Y:S01]  /*13440*/  FMUL.FTZ R9, R3.reuse, R137 ;  /* 0x0000008903097220 */ /* 0x040fe20000410000 */
[----:B------:R-:W-:Y:S01]  /*13450*/  MUFU.EX2 R163, R173 ;  /* 0x000000ad00a37308 */ /* 0x000fe20000000800 */
[----:B------:R-:W-:Y:S02]  /*13460*/  FMUL.FTZ R28, R3, R120 ;  /* 0x00000078031c7220 */ /* 0x000fe40000410000 */
[----:B------:R-:W-:Y:S01]  /*13470*/  FMUL.FTZ R10, R2, R138 ;  /* 0x0000008a020a7220 */ /* 0x000fe20000410000 */
[----:B--2---:R-:W-:Y:S01]  /*13480*/  F2FP.BF16.PACK_AB R151, R122, R121 ;  /* 0x000000797a97723e */ /* 0x004fe200000010ff */
[--C-:B------:R-:W-:Y:S02]  /*13490*/  FFMA.FTZ R154, R22, c[0x0][0x2d0], -R8.reuse ;  /* 0x0000b400169a7a23 */ /* 0x100fe40000010808 */
[--C-:B------:R-:W-:Y:S02]  /*134a0*/  FFMA.FTZ R153, R23, c[0x0][0x2d0], -R8.reuse ;  /* 0x0000b40017997a23 */ /* 0x100fe40000010808 */
[--C-:B------:R-:W-:Y:S01]  /*134b0*/  FFMA.FTZ R162, R31, c[0x0][0x2d0], -R8.reuse ;  /* 0x0000b4001fa27a23 */ /* 0x100fe20000010808 */
[----:B------:R-:W-:Y:S01]  /*134c0*/  MUFU.EX2 R251, R154 ;  /* 0x0000009a00fb7308 */ /* 0x000fe20000000800 */
[--C-:B------:R-:W-:Y:S02]  /*134d0*/  FFMA.FTZ R171, R38, c[0x0][0x2d0], -R8.reuse ;  /* 0x0000b40026ab7a23 */ /* 0x100fe40000010808 */
[----:B------:R-:W-:Y:S02]  /*134e0*/  FFMA.FTZ R170, R39, c[0x0][0x2d0], -R8 ;  /* 0x0000b40027aa7a23 */ /* 0x000fe40000010808 */
[----:B------:R-:W-:Y:S02]  /*134f0*/  FMUL.FTZ R8, R3, R136 ;  /* 0x0000008803087220 */ /* 0x000fe40000410000 */
[----:B------:R-:W-:Y:S02]  /*13500*/  FADD.FTZ R120, R11, R5 ;  /* 0x000000050b787221 */ /* 0x000fe40000010000 */
[C---:B------:R-:W-:Y:S01]  /*13510*/  FMUL.FTZ R11, R2.reuse, R139 ;  /* 0x0000008b020b7220 */ /* 0x040fe20000410000 */
[----:B------:R-:W2:Y:S01]  /*13520*/  MUFU.EX2 R5, R161 ;  /* 0x000000a100057308 */ /* 0x000ea20000000800 */
[C---:B------:R-:W-:Y:S02]  /*13530*/  FMUL.FTZ R16, R3.reuse, R132 ;  /* 0x0000008403107220 */ /* 0x040fe40000410000 */
[C---:B------:R-:W-:Y:S02]  /*13540*/  FMUL.FTZ R17, R3.reuse, R133 ;  /* 0x0000008503117220 */ /* 0x040fe40000410000 */
[C---:B------:R-:W-:Y:S01]  /*13550*/  FMUL.FTZ R18, R2.reuse, R134 ;  /* 0x0000008602127220 */ /* 0x040fe20000410000 */
[C---:B-1----:R-:W-:Y:S04]  /*13560*/  HMMA.16816.F32.BF16 R8, R148.reuse, R84, R8 ;  /* 0x000000549408723c */ /* 0x042fe80000041808 */
[----:B------:R-:W-:Y:S01]  /*13570*/  MUFU.EX2 R161, R222 ;  /* 0x000000de00a17308 */ /* 0x000fe20000000800 */
[C---:B------:R-:W-:Y:S02]  /*13580*/  FMUL.FTZ R19, R2.reuse, R135 ;  /* 0x0000008702137220 */ /* 0x040fe40000410000 */
[----:B------:R-:W-:Y:S01]  /*13590*/  LDSM.16.MT88.4 R132, [R201+0x3000] ;  /* 0x00300000c984783b */ /* 0x000fe20000004200 */
[C---:B------:R-:W-:Y:S04]  /*135a0*/  FMUL.FTZ R24, R3.reuse, R124 ;  /* 0x0000007c03187220 */ /* 0x040fe80000410000 */
[C---:B------:R-:W-:Y:S02]  /*135b0*/  HMMA.16816.F32.BF16 R16, R148.reuse, R86, R16 ;  /* 0x000000569410723c */ /* 0x040fe40000041810 */
[----:B------:R-:W-:Y:S01]  /*135c0*/  MUFU.EX2 R250, R156 ;  /* 0x0000009c00fa7308 */ /* 0x000fe20000000800 */
[----:B------:R-:W1:Y:S01]  /*135d0*/  LDSM.16.MT88.4 R84, [R202] ;  /* 0x00000000ca54783b */ /* 0x000e620000004200 */
[C---:B------:R-:W-:Y:S02]  /*135e0*/  FMUL.FTZ R20, R3.reuse, R128 ;  /* 0x0000008003147220 */ /* 0x040fe40000410000 */
[C---:B------:R-:W-:Y:S02]  /*135f0*/  FMUL.FTZ R21, R3.reuse, R129 ;  /* 0x0000008103157220 */ /* 0x040fe40000410000 */
[C---:B------:R-:W-:Y:S04]  /*13600*/  FMUL.FTZ R22, R2.reuse, R130 ;  /* 0x0000008202167220 */ /* 0x040fe80000410000 */
[C---:B------:R-:W-:Y:S01]  /*13610*/  FMUL.FTZ R23, R2.reuse, R131 ;  /* 0x0000008302177220 */ /* 0x040fe20000410000 */
[----:B------:R-:W-:Y:S01]  /*13620*/  MUFU.EX2 R249, R157 ;  /* 0x0000009d00f97308 */ /* 0x000fe20000000800 */
[C---:B------:R-:W-:Y:S02]  /*13630*/  FMUL.FTZ R25, R3.reuse, R125 ;  /* 0x0000007d03197220 */ /* 0x040fe40000410000 */
[C---:B------:R-:W-:Y:S02]  /*13640*/  FMUL.FTZ R26, R2.reuse, R126 ;  /* 0x0000007e021a7220 */ /* 0x040fe40000410000 */
[C---:B------:R-:W-:Y:S02]  /*13650*/  FMUL.FTZ R27, R2.reuse, R127 ;  /* 0x0000007f021b7220 */ /* 0x040fe40000410000 */
[----:B------:R-:W-:Y:S01]  /*13660*/  LDSM.16.MT88.4 R124, [R202+0x3000] ;  /* 0x00300000ca7c783b */ /* 0x000fe20000004200 */
[C---:B------:R-:W-:Y:S02]  /*13670*/  FMUL.FTZ R32, R3.reuse, R116 ;  /* 0x0000007403207220 */ /* 0x040fe40000410000 */
[C---:B------:R-:W-:Y:S01]  /*13680*/  FMUL.FTZ R33, R3.reuse, R117 ;  /* 0x0000007503217220 */ /* 0x040fe20000410000 */
[----:B------:R-:W-:Y:S01]  /*13690*/  MUFU.EX2 R157, R233 ;  /* 0x000000e9009d7308 */ /* 0x000fe20000000800 */
[C---:B------:R-:W-:Y:S02]  /*136a0*/  FMUL.FTZ R34, R2.reuse, R118 ;  /* 0x0000007602227220 */ /* 0x040fe40000410000 */
[C---:B------:R-:W-:Y:S02]  /*136b0*/  FMUL.FTZ R35, R2.reuse, R119 ;  /* 0x0000007702237220 */ /* 0x040fe40000410000 */
[----:B------:R-:W-:Y:S01]  /*136c0*/  LDSM.16.MT88.4 R116, [R204+0x3000] ;  /* 0x00300000cc74783b */ /* 0x000fe20000004200 */
        /* <DEDUP_REMOVED lines=11> */
[----:B------:R-:W-:Y:S01]  /*13780*/  LDSM.16.MT88.4 R100, [R202+0x1800] ;  /* 0x00180000ca64783b */ /* 0x000fe20000004200 */
[C---:B------:R-:W-:Y:S02]  /*13790*/  FMUL.FTZ R54, R2.reuse, R98 ;  /* 0x0000006202367220 */ /* 0x040fe40000410000 */
[C---:B------:R-:W-:Y:S04]  /*137a0*/  HMMA.16816.F32.BF16 R24, R148.reuse, R86, R24 ;  /* 0x000000569418723c */ /* 0x040fe80000041818 */
[C---:B------:R-:W-:Y:S01]  /*137b0*/  FMUL.FTZ R31, R2.reuse, R123 ;  /* 0x0000007b021f7220 */ /* 0x040fe20000410000 */
[----:B------:R-:W1:Y:S01]  /*137c0*/  LDSM.16.MT88.4 R84, [R204] ;  /* 0x00000000cc54783b */ /* 0x000e620000004200 */
[C---:B------:R-:W-:Y:S01]  /*137d0*/  FMUL.FTZ R55, R2.reuse, R99 ;  /* 0x0000006302377220 */ /* 0x040fe20000410000 */
[----:B------:R-:W-:Y:S01]  /*137e0*/  MUFU.EX2 R152, R246 ;  /* 0x000000f600987308 */ /* 0x000fe20000000800 */
[C---:B------:R-:W-:Y:S04]  /*137f0*/  FMUL.FTZ R58, R2.reuse, R94 ;  /* 0x0000005e023a7220 */ /* 0x040fe80000410000 */
[C---:B------:R-:W-:Y:S02]  /*13800*/  FMUL.FTZ R59, R2.reuse, R95 ;  /* 0x0000005f023b7220 */ /* 0x040fe40000410000 */
[C---:B------:R-:W-:Y:S02]  /*13810*/  FMUL.FTZ R60, R3.reuse, R88 ;  /* 0x00000058033c7220 */ /* 0x040fe40000410000 */
        /* <DEDUP_REMOVED lines=26> */
[----:B------:R-:W-:Y:S02]  /*139c0*/  FMUL.FTZ R73, R3, R73 ;  /* 0x0000004903497220 */ /* 0x000fe40000410000 */
[C---:B------:R-:W-:Y:S03]  /*139d0*/  FMUL.FTZ R70, R2.reuse, R70 ;  /* 0x0000004602467220 */ /* 0x040fe60000410000 */
[C---:B------:R-:W-:Y:S02]  /*139e0*/  FMUL.FTZ R71, R2.reuse, R71 ;  /* 0x0000004702477220 */ /* 0x040fe40000410000 */
[----:B------:R-:W-:Y:S01]  /*139f0*/  MUFU.EX2 R97, R167 ;  /* 0x000000a700617308 */ /* 0x000fe20000000800 */
[C---:B------:R-:W-:Y:S02]  /*13a00*/  FMUL.FTZ R74, R2.reuse, R74 ;  /* 0x0000004a024a7220 */ /* 0x040fe40000410000 */
[----:B------:R-:W-:Y:S02]  /*13a10*/  FMUL.FTZ R75, R2, R75 ;  /* 0x0000004b024b7220 */ /* 0x000fe40000410000 */
[----:B--2---:R-:W-:Y:S05]  /*13a20*/  FADD.FTZ R2, R5, R155 ;  /* 0x0000009b05027221 */ /* 0x004fea0000010000 */
        /* <DEDUP_REMOVED lines=14> */
[----:B------:R-:W2:Y:S10]  /*13b10*/  MUFU.EX2 R3, R160 ;  /* 0x000000a000037308 */ /* 0x000eb40000000800 */
[----:B------:R-:W-:Y:S10]  /*13b20*/  MUFU.EX2 R160, R224 ;  /* 0x000000e000a07308 */ /* 0x000ff40000000800 */
[----:B------:R-:W3:Y:S01]  /*13b30*/  MUFU.EX2 R115, R153 ;  /* 0x0000009900737308 */ /* 0x000ee20000000800 */
        /* <DEDUP_REMOVED lines=8> */
[----:B------:R-:W-:Y:S10]  /*13bc0*/  MUFU.EX2 R114, R244 ;  /* 0x000000f400727308 */ /* 0x000ff40000000800 */
[----:B------:R-:W2:Y:S10]  /*13bd0*/  MUFU.EX2 R113, R243 ;  /* 0x000000f300717308 */ /* 0x000eb40000000800 */
[----:B------:R-:W4:Y:S01]  /*13be0*/  MUFU.EX2 R153, R242 ;  /* 0x000000f200997308 */ /* 0x000f220000000800 */
        /* <DEDUP_REMOVED lines=23> */
[C---:B------:R-:W-:Y:S01]  /*13d60*/  FADD.FTZ R2, R96.reuse, R2 ;  /* 0x0000000260027221 */ /* 0x040fe20000010000 */
[C---:B---3--:R-:W-:Y:S08]  /*13d70*/  HMMA.16816.F32.BF16 R20, R84.reuse, R92, R20 ;  /* 0x0000005c5414723c */ /* 0x048ff00000041814 */
[----:B------:R-:W-:Y:S01]  /*13d80*/  MUFU.EX2 R162, R221 ;  /* 0x000000dd00a27308 */ /* 0x000fe20000000800 */
        /* <DEDUP_REMOVED lines=21> */
[----:B------:R-:W5:Y:S03]  /*13ee0*/  LDSM.16.MT88.4 R96, [R204+0x1000] ;  /* 0x00100000cc60783b */ /* 0x000f660000004200 */
[----:B------:R-:W-:Y:S02]  /*13ef0*/  F2FP.BF16.PACK_AB R84, R3, R5 ;  /* 0x000000050354723e */ /* 0x000fe400000010ff */
[----:B--2---:R-:W-:Y:S01]  /*13f00*/  F2FP.BF16.PACK_AB R85, R169, R248 ;  /* 0x000000f8a955723e */ /* 0x004fe200000010ff */
[----:B------:R-:W2:Y:S01]  /*13f10*/  MUFU.EX2 R5, R211 ;  /* 0x000000d300057308 */ /* 0x000ea20000000800 */
[----:B----4-:R-:W-:Y:S07]  /*13f20*/  F2FP.BF16.PACK_AB R87, R167, R168 ;  /* 0x000000a8a757723e */ /* 0x010fee00000010ff */
[C---:B-1----:R-:W-:Y:S02]  /*13f30*/  HMMA.16816.F32.BF16 R8, R84.reuse, R88, R8 ;  /* 0x000000585408723c */ /* 0x042fe40000041808 */
[----:B------:R-:W1:Y:S06]  /*13f40*/  MUFU.EX2 R3, R210 ;  /* 0x000000d200037308 */ /* 0x000e6c0000000800 */
[C---:B------:R-:W-:Y:S01]  /*13f50*/  HMMA.16816.F32.BF16 R16, R84.reuse, R90, R16 ;  /* 0x0000005a5410723c */ /* 0x040fe20000041810 */
[----:B------:R-:W4:Y:S03]  /*13f60*/  LDSM.16.MT88.4 R88, [R203+0x1000] ;  /* 0x00100000cb58783b */ /* 0x000f260000004200 */
[----:B--2---:R-:W-:Y:S04]  /*13f70*/  FADD.FTZ R2, R5, R2 ;  /* 0x0000000205027221 */ /* 0x004fe80000010000 */
[C---:B---3--:R-:W-:Y:S08]  /*13f80*/  HMMA.16816.F32.BF16 R20, R84.reuse, R92, R20 ;  /* 0x0000005c5414723c */ /* 0x048ff00000041814 */
[C---:B------:R-:W-:Y:S01]  /*13f90*/  HMMA.16816.F32.BF16 R24, R84.reuse, R94, R24 ;  /* 0x0000005e5418723c */ /* 0x040fe20000041818 */
[----:B------:R-:W2:Y:S03]  /*13fa0*/  LDSM.16.MT88.4 R92, [R201+0x4800] ;  /* 0x00480000c95c783b */ /* 0x000ea60000004200 */
[----:B-1----:R-:W-:Y:S04]  /*13fb0*/  FADD.FTZ R2, R3, R2 ;  /* 0x0000000203027221 */ /* 0x002fe80000010000 */
[C---:B-----5:R-:W-:Y:S04]  /*13fc0*/  HMMA.16816.F32.BF16 R28, R84.reuse, R96, R28 ;  /* 0x00000060541c723c */ /* 0x060fe8000004181c */
[----:B------:R-:W-:Y:S04]  /*13fd0*/  FADD.FTZ R2, R105, R2 ;  /* 0x0000000269027221 */ /* 0x000fe80000010000 */
[C---:B------:R-:W-:Y:S01]  /*13fe0*/  HMMA.16816.F32.BF16 R32, R84.reuse, R98, R32 ;  /* 0x000000625420723c */ /* 0x040fe20000041820 */
[----:B------:R-:W1:Y:S03]  /*13ff0*/  LDSM.16.MT88.4 R96, [R202+0x4800] ;  /* 0x00480000ca60783b */ /* 0x000e660000004200 */
[C---:B------:R-:W-:Y:S04]  /*14000*/  FADD.FTZ R2, R104.reuse, R2 ;  /* 0x0000000268027221 */ /* 0x040fe80000010000 */
[C---:B----4-:R-:W-:Y:S08]  /*14010*/  HMMA.16816.F32.BF16 R36, R84.reuse, R88, R36 ;  /* 0x000000585424723c */ /* 0x050ff00000041824 */
        /* <DEDUP_REMOVED lines=84> */
[----:B------:R-:W5:Y:S02]  /*14560*/  LDSM.16.MT88.4 R92, [R201+0x2800] ;  /* 0x00280000c95c783b */ /* 0x000f640000004200 */
[----:B------:R-:W4:Y:S05]  /*14570*/  MUFU.EX2 R15, R247 ;  /* 0x000000f7000f7308 */ /* 0x000f2a0000000800 */
[C---:B---3--:R-:W-:Y:S08]  /*14580*/  HMMA.16816.F32.BF16 R52, R84.reuse, R96, R52 ;  /* 0x000000605434723c */ /* 0x048ff00000041834 */
[C---:B------:R-:W-:Y:S01]  /*14590*/  HMMA.16816.F32.BF16 R56, R84.reuse, R98, R56 ;  /* 0x000000625438723c */ /* 0x040fe20000041838 */
[----:B------:R-:W3:Y:S03]  /*145a0*/  LDSM.16.MT88.4 R96, [R202+0x2800] ;  /* 0x00280000ca60783b */ /* 0x000ee60000004200 */
[C---:B--2---:R-:W-:Y:S01]  /*145b0*/  F2FP.BF16.PACK_AB R150, R5.reuse, R112 ;  /* 0x000000700596723e */ /* 0x044fe200000010ff */
[----:B------:R-:W-:Y:S01]  /*145c0*/  FADD.FTZ R224, R5, R2 ;  /* 0x0000000205e07221 */ /* 0x000fe20000010000 */
[----:B------:R-:W-:Y:S01]  /*145d0*/  MOV R5, R4 ;  /* 0x0000000400057202 */ /* 0x000fe20000000f00 */
[----:B------:R-:W-:Y:S01]  /*145e0*/  FADD.FTZ R2, R122, R3 ;  /* 0x000000037a027221 */ /* 0x000fe20000010000 */
[C---:B-1----:R-:W-:Y:S04]  /*145f0*/  HMMA.16816.F32.BF16 R60, R84.reuse, R104, R60 ;  /* 0x00000068543c723c */ /* 0x042fe8000004183c */
[----:B----4-:R-:W-:Y:S01]  /*14600*/  F2FP.BF16.PACK_AB R151, R15, R152 ;  /* 0x000000980f97723e */ /* 0x010fe200000010ff */
[----:B------:R-:W-:Y:S03]  /*14610*/  FADD.FTZ R2, R251, R2 ;  /* 0x00000002fb027221 */ /* 0x000fe60000010000 */
[C---:B------:R-:W-:Y:S01]  /*14620*/  HMMA.16816.F32.BF16 R64, R84.reuse, R106, R64 ;  /* 0x0000006a5440723c */ /* 0x040fe20000041840 */
[----:B------:R-:W1:Y:S03]  /*14630*/  LDSM.16.MT88.4 R104, [R204+0x2800] ;  /* 0x00280000cc68783b */ /* 0x000e660000004200 */
[----:B------:R-:W-:Y:S04]  /*14640*/  FADD.FTZ R2, R115, R2 ;  /* 0x0000000273027221 */ /* 0x000fe80000010000 */
[C---:B------:R-:W-:Y:S04]  /*14650*/  HMMA.16816.F32.BF16 R68, R84.reuse, R100, R68 ;  /* 0x000000645444723c */ /* 0x040fe80000041844 */
        /* <DEDUP_REMOVED lines=68> */
.L_x_2227:
        /* <DEDUP_REMOVED lines=8> */
.L_x_2325:
        /* <DEDUP_REMOVED lines=84> */
.L_x_2177:
        /* <DEDUP_REMOVED lines=19> */
.L_x_2245:
[----:B--2---:R-:W-:Y:S05]  /*15190*/  BSYNC B0 ;  /* 0x0000000000007941 */ /* 0x004fea0003800000 */
.L_x_2244:
        /* <DEDUP_REMOVED lines=102> */
.L_x_2248:
        /* <DEDUP_REMOVED lines=116> */
.L_x_2326:
[----:B------:R-:W-:Y:S05]  /*15f40*/  BRA.DIV ~URZ, `(.L_x_2251) ;  /* 0x00003b827f007947 */ /* 0x000fea000b800000 */
[----:B------:R4:W2:Y:S02]  /*15f50*/  SHFL.IDX PT, R2, R10, RZ, 0x181f ;  /* 0x00181fff0a027589 */ /* 0x0008a400000e0000 */
.L_x_2327:
        /* <DEDUP_REMOVED lines=11> */
.L_x_2253:
[----:B------:R-:W-:Y:S05]  /*16010*/  BSYNC B0 ;  /* 0x0000000000007941 */ /* 0x000fea0003800000 */
.L_x_2252:
[----:B------:R-:W-:Y:S05]  /*16020*/  BRA.DIV ~URZ, `(.L_x_2254) ;  /* 0x00003b127f007947 */ /* 0x000fea000b800000 */
[----:B---3--:R3:W4:Y:S04]  /*16030*/  SHFL.IDX PT, R11, R6, 0x1, 0x181f ;  /* 0x00381f00060b7f89 */ /* 0x00872800000e0000 */
[----:B--2---:R3:W2:Y:S02]  /*16040*/  SHFL.IDX PT, R2, R10, 0x1, 0x181f ;  /* 0x00381f000a027f89 */ /* 0x0046a400000e0000 */
.L_x_2328:
        /* <DEDUP_REMOVED lines=12> */
.L_x_2256:
[----:B------:R-:W-:Y:S05]  /*16110*/  BSYNC B0 ;  /* 0x0000000000007941 */ /* 0x000fea0003800000 */
.L_x_2255:
[----:B------:R-:W-:Y:S05]  /*16120*/  BRA.DIV ~URZ, `(.L_x_2257) ;  /* 0x00003ae27f007947 */ /* 0x000fea000b800000 */
[----:B----4-:R4:W3:Y:S02]  /*16130*/  SHFL.IDX PT, R11, R6, 0x2, 0x181f ;  /* 0x00581f00060b7f89 */ /* 0x0108e400000e0000 */
.L_x_2329:
[----:B------:R-:W-:Y:S05]  /*16140*/  BRA.DIV ~URZ, `(.L_x_2258) ;  /* 0x00003b327f007947 */ /* 0x000fea000b800000 */
[----:B--2---:R2:W4:Y:S02]  /*16150*/  SHFL.IDX PT, R2, R10, 0x2, 0x181f ;  /* 0x00581f000a027f89 */ /* 0x00452400000e0000 */
.L_x_2330:
        /* <DEDUP_REMOVED lines=12> */
.L_x_2260:
[----:B------:R-:W-:Y:S05]  /*16220*/  BSYNC B0 ;  /* 0x0000000000007941 */ /* 0x000fea0003800000 */
.L_x_2259:
[----:B------:R-:W-:Y:S05]  /*16230*/  BRA.DIV ~URZ, `(.L_x_2261) ;  /* 0x00003ab27f007947 */ /* 0x000fea000b800000 */
[----:B---3--:R3:W2:Y:S04]  /*16240*/  SHFL.IDX PT, R8, R6, 0x3, 0x181f ;  /* 0x00781f0006087f89 */ /* 0x0086a800000e0000 */
[----:B----4-:R3:W4:Y:S02]  /*16250*/  SHFL.IDX PT, R6, R10, 0x3, 0x181f ;  /* 0x00781f000a067f89 */ /* 0x01072400000e0000 */
.L_x_2331:
        /* <DEDUP_REMOVED lines=13> */
.L_x_2249:
        /* <DEDUP_REMOVED lines=34> */
.L_x_2332:
[----:B------:R-:W-:Y:S05]  /*16550*/  BRA.DIV ~URZ, `(.L_x_2264) ;  /* 0x000038d27f007947 */ /* 0x000fea000b800000 */
[----:B------:R3:W4:Y:S02]  /*16560*/  SHFL.IDX PT, R2, R5, RZ, 0x1c1f ;  /* 0x001c1fff05027589 */ /* 0x00072400000e0000 */
.L_x_2333:
        /* <DEDUP_REMOVED lines=62> */
[-C--:B-1----:R-:W-:Y:S02]  /*16950*/  @!P3 LEA R10, P5, R98, R2.reuse, 0x2 ;  /* 0x00000002620ab211 */ /* 0x082fe400078a10ff */
        /* <DEDUP_REMOVED lines=34> */
.L_x_2266:
[----:B------:R-:W-:Y:S05]  /*16b80*/  BSYNC B0 ;  /* 0x0000000000007941 */ /* 0x000fea0003800000 */
.L_x_2265:
[----:B------:R-:W-:Y:S05]  /*16b90*/  BRA.DIV ~URZ, `(.L_x_2267) ;  /* 0x000033027f007947 */ /* 0x000fea000b800000 */
[----:B--2---:R2:W1:Y:S04]  /*16ba0*/  SHFL.IDX PT, R4, R6, 0x1, 0x1c1f ;  /* 0x003c1f0006047f89 */ /* 0x00446800000e0000 */
[----:B----4-:R2:W4:Y:S02]  /*16bb0*/  SHFL.IDX PT, R2, R5, 0x1, 0x1c1f ;  /* 0x003c1f0005027f89 */ /* 0x01052400000e0000 */
.L_x_2334:
        /* <DEDUP_REMOVED lines=105> */
.L_x_2247:
        /* <DEDUP_REMOVED lines=22> */
.L_x_2268:
        /* <DEDUP_REMOVED lines=60> */
.L_x_2270:
[----:B------:R-:W-:Y:S05]  /*17770*/  BSYNC B0 ;  /* 0x0000000000007941 */ /* 0x000fea0003800000 */
.L_x_2269:
        /* <DEDUP_REMOVED lines=36> */
.L_x_2335:
[----:B------:R-:W-:Y:S05]  /*179c0*/  BRA.DIV ~URZ, `(.L_x_2272) ;  /* 0x000026127f007947 */ /* 0x000fea000b800000 */
[----:B------:R3:W4:Y:S02]  /*179d0*/  SHFL.IDX PT, R2, R10, RZ, 0x181f ;  /* 0x00181fff0a027589 */ /* 0x00072400000e0000 */
.L_x_2336:
        /* <DEDUP_REMOVED lines=12> */
.L_x_2274:
[----:B------:R-:W-:Y:S05]  /*17aa0*/  BSYNC B0 ;  /* 0x0000000000007941 */ /* 0x000fea0003800000 */
.L_x_2273:
[----:B------:R-:W-:Y:S05]  /*17ab0*/  BRA.DIV ~URZ, `(.L_x_2275) ;  /* 0x000025927f007947 */ /* 0x000fea000b800000 */
[----:B--2---:R2:W1:Y:S04]  /*17ac0*/  SHFL.IDX PT, R11, R5, 0x1, 0x181f ;  /* 0x00381f00050b7f89 */ /* 0x00446800000e0000 */
[----:B----4-:R2:W4:Y:S02]  /*17ad0*/  SHFL.IDX PT, R2, R10, 0x1, 0x181f ;  /* 0x00381f000a027f89 */ /* 0x01052400000e0000 */
.L_x_2337:
        /* <DEDUP_REMOVED lines=12> */
.L_x_2277:
[----:B------:R-:W-:Y:S05]  /*17ba0*/  BSYNC B0 ;  /* 0x0000000000007941 */ /* 0x000fea0003800000 */
.L_x_2276:
[----:B------:R-:W-:Y:S05]  /*17bb0*/  BRA.DIV ~URZ, `(.L_x_2278) ;  /* 0x000025627f007947 */ /* 0x000fea000b800000 */
[----:B-1----:R1:W2:Y:S02]  /*17bc0*/  SHFL.IDX PT, R11, R5, 0x2, 0x181f ;  /* 0x00581f00050b7f89 */ /* 0x0022a400000e0000 */
.L_x_2338:
[----:B------:R-:W-:Y:S05]  /*17bd0*/  BRA.DIV ~URZ, `(.L_x_2279) ;  /* 0x000025b27f007947 */ /* 0x000fea000b800000 */
[----:B----4-:R4:W1:Y:S02]  /*17be0*/  SHFL.IDX PT, R2, R10, 0x2, 0x181f ;  /* 0x00581f000a027f89 */ /* 0x01086400000e0000 */
.L_x_2339:
        /* <DEDUP_REMOVED lines=12> */
.L_x_2281:
[----:B------:R-:W-:Y:S05]  /*17cb0*/  BSYNC B0 ;  /* 0x0000000000007941 */ /* 0x000fea0003800000 */
.L_x_2280:
[----:B------:R-:W-:Y:S05]  /*17cc0*/  BRA.DIV ~URZ, `(.L_x_2282) ;  /* 0x000025327f007947 */ /* 0x000fea000b800000 */
[----:B-1----:R1:W3:Y:S04]  /*17cd0*/  SHFL.IDX PT, R8, R5, 0x3, 0x181f ;  /* 0x00781f0005087f89 */ /* 0x0022e800000e0000 */
[----:B------:R1:W4:Y:S02]  /*17ce0*/  SHFL.IDX PT, R2, R10, 0x3, 0x181f ;  /* 0x00781f000a027f89 */ /* 0x00032400000e0000 */
.L_x_2340:
        /* <DEDUP_REMOVED lines=11> */
.L_x_2262:
[----:B------:R-:W-:Y:S05]  /*17da0*/  BSYNC B1 ;  /* 0x0000000000017941 */ /* 0x000fea0003800000 */
.L_x_2246:
        /* <DEDUP_REMOVED lines=14> */
.L_x_2341:
[----:B------:R-:W-:Y:S05]  /*17e90*/  BRA.DIV ~URZ, `(.L_x_2285) ;  /* 0x000024a27f007947 */ /* 0x000fea000b800000 */
[----:B------:R3:W4:Y:S02]  /*17ea0*/  SHFL.IDX PT, R9, R74, 0x1, 0x1f ;  /* 0x00201f004a097f89 */ /* 0x00072400000e0000 */
.L_x_2342:
        /* <DEDUP_REMOVED lines=19> */
.L_x_2343:
        /* <DEDUP_REMOVED lines=16> */
.L_x_2344:
[----:B---3--:R-:W-:Y:S01]  /*180e0*/  IMAD R2, R2, c[0x0][0x538], RZ ;  /* 0x00014e0002027a24 */ /* 0x008fe200078e02ff */
[----:B------:R-:W-:Y:S04]  /*180f0*/  BSSY B1, `(.L_x_2288) ;  /* 0x0000084000017945 */ /* 0x000fe80003800000 */
[----:B----4-:R-:W-:-:S04]  /*18100*/  IADD3 R9, R2, R9, RZ ;  /* 0x0000000902097210 */ /* 0x010fc80007ffe0ff */
[----:B--2---:R-:W-:-:S13]  /*18110*/  ISETP.GT.AND P0, PT, R9, R10, PT ;  /* 0x0000000a0900720c */ /* 0x004fda0003f04270 */
[----:B------:R-:W-:Y:S05]  /*18120*/  @P0 BRA `(.L_x_2289) ;  /* 0x0000026000000947 */ /* 0x000fea0003800000 */
.L_x_2293:
        /* <DEDUP_REMOVED lines=18> */
.L_x_2345:
        /* <DEDUP_REMOVED lines=16> */
.L_x_2346:
[----:B--2---:R-:W-:-:S05]  /*18350*/  IMAD R2, R2, c[0x0][0x538], RZ ;  /* 0x00014e0002027a24 */ /* 0x004fca00078e02ff */
[----:B------:R-:W-:-:S04]  /*18360*/  IADD3 R9, R2, R9, RZ ;  /* 0x0000000902097210 */ /* 0x000fc80007ffe0ff */
[----:B------:R-:W-:-:S13]  /*18370*/  ISETP.GT.AND P0, PT, R9, R10, PT ;  /* 0x0000000a0900720c */ /* 0x000fda0003f04270 */
[----:B-1----:R-:W-:Y:S05]  /*18380*/  @!P0 BRA `(.L_x_2293) ;  /* 0xfffffda000008947 */ /* 0x002fea000383ffff */
.L_x_2289:
[----:B------:R-:W-:-:S05]  /*18390*/  IADD3 R15, -R2, R9, RZ ;  /* 0x00000009020f7210 */ /* 0x000fca0007ffe1ff */
[----:B------:R-:W-:-:S05]  /*183a0*/  IMAD R2, R4, c[0x0][0x538], R15 ;  /* 0x00014e0004027a24 */ /* 0x000fca00078e020f */
[----:B------:R-:W-:Y:S01]  /*183b0*/  ISETP.GT.AND P0, PT, R2, R10, PT ;  /* 0x0000000a0200720c */ /* 0x000fe20003f04270 */
[----:B------:R-:W-:-:S12]  /*183c0*/  BRA.DIV ~URZ, `(.L_x_2294) ;  /* 0x000023c27f007947 */ /* 0x000fd8000b800000 */
[----:B------:R-:W-:-:S04]  /*183d0*/  VOTE.ANY R9, PT, !P0 ;  /* 0x0000000000097806 */ /* 0x000fc800040e0100 */
.L_x_2347:
[----:B------:R2:W3:Y:S01]  /*183e0*/  POPC R11, R9 ;  /* 0x00000009000b7309 */ /* 0x0004e20000000000 */
[----:B------:R-:W-:Y:S05]  /*183f0*/  BRA.DIV ~URZ, `(.L_x_2295) ;  /* 0x000023e27f007947 */ /* 0x000fea000b800000 */
[----:B---3--:R3:W4:Y:S04]  /*18400*/  SHFL.IDX PT, R6, R6, R11, 0x1f ;  /* 0x00001f0b06067589 */ /* 0x00872800000e0000 */
[----:B------:R3:W1:Y:S02]  /*18410*/  SHFL.IDX PT, R5, R8, R11, 0x1f ;  /* 0x00001f0b08057589 */ /* 0x00066400000e0000 */
.L_x_2348:
[----:B------:R-:W-:Y:S01]  /*18420*/  ISETP.NE.AND P0, PT, R9, RZ, PT ;  /* 0x000000ff0900720c */ /* 0x000fe20003f05270 */
[----:B------:R-:W-:-:S12]  /*18430*/  BSSY B0, `(.L_x_2296) ;  /* 0x0000005000007945 */ /* 0x000fd80003800000 */
[----:B------:R-:W-:Y:S05]  /*18440*/  @!P0 BRA `(.L_x_2297) ;  /* 0x0000003000008947 */ /* 0x000fea0003800000 */
[----:B------:R-:W-:Y:S01]  /*18450*/  IADD3 R2, R11, -0x1, RZ ;  /* 0xffffffff0b027810 */ /* 0x000fe20007ffe0ff */
[----:B------:R-:W-:Y:S05]  /*18460*/  BRA.DIV ~URZ, `(.L_x_2298) ;  /* 0x000024427f007947 */ /* 0x000fea000b800000 */
[----:B------:R2:W3:Y:S02]  /*18470*/  SHFL.IDX PT, R16, R4, R2, 0x1f ;  /* 0x00001f0204107589 */ /* 0x0004e400000e0000 */
.L_x_2297:
[----:B------:R-:W-:Y:S05]  /*18480*/  BSYNC B0 ;  /* 0x0000000000007941 */ /* 0x000fea0003800000 */
.L_x_2296:
        /* <DEDUP_REMOVED lines=69> */
.L_x_2290:
[----:B------:R-:W-:Y:S01]  /*188e0*/  MOV R2, c[0x0][0x53c] ;  /* 0x00014f0000027a02 */ /* 0x000fe20000000f00 */
[----:B------:R2:W-:Y:S04]  /*188f0*/  STL [R1+0x28], R10 ;  /* 0x0000280a01007387 */ /* 0x0005e80000100800 */
[----:B------:R2:W-:Y:S04]  /*18900*/  STL [R1+0x2c], RZ ;  /* 0x00002cff01007387 */ /* 0x0005e80000100800 */
[----:B------:R2:W-:Y:S04]  /*18910*/  STL [R1+0x30], RZ ;  /* 0x000030ff01007387 */ /* 0x0005e80000100800 */
[----:B------:R2:W-:Y:S02]  /*18920*/  STL [R1+0x34], R2 ;  /* 0x0000340201007387 */ /* 0x0005e40000100800 */
.L_x_2299:
[----:B------:R-:W-:Y:S05]  /*18930*/  BSYNC B1 ;  /* 0x0000000000017941 */ /* 0x000fea0003800000 */
.L_x_2288:
        /* <DEDUP_REMOVED lines=9> */
.L_x_2283:
[----:B-1----:R-:W3:Y:S02]  /*189d0*/  LDL R2, [R1+0x34] ;  /* 0x0000340001027983 */ /* 0x002ee40000100800 */
[----:B---3--:R-:W-:-:S13]  /*189e0*/  ISETP.GE.AND P0, PT, R2, c[0x0][0x53c], PT ;  /* 0x00014f0002007a0c */ /* 0x008fda0003f06270 */
[----:B--2---:R-:W-:Y:S01]  /*189f0*/  @P0 CALL.REL.NOINC `(.L_x_2300) ;  /* 0x0000001000000944 */ /* 0x004fe20003c00000 */
[----:B------:R-:W-:Y:S05]  /*18a00*/  BRA `(.L_x_2301) ;  /* 0xfffe907000007947 */ /* 0x000fea000383ffff */
.L_x_2300:
[----:B------:R-:W-:Y:S05]  /*18a10*/  EXIT ;  /* 0x000000000000794d */ /* 0x000fea0003800000 */
.L_x_2111:
[----:B------:R-:W-:Y:S02]  /*18a20*/  MOV R3, 0x1 ;  /* 0x0000000100037802 */ /* 0x000fe40000000f00 */
[----:B------:R-:W-:Y:S02]  /*18a30*/  MOV R4, 0x18a50 ;  /* 0x00018a5000047802 */ /* 0x000fe40000000f00 */
[----:B------:R-:W-:Y:S05]  /*18a40*/  CALL.REL.NOINC `($__internal_36_$__cuda_sm70_shflsync_up_p) ;  /* 0x00001f8000007944 */ /* 0x000fea0003c00000 */
[----:B------:R-:W-:Y:S01]  /*18a50*/  MOV R0, R3 ;  /* 0x0000000300007202 */ /* 0x000fe20000000f00 */
[----:B------:R-:W-:Y:S05]  /*18a60*/  BRA `(.L_x_2302) ;  /* 0xfffe7a0000007947 */ /* 0x000fea000383ffff */
.L_x_2112:
[----:B------:R-:W-:Y:S02]  /*18a70*/  MOV R3, 0x2 ;  /* 0x0000000200037802 */ /* 0x000fe40000000f00 */
[----:B------:R-:W-:Y:S02]  /*18a80*/  MOV R4, 0x18aa0 ;  /* 0x00018aa000047802 */ /* 0x000fe40000000f00 */
[----:B------:R-:W-:Y:S05]  /*18a90*/  CALL.REL.NOINC `($__internal_36_$__cuda_sm70_shflsync_up_p) ;  /* 0x00001f3000007944 */ /* 0x000fea0003c00000 */
[----:B------:R-:W-:Y:S02]  /*18aa0*/  SEL R0, R3, RZ, P4 ;  /* 0x000000ff03007207 */ /* 0x000fe40002000000 */
[----:B------:R-:W-:Y:S02]  /*18ab0*/  MOV R3, 0x4 ;  /* 0x0000000400037802 */ /* 0x000fe40000000f00 */
[----:B------:R-:W-:Y:S01]  /*18ac0*/  MOV R4, 0x18b00 ;  /* 0x00018b0000047802 */ /* 0x000fe20000000f00 */
[----:B------:R-:W-:-:S04]  /*18ad0*/  IMAD.IADD R0, R2, 0x1, R0 ;  /* 0x0000000102007824 */ /* 0x000fc800078e0200 */
[----:B------:R-:W-:Y:S02]  /*18ae0*/  IMAD.MOV.U32 R2, RZ, RZ, R0 ;  /* 0x000000ffff027224 */ /* 0x000fe400078e0000 */
[----:B------:R-:W-:Y:S05]  /*18af0*/  CALL.REL.NOINC `($__internal_36_$__cuda_sm70_shflsync_up_p) ;  /* 0x00001ed000007944 */ /* 0x000fea0003c00000 */
[----:B------:R-:W-:Y:S02]  /*18b00*/  SEL R3, R3, RZ, P3 ;  /* 0x000000ff03037207 */ /* 0x000fe40001800000 */
[----:B------:R-:W-:-:S03]  /*18b10*/  MOV R4, 0x18b60 ;  /* 0x00018b6000047802 */ /* 0x000fc60000000f00 */
[----:B------:R-:W-:Y:S01]  /*18b20*/  IMAD.IADD R0, R0, 0x1, R3 ;  /* 0x0000000100007824 */ /* 0x000fe200078e0203 */
[----:B------:R-:W-:-:S03]  /*18b30*/  MOV R3, 0x8 ;  /* 0x0000000800037802 */ /* 0x000fc60000000f00 */
        /* <DEDUP_REMOVED lines=8> */
[----:B------:R-:W-:Y:S01]  /*18bc0*/  SEL R3, R3, RZ, P1 ;  /* 0x000000ff03037207 */ /* 0x000fe20000800000 */
[----:B------:R-:W-:Y:S01]  /*18bd0*/  IMAD.MOV.U32 R221, RZ, RZ, 0x1f ;  /* 0x0000001fffdd7424 */ /* 0x000fe200078e00ff */
[----:B------:R-:W-:-:S03]  /*18be0*/  MOV R2, 0x18c30 ;  /* 0x00018c3000027802 */ /* 0x000fc60000000f00 */
[----:B------:R-:W-:Y:S01]  /*18bf0*/  IMAD.IADD R4, R0, 0x1, R3 ;  /* 0x0000000100047824 */ /* 0x000fe200078e0203 */
[----:B------:R-:W-:-:S03]  /*18c00*/  MOV R3, 0x1f ;  /* 0x0000001f00037802 */ /* 0x000fc60000000f00 */
[----:B------:R-:W-:Y:S02]  /*18c10*/  IMAD.MOV.U32 R222, RZ, RZ, R4 ;  /* 0x000000ffffde7224 */ /* 0x000fe400078e0004 */
[----:B------:R-:W-:Y:S05]  /*18c20*/  CALL.REL.NOINC `($__internal_35_$__cuda_sm70_shflsync_idx_p) ;  /* 0x00001d5000007944 */ /* 0x000fea0003c00000 */
[----:B------:R-:W-:Y:S01]  /*18c30*/  MOV R0, R221 ;  /* 0x000000dd00007202 */ /* 0x000fe20000000f00 */
[----:B------:R-:W-:Y:S05]  /*18c40*/  BRA `(.L_x_2303) ;  /* 0xfffe792000007947 */ /* 0x000fea000383ffff */
.L_x_2114:
[----:B------:R-:W-:Y:S02]  /*18c50*/  SEL R2, RZ, 0x1, P0 ;  /* 0x00000001ff027807 */ /* 0x000fe40000000000 */
[----:B------:R-:W-:Y:S02]  /*18c60*/  MOV R3, 0x18c80 ;  /* 0x00018c8000037802 */ /* 0x000fe40000000f00 */
[----:B------:R-:W-:Y:S05]  /*18c70*/  CALL.REL.NOINC `($__internal_37_$__cuda_sm70_votesync_ballot) ;  /* 0x00001db000007944 */ /* 0x000fea0003c00000 */
[----:B------:R-:W-:Y:S05]  /*18c80*/  BRA `(.L_x_2304) ;  /* 0xfffe797000007947 */ /* 0x000fea000383ffff */
.L_x_2115:
[----:B------:R-:W-:Y:S01]  /*18c90*/  IMAD.MOV.U32 R222, RZ, RZ, R8 ;  /* 0x000000ffffde7224 */ /* 0x000fe200078e0008 */
[----:B--2---:R-:W-:Y:S01]  /*18ca0*/  MOV R221, R13 ;  /* 0x0000000d00dd7202 */ /* 0x004fe20000000f00 */
[----:B------:R-:W-:Y:S01]  /*18cb0*/  IMAD.MOV.U32 R3, RZ, RZ, 0x1f ;  /* 0x0000001fff037424 */ /* 0x000fe200078e00ff */
[----:B------:R-:W-:Y:S02]  /*18cc0*/  MOV R2, 0x18ce0 ;  /* 0x00018ce000027802 */ /* 0x000fe40000000f00 */
[----:B-1----:R-:W-:Y:S05]  /*18cd0*/  CALL.REL.NOINC `($__internal_35_$__cuda_sm70_shflsync_idx_p) ;  /* 0x00001ca000007944 */ /* 0x002fea0003c00000 */
[----:B------:R-:W-:Y:S01]  /*18ce0*/  IMAD.MOV.U32 R11, RZ, RZ, R221 ;  /* 0x000000ffff0b7224 */ /* 0x000fe200078e00dd */
[----:B------:R-:W-:Y:S01]  /*18cf0*/  MOV R222, R7 ;  /* 0x0000000700de7202 */ /* 0x000fe20000000f00 */
[----:B------:R-:W-:Y:S01]  /*18d00*/  IMAD.MOV.U32 R6, RZ, RZ, RZ ;  /* 0x000000ffff067224 */ /* 0x000fe200078e00ff */
[----:B------:R-:W-:Y:S01]  /*18d10*/  MOV R221, R13 ;  /* 0x0000000d00dd7202 */ /* 0x000fe20000000f00 */
[----:B------:R-:W-:Y:S01]  /*18d20*/  IMAD.MOV.U32 R3, RZ, RZ, 0x1f ;  /* 0x0000001fff037424 */ /* 0x000fe200078e00ff */
[----:B------:R-:W-:-:S02]  /*18d30*/  MOV R2, 0x18d50 ;  /* 0x00018d5000027802 */ /* 0x000fc40000000f00 */
[----:B------:R-:W-:Y:S05]  /*18d40*/  CALL.REL.NOINC `($__internal_35_$__cuda_sm70_shflsync_idx_p) ;  /* 0x00001c3000007944 */ /* 0x000fea0003c00000 */
[----:B------:R-:W-:Y:S01]  /*18d50*/  MOV R10, R221 ;  /* 0x000000dd000a7202 */ /* 0x000fe20000000f00 */
[----:B------:R-:W-:Y:S05]  /*18d60*/  BRA `(.L_x_2305) ;  /* 0xfffe78e000007947 */ /* 0x000fea000383ffff */
.L_x_2118:
[----:B------:R-:W-:Y:S01]  /*18d70*/  IMAD.MOV.U32 R222, RZ, RZ, R4 ;  /* 0x000000ffffde7224 */ /* 0x000fe200078e0004 */
[----:B------:R-:W-:-:S02]  /*18d80*/  MOV R3, 0x1f ;  /* 0x0000001f00037802 */ /* 0x000fc40000000f00 */
[----:B------:R-:W-:Y:S02]  /*18d90*/  MOV R2, 0x18db0 ;  /* 0x00018db000027802 */ /* 0x000fe40000000f00 */
[----:B-1234-:R-:W-:Y:S05]  /*18da0*/  CALL.REL.NOINC `($__internal_35_$__cuda_sm70_shflsync_idx_p) ;  /* 0x00001bd000007944 */ /* 0x01efea0003c00000 */
[----:B------:R-:W-:Y:S01]  /*18db0*/  MOV R6, R221 ;  /* 0x000000dd00067202 */ /* 0x000fe20000000f00 */
[----:B------:R-:W-:Y:S05]  /*18dc0*/  BRA `(.L_x_2117) ;  /* 0xfffe78e000007947 */ /* 0x000fea000383ffff */
.L_x_2210:
[----:B------:R-:W-:Y:S01]  /*18dd0*/  IMAD.MOV.U32 R222, RZ, RZ, R3 ;  /* 0x000000ffffde7224 */ /* 0x000fe200078e0003 */
[----:B------:R-:W-:Y:S01]  /*18de0*/  MOV R221, 0x3 ;  /* 0x0000000300dd7802 */ /* 0x000fe20000000f00 */
[----:B------:R-:W-:Y:S01]  /*18df0*/  IMAD.MOV.U32 R3, RZ, RZ, 0x181f ;  /* 0x0000181fff037424 */ /* 0x000fe200078e00ff */
[----:B------:R-:W-:Y:S02]  /*18e00*/  MOV R2, 0x18e20 ;  /* 0x00018e2000027802 */ /* 0x000fe40000000f00 */
[----:B--2--5:R-:W-:Y:S05]  /*18e10*/  CALL.REL.NOINC `($__internal_35_$__cuda_sm70_shflsync_idx_p) ;  /* 0x00001b6000007944 */ /* 0x024fea0003c00000 */
[----:B------:R-:W-:Y:S01]  /*18e20*/  IMAD.MOV.U32 R6, RZ, RZ, R221 ;  /* 0x000000ffff067224 */ /* 0x000fe200078e00dd */
[----:B------:R-:W-:Y:S01]  /*18e30*/  MOV R221, 0x3 ;  /* 0x0000000300dd7802 */ /* 0x000fe20000000f00 */
[----:B------:R-:W-:Y:S01]  /*18e40*/  IMAD.MOV.U32 R222, RZ, RZ, R5 ;  /* 0x000000ffffde7224 */ /* 0x000fe200078e0005 */
[----:B------:R-:W-:Y:S02]  /*18e50*/  MOV R3, 0x181f ;  /* 0x0000181f00037802 */ /* 0x000fe40000000f00 */
[----:B------:R-:W-:Y:S02]  /*18e60*/  MOV R2, 0x18e80 ;  /* 0x00018e8000027802 */ /* 0x000fe40000000f00 */
[----:B------:R-:W-:Y:S05]  /*18e70*/  CALL.REL.NOINC `($__internal_35_$__cuda_sm70_shflsync_idx_p) ;  /* 0x00001b0000007944 */ /* 0x000fea0003c00000 */
[----:B------:R-:W-:Y:S01]  /*18e80*/  MOV R2, R221 ;  /* 0x000000dd00027202 */ /* 0x000fe20000000f00 */
[----:B------:R-:W-:Y:S05]  /*18e90*/  BRA `(.L_x_2306) ;  /* 0xffff520000007947 */ /* 0x000fea000383ffff */
.L_x_2213:
[----:B------:R-:W-:Y:S01]  /*18ea0*/  IMAD.MOV.U32 R222, RZ, RZ, R4 ;  /* 0x000000ffffde7224 */ /* 0x000fe200078e0004 */
[----:B------:R-:W-:Y:S01]  /*18eb0*/  MOV R221, RZ ;  /* 0x000000ff00dd7202 */ /* 0x000fe20000000f00 */
[----:B------:R-:W-:Y:S01]  /*18ec0*/  IMAD.MOV.U32 R3, RZ, RZ, 0x181f ;  /* 0x0000181fff037424 */ /* 0x000fe200078e00ff */
[----:B------:R-:W-:-:S02]  /*18ed0*/  MOV R2, 0x18ef0 ;  /* 0x00018ef000027802 */ /* 0x000fc40000000f00 */
[----:B-----5:R-:W-:Y:S05]  /*18ee0*/  CALL.REL.NOINC `($__internal_35_$__cuda_sm70_shflsync_idx_p) ;  /* 0x00001a9000007944 */ /* 0x020fea0003c00000 */
[----:B------:R-:W-:Y:S01]  /*18ef0*/  MOV R6, R221 ;  /* 0x000000dd00067202 */ /* 0x000fe20000000f00 */
[----:B------:R-:W-:Y:S05]  /*18f00*/  BRA `(.L_x_2307) ;  /* 0xffff5f1000007947 */ /* 0x000fea000383ffff */
.L_x_2214:
[----:B------:R-:W-:Y:S01]  /*18f10*/  IMAD.MOV.U32 R222, RZ, RZ, R5 ;  /* 0x000000ffffde7224 */ /* 0x000fe200078e0005 */
[----:B------:R-:W-:Y:S01]  /*18f20*/  MOV R221, RZ ;  /* 0x000000ff00dd7202 */ /* 0x000fe20000000f00 */
[----:B------:R-:W-:Y:S01]  /*18f30*/  IMAD.MOV.U32 R3, RZ, RZ, 0x181f ;  /* 0x0000181fff037424 */ /* 0x000fe200078e00ff */
[----:B------:R-:W-:-:S02]  /*18f40*/  MOV R2, 0x18f60 ;  /* 0x00018f6000027802 */ /* 0x000fc40000000f00 */
[----:B-12--5:R-:W-:Y:S05]  /*18f50*/  CALL.REL.NOINC `($__internal_35_$__cuda_sm70_shflsync_idx_p) ;  /* 0x00001a2000007944 */ /* 0x026fea0003c00000 */
[----:B------:R-:W-:Y:S01]  /*18f60*/  MOV R2, R221 ;  /* 0x000000dd00027202 */ /* 0x000fe20000000f00 */
[----:B------:R-:W-:Y:S05]  /*18f70*/  BRA `(.L_x_2308) ;  /* 0xffff5ec000007947 */ /* 0x000fea000383ffff */
.L_x_2217:
[----:B------:R-:W-:Y:S01]  /*18f80*/  IMAD.MOV.U32 R222, RZ, RZ, R4 ;  /* 0x000000ffffde7224 */ /* 0x000fe200078e0004 */
[----:B------:R-:W-:Y:S01]  /*18f90*/  MOV R221, 0x1 ;  /* 0x0000000100dd7802 */ /* 0x000fe20000000f00 */
[----:B--2---:R-:W-:Y:S01]  /*18fa0*/  IMAD.MOV.U32 R3, RZ, RZ, 0x181f ;  /* 0x0000181fff037424 */ /* 0x004fe200078e00ff */
[----:B----4-:R-:W-:-:S02]  /*18fb0*/  MOV R2, 0x18fd0 ;  /* 0x00018fd000027802 */ /* 0x010fc40000000f00 */
[----:B-1-3-5:R-:W-:Y:S05]  /*18fc0*/  CALL.REL.NOINC `($__internal_35_$__cuda_sm70_shflsync_idx_p) ;  /* 0x000019b000007944 */ /* 0x02afea0003c00000 */
[----:B------:R-:W-:Y:S01]  /*18fd0*/  IMAD.MOV.U32 R6, RZ, RZ, R221 ;  /* 0x000000ffff067224 */ /* 0x000fe200078e00dd */
[----:B------:R-:W-:Y:S01]  /*18fe0*/  MOV R221, 0x1 ;  /* 0x0000000100dd7802 */ /* 0x000fe20000000f00 */
[----:B------:R-:W-:Y:S01]  /*18ff0*/  IMAD.MOV.U32 R222, RZ, RZ, R5 ;  /* 0x000000ffffde7224 */ /* 0x000fe200078e0005 */
[----:B------:R-:W-:-:S02]  /*19000*/  MOV R3, 0x181f ;  /* 0x0000181f00037802 */ /* 0x000fc40000000f00 */
[----:B------:R-:W-:Y:S02]  /*19010*/  MOV R2, 0x19030 ;  /* 0x0001903000027802 */ /* 0x000fe40000000f00 */
[----:B------:R-:W-:Y:S05]  /*19020*/  CALL.REL.NOINC `($__internal_35_$__cuda_sm70_shflsync_idx_p) ;  /* 0x0000195000007944 */ /* 0x000fea0003c00000 */
[----:B------:R-:W-:Y:S01]  /*19030*/  MOV R2, R221 ;  /* 0x000000dd00027202 */ /* 0x000fe20000000f00 */
[----:B------:R-:W-:Y:S05]  /*19040*/  BRA `(.L_x_2309) ;  /* 0xffff5ef000007947 */ /* 0x000fea000383ffff */
.L_x_2220:
[----:B------:R-:W-:Y:S01]  /*19050*/  IMAD.MOV.U32 R222, RZ, RZ, R4 ;  /* 0x000000ffffde7224 */ /* 0x000fe200078e0004 */
[----:B------:R-:W-:Y:S01]  /*19060*/  MOV R221, 0x2 ;  /* 0x0000000200dd7802 */ /* 0x000fe20000000f00 */
[----:B-1----:R-:W-:Y:S01]  /*19070*/  IMAD.MOV.U32 R3, RZ, RZ, 0x181f ;  /* 0x0000181fff037424 */ /* 0x002fe200078e00ff */
[----:B----4-:R-:W-:Y:S02]  /*19080*/  MOV R2, 0x190a0 ;  /* 0x000190a000027802 */ /* 0x010fe40000000f00 */
[----:B--23-5:R-:W-:Y:S05]  /*19090*/  CALL.REL.NOINC `($__internal_35_$__cuda_sm70_shflsync_idx_p) ;  /* 0x000018e000007944 */ /* 0x02cfea0003c00000 */
[----:B------:R-:W-:Y:S01]  /*190a0*/  MOV R6, R221 ;  /* 0x000000dd00067202 */ /* 0x000fe20000000f00 */
[----:B------:R-:W-:Y:S05]  /*190b0*/  BRA `(.L_x_2310) ;  /* 0xffff5f7000007947 */ /* 0x000fea000383ffff */
.L_x_2221:
[----:B------:R-:W-:Y:S01]  /*190c0*/  IMAD.MOV.U32 R222, RZ, RZ, R5 ;  /* 0x000000ffffde7224 */ /* 0x000fe200078e0005 */
[----:B------:R-:W-:Y:S01]  /*190d0*/  MOV R221, 0x2 ;  /* 0x0000000200dd7802 */ /* 0x000fe20000000f00 */
[----:B------:R-:W-:Y:S01]  /*190e0*/  IMAD.MOV.U32 R3, RZ, RZ, 0x181f ;  /* 0x0000181fff037424 */ /* 0x000fe200078e00ff */
[----:B----4-:R-:W-:Y:S02]  /*190f0*/  MOV R2, 0x19110 ;  /* 0x0001911000027802 */ /* 0x010fe40000000f00 */
[----:B-123-5:R-:W-:Y:S05]  /*19100*/  CALL.REL.NOINC `($__internal_35_$__cuda_sm70_shflsync_idx_p) ;  /* 0x0000187000007944 */ /* 0x02efea0003c00000 */
[----:B------:R-:W-:Y:S01]  /*19110*/  MOV R2, R221 ;  /* 0x000000dd00027202 */ /* 0x000fe20000000f00 */
[----:B------:R-:W-:Y:S05]  /*19120*/  BRA `(.L_x_2311) ;  /* 0xffff5f2000007947 */ /* 0x000fea000383ffff */
.L_x_2224:
[----:B------:R-:W-:Y:S01]  /*19130*/  IMAD.MOV.U32 R222, RZ, RZ, R4 ;  /* 0x000000ffffde7224 */ /* 0x000fe200078e0004 */
[----:B------:R-:W-:Y:S01]  /*19140*/  MOV R221, 0x3 ;  /* 0x0000000300dd7802 */ /* 0x000fe20000000f00 */
[----:B-1----:R-:W-:Y:S01]  /*19150*/  IMAD.MOV.U32 R3, RZ, RZ, 0x181f ;  /* 0x0000181fff037424 */ /* 0x002fe200078e00ff */
[----:B------:R-:W-:-:S02]  /*19160*/  MOV R2, 0x19180 ;  /* 0x0001918000027802 */ /* 0x000fc40000000f00 */
[----:B--2345:R-:W-:Y:S05]  /*19170*/  CALL.REL.NOINC `($__internal_35_$__cuda_sm70_shflsync_idx_p) ;  /* 0x0000180000007944 */ /* 0x03cfea0003c00000 */
        /* <DEDUP_REMOVED lines=8> */
.L_x_2225:
[----:B------:R-:W-:Y:S01]  /*19200*/  IMAD.MOV.U32 R4, RZ, RZ, R6 ;  /* 0x000000ffff047224 */ /* 0x000fe200078e0006 */
[----:B------:R-:W-:Y:S02]  /*19210*/  MOV R3, 0x2 ;  /* 0x0000000200037802 */ /* 0x000fe40000000f00 */
[----:B------:R-:W-:Y:S02]  /*19220*/  MOV R2, 0x19240 ;  /* 0x0001924000027802 */ /* 0x000fe40000000f00 */
[----:B-----5:R-:W-:Y:S05]  /*19230*/  CALL.REL.NOINC `($__internal_34_$__cuda_sm70_shflsync_bfly_p) ;  /* 0x000016e000007944 */ /* 0x020fea0003c00000 */
[----:B------:R-:W-:Y:S01]  /*19240*/  MOV R2, R149 ;  /* 0x0000009500027202 */ /* 0x000fe20000000f00 */
[----:B------:R-:W-:Y:S05]  /*19250*/  BRA `(.L_x_2313) ;  /* 0xffff68a000007947 */ /* 0x000fea000383ffff */
.L_x_2226:
[----:B------:R-:W-:Y:S01]  /*19260*/  IMAD.MOV.U32 R4, RZ, RZ, R6 ;  /* 0x000000ffff047224 */ /* 0x000fe200078e0006 */
[----:B------:R-:W-:Y:S02]  /*19270*/  MOV R3, 0x1 ;  /* 0x0000000100037802 */ /* 0x000fe40000000f00 */
[----:B------:R-:W-:Y:S02]  /*19280*/  MOV R2, 0x192a0 ;  /* 0x000192a000027802 */ /* 0x000fe40000000f00 */
[----:B-----5:R-:W-:Y:S05]  /*19290*/  CALL.REL.NOINC `($__internal_34_$__cuda_sm70_shflsync_bfly_p) ;  /* 0x0000168000007944 */ /* 0x020fea0003c00000 */
[----:B------:R-:W-:Y:S01]  /*192a0*/  FMNMX.FTZ R6, R6, R149, !PT ;  /* 0x0000009506067209 */ /* 0x000fe20007810000 */
[----:B------:R-:W-:Y:S01]  /*192b0*/  IMAD.MOV.U32 R4, RZ, RZ, R5 ;  /* 0x000000ffff047224 */ /* 0x000fe200078e0005 */
[----:B------:R-:W-:Y:S01]  /*192c0*/  MOV R2, 0x192f0 ;  /* 0x000192f000027802 */ /* 0x000fe20000000f00 */
[----:B------:R-:W-:-:S02]  /*192d0*/  IMAD.MOV.U32 R3, RZ, RZ, 0x2 ;  /* 0x00000002ff037424 */ /* 0x000fc400078e00ff */
[----:B------:R-:W-:Y:S05]  /*192e0*/  CALL.REL.NOINC `($__internal_34_$__cuda_sm70_shflsync_bfly_p) ;  /* 0x0000163000007944 */ /* 0x000fea0003c00000 */
[----:B------:R-:W-:Y:S01]  /*192f0*/  FMNMX.FTZ R5, R5, R149, !PT ;  /* 0x0000009505057209 */ /* 0x000fe20007810000 */
[----:B------:R-:W-:Y:S01]  /*19300*/  IMAD.MOV.U32 R3, RZ, RZ, 0x1 ;  /* 0x00000001ff037424 */ /* 0x000fe200078e00ff */
[----:B------:R-:W-:-:S03]  /*19310*/  MOV R2, 0x19340 ;  /* 0x0001934000027802 */ /* 0x000fc60000000f00 */
[----:B------:R-:W-:Y:S02]  /*19320*/  IMAD.MOV.U32 R4, RZ, RZ, R5 ;  /* 0x000000ffff047224 */ /* 0x000fe400078e0005 */
[----:B------:R-:W-:Y:S05]  /*19330*/  CALL.REL.NOINC `($__internal_34_$__cuda_sm70_shflsync_bfly_p) ;  /* 0x000015e000007944 */ /* 0x000fea0003c00000 */
[----:B------:R-:W-:Y:S01]  /*19340*/  MOV R4, R149 ;  /* 0x0000009500047202 */ /* 0x000fe20000000f00 */
[----:B------:R-:W-:Y:S05]  /*19350*/  BRA `(.L_x_2314) ;  /* 0xffff681000007947 */ /* 0x000fea000383ffff */
.L_x_2228:
[----:B----4-:R-:W-:Y:S01]  /*19360*/  MOV R221, RZ ;  /* 0x000000ff00dd7202 */ /* 0x010fe20000000f00 */
[----:B------:R-:W-:Y:S01]  /*19370*/  IMAD.MOV.U32 R222, RZ, RZ, R4 ;  /* 0x000000ffffde7224 */ /* 0x000fe200078e0004 */
[----:B-1----:R-:W-:Y:S01]  /*19380*/  MOV R2, 0x193b0 ;  /* 0x000193b000027802 */ /* 0x002fe20000000f00 */
[----:B------:R-:W-:Y:S02]  /*19390*/  IMAD.MOV.U32 R3, RZ, RZ, 0x181f ;  /* 0x0000181fff037424 */ /* 0x000fe400078e00ff */
[----:B--2---:R-:W-:Y:S05]  /*193a0*/  CALL.REL.NOINC `($__internal_35_$__cuda_sm70_shflsync_idx_p) ;  /* 0x000015d000007944 */ /* 0x004fea0003c00000 */
[----:B------:R-:W-:Y:S01]  /*193b0*/  MOV R3, R221 ;  /* 0x000000dd00037202 */ /* 0x000fe20000000f00 */
[----:B------:R-:W-:-:S05]  /*193c0*/  BRA `(.L_x_2315) ;  /* 0xffff81e000007947 */ /* 0x000fca000383ffff */
.L_x_2231:
[----:B------:R-:W-:Y:S01]  /*193d0*/  MOV R221, 0x3 ;  /* 0x0000000300dd7802 */ /* 0x000fe20000000f00 */
[----:B------:R-:W-:Y:S01]  /*193e0*/  IMAD.MOV.U32 R222, RZ, RZ, R4 ;  /* 0x000000ffffde7224 */ /* 0x000fe200078e0004 */
[----:B-1----:R-:W-:Y:S01]  /*193f0*/  MOV R2, 0x19420 ;  /* 0x0001942000027802 */ /* 0x002fe20000000f00 */
[----:B------:R-:W-:Y:S02]  /*19400*/  IMAD.MOV.U32 R3, RZ, RZ, 0x181f ;  /* 0x0000181fff037424 */ /* 0x000fe400078e00ff */
[----:B---3--:R-:W-:Y:S05]  /*19410*/  CALL.REL.NOINC `($__internal_35_$__cuda_sm70_shflsync_idx_p) ;  /* 0x0000156000007944 */ /* 0x008fea0003c00000 */
[----:B------:R-:W-:Y:S01]  /*19420*/  MOV R3, 0x181f ;  /* 0x0000181f00037802 */ /* 0x000fe20000000f00 */
[----:B------:R-:W-:Y:S01]  /*19430*/  IMAD.MOV.U32 R9, RZ, RZ, R221 ;  /* 0x000000ffff097224 */ /* 0x000fe200078e00dd */
[----:B------:R-:W-:Y:S01]  /*19440*/  MOV R221, 0x3 ;  /* 0x0000000300dd7802 */ /* 0x000fe20000000f00 */
[----:B------:R-:W-:Y:S01]  /*19450*/  IMAD.MOV.U32 R222, RZ, RZ, R8 ;  /* 0x000000ffffde7224 */ /* 0x000fe200078e0008 */
[----:B------:R-:W-:Y:S02]  /*19460*/  MOV R2, 0x19480 ;  /* 0x0001948000027802 */ /* 0x000fe40000000f00 */
[----:B------:R-:W-:Y:S05]  /*19470*/  CALL.REL.NOINC `($__internal_35_$__cuda_sm70_shflsync_idx_p) ;  /* 0x0000150000007944 */ /* 0x000fea0003c00000 */
[----:B------:R-:W-:Y:S01]  /*19480*/  MOV R4, R221 ;  /* 0x000000dd00047202 */ /* 0x000fe20000000f00 */
[----:B------:R-:W-:-:S05]  /*19490*/  BRA `(.L_x_2316) ;  /* 0xffff838000007947 */ /* 0x000fca000383ffff */
.L_x_2234:
[----:B------:R-:W-:Y:S01]  /*194a0*/  MOV R221, RZ ;  /* 0x000000ff00dd7202 */ /* 0x000fe20000000f00 */
[----:B------:R-:W-:Y:S01]  /*194b0*/  IMAD.MOV.U32 R222, RZ, RZ, R4 ;  /* 0x000000ffffde7224 */ /* 0x000fe200078e0004 */
[----:B------:R-:W-:Y:S01]  /*194c0*/  MOV R2, 0x194f0 ;  /* 0x000194f000027802 */ /* 0x000fe20000000f00 */
[----:B------:R-:W-:Y:S02]  /*194d0*/  IMAD.MOV.U32 R3, RZ, RZ, 0x181f ;  /* 0x0000181fff037424 */ /* 0x000fe400078e00ff */
[----:B------:R-:W-:Y:S05]  /*194e0*/  CALL.REL.NOINC `($__internal_35_$__cuda_sm70_shflsync_idx_p) ;  /* 0x0000149000007944 */ /* 0x000fea0003c00000 */
[----:B------:R-:W-:Y:S01]  /*194f0*/  MOV R150, R221 ;  /* 0x000000dd00967202 */ /* 0x000fe20000000f00 */
[----:B------:R-:W-:-:S05]  /*19500*/  BRA `(.L_x_2317) ;  /* 0xffff90a000007947 */ /* 0x000fca000383ffff */
.L_x_2235:
[----:B------:R-:W-:Y:S01]  /*19510*/  MOV R221, RZ ;  /* 0x000000ff00dd7202 */ /* 0x000fe20000000f00 */
[----:B------:R-:W-:Y:S01]  /*19520*/  IMAD.MOV.U32 R222, RZ, RZ, R148 ;  /* 0x000000ffffde7224 */ /* 0x000fe200078e0094 */
[----:B------:R-:W-:Y:S01]  /*19530*/  MOV R2, 0x19560 ;  /* 0x0001956000027802 */ /* 0x000fe20000000f00 */
[----:B------:R-:W-:Y:S02]  /*19540*/  IMAD.MOV.U32 R3, RZ, RZ, 0x181f ;  /* 0x0000181fff037424 */ /* 0x000fe400078e00ff */
[----:B-12---:R-:W-:Y:S05]  /*19550*/  CALL.REL.NOINC `($__internal_35_$__cuda_sm70_shflsync_idx_p) ;  /* 0x0000142000007944 */ /* 0x006fea0003c00000 */
[----:B------:R-:W-:Y:S01]  /*19560*/  MOV R149, R221 ;  /* 0x000000dd00957202 */ /* 0x000fe20000000f00 */
[----:B------:R-:W-:-:S05]  /*19570*/  BRA `(.L_x_2318) ;  /* 0xffff905000007947 */ /* 0x000fca000383ffff */
.L_x_2236:
[----:B------:R-:W-:Y:S01]  /*19580*/  MOV R221, 0x1 ;  /* 0x0000000100dd7802 */ /* 0x000fe20000000f00 */
[----:B------:R-:W-:Y:S01]  /*19590*/  IMAD.MOV.U32 R222, RZ, RZ, R4 ;  /* 0x000000ffffde7224 */ /* 0x000fe200078e0004 */
[----:B--2---:R-:W-:Y:S01]  /*195a0*/  MOV R2, 0x195d0 ;  /* 0x000195d000027802 */ /* 0x004fe20000000f00 */
[----:B------:R-:W-:Y:S02]  /*195b0*/  IMAD.MOV.U32 R3, RZ, RZ, 0x181f ;  /* 0x0000181fff037424 */ /* 0x000fe400078e00ff */
[----:B-1-3--:R-:W-:Y:S05]  /*195c0*/  CALL.REL.NOINC `($__internal_35_$__cuda_sm70_shflsync_idx_p) ;  /* 0x000013b000007944 */ /* 0x00afea0003c00000 */
        /* <DEDUP_REMOVED lines=8> */
.L_x_2237:
[----:B------:R-:W-:Y:S01]  /*19650*/  MOV R221, 0x2 ;  /* 0x0000000200dd7802 */ /* 0x000fe20000000f00 */
[----:B------:R-:W-:Y:S01]  /*19660*/  IMAD.MOV.U32 R222, RZ, RZ, R4 ;  /* 0x000000ffffde7224 */ /* 0x000fe200078e0004 */
[----:B-1----:R-:W-:Y:S01]  /*19670*/  MOV R2, 0x196a0 ;  /* 0x000196a000027802 */ /* 0x002fe20000000f00 */
[----:B------:R-:W-:Y:S02]  /*19680*/  IMAD.MOV.U32 R3, RZ, RZ, 0x181f ;  /* 0x0000181fff037424 */ /* 0x000fe400078e00ff */
[----:B---34-:R-:W-:Y:S05]  /*19690*/  CALL.REL.NOINC `($__internal_35_$__cuda_sm70_shflsync_idx_p) ;  /* 0x000012e000007944 */ /* 0x018fea0003c00000 */
[----:B------:R-:W-:Y:S01]  /*196a0*/  MOV R150, R221 ;  /* 0x000000dd00967202 */ /* 0x000fe20000000f00 */
[----:B------:R-:W-:-:S05]  /*196b0*/  BRA `(.L_x_2320) ;  /* 0xffff918000007947 */ /* 0x000fca000383ffff */
.L_x_2238:
[----:B------:R-:W-:Y:S01]  /*196c0*/  MOV R221, 0x2 ;  /* 0x0000000200dd7802 */ /* 0x000fe20000000f00 */
[----:B------:R-:W-:Y:S01]  /*196d0*/  IMAD.MOV.U32 R222, RZ, RZ, R148 ;  /* 0x000000ffffde7224 */ /* 0x000fe200078e0094 */
[----:B-1----:R-:W-:Y:S01]  /*196e0*/  MOV R2, 0x19710 ;  /* 0x0001971000027802 */ /* 0x002fe20000000f00 */
[----:B------:R-:W-:Y:S02]  /*196f0*/  IMAD.MOV.U32 R3, RZ, RZ, 0x181f ;  /* 0x0000181fff037424 */ /* 0x000fe400078e00ff */
[----:B--234-:R-:W-:Y:S05]  /*19700*/  CALL.REL.NOINC `($__internal_35_$__cuda_sm70_shflsync_idx_p) ;  /* 0x0000127000007944 */ /* 0x01cfea0003c00000 */
[----:B------:R-:W-:Y:S01]  /*19710*/  MOV R149, R221 ;  /* 0x000000dd00957202 */ /* 0x000fe20000000f00 */
[----:B------:R-:W-:-:S05]  /*19720*/  BRA `(.L_x_2321) ;  /* 0xffff913000007947 */ /* 0x000fca000383ffff */
.L_x_2239:
[----:B------:R-:W-:Y:S01]  /*19730*/  MOV R221, 0x3 ;  /* 0x0000000300dd7802 */ /* 0x000fe20000000f00 */
[----:B------:R-:W-:Y:S01]  /*19740*/  IMAD.MOV.U32 R222, RZ, RZ, R4 ;  /* 0x000000ffffde7224 */ /* 0x000fe200078e0004 */
[----:B-1----:R-:W-:Y:S01]  /*19750*/  MOV R2, 0x19780 ;  /* 0x0001978000027802 */ /* 0x002fe20000000f00 */
[----:B------:R-:W-:Y:S02]  /*19760*/  IMAD.MOV.U32 R3, RZ, RZ, 0x181f ;  /* 0x0000181fff037424 */ /* 0x000fe400078e00ff */
[----:B--2-4-:R-:W-:Y:S05]  /*19770*/  CALL.REL.NOINC `($__internal_35_$__cuda_sm70_shflsync_idx_p) ;  /* 0x0000120000007944 */ /* 0x014fea0003c00000 */
        /* <DEDUP_REMOVED lines=8> */
.L_x_2240:
[----:B------:R-:W-:Y:S02]  /*19800*/  MOV R3, 0x2 ;  /* 0x0000000200037802 */ /* 0x000fe40000000f00 */
[----:B------:R-:W-:Y:S02]  /*19810*/  MOV R2, 0x19830 ;  /* 0x0001983000027802 */ /* 0x000fe40000000f00 */
[----:B------:R-:W-:Y:S05]  /*19820*/  CALL.REL.NOINC `($__internal_34_$__cuda_sm70_shflsync_bfly_p) ;  /* 0x000010f000007944 */ /* 0x000fea0003c00000 */
[----:B------:R-:W-:Y:S01]  /*19830*/  MOV R2, R149 ;  /* 0x0000009500027202 */ /* 0x000fe20000000f00 */
[----:B------:R-:W-:-:S05]  /*19840*/  BRA `(.L_x_2323) ;  /* 0xffff962000007947 */ /* 0x000fca000383ffff */
.L_x_2241:
[----:B------:R-:W-:Y:S02]  /*19850*/  MOV R3, 0x1 ;  /* 0x0000000100037802 */ /* 0x000fe40000000f00 */
[----:B------:R-:W-:Y:S02]  /*19860*/  MOV R2, 0x19880 ;  /* 0x0001988000027802 */ /* 0x000fe40000000f00 */
[----:B------:R-:W-:Y:S05]  /*19870*/  CALL.REL.NOINC `($__internal_34_$__cuda_sm70_shflsync_bfly_p) ;  /* 0x000010a000007944 */ /* 0x000fea0003c00000 */
[----:B------:R-:W-:Y:S01]  /*19880*/  IMAD.MOV.U32 R3, RZ, RZ, 0x2 ;  /* 0x00000002ff037424 */ /* 0x000fe200078e00ff */
[----:B------:R-:W-:Y:S01]  /*19890*/  FMNMX.FTZ R6, R4, R149, !PT ;  /* 0x0000009504067209 */ /* 0x000fe20007810000 */
[----:B------:R-:W-:Y:S01]  /*198a0*/  IMAD.MOV.U32 R4, RZ, RZ, R148 ;  /* 0x000000ffff047224 */ /* 0x000fe200078e0094 */
[----:B------:R-:W-:Y:S02]  /*198b0*/  MOV R2, 0x198d0 ;  /* 0x000198d000027802 */ /* 0x000fe40000000f00 */
[----:B------:R-:W-:Y:S05]  /*198c0*/  CALL.REL.NOINC `($__internal_34_$__cuda_sm70_shflsync_bfly_p) ;  /* 0x0000105000007944 */ /* 0x000fea0003c00000 */
[----:B------:R-:W-:Y:S01]  /*198d0*/  FMNMX.FTZ R4, R148, R149, !PT ;  /* 0x0000009594047209 */ /* 0x000fe20007810000 */
[----:B------:R-:W-:Y:S01]  /*198e0*/  IMAD.MOV.U32 R3, RZ, RZ, 0x1 ;  /* 0x00000001ff037424 */ /* 0x000fe200078e00ff */
[----:B------:R-:W-:Y:S02]  /*198f0*/  MOV R2, 0x19910 ;  /* 0x0001991000027802 */ /* 0x000fe40000000f00 */
[----:B------:R-:W-:Y:S05]  /*19900*/  CALL.REL.NOINC `($__internal_34_$__cuda_sm70_shflsync_bfly_p) ;  /* 0x0000101000007944 */ /* 0x000fea0003c00000 */
[----:B------:R-:W-:Y:S01]  /*19910*/  MOV R2, R149 ;  /* 0x0000009500027202 */ /* 0x000fe20000000f00 */
[----:B------:R-:W-:-:S05]  /*19920*/  BRA `(.L_x_2324) ;  /* 0xffff95b000007947 */ /* 0x000fca000383ffff */
.L_x_2243:
[----:B------:R-:W-:Y:S01]  /*19930*/  IMAD.MOV.U32 R4, RZ, RZ, R224 ;  /* 0x000000ffff047224 */ /* 0x000fe200078e00e0 */
[----:B------:R-:W-:-:S02]  /*19940*/  MOV R3, 0x2 ;  /* 0x0000000200037802 */ /* 0x000fc40000000f00 */
[----:B------:R-:W-:Y:S02]  /*19950*/  MOV R2, 0x19970 ;  /* 0x0001997000027802 */ /* 0x000fe40000000f00 */
[----:B------:R-:W-:Y:S05]  /*19960*/  CALL.REL.NOINC `($__internal_34_$__cuda_sm70_shflsync_bfly_p) ;  /* 0x00000fb000007944 */ /* 0x000fea0003c00000 */
[----:B------:R-:W-:Y:S01]  /*19970*/  FADD.FTZ R4, R224, R149 ;  /* 0x00000095e0047221 */ /* 0x000fe20000010000 */
[----:B------:R-:W-:Y:S02]  /*19980*/  MOV R3, 0x1 ;  /* 0x0000000100037802 */ /* 0x000fe40000000f00 */
[----:B------:R-:W-:Y:S02]  /*19990*/  MOV R2, 0x199b0 ;  /* 0x000199b000027802 */ /* 0x000fe40000000f00 */
[----:B------:R-:W-:Y:S05]  /*199a0*/  CALL.REL.NOINC `($__internal_34_$__cuda_sm70_shflsync_bfly_p) ;  /* 0x00000f7000007944 */ /* 0x000fea0003c00000 */
[----:B------:R-:W-:Y:S01]  /*199b0*/  FADD.FTZ R8, R4, R149 ;  /* 0x0000009504087221 */ /* 0x000fe20000010000 */
[----:B------:R-:W-:Y:S02]  /*199c0*/  MOV R4, R248 ;  /* 0x000000f800047202 */ /* 0x000fe40000000f00 */
[----:B------:R-:W-:Y:S02]  /*199d0*/  MOV R3, 0x2 ;  /* 0x0000000200037802 */ /* 0x000fe40000000f00 */
[----:B------:R-:W-:Y:S02]  /*199e0*/  MOV R2, 0x19a00 ;  /* 0x00019a0000027802 */ /* 0x000fe40000000f00 */
[----:B------:R-:W-:Y:S05]  /*199f0*/  CALL.REL.NOINC `($__internal_34_$__cuda_sm70_shflsync_bfly_p) ;  /* 0x00000f2000007944 */ /* 0x000fea0003c00000 */
[----:B------:R-:W-:Y:S01]  /*19a00*/  FADD.FTZ R4, R248, R149 ;  /* 0x00000095f8047221 */ /* 0x000fe20000010000 */
[----:B------:R-:W-:Y:S02]  /*19a10*/  MOV R3, 0x1 ;  /* 0x0000000100037802 */ /* 0x000fe40000000f00 */
[----:B------:R-:W-:-:S02]  /*19a20*/  MOV R2, 0x19a40 ;  /* 0x00019a4000027802 */ /* 0x000fc40000000f00 */
[----:B------:R-:W-:Y:S05]  /*19a30*/  CALL.REL.NOINC `($__internal_34_$__cuda_sm70_shflsync_bfly_p) ;  /* 0x00000ee000007944 */ /* 0x000fea0003c00000 */
[----:B------:R-:W-:Y:S01]  /*19a40*/  MOV R9, R149 ;  /* 0x0000009500097202 */ /* 0x000fe20000000f00 */
[----:B------:R-:W-:Y:S05]  /*19a50*/  BRA `(.L_x_2325) ;  /* 0xffffb0c000007947 */ /* 0x000fea000383ffff */
.L_x_2250:
[----:B--234-:R-:W-:Y:S01]  /*19a60*/  IMAD.MOV.U32 R222, RZ, RZ, R6 ;  /* 0x000000ffffde7224 */ /* 0x01cfe200078e0006 */
[----:B------:R-:W-:Y:S01]  /*19a70*/  MOV R221, RZ ;  /* 0x000000ff00dd7202 */ /* 0x000fe20000000f00 */
[----:B------:R-:W-:Y:S01]  /*19a80*/  IMAD.MOV.U32 R3, RZ, RZ, 0x181f ;  /* 0x0000181fff037424 */ /* 0x000fe200078e00ff */
[----:B------:R-:W-:-:S02]  /*19a90*/  MOV R2, 0x19ab0 ;  /* 0x00019ab000027802 */ /* 0x000fc40000000f00 */
[----:B-1----:R-:W-:Y:S05]  /*19aa0*/  CALL.REL.NOINC `($__internal_35_$__cuda_sm70_shflsync_idx_p) ;  /* 0x00000ed000007944 */ /* 0x002fea0003c00000 */
[----:B------:R-:W-:Y:S01]  /*19ab0*/  MOV R11, R221 ;  /* 0x000000dd000b7202 */ /* 0x000fe20000000f00 */
[----:B------:R-:W-:Y:S05]  /*19ac0*/  BRA `(.L_x_2326) ;  /* 0xffffc47000007947 */ /* 0x000fea000383ffff */
.L_x_2251:
[----:B------:R-:W-:Y:S01]  /*19ad0*/  IMAD.MOV.U32 R222, RZ, RZ, R10 ;  /* 0x000000ffffde7224 */ /* 0x000fe200078e000a */
[----:B------:R-:W-:Y:S01]  /*19ae0*/  MOV R221, RZ ;  /* 0x000000ff00dd7202 */ /* 0x000fe20000000f00 */
[----:B------:R-:W-:Y:S01]  /*19af0*/  IMAD.MOV.U32 R3, RZ, RZ, 0x181f ;  /* 0x0000181fff037424 */ /* 0x000fe200078e00ff */
[----:B------:R-:W-:-:S02]  /*19b00*/  MOV R2, 0x19b20 ;  /* 0x00019b2000027802 */ /* 0x000fc40000000f00 */
[----:B-123--:R-:W-:Y:S05]  /*19b10*/  CALL.REL.NOINC `($__internal_35_$__cuda_sm70_shflsync_idx_p) ;  /* 0x00000e6000007944 */ /* 0x00efea0003c00000 */
[----:B------:R-:W-:Y:S01]  /*19b20*/  MOV R2, R221 ;  /* 0x000000dd00027202 */ /* 0x000fe20000000f00 */
[----:B------:R-:W-:Y:S05]  /*19b30*/  BRA `(.L_x_2327) ;  /* 0xffffc42000007947 */ /* 0x000fea000383ffff */
.L_x_2254:
[----:B------:R-:W-:Y:S01]  /*19b40*/  IMAD.MOV.U32 R222, RZ, RZ, R6 ;  /* 0x000000ffffde7224 */ /* 0x000fe200078e0006 */
[----:B------:R-:W-:Y:S01]  /*19b50*/  MOV R221, 0x1 ;  /* 0x0000000100dd7802 */ /* 0x000fe20000000f00 */
[----:B--2---:R-:W-:Y:S01]  /*19b60*/  IMAD.MOV.U32 R3, RZ, RZ, 0x181f ;  /* 0x0000181fff037424 */ /* 0x004fe200078e00ff */
[----:B------:R-:W-:-:S02]  /*19b70*/  MOV R2, 0x19b90 ;  /* 0x00019b9000027802 */ /* 0x000fc40000000f00 */
[----:B-1-34-:R-:W-:Y:S05]  /*19b80*/  CALL.REL.NOINC `($__internal_35_$__cuda_sm70_shflsync_idx_p) ;  /* 0x00000df000007944 */ /* 0x01afea0003c00000 */
        /* <DEDUP_REMOVED lines=8> */
.L_x_2257:
[----:B------:R-:W-:Y:S01]  /*19c10*/  IMAD.MOV.U32 R222, RZ, RZ, R6 ;  /* 0x000000ffffde7224 */ /* 0x000fe200078e0006 */
[----:B------:R-:W-:Y:S01]  /*19c20*/  MOV R221, 0x2 ;  /* 0x0000000200dd7802 */ /* 0x000fe20000000f00 */
[----:B--2---:R-:W-:Y:S01]  /*19c30*/  IMAD.MOV.U32 R3, RZ, RZ, 0x181f ;  /* 0x0000181fff037424 */ /* 0x004fe200078e00ff */
[----:B------:R-:W-:Y:S02]  /*19c40*/  MOV R2, 0x19c60 ;  /* 0x00019c6000027802 */ /* 0x000fe40000000f00 */
[----:B-1-34-:R-:W-:Y:S05]  /*19c50*/  CALL.REL.NOINC `($__internal_35_$__cuda_sm70_shflsync_idx_p) ;  /* 0x00000d2000007944 */ /* 0x01afea0003c00000 */
[----:B------:R-:W-:Y:S01]  /*19c60*/  MOV R11, R221 ;  /* 0x000000dd000b7202 */ /* 0x000fe20000000f00 */
[----:B------:R-:W-:Y:S05]  /*19c70*/  BRA `(.L_x_2329) ;  /* 0xffffc4c000007947 */ /* 0x000fea000383ffff */
.L_x_2258:
[----:B------:R-:W-:Y:S01]  /*19c80*/  IMAD.MOV.U32 R222, RZ, RZ, R10 ;  /* 0x000000ffffde7224 */ /* 0x000fe200078e000a */
[----:B------:R-:W-:Y:S01]  /*19c90*/  MOV R221, 0x2 ;  /* 0x0000000200dd7802 */ /* 0x000fe20000000f00 */
[----:B--2---:R-:W-:Y:S01]  /*19ca0*/  IMAD.MOV.U32 R3, RZ, RZ, 0x181f ;  /* 0x0000181fff037424 */ /* 0x004fe200078e00ff */
[----:B------:R-:W-:Y:S02]  /*19cb0*/  MOV R2, 0x19cd0 ;  /* 0x00019cd000027802 */ /* 0x000fe40000000f00 */
[----:B-1-34-:R-:W-:Y:S05]  /*19cc0*/  CALL.REL.NOINC `($__internal_35_$__cuda_sm70_shflsync_idx_p) ;  /* 0x00000cb000007944 */ /* 0x01afea0003c00000 */
[----:B------:R-:W-:Y:S01]  /*19cd0*/  MOV R2, R221 ;  /* 0x000000dd00027202 */ /* 0x000fe20000000f00 */
[----:B------:R-:W-:Y:S05]  /*19ce0*/  BRA `(.L_x_2330) ;  /* 0xffffc47000007947 */ /* 0x000fea000383ffff */
.L_x_2261:
[----:B------:R-:W-:Y:S01]  /*19cf0*/  IMAD.MOV.U32 R222, RZ, RZ, R6 ;  /* 0x000000ffffde7224 */ /* 0x000fe200078e0006 */
[----:B------:R-:W-:Y:S01]  /*19d00*/  MOV R221, 0x3 ;  /* 0x0000000300dd7802 */ /* 0x000fe20000000f00 */
[----:B---3--:R-:W-:Y:S01]  /*19d10*/  IMAD.MOV.U32 R3, RZ, RZ, 0x181f ;  /* 0x0000181fff037424 */ /* 0x008fe200078e00ff */
[----:B----4-:R-:W-:-:S02]  /*19d20*/  MOV R2, 0x19d40 ;  /* 0x00019d4000027802 */ /* 0x010fc40000000f00 */
[----:B-12---:R-:W-:Y:S05]  /*19d30*/  CALL.REL.NOINC `($__internal_35_$__cuda_sm70_shflsync_idx_p) ;  /* 0x00000c4000007944 */ /* 0x006fea0003c00000 */
        /* <DEDUP_REMOVED lines=8> */
.L_x_2263:
[----:B------:R-:W-:Y:S01]  /*19dc0*/  IMAD.MOV.U32 R222, RZ, RZ, R6 ;  /* 0x000000ffffde7224 */ /* 0x000fe200078e0006 */
[----:B------:R-:W-:Y:S01]  /*19dd0*/  MOV R221, RZ ;  /* 0x000000ff00dd7202 */ /* 0x000fe20000000f00 */
[----:B------:R-:W-:Y:S01]  /*19de0*/  IMAD.MOV.U32 R3, RZ, RZ, 0x1c1f ;  /* 0x00001c1fff037424 */ /* 0x000fe200078e00ff */
[----:B------:R-:W-:Y:S02]  /*19df0*/  MOV R2, 0x19e10 ;  /* 0x00019e1000027802 */ /* 0x000fe40000000f00 */
[----:B------:R-:W-:Y:S05]  /*19e00*/  CALL.REL.NOINC `($__internal_35_$__cuda_sm70_shflsync_idx_p) ;  /* 0x00000b7000007944 */ /* 0x000fea0003c00000 */
[----:B------:R-:W-:Y:S01]  /*19e10*/  MOV R4, R221 ;  /* 0x000000dd00047202 */ /* 0x000fe20000000f00 */
[----:B------:R-:W-:Y:S05]  /*19e20*/  BRA `(.L_x_2332) ;  /* 0xffffc72000007947 */ /* 0x000fea000383ffff */
.L_x_2264:
[----:B------:R-:W-:Y:S01]  /*19e30*/  IMAD.MOV.U32 R222, RZ, RZ, R5 ;  /* 0x000000ffffde7224 */ /* 0x000fe200078e0005 */
[----:B------:R-:W-:Y:S01]  /*19e40*/  MOV R221, RZ ;  /* 0x000000ff00dd7202 */ /* 0x000fe20000000f00 */
[----:B------:R-:W-:Y:S01]  /*19e50*/  IMAD.MOV.U32 R3, RZ, RZ, 0x1c1f ;  /* 0x00001c1fff037424 */ /* 0x000fe200078e00ff */
[----:B------:R-:W-:Y:S02]  /*19e60*/  MOV R2, 0x19e80 ;  /* 0x00019e8000027802 */ /* 0x000fe40000000f00 */
[----:B-12---:R-:W-:Y:S05]  /*19e70*/  CALL.REL.NOINC `($__internal_35_$__cuda_sm70_shflsync_idx_p) ;  /* 0x00000b0000007944 */ /* 0x006fea0003c00000 */
[----:B------:R-:W-:Y:S01]  /*19e80*/  MOV R2, R221 ;  /* 0x000000dd00027202 */ /* 0x000fe20000000f00 */
[----:B------:R-:W-:Y:S05]  /*19e90*/  BRA `(.L_x_2333) ;  /* 0xffffc6d000007947 */ /* 0x000fea000383ffff */
.L_x_2267:
[----:B------:R-:W-:Y:S01]  /*19ea0*/  IMAD.MOV.U32 R222, RZ, RZ, R6 ;  /* 0x000000ffffde7224 */ /* 0x000fe200078e0006 */
[----:B------:R-:W-:Y:S01]  /*19eb0*/  MOV R221, 0x1 ;  /* 0x0000000100dd7802 */ /* 0x000fe20000000f00 */
[----:B--2---:R-:W-:Y:S01]  /*19ec0*/  IMAD.MOV.U32 R3, RZ, RZ, 0x1c1f ;  /* 0x00001c1fff037424 */ /* 0x004fe200078e00ff */
[----:B----4-:R-:W-:-:S02]  /*19ed0*/  MOV R2, 0x19ef0 ;  /* 0x00019ef000027802 */ /* 0x010fc40000000f00 */
[----:B-1-3--:R-:W-:Y:S05]  /*19ee0*/  CALL.REL.NOINC `($__internal_35_$__cuda_sm70_shflsync_idx_p) ;  /* 0x00000a9000007944 */ /* 0x00afea0003c00000 */
        /* <DEDUP_REMOVED lines=8> */
.L_x_2271:
[----:B------:R-:W-:Y:S01]  /*19f70*/  IMAD.MOV.U32 R222, RZ, RZ, R5 ;  /* 0x000000ffffde7224 */ /* 0x000fe200078e0005 */
[----:B------:R-:W-:Y:S01]  /*19f80*/  MOV R221, RZ ;  /* 0x000000ff00dd7202 */ /* 0x000fe20000000f00 */
[----:B------:R-:W-:Y:S01]  /*19f90*/  IMAD.MOV.U32 R3, RZ, RZ, 0x181f ;  /* 0x0000181fff037424 */ /* 0x000fe200078e00ff */
[----:B------:R-:W-:Y:S02]  /*19fa0*/  MOV R2, 0x19fc0 ;  /* 0x00019fc000027802 */ /* 0x000fe40000000f00 */
[----:B------:R-:W-:Y:S05]  /*19fb0*/  CALL.REL.NOINC `($__internal_35_$__cuda_sm70_shflsync_idx_p) ;  /* 0x000009c000007944 */ /* 0x000fea0003c00000 */
[----:B------:R-:W-:Y:S01]  /*19fc0*/  MOV R11, R221 ;  /* 0x000000dd000b7202 */ /* 0x000fe20000000f00 */
[----:B------:R-:W-:Y:S05]  /*19fd0*/  BRA `(.L_x_2335) ;  /* 0xffffd9e000007947 */ /* 0x000fea000383ffff */
.L_x_2272:
[----:B------:R-:W-:Y:S01]  /*19fe0*/  IMAD.MOV.U32 R222, RZ, RZ, R10 ;  /* 0x000000ffffde7224 */ /* 0x000fe200078e000a */
[----:B------:R-:W-:Y:S01]  /*19ff0*/  MOV R221, RZ ;  /* 0x000000ff00dd7202 */ /* 0x000fe20000000f00 */
[----:B------:R-:W-:Y:S01]  /*1a000*/  IMAD.MOV.U32 R3, RZ, RZ, 0x181f ;  /* 0x0000181fff037424 */ /* 0x000fe200078e00ff */
[----:B------:R-:W-:Y:S02]  /*1a010*/  MOV R2, 0x1a030 ;  /* 0x0001a03000027802 */ /* 0x000fe40000000f00 */
[----:B-12---:R-:W-:Y:S05]  /*1a020*/  CALL.REL.NOINC `($__internal_35_$__cuda_sm70_shflsync_idx_p) ;  /* 0x0000095000007944 */ /* 0x006fea0003c00000 */
[----:B------:R-:W-:Y:S01]  /*1a030*/  MOV R2, R221 ;  /* 0x000000dd00027202 */ /* 0x000fe20000000f00 */
[----:B------:R-:W-:Y:S05]  /*1a040*/  BRA `(.L_x_2336) ;  /* 0xffffd99000007947 */ /* 0x000fea000383ffff */
.L_x_2275:
        /* <DEDUP_REMOVED lines=13> */
.L_x_2278:
[----:B------:R-:W-:Y:S01]  /*1a120*/  IMAD.MOV.U32 R222, RZ, RZ, R5 ;  /* 0x000000ffffde7224 */ /* 0x000fe200078e0005 */
[----:B------:R-:W-:Y:S01]  /*1a130*/  MOV R221, 0x2 ;  /* 0x0000000200dd7802 */ /* 0x000fe20000000f00 */
[----:B-1----:R-:W-:Y:S01]  /*1a140*/  IMAD.MOV.U32 R3, RZ, RZ, 0x181f ;  /* 0x0000181fff037424 */ /* 0x002fe200078e00ff */
[----:B----4-:R-:W-:Y:S02]  /*1a150*/  MOV R2, 0x1a170 ;  /* 0x0001a17000027802 */ /* 0x010fe40000000f00 */
[----:B--23--:R-:W-:Y:S05]  /*1a160*/  CALL.REL.NOINC `($__internal_35_$__cuda_sm70_shflsync_idx_p) ;  /* 0x0000081000007944 */ /* 0x00cfea0003c00000 */
[----:B------:R-:W-:Y:S01]  /*1a170*/  MOV R11, R221 ;  /* 0x000000dd000b7202 */ /* 0x000fe20000000f00 */
[----:B------:R-:W-:Y:S05]  /*1a180*/  BRA `(.L_x_2338) ;  /* 0xffffda4000007947 */ /* 0x000fea000383ffff */
.L_x_2279:
[----:B------:R-:W-:Y:S01]  /*1a190*/  IMAD.MOV.U32 R222, RZ, RZ, R10 ;  /* 0x000000ffffde7224 */ /* 0x000fe200078e000a */
[----:B------:R-:W-:Y:S01]  /*1a1a0*/  MOV R221, 0x2 ;  /* 0x0000000200dd7802 */ /* 0x000fe20000000f00 */
[----:B------:R-:W-:Y:S01]  /*1a1b0*/  IMAD.MOV.U32 R3, RZ, RZ, 0x181f ;  /* 0x0000181fff037424 */ /* 0x000fe200078e00ff */
[----:B----4-:R-:W-:Y:S02]  /*1a1c0*/  MOV R2, 0x1a1e0 ;  /* 0x0001a1e000027802 */ /* 0x010fe40000000f00 */
[----:B-123--:R-:W-:Y:S05]  /*1a1d0*/  CALL.REL.NOINC `($__internal_35_$__cuda_sm70_shflsync_idx_p) ;  /* 0x000007a000007944 */ /* 0x00efea0003c00000 */
[----:B------:R-:W-:Y:S01]  /*1a1e0*/  MOV R2, R221 ;  /* 0x000000dd00027202 */ /* 0x000fe20000000f00 */
[----:B------:R-:W-:Y:S05]  /*1a1f0*/  BRA `(.L_x_2339) ;  /* 0xffffd9f000007947 */ /* 0x000fea000383ffff */
.L_x_2282:
[----:B------:R-:W-:Y:S01]  /*1a200*/  IMAD.MOV.U32 R222, RZ, RZ, R5 ;  /* 0x000000ffffde7224 */ /* 0x000fe200078e0005 */
[----:B------:R-:W-:Y:S01]  /*1a210*/  MOV R221, 0x3 ;  /* 0x0000000300dd7802 */ /* 0x000fe20000000f00 */
[----:B-1----:R-:W-:Y:S01]  /*1a220*/  IMAD.MOV.U32 R3, RZ, RZ, 0x181f ;  /* 0x0000181fff037424 */ /* 0x002fe200078e00ff */
[----:B------:R-:W-:-:S02]  /*1a230*/  MOV R2, 0x1a250 ;  /* 0x0001a25000027802 */ /* 0x000fc40000000f00 */
[----:B--234-:R-:W-:Y:S05]  /*1a240*/  CALL.REL.NOINC `($__internal_35_$__cuda_sm70_shflsync_idx_p) ;  /* 0x0000073000007944 */ /* 0x01cfea0003c00000 */
        /* <DEDUP_REMOVED lines=8> */
.L_x_2284:
[----:B------:R-:W-:Y:S01]  /*1a2d0*/  IMAD.MOV.U32 R222, RZ, RZ, R74 ;  /* 0x000000ffffde7224 */ /* 0x000fe200078e004a */
[----:B------:R-:W-:Y:S01]  /*1a2e0*/  MOV R221, RZ ;  /* 0x000000ff00dd7202 */ /* 0x000fe20000000f00 */
[----:B------:R-:W-:Y:S01]  /*1a2f0*/  IMAD.MOV.U32 R3, RZ, RZ, 0x1f ;  /* 0x0000001fff037424 */ /* 0x000fe200078e00ff */
[----:B------:R-:W-:Y:S02]  /*1a300*/  MOV R2, 0x1a320 ;  /* 0x0001a32000027802 */ /* 0x000fe40000000f00 */
[----:B------:R-:W-:Y:S05]  /*1a310*/  CALL.REL.NOINC `($__internal_35_$__cuda_sm70_shflsync_idx_p) ;  /* 0x0000066000007944 */ /* 0x000fea0003c00000 */
[----:B------:R-:W-:Y:S01]  /*1a320*/  MOV R10, R221 ;  /* 0x000000dd000a7202 */ /* 0x000fe20000000f00 */
[----:B------:R-:W-:Y:S05]  /*1a330*/  BRA `(.L_x_2341) ;  /* 0xffffdb5000007947 */ /* 0x000fea000383ffff */
.L_x_2285:
[----:B------:R-:W-:Y:S01]  /*1a340*/  IMAD.MOV.U32 R222, RZ, RZ, R74 ;  /* 0x000000ffffde7224 */ /* 0x000fe200078e004a */
[----:B------:R-:W-:Y:S01]  /*1a350*/  MOV R221, 0x1 ;  /* 0x0000000100dd7802 */ /* 0x000fe20000000f00 */
[----:B------:R-:W-:Y:S01]  /*1a360*/  IMAD.MOV.U32 R3, RZ, RZ, 0x1f ;  /* 0x0000001fff037424 */ /* 0x000fe200078e00ff */
[----:B------:R-:W-:Y:S02]  /*1a370*/  MOV R2, 0x1a390 ;  /* 0x0001a39000027802 */ /* 0x000fe40000000f00 */
[----:B-12---:R-:W-:Y:S05]  /*1a380*/  CALL.REL.NOINC `($__internal_35_$__cuda_sm70_shflsync_idx_p) ;  /* 0x000005f000007944 */ /* 0x006fea0003c00000 */
[----:B------:R-:W-:Y:S01]  /*1a390*/  MOV R9, R221 ;  /* 0x000000dd00097202 */ /* 0x000fe20000000f00 */
[----:B------:R-:W-:Y:S05]  /*1a3a0*/  BRA `(.L_x_2342) ;  /* 0xffffdb0000007947 */ /* 0x000fea000383ffff */
.L_x_2286:
[----:B------:R-:W-:Y:S02]  /*1a3b0*/  MOV R3, 0x1 ;  /* 0x0000000100037802 */ /* 0x000fe40000000f00 */
[----:B------:R-:W-:-:S02]  /*1a3c0*/  MOV R4, 0x1a3e0 ;  /* 0x0001a3e000047802 */ /* 0x000fc40000000f00 */
[----:B-1234-:R-:W-:Y:S05]  /*1a3d0*/  CALL.REL.NOINC `($__internal_36_$__cuda_sm70_shflsync_up_p) ;  /* 0x000005f000007944 */ /* 0x01efea0003c00000 */
[----:B------:R-:W-:Y:S05]  /*1a3e0*/  BRA `(.L_x_2343) ;  /* 0xffffdbf000007947 */ /* 0x000fea000383ffff */
.L_x_2287:
[----:B------:R-:W-:Y:S02]  /*1a3f0*/  MOV R3, 0x2 ;  /* 0x0000000200037802 */ /* 0x000fe40000000f00 */
[----:B------:R-:W-:-:S02]  /*1a400*/  MOV R4, 0x1a420 ;  /* 0x0001a42000047802 */ /* 0x000fc40000000f00 */
[----:B--2-4-:R-:W-:Y:S05]  /*1a410*/  CALL.REL.NOINC `($__internal_36_$__cuda_sm70_shflsync_up_p) ;  /* 0x000005b000007944 */ /* 0x014fea0003c00000 */
[----:B------:R-:W-:Y:S02]  /*1a420*/  SEL R3, R3, RZ, P1 ;  /* 0x000000ff03037207 */ /* 0x000fe40000800000 */
[----:B------:R-:W-:-:S03]  /*1a430*/  MOV R4, 0x1a470 ;  /* 0x0001a47000047802 */ /* 0x000fc60000000f00 */
[----:B------:R-:W-:Y:S02]  /*1a440*/  IMAD.IADD R2, R2, 0x1, R3 ;  /* 0x0000000102027824 */ /* 0x000fe400078e0203 */
[----:B------:R-:W-:Y:S02]  /*1a450*/  IMAD.MOV.U32 R3, RZ, RZ, 0x4 ;  /* 0x00000004ff037424 */ /* 0x000fe400078e00ff */
[----:B------:R-:W-:Y:S05]  /*1a460*/  CALL.REL.NOINC `($__internal_36_$__cuda_sm70_shflsync_up_p) ;  /* 0x0000056000007944 */ /* 0x000fea0003c00000 */
        /* <DEDUP_REMOVED lines=10> */
[----:B------:R-:W-:Y:S01]  /*1a510*/  SEL R3, R3, RZ, P4 ;  /* 0x000000ff03037207 */ /* 0x000fe20002000000 */
[----:B------:R-:W-:-:S04]  /*1a520*/  IMAD.MOV.U32 R221, RZ, RZ, 0x1f ;  /* 0x0000001fffdd7424 */ /* 0x000fc800078e00ff */
[----:B------:R-:W-:Y:S01]  /*1a530*/  IMAD.IADD R4, R3, 0x1, R2 ;  /* 0x0000000103047824 */ /* 0x000fe200078e0202 */
[----:B------:R-:W-:Y:S02]  /*1a540*/  MOV R3, 0x1f ;  /* 0x0000001f00037802 */ /* 0x000fe40000000f00 */
[----:B------:R-:W-:Y:S01]  /*1a550*/  MOV R2, 0x1a580 ;  /* 0x0001a58000027802 */ /* 0x000fe20000000f00 */
[----:B------:R-:W-:Y:S02]  /*1a560*/  IMAD.MOV.U32 R222, RZ, RZ, R4 ;  /* 0x000000ffffde7224 */ /* 0x000fe400078e0004 */
[----:B------:R-:W-:Y:S05]  /*1a570*/  CALL.REL.NOINC `($__internal_35_$__cuda_sm70_shflsync_idx_p) ;  /* 0x0000040000007944 */ /* 0x000fea0003c00000 */
[----:B------:R-:W-:Y:S01]  /*1a580*/  MOV R2, R221 ;  /* 0x000000dd00027202 */ /* 0x000fe20000000f00 */
[----:B------:R-:W-:Y:S05]  /*1a590*/  BRA `(.L_x_2344) ;  /* 0xffffdb4000007947 */ /* 0x000fea000383ffff */
.L_x_2291:
[----:B------:R-:W-:Y:S02]  /*1a5a0*/  MOV R3, 0x1 ;  /* 0x0000000100037802 */ /* 0x000fe40000000f00 */
[----:B------:R-:W-:Y:S02]  /*1a5b0*/  MOV R4, 0x1a5d0 ;  /* 0x0001a5d000047802 */ /* 0x000fe40000000f00 */
[----:B------:R-:W-:Y:S05]  /*1a5c0*/  CALL.REL.NOINC `($__internal_36_$__cuda_sm70_shflsync_up_p) ;  /* 0x0000040000007944 */ /* 0x000fea0003c00000 */
[----:B------:R-:W-:Y:S05]  /*1a5d0*/  BRA `(.L_x_2345) ;  /* 0xffffdc7000007947 */ /* 0x000fea000383ffff */
.L_x_2292:
[----:B------:R-:W-:Y:S02]  /*1a5e0*/  MOV R3, 0x2 ;  /* 0x0000000200037802 */ /* 0x000fe40000000f00 */
[----:B------:R-:W-:Y:S02]  /*1a5f0*/  MOV R4, 0x1a610 ;  /* 0x0001a61000047802 */ /* 0x000fe40000000f00 */
        /* <DEDUP_REMOVED lines=25> */
.L_x_2294:
[----:B------:R-:W-:Y:S02]  /*1a790*/  SEL R2, RZ, 0x1, P0 ;  /* 0x00000001ff027807 */ /* 0x000fe40000000000 */
[----:B------:R-:W-:Y:S02]  /*1a7a0*/  MOV R3, 0x1a7c0 ;  /* 0x0001a7c000037802 */ /* 0x000fe40000000f00 */
[----:B-1----:R-:W-:Y:S05]  /*1a7b0*/  CALL.REL.NOINC `($__internal_37_$__cuda_sm70_votesync_ballot) ;  /* 0x0000027000007944 */ /* 0x002fea0003c00000 */
[----:B------:R-:W-:Y:S01]  /*1a7c0*/  MOV R9, R5 ;  /* 0x0000000500097202 */ /* 0x000fe20000000f00 */
[----:B------:R-:W-:Y:S05]  /*1a7d0*/  BRA `(.L_x_2347) ;  /* 0xffffdc0000007947 */ /* 0x000fea000383ffff */
.L_x_2295:
[----:B------:R-:W-:Y:S01]  /*1a7e0*/  IMAD.MOV.U32 R222, RZ, RZ, R6 ;  /* 0x000000ffffde7224 */ /* 0x000fe200078e0006 */
[----:B---3--:R-:W-:Y:S01]  /*1a7f0*/  MOV R221, R11 ;  /* 0x0000000b00dd7202 */ /* 0x008fe20000000f00 */
[----:B------:R-:W-:Y:S01]  /*1a800*/  IMAD.MOV.U32 R3, RZ, RZ, 0x1f ;  /* 0x0000001fff037424 */ /* 0x000fe200078e00ff */
[----:B------:R-:W-:-:S02]  /*1a810*/  MOV R2, 0x1a830 ;  /* 0x0001a83000027802 */ /* 0x000fc40000000f00 */
[----:B-12---:R-:W-:Y:S05]  /*1a820*/  CALL.REL.NOINC `($__internal_35_$__cuda_sm70_shflsync_idx_p) ;  /* 0x0000015000007944 */ /* 0x006fea0003c00000 */
[----:B------:R-:W-:Y:S01]  /*1a830*/  IMAD.MOV.U32 R6, RZ, RZ, R221 ;  /* 0x000000ffff067224 */ /* 0x000fe200078e00dd */
[----:B------:R-:W-:Y:S01]  /*1a840*/  MOV R221, R11 ;  /* 0x0000000b00dd7202 */ /* 0x000fe20000000f00 */
[----:B------:R-:W-:Y:S01]  /*1a850*/  IMAD.MOV.U32 R222, RZ, RZ, R8 ;  /* 0x000000ffffde7224 */ /* 0x000fe200078e0008 */
[----:B------:R-:W-:-:S02]  /*1a860*/  MOV R3, 0x1f ;  /* 0x0000001f00037802 */ /* 0x000fc40000000f00 */
[----:B------:R-:W-:Y:S02]  /*1a870*/  MOV R2, 0x1a890 ;  /* 0x0001a89000027802 */ /* 0x000fe40000000f00 */
[----:B------:R-:W-:Y:S05]  /*1a880*/  CALL.REL.NOINC `($__internal_35_$__cuda_sm70_shflsync_idx_p) ;  /* 0x000000f000007944 */ /* 0x000fea0003c00000 */
[----:B------:R-:W-:Y:S01]  /*1a890*/  MOV R5, R221 ;  /* 0x000000dd00057202 */ /* 0x000fe20000000f00 */
[----:B------:R-:W-:Y:S05]  /*1a8a0*/  BRA `(.L_x_2348) ;  /* 0xffffdb7000007947 */ /* 0x000fea000383ffff */
.L_x_2298:
[----:B------:R-:W-:Y:S01]  /*1a8b0*/  MOV R221, R2 ;  /* 0x0000000200dd7202 */ /* 0x000fe20000000f00 */
[----:B------:R-:W-:Y:S01]  /*1a8c0*/  IMAD.MOV.U32 R222, RZ, RZ, R4 ;  /* 0x000000ffffde7224 */ /* 0x000fe200078e0004 */
[----:B------:R-:W-:Y:S01]  /*1a8d0*/  MOV R2, 0x1a900 ;  /* 0x0001a90000027802 */ /* 0x000fe20000000f00 */
[----:B------:R-:W-:Y:S02]  /*1a8e0*/  IMAD.MOV.U32 R3, RZ, RZ, 0x1f ;  /* 0x0000001fff037424 */ /* 0x000fe400078e00ff */
[----:B-1234-:R-:W-:Y:S05]  /*1a8f0*/  CALL.REL.NOINC `($__internal_35_$__cuda_sm70_shflsync_idx_p) ;  /* 0x0000008000007944 */ /* 0x01efea0003c00000 */
[----:B------:R-:W-:Y:S01]  /*1a900*/  MOV R16, R221 ;  /* 0x000000dd00107202 */ /* 0x000fe20000000f00 */
[----:B------:R-:W-:Y:S05]  /*1a910*/  BRA `(.L_x_2297) ;  /* 0xffffdb6000007947 */ /* 0x000fea000383ffff */
        .weak           $__internal_34_$__cuda_sm70_shflsync_bfly_p
        .type           $__internal_34_$__cuda_sm70_shflsync_bfly_p,@function
        .size           $__internal_34_$__cuda_sm70_shflsync_bfly_p,($__internal_35_$__cuda_sm70_shflsync_idx_p - $__internal_34_$__cuda_sm70_shflsync_bfly_p)
$__internal_34_$__cuda_sm70_shflsync_bfly_p:
[----:B------:R-:W-:Y:S02]  /*1a920*/  MOV R149, 0x1f ;  /* 0x0000001f00957802 */ /* 0x000fe40000000f00 */
[----:B------:R-:W-:-:S04]  /*1a930*/  MOV R150, 0xffffffff ;  /* 0xffffffff00967802 */ /* 0x000fc80000000f00 */
[----:B------:R-:W-:Y:S04]  /*1a940*/  WARPSYNC R150 ;  /* 0x0000009600007348 */ /* 0x000fe80003800000 */
[----:B------:R1:W2:Y:S02]  /*1a950*/  SHFL.BFLY PT, R149, R4, R3, R149 ;  /* 0x0c00000304957389 */ /* 0x0002a400000e0095 */
[----:B-1----:R-:W-:-:S04]  /*1a960*/  MOV R3, 0x0 ;  /* 0x0000000000037802 */ /* 0x002fc80000000f00 */
[----:B--2---:R-:W-:Y:S05]  /*1a970*/  RET.REL.NODEC R2 `(_ZN7cutlass13device_kernelIN5flash19enable_sm80_to_sm89INS1_16FlashAttnFwdSm80INS1_25CollectiveMainloopFwdSm80ILi8ELi1ELb1EN4cute5tupleIJNS5_1CILi128EEENS7_ILi112EEES8_EEELi128ENS_10bfloat16_tEfNS_4arch4Sm80ELb0ELb0ELb0ELb1ELb1ELb1ELb1ELb1EEENS1_21CollectiveEpilogueFwdINS6_IJS8_S8_S9_EEENS6_IJNS7_ILi1EEESH_SH_EEESB_SD_Li256ELb1ELb1ELb1ELb0EEENS1_36VarlenDynamicPersistentTileSchedulerILi128ELi112ELi256ELi256ELb1ELb1ELb0ELb0ELb1ELb1EEEEEEEEEvNT_6ParamsE) ;  /* 0xfffe568002007950 */ /* 0x004fea0003c3ffff */
        .weak           $__internal_35_$__cuda_sm70_shflsync_idx_p
        .type           $__internal_35_$__cuda_sm70_shflsync_idx_p,@function
        .size           $__internal_35_$__cuda_sm70_shflsync_idx_p,($__internal_36_$__cuda_sm70_shflsync_up_p - $__internal_35_$__cuda_sm70_shflsync_idx_p)
$__internal_35_$__cuda_sm70_shflsync_idx_p:
[----:B------:R-:W-:-:S04]  /*1a980*/  MOV R225, 0xffffffff ;  /* 0xffffffff00e17802 */ /* 0x000fc80000000f00 */
[----:B------:R-:W-:Y:S04]  /*1a990*/  WARPSYNC R225 ;  /* 0x000000e100007348 */ /* 0x000fe80003800000 */
[----:B------:R1:W2:Y:S02]  /*1a9a0*/  SHFL.IDX PT, R221, R222, R221, R3 ;  /* 0x000000dddedd7389 */ /* 0x0002a400000e0003 */
[----:B-1----:R-:W-:-:S04]  /*1a9b0*/  MOV R3, 0x0 ;  /* 0x0000000000037802 */ /* 0x002fc80000000f00 */
[----:B--2---:R-:W-:Y:S05]  /*1a9c0*/  RET.REL.NODEC R2 `(_ZN7cutlass13device_kernelIN5flash19enable_sm80_to_sm89INS1_16FlashAttnFwdSm80INS1_25CollectiveMainloopFwdSm80ILi8ELi1ELb1EN4cute5tupleIJNS5_1CILi128EEENS7_ILi112EEES8_EEELi128ENS_10bfloat16_tEfNS_4arch4Sm80ELb0ELb0ELb0ELb1ELb1ELb1ELb1ELb1EEENS1_21CollectiveEpilogueFwdINS6_IJS8_S8_S9_EEENS6_IJNS7_ILi1EEESH_SH_EEESB_SD_Li256ELb1ELb1ELb1ELb0EEENS1_36VarlenDynamicPersistentTileSchedulerILi128ELi112ELi256ELi256ELb1ELb1ELb0ELb0ELb1ELb1EEEEEEEEEvNT_6ParamsE) ;  /* 0xfffe563002007950 */ /* 0x004fea0003c3ffff */
        .weak           $__internal_36_$__cuda_sm70_shflsync_up_p
        .type           $__internal_36_$__cuda_sm70_shflsync_up_p,@function
        .size           $__internal_36_$__cuda_sm70_shflsync_up_p,($__internal_37_$__cuda_sm70_votesync_ballot - $__internal_36_$__cuda_sm70_shflsync_up_p)
$__internal_36_$__cuda_sm70_shflsync_up_p:
[----:B------:R-:W-:Y:S02]  /*1a9d0*/  MOV R11, 0xffffffff ;  /* 0xffffffff000b7802 */ /* 0x000fe40000000f00 */
[----:B------:R-:W-:Y:S02]  /*1a9e0*/  MOV R5, RZ ;  /* 0x000000ff00057202 */ /* 0x000fe40000000f00 */
[----:B------:R-:W-:Y:S04]  /*1a9f0*/  WARPSYNC R11 ;  /* 0x0000000b00007348 */ /* 0x000fe80003800000 */
[----:B------:R1:W2:Y:S02]  /*1aa00*/  SHFL.UP PT, R3, R2, R3, R5 ;  /* 0x0400000302037389 */ /* 0x0002a400000e0005 */
[----:B-1----:R-:W-:-:S04]  /*1aa10*/  MOV R5, 0x0 ;  /* 0x0000000000057802 */ /* 0x002fc80000000f00 */
[----:B--2---:R-:W-:Y:S05]  /*1aa20*/  RET.REL.NODEC R4 `(_ZN7cutlass13device_kernelIN5flash19enable_sm80_to_sm89INS1_16FlashAttnFwdSm80INS1_25CollectiveMainloopFwdSm80ILi8ELi1ELb1EN4cute5tupleIJNS5_1CILi128EEENS7_ILi112EEES8_EEELi128ENS_10bfloat16_tEfNS_4arch4Sm80ELb0ELb0ELb0ELb1ELb1ELb1ELb1ELb1EEENS1_21CollectiveEpilogueFwdINS6_IJS8_S8_S9_EEENS6_IJNS7_ILi1EEESH_SH_EEESB_SD_Li256ELb1ELb1ELb1ELb0EEENS1_36VarlenDynamicPersistentTileSchedulerILi128ELi112ELi256ELi256ELb1ELb1ELb0ELb0ELb1ELb1EEEEEEEEEvNT_6ParamsE) ;  /* 0xfffe55d004007950 */ /* 0x004fea0003c3ffff */
        .weak           $__internal_37_$__cuda_sm70_votesync_ballot
        .type           $__internal_37_$__cuda_sm70_votesync_ballot,@function
        .size           $__internal_37_$__cuda_sm70_votesync_ballot,(.L_x_3619 - $__internal_37_$__cuda_sm70_votesync_ballot)
$__internal_37_$__cuda_sm70_votesync_ballot:
[----:B------:R-:W-:Y:S01]  /*1aa30*/  ISETP.NE.U32.AND P0, PT, R2, 0x1, PT ;  /* 0x000000010200780c */ /* 0x000fe20003f05070 */
[----:B------:R-:W-:-:S04]  /*1aa40*/  IMAD.MOV.U32 R5, RZ, RZ, -0x1 ;  /* 0xffffffffff057424 */ /* 0x000fc800078e00ff */
[----:B------:R-:W-:Y:S08]  /*1aa50*/  WARPSYNC R5 ;  /* 0x0000000500007348 */ /* 0x000ff00003800000 */
[----:B------:R-:W-:-:S04]  /*1aa60*/  VOTE.ANY R2, PT, !P0 ;  /* 0x0000000000027806 */ /* 0x000fc800040e0100 */
[----:B------:R-:W-:Y:S01]  /*1aa70*/  LOP3.LUT R5, R2, R5, RZ, 0xc0, !PT ;  /* 0x0000000502057212 */ /* 0x000fe200078ec0ff */
[----:B------:R-:W-:Y:S02]  /*1aa80*/  IMAD.MOV.U32 R2, RZ, RZ, R3 ;  /* 0x000000ffff027224 */ /* 0x000fe400078e0003 */
[----:B------:R-:W-:-:S04]  /*1aa90*/  IMAD.MOV.U32 R3, RZ, RZ, 0x0 ;  /* 0x00000000ff037424 */ /* 0x000fc800078e00ff */
[----:B------:R-:W-:Y:S05]  /*1aaa0*/  RET.REL.NODEC R2 `(_ZN7cutlass13device_kernelIN5flash19enable_sm80_to_sm89INS1_16FlashAttnFwdSm80INS1_25CollectiveMainloopFwdSm80ILi8ELi1ELb1EN4cute5tupleIJNS5_1CILi128EEENS7_ILi112EEES8_EEELi128ENS_10bfloat16_tEfNS_4arch4Sm80ELb0ELb0ELb0ELb1ELb1ELb1ELb1ELb1EEENS1_21CollectiveEpilogueFwdINS6_IJS8_S8_S9_EEENS6_IJNS7_ILi1EEESH_SH_EEESB_SD_Li256ELb1ELb1ELb1ELb0EEENS1_36VarlenDynamicPersistentTileSchedulerILi128ELi112ELi256ELi256ELb1ELb1ELb0ELb0ELb1ELb1EEEEEEEEEvNT_6ParamsE) ;  /* 0xfffe555002007950 */ /* 0x000fea0003c3ffff */
.L_x_2349:
        /* <DEDUP_REMOVED lines=13> */
.L_x_3619:


//--------------------- .text._ZN7cutlass13device_kernelIN5flash19enable_sm80_to_sm89INS1_16FlashAttnFwdSm80INS1_25CollectiveMainloopFwdSm80ILi4ELi1ELb0EN4cute5tupleIJNS5_1CILi128EEENS7_ILi48EEES8_EEELi128ENS_10bfloat16_tEfNS_4arch4Sm80ELb0ELb1ELb0ELb0ELb1ELb0ELb1ELb1EEENS1_21CollectiveEpilogueFwdINS6_IJS8_S8_S9_EEENS6_IJNS7_ILi1EEESH_SH_EEESB_SD_Li128ELb0ELb1ELb1ELb0EEENS1_19SingleTileSchedulerILb0ELb1ELb1ELi128EEEEEEEEEvNT_6ParamsE --------------------------
	.section	.text._ZN7cutlass13device_kernelIN5flash19enable_sm80_to_sm89INS1_16FlashAttnFwdSm80INS1_25CollectiveMainloopFwdSm80ILi4ELi1ELb0EN4cute5tupleIJNS5_1CILi128EEENS7_ILi48EEES8_EEELi128ENS_10bfloat16_tEfNS_4arch4Sm80ELb0ELb1ELb0ELb0ELb1ELb0ELb1ELb1EEENS1_21CollectiveEpilogueFwdINS6_IJS8_S8_S9_EEENS6_IJNS7_ILi1EEESH_SH_EEESB_SD_Li128ELb0ELb1ELb1ELb0EEENS1_19SingleTileSchedulerILb0ELb1ELb1ELi128EEEEEEEEEvNT_6ParamsE,"ax",@progbits
	.sectioninfo	@"SHI_REGISTERS=255"
	.align	128
.text._ZN7cutlass13device_kernelIN5flash19enable_sm80_to_sm89INS1_16FlashAttnFwdSm80INS1_25CollectiveMainloopFwdSm80ILi4ELi1ELb0EN4cute5tupleIJNS5_1CILi128EEENS7_ILi48EEES8_EEELi128ENS_10bfloat16_tEfNS_4arch4Sm80ELb0ELb1ELb0ELb0ELb1ELb0ELb1ELb1EEENS1_21CollectiveEpilogueFwdINS6_IJS8_S8_S9_EEENS6_IJNS7_ILi1EEESH_SH_EEESB_SD_Li128ELb0ELb1ELb1ELb0EEENS1_19SingleTileSchedulerILb0ELb1ELb1ELi128EEEEEEEEEvNT_6ParamsE:
        .type           _ZN7cutlass13device_kernelIN5flash19enable_sm80_to_sm89INS1_16FlashAttnFwdSm80INS1_25CollectiveMainloopFwdSm80ILi4ELi1ELb0EN4cute5tupleIJNS5_1CILi128EEENS7_ILi48EEES8_EEELi128ENS_10bfloat16_tEfNS_4arch4Sm80ELb0ELb1ELb0ELb0ELb1ELb0ELb1ELb1EEENS1_21CollectiveEpilogueFwdINS6_IJS8_S8_S9_EEENS6_IJNS7_ILi1EEESH_SH_EEESB_SD_Li128ELb0ELb1ELb1ELb0EEENS1_19SingleTileSchedulerILb0ELb1ELb1ELi128EEEEEEEEEvNT_6ParamsE,@function
        .size           _ZN7cutlass13device_kernelIN5flash19enable_sm80_to_sm89INS1_16FlashAttnFwdSm80INS1_25CollectiveMainloopFwdSm80ILi4ELi1ELb0EN4cute5tupleIJNS5_1CILi128EEENS7_ILi48EEES8_EEELi128ENS_10bfloat16_tEfNS_4arch4Sm80ELb0ELb1ELb0ELb0ELb1ELb0ELb1ELb1EEENS1_21CollectiveEpilogueFwdINS6_IJS8_S8_S9_EEENS6_IJNS7_ILi1EEESH_SH_EEESB_SD_Li128ELb0ELb1ELb1ELb0EEENS1_19SingleTileSchedulerILb0ELb1ELb1ELi128EEEEEEEEEvNT_6ParamsE,(.L_x_3624 - _ZN7cutlass13device_kernelIN5flash19enable_sm80_to_sm89INS1_16FlashAttnFwdSm80INS1_25CollectiveMainloopFwdSm80ILi4ELi1ELb0EN4cute5tupleIJNS5_1CILi128EEENS7_ILi48EEES8_EEELi128ENS_10bfloat16_tEfNS_4arch4Sm80ELb0ELb1ELb0ELb0ELb1ELb0ELb1ELb1EEENS1_21CollectiveEpilogueFwdINS6_IJS8_S8_S9_EEENS6_IJNS7_ILi1EEESH_SH_EEESB_SD_Li128ELb0ELb1ELb1ELb0EEENS1_19SingleTileSchedulerILb0ELb1ELb1ELi128EEEEEEEEEvNT_6ParamsE)
        .other          _ZN7cutlass13device_kernelIN5flash19enable_sm80_to_sm89INS1_16FlashAttnFwdSm80INS1_25CollectiveMainloopFwdSm80ILi4ELi1ELb0EN4cute5tupleIJNS5_1CILi128EEENS7_ILi48EEES8_EEELi128ENS_10bfloat16_tEfNS_4arch4Sm80ELb0ELb1ELb0ELb0ELb1ELb0ELb1ELb1EEENS1_21CollectiveEpilogueFwdINS6_IJS8_S8_S9_EEENS6_IJNS7_ILi1EEESH_SH_EEESB_SD_Li128ELb0ELb1ELb1ELb0EEENS1_19SingleTileSchedulerILb0ELb1ELb1ELi128EEEEEEEEEvNT_6ParamsE,@"STO_CUDA_ENTRY STV_DEFAULT"
_ZN7cutlass13device_kernelIN5flash19enable_sm80_to_sm89INS1_16FlashAttnFwdSm80INS1_25CollectiveMainloopFwdSm80ILi4ELi1ELb0EN4cute5tupleIJNS5_1CILi128EEENS7_ILi48EEES8_EEELi128ENS_10bfloat16_tEfNS_4arch4Sm80ELb0ELb1ELb0ELb0ELb1ELb0ELb1ELb1EEENS1_21CollectiveEpilogueFwdINS6_IJS8_S8_S9_EEENS6_IJNS7_ILi1EEESH_SH_EEESB_SD_Li128ELb0ELb1ELb1ELb0EEENS1_19SingleTileSchedulerILb0ELb1ELb1ELi128EEEEEEEEEvNT_6ParamsE:
        /* <DEDUP_REMOVED lines=18> */
.L_x_2350:
[----:B------:R-:W-:Y:S02]  /*0120*/  ULDC.64 UR4, c[0x0][0x550] ;  /* 0x0001540000047ab9 */ /* 0x000fe40000000a00 */
[----:B------:R-:W-:Y:S02]  /*0130*/  UISETP.NE.AND UP0, UPT, UR4, 0x1, UPT ;  /* 0x000000010400788c */ /* 0x000fe4000bf05270 */
[----:B------:R-:W-:-:S02]  /*0140*/  UIMAD.WIDE.U32 UR8, UR7, UR5, URZ ;  /* 0x00000005070872a5 */ /* 0x000fc4000f8e003f */
[----:B------:R-:W-:Y:S02]  /*0150*/  ULDC UR4, c[0x0][0x558] ;  /* 0x0001560000047ab9 */ /* 0x000fe40000000800 */
[----:B------:R-:W-:-:S05]  /*0160*/  UMOV UR11, UR7 ;  /* 0x00000007000b7c82 */ /* 0x000fca0008000000 */
[----:B------:R-:W-:-:S03]  /*0170*/  @UP0 USHF.R.U32.HI UR11, URZ, UR4, UR9 ;  /* 0x000000043f0b0299 */ /* 0x000fc60008011609 */
.L_x_2351:
        /* <DEDUP_REMOVED lines=53> */
.L_x_2353:
[----:B------:R-:W-:Y:S02]  /*04d0*/  ULDC UR4, c[0x0][0x32c] ;  /* 0x0000cb0000047ab9 */ /* 0x000fe40000000800 */
[----:B------:R-:W-:-:S03]  /*04e0*/  UISETP.NE.AND UP0, UPT, UR14, UR4, UPT ;  /* 0x000000040e00728c */ /* 0x000fc6000bf05270 */
[----:B------:R-:W-:Y:S02]  /*04f0*/  ULDC.64 UR4, c[0x0][0x330] ;  /* 0x0000cc0000047ab9 */ /* 0x000fe40000000a00 */
[----:B------:R-:W-:-:S06]  /*0500*/  UIMAD.WIDE.U32 UR16, UR15, UR4, URZ ;  /* 0x000000040f1072a5 */ /* 0x000fcc000f8e003f */
[----:B------:R-:W-:Y:S02]  /*0510*/  @UP0 USHF.R.U32.HI UR15, URZ, UR5, UR17 ;  /* 0x000000053f0f0299 */ /* 0x000fe40008011611 */
.L_x_2354:
[----:B------:R-:W-:Y:S02]  /*0520*/  ULDC UR4, c[0x0][0x32c] ;  /* 0x0000cb0000047ab9 */ /* 0x000fe40000000800 */
[----:B------:R-:W-:-:S04]  /*0530*/  UIMAD UR4, UR15, UR4, UR4 ;  /* 0x000000040f0472a4 */ /* 0x000fc8000f8e0204 */
[----:B------:R-:W-:-:S04]  /*0540*/  UISETP.LT.AND UP0, UPT, UR8, UR4, UPT ;  /* 0x000000040800728c */ /* 0x000fc8000bf01270 */
[----:B------:R-:W-:Y:S02]  /*0550*/  USEL UR8, UR8, UR4, UP0 ;  /* 0x0000000408087287 */ /* 0x000fe40008000000 */
.L_x_2352:
        /* <DEDUP_REMOVED lines=38> */
.L_x_2356:
[----:B------:R-:W-:Y:S02]  /*07c0*/  ULDC UR4, c[0x0][0x32c] ;  /* 0x0000cb0000047ab9 */ /* 0x000fe40000000800 */
[----:B------:R-:W-:-:S03]  /*07d0*/  UISETP.NE.AND UP0, UPT, UR4, 0x1, UPT ;  /* 0x000000010400788c */ /* 0x000fc6000bf05270 */
[----:B------:R-:W-:Y:S02]  /*07e0*/  ULDC.64 UR4, c[0x0][0x330] ;  /* 0x0000cc0000047ab9 */ /* 0x000fe40000000a00 */
[----:B------:R-:W-:-:S07]  /*07f0*/  UIMAD.WIDE.U32 UR16, UR14, UR4, URZ ;  /* 0x000000040e1072a5 */ /* 0x000fce000f8e003f */
[----:B------:R-:W-:Y:S02]  /*0800*/  @UP0 UMOV UR15, UR17 ;  /* 0x00000011000f0c82 */ /* 0x000fe40008000000 */
[----:B------:R-:W-:Y:S02]  /*0810*/  @UP0 USHF.R.U32.HI UR14, URZ, UR5, UR15 ;  /* 0x000000053f0e0299 */ /* 0x000fe4000801160f */
.L_x_2357:
[----:B------:R-:W-:Y:S02]  /*0820*/  ULDC UR4, c[0x0][0x32c] ;  /* 0x0000cb0000047ab9 */ /* 0x000fe40000000800 */
[----:B------:R-:W-:-:S04]  /*0830*/  UIMAD UR4, UR14, UR4, URZ ;  /* 0x000000040e0472a4 */ /* 0x000fc8000f8e023f */
[----:B------:R-:W-:-:S04]  /*0840*/  UISETP.LT.AND UP0, UPT, UR8, UR4, UPT ;  /* 0x000000040800728c */ /* 0x000fc8000bf01270 */
[----:B------:R-:W-:-:S04]  /*0850*/  USEL UR8, UR8, UR4, !UP0 ;  /* 0x0000000408087287 */ /* 0x000fc8000c000000 */
.L_x_2355:
        /* <DEDUP_REMOVED lines=46> */
.L_x_2358:
        /* <DEDUP_REMOVED lines=122> */
[----:B------:R1:W-:Y:S03]  /*12e0*/  STL [R1], R128 ;  /* 0x0000008001007387 */ /* 0x0003e60000100800 */
        /* <DEDUP_REMOVED lines=50> */
.L_x_2361:
[----:B--2-4-:R-:W-:Y:S05]  /*1610*/  BSYNC B0 ;  /* 0x0000000000007941 */ /* 0x014fea0003800000 */
.L_x_2360:
        /* <DEDUP_REMOVED lines=15> */
.L_x_2363:
[----:B------:R-:W-:Y:S05]  /*1710*/  BSYNC B0 ;  /* 0x0000000000007941 */ /* 0x000fea0003800000 */
.L_x_2362:
        /* <DEDUP_REMOVED lines=15> */
.L_x_2365:
[----:B------:R-:W-:Y:S05]  /*1810*/  BSYNC B0 ;  /* 0x0000000000007941 */ /* 0x000fea0003800000 */
.L_x_2364:
        /* <DEDUP_REMOVED lines=15> */
.L_x_2367:
[----:B------:R-:W-:Y:S05]  /*1910*/  BSYNC B0 ;  /* 0x0000000000007941 */ /* 0x000fea0003800000 */
.L_x_2366:
        /* <DEDUP_REMOVED lines=15> */
.L_x_2369:
[----:B------:R-:W-:Y:S05]  /*1a10*/  BSYNC B0 ;  /* 0x0000000000007941 */ /* 0x000fea0003800000 */
.L_x_2368:
        /* <DEDUP_REMOVED lines=15> */
.L_x_2371:
[----:B------:R-:W-:Y:S05]  /*1b10*/  BSYNC B0 ;  /* 0x0000000000007941 */ /* 0x000fea0003800000 */
.L_x_2370:
        /* <DEDUP_REMOVED lines=15> */
.L_x_2373:
[----:B------:R-:W-:Y:S05]  /*1c10*/  BSYNC B0 ;  /* 0x0000000000007941 */ /* 0x000fea0003800000 */
.L_x_2372:
        /* <DEDUP_REMOVED lines=40> */
[----:B------:R-:W-:Y:S02]  /*1ea0*/  UIMAD UR6, UR11, UR5, UR6 ;  /* 0x000000050b0672a4 */ /* 0x000fe4000f8e0206 */
[----:B------:R-:W-:Y:S02]  /*1eb0*/  UIMAD.WIDE.U32 UR14, UR11, UR4, URZ ;  /* 0x000000040b0e72a5 */ /* 0x000fe4000f8e003f */
[----:B------:R-:W-:Y:S01]  /*1ec0*/  UIMAD UR30, UR24, -0x30, UR30 ;  /* 0xffffffd0181e78a4 */ /* 0x000fe2000f8e021e */
[----:B------:R-:W-:Y:S01]  /*1ed0*/  ISETP.GE.AND P6, PT, R128, c[0x0][0x1d4], PT ;  /* 0x0000750080007a0c */ /* 0x000fe20003fc6270 */
[----:B------:R-:W-:Y:S01]  /*1ee0*/  UIADD3 UR6, UR15, UR6, URZ ;  /* 0x000000060f067290 */ /* 0x000fe2000fffe03f */
[----:B------:R-:W-:Y:S01]  /*1ef0*/  SHF.R.S32.HI R12, RZ, 0x4, R13 ;  /* 0x00000004ff0c7819 */ /* 0x000fe2000001140d */
[----:B------:R-:W-:Y:S01]  /*1f00*/  UIADD3 UR27, UR30, UR9, URZ ;  /* 0x000000091e1b7290 */ /* 0x000fe2000fffe03f */
[----:B------:R-:W-:Y:S01]  /*1f10*/  LEA.HI R123, R124, R164, RZ, 0x5 ;  /* 0x000000a47c7b7211 */ /* 0x000fe200078f28ff */
[----:B------:R-:W-:Y:S01]  /*1f20*/  ULDC.64 UR4, c[0x0][0x210] ;  /* 0x0000840000047ab9 */ /* 0x000fe20000000a00 */
[----:B------:R-:W-:Y:S01]  /*1f30*/  SHF.R.S32.HI R129, RZ, 0x1f, R128 ;  /* 0x0000001fff817819 */ /* 0x000fe20000011480 */
[----:B------:R-:W-:Y:S02]  /*1f40*/  STL [R1+0x24], R126 ;  /* 0x0000247e01007387 */ /* 0x000fe40000100800 */
        /* <DEDUP_REMOVED lines=10> */
[----:B------:R-:W-:Y:S01]  /*1ff0*/  SHF.R.S32.HI R127, RZ, 0x1f, R126 ;  /* 0x0000001fff7f7819 */ /* 0x000fe2000001147e */
[C---:B--2---:R-:W-:Y:S01]  /*2000*/  IMAD.WIDE.U32 R4, R243.reuse, c[0x0][0x1e0], RZ ;  /* 0x00007800f3047a25 */ /* 0x044fe200078e00ff */
[----:B------:R-:W-:Y:S01]  /*2010*/  SHF.R.S32.HI R16, RZ, 0x1f, R243 ;  /* 0x0000001fff107819 */ /* 0x000fe200000114f3 */
[----:B------:R-:W-:Y:S01]  /*2020*/  UIMAD UR16, UR11, UR5, UR16 ;  /* 0x000000050b1072a4 */ /* 0x000fe2000f8e0210 */
[----:B------:R-:W-:Y:S01]  /*2030*/  STL [R1+0x2c], R129 ;  /* 0x00002c8101007387 */ /* 0x000fe20000100800 */
[----:B------:R-:W-:Y:S01]  /*2040*/  UIADD3 UR4, UR24, -0x1, URZ ;  /* 0xffffffff18047890 */ /* 0x000fe2000fffe03f */
[----:B------:R-:W-:Y:S01]  /*2050*/  SEL R125, RZ, 0x10, P5 ;  /* 0x00000010ff7d7807 */ /* 0x000fe20002800000 */
[----:B------:R-:W-:Y:S01]  /*2060*/  IMAD R0, R16, c[0x0][0x1e0], RZ ;  /* 0x0000780010007a24 */ /* 0x000fe200078e02ff */
[----:B------:R-:W-:Y:S01]  /*2070*/  UIADD3 UR16, UR23, UR16, URZ ;  /* 0x0000001017107290 */ /* 0x000fe2000fffe03f */
[----:B------:R-:W-:Y:S01]  /*2080*/  STL [R1+0x28], R127 ;  /* 0x0000287f01007387 */ /* 0x000fe20000100800 */
[----:B------:R-:W-:Y:S01]  /*2090*/  UISETP.GT.AND UP0, UPT, UR4, UR8, UPT ;  /* 0x000000080400728c */ /* 0x000fe2000bf04270 */
[----:B------:R-:W-:Y:S01]  /*20a0*/  IMAD R0, R243, c[0x0][0x1e4], R0 ;  /* 0x00007900f3007a24 */ /* 0x000fe200078e0200 */
[----:B------:R-:W-:-:S03]  /*20b0*/  IADD3 R245, R244, 0x100, RZ ;  /* 0x00000100f4f57810 */ /* 0x000fc60007ffe0ff */
        /* <DEDUP_REMOVED lines=93> */
[C---:B------:R-:W-:Y:S01]  /*2690*/  IADD3 R240, R235.reuse, 0x1000, RZ ;  /* 0x00001000ebf07810 */ /* 0x040fe20007ffe0ff */
        /* <DEDUP_REMOVED lines=56> */
[----:B------:R-:W-:Y:S01]  /*2a20*/  HMMA.16816.F32.BF16 R96, R16, R40, R60 ;  /* 0x000000281060723c */ /* 0x000fe2000004183c */
[----:B------:R2:W-:Y:S01]  /*2a30*/  LDGSTS.E.BYPASS.LTC128B.128 [R244+0x2900], [R4.64], !P2 ;  /* 0x0290000004f47fae */ /* 0x0005e2000d101d54 */
[----:B------:R-:W-:-:S03]  /*2a40*/  IMAD.IADD R229, R0, 0x1, R235 ;  /* 0x0000000100e57824 */ /* 0x000fc600078e02eb */
        /* <DEDUP_REMOVED lines=37> */
[----:B----4-:R-:W-:Y:S08]  /*2ca0*/  HMMA.16816.F32.BF16 R68, R4, R60, R92 ;  /* 0x0000003c0444723c */ /* 0x010ff0000004185c */
[----:B-----5:R-:W-:Y:S01]  /*2cb0*/  HMMA.16816.F32.BF16 R92, R20, R36, R8 ;  /* 0x00000024145c723c */ /* 0x020fe20000041808 */
[----:B------:R-:W2:Y:S07]  /*2cc0*/  LDSM.16.M88.4 R8, [R231+0xa100] ;  /* 0x00a10000e708783b */ /* 0x000eae0000000200 */
[C---:B------:R-:W-:Y:S08]  /*2cd0*/  HMMA.16816.F32.BF16 R32, R4.reuse, R38, R80 ;  /* 0x000000260420723c */ /* 0x040ff00000041850 */
        /* <DEDUP_REMOVED lines=13> */
[C---:B---3--:R-:W-:Y:S08]  /*2db0*/  HMMA.16816.F32.BF16 R40, R16.reuse, R24, R68 ;  /* 0x000000181028723c */ /* 0x048ff00000041844 */
[C---:B------:R-:W-:Y:S08]  /*2dc0*/  HMMA.16816.F32.BF16 R52, R16.reuse, R30, R32 ;  /* 0x0000001e1034723c */ /* 0x040ff00000041820 */
[C---:B------:R-:W-:Y:S08]  /*2dd0*/  HMMA.16816.F32.BF16 R36, R16.reuse, R26, R72 ;  /* 0x0000001a1024723c */ /* 0x040ff00000041848 */
[----:B------:R-:W-:Y:S08]  /*2de0*/  HMMA.16816.F32.BF16 R32, R16, R12, R100 ;  /* 0x0000000c1020723c */ /* 0x000ff00000041864 */
[C---:B--2---:R-:W-:Y:S08]  /*2df0*/  HMMA.16816.F32.BF16 R72, R8.reuse, R28, R92 ;  /* 0x0000001c0848723c */ /* 0x044ff0000004185c */
[C---:B------:R-:W-:Y:S08]  /*2e00*/  HMMA.16816.F32.BF16 R68, R8.reuse, R30, R84 ;  /* 0x0000001e0844723c */ /* 0x040ff00000041854 */
[----:B------:R-:W-:Y:S08]  /*2e10*/  HMMA.16816.F32.BF16 R60, R8, R24, R88 ;  /* 0x00000018083c723c */ /* 0x000ff00000041858 */
[----:B------:R-:W-:Y:S01]  /*2e20*/  HMMA.16816.F32.BF16 R64, R16, R14, R96 ;  /* 0x0000000e1040723c */ /* 0x000fe20000041860 */
[----:B------:R-:W-:Y:S07]  /*2e30*/  LDSM.16.M88.4 R16, [R232+0xc100] ;  /* 0x00c10000e810783b */ /* 0x000fee0000000200 */
        /* <DEDUP_REMOVED lines=14> */
[C---:B------:R-:W-:Y:S08]  /*2f20*/  HMMA.16816.F32.BF16 R92, R20.reuse, R50, R68 ;  /* 0x00000032145c723c */ /* 0x040ff00000041844 */
[----:B------:R-:W-:Y:S08]  /*2f30*/  HMMA.16816.F32.BF16 R88, R20, R44, R60 ;  /* 0x0000002c1458723c */ /* 0x000ff0000004183c */
[----:B------:R-:W-:Y:S01]  /*2f40*/  HMMA.16816.F32.BF16 R52, R4, R58, R64 ;  /* 0x0000003a0434723c */ /* 0x000fe20000041840 */
[----:B------:R-:W-:Y:S07]  /*2f50*/  LDSM.16.M88.4 R4, [R236+0xc100] ;  /* 0x00c10000ec04783b */ /* 0x000fee0000000200 */
[C---:B------:R-:W-:Y:S01]  /*2f60*/  HMMA.16816.F32.BF16 R84, R20.reuse, R46, R28 ;  /* 0x0000002e1454723c */ /* 0x040fe2000004181c */
[----:B------:R-:W-:Y:S07]  /*2f70*/  LDSM.16.M88.4 R28, [R229+0x1800] ;  /* 0x00180000e51c783b */ /* 0x000fee0000000200 */
[C---:B------:R-:W-:Y:S01]  /*2f80*/  HMMA.16816.F32.BF16 R60, R20.reuse, R56, R24 ;  /* 0x00000038143c723c */ /* 0x040fe20000041818 */
[----:B------:R-:W4:Y:S07]  /*2f90*/  LDSM.16.M88.4 R24, [R229+0x2000] ;  /* 0x00200000e518783b */ /* 0x000f2e0000000200 */
[----:B------:R-:W-:Y:S01]  /*2fa0*/  HMMA.16816.F32.BF16 R56, R20, R58, R80 ;  /* 0x0000003a1438723c */ /* 0x000fe20000041850 */
[----:B------:R-:W5:Y:S01]  /*2fb0*/  LDSM.16.M88.4 R20, [R229+0x2800] ;  /* 0x00280000e514783b */ /* 0x000f620000000200 */
[----:B------:R-:W-:-:S06]  /*2fc0*/  DEPBAR.LE SB0, 0x0 ;  /* 0x000080000000791a */ /* 0x000fcc0000000000 */
[C---:B-1----:R-:W-:Y:S08]  /*2fd0*/  HMMA.16816.F32.BF16 R80, R16.reuse, R40, R112 ;  /* 0x000000281050723c */ /* 0x042ff00000041870 */
[----:B------:R-:W-:Y:S08]  /*2fe0*/  HMMA.16816.F32.BF16 R76, R16, R42, R76 ;  /* 0x0000002a104c723c */ /* 0x000ff0000004184c */
[C---:B------:R-:W-:Y:S08]  /*2ff0*/  HMMA.16816.F32.BF16 R48, R12.reuse, R40, R96 ;  /* 0x000000280c30723c */ /* 0x040ff00000041860 */
[----:B------:R-:W-:Y:S08]  /*3000*/  HMMA.16816.F32.BF16 R44, R12, R42, R92 ;  /* 0x0000002a0c2c723c */ /* 0x000ff0000004185c */
[C---:B--2---:R-:W-:Y:S08]  /*3010*/  HMMA.16816.F32.BF16 R72, R16.reuse, R36, R108 ;  /* 0x000000241048723c */ /* 0x044ff0000004186c */
[----:B------:R-:W-:Y:S08]  /*3020*/  HMMA.16816.F32.BF16 R68, R16, R38, R104 ;  /* 0x000000261044723c */ /* 0x000ff00000041868 */
[----:B------:R-:W-:Y:S08]  /*3030*/  HMMA.16816.F32.BF16 R40, R12, R36, R88 ;  /* 0x000000240c28723c */ /* 0x000ff00000041858 */
[C---:B---3--:R-:W-:Y:S08]  /*3040*/  HMMA.16816.F32.BF16 R64, R16.reuse, R32, R100 ;  /* 0x000000201040723c */ /* 0x048ff00000041864 */
[----:B------:R-:W-:Y:S08]  /*3050*/  HMMA.16816.F32.BF16 R52, R16, R34, R52 ;  /* 0x000000221034723c */ /* 0x000ff00000041834 */
[C---:B------:R-:W-:Y:S08]  /*3060*/  HMMA.16816.F32.BF16 R36, R12.reuse, R38, R84 ;  /* 0x000000260c24723c */ /* 0x040ff00000041854 */
[C---:B------:R-:W-:Y:S08]  /*3070*/  HMMA.16816.F32.BF16 R16, R12.reuse, R32, R60 ;  /* 0x000000200c10723c */ /* 0x040ff0000004183c */
[----:B------:R-:W-:Y:S08]  /*3080*/  HMMA.16816.F32.BF16 R12, R12, R34, R56 ;  /* 0x000000220c0c723c */ /* 0x000ff00000041838 */
[C---:B----4-:R-:W-:Y:S08]  /*3090*/  HMMA.16816.F32.BF16 R32, R4.reuse, R24, R72 ;  /* 0x000000180420723c */ /* 0x050ff00000041848 */
[----:B------:R-:W-:Y:S08]  /*30a0*/  HMMA.16816.F32.BF16 R84, R4, R26, R68 ;  /* 0x0000001a0454723c */ /* 0x000ff00000041844 */
[C---:B------:R-:W-:Y:S08]  /*30b0*/  HMMA.16816.F32.BF16 R40, R8.reuse, R24, R40 ;  /* 0x000000180828723c */ /* 0x040ff00000041828 */
[----:B------:R-:W-:Y:S08]  /*30c0*/  HMMA.16816.F32.BF16 R36, R8, R26, R36 ;  /* 0x0000001a0824723c */ /* 0x000ff00000041824 */
[C---:B-----5:R-:W-:Y:S08]  /*30d0*/  HMMA.16816.F32.BF16 R92, R4.reuse, R20, R64 ;  /* 0x00000014045c723c */ /* 0x060ff00000041840 */
[----:B------:R-:W-:Y:S08]  /*30e0*/  HMMA.16816.F32.BF16 R96, R4, R22, R52 ;  /* 0x000000160460723c */ /* 0x000ff00000041834 */
[----:B------:R-:W-:Y:S08]  /*30f0*/  HMMA.16816.F32.BF16 R24, R8, R20, R16 ;  /* 0x000000140818723c */ /* 0x000ff00000041810 */
[C---:B------:R-:W-:Y:S08]  /*3100*/  HMMA.16816.F32.BF16 R80, R4.reuse, R28, R80 ;  /* 0x0000001c0450723c */ /* 0x040ff00000041850 */
[----:B------:R-:W-:Y:S08]  /*3110*/  HMMA.16816.F32.BF16 R76, R4, R30, R76 ;  /* 0x0000001e044c723c */ /* 0x000ff0000004184c */
[C---:B------:R-:W-:Y:S08]  /*3120*/  HMMA.16816.F32.BF16 R48, R8.reuse, R28, R48 ;  /* 0x0000001c0830723c */ /* 0x040ff00000041830 */
[C---:B------:R-:W-:Y:S08]  /*3130*/  HMMA.16816.F32.BF16 R44, R8.reuse, R30, R44 ;  /* 0x0000001e082c723c */ /* 0x040ff0000004182c */
[----:B------:R-:W-:Y:S01]  /*3140*/  HMMA.16816.F32.BF16 R20, R8, R22, R12 ;  /* 0x000000160814723c */ /* 0x000fe2000004180c */
[----:B------:R-:W-:Y:S06]  /*3150*/  BAR.SYNC.DEFER_BLOCKING 0x0 ;  /* 0x0000000000007b1d */ /* 0x000fec0000010000 */
[----:B------:R-:W-:Y:S05]  /*3160*/  @!P0 BRA `(.L_x_2374) ;  /* 0x000003e000008947 */ /* 0x000fea0003800000 */
[----:B------:R-:W-:Y:S02]  /*3170*/  IMAD.U32 R0, RZ, RZ, UR17 ;  /* 0x00000011ff007e24 */ /* 0x000fe4000f8e00ff */
        /* <DEDUP_REMOVED lines=12> */
[----:B------:R-:W-:Y:S01]  /*3240*/  SEL R19, RZ, 0x10, P6 ;  /* 0x00000010ff137807 */ /* 0x000fe20003000000 */
[----:B------:R-:W-:Y:S01]  /*3250*/  IMAD.SHL.U32 R15, R128, 0x2, RZ ;  /* 0x00000002800f7824 */ /* 0x000fe200078e00ff */
[----:B------:R-:W-:Y:S01]  /*3260*/  IADD3 R8, -R125, 0x10, RZ ;  /* 0x000000107d087810 */ /* 0x000fe20007ffe1ff */
        /* <DEDUP_REMOVED lines=8> */
[----:B------:R-:W-:-:S04]  /*32f0*/  IMAD R0, R0, c[0x0][0x1f0], RZ ;  /* 0x00007c0000007a24 */ /* 0x000fc800078e02ff */
[----:B------:R-:W-:Y:S01]  /*3300*/  IMAD R6, R242, c[0x0][0x1f4], R0 ;  /* 0x00007d00f2067a24 */ /* 0x000fe200078e0200 */
[----:B------:R-:W-:-:S04]  /*3310*/  IADD3 R0, P0, R4, UR14, RZ ;  /* 0x0000000e04007c10 */ /* 0x000fc8000ff1e0ff */
        /* <DEDUP_REMOVED lines=14> */
[-C--:B------:R-:W-:Y:S02]  /*3400*/  IADD3 R16, P1, P0, R4, R6.reuse, R15 ;  /* 0x0000000604107210 */ /* 0x080fe4000783e00f */
        /* <DEDUP_REMOVED lines=20> */
.L_x_2374:
[----:B------:R-:W-:Y:S01]  /*3550*/  LOP3.LUT R0, R123, 0xffffffe0, RZ, 0xc0, !PT ;  /* 0xffffffe07b007812 */ /* 0x000fe200078ec0ff */
[----:B------:R-:W-:Y:S01]  /*3560*/  UISETP.NE.AND UP1, UPT, UR13, URZ, UPT ;  /* 0x0000003f0d00728c */ /* 0x000fe2000bf25270 */
[----:B------:R-:W-:Y:S01]  /*3570*/  LEA.HI R5, R124, R164, RZ, 0x2 ;  /* 0x000000a47c057211 */ /* 0x000fe200078f10ff */
[----:B------:R-:W-:Y:S01]  /*3580*/  UISETP.NE.AND UP0, UPT, UR12, URZ, UPT ;  /* 0x0000003f0c00728c */ /* 0x000fe2000bf05270 */
[----:B------:R-:W-:Y:S01]  /*3590*/  SHF.R.S32.HI R4, RZ, 0x1f, R122 ;  /* 0x0000001fff047819 */ /* 0x000fe2000001147a */
[----:B------:R-:W-:Y:S01]  /*35a0*/  IMAD.IADD R0, R164, 0x1, -R0 ;  /* 0x00000001a4007824 */ /* 0x000fe200078e0a00 */
[----:B------:R-:W-:Y:S01]  /*35b0*/  LOP3.LUT R5, R5, 0xfffffffc, RZ, 0xc0, !PT ;  /* 0xfffffffc05057812 */ /* 0x000fe200078ec0ff */
[----:B------:R-:W-:Y:S01]  /*35c0*/  ULDC UR17, c[0x0][0x324] ;  /* 0x0000c90000117ab9 */ /* 0x000fe20000000800 */
[----:B------:R-:W-:Y:S01]  /*35d0*/  LEA.HI R4, R4, R122, RZ, 0x2 ;  /* 0x0000007a04047211 */ /* 0x000fe200078f10ff */
[----:B------:R-:W-:Y:S01]  /*35e0*/  ULDC UR5, c[0x0][0x2ac] ;  /* 0x0000ab0000057ab9 */ /* 0x000fe20000000800 */
[----:B-1----:R-:W-:Y:S01]  /*35f0*/  SHF.R.S32.HI R6, RZ, 0x1f, R0 ;  /* 0x0000001fff067819 */ /* 0x002fe20000011400 */
[----:B------:R-:W-:Y:S01]  /*3600*/  IMAD.IADD R5, R164, 0x1, -R5 ;  /* 0x00000001a4057824 */ /* 0x000fe200078e0a05 */
[----:B------:R-:W-:Y:S01]  /*3610*/  LOP3.LUT R7, R4, 0xffffffc, RZ, 0xc0, !PT ;  /* 0x0ffffffc04077812 */ /* 0x000fe200078ec0ff */
[----:B------:R-:W-:Y:S01]  /*3620*/  ULDC UR4, c[0x0][0x1d0] ;  /* 0x0000740000047ab9 */ /* 0x000fe20000000800 */
[----:B------:R-:W-:Y:S01]  /*3630*/  LEA.HI R6, R6, R0, RZ, 0x2 ;  /* 0x0000000006067211 */ /* 0x000fe200078f10ff */
[----:B------:R-:W-:Y:S01]  /*3640*/  ULOP3.LUT UR17, URZ, UR17, URZ, 0x33, !UPT ;  /* 0x000000113f117292 */ /* 0x000fe2000f8e333f */
[----:B------:R-:W-:Y:S01]  /*3650*/  LEA.HI R4, R5, R5, RZ, 0x1 ;  /* 0x0000000505047211 */ /* 0x000fe200078f08ff */
[----:B------:R-:W-:Y:S01]  /*3660*/  IMAD.IADD R8, R122, 0x1, -R7 ;  /* 0x000000017a087824 */ /* 0x000fe200078e0a07 */
[----:B------:R-:W-:Y:S01]  /*3670*/  LEA.HI.SX32 R7, R6, UR26, 0x1e ;  /* 0x0000001a06077c11 */ /* 0x000fe2000f8ff2ff */
[----:B------:R-:W-:Y:S01]  /*3680*/  UIMAD UR4, UR5, UR4, UR30 ;  /* 0x00000004050472a4 */ /* 0x000fe2000f8e021e */
[----:B------:R-:W-:Y:S01]  /*3690*/  PLOP3.LUT P1, PT, PT, PT, UP1, 0x80, 0x0 ;  /* 0x000000000000781c */ /* 0x000fe20003f2f018 */
[C---:B------:R-:W-:Y:S01]  /*36a0*/  IMAD.SHL.U32 R9, R4.reuse, 0x20, RZ ;  /* 0x0000002004097824 */ /* 0x040fe200078e00ff */
[----:B------:R-:W-:Y:S01]  /*36b0*/  LOP3.LUT R4, R4, 0x1ffffffe, RZ, 0xc0, !PT ;  /* 0x1ffffffe04047812 */ /* 0x000fe200078ec0ff */
[----:B------:R-:W-:Y:S01]  /*36c0*/  IMAD R8, R8, 0x10, R7 ;  /* 0x0000001008087824 */ /* 0x000fe200078e0207 */
[----:B------:R-:W-:Y:S01]  /*36d0*/  PLOP3.LUT P0, PT, PT, PT, UP1, 0x80, 0x0 ;  /* 0x000000000000781c */ /* 0x000fe20003f0f018 */
[----:B------:R-:W0:Y:S01]  /*36e0*/  LDGDEPBAR ;  /* 0x00000000000079af */ /* 0x000e220000000000 */
[----:B------:R-:W-:Y:S01]  /*36f0*/  LOP3.LUT R7, R9, 0xffffffc0, RZ, 0xc0, !PT ;  /* 0xffffffc009077812 */ /* 0x000fe200078ec0ff */
[----:B------:R-:W-:-:S04]  /*3700*/  IMAD.IADD R5, R5, 0x1, -R4 ;  /* 0x0000000105057824 */ /* 0x000fc800078e0a04 */
[----:B------:R-:W-:-:S04]  /*3710*/  IMAD.IADD R4, R7, 0x1, R8 ;  /* 0x0000000107047824 */ /* 0x000fc800078e0208 */
[----:B------:R-:W-:-:S04]  /*3720*/  IMAD R10, R5, 0x8, R4 ;  /* 0x00000008050a7824 */ /* 0x000fc800078e0204 */
[----:B------:R-:W-:Y:S01]  /*3730*/  @P1 IMAD.HI.U32 R4, R10, c[0x0][0x2c8], RZ ;  /* 0x0000b2000a041a27 */ /* 0x000fe200078e00ff */
[----:B------:R1:W-:Y:S03]  /*3740*/  STL [R1+0x1c], R10 ;  /* 0x00001c0a01007387 */ /* 0x0003e60000100800 */
[----:B------:R-:W-:Y:S01]  /*3750*/  IMAD.MOV.U32 R9, RZ, RZ, R10 ;  /* 0x000000ffff097224 */ /* 0x000fe200078e000a */
[----:B------:R-:W-:Y:S02]  /*3760*/  @P0 SHF.R.U32.HI R9, RZ, c[0x0][0x2cc], R4 ;  /* 0x0000b300ff090a19 */ /* 0x000fe40000011604 */
[----:B------:R-:W-:Y:S02]  /*3770*/  LOP3.LUT R4, R6, 0x7ffffffc, RZ, 0xc0, !PT ;  /* 0x7ffffffc06047812 */ /* 0x000fe400078ec0ff */
[----:B------:R-:W-:Y:S01]  /*3780*/  PLOP3.LUT P0, PT, PT, PT, UP0, 0x40, 0x0 ;  /* 0x000000000000781c */ /* 0x000fe20003f0e808 */
[----:B------:R-:W2:Y:S02]  /*3790*/  SHFL.IDX PT, R6, R9, RZ, 0x1c1f ;  /* 0x001c1fff09067589 */ /* 0x000ea400000e0000 */
[----:B------:R-:W-:-:S02]  /*37a0*/  IMAD.IADD R4, R0, 0x1, -R4 ;  /* 0x0000000100047824 */ /* 0x000fc400078e0a04 */
[----:B------:R-:W-:Y:S02]  /*37b0*/  IMAD.U32 R0, RZ, RZ, UR27 ;  /* 0x0000001bff007e24 */ /* 0x000fe4000f8e00ff */
[----:B------:R-:W-:-:S05]  /*37c0*/  IMAD.SHL.U32 R7, R4, 0x2, RZ ;  /* 0x0000000204077824 */ /* 0x000fca00078e00ff */
[----:B------:R3:W-:Y:S01]  /*37d0*/  STL [R1+0x8], R7 ;  /* 0x0000080701007387 */ /* 0x0007e20000100800 */
[C---:B------:R-:W-:Y:S02]  /*37e0*/  IADD3 R0, -R7.reuse, 0x1, R0 ;  /* 0x0000000107007810 */ /* 0x040fe40007ffe100 */
[C---:B------:R-:W-:Y:S02]  /*37f0*/  IADD3 R11, -R7.reuse, UR4, RZ ;  /* 0x00000004070b7c10 */ /* 0x040fe4000fffe1ff */
[----:B------:R-:W-:Y:S02]  /*3800*/  IADD3 R0, R0, -c[0x0][0x168], RZ ;  /* 0x80005a0000007a10 */ /* 0x000fe40007ffe0ff */
[----:B------:R-:W-:Y:S02]  /*3810*/  IADD3 R13, -R7, UR30, RZ ;  /* 0x0000001e070d7c10 */ /* 0x000fe4000fffe1ff */
[C---:B-1----:R-:W-:Y:S02]  /*3820*/  IADD3 R10, R0.reuse, c[0x0][0x328], RZ ;  /* 0x0000ca00000a7a10 */ /* 0x042fe40007ffe0ff */
[----:B------:R-:W-:Y:S01]  /*3830*/  IADD3 R12, R0, UR17, RZ ;  /* 0x00000011000c7c10 */ /* 0x000fe2000fffe0ff */
[----:B------:R-:W-:-:S02]  /*3840*/  IMAD.IADD R0, R121, 0x1, R120 ;  /* 0x0000000179007824 */ /* 0x000fc400078e0278 */
[--C-:B--2---:R-:W-:Y:S02]  /*3850*/  IMAD.IADD R5, R10, 0x1, R6.reuse ;  /* 0x000000010a057824 */ /* 0x104fe400078e0206 */
[----:B------:R-:W-:-:S03]  /*3860*/  IMAD.IADD R4, R12, 0x1, R6 ;  /* 0x000000010c047824 */ /* 0x000fc600078e0206 */
[----:B------:R-:W-:Y:S01]  /*3870*/  IMNMX R5, R5, R11, PT ;  /* 0x0000000b05057217 */ /* 0x000fe20003800200 */
[----:B------:R-:W-:Y:S05]  /*3880*/  @P0 BRA `(.L_x_2375) ;  /* 0x0000015000000947 */ /* 0x000fea0003800000 */
[----:B---3--:R-:W-:Y:S01]  /*3890*/  IMAD.U32 R7, RZ, RZ, UR9 ;  /* 0x00000009ff077e24 */ /* 0x008fe2000f8e00ff */
        /* <DEDUP_REMOVED lines=11> */
.L_x_2377:
[----:B------:R-:W-:-:S04]  /*3950*/  MOV R7, c[0x0][0x32c] ;  /* 0x0000cb0000077a02 */ /* 0x000fc80000000f00 */
[----:B------:R-:W-:-:S13]  /*3960*/  ISETP.NE.AND P0, PT, R7, 0x1, PT ;  /* 0x000000010700780c */ /* 0x000fda0003f05270 */
[----:B------:R-:W-:-:S05]  /*3970*/  @P0 IMAD.HI.U32 R7, R6, c[0x0][0x330], RZ ;  /* 0x0000cc0006070a27 */ /* 0x000fca00078e00ff */
[----:B------:R-:W-:Y:S02]  /*3980*/  @P0 SHF.R.U32.HI R6, RZ, c[0x0][0x334], R7 ;  /* 0x0000cd00ff060a19 */ /* 0x000fe40000011607 */
.L_x_2378:
[----:B------:R-:W-:Y:S05]  /*3990*/  BSYNC B0 ;  /* 0x0000000000007941 */ /* 0x000fea0003800000 */
.L_x_2376:
[----:B------:R-:W-:-:S05]  /*39a0*/  IMAD R6, R6, c[0x0][0x32c], R13 ;  /* 0x0000cb0006067a24 */ /* 0x000fca00078e020d */
[----:B------:R-:W-:Y:S02]  /*39b0*/  IADD3 R7, R6, c[0x0][0x32c], RZ ;  /* 0x0000cb0006077a10 */ /* 0x000fe40007ffe0ff */
[----:B------:R-:W-:Y:S02]  /*39c0*/  IMNMX R4, R4, R6, !PT ;  /* 0x0000000604047217 */ /* 0x000fe40007800200 */
[----:B------:R-:W-:Y:S02]  /*39d0*/  IMNMX R5, R5, R7, PT ;  /* 0x0000000705057217 */ /* 0x000fe40003800200 */
.L_x_2375:
[----:B------:R-:W1:Y:S01]  /*39e0*/  SHFL.IDX PT, R8, R9, 0x1, 0x1c1f ;  /* 0x003c1f0009087f89 */ /* 0x000e6200000e0000 */
[----:B------:R-:W-:-:S06]  /*39f0*/  UISETP.NE.AND UP0, UPT, UR12, URZ, UPT ;  /* 0x0000003f0c00728c */ /* 0x000fcc000bf05270 */
[----:B------:R-:W-:Y:S01]  /*3a00*/  PLOP3.LUT P0, PT, PT, PT, UP0, 0x40, 0x0 ;  /* 0x000000000000781c */ /* 0x000fe20003f0e808 */
[--C-:B-1-3--:R-:W-:Y:S02]  /*3a10*/  IMAD.IADD R7, R10, 0x1, R8.reuse ;  /* 0x000000010a077824 */ /* 0x10afe400078e0208 */
[----:B------:R-:W-:-:S03]  /*3a20*/  IMAD.IADD R6, R12, 0x1, R8 ;  /* 0x000000010c067824 */ /* 0x000fc600078e0208 */
[----:B------:R-:W-:-:S07]  /*3a30*/  IMNMX R7, R7, R11, PT ;  /* 0x0000000b07077217 */ /* 0x000fce0003800200 */
        /* <DEDUP_REMOVED lines=13> */
.L_x_2381:
[----:B------:R-:W-:-:S04]  /*3b10*/  MOV R14, c[0x0][0x32c] ;  /* 0x0000cb00000e7a02 */ /* 0x000fc80000000f00 */
[----:B------:R-:W-:-:S13]  /*3b20*/  ISETP.NE.AND P0, PT, R14, 0x1, PT ;  /* 0x000000010e00780c */ /* 0x000fda0003f05270 */
[----:B------:R-:W-:-:S05]  /*3b30*/  @P0 IMAD.HI.U32 R14, R8, c[0x0][0x330], RZ ;  /* 0x0000cc00080e0a27 */ /* 0x000fca00078e00ff */
[----:B------:R-:W-:Y:S02]  /*3b40*/  @P0 SHF.R.U32.HI R8, RZ, c[0x0][0x334], R14 ;  /* 0x0000cd00ff080a19 */ /* 0x000fe4000001160e */
.L_x_2382:
[----:B------:R-:W-:Y:S05]  /*3b50*/  BSYNC B0 ;  /* 0x0000000000007941 */ /* 0x000fea0003800000 */
.L_x_2380:
[----:B------:R-:W-:-:S05]  /*3b60*/  IMAD R8, R8, c[0x0][0x32c], R13 ;  /* 0x0000cb0008087a24 */ /* 0x000fca00078e020d */
[----:B------:R-:W-:Y:S02]  /*3b70*/  IADD3 R14, R8, c[0x0][0x32c], RZ ;  /* 0x0000cb00080e7a10 */ /* 0x000fe40007ffe0ff */
[----:B------:R-:W-:Y:S02]  /*3b80*/  IMNMX R6, R6, R8, !PT ;  /* 0x0000000806067217 */ /* 0x000fe40007800200 */
[----:B------:R-:W-:Y:S02]  /*3b90*/  IMNMX R7, R7, R14, PT ;  /* 0x0000000e07077217 */ /* 0x000fe40003800200 */
.L_x_2379:
        /* <DEDUP_REMOVED lines=8> */
[C---:B------:R-:W-:Y:S01]  /*3c20*/  ISETP.GT.AND P0, PT, R4.reuse, RZ, P0 ;  /* 0x000000ff0400720c */ /* 0x040fe20000704270 */
[----:B------:R-:W-:Y:S01]  /*3c30*/  UP2UR UR27, UPR, URZ, 0x1 ;  /* 0x000000013f1b7883 */ /* 0x000fe20008000000 */
[----:B------:R-:W-:Y:S01]  /*3c40*/  PLOP3.LUT P1, PT, PT, PT, UP0, 0x40, 0x0 ;  /* 0x000000000000781c */ /* 0x000fe20003f2e808 */
[----:B------:R-:W-:Y:S01]  /*3c50*/  UISETP.GE.AND UP5, UPT, UR30, 0x19, UPT ;  /* 0x000000191e00788c */ /* 0x000fe2000bfa6270 */
[C---:B------:R-:W-:Y:S01]  /*3c60*/  ISETP.LT.OR P0, PT, R5.reuse, 0x1, P0 ;  /* 0x000000010500780c */ /* 0x040fe20000701670 */
[----:B------:R-:W-:Y:S01]  /*3c70*/  UISETP.GE.AND UP0, UPT, UR30, 0x11, UPT ;  /* 0x000000111e00788c */ /* 0x000fe2000bf06270 */
[----:B------:R-:W-:Y:S01]  /*3c80*/  ISETP.GT.AND P2, PT, R4, 0x1, P2 ;  /* 0x000000010400780c */ /* 0x000fe20001744270 */
        /* <DEDUP_REMOVED lines=17> */
[----:B------:R-:W-:-:S02]  /*3da0*/  FSEL R16, R49, -INF , !P2 ;  /* 0xff80000031107808 */ /* 0x000fc40005000000 */
[----:B------:R-:W-:Y:S02]  /*3db0*/  FSEL R18, R44, -INF , !P1 ;  /* 0xff8000002c127808 */ /* 0x000fe40004800000 */
[----:B------:R-:W-:Y:S02]  /*3dc0*/  PLOP3.LUT P0, PT, PT, PT, UP5, 0x40, 0x0 ;  /* 0x000000000000781c */ /* 0x000fe40003f0e858 */
[----:B------:R-:W-:Y:S01]  /*3dd0*/  PLOP3.LUT P2, PT, PT, PT, UP0, 0x40, 0x0 ;  /* 0x000000000000781c */ /* 0x000fe20003f4e808 */
[----:B------:R-:W-:Y:S01]  /*3de0*/  UISETP.GE.AND UP0, UPT, UR30, 0x2a, UPT ;  /* 0x0000002a1e00788c */ /* 0x000fe2000bf06270 */
[----:B------:R-:W-:Y:S01]  /*3df0*/  PLOP3.LUT P1, PT, PT, PT, UP6, 0x40, 0x0 ;  /* 0x000000000000781c */ /* 0x000fe20003f2e868 */
[----:B------:R-:W-:Y:S01]  /*3e00*/  UISETP.NE.AND UP6, UPT, UR12, URZ, UPT ;  /* 0x0000003f0c00728c */ /* 0x000fe2000bfc5270 */
[C---:B------:R-:W-:Y:S02]  /*3e10*/  ISETP.GT.AND P0, PT, R4.reuse, 0x18, P0 ;  /* 0x000000180400780c */ /* 0x040fe40000704270 */
[----:B------:R-:W-:-:S02]  /*3e20*/  ISETP.GT.AND P2, PT, R4, 0x10, P2 ;  /* 0x000000100400780c */ /* 0x000fc40001744270 */
[----:B------:R-:W-:Y:S02]  /*3e30*/  ISETP.GT.AND P1, PT, R4, 0x11, P1 ;  /* 0x000000110400780c */ /* 0x000fe40000f24270 */
[C---:B------:R-:W-:Y:S02]  /*3e40*/  ISETP.LT.OR P0, PT, R5.reuse, 0x19, P0 ;  /* 0x000000190500780c */ /* 0x040fe40000701670 */
[C---:B------:R-:W-:Y:S02]  /*3e50*/  ISETP.LT.OR P2, PT, R5.reuse, 0x11, P2 ;  /* 0x000000110500780c */ /* 0x040fe40001741670 */
[----:B------:R-:W-:Y:S02]  /*3e60*/  ISETP.LT.OR P1, PT, R5, 0x12, P1 ;  /* 0x000000120500780c */ /* 0x000fe40000f21670 */
[----:B------:R-:W-:Y:S02]  /*3e70*/  FSEL R70, R36, -INF , !P0 ;  /* 0xff80000024467808 */ /* 0x000fe40004000000 */
[----:B------:R-:W-:-:S02]  /*3e80*/  FSEL R64, R40, -INF , !P2 ;  /* 0xff80000028407808 */ /* 0x000fc40005000000 */
[----:B------:R-:W-:Y:S02]  /*3e90*/  FSEL R69, R41, -INF , !P1 ;  /* 0xff80000029457808 */ /* 0x000fe40004800000 */
[----:B------:R-:W-:Y:S02]  /*3ea0*/  PLOP3.LUT P0, PT, PT, PT, UP2, 0x40, 0x0 ;  /* 0x000000000000781c */ /* 0x000fe40003f0e828 */
[----:B------:R-:W-:Y:S02]  /*3eb0*/  PLOP3.LUT P2, PT, PT, PT, UP4, 0x40, 0x0 ;  /* 0x000000000000781c */ /* 0x000fe40003f4e848 */
[----:B------:R-:W-:Y:S02]  /*3ec0*/  PLOP3.LUT P1, PT, PT, PT, UP3, 0x40, 0x0 ;  /* 0x000000000000781c */ /* 0x000fe40003f2e838 */
        /* <DEDUP_REMOVED lines=9> */
[----:B------:R-:W-:Y:S01]  /*3f60*/  PLOP3.LUT P0, PT, PT, PT, UP6, 0x40, 0x0 ;  /* 0x000000000000781c */ /* 0x000fe20003f0e868 */
[----:B------:R-:W-:Y:S01]  /*3f70*/  UISETP.NE.AND UP6, UPT, UR31, URZ, UPT ;  /* 0x0000003f1f00728c */ /* 0x000fe2000bfc5270 */
[----:B------:R-:W-:Y:S02]  /*3f80*/  PLOP3.LUT P2, PT, PT, PT, UP1, 0x40, 0x0 ;  /* 0x000000000000781c */ /* 0x000fe40003f4e818 */
[----:B------:R-:W-:Y:S02]  /*3f90*/  PLOP3.LUT P1, PT, PT, PT, UP0, 0x40, 0x0 ;  /* 0x000000000000781c */ /* 0x000fe40003f2e808 */
[C---:B------:R-:W-:Y:S02]  /*3fa0*/  ISETP.GT.AND P2, PT, R4.reuse, 0x28, P2 ;  /* 0x000000280400780c */ /* 0x040fe40001744270 */
[----:B------:R-:W-:Y:S01]  /*3fb0*/  ISETP.GT.AND P1, PT, R4, 0x29, P1 ;  /* 0x000000290400780c */ /* 0x000fe20000f24270 */
[----:B-1----:R-:W-:Y:S01]  /*3fc0*/  IMAD.IADD R4, R12, 0x1, R8 ;  /* 0x000000010c047824 */ /* 0x002fe200078e0208 */
[----:B------:R-:W-:-:S02]  /*3fd0*/  ISETP.LT.OR P2, PT, R5, 0x29, P2 ;  /* 0x000000290500780c */ /* 0x000fc40001741670 */
[----:B------:R-:W-:Y:S01]  /*3fe0*/  ISETP.LT.OR P1, PT, R5, 0x2a, P1 ;  /* 0x0000002a0500780c */ /* 0x000fe20000f21670 */
[----:B------:R-:W-:Y:S01]  /*3ff0*/  IMAD.IADD R5, R10, 0x1, R8 ;  /* 0x000000010a057824 */ /* 0x000fe200078e0208 */
[----:B------:R-:W-:Y:S02]  /*4000*/  FSEL R147, R20, -INF , !P2 ;  /* 0xff80000014937808 */ /* 0x000fe40005000000 */
[----:B------:R-:W-:Y:S02]  /*4010*/  FSEL R146, R21, -INF , !P1 ;  /* 0xff80000015927808 */ /* 0x000fe40004800000 */
        /* <DEDUP_REMOVED lines=14> */
.L_x_2385:
[----:B------:R-:W-:-:S04]  /*4100*/  MOV R14, c[0x0][0x32c] ;  /* 0x0000cb00000e7a02 */ /* 0x000fc80000000f00 */
[----:B------:R-:W-:-:S13]  /*4110*/  ISETP.NE.AND P0, PT, R14, 0x1, PT ;  /* 0x000000010e00780c */ /* 0x000fda0003f05270 */
[----:B------:R-:W-:-:S05]  /*4120*/  @P0 IMAD.HI.U32 R14, R8, c[0x0][0x330], RZ ;  /* 0x0000cc00080e0a27 */ /* 0x000fca00078e00ff */
[----:B------:R-:W-:Y:S02]  /*4130*/  @P0 SHF.R.U32.HI R8, RZ, c[0x0][0x334], R14 ;  /* 0x0000cd00ff080a19 */ /* 0x000fe4000001160e */
.L_x_2386:
[----:B------:R-:W-:Y:S05]  /*4140*/  BSYNC B0 ;  /* 0x0000000000007941 */ /* 0x000fea0003800000 */
.L_x_2384:
[----:B------:R-:W-:-:S05]  /*4150*/  IMAD R8, R8, c[0x0][0x32c], R13 ;  /* 0x0000cb0008087a24 */ /* 0x000fca00078e020d */
[----:B------:R-:W-:Y:S02]  /*4160*/  IADD3 R14, R8, c[0x0][0x32c], RZ ;  /* 0x0000cb00080e7a10 */ /* 0x000fe40007ffe0ff */
[----:B------:R-:W-:Y:S02]  /*4170*/  IMNMX R4, R4, R8, !PT ;  /* 0x0000000804047217 */ /* 0x000fe40007800200 */
[----:B------:R-:W-:Y:S02]  /*4180*/  IMNMX R5, R5, R14, PT ;  /* 0x0000000e05057217 */ /* 0x000fe40003800200 */
.L_x_2383:
[----:B------:R-:W-:Y:S01]  /*4190*/  UP2UR UR33, UPR, URZ, 0x8 ;  /* 0x000000083f217883 */ /* 0x000fe20008000000 */
[----:B------:R-:W1:Y:S01]  /*41a0*/  SHFL.IDX PT, R8, R9, 0x3, 0x1c1f ;  /* 0x007c1f0009087f89 */ /* 0x000e6200000e0000 */
[----:B------:R-:W-:Y:S02]  /*41b0*/  UISETP.NE.AND UP3, UPT, UR28, URZ, UPT ;  /* 0x0000003f1c00728c */ /* 0x000fe4000bf65270 */
[----:B------:R-:W-:Y:S02]  /*41c0*/  UP2UR UR30, UPR, URZ, 0x1 ;  /* 0x000000013f1e7883 */ /* 0x000fe40008000000 */
[----:B------:R-:W-:-:S02]  /*41d0*/  UP2UR UR32, UPR, URZ, 0x4 ;  /* 0x000000043f207883 */ /* 0x000fc40008000000 */
[----:B------:R-:W-:Y:S01]  /*41e0*/  PLOP3.LUT P0, PT, PT, PT, UP3, 0x40, 0x0 ;  /* 0x000000000000781c */ /* 0x000fe20003f0e838 */
[----:B------:R-:W-:Y:S02]  /*41f0*/  UISETP.NE.AND UP0, UPT, UR4, URZ, UPT ;  /* 0x0000003f0400728c */ /* 0x000fe4000bf05270 */
[----:B------:R-:W-:Y:S01]  /*4200*/  UISETP.NE.AND UP2, UPT, UR27, URZ, UPT ;  /* 0x0000003f1b00728c */ /* 0x000fe2000bf45270 */
[----:B------:R-:W-:Y:S01]  /*4210*/  ISETP.GT.AND P0, PT, R4, 0x1, P0 ;  /* 0x000000010400780c */ /* 0x000fe20000704270 */
[----:B------:R-:W-:Y:S02]  /*4220*/  UP2UR UR34, UPR, URZ, 0x10 ;  /* 0x000000103f227883 */ /* 0x000fe40008000000 */
[----:B------:R-:W-:Y:S01]  /*4230*/  UISETP.NE.AND UP4, UPT, UR29, URZ, UPT ;  /* 0x0000003f1d00728c */ /* 0x000fe2000bf85270 */
[----:B------:R-:W-:Y:S01]  /*4240*/  ISETP.LT.OR P0, PT, R5, 0x2, P0 ;  /* 0x000000020500780c */ /* 0x000fe20000701670 */
[----:B------:R-:W-:Y:S01]  /*4250*/  UP2UR UR31, UPR, URZ, 0x2 ;  /* 0x000000023f1f7883 */ /* 0x000fe20008000000 */
[----:B------:R-:W-:Y:S01]  /*4260*/  PLOP3.LUT P1, PT, PT, PT, UP2, 0x40, 0x0 ;  /* 0x000000000000781c */ /* 0x000fe20003f2e828 */
[----:B------:R-:W-:Y:S01]  /*4270*/  UISETP.NE.AND UP1, UPT, UR5, URZ, UPT ;  /* 0x0000003f0500728c */ /* 0x000fe2000bf25270 */
[----:B------:R-:W-:-:S02]  /*4280*/  FSEL R55, R81, -INF , !P0 ;  /* 0xff80000051377808 */ /* 0x000fc40004000000 */
[----:B------:R-:W-:Y:S02]  /*4290*/  PLOP3.LUT P0, PT, PT, PT, UP0, 0x40, 0x0 ;  /* 0x000000000000781c */ /* 0x000fe40003f0e808 */
[----:B------:R-:W-:Y:S01]  /*42a0*/  PLOP3.LUT P2, PT, PT, PT, UP4, 0x40, 0x0 ;  /* 0x000000000000781c */ /* 0x000fe20003f4e848 */
[----:B------:R-:W-:Y:S01]  /*42b0*/  UISETP.NE.AND UP4, UPT, UR34, URZ, UPT ;  /* 0x0000003f2200728c */ /* 0x000fe2000bf85270 */
[C---:B------:R-:W-:Y:S01]  /*42c0*/  ISETP.GT.AND P0, PT, R4.reuse, 0x10, P0 ;  /* 0x000000100400780c */ /* 0x040fe20000704270 */
[----:B------:R-:W-:Y:S01]  /*42d0*/  UP2UR UR34, UPR, URZ, 0x8 ;  /* 0x000000083f227883 */ /* 0x000fe20008000000 */
[C---:B------:R-:W-:Y:S01]  /*42e0*/  ISETP.GT.AND P1, PT, R4.reuse, 0x8, P1 ;  /* 0x000000080400780c */ /* 0x040fe20000f24270 */
[----:B------:R-:W-:Y:S01]  /*42f0*/  UISETP.NE.AND UP3, UPT, UR29, URZ, UPT ;  /* 0x0000003f1d00728c */ /* 0x000fe2000bf65270 */
[----:B------:R-:W-:Y:S02]  /*4300*/  ISETP.GT.AND P2, PT, R4, RZ, P2 ;  /* 0x000000ff0400720c */ /* 0x000fe40001744270 */
[----:B------:R-:W-:-:S02]  /*4310*/  ISETP.LT.OR P0, PT, R5, 0x11, P0 ;  /* 0x000000110500780c */ /* 0x000fc40000701670 */
[C---:B------:R-:W-:Y:S02]  /*4320*/  ISETP.LT.OR P1, PT, R5.reuse, 0x9, P1 ;  /* 0x000000090500780c */ /* 0x040fe40000f21670 */
[----:B------:R-:W-:Y:S02]  /*4330*/  ISETP.LT.OR P2, PT, R5, 0x1, P2 ;  /* 0x000000010500780c */ /* 0x000fe40001741670 */
[----:B------:R-:W-:Y:S02]  /*4340*/  FSEL R68, R32, -INF , !P0 ;  /* 0xff80000020447808 */ /* 0x000fe40004000000 */
[----:B------:R-:W-:Y:S02]  /*4350*/  FSEL R58, R76, -INF , !P1 ;  /* 0xff8000004c3a7808 */ /* 0x000fe40004800000 */
[----:B------:R-:W-:Y:S02]  /*4360*/  PLOP3.LUT P0, PT, PT, PT, UP4, 0x40, 0x0 ;  /* 0x000000000000781c */ /* 0x000fe40003f0e848 */
[----:B------:R-:W-:-:S02]  /*4370*/  PLOP3.LUT P1, PT, PT, PT, UP6, 0x40, 0x0 ;  /* 0x000000000000781c */ /* 0x000fc40003f2e868 */
[----:B------:R-:W-:Y:S02]  /*4380*/  FSEL R54, R80, -INF , !P2 ;  /* 0xff80000050367808 */ /* 0x000fe40005000000 */
[----:B------:R-:W-:Y:S02]  /*4390*/  PLOP3.LUT P2, PT, PT, PT, UP1, 0x40, 0x0 ;  /* 0x000000000000781c */ /* 0x000fe40003f4e818 */
[C---:B------:R-:W-:Y:S02]  /*43a0*/  ISETP.GT.AND P0, PT, R4.reuse, 0x19, P0 ;  /* 0x000000190400780c */ /* 0x040fe40000704270 */
[C---:B------:R-:W-:Y:S02]  /*43b0*/  ISETP.GT.AND P1, PT, R4.reuse, 0x11, P1 ;  /* 0x000000110400780c */ /* 0x040fe40000f24270 */
[----:B------:R-:W-:Y:S02]  /*43c0*/  ISETP.GT.AND P2, PT, R4, 0x9, P2 ;  /* 0x000000090400780c */ /* 0x000fe40001744270 */
[----:B------:R-:W-:-:S02]  /*43d0*/  ISETP.LT.OR P0, PT, R5, 0x1a, P0 ;  /* 0x0000001a0500780c */ /* 0x000fc40000701670 */
[C---:B------:R-:W-:Y:S02]  /*43e0*/  ISETP.LT.OR P1, PT, R5.reuse, 0x12, P1 ;  /* 0x000000120500780c */ /* 0x040fe40000f21670 */
[----:B------:R-:W-:Y:S02]  /*43f0*/  ISETP.LT.OR P2, PT, R5, 0xa, P2 ;  /* 0x0000000a0500780c */ /* 0x000fe40001741670 */
[----:B------:R-:W-:Y:S02]  /*4400*/  FSEL R74, R85, -INF , !P0 ;  /* 0xff800000554a7808 */ /* 0x000fe40004000000 */
[----:B------:R-:W-:Y:S02]  /*4410*/  FSEL R72, R33, -INF , !P1 ;  /* 0xff80000021487808 */ /* 0x000fe40004800000 */
[----:B------:R-:W-:Y:S01]  /*4420*/  PLOP3.LUT P0, PT, PT, PT, UP2, 0x40, 0x0 ;  /* 0x000000000000781c */ /* 0x000fe20003f0e828 */
[----:B------:R-:W-:Y:S01]  /*4430*/  UISETP.NE.AND UP2, UPT, UR32, URZ, UPT ;  /* 0x0000003f2000728c */ /* 0x000fe2000bf45270 */
[----:B------:R-:W-:Y:S01]  /*4440*/  PLOP3.LUT P1, PT, PT, PT, UP3, 0x40, 0x0 ;  /* 0x000000000000781c */ /* 0x000fe20003f2e838 */
[----:B------:R-:W-:Y:S01]  /*4450*/  UISETP.NE.AND UP3, UPT, UR34, URZ, UPT ;  /* 0x0000003f2200728c */ /* 0x000fe2000bf65270 */
[----:B------:R-:W-:-:S02]  /*4460*/  FSEL R59, R77, -INF , !P2 ;  /* 0xff8000004d3b7808 */ /* 0x000fc40005000000 */
[----:B------:R-:W-:Y:S02]  /*4470*/  PLOP3.LUT P2, PT, PT, PT, UP5, 0x40, 0x0 ;  /* 0x000000000000781c */ /* 0x000fe40003f4e858 */
[C---:B------:R-:W-:Y:S02]  /*4480*/  ISETP.GT.AND P0, PT, R6.reuse, 0x8, P0 ;  /* 0x000000080600780c */ /* 0x040fe40000704270 */
[----:B------:R-:W-:Y:S02]  /*4490*/  ISETP.GT.AND P1, PT, R6, RZ, P1 ;  /* 0x000000ff0600720c */ /* 0x000fe40000f24270 */
[----:B------:R-:W-:Y:S02]  /*44a0*/  ISETP.GT.AND P2, PT, R4, 0x18, P2 ;  /* 0x000000180400780c */ /* 0x000fe40001744270 */
[C---:B------:R-:W-:Y:S02]  /*44b0*/  ISETP.LT.OR P0, PT, R7.reuse, 0x9, P0 ;  /* 0x000000090700780c */ /* 0x040fe40000701670 */
[----:B------:R-:W-:-:S02]  /*44c0*/  ISETP.LT.OR P1, PT, R7, 0x1, P1 ;  /* 0x000000010700780c */ /* 0x000fc40000f21670 */
[----:B------:R-:W-:Y:S02]  /*44d0*/  ISETP.LT.OR P2, PT, R5, 0x19, P2 ;  /* 0x000000190500780c */ /* 0x000fe40001741670 */
[----:B------:R-:W-:Y:S02]  /*44e0*/  FSEL R20, R46, -INF , !P0 ;  /* 0xff8000002e147808 */ /* 0x000fe40004000000 */
[----:B------:R-:W-:Y:S02]  /*44f0*/  FSEL R14, R50, -INF , !P1 ;  /* 0xff800000320e7808 */ /* 0x000fe40004800000 */
[----:B------:R-:W-:Y:S02]  /*4500*/  PLOP3.LUT P0, PT, PT, PT, UP6, 0x40, 0x0 ;  /* 0x000000000000781c */ /* 0x000fe40003f0e868 */
[----:B------:R-:W-:Y:S01]  /*4510*/  PLOP3.LUT P1, PT, PT, PT, UP1, 0x40, 0x0 ;  /* 0x000000000000781c */ /* 0x000fe20003f2e818 */
[----:B------:R-:W-:Y:S01]  /*4520*/  UISETP.NE.AND UP1, UPT, UR31, URZ, UPT ;  /* 0x0000003f1f00728c */ /* 0x000fe2000bf25270 */
[----:B------:R-:W-:-:S02]  /*4530*/  FSEL R73, R84, -INF , !P2 ;  /* 0xff80000054497808 */ /* 0x000fc40005000000 */
[----:B------:R-:W-:Y:S01]  /*4540*/  PLOP3.LUT P2, PT, PT, PT, UP3, 0x40, 0x0 ;  /* 0x000000000000781c */ /* 0x000fe20003f4e838 */
[----:B------:R-:W-:Y:S01]  /*4550*/  UISETP.NE.AND UP3, UPT, UR33, URZ, UPT ;  /* 0x0000003f2100728c */ /* 0x000fe2000bf65270 */
[C---:B------:R-:W-:Y:S02]  /*4560*/  ISETP.GT.AND P0, PT, R6.reuse, 0x11, P0 ;  /* 0x000000110600780c */ /* 0x040fe40000704270 */
[C---:B------:R-:W-:Y:S02]  /*4570*/  ISETP.GT.AND P1, PT, R6.reuse, 0x9, P1 ;  /* 0x000000090600780c */ /* 0x040fe40000f24270 */
[----:B------:R-:W-:Y:S02]  /*4580*/  ISETP.GT.AND P2, PT, R6, 0x1, P2 ;  /* 0x000000010600780c */ /* 0x000fe40001744270 */
[C---:B------:R-:W-:Y:S02]  /*4590*/  ISETP.LT.OR P0, PT, R7.reuse, 0x12, P0 ;  /* 0x000000120700780c */ /* 0x040fe40000701670 */
[----:B------:R-:W-:-:S02]  /*45a0*/  ISETP.LT.OR P1, PT, R7, 0xa, P1 ;  /* 0x0000000a0700780c */ /* 0x000fc40000f21670 */
[----:B------:R-:W-:Y:S02]  /*45b0*/  ISETP.LT.OR P2, PT, R7, 0x2, P2 ;  /* 0x000000020700780c */ /* 0x000fe40001741670 */
[----:B------:R-:W-:Y:S02]  /*45c0*/  FSEL R61, R43, -INF , !P0 ;  /* 0xff8000002b3d7808 */ /* 0x000fe40004000000 */
[----:B------:R-:W-:Y:S02]  /*45d0*/  FSEL R21, R47, -INF , !P1 ;  /* 0xff8000002f157808 */ /* 0x000fe40004800000 */
[----:B------:R-:W-:Y:S02]  /*45e0*/  PLOP3.LUT P0, PT, PT, PT, UP3, 0x40, 0x0 ;  /* 0x000000000000781c */ /* 0x000fe40003f0e838 */
[----:B------:R-:W-:Y:S02]  /*45f0*/  PLOP3.LUT P1, PT, PT, PT, UP5, 0x40, 0x0 ;  /* 0x000000000000781c */ /* 0x000fe40003f2e858 */
[----:B------:R-:W-:-:S02]  /*4600*/  FSEL R17, R51, -INF , !P2 ;  /* 0xff80000033117808 */ /* 0x000fc40005000000 */
[----:B------:R-:W-:Y:S01]  /*4610*/  PLOP3.LUT P2, PT, PT, PT, UP0, 0x40, 0x0 ;  /* 0x000000000000781c */ /* 0x000fe20003f4e808 */
[----:B------:R-:W-:Y:S01]  /*4620*/  UISETP.NE.AND UP0, UPT, UR30, URZ, UPT ;  /* 0x0000003f1e00728c */ /* 0x000fe2000bf05270 */
[----:B------:R-:W-:Y:S01]  /*4630*/  ISETP.GT.AND P0, PT, R4, 0x20, P0 ;  /* 0x000000200400780c */ /* 0x000fe20000704270 */
[----:B------:R-:W-:Y:S01]  /*4640*/  UP2UR UR30, UPR, URZ, 0x40 ;  /* 0x000000403f1e7883 */ /* 0x000fe20008000000 */
[C---:B------:R-:W-:Y:S01]  /*4650*/  ISETP.GT.AND P1, PT, R6.reuse, 0x18, P1 ;  /* 0x000000180600780c */ /* 0x040fe20000f24270 */
[----:B------:R-:W-:Y:S01]  /*4660*/  UISETP.NE.AND UP6, UPT, UR12, URZ, UPT ;  /* 0x0000003f0c00728c */ /* 0x000fe2000bfc5270 */
[----:B------:R-:W-:Y:S02]  /*4670*/  ISETP.GT.AND P2, PT, R6, 0x10, P2 ;  /* 0x000000100600780c */ /* 0x000fe40001744270 */
[----:B------:R-:W-:Y:S02]  /*4680*/  ISETP.LT.OR P0, PT, R5, 0x21, P0 ;  /* 0x000000210500780c */ /* 0x000fe40000701670 */
[----:B------:R-:W-:-:S02]  /*4690*/  ISETP.LT.OR P1, PT, R7, 0x19, P1 ;  /* 0x000000190700780c */ /* 0x000fc40000f21670 */
[----:B------:R-:W-:Y:S02]  /*46a0*/  ISETP.LT.OR P2, PT, R7, 0x11, P2 ;  /* 0x000000110700780c */ /* 0x000fe40001741670 */
[----:B------:R-:W-:Y:S02]  /*46b0*/  FSEL R126, R92, -INF , !P0 ;  /* 0xff8000005c7e7808 */ /* 0x000fe40004000000 */
[----:B------:R-:W-:Y:S02]  /*46c0*/  FSEL R62, R38, -INF , !P1 ;  /* 0xff800000263e7808 */ /* 0x000fe40004800000 */
[----:B------:R-:W-:Y:S02]  /*46d0*/  PLOP3.LUT P0, PT, PT, PT, UP2, 0x40, 0x0 ;  /* 0x000000000000781c */ /* 0x000fe40003f0e828 */
[----:B------:R-:W-:Y:S02]  /*46e0*/  PLOP3.LUT P1, PT, PT, PT, UP3, 0x40, 0x0 ;  /* 0x000000000000781c */ /* 0x000fe40003f2e838 */
[----:B------:R-:W-:-:S02]  /*46f0*/  FSEL R60, R42, -INF , !P2 ;  /* 0xff8000002a3c7808 */ /* 0x000fc40005000000 */
[----:B------:R-:W-:Y:S02]  /*4700*/  PLOP3.LUT P2, PT, PT, PT, UP4, 0x40, 0x0 ;  /* 0x000000000000781c */ /* 0x000fe40003f4e848 */
[----:B------:R-:W-:Y:S02]  /*4710*/  ISETP.GT.AND P0, PT, R4, 0x21, P0 ;  /* 0x000000210400780c */ /* 0x000fe40000704270 */
[C---:B------:R-:W-:Y:S02]  /*4720*/  ISETP.GT.AND P1, PT, R6.reuse, 0x20, P1 ;  /* 0x000000200600780c */ /* 0x040fe40000f24270 */
        /* <DEDUP_REMOVED lines=11> */
[----:B------:R-:W-:Y:S02]  /*47e0*/  ISETP.GT.AND P1, PT, R4, 0x28, P1 ;  /* 0x000000280400780c */ /* 0x000fe40000f24270 */
[----:B------:R-:W-:Y:S02]  /*47f0*/  ISETP.GT.AND P2, PT, R6, 0x21, P2 ;  /* 0x000000210600780c */ /* 0x000fe40001744270 */
[----:B------:R-:W-:Y:S02]  /*4800*/  ISETP.LT.OR P0, PT, R7, 0x29, P0 ;  /* 0x000000290700780c */ /* 0x000fe40000701670 */
[----:B------:R-:W-:-:S02]  /*4810*/  ISETP.LT.OR P1, PT, R5, 0x29, P1 ;  /* 0x000000290500780c */ /* 0x000fc40000f21670 */
[----:B------:R-:W-:Y:S02]  /*4820*/  ISETP.LT.OR P2, PT, R7, 0x22, P2 ;  /* 0x000000220700780c */ /* 0x000fe40001741670 */
[----:B------:R-:W-:Y:S02]  /*4830*/  FSEL R91, R22, -INF , !P0 ;  /* 0xff800000165b7808 */ /* 0x000fe40004000000 */
[----:B------:R-:W-:Y:S02]  /*4840*/  FSEL R145, R96, -INF , !P1 ;  /* 0xff80000060917808 */ /* 0x000fe40004800000 */
[----:B------:R-:W-:Y:S01]  /*4850*/  PLOP3.LUT P0, PT, PT, PT, UP6, 0x40, 0x0 ;  /* 0x000000000000781c */ /* 0x000fe20003f0e868 */
[----:B------:R-:W-:Y:S01]  /*4860*/  UISETP.NE.AND UP6, UPT, UR30, URZ, UPT ;  /* 0x0000003f1e00728c */ /* 0x000fe2000bfc5270 */
[----:B------:R-:W-:Y:S02]  /*4870*/  PLOP3.LUT P1, PT, PT, PT, UP0, 0x40, 0x0 ;  /* 0x000000000000781c */ /* 0x000fe40003f2e808 */
[----:B------:R-:W-:-:S02]  /*4880*/  FSEL R124, R27, -INF , !P2 ;  /* 0xff8000001b7c7808 */ /* 0x000fc40005000000 */
[----:B------:R-:W-:Y:S02]  /*4890*/  PLOP3.LUT P2, PT, PT, PT, UP0, 0x40, 0x0 ;  /* 0x000000000000781c */ /* 0x000fe40003f4e808 */
[----:B------:R-:W-:Y:S01]  /*48a0*/  ISETP.GT.AND P1, PT, R4, 0x29, P1 ;  /* 0x000000290400780c */ /* 0x000fe20000f24270 */
[--C-:B-1----:R-:W-:Y:S01]  /*48b0*/  IMAD.IADD R4, R12, 0x1, R8.reuse ;  /* 0x000000010c047824 */ /* 0x102fe200078e0208 */
[----:B------:R-:W-:Y:S02]  /*48c0*/  ISETP.GT.AND P2, PT, R6, 0x29, P2 ;  /* 0x000000290600780c */ /* 0x000fe40001744270 */
[----:B------:R-:W-:Y:S01]  /*48d0*/  ISETP.LT.OR P1, PT, R5, 0x2a, P1 ;  /* 0x0000002a0500780c */ /* 0x000fe20000f21670 */
[----:B------:R-:W-:Y:S01]  /*48e0*/  IMAD.IADD R5, R10, 0x1, R8 ;  /* 0x000000010a057824 */ /* 0x000fe200078e0208 */
[----:B------:R-:W-:Y:S02]  /*48f0*/  ISETP.LT.OR P2, PT, R7, 0x2a, P2 ;  /* 0x0000002a0700780c */ /* 0x000fe40001741670 */
[----:B------:R-:W-:-:S02]  /*4900*/  FSEL R127, R97, -INF , !P1 ;  /* 0xff800000617f7808 */ /* 0x000fc40004800000 */
[----:B------:R-:W-:Y:S02]  /*4910*/  IMNMX R5, R5, R11, PT ;  /* 0x0000000b05057217 */ /* 0x000fe40003800200 */
[----:B------:R-:W-:Y:S01]  /*4920*/  FSEL R90, R23, -INF , !P2 ;  /* 0xff800000175a7808 */ /* 0x000fe20005000000 */
        /* <DEDUP_REMOVED lines=13> */
.L_x_2389:
[----:B------:R-:W-:-:S04]  /*4a00*/  MOV R7, c[0x0][0x32c] ;  /* 0x0000cb0000077a02 */ /* 0x000fc80000000f00 */
[----:B------:R-:W-:-:S13]  /*4a10*/  ISETP.NE.AND P0, PT, R7, 0x1, PT ;  /* 0x000000010700780c */ /* 0x000fda0003f05270 */
[----:B------:R-:W-:-:S05]  /*4a20*/  @P0 IMAD.HI.U32 R7, R6, c[0x0][0x330], RZ ;  /* 0x0000cc0006070a27 */ /* 0x000fca00078e00ff */
[----:B------:R-:W-:Y:S02]  /*4a30*/  @P0 SHF.R.U32.HI R6, RZ, c[0x0][0x334], R7 ;  /* 0x0000cd00ff060a19 */ /* 0x000fe40000011607 */
.L_x_2390:
[----:B------:R-:W-:Y:S05]  /*4a40*/  BSYNC B0 ;  /* 0x0000000000007941 */ /* 0x000fea0003800000 */
.L_x_2388:
[----:B------:R-:W-:-:S05]  /*4a50*/  IMAD R6, R6, c[0x0][0x32c], R13 ;  /* 0x0000cb0006067a24 */ /* 0x000fca00078e020d */
[----:B------:R-:W-:Y:S02]  /*4a60*/  IADD3 R7, R6, c[0x0][0x32c], RZ ;  /* 0x0000cb0006077a10 */ /* 0x000fe40007ffe0ff */
[----:B------:R-:W-:Y:S02]  /*4a70*/  IMNMX R4, R4, R6, !PT ;  /* 0x0000000604047217 */ /* 0x000fe40007800200 */
[----:B------:R-:W-:Y:S02]  /*4a80*/  IMNMX R5, R5, R7, PT ;  /* 0x0000000705057217 */ /* 0x000fe40003800200 */
.L_x_2387:
        /* <DEDUP_REMOVED lines=21> */
[----:B------:R-:W-:Y:S01]  /*4be0*/  STL [R1+0x68], R242 ;  /* 0x000068f201007387 */ /* 0x000fe20000100800 */
[----:B------:R-:W-:Y:S01]  /*4bf0*/  FMNMX.FTZ R6, R62, R6, !PT ;  /* 0x000000063e067209 */ /* 0x000fe20007810000 */
[----:B------:R-:W-:Y:S01]  /*4c00*/  IMAD.SHL.U32 R225, R0, 0x2, RZ ;  /* 0x0000000200e17824 */ /* 0x000fe200078e00ff */
[----:B------:R-:W-:Y:S01]  /*4c10*/  FMNMX.FTZ R169, R71, R169, !PT ;  /* 0x000000a947a97209 */ /* 0x000fe20007810000 */
[----:B------:R-:W-:Y:S01]  /*4c20*/  STL [R1+0x64], R241 ;  /* 0x000064f101007387 */ /* 0x000fe20000100800 */
[----:B------:R-:W-:Y:S01]  /*4c30*/  FMNMX.FTZ R6, R63, R6, !PT ;  /* 0x000000063f067209 */ /* 0x000fe20007810000 */
[----:B------:R-:W-:Y:S01]  /*4c40*/  IMAD R226, R3, 0x2, R225 ;  /* 0x0000000203e27824 */ /* 0x000fe200078e02e1 */
[----:B------:R-:W-:Y:S01]  /*4c50*/  FMNMX.FTZ R169, R161, R169, !PT ;  /* 0x000000a9a1a97209 */ /* 0x000fe20007810000 */
[----:B------:R-:W-:Y:S01]  /*4c60*/  STL [R1+0x60], R240 ;  /* 0x000060f001007387 */ /* 0x000fe20000100800 */
[----:B------:R-:W-:Y:S01]  /*4c70*/  FMNMX.FTZ R6, R125, R6, !PT ;  /* 0x000000067d067209 */ /* 0x000fe20007810000 */
[----:B------:R-:W-:Y:S01]  /*4c80*/  IMAD R227, R2, 0x2, R226 ;  /* 0x0000000202e37824 */ /* 0x000fe200078e02e2 */
        /* <DEDUP_REMOVED lines=8> */
[----:B------:R-:W-:Y:S02]  /*4d10*/  FMNMX.FTZ R6, R90, R6, !PT ;  /* 0x000000065a067209 */ /* 0x000fe40007810000 */
[----:B------:R-:W-:Y:S01]  /*4d20*/  PLOP3.LUT P0, PT, PT, PT, UP3, 0x40, 0x0 ;  /* 0x000000000000781c */ /* 0x000fe20003f0e838 */
[----:B------:R-:W1:Y:S01]  /*4d30*/  SHFL.BFLY PT, R7, R169, 0x2, 0x1f ;  /* 0x0c401f00a9077f89 */ /* 0x000e6200000e0000 */
[----:B------:R-:W-:Y:S01]  /*4d40*/  PLOP3.LUT P1, PT, PT, PT, UP4, 0x40, 0x0 ;  /* 0x000000000000781c */ /* 0x000fe20003f2e848 */
[----:B------:R-:W-:Y:S01]  /*4d50*/  UISETP.NE.AND UP4, UPT, UR30, URZ, UPT ;  /* 0x0000003f1e00728c */ /* 0x000fe2000bf85270 */
[C---:B------:R-:W-:Y:S01]  /*4d60*/  ISETP.GT.AND P0, PT, R4.reuse, 0x1, P0 ;  /* 0x000000010400780c */ /* 0x040fe20000704270 */
[----:B------:R-:W2:Y:S01]  /*4d70*/  SHFL.BFLY PT, R8, R6, 0x2, 0x1f ;  /* 0x0c401f0006087f89 */ /* 0x000ea200000e0000 */
[----:B------:R-:W-:Y:S01]  /*4d80*/  ISETP.GT.AND P1, PT, R4, RZ, P1 ;  /* 0x000000ff0400720c */ /* 0x000fe20000f24270 */
[----:B------:R-:W-:Y:S01]  /*4d90*/  UISETP.NE.AND UP3, UPT, UR29, URZ, UPT ;  /* 0x0000003f1d00728c */ /* 0x000fe2000bf65270 */
[C---:B------:R-:W-:Y:S01]  /*4da0*/  ISETP.LT.OR P0, PT, R5.reuse, 0x2, P0 ;  /* 0x000000020500780c */ /* 0x040fe20000701670 */
[----:B------:R-:W-:Y:S01]  /*4db0*/  STL [R1+0x50], R236 ;  /* 0x000050ec01007387 */ /* 0x000fe20000100800 */
[----:B------:R-:W-:-:S02]  /*4dc0*/  ISETP.LT.OR P1, PT, R5, 0x1, P1 ;  /* 0x000000010500780c */ /* 0x000fc40000f21670 */
[----:B------:R-:W-:Y:S01]  /*4dd0*/  FSEL R51, R83, -INF , !P0 ;  /* 0xff80000053337808 */ /* 0x000fe20004000000 */
[----:B------:R-:W-:Y:S01]  /*4de0*/  STL [R1+0x4c], R235 ;  /* 0x00004ceb01007387 */ /* 0x000fe20000100800 */
[----:B------:R-:W-:Y:S01]  /*4df0*/  PLOP3.LUT P0, PT, PT, PT, UP0, 0x40, 0x0 ;  /* 0x000000000000781c */ /* 0x000fe20003f0e808 */
[----:B------:R-:W-:Y:S01]  /*4e00*/  UISETP.NE.AND UP0, UPT, UR5, URZ, UPT ;  /* 0x0000003f0500728c */ /* 0x000fe2000bf05270 */
[----:B------:R-:W-:Y:S01]  /*4e10*/  FSEL R50, R82, -INF , !P1 ;  /* 0xff80000052327808 */ /* 0x000fe20004800000 */
[----:B------:R-:W-:Y:S01]  /*4e20*/  STL [R1+0x48], R234 ;  /* 0x000048ea01007387 */ /* 0x000fe20000100800 */
[----:B------:R-:W-:Y:S01]  /*4e30*/  ISETP.GT.AND P0, PT, R4, 0x10, P0 ;  /* 0x000000100400780c */ /* 0x000fe20000704270 */
[----:B------:R-:W-:Y:S01]  /*4e40*/  ULDC.64 UR4, c[0x0][0x2c8] ;  /* 0x0000b20000047ab9 */ /* 0x000fe20000000a00 */
[----:B------:R-:W-:Y:S01]  /*4e50*/  PLOP3.LUT P1, PT, PT, PT, UP1, 0x40, 0x0 ;  /* 0x000000000000781c */ /* 0x000fe20003f2e818 */
[----:B------:R-:W-:Y:S01]  /*4e60*/  UISETP.NE.AND UP1, UPT, UR27, URZ, UPT ;  /* 0x0000003f1b00728c */ /* 0x000fe2000bf25270 */
[----:B------:R-:W-:Y:S01]  /*4e70*/  ISETP.LT.OR P0, PT, R5, 0x11, P0 ;  /* 0x000000110500780c */ /* 0x000fe20000701670 */
[----:B------:R-:W-:Y:S01]  /*4e80*/  LDSM.16.MT88.4 R28, [R226+0x100] ;  /* 0x00010000e21c783b */ /* 0x000fe20000004200 */
[----:B------:R-:W-:Y:S01]  /*4e90*/  PLOP3.LUT P2, PT, PT, PT, UP2, 0x40, 0x0 ;  /* 0x000000000000781c */ /* 0x000fe20003f4e828 */
[----:B------:R-:W-:Y:S01]  /*4ea0*/  UISETP.NE.AND UP2, UPT, UR28, URZ, UPT ;  /* 0x0000003f1c00728c */ /* 0x000fe2000bf45270 */
[----:B-1----:R-:W-:Y:S01]  /*4eb0*/  FMNMX.FTZ R169, R169, R7, !PT ;  /* 0x00000007a9a97209 */ /* 0x002fe20007810000 */
[----:B------:R-:W-:Y:S01]  /*4ec0*/  LDSM.16.MT88.4 R36, [R226+0x1900] ;  /* 0x00190000e224783b */ /* 0x000fe20000004200 */
[----:B------:R-:W-:-:S02]  /*4ed0*/  FSEL R49, R34, -INF , !P0 ;  /* 0xff80000022317808 */ /* 0x000fc40004000000 */
[----:B--2---:R-:W-:Y:S01]  /*4ee0*/  FMNMX.FTZ R6, R6, R8, !PT ;  /* 0x0000000806067209 */ /* 0x004fe20007810000 */
[----:B------:R-:W1:Y:S01]  /*4ef0*/  SHFL.BFLY PT, R7, R169, 0x1, 0x1f ;  /* 0x0c201f00a9077f89 */ /* 0x000e6200000e0000 */
[----:B------:R-:W-:Y:S02]  /*4f00*/  FMNMX.FTZ R8, R54, R55, !PT ;  /* 0x0000003736087209 */ /* 0x000fe40007810000 */
[----:B------:R-:W-:Y:S01]  /*4f10*/  PLOP3.LUT P0, PT, PT, PT, UP4, 0x40, 0x0 ;  /* 0x000000000000781c */ /* 0x000fe20003f0e848 */
[----:B------:R-:W2:Y:S01]  /*4f20*/  SHFL.BFLY PT, R168, R6, 0x1, 0x1f ;  /* 0x0c201f0006a87f89 */ /* 0x000ea200000e0000 */
[C---:B------:R-:W-:Y:S02]  /*4f30*/  ISETP.GT.AND P1, PT, R4.reuse, 0x9, P1 ;  /* 0x000000090400780c */ /* 0x040fe40000f24270 */
[C---:B------:R-:W-:Y:S01]  /*4f40*/  ISETP.GT.AND P0, PT, R4.reuse, 0x19, P0 ;  /* 0x000000190400780c */ /* 0x040fe20000704270 */
[----:B------:R-:W-:Y:S01]  /*4f50*/  LDSM.16.MT88.4 R44, [R227+0x1900] ;  /* 0x00190000e32c783b */ /* 0x000fe20000004200 */
[----:B------:R-:W-:-:S02]  /*4f60*/  ISETP.GT.AND P2, PT, R4, 0x8, P2 ;  /* 0x000000080400780c */ /* 0x000fc40001744270 */
[C---:B------:R-:W-:Y:S01]  /*4f70*/  ISETP.LT.OR P1, PT, R5.reuse, 0xa, P1 ;  /* 0x0000000a0500780c */ /* 0x040fe20000f21670 */
[----:B------:R3:W-:Y:S01]  /*4f80*/  STL [R1+0x44], R233 ;  /* 0x000044e901007387 */ /* 0x0007e20000100800 */
[C---:B------:R-:W-:Y:S02]  /*4f90*/  ISETP.LT.OR P0, PT, R5.reuse, 0x1a, P0 ;  /* 0x0000001a0500780c */ /* 0x040fe40000701670 */
[----:B------:R-:W-:Y:S01]  /*4fa0*/  ISETP.LT.OR P2, PT, R5, 0x9, P2 ;  /* 0x000000090500780c */ /* 0x000fe20001741670 */
[----:B------:R-:W-:Y:S01]  /*4fb0*/  STL [R1+0x40], R232 ;  /* 0x000040e801007387 */ /* 0x000fe20000100800 */
[----:B------:R-:W-:Y:S02]  /*4fc0*/  FSEL R53, R79, -INF , !P1 ;  /* 0xff8000004f357808 */ /* 0x000fe40004800000 */
[----:B------:R-:W-:Y:S01]  /*4fd0*/  FSEL R56, R87, -INF , !P0 ;  /* 0xff80000057387808 */ /* 0x000fe20004000000 */
[----:B------:R-:W-:Y:S01]  /*4fe0*/  STL [R1+0x3c], R231 ;  /* 0x00003ce701007387 */ /* 0x000fe20000100800 */
[----:B------:R-:W-:Y:S01]  /*4ff0*/  PLOP3.LUT P1, PT, PT, PT, UP5, 0x40, 0x0 ;  /* 0x000000000000781c */ /* 0x000fe20003f2e858 */
[----:B------:R-:W-:Y:S01]  /*5000*/  UISETP.NE.AND UP5, UPT, UR13, URZ, UPT ;  /* 0x0000003f0d00728c */ /* 0x000fe2000bfa5270 */
[----:B------:R-:W-:Y:S01]  /*5010*/  FSEL R52, R78, -INF , !P2 ;  /* 0xff8000004e347808 */ /* 0x000fe20005000000 */
[----:B------:R-:W-:Y:S01]  /*5020*/  STL [R1+0x38], R230 ;  /* 0x000038e601007387 */ /* 0x000fe20000100800 */
[----:B-1----:R-:W-:-:S02]  /*5030*/  FMNMX.FTZ R169, R169, R7, !PT ;  /* 0x00000007a9a97209 */ /* 0x002fc40007810000 */
[----:B------:R-:W-:Y:S01]  /*5040*/  FMNMX.FTZ R7, R58, R8, !PT ;  /* 0x000000083a077209 */ /* 0x000fe20007810000 */
[----:B------:R-:W-:Y:S01]  /*5050*/  STL [R1+0x34], R229 ;  /* 0x000034e501007387 */ /* 0x000fe20000100800 */
[----:B--2---:R-:W-:Y:S01]  /*5060*/  FMNMX.FTZ R168, R6, R168, !PT ;  /* 0x000000a806a87209 */ /* 0x004fe20007810000 */
[----:B------:R-:W-:Y:S01]  /*5070*/  FMUL.FTZ R13, R169, c[0x0][0x2d0] ;  /* 0x0000b400a90d7a20 */ /* 0x000fe20000410000 */
[----:B------:R-:W-:Y:S01]  /*5080*/  FMNMX.FTZ R6, R59, R7, !PT ;  /* 0x000000073b067209 */ /* 0x000fe20007810000 */
[----:B------:R-:W-:Y:S01]  /*5090*/  STL [R1+0x30], R224 ;  /* 0x000030e001007387 */ /* 0x000fe20000100800 */
[----:B------:R-:W-:Y:S01]  /*50a0*/  FSETP.NEU.FTZ.AND P0, PT, R169, -INF , PT ;  /* 0xff800000a900780b */ /* 0x000fe20003f1d000 */
[----:B------:R-:W-:Y:S01]  /*50b0*/  FMUL.FTZ R12, R168, c[0x0][0x2d0] ;  /* 0x0000b400a80c7a20 */ /* 0x000fe20000410000 */
[----:B------:R-:W-:Y:S02]  /*50c0*/  FMNMX.FTZ R6, R68, R6, !PT ;  /* 0x0000000644067209 */ /* 0x000fe40007810000 */
[----:B------:R-:W-:Y:S01]  /*50d0*/  PLOP3.LUT P2, PT, PT, PT, UP6, 0x40, 0x0 ;  /* 0x000000000000781c */ /* 0x000fe20003f4e868 */
[----:B------:R-:W-:Y:S01]  /*50e0*/  UISETP.NE.AND UP6, UPT, UR12, URZ, UPT ;  /* 0x0000003f0c00728c */ /* 0x000fe2000bfc5270 */
[----:B------:R-:W-:-:S02]  /*50f0*/  FMNMX.FTZ R6, R72, R6, !PT ;  /* 0x0000000648067209 */ /* 0x000fc40007810000 */
[----:B------:R-:W-:Y:S02]  /*5100*/  FMNMX.FTZ R8, R50, R51, !PT ;  /* 0x0000003332087209 */ /* 0x000fe40007810000 */
[----:B------:R-:W-:Y:S02]  /*5110*/  FMNMX.FTZ R6, R73, R6, !PT ;  /* 0x0000000649067209 */ /* 0x000fe40007810000 */
[----:B------:R-:W-:Y:S02]  /*5120*/  ISETP.GT.AND P1, PT, R4, 0x18, P1 ;  /* 0x000000180400780c */ /* 0x000fe40000f24270 */
[----:B------:R-:W-:Y:S02]  /*5130*/  FMNMX.FTZ R6, R74, R6, !PT ;  /* 0x000000064a067209 */ /* 0x000fe40007810000 */
[----:B------:R-:W-:Y:S02]  /*5140*/  FSEL R13, R13, RZ, P0 ;  /* 0x000000ff0d0d7208 */ /* 0x000fe40000000000 */
[----:B------:R-:W-:-:S02]  /*5150*/  PLOP3.LUT P0, PT, PT, PT, UP3, 0x40, 0x0 ;  /* 0x000000000000781c */ /* 0x000fc40003f0e838 */
[----:B------:R-:W-:Y:S01]  /*5160*/  ISETP.GT.AND P2, PT, R4, 0x11, P2 ;  /* 0x000000110400780c */ /* 0x000fe20001744270 */
[----:B------:R-:W-:Y:S01]  /*5170*/  FFMA.FTZ R7, R15, c[0x0][0x2d0], -R13 ;  /* 0x0000b4000f077a23 */ /* 0x000fe2000001080d */
[----:B------:R-:W-:Y:S02]  /*5180*/  FMNMX.FTZ R8, R52, R8, !PT ;  /* 0x0000000834087209 */ /* 0x000fe40007810000 */
[----:B------:R-:W-:Y:S01]  /*5190*/  FMNMX.FTZ R6, R126, R6, !PT ;  /* 0x000000067e067209 */ /* 0x000fe20007810000 */
[----:B------:R1:W-:Y:S01]  /*51a0*/  MUFU.EX2 R239, R7 ;  /* 0x0000000700ef7308 */ /* 0x0003e20000000800 */
[C---:B------:R-:W-:Y:S02]  /*51b0*/  ISETP.LT.OR P1, PT, R5.reuse, 0x19, P1 ;  /* 0x000000190500780c */ /* 0x040fe40000f21670 */
[----:B------:R-:W-:Y:S02]  /*51c0*/  ISETP.GT.AND P0, PT, R4, 0x20, P0 ;  /* 0x000000200400780c */ /* 0x000fe40000704270 */
[----:B------:R-:W-:-:S02]  /*51d0*/  ISETP.LT.OR P2, PT, R5, 0x12, P2 ;  /* 0x000000120500780c */ /* 0x000fc40001741670 */
[----:B------:R-:W-:Y:S02]  /*51e0*/  FMNMX.FTZ R8, R53, R8, !PT ;  /* 0x0000000835087209 */ /* 0x000fe40007810000 */
[----:B------:R-:W-:Y:S02]  /*51f0*/  FMNMX.FTZ R6, R144, R6, !PT ;  /* 0x0000000690067209 */ /* 0x000fe40007810000 */
[----:B------:R-:W-:Y:S02]  /*5200*/  FSEL R48, R86, -INF , !P1 ;  /* 0xff80000056307808 */ /* 0x000fe40004800000 */
[----:B------:R-:W-:Y:S02]  /*5210*/  FSETP.NEU.FTZ.AND P1, PT, R168, -INF , PT ;  /* 0xff800000a800780b */ /* 0x000fe40003f3d000 */
[----:B------:R-:W-:Y:S01]  /*5220*/  ISETP.LT.OR P0, PT, R5, 0x21, P0 ;  /* 0x000000210500780c */ /* 0x000fe20000701670 */
[----:B-1----:R-:W-:Y:S01]  /*5230*/  FFMA.FTZ R7, R16, c[0x0][0x2d0], -R13 ;  /* 0x0000b40010077a23 */ /* 0x002fe2000001080d */
[----:B------:R-:W-:-:S02]  /*5240*/  FSEL R57, R35, -INF , !P2 ;  /* 0xff80000023397808 */ /* 0x000fc40005000000 */
[----:B------:R-:W-:Y:S01]  /*5250*/  FMNMX.FTZ R8, R49, R8, !PT ;  /* 0x0000000831087209 */ /* 0x000fe20007810000 */
[----:B------:R1:W2:Y:S01]  /*5260*/  MUFU.EX2 R238, R7 ;  /* 0x0000000700ee7308 */ /* 0x0002a20000000800 */
[----:B------:R-:W-:Y:S01]  /*5270*/  FMNMX.FTZ R6, R145, R6, !PT ;  /* 0x0000000691067209 */ /* 0x000fe20007810000 */
[----:B------:R-:W-:Y:S01]  /*5280*/  LDSM.16.MT88.4 R32, [R225+0x100] ;  /* 0x00010000e120783b */ /* 0x000fe20000004200 */
[----:B------:R-:W-:Y:S02]  /*5290*/  FSEL R12, R12, RZ, P1 ;  /* 0x000000ff0c0c7208 */ /* 0x000fe40000800000 */
[----:B------:R-:W-:Y:S02]  /*52a0*/  FSEL R89, R94, -INF , !P0 ;  /* 0xff8000005e597808 */ /* 0x000fe40004000000 */
[----:B------:R-:W-:Y:S02]  /*52b0*/  PLOP3.LUT P2, PT, PT, PT, UP2, 0x40, 0x0 ;  /* 0x000000000000781c */ /* 0x000fe40003f4e828 */
[----:B------:R-:W-:-:S02]  /*52c0*/  PLOP3.LUT P1, PT, PT, PT, UP1, 0x40, 0x0 ;  /* 0x000000000000781c */ /* 0x000fc40003f2e818 */
[----:B------:R-:W-:Y:S02]  /*52d0*/  PLOP3.LUT P0, PT, PT, PT, UP0, 0x40, 0x0 ;  /* 0x000000000000781c */ /* 0x000fe40003f0e808 */
[----:B------:R-:W-:Y:S02]  /*52e0*/  FMNMX.FTZ R8, R57, R8, !PT ;  /* 0x0000000839087209 */ /* 0x000fe40007810000 */
[----:B------:R-:W-:Y:S01]  /*52f0*/  FMNMX.FTZ R6, R127, R6, !PT ;  /* 0x000000067f067209 */ /* 0x000fe20007810000 */
[----:B-1----:R-:W-:Y:S01]  /*5300*/  FFMA.FTZ R7, R18, c[0x0][0x2d0], -R13 ;  /* 0x0000b40012077a23 */ /* 0x002fe2000001080d */
[C---:B------:R-:W-:Y:S02]  /*5310*/  ISETP.GT.AND P2, PT, R4.reuse, 0x21, P2 ;  /* 0x000000210400780c */ /* 0x040fe40001744270 */
[C---:B------:R-:W-:Y:S01]  /*5320*/  ISETP.GT.AND P1, PT, R4.reuse, 0x28, P1 ;  /* 0x000000280400780c */ /* 0x040fe20000f24270 */
[----:B------:R1:W-:Y:S01]  /*5330*/  MUFU.EX2 R240, R7 ;  /* 0x0000000700f07308 */ /* 0x0003e20000000800 */
[----:B------:R-:W-:-:S02]  /*5340*/  ISETP.GT.AND P0, PT, R4, 0x29, P0 ;  /* 0x000000290400780c */ /* 0x000fc40000704270 */
[----:B------:R-:W-:Y:S02]  /*5350*/  FMNMX.FTZ R4, R48, R8, !PT ;  /* 0x0000000830047209 */ /* 0x000fe40007810000 */
[----:B------:R-:W4:Y:S01]  /*5360*/  SHFL.BFLY PT, R8, R6, 0x2, 0x1f ;  /* 0x0c401f0006087f89 */ /* 0x000f2200000e0000 */
[----:B------:R-:W-:Y:S02]  /*5370*/  ISETP.LT.OR P2, PT, R5, 0x22, P2 ;  /* 0x000000220500780c */ /* 0x000fe40001741670 */
[----:B------:R-:W-:Y:S02]  /*5380*/  FMNMX.FTZ R4, R56, R4, !PT ;  /* 0x0000000438047209 */ /* 0x000fe40007810000 */
[----:B------:R-:W-:Y:S02]  /*5390*/  FSEL R88, R95, -INF , !P2 ;  /* 0xff8000005f587808 */ /* 0x000fe40005000000 */
[C---:B------:R-:W-:Y:S02]  /*53a0*/  ISETP.LT.OR P1, PT, R5.reuse, 0x29, P1 ;  /* 0x000000290500780c */ /* 0x040fe40000f21670 */
[----:B------:R-:W-:Y:S01]  /*53b0*/  ISETP.LT.OR P0, PT, R5, 0x2a, P0 ;  /* 0x0000002a0500780c */ /* 0x000fe20000701670 */
[----:B-1----:R-:W-:Y:S01]  /*53c0*/  FFMA.FTZ R7, R19, c[0x0][0x2d0], -R13 ;  /* 0x0000b40013077a23 */ /* 0x002fe2000001080d */
[----:B------:R-:W-:Y:S01]  /*53d0*/  LEA R228, R2, R225, 0x1 ;  /* 0x000000e102e47211 */ /* 0x000fe200078e08ff */
[----:B------:R-:W-:Y:S01]  /*53e0*/  FFMA.FTZ R2, R21, c[0x0][0x2d0], -R12 ;  /* 0x0000b40015027a23 */ /* 0x000fe2000001080c */
[----:B------:R-:W-:Y:S01]  /*53f0*/  FSEL R15, R99, -INF , !P0 ;  /* 0xff800000630f7808 */ /* 0x000fe20004000000 */
[----:B------:R1:W1:Y:S02]  /*5400*/  MUFU.EX2 R234, R7 ;  /* 0x0000000700ea7308 */ /* 0x0002640000000800 */
[----:B------:R-:W-:Y:S04]  /*5410*/  LDSM.16.MT88.4 R24, [R228+0x100] ;  /* 0x00010000e418783b */ /* 0x000fe80000004200 */
[----:B------:R-:W-:Y:S02]  /*5420*/  LDSM.16.MT88.4 R40, [R228+0x1900] ;  /* 0x00190000e428783b */ /* 0x000fe40000004200 */
[----:B---3--:R-:W-:Y:S01]  /*5430*/  MUFU.EX2 R233, R2 ;  /* 0x0000000200e97308 */ /* 0x008fe20000000800 */
[----:B----4-:R-:W-:-:S02]  /*5440*/  FMNMX.FTZ R3, R6, R8, !PT ;  /* 0x0000000806037209 */ /* 0x010fc40007810000 */
[----:B--2---:R-:W-:-:S03]  /*5450*/  F2FP.BF16.PACK_AB R8, R238, R239 ;  /* 0x000000efee08723e */ /* 0x004fc600000010ff */
[----:B------:R-:W2:Y:S01]  /*5460*/  SHFL.BFLY PT, R167, R3, 0x1, 0x1f ;  /* 0x0c201f0003a77f89 */ /* 0x000ea200000e0000 */
[----:B-1----:R-:W-:Y:S01]  /*5470*/  FMNMX.FTZ R7, R89, R4, !PT ;  /* 0x0000000459077209 */ /* 0x002fe20007810000 */
[----:B------:R-:W-:Y:S01]  /*5480*/  FFMA.FTZ R4, R14, c[0x0][0x2d0], -R12 ;  /* 0x0000b4000e047a23 */ /* 0x000fe2000001080c */
[----:B------:R-:W-:Y:S02]  /*5490*/  FSEL R14, R98, -INF , !P1 ;  /* 0xff800000620e7808 */ /* 0x000fe40004800000 */
[----:B------:R-:W-:Y:S01]  /*54a0*/  FMNMX.FTZ R5, R88, R7, !PT ;  /* 0x0000000758057209 */ /* 0x000fe20007810000 */
[----:B------:R1:W-:Y:S01]  /*54b0*/  MUFU.EX2 R212, R4 ;  /* 0x0000000400d47308 */ /* 0x0003e20000000800 */
[----:B------:R-:W-:Y:S02]  /*54c0*/  F2FP.BF16.PACK_AB R10, R234, R240 ;  /* 0x000000f0ea0a723e */ /* 0x000fe400000010ff */
[----:B------:R-:W-:-:S04]  /*54d0*/  FMNMX.FTZ R0, R14, R5, !PT ;  /* 0x000000050e007209 */ /* 0x000fc80007810000 */
[----:B------:R-:W-:-:S05]  /*54e0*/  FMNMX.FTZ R0, R15, R0, !PT ;  /* 0x000000000f007209 */ /* 0x000fca0007810000 */
[----:B------:R-:W3:Y:S01]  /*54f0*/  SHFL.BFLY PT, R5, R0, 0x2, 0x1f ;  /* 0x0c401f0000057f89 */ /* 0x000ee200000e0000 */
[----:B-1----:R-:W-:Y:S01]  /*5500*/  FFMA.FTZ R4, R17, c[0x0][0x2d0], -R12 ;  /* 0x0000b40011047a23 */ /* 0x002fe2000001080c */
[----:B--2---:R-:W-:Y:S02]  /*5510*/  FMNMX.FTZ R167, R3, R167, !PT ;  /* 0x000000a703a77209 */ /* 0x004fe40007810000 */
[----:B------:R-:W-:Y:S01]  /*5520*/  LDSM.16.MT88.4 R16, [R225+0x1900] ;  /* 0x00190000e110783b */ /* 0x000fe20000004200 */
[----:B------:R1:W2:Y:S01]  /*5530*/  MUFU.EX2 R237, R4 ;  /* 0x0000000400ed7308 */ /* 0x0002a20000000800 */
[C---:B------:R-:W-:Y:S01]  /*5540*/  FSETP.NEU.FTZ.AND P0, PT, R167.reuse, -INF , PT ;  /* 0xff800000a700780b */ /* 0x040fe20003f1d000 */
[----:B------:R-:W-:-:S05]  /*5550*/  FMUL.FTZ R2, R167, c[0x0][0x2d0] ;  /* 0x0000b400a7027a20 */ /* 0x000fca0000410000 */
[----:B------:R-:W-:-:S05]  /*5560*/  FSEL R2, R2, RZ, P0 ;  /* 0x000000ff02027208 */ /* 0x000fca0000000000 */
[----:B------:R-:W-:Y:S02]  /*5570*/  FFMA.FTZ R3, R54, c[0x0][0x2d0], -R2 ;  /* 0x0000b40036037a23 */ /* 0x000fe40000010802 */
[----:B-1----:R-:W-:Y:S01]  /*5580*/  FFMA.FTZ R4, R20, c[0x0][0x2d0], -R12 ;  /* 0x0000b40014047a23 */ /* 0x002fe2000001080c */
[----:B---3--:R-:W-:Y:S01]  /*5590*/  FMNMX.FTZ R0, R0, R5, !PT ;  /* 0x0000000500007209 */ /* 0x008fe20007810000 */
[----:B------:R-:W-:Y:S01]  /*55a0*/  LDSM.16.MT88.4 R20, [R227+0x100] ;  /* 0x00010000e314783b */ /* 0x000fe20000004200 */
[----:B------:R1:W-:Y:S01]  /*55b0*/  MUFU.EX2 R207, R3 ;  /* 0x0000000300cf7308 */ /* 0x0003e20000000800 */
[----:B--2---:R-:W-:-:S07]  /*55c0*/  F2FP.BF16.PACK_AB R9, R237, R212 ;  /* 0x000000d4ed09723e */ /* 0x004fce00000010ff */
[----:B------:R2:W3:Y:S01]  /*55d0*/  MUFU.EX2 R162, R4 ;  /* 0x0000000400a27308 */ /* 0x0004e20000000800 */
[----:B-1----:R-:W-:-:S07]  /*55e0*/  FFMA.FTZ R3, R55, c[0x0][0x2d0], -R2 ;  /* 0x0000b40037037a23 */ /* 0x002fce0000010802 */
[----:B------:R1:W-:Y:S01]  /*55f0*/  MUFU.EX2 R214, R3 ;  /* 0x0000000300d67308 */ /* 0x0003e20000000800 */
[----:B--2---:R-:W1:Y:S01]  /*5600*/  SHFL.BFLY PT, R4, R0, 0x1, 0x1f ;  /* 0x0c201f0000047f89 */ /* 0x004e6200000e0000 */
[----:B---3--:R-:W-:-:S07]  /*5610*/  F2FP.BF16.PACK_AB R11, R233, R162 ;  /* 0x000000a2e90b723e */ /* 0x008fce00000010ff */
        /* <DEDUP_REMOVED lines=16> */
[C---:B------:R-:W-:Y:S02]  /*5720*/  HMMA.16816.F32.BF16 R172, R8.reuse, R40, RZ ;  /* 0x0000002808ac723c */ /* 0x040fe400000418ff */
        /* <DEDUP_REMOVED lines=13> */
[----:B-1----:R-:W-:-:S04]  /*5800*/  FFMA.FTZ R4, R53, c[0x0][0x2d0], -R0 ;  /* 0x0000b40035047a23 */ /* 0x002fc80000010800 */
[----:B------:R1:W2:Y:S03]  /*5810*/  MUFU.EX2 R252, R4 ;  /* 0x0000000400fc7308 */ /* 0x0002a60000000800 */
[C---:B------:R-:W-:Y:S08]  /*5820*/  HMMA.16816.F32.BF16 R120, R8.reuse, R42, RZ ;  /* 0x0000002a0878723c */ /* 0x040ff000000418ff */
[----:B------:R-:W-:Y:S01]  /*5830*/  HMMA.16816.F32.BF16 R112, R8, R46, RZ ;  /* 0x0000002e0870723c */ /* 0x000fe200000418ff */
[----:B-1----:R-:W-:-:S06]  /*5840*/  F2FP.BF16.PACK_AB R4, R214, R207 ;  /* 0x000000cfd604723e */ /* 0x002fcc00000010ff */
[----:B------:R-:W-:Y:S01]  /*5850*/  FFMA.FTZ R8, R64, c[0x0][0x2d0], -R13 ;  /* 0x0000b40040087a23 */ /* 0x000fe2000001080d */
[----:B--2---:R-:W-:-:S03]  /*5860*/  F2FP.BF16.PACK_AB R7, R252, R246 ;  /* 0x000000f6fc07723e */ /* 0x004fc600000010ff */
[----:B------:R1:W-:Y:S04]  /*5870*/  MUFU.EX2 R224, R8 ;  /* 0x0000000800e07308 */ /* 0x0003e80000000800 */
[C---:B------:R-:W-:Y:S08]  /*5880*/  HMMA.16816.F32.BF16 R92, R4.reuse, R24, RZ ;  /* 0x00000018045c723c */ /* 0x040ff000000418ff */
[----:B------:R-:W-:Y:S01]  /*5890*/  HMMA.16816.F32.BF16 R100, R4, R26, RZ ;  /* 0x0000001a0464723c */ /* 0x000fe200000418ff */
[----:B------:R-:W2:Y:S01]  /*58a0*/  LDSM.16.MT88.4 R24, [R226+0x900] ;  /* 0x00090000e218783b */ /* 0x000ea20000004200 */
[----:B-1----:R-:W-:-:S04]  /*58b0*/  FFMA.FTZ R8, R69, c[0x0][0x2d0], -R13 ;  /* 0x0000b40045087a23 */ /* 0x002fc8000001080d */
[----:B------:R1:W-:Y:S02]  /*58c0*/  MUFU.EX2 R241, R8 ;  /* 0x0000000800f17308 */ /* 0x0003e40000000800 */
[C---:B------:R-:W-:Y:S08]  /*58d0*/  HMMA.16816.F32.BF16 R64, R4.reuse, R32, RZ ;  /* 0x000000200440723c */ /* 0x040ff000000418ff */
[----:B------:R-:W-:Y:S01]  /*58e0*/  HMMA.16816.F32.BF16 R116, R4, R34, RZ ;  /* 0x000000220474723c */ /* 0x000fe200000418ff */
[----:B------:R-:W3:Y:S01]  /*58f0*/  LDSM.16.MT88.4 R32, [R225+0x900] ;  /* 0x00090000e120783b */ /* 0x000ee20000004200 */
[----:B-1----:R-:W-:-:S06]  /*5900*/  FFMA.FTZ R8, R70, c[0x0][0x2d0], -R13 ;  /* 0x0000b40046087a23 */ /* 0x002fcc000001080d */
[C---:B------:R-:W-:Y:S01]  /*5910*/  HMMA.16816.F32.BF16 R80, R4.reuse, R20, RZ ;  /* 0x000000140450723c */ /* 0x040fe200000418ff */
[----:B------:R1:W-:Y:S07]  /*5920*/  MUFU.EX2 R163, R8 ;  /* 0x0000000800a37308 */ /* 0x0003ee0000000800 */
[C---:B------:R-:W-:Y:S01]  /*5930*/  HMMA.16816.F32.BF16 R96, R4.reuse, R22, RZ ;  /* 0x000000160460723c */ /* 0x040fe200000418ff */
[----:B------:R-:W4:Y:S07]  /*5940*/  LDSM.16.MT88.4 R20, [R228+0x900] ;  /* 0x00090000e414783b */ /* 0x000f2e0000004200 */
[----:B------:R-:W-:Y:S01]  /*5950*/  HMMA.16816.F32.BF16 R76, R4, R38, RZ ;  /* 0x00000026044c723c */ /* 0x000fe200000418ff */
[----:B-1----:R-:W-:-:S04]  /*5960*/  FFMA.FTZ R8, R71, c[0x0][0x2d0], -R13 ;  /* 0x0000b40047087a23 */ /* 0x002fc8000001080d */
[----:B------:R1:W1:Y:S03]  /*5970*/  MUFU.EX2 R213, R8 ;  /* 0x0000000800d57308 */ /* 0x0002660000000800 */
[C---:B------:R-:W-:Y:S08]  /*5980*/  HMMA.16816.F32.BF16 R104, R4.reuse, R28, RZ ;  /* 0x0000001c0468723c */ /* 0x040ff000000418ff */
[----:B------:R-:W-:Y:S01]  /*5990*/  HMMA.16816.F32.BF16 R108, R4, R30, RZ ;  /* 0x0000001e046c723c */ /* 0x000fe200000418ff */
[----:B------:R-:W-:Y:S01]  /*59a0*/  LDSM.16.MT88.4 R28, [R225+0x2100] ;  /* 0x00210000e11c783b */ /* 0x000fe20000004200 */
[----:B-1----:R-:W-:-:S06]  /*59b0*/  FFMA.FTZ R8, R60, c[0x0][0x2d0], -R12 ;  /* 0x0000b4003c087a23 */ /* 0x002fcc000001080c */
[C---:B------:R-:W-:Y:S01]  /*59c0*/  HMMA.16816.F32.BF16 R84, R4.reuse, R18, RZ ;  /* 0x000000120454723c */ /* 0x040fe200000418ff */
[----:B------:R-:W-:Y:S01]  /*59d0*/  F2FP.BF16.PACK_AB R10, R213, R163 ;  /* 0x000000a3d50a723e */ /* 0x000fe200000010ff */
[----:B------:R1:W-:Y:S06]  /*59e0*/  MUFU.EX2 R205, R8 ;  /* 0x0000000800cd7308 */ /* 0x0003ec0000000800 */
[----:B------:R-:W-:Y:S01]  /*59f0*/  HMMA.16816.F32.BF16 R52, R4, R40, RZ ;  /* 0x000000280434723c */ /* 0x000fe200000418ff */
[----:B-1----:R-:W-:-:S04]  /*5a00*/  FFMA.FTZ R8, R61, c[0x0][0x2d0], -R12 ;  /* 0x0000b4003d087a23 */ /* 0x002fc8000001080c */
[----:B------:R1:W1:Y:S02]  /*5a10*/  MUFU.EX2 R231, R8 ;  /* 0x0000000800e77308 */ /* 0x0002640000000800 */
[----:B-1----:R-:W-:Y:S01]  /*5a20*/  FFMA.FTZ R8, R62, c[0x0][0x2d0], -R12 ;  /* 0x0000b4003e087a23 */ /* 0x002fe2000001080c */
[----:B------:R-:W-:-:S05]  /*5a30*/  F2FP.BF16.PACK_AB R9, R231, R205 ;  /* 0x000000cde709723e */ /* 0x000fca00000010ff */
[----:B------:R1:W-:Y:S02]  /*5a40*/  MUFU.EX2 R236, R8 ;  /* 0x0000000800ec7308 */ /* 0x0003e40000000800 */
[----:B-1----:R-:W-:Y:S02]  /*5a50*/  FFMA.FTZ R8, R63, c[0x0][0x2d0], -R12 ;  /* 0x0000b4003f087a23 */ /* 0x002fe4000001080c */
[C---:B------:R-:W-:Y:S01]  /*5a60*/  HMMA.16816.F32.BF16 R60, R4.reuse, R36, RZ ;  /* 0x00000024043c723c */ /* 0x040fe200000418ff */
[----:B------:R-:W1:Y:S03]  /*5a70*/  LDSM.16.MT88.4 R36, [R226+0x2100] ;  /* 0x00210000e224783b */ /* 0x000e660000004200 */
[----:B------:R2:W2:Y:S02]  /*5a80*/  MUFU.EX2 R204, R8 ;  /* 0x0000000800cc7308 */ /* 0x0004a40000000800 */
[--C-:B--2---:R-:W-:Y:S01]  /*5a90*/  FFMA.FTZ R8, R68, c[0x0][0x2d0], -R2.reuse ;  /* 0x0000b40044087a23 */ /* 0x104fe20000010802 */
[----:B------:R-:W-:Y:S01]  /*5aa0*/  F2FP.BF16.PACK_AB R11, R204, R236 ;  /* 0x000000eccc0b723e */ /* 0x000fe200000010ff */
[----:B------:R-:W-:Y:S01]  /*5ab0*/  HMMA.16816.F32.BF16 R68, R4, R16, RZ ;  /* 0x000000100444723c */ /* 0x000fe200000418ff */
[----:B------:R-:W2:Y:S03]  /*5ac0*/  LDSM.16.MT88.4 R16, [R227+0x900] ;  /* 0x00090000e310783b */ /* 0x000ea60000004200 */
[----:B------:R3:W-:Y:S02]  /*5ad0*/  MUFU.EX2 R242, R8 ;  /* 0x0000000800f27308 */ /* 0x0007e40000000800 */
[----:B---3--:R-:W-:-:S06]  /*5ae0*/  FFMA.FTZ R8, R72, c[0x0][0x2d0], -R2 ;  /* 0x0000b40048087a23 */ /* 0x008fcc0000010802 */
[----:B------:R3:W1:Y:S02]  /*5af0*/  MUFU.EX2 R232, R8 ;  /* 0x0000000800e87308 */ /* 0x0006640000000800 */
[----:B---3--:R-:W-:-:S06]  /*5b00*/  FFMA.FTZ R8, R73, c[0x0][0x2d0], -R2 ;  /* 0x0000b40049087a23 */ /* 0x008fcc0000010802 */
[----:B------:R3:W-:Y:S02]  /*5b10*/  MUFU.EX2 R230, R8 ;  /* 0x0000000800e67308 */ /* 0x0007e40000000800 */
[----:B---3--:R-:W-:Y:S02]  /*5b20*/  FFMA.FTZ R8, R74, c[0x0][0x2d0], -R2 ;  /* 0x0000b4004a087a23 */ /* 0x008fe40000010802 */
[----:B------:R-:W-:Y:S01]  /*5b30*/  HMMA.16816.F32.BF16 R72, R4, R42, RZ ;  /* 0x0000002a0448723c */ /* 0x000fe200000418ff */
[----:B------:R-:W3:Y:S03]  /*5b40*/  LDSM.16.MT88.4 R40, [R228+0x2100] ;  /* 0x00210000e428783b */ /* 0x000ee60000004200 */
        /* <DEDUP_REMOVED lines=17> */
[C---:B------:R-:W-:Y:S08]  /*5c60*/  HMMA.16816.F32.BF16 R200, R8.reuse, R24, R196 ;  /* 0x0000001808c8723c */ /* 0x040ff000000418c4 */
[C---:B------:R-:W-:Y:S08]  /*5c70*/  HMMA.16816.F32.BF16 R152, R8.reuse, R34, R152 ;  /* 0x000000220898723c */ /* 0x040ff00000041898 */
[-C--:B------:R-:W-:Y:S08]  /*5c80*/  HMMA.16816.F32.BF16 R176, R8, R32.reuse, R176 ;  /* 0x0000002008b0723c */ /* 0x080ff000000418b0 */
[----:B------:R-:W-:Y:S01]  /*5c90*/  HMMA.16816.F32.BF16 R64, R4, R32, R64 ;  /* 0x000000200440723c */ /* 0x000fe20000041840 */
[----:B------:R-:W-:Y:S01]  /*5ca0*/  MOV R196, R200 ;  /* 0x000000c800c47202 */ /* 0x000fe20000000f00 */
[----:B------:R-:W-:-:S05]  /*5cb0*/  IMAD.MOV.U32 R197, RZ, RZ, R203 ;  /* 0x000000ffffc57224 */ /* 0x000fca00078e00cb */
[----:B------:R-:W-:Y:S01]  /*5cc0*/  IMAD.MOV.U32 R32, RZ, RZ, R201 ;  /* 0x000000ffff207224 */ /* 0x000fe200078e00c9 */
[----:B----4-:R-:W-:Y:S01]  /*5cd0*/  HMMA.16816.F32.BF16 R220, R8, R20, R192 ;  /* 0x0000001408dc723c */ /* 0x010fe200000418c0 */
[----:B------:R-:W-:-:S07]  /*5ce0*/  IMAD.MOV.U32 R33, RZ, RZ, R202 ;  /* 0x000000ffff217224 */ /* 0x000fce00078e00ca */
[C---:B------:R-:W-:Y:S07]  /*5cf0*/  HMMA.16816.F32.BF16 R192, R8.reuse, R36, R180 ;  /* 0x0000002408c0723c */ /* 0x040fee00000418b4 */
[----:B------:R-:W-:Y:S01]  /*5d00*/  IMAD.MOV.U32 R182, RZ, RZ, R32 ;  /* 0x000000ffffb67224 */ /* 0x000fe200078e0020 */
[----:B------:R-:W-:Y:S01]  /*5d10*/  HMMA.16816.F32.BF16 R208, R8, R16, R188 ;  /* 0x0000001008d0723c */ /* 0x000fe200000418bc */
[----:B------:R-:W-:Y:S01]  /*5d20*/  IMAD.MOV.U32 R32, RZ, RZ, R207 ;  /* 0x000000ffff207224 */ /* 0x000fe200078e00cf */
[----:B------:R-:W-:Y:S01]  /*5d30*/  MOV R180, R205 ;  /* 0x000000cd00b47202 */ /* 0x000fe20000000f00 */
[----:B------:R-:W-:Y:S01]  /*5d40*/  IMAD.MOV.U32 R181, RZ, RZ, R213 ;  /* 0x000000ffffb57224 */ /* 0x000fe200078e00d5 */
[----:B------:R-:W-:-:S02]  /*5d50*/  MOV R183, R33 ;  /* 0x0000002100b77202 */ /* 0x000fc40000000f00 */
[----:B------:R-:W-:Y:S02]  /*5d60*/  MOV R33, R212 ;  /* 0x000000d400217202 */ /* 0x000fe40000000f00 */
[C---:B------:R-:W-:Y:S07]  /*5d70*/  HMMA.16816.F32.BF16 R200, R8.reuse, R28, R184 ;  /* 0x0000001c08c8723c */ /* 0x040fee00000418b8 */
[----:B------:R-:W-:Y:S01]  /*5d80*/  IMAD.MOV.U32 R187, RZ, RZ, R206 ;  /* 0x000000ffffbb7224 */ /* 0x000fe200078e00ce */
[----:B------:R-:W-:Y:S01]  /*5d90*/  HMMA.16816.F32.BF16 R248, R8, R26, R148 ;  /* 0x0000001a08f8723c */ /* 0x000fe20000041894 */
[----:B------:R-:W-:Y:S01]  /*5da0*/  MOV R186, R214 ;  /* 0x000000d600ba7202 */ /* 0x000fe20000000f00 */
[----:B------:R-:W-:-:S02]  /*5db0*/  IMAD.MOV.U32 R184, RZ, RZ, R197 ;  /* 0x000000ffffb87224 */ /* 0x000fc400078e00c5 */
[----:B------:R-:W-:-:S03]  /*5dc0*/  IMAD.MOV.U32 R185, RZ, RZ, R196 ;  /* 0x000000ffffb97224 */ /* 0x000fc600078e00c4 */
[----:B------:R-:W-:Y:S01]  /*5dd0*/  IMAD.MOV.U32 R151, RZ, RZ, R204 ;  /* 0x000000ffff977224 */ /* 0x000fe200078e00cc */
[C---:B---3--:R-:W-:Y:S01]  /*5de0*/  HMMA.16816.F32.BF16 R188, R8.reuse, R40, R172 ;  /* 0x0000002808bc723c */ /* 0x048fe200000418ac */
[----:B------:R-:W-:Y:S02]  /*5df0*/  IMAD.MOV.U32 R149, RZ, RZ, R181 ;  /* 0x000000ffff957224 */ /* 0x000fe400078e00b5 */
[----:B------:R-:W-:Y:S02]  /*5e00*/  IMAD.MOV.U32 R181, RZ, RZ, R230 ;  /* 0x000000ffffb57224 */ /* 0x000fe400078e00e6 */
[----:B------:R-:W-:Y:S01]  /*5e10*/  IMAD.MOV.U32 R150, RZ, RZ, R151 ;  /* 0x000000ffff967224 */ /* 0x000fe200078e0097 */
[----:B------:R-:W-:Y:S01]  /*5e20*/  MOV R151, R180 ;  /* 0x000000b400977202 */ /* 0x000fe20000000f00 */
[----:B------:R-:W-:Y:S01]  /*5e30*/  IMAD.MOV.U32 R148, RZ, RZ, R184 ;  /* 0x000000ffff947224 */ /* 0x000fe200078e00b8 */
[----:B-1----:R-:W-:Y:S01]  /*5e40*/  HMMA.16816.F32.BF16 R172, R8, R44, R156 ;  /* 0x0000002c08ac723c */ /* 0x002fe2000004189c */
[----:B------:R-:W-:Y:S01]  /*5e50*/  MOV R180, R186 ;  /* 0x000000ba00b47202 */ /* 0x000fe20000000f00 */
[----:B------:R-:W-:Y:S01]  /*5e60*/  IMAD.MOV.U32 R184, RZ, RZ, R238 ;  /* 0x000000ffffb87224 */ /* 0x000fe200078e00ee */
[----:B------:R-:W-:-:S04]  /*5e70*/  MOV R186, R240 ;  /* 0x000000f000ba7202 */ /* 0x000fc80000000f00 */
[----:B------:R-:W-:Y:S01]  /*5e80*/  IMAD.MOV.U32 R159, RZ, RZ, R152 ;  /* 0x000000ffff9f7224 */ /* 0x000fe200078e0098 */
[----:B------:R-:W-:Y:S01]  /*5e90*/  HMMA.16816.F32.BF16 R204, R8, R18, R136 ;  /* 0x0000001208cc723c */ /* 0x000fe20000041888 */
[----:B------:R-:W-:Y:S01]  /*5ea0*/  IMAD.MOV.U32 R158, RZ, RZ, R153 ;  /* 0x000000ffff9e7224 */ /* 0x000fe200078e0099 */
[----:B------:R-:W-:Y:S01]  /*5eb0*/  MOV R157, R154 ;  /* 0x0000009a009d7202 */ /* 0x000fe20000000f00 */
[----:B------:R-:W-:-:S05]  /*5ec0*/  IMAD.MOV.U32 R156, RZ, RZ, R155 ;  /* 0x000000ffff9c7224 */ /* 0x000fca00078e009b */
[C---:B------:R-:W-:Y:S08]  /*5ed0*/  HMMA.16816.F32.BF16 R136, R8.reuse, R42, R120 ;  /* 0x0000002a0888723c */ /* 0x040ff00000041878 */
[C---:B------:R-:W-:Y:S07]  /*5ee0*/  HMMA.16816.F32.BF16 R212, R8.reuse, R22, R140 ;  /* 0x0000001608d4723c */ /* 0x040fee000004188c */
[----:B------:R-:W-:Y:S01]  /*5ef0*/  IMAD.MOV.U32 R142, RZ, RZ, R182 ;  /* 0x000000ffff8e7224 */ /* 0x000fe200078e00b6 */
[C---:B------:R-:W-:Y:S01]  /*5f00*/  HMMA.16816.F32.BF16 R196, R8.reuse, R30, R132 ;  /* 0x0000001e08c4723c */ /* 0x040fe20000041884 */
        /* <DEDUP_REMOVED lines=8> */
[----:B------:R-:W-:Y:S01]  /*5f90*/  MOV R133, R183 ;  /* 0x000000b700857202 */ /* 0x000fe20000000f00 */
[----:B------:R-:W-:Y:S01]  /*5fa0*/  IMAD.MOV.U32 R132, RZ, RZ, R184 ;  /* 0x000000ffff847224 */ /* 0x000fe200078e00b8 */
[----:B------:R-:W-:Y:S01]  /*5fb0*/  MOV R183, R186 ;  /* 0x000000ba00b77202 */ /* 0x000fe20000000f00 */
[----:B------:R-:W-:Y:S01]  /*5fc0*/  IMAD.MOV.U32 R182, RZ, RZ, R187 ;  /* 0x000000ffffb67224 */ /* 0x000fe200078e00bb */
[----:B------:R-:W-:Y:S01]  /*5fd0*/  MOV R180, R33 ;  /* 0x0000002100b47202 */ /* 0x000fe20000000f00 */
[----:B------:R-:W-:-:S02]  /*5fe0*/  IMAD.MOV.U32 R135, RZ, RZ, R181 ;  /* 0x000000ffff877224 */ /* 0x000fc400078e00b5 */
[----:B------:R-:W-:Y:S01]  /*5ff0*/  HMMA.16816.F32.BF16 R120, R8, R46, R112 ;  /* 0x0000002e0878723c */ /* 0x000fe20000041870 */
[----:B------:R-:W-:Y:S02]  /*6000*/  IMAD.MOV.U32 R130, RZ, RZ, R232 ;  /* 0x000000ffff827224 */ /* 0x000fe400078e00e8 */
[----:B------:R-:W-:Y:S02]  /*6010*/  IMAD.MOV.U32 R129, RZ, RZ, R231 ;  /* 0x000000ffff817224 */ /* 0x000fe400078e00e7 */
[----:B------:R-:W-:Y:S02]  /*6020*/  IMAD.MOV.U32 R131, RZ, RZ, R185 ;  /* 0x000000ffff837224 */ /* 0x000fe400078e00b9 */
[----:B------:R-:W-:Y:S01]  /*6030*/  LDSM.16.MT88.4 R184, [R225+0x1100] ;  /* 0x00110000e1b8783b */ /* 0x000fe20000004200 */
[----:B------:R-:W-:Y:S01]  /*6040*/  HMMA.16816.F32.BF16 R8, R4, R28, R68 ;  /* 0x0000001c0408723c */ /* 0x000fe20000041844 */
[----:B------:R-:W-:-:S07]  /*6050*/  IMAD.MOV.U32 R181, RZ, RZ, R32 ;  /* 0x000000ffffb57224 */ /* 0x000fce00078e0020 */
[C---:B------:R-:W-:Y:S08]  /*6060*/  HMMA.16816.F32.BF16 R80, R4.reuse, R16, R80 ;  /* 0x000000100450723c */ /* 0x040ff00000041850 */
[C---:B------:R-:W-:Y:S08]  /*6070*/  HMMA.16816.F32.BF16 R216, R4.reuse, R20, R92 ;  /* 0x0000001404d8723c */ /* 0x040ff0000004185c */
[----:B------:R-:W-:Y:S01]  /*6080*/  IMAD.MOV.U32 R71, RZ, RZ, R8 ;  /* 0x000000ffff477224 */ /* 0x000fe200078e0008 */
[----:B------:R-:W-:Y:S01]  /*6090*/  MOV R69, R10 ;  /* 0x0000000a00457202 */ /* 0x000fe20000000f00 */
[----:B------:R-:W-:Y:S01]  /*60a0*/  IMAD.MOV.U32 R70, RZ, RZ, R9 ;  /* 0x000000ffff467224 */ /* 0x000fe200078e0009 */
[----:B------:R-:W-:Y:S01]  /*60b0*/  HMMA.16816.F32.BF16 R52, R4, R40, R52 ;  /* 0x000000280434723c */ /* 0x000fe20000041834 */
[----:B------:R-:W-:-:S04]  /*60c0*/  IMAD.MOV.U32 R68, RZ, RZ, R11 ;  /* 0x000000ffff447224 */ /* 0x000fc800078e000b */
[----:B------:R-:W-:Y:S01]  /*60d0*/  IMAD.MOV.U32 R93, RZ, RZ, R83 ;  /* 0x000000ffff5d7224 */ /* 0x000fe200078e0053 */
[----:B------:R-:W-:Y:S01]  /*60e0*/  MOV R95, R81 ;  /* 0x00000051005f7202 */ /* 0x000fe20000000f00 */
[----:B------:R-:W-:Y:S01]  /*60f0*/  IMAD.MOV.U32 R94, RZ, RZ, R82 ;  /* 0x000000ffff5e7224 */ /* 0x000fe200078e0052 */
[C---:B------:R-:W-:Y:S01]  /*6100*/  HMMA.16816.F32.BF16 R8, R4.reuse, R36, R60 ;  /* 0x000000240408723c */ /* 0x040fe2000004183c */
[----:B------:R-:W-:Y:S01]  /*6110*/  MOV R92, R80 ;  /* 0x00000050005c7202 */ /* 0x000fe20000000f00 */
[----:B------:R-:W1:Y:S06]  /*6120*/  LDSM.16.MT88.4 R60, [R227+0x1100] ;  /* 0x00110000e33c783b */ /* 0x000e6c0000004200 */
[C---:B------:R-:W-:Y:S08]  /*6130*/  HMMA.16816.F32.BF16 R48, R4.reuse, R44, R48 ;  /* 0x0000002c0430723c */ /* 0x040ff00000041830 */
[----:B------:R-:W-:Y:S01]  /*6140*/  IMAD.MOV.U32 R240, RZ, RZ, R52 ;  /* 0x000000fffff07224 */ /* 0x000fe200078e0034 */
[----:B------:R-:W-:Y:S01]  /*6150*/  HMMA.16816.F32.BF16 R44, R4, R46, R56 ;  /* 0x0000002e042c723c */ /* 0x000fe20000041838 */
[----:B------:R-:W-:Y:S01]  /*6160*/  MOV R239, R53 ;  /* 0x0000003500ef7202 */ /* 0x000fe20000000f00 */
[----:B------:R-:W-:-:S02]  /*6170*/  IMAD.MOV.U32 R238, RZ, RZ, R54 ;  /* 0x000000ffffee7224 */ /* 0x000fc400078e0036 */
[----:B------:R-:W-:-:S03]  /*6180*/  IMAD.MOV.U32 R237, RZ, RZ, R55 ;  /* 0x000000ffffed7224 */ /* 0x000fc600078e0037 */
[----:B------:R-:W-:Y:S01]  /*6190*/  IMAD.MOV.U32 R83, RZ, RZ, R8 ;  /* 0x000000ffff537224 */ /* 0x000fe200078e0008 */
[----:B------:R-:W-:Y:S01]  /*61a0*/  MOV R81, R10 ;  /* 0x0000000a00517202 */ /* 0x000fe20000000f00 */
[----:B------:R-:W-:Y:S01]  /*61b0*/  FFMA.FTZ R8, R161, c[0x0][0x2d0], -R13 ;  /* 0x0000b400a1087a23 */ /* 0x000fe2000001080d */
[----:B------:R-:W-:Y:S01]  /*61c0*/  MOV R59, R150 ;  /* 0x00000096003b7202 */ /* 0x000fe20000000f00 */
[----:B------:R-:W-:Y:S01]  /*61d0*/  IMAD.MOV.U32 R82, RZ, RZ, R9 ;  /* 0x000000ffff527224 */ /* 0x000fe200078e0009 */
[----:B------:R-:W-:Y:S01]  /*61e0*/  HMMA.16816.F32.BF16 R36, R4, R38, R76 ;  /* 0x000000260424723c */ /* 0x000fe2000004184c */
[----:B------:R2:W-:Y:S01]  /*61f0*/  MUFU.EX2 R112, R8 ;  /* 0x0000000800707308 */ /* 0x0005e20000000800 */
[----:B------:R-:W-:Y:S01]  /*6200*/  IMAD.MOV.U32 R80, RZ, RZ, R11 ;  /* 0x000000ffff507224 */ /* 0x000fe200078e000b */
[----:B------:R-:W3:Y:S01]  /*6210*/  LDSM.16.MT88.4 R76, [R225+0x2900] ;  /* 0x00290000e14c783b */ /* 0x000ee20000004200 */
[----:B------:R-:W-:Y:S02]  /*6220*/  IMAD.MOV.U32 R150, RZ, RZ, R180 ;  /* 0x000000ffff967224 */ /* 0x000fe400078e00b4 */
[----:B------:R-:W-:-:S02]  /*6230*/  IMAD.MOV.U32 R58, RZ, RZ, R182 ;  /* 0x000000ffff3a7224 */ /* 0x000fc400078e00b6 */
[----:B------:R-:W-:Y:S01]  /*6240*/  IMAD.MOV.U32 R57, RZ, RZ, R183 ;  /* 0x000000ffff397224 */ /* 0x000fe200078e00b7 */
[----:B------:R-:W-:Y:S01]  /*6250*/  HMMA.16816.F32.BF16 R104, R4, R24, R104 ;  /* 0x000000180468723c */ /* 0x000fe20000041868 */
[----:B------:R-:W-:Y:S01]  /*6260*/  MOV R115, R150 ;  /* 0x0000009600737202 */ /* 0x000fe20000000f00 */
[----:B--2---:R-:W-:-:S06]  /*6270*/  FFMA.FTZ R8, R160, c[0x0][0x2d0], -R13 ;  /* 0x0000b400a0087a23 */ /* 0x004fcc000001080d */
[C---:B------:R-:W-:Y:S01]  /*6280*/  HMMA.16816.F32.BF16 R32, R4.reuse, R34, R116 ;  /* 0x000000220420723c */ /* 0x040fe20000041874 */
[----:B------:R-:W-:Y:S01]  /*6290*/  IMAD.MOV.U32 R160, RZ, RZ, R68 ;  /* 0x000000ffffa07224 */ /* 0x000fe200078e0044 */
[----:B------:R2:W4:Y:S06]  /*62a0*/  MUFU.EX2 R236, R8 ;  /* 0x0000000800ec7308 */ /* 0x00052c0000000800 */
[C---:B------:R-:W-:Y:S01]  /*62b0*/  HMMA.16816.F32.BF16 R24, R4.reuse, R26, R108 ;  /* 0x0000001a0418723c */ /* 0x040fe2000004186c */
[----:B------:R-:W-:Y:S07]  /*62c0*/  LDSM.16.MT88.4 R108, [R228+0x2900] ;  /* 0x00290000e46c783b */ /* 0x000fee0000004200 */
[----:B------:R-:W-:Y:S01]  /*62d0*/  HMMA.16816.F32.BF16 R20, R4, R22, R100 ;  /* 0x000000160414723c */ /* 0x000fe20000041864 */
[----:B--2---:R-:W-:Y:S01]  /*62e0*/  FFMA.FTZ R8, R147, c[0x0][0x2d0], -R13 ;  /* 0x0000b40093087a23 */ /* 0x004fe2000001080d */
[----:B----4-:R-:W-:-:S02]  /*62f0*/  F2FP.BF16.PACK_AB R128, R236, R112 ;  /* 0x00000070ec80723e */ /* 0x010fc400000010ff */
[----:B------:R-:W-:Y:S01]  /*6300*/  MOV R147, R69 ;  /* 0x0000004500937202 */ /* 0x000fe20000000f00 */
[----:B------:R2:W-:Y:S03]  /*6310*/  MUFU.EX2 R230, R8 ;  /* 0x0000000800e67308 */ /* 0x0005e60000000800 */
[----:B------:R-:W-:Y:S01]  /*6320*/  HMMA.16816.F32.BF16 R28, R4, R30, R84 ;  /* 0x0000001e041c723c */ /* 0x000fe20000041854 */
[----:B--2---:R-:W-:Y:S02]  /*6330*/  FFMA.FTZ R8, R146, c[0x0][0x2d0], -R13 ;  /* 0x0000b40092087a23 */ /* 0x004fe4000001080d */
[----:B------:R-:W-:Y:S02]  /*6340*/  IMAD.MOV.U32 R146, RZ, RZ, R70 ;  /* 0x000000ffff927224 */ /* 0x000fe400078e0046 */
[----:B------:R2:W-:Y:S02]  /*6350*/  MUFU.EX2 R16, R8 ;  /* 0x0000000800107308 */ /* 0x0005e40000000800 */
[----:B--2---:R-:W-:-:S06]  /*6360*/  FFMA.FTZ R8, R125, c[0x0][0x2d0], -R12 ;  /* 0x0000b4007d087a23 */ /* 0x004fcc000001080c */
[----:B------:R2:W-:Y:S02]  /*6370*/  MUFU.EX2 R113, R8 ;  /* 0x0000000800717308 */ /* 0x0005e40000000800 */
[----:B--2---:R-:W-:-:S06]  /*6380*/  FFMA.FTZ R8, R124, c[0x0][0x2d0], -R12 ;  /* 0x0000b4007c087a23 */ /* 0x004fcc000001080c */
[----:B------:R2:W-:Y:S02]  /*6390*/  MUFU.EX2 R232, R8 ;  /* 0x0000000800e87308 */ /* 0x0005e40000000800 */
[----:B--2---:R-:W-:Y:S02]  /*63a0*/  FFMA.FTZ R8, R91, c[0x0][0x2d0], -R12 ;  /* 0x0000b4005b087a23 */ /* 0x004fe4000001080c */
[----:B------:R-:W-:-:S04]  /*63b0*/  IMAD.MOV.U32 R91, RZ, RZ, R71 ;  /* 0x000000ffff5b7224 */ /* 0x000fc800078e0047 */
[----:B------:R2:W-:Y:S02]  /*63c0*/  MUFU.EX2 R52, R8 ;  /* 0x0000000800347308 */ /* 0x0005e40000000800 */
[----:B--2---:R-:W-:Y:S01]  /*63d0*/  FFMA.FTZ R8, R90, c[0x0][0x2d0], -R12 ;  /* 0x0000b4005a087a23 */ /* 0x004fe2000001080c */
[----:B------:R-:W-:-:S05]  /*63e0*/  MOV R90, R93 ;  /* 0x0000005d005a7202 */ /* 0x000fca0000000f00 */
[----:B------:R2:W-:Y:S02]  /*63f0*/  MUFU.EX2 R13, R8 ;  /* 0x00000008000d7308 */ /* 0x0005e40000000800 */
[----:B--2---:R-:W-:-:S06]  /*6400*/  FFMA.FTZ R8, R126, c[0x0][0x2d0], -R2 ;  /* 0x0000b4007e087a23 */ /* 0x004fcc0000010802 */
[----:B------:R2:W-:Y:S02]  /*6410*/  MUFU.EX2 R12, R8 ;  /* 0x00000008000c7308 */ /* 0x0005e40000000800 */
[----:B--2---:R-:W-:Y:S02]  /*6420*/  FFMA.FTZ R8, R144, c[0x0][0x2d0], -R2 ;  /* 0x0000b40090087a23 */ /* 0x004fe40000010802 */
[----:B------:R-:W-:-:S04]  /*6430*/  IMAD.MOV.U32 R144, RZ, RZ, R94 ;  /* 0x000000ffff907224 */ /* 0x000fc800078e005e */
[----:B------:R2:W4:Y:S02]  /*6440*/  MUFU.EX2 R231, R8 ;  /* 0x0000000800e77308 */ /* 0x0005240000000800 */
[--C-:B--2---:R-:W-:Y:S01]  /*6450*/  FFMA.FTZ R8, R145, c[0x0][0x2d0], -R2.reuse ;  /* 0x0000b40091087a23 */ /* 0x104fe20000010802 */
[----:B----4-:R-:W-:Y:S01]  /*6460*/  F2FP.BF16.PACK_AB R124, R231, R12 ;  /* 0x0000000ce77c723e */ /* 0x010fe200000010ff */
[----:B------:R-:W-:-:S04]  /*6470*/  FFMA.FTZ R2, R127, c[0x0][0x2d0], -R2 ;  /* 0x0000b4007f027a23 */ /* 0x000fc80000010802 */
[----:B------:R2:W-:Y:S01]  /*6480*/  MUFU.EX2 R40, R8 ;  /* 0x0000000800287308 */ /* 0x0005e20000000800 */
[----:B------:R-:W-:-:S07]  /*6490*/  IMAD.MOV.U32 R145, RZ, RZ, R95 ;  /* 0x000000ffff917224 */ /* 0x000fce00078e005f */
[----:B------:R4:W-:Y:S01]  /*64a0*/  MUFU.EX2 R17, R2 ;  /* 0x0000000200117308 */ /* 0x0009e20000000800 */
[----:B--2---:R-:W-:Y:S07]  /*64b0*/  HMMA.16816.F32.BF16 R8, R4, R18, R96 ;  /* 0x000000120408723c */ /* 0x004fee0000041860 */
[----:B------:R-:W-:Y:S01]  /*64c0*/  MOV R18, R16 ;  /* 0x0000001000127202 */ /* 0x000fe20000000f00 */
[----:B----4-:R-:W-:Y:S01]  /*64d0*/  FFMA.FTZ R2, R89, c[0x0][0x2d0], -R0 ;  /* 0x0000b40059027a23 */ /* 0x010fe20000010800 */
[----:B------:R-:W-:Y:S01]  /*64e0*/  MOV R97, R130 ;  /* 0x0000008200617202 */ /* 0x000fe20000000f00 */
[----:B------:R-:W-:Y:S01]  /*64f0*/  IMAD.MOV.U32 R19, RZ, RZ, R13 ;  /* 0x000000ffff137224 */ /* 0x000fe200078e000d */
[----:B------:R-:W-:Y:S01]  /*6500*/  F2FP.BF16.PACK_AB R130, R18, R230 ;  /* 0x000000e61282723e */ /* 0x000fe200000010ff */
[----:B------:R2:W-:Y:S01]  /*6510*/  MUFU.EX2 R16, R2 ;  /* 0x0000000200107308 */ /* 0x0005e20000000800 */
[----:B------:R-:W-:-:S02]  /*6520*/  IMAD.MOV.U32 R89, RZ, RZ, R132 ;  /* 0x000000ffff597224 */ /* 0x000fc400078e0084 */
[----:B------:R-:W-:Y:S02]  /*6530*/  IMAD.MOV.U32 R132, RZ, RZ, R141 ;  /* 0x000000ffff847224 */ /* 0x000fe400078e008d */
[----:B------:R-:W-:Y:S02]  /*6540*/  IMAD.MOV.U32 R99, RZ, RZ, R92 ;  /* 0x000000ffff637224 */ /* 0x000fe400078e005c */
[----:B------:R-:W-:Y:S01]  /*6550*/  LDSM.16.MT88.4 R92, [R226+0x2900] ;  /* 0x00290000e25c783b */ /* 0x000fe20000004200 */
[----:B------:R-:W-:Y:S01]  /*6560*/  IMAD.MOV.U32 R98, RZ, RZ, R129 ;  /* 0x000000ffff627224 */ /* 0x000fe200078e0081 */
[----:B------:R-:W-:Y:S01]  /*6570*/  F2FP.BF16.PACK_AB R129, R232, R113 ;  /* 0x00000071e881723e */ /* 0x000fe200000010ff */
[----:B------:R-:W-:Y:S02]  /*6580*/  IMAD.MOV.U32 R96, RZ, RZ, R131 ;  /* 0x000000ffff607224 */ /* 0x000fe400078e0083 */
[----:B------:R-:W-:Y:S02]  /*6590*/  IMAD.MOV.U32 R56, RZ, RZ, R99 ;  /* 0x000000ffff387224 */ /* 0x000fe400078e0063 */
[----:B--2---:R-:W-:Y:S01]  /*65a0*/  FFMA.FTZ R2, R88, c[0x0][0x2d0], -R0 ;  /* 0x0000b40058027a23 */ /* 0x004fe20000010800 */
[----:B------:R-:W-:Y:S01]  /*65b0*/  MOV R88, R133 ;  /* 0x0000008500587202 */ /* 0x000fe20000000f00 */
[----:B------:R-:W-:-:S02]  /*65c0*/  IMAD.MOV.U32 R133, RZ, RZ, R142 ;  /* 0x000000ffff857224 */ /* 0x000fc400078e008e */
[----:B------:R2:W4:Y:S02]  /*65d0*/  MUFU.EX2 R13, R2 ;  /* 0x00000002000d7308 */ /* 0x0005240000000800 */
[--C-:B--2---:R-:W-:Y:S01]  /*65e0*/  FFMA.FTZ R2, R14, c[0x0][0x2d0], -R0.reuse ;  /* 0x0000b4000e027a23 */ /* 0x104fe20000010800 */
[----:B----4-:R-:W-:Y:S01]  /*65f0*/  F2FP.BF16.PACK_AB R125, R13, R16 ;  /* 0x000000100d7d723e */ /* 0x010fe200000010ff */
[----:B------:R-:W-:Y:S01]  /*6600*/  FFMA.FTZ R0, R15, c[0x0][0x2d0], -R0 ;  /* 0x0000b4000f007a23 */ /* 0x000fe20000010800 */
[----:B------:R-:W-:Y:S01]  /*6610*/  MOV R15, R52 ;  /* 0x00000034000f7202 */ /* 0x000fe20000000f00 */
[----:B------:R-:W-:Y:S02]  /*6620*/  IMAD.MOV.U32 R14, RZ, RZ, R40 ;  /* 0x000000ffff0e7224 */ /* 0x000fe400078e0028 */
[----:B------:R-:W-:Y:S01]  /*6630*/  MUFU.EX2 R2, R2 ;  /* 0x0000000200027308 */ /* 0x000fe20000000800 */
[----:B------:R-:W-:Y:S01]  /*6640*/  HMMA.16816.F32.BF16 R40, R4, R42, R72 ;  /* 0x0000002a0428723c */ /* 0x000fe20000041848 */
[----:B------:R-:W2:Y:S01]  /*6650*/  LDSM.16.MT88.4 R4, [R227+0x2900] ;  /* 0x00290000e304783b */ /* 0x000ea20000004200 */
[----:B------:R-:W-:-:S02]  /*6660*/  F2FP.BF16.PACK_AB R126, R17, R14 ;  /* 0x0000000e117e723e */ /* 0x000fc400000010ff */
[----:B------:R-:W-:-:S03]  /*6670*/  F2FP.BF16.PACK_AB R131, R19, R15 ;  /* 0x0000000f1383723e */ /* 0x000fc600000010ff */
[----:B------:R-:W4:Y:S01]  /*6680*/  MUFU.EX2 R0, R0 ;  /* 0x0000000000007308 */ /* 0x000f220000000800 */
[----:B------:R-:W-:Y:S01]  /*6690*/  IMAD.MOV.U32 R72, RZ, RZ, R149 ;  /* 0x000000ffff487224 */ /* 0x000fe200078e0095 */
[----:B------:R-:W-:Y:S01]  /*66a0*/  MOV R73, R140 ;  /* 0x0000008c00497202 */ /* 0x000fe20000000f00 */
[----:B------:R-:W-:Y:S01]  /*66b0*/  IMAD.MOV.U32 R149, RZ, RZ, R151 ;  /* 0x000000ffff957224 */ /* 0x000fe200078e0097 */
[----:B------:R-:W-:Y:S01]  /*66c0*/  MOV R151, R181 ;  /* 0x000000b500977202 */ /* 0x000fe20000000f00 */
[----:B------:R-:W-:Y:S01]  /*66d0*/  IMAD.MOV.U32 R75, RZ, RZ, R134 ;  /* 0x000000ffff4b7224 */ /* 0x000fe200078e0086 */
[----:B------:R-:W-:Y:S01]  /*66e0*/  MOV R134, R143 ;  /* 0x0000008f00867202 */ /* 0x000fe20000000f00 */
[----:B------:R-:W-:Y:S01]  /*66f0*/  IMAD.MOV.U32 R74, RZ, RZ, R135 ;  /* 0x000000ffff4a7224 */ /* 0x000fe200078e0087 */
[----:B------:R-:W-:Y:S01]  /*6700*/  LDSM.16.MT88.4 R140, [R226+0x1100] ;  /* 0x00110000e28c783b */ /* 0x000fe20000004200 */
[----:B------:R-:W-:Y:S01]  /*6710*/  IMAD.MOV.U32 R135, RZ, RZ, R148 ;  /* 0x000000ffff877224 */ /* 0x000fe200078e0094 */
[----:B-1----:R-:W-:Y:S01]  /*6720*/  HMMA.16816.F32.BF16 R52, R128, R60, R208 ;  /* 0x0000003c8034723c */ /* 0x002fe200000418d0 */
[----:B------:R-:W-:-:S02]  /*6730*/  IMAD.MOV.U32 R161, RZ, RZ, R149 ;  /* 0x000000ffffa17224 */ /* 0x000fc400078e0095 */
[----:B------:R-:W-:Y:S01]  /*6740*/  IMAD.MOV.U32 R114, RZ, RZ, R151 ;  /* 0x000000ffff727224 */ /* 0x000fe200078e0097 */
[----:B----4-:R-:W-:-:S03]  /*6750*/  F2FP.BF16.PACK_AB R127, R0, R2 ;  /* 0x00000002007f723e */ /* 0x010fc600000010ff */
[----:B------:R-:W-:Y:S01]  /*6760*/  IMAD.MOV.U32 R208, RZ, RZ, R73 ;  /* 0x000000ffffd07224 */ /* 0x000fe200078e0049 */
[----:B---3--:R-:W-:Y:S01]  /*6770*/  HMMA.16816.F32.BF16 R68, R128, R76, R200 ;  /* 0x0000004c8044723c */ /* 0x008fe200000418c8 */
[----:B------:R-:W-:Y:S01]  /*6780*/  IMAD.MOV.U32 R73, RZ, RZ, R146 ;  /* 0x000000ffff497224 */ /* 0x000fe200078e0092 */
[----:B------:R-:W-:Y:S01]  /*6790*/  MOV R211, R72 ;  /* 0x0000004800d37202 */ /* 0x000fe20000000f00 */
[----:B------:R-:W-:Y:S01]  /*67a0*/  IMAD.MOV.U32 R210, RZ, RZ, R113 ;  /* 0x000000ffffd27224 */ /* 0x000fe200078e0071 */
[----:B------:R-:W-:Y:S02]  /*67b0*/  MOV R72, R91 ;  /* 0x0000005b00487202 */ /* 0x000fe40000000f00 */
        /* <DEDUP_REMOVED lines=13> */
[----:B--2---:R-:W-:Y:S01]  /*6890*/  HMMA.16816.F32.BF16 R116, R128, R4, R172 ;  /* 0x000000048074723c */ /* 0x004fe200000418ac */
[----:B------:R-:W1:Y:S01]  /*68a0*/  LDSM.16.MT88.4 R156, [R228+0x1100] ;  /* 0x00110000e49c783b */ /* 0x000e620000004200 */
[----:B------:R-:W-:-:S02]  /*68b0*/  MOV R89, R82 ;  /* 0x0000005200597202 */ /* 0x000fc40000000f00 */
[----:B------:R-:W-:-:S03]  /*68c0*/  MOV R209, R112 ;  /* 0x0000007000d17202 */ /* 0x000fc60000000f00 */
[----:B------:R-:W-:Y:S01]  /*68d0*/  MOV R174, R96 ;  /* 0x0000006000ae7202 */ /* 0x000fe20000000f00 */
[----:B------:R-:W-:Y:S01]  /*68e0*/  IMAD.MOV.U32 R172, RZ, RZ, R114 ;  /* 0x000000ffffac7224 */ /* 0x000fe200078e0072 */
[----:B------:R-:W-:Y:S01]  /*68f0*/  MOV R173, R115 ;  /* 0x0000007300ad7202 */ /* 0x000fe20000000f00 */
[----:B------:R-:W-:Y:S01]  /*6900*/  HMMA.16816.F32.BF16 R100, R128, R108, R188 ;  /* 0x0000006c8064723c */ /* 0x000fe200000418bc */
[----:B------:R-:W-:-:S07]  /*6910*/  MOV R175, R161 ;  /* 0x000000a100af7202 */ /* 0x000fce0000000f00 */
[C---:B------:R-:W-:Y:S08]  /*6920*/  HMMA.16816.F32.BF16 R188, R128.reuse, R186, R64 ;  /* 0x000000ba80bc723c */ /* 0x040ff00000041840 */
[C---:B------:R-:W-:Y:S08]  /*6930*/  HMMA.16816.F32.BF16 R64, R128.reuse, R62, R204 ;  /* 0x0000003e8040723c */ /* 0x040ff000000418cc */
[C---:B------:R-:W-:Y:S08]  /*6940*/  HMMA.16816.F32.BF16 R84, R128.reuse, R92, R192 ;  /* 0x0000005c8054723c */ /* 0x040ff000000418c0 */
[C---:B-1----:R-:W-:Y:S01]  /*6950*/  HMMA.16816.F32.BF16 R148, R128.reuse, R156, R220 ;  /* 0x0000009c8094723c */ /* 0x042fe200000418dc */
[----:B------:R-:W-:Y:S01]  /*6960*/  MOV R193, R241 ;  /* 0x000000f100c17202 */ /* 0x000fe20000000f00 */
[----:B------:R-:W-:Y:S01]  /*6970*/  IMAD.MOV.U32 R192, RZ, RZ, R242 ;  /* 0x000000ffffc07224 */ /* 0x000fe200078e00f2 */
[----:B------:R-:W-:Y:S01]  /*6980*/  MOV R194, R98 ;  /* 0x0000006200c27202 */ /* 0x000fe20000000f00 */
[----:B------:R-:W-:Y:S01]  /*6990*/  IMAD.MOV.U32 R195, RZ, RZ, R97 ;  /* 0x000000ffffc37224 */ /* 0x000fe200078e0061 */
[----:B------:R1:W5:Y:S02]  /*69a0*/  LDL.LU R242, [R1+0x68] ;  /* 0x0000680001f27983 */ /* 0x0003640000300800 */
[----:B------:R-:W-:Y:S01]  /*69b0*/  IMAD.MOV.U32 R222, RZ, RZ, R57 ;  /* 0x000000ffffde7224 */ /* 0x000fe200078e0039 */
[----:B------:R-:W-:Y:S01]  /*69c0*/  MOV R221, R58 ;  /* 0x0000003a00dd7202 */ /* 0x000fe20000000f00 */
[----:B------:R-:W-:Y:S01]  /*69d0*/  IMAD.MOV.U32 R58, RZ, RZ, R144 ;  /* 0x000000ffff3a7224 */ /* 0x000fe200078e0090 */
[----:B------:R-:W-:Y:S01]  /*69e0*/  MOV R57, R145 ;  /* 0x0000009100397202 */ /* 0x000fe20000000f00 */
[----:B------:R-:W-:Y:S01]  /*69f0*/  IMAD.MOV.U32 R220, RZ, RZ, R59 ;  /* 0x000000ffffdc7224 */ /* 0x000fe200078e003b */
[C---:B------:R-:W-:Y:S01]  /*6a00*/  HMMA.16816.F32.BF16 R144, R128.reuse, R142, R248 ;  /* 0x0000008e8090723c */ /* 0x040fe200000418f8 */
[----:B------:R-:W-:Y:S01]  /*6a10*/  MOV R59, R90 ;  /* 0x0000005a003b7202 */ /* 0x000fe20000000f00 */
[----:B------:R-:W-:Y:S01]  /*6a20*/  IMAD.MOV.U32 R223, RZ, RZ, R12 ;  /* 0x000000ffffdf7224 */ /* 0x000fe200078e000c */
[----:B------:R1:W5:Y:S04]  /*6a30*/  LDL.LU R241, [R1+0x64] ;  /* 0x0000640001f17983 */ /* 0x0003680000300800 */
[----:B------:R-:W-:Y:S01]  /*6a40*/  MOV R251, R162 ;  /* 0x000000a200fb7202 */ /* 0x000fe20000000f00 */
[----:B------:R-:W-:Y:S01]  /*6a50*/  IMAD.MOV.U32 R12, RZ, RZ, R163 ;  /* 0x000000ffff0c7224 */ /* 0x000fe200078e00a3 */
[----:B------:R-:W-:Y:S01]  /*6a60*/  MOV R250, R174 ;  /* 0x000000ae00fa7202 */ /* 0x000fe20000000f00 */
[----:B------:R-:W-:Y:S01]  /*6a70*/  IMAD.MOV.U32 R90, RZ, RZ, R81 ;  /* 0x000000ffff5a7224 */ /* 0x000fe200078e0051 */
[----:B------:R-:W-:Y:S01]  /*6a80*/  HMMA.16816.F32.BF16 R176, R128, R184, R176 ;  /* 0x000000b880b0723c */ /* 0x000fe200000418b0 */
[----:B------:R-:W-:-:S02]  /*6a90*/  IMAD.MOV.U32 R249, RZ, RZ, R251 ;  /* 0x000000fffff97224 */ /* 0x000fc400078e00fb */
[----:B------:R-:W-:Y:S02]  /*6aa0*/  IMAD.MOV.U32 R251, RZ, RZ, R200 ;  /* 0x000000fffffb7224 */ /* 0x000fe400078e00c8 */
[----:B------:R-:W-:Y:S02]  /*6ab0*/  IMAD.MOV.U32 R248, RZ, RZ, R173 ;  /* 0x000000fffff87224 */ /* 0x000fe400078e00ad */
[----:B------:R-:W-:Y:S01]  /*6ac0*/  IMAD.MOV.U32 R174, RZ, RZ, R222 ;  /* 0x000000ffffae7224 */ /* 0x000fe200078e00de */
[----:B------:R-:W-:Y:S01]  /*6ad0*/  HMMA.16816.F32.BF16 R160, R128, R158, R212 ;  /* 0x0000009e80a0723c */ /* 0x000fe200000418d4 */
[----:B------:R-:W-:-:S06]  /*6ae0*/  IMAD.MOV.U32 R205, RZ, RZ, R248 ;  /* 0x000000ffffcd7224 */ /* 0x000fcc00078e00f8 */
[----:B------:R-:W-:Y:S01]  /*6af0*/  MOV R215, R172 ;  /* 0x000000ac00d77202 */ /* 0x000fe20000000f00 */
[----:B------:R-:W-:Y:S01]  /*6b00*/  HMMA.16816.F32.BF16 R80, R128, R78, R196 ;  /* 0x0000004e8050723c */ /* 0x000fe200000418c4 */
[----:B------:R-:W-:Y:S01]  /*6b10*/  MOV R172, R201 ;  /* 0x000000c900ac7202 */ /* 0x000fe20000000f00 */
[----:B------:R-:W-:Y:S01]  /*6b20*/  IMAD.MOV.U32 R173, RZ, RZ, R208 ;  /* 0x000000ffffad7224 */ /* 0x000fe200078e00d0 */
[----:B------:R-:W-:-:S04]  /*6b30*/  MOV R248, R174 ;  /* 0x000000ae00f87202 */ /* 0x000fc80000000f00 */
[----:B------:R-:W-:Y:S01]  /*6b40*/  MOV R199, R250 ;  /* 0x000000fa00c77202 */ /* 0x000fe20000000f00 */
[----:B------:R-:W-:Y:S01]  /*6b50*/  IMAD.MOV.U32 R198, RZ, RZ, R251 ;  /* 0x000000ffffc67224 */ /* 0x000fe200078e00fb */
[----:B------:R-:W-:Y:S01]  /*6b60*/  HMMA.16816.F32.BF16 R56, R124, R60, R56 ;  /* 0x0000003c7c38723c */ /* 0x000fe20000041838 */
[----:B------:R-:W-:Y:S01]  /*6b70*/  MOV R204, R172 ;  /* 0x000000ac00cc7202 */ /* 0x000fe20000000f00 */
[----:B------:R-:W-:Y:S01]  /*6b80*/  IMAD.MOV.U32 R206, RZ, RZ, R173 ;  /* 0x000000ffffce7224 */ /* 0x000fe200078e00ad */
[----:B------:R-:W-:-:S05]  /*6b90*/  MOV R207, R215 ;  /* 0x000000d700cf7202 */ /* 0x000fca0000000f00 */
[----:B------:R-:W-:Y:S01]  /*6ba0*/  HMMA.16816.F32.BF16 R60, R124, R62, R8 ;  /* 0x0000003e7c3c723c */ /* 0x000fe20000041808 */
[----:B------:R-:W-:-:S06]  /*6bb0*/  MOV R251, R234 ;  /* 0x000000ea00fb7202 */ /* 0x000fcc0000000f00 */
[----:B------:R-:W-:Y:S01]  /*6bc0*/  FADD.FTZ R8, R199, R198 ;  /* 0x000000c6c7087221 */ /* 0x000fe20000010000 */
[----:B------:R-:W-:Y:S01]  /*6bd0*/  HMMA.16816.F32.BF16 R132, R128, R140, R132 ;  /* 0x0000008c8084723c */ /* 0x000fe20000041884 */
[----:B------:R-:W-:Y:S02]  /*6be0*/  FADD.FTZ R10, R205, R204 ;  /* 0x000000cccd0a7221 */ /* 0x000fe40000010000 */
[----:B------:R-:W-:Y:S01]  /*6bf0*/  FADD.FTZ R8, R248, R8 ;  /* 0x00000008f8087221 */ /* 0x000fe20000010000 */
[----:B------:R-:W-:Y:S01]  /*6c00*/  MOV R174, R224 ;  /* 0x000000e000ae7202 */ /* 0x000fe20000000f00 */
[----:B------:R-:W-:Y:S02]  /*6c10*/  IMAD.MOV.U32 R250, RZ, RZ, R235 ;  /* 0x000000fffffa7224 */ /* 0x000fe400078e00eb */
[----:B------:R-:W-:Y:S02]  /*6c20*/  FADD.FTZ R11, R207, R206 ;  /* 0x000000cecf0b7221 */ /* 0x000fe40000010000 */
[----:B------:R-:W-:-:S02]  /*6c30*/  IMAD.MOV.U32 R172, RZ, RZ, R233 ;  /* 0x000000ffffac7224 */ /* 0x000fc400078e00e9 */
[----:B------:R-:W-:Y:S02]  /*6c40*/  FADD.FTZ R10, R249, R10 ;  /* 0x0000000af90a7221 */ /* 0x000fe40000010000 */
[----:B------:R-:W-:Y:S02]  /*6c50*/  FADD.FTZ R8, R251, R8 ;  /* 0x00000008fb087221 */ /* 0x000fe40000010000 */
[----:B------:R-:W-:Y:S02]  /*6c60*/  IMAD.MOV.U32 R173, RZ, RZ, R229 ;  /* 0x000000ffffad7224 */ /* 0x000fe400078e00e5 */
[----:B------:R-:W-:Y:S02]  /*6c70*/  FADD.FTZ R11, R250, R11 ;  /* 0x0000000bfa0b7221 */ /* 0x000fe40000010000 */
[----:B------:R-:W-:Y:S02]  /*6c80*/  FADD.FTZ R10, R172, R10 ;  /* 0x0000000aac0a7221 */ /* 0x000fe40000010000 */
[----:B------:R-:W-:-:S02]  /*6c90*/  FADD.FTZ R8, R174, R8 ;  /* 0x00000008ae087221 */ /* 0x000fc40000010000 */
[----:B------:R-:W-:Y:S02]  /*6ca0*/  FADD.FTZ R11, R173, R11 ;  /* 0x0000000bad0b7221 */ /* 0x000fe40000010000 */
[----:B------:R-:W-:Y:S02]  /*6cb0*/  FADD.FTZ R10, R175, R10 ;  /* 0x0000000aaf0a7221 */ /* 0x000fe40000010000 */
[----:B------:R-:W-:Y:S02]  /*6cc0*/  FADD.FTZ R8, R193, R8 ;  /* 0x00000008c1087221 */ /* 0x000fe40000010000 */
[----:B------:R-:W-:Y:S01]  /*6cd0*/  FADD.FTZ R9, R247, R171 ;  /* 0x000000abf7097221 */ /* 0x000fe20000010000 */
[----:B------:R-:W-:Y:S01]  /*6ce0*/  MOV R201, R203 ;  /* 0x000000cb00c97202 */ /* 0x000fe20000000f00 */
[----:B------:R-:W-:Y:S01]  /*6cf0*/  IMAD.MOV.U32 R200, RZ, RZ, R202 ;  /* 0x000000ffffc87224 */ /* 0x000fe200078e00ca */
[----:B------:R-:W-:Y:S01]  /*6d00*/  MOV R202, R211 ;  /* 0x000000d300ca7202 */ /* 0x000fe20000000f00 */
[----:B------:R-:W-:Y:S01]  /*6d10*/  FADD.FTZ R11, R192, R11 ;  /* 0x0000000bc00b7221 */ /* 0x000fe20000010000 */
[----:B------:R-:W-:Y:S01]  /*6d20*/  MOV R208, R221 ;  /* 0x000000dd00d07202 */ /* 0x000fe20000000f00 */
[----:B------:R-:W-:Y:S01]  /*6d30*/  IMAD.MOV.U32 R203, RZ, RZ, R220 ;  /* 0x000000ffffcb7224 */ /* 0x000fe200078e00dc */
[C---:B------:R-:W-:Y:S01]  /*6d40*/  HMMA.16816.F32.BF16 R96, R128.reuse, R94, R152 ;  /* 0x0000005e8060723c */ /* 0x040fe20000041898 */
[----:B------:R-:W-:Y:S01]  /*6d50*/  FADD.FTZ R10, R194, R10 ;  /* 0x0000000ac20a7221 */ /* 0x000fe20000010000 */
[----:B------:R-:W-:Y:S01]  /*6d60*/  MOV R211, R240 ;  /* 0x000000f000d37202 */ /* 0x000fe20000000f00 */
[----:B------:R-:W-:Y:S01]  /*6d70*/  FADD.FTZ R12, R12, R8 ;  /* 0x000000080c0c7221 */ /* 0x000fe20000010000 */
[----:B------:R-:W-:Y:S01]  /*6d80*/  MOV R221, R238 ;  /* 0x000000ee00dd7202 */ /* 0x000fe20000000f00 */
[----:B------:R-:W-:Y:S01]  /*6d90*/  IMAD.MOV.U32 R220, RZ, RZ, R239 ;  /* 0x000000ffffdc7224 */ /* 0x000fe200078e00ef */
[----:B------:R1:W5:Y:S01]  /*6da0*/  LDL.LU R240, [R1+0x60] ;  /* 0x0000600001f07983 */ /* 0x0003620000300800 */
[----:B------:R-:W-:Y:S01]  /*6db0*/  IMAD.MOV.U32 R222, RZ, RZ, R237 ;  /* 0x000000ffffde7224 */ /* 0x000fe200078e00ed */
[----:B------:R-:W-:Y:S01]  /*6dc0*/  HMMA.16816.F32.BF16 R112, R128, R110, R136 ;  /* 0x0000006e8070723c */ /* 0x000fe20000041888 */
[----:B------:R-:W-:-:S02]  /*6dd0*/  FADD.FTZ R8, R246, R9 ;  /* 0x00000009f6087221 */ /* 0x000fc40000010000 */
[----:B------:R-:W-:Y:S01]  /*6de0*/  FADD.FTZ R11, R195, R11 ;  /* 0x0000000bc30b7221 */ /* 0x000fe20000010000 */
[----:B------:R-:W-:Y:S01]  /*6df0*/  MOV R213, R220 ;  /* 0x000000dc00d57202 */ /* 0x000fe20000000f00 */
[----:B------:R-:W-:Y:S01]  /*6e00*/  FADD.FTZ R8, R252, R8 ;  /* 0x00000008fc087221 */ /* 0x000fe20000010000 */
[----:B------:R1:W5:Y:S02]  /*6e10*/  LDL.LU R239, [R1+0x5c] ;  /* 0x00005c0001ef7983 */ /* 0x0003640000300800 */
[----:B------:R-:W-:Y:S01]  /*6e20*/  HMMA.16816.F32.BF16 R128, R128, R6, R120 ;  /* 0x000000068080723c */ /* 0x000fe20000041878 */
[----:B------:R-:W-:Y:S01]  /*6e30*/  IMAD.MOV.U32 R212, RZ, RZ, R211 ;  /* 0x000000ffffd47224 */ /* 0x000fe200078e00d3 */
[----:B------:R-:W-:Y:S01]  /*6e40*/  MOV R215, R222 ;  /* 0x000000de00d77202 */ /* 0x000fe20000000f00 */
[----:B------:R-:W-:Y:S01]  /*6e50*/  IMAD.MOV.U32 R214, RZ, RZ, R221 ;  /* 0x000000ffffd67224 */ /* 0x000fe200078e00dd */
[----:B------:R-:W-:Y:S01]  /*6e60*/  MOV R220, R236 ;  /* 0x000000ec00dc7202 */ /* 0x000fe20000000f00 */
[----:B------:R1:W5:Y:S03]  /*6e70*/  LDL.LU R238, [R1+0x58] ;  /* 0x0000580001ee7983 */ /* 0x0003660000300800 */
[C---:B------:R-:W-:Y:S08]  /*6e80*/  HMMA.16816.F32.BF16 R120, R124.reuse, R4, R48 ;  /* 0x000000047c78723c */ /* 0x040ff00000041830 */
[----:B------:R-:W-:Y:S01]  /*6e90*/  HMMA.16816.F32.BF16 R136, R124, R140, R104 ;  /* 0x0000008c7c88723c */ /* 0x000fe20000041868 */
[----:B------:R-:W-:-:S07]  /*6ea0*/  FADD.FTZ R5, R200, R10 ;  /* 0x0000000ac8057221 */ /* 0x000fce0000010000 */
[----:B------:R-:W-:Y:S01]  /*6eb0*/  HMMA.16816.F32.BF16 R152, R124, R156, R216 ;  /* 0x0000009c7c98723c */ /* 0x000fe200000418d8 */
[----:B------:R-:W-:-:S07]  /*6ec0*/  FADD.FTZ R4, R201, R11 ;  /* 0x0000000bc9047221 */ /* 0x000fce0000010000 */
[----:B------:R-:W-:Y:S01]  /*6ed0*/  HMMA.16816.F32.BF16 R72, R124, R76, R72 ;  /* 0x0000004c7c48723c */ /* 0x000fe20000041848 */
[----:B------:R-:W-:-:S07]  /*6ee0*/  FADD.FTZ R10, R202, R12 ;  /* 0x0000000cca0a7221 */ /* 0x000fce0000010000 */
[----:B------:R-:W-:Y:S01]  /*6ef0*/  HMMA.16816.F32.BF16 R88, R124, R92, R88 ;  /* 0x0000005c7c58723c */ /* 0x000fe20000041858 */
[----:B------:R-:W-:-:S07]  /*6f00*/  FADD.FTZ R9, R203, R5 ;  /* 0x00000005cb097221 */ /* 0x000fce0000010000 */
[C---:B------:R-:W-:Y:S01]  /*6f10*/  HMMA.16816.F32.BF16 R184, R124.reuse, R186, R32 ;  /* 0x000000ba7cb8723c */ /* 0x040fe20000041820 */
[----:B------:R-:W-:Y:S01]  /*6f20*/  FADD.FTZ R5, R164, R8 ;  /* 0x00000008a4057221 */ /* 0x000fe20000010000 */
[----:B------:R-:W-:Y:S01]  /*6f30*/  MOV R221, R232 ;  /* 0x000000e800dd7202 */ /* 0x000fe20000000f00 */
[----:B------:R-:W-:Y:S01]  /*6f40*/  FADD.FTZ R11, R208, R4 ;  /* 0x00000004d00b7221 */ /* 0x000fe20000010000 */
[----:B------:R1:W5:Y:S01]  /*6f50*/  LDL.LU R237, [R1+0x54] ;  /* 0x0000540001ed7983 */ /* 0x0003620000300800 */
[----:B------:R-:W-:Y:S02]  /*6f60*/  FADD.FTZ R4, R209, R10 ;  /* 0x0000000ad1047221 */ /* 0x000fe40000010000 */
[----:B------:R-:W-:Y:S01]  /*6f70*/  FADD.FTZ R5, R170, R5 ;  /* 0x00000005aa057221 */ /* 0x000fe20000010000 */
[C---:B------:R-:W-:Y:S01]  /*6f80*/  HMMA.16816.F32.BF16 R104, R124.reuse, R108, R212 ;  /* 0x0000006c7c68723c */ /* 0x040fe200000418d4 */
[----:B------:R-:W-:Y:S01]  /*6f90*/  IMAD.MOV.U32 R211, RZ, RZ, R223 ;  /* 0x000000ffffd37224 */ /* 0x000fe200078e00df */
[----:B------:R1:W5:Y:S06]  /*6fa0*/  LDL.LU R236, [R1+0x50] ;  /* 0x0000500001ec7983 */ /* 0x00036c0000300800 */
[C---:B------:R-:W-:Y:S08]  /*6fb0*/  HMMA.16816.F32.BF16 R140, R124.reuse, R142, R24 ;  /* 0x0000008e7c8c723c */ /* 0x040ff00000041818 */
[C---:B------:R-:W-:Y:S08]  /*6fc0*/  HMMA.16816.F32.BF16 R156, R124.reuse, R158, R20 ;  /* 0x0000009e7c9c723c */ /* 0x040ff00000041814 */
[C---:B------:R-:W-:Y:S08]  /*6fd0*/  HMMA.16816.F32.BF16 R76, R124.reuse, R78, R28 ;  /* 0x0000004e7c4c723c */ /* 0x040ff0000004181c */
[C---:B------:R-:W-:Y:S08]  /*6fe0*/  HMMA.16816.F32.BF16 R92, R124.reuse, R94, R36 ;  /* 0x0000005e7c5c723c */ /* 0x040ff00000041824 */
[C---:B------:R-:W-:Y:S01]  /*6ff0*/  HMMA.16816.F32.BF16 R108, R124.reuse, R110, R40 ;  /* 0x0000006e7c6c723c */ /* 0x040fe20000041828 */
[----:B------:R-:W-:Y:S01]  /*7000*/  IMAD.MOV.U32 R222, RZ, RZ, R231 ;  /* 0x000000ffffde7224 */ /* 0x000fe200078e00e7 */
[----:B------:R-:W-:Y:S01]  /*7010*/  MOV R223, R230 ;  /* 0x000000e600df7202 */ /* 0x000fe20000000f00 */
[----:B------:R-:W-:Y:S01]  /*7020*/  FADD.FTZ R8, R211, R11 ;  /* 0x0000000bd3087221 */ /* 0x000fe20000010000 */
[----:B------:R1:W5:Y:S04]  /*7030*/  LDL.LU R235, [R1+0x4c] ;  /* 0x00004c0001eb7983 */ /* 0x0003680000300800 */
[----:B------:R-:W-:Y:S01]  /*7040*/  HMMA.16816.F32.BF16 R124, R124, R6, R44 ;  /* 0x000000067c7c723c */ /* 0x000fe2000004182c */
[----:B------:R1:W5:Y:S04]  /*7050*/  LDL.LU R234, [R1+0x48] ;  /* 0x0000480001ea7983 */ /* 0x0003680000300800 */
[----:B------:R1:W5:Y:S02]  /*7060*/  LDL.LU R233, [R1+0x44] ;  /* 0x0000440001e97983 */ /* 0x0003640000300800 */
[----:B------:R-:W-:-:S02]  /*7070*/  FADD.FTZ R7, R220, R4 ;  /* 0x00000004dc077221 */ /* 0x000fc40000010000 */
[----:B------:R-:W-:Y:S01]  /*7080*/  FADD.FTZ R4, R166, R5 ;  /* 0x00000005a6047221 */ /* 0x000fe20000010000 */
[----:B------:R1:W5:Y:S03]  /*7090*/  LDL.LU R232, [R1+0x40] ;  /* 0x0000400001e87983 */ /* 0x0003660000300800 */
[----:B------:R-:W-:Y:S01]  /*70a0*/  FADD.FTZ R4, R165, R4 ;  /* 0x00000004a5047221 */ /* 0x000fe20000010000 */
[----:B------:R1:W5:Y:S01]  /*70b0*/  LDL.LU R231, [R1+0x3c] ;  /* 0x00003c0001e77983 */ /* 0x0003620000300800 */
[----:B------:R-:W-:Y:S02]  /*70c0*/  FADD.FTZ R6, R210, R9 ;  /* 0x00000009d2067221 */ /* 0x000fe40000010000 */
[----:B------:R-:W-:Y:S01]  /*70d0*/  FADD.FTZ R4, R16, R4 ;  /* 0x0000000410047221 */ /* 0x000fe20000010000 */
[----:B------:R1:W5:Y:S01]  /*70e0*/  LDL.LU R230, [R1+0x38] ;  /* 0x0000380001e67983 */ /* 0x0003620000300800 */
[----:B------:R-:W-:-:S02]  /*70f0*/  FADD.FTZ R5, R221, R6 ;  /* 0x00000006dd057221 */ /* 0x000fc40000010000 */
[----:B------:R-:W-:Y:S01]  /*7100*/  FADD.FTZ R4, R13, R4 ;  /* 0x000000040d047221 */ /* 0x000fe20000010000 */
[----:B------:R1:W5:Y:S01]  /*7110*/  LDL.LU R229, [R1+0x34] ;  /* 0x0000340001e57983 */ /* 0x0003620000300800 */
[----:B------:R-:W-:Y:S02]  /*7120*/  FADD.FTZ R6, R222, R8 ;  /* 0x00000008de067221 */ /* 0x000fe40000010000 */
[----:B------:R-:W-:Y:S01]  /*7130*/  FADD.FTZ R7, R223, R7 ;  /* 0x00000007df077221 */ /* 0x000fe20000010000 */
[----:B------:R1:W5:Y:S01]  /*7140*/  LDL.LU R224, [R1+0x30] ;  /* 0x0000300001e07983 */ /* 0x0003620000300800 */
[----:B------:R-:W-:Y:S02]  /*7150*/  FADD.FTZ R5, R15, R5 ;  /* 0x000000050f057221 */ /* 0x000fe40000010000 */
[----:B------:R-:W-:Y:S02]  /*7160*/  FADD.FTZ R4, R2, R4 ;  /* 0x0000000402047221 */ /* 0x000fe40000010000 */
[----:B------:R-:W-:-:S02]  /*7170*/  FADD.FTZ R6, R14, R6 ;  /* 0x000000060e067221 */ /* 0x000fc40000010000 */
[----:B------:R-:W-:Y:S02]  /*7180*/  FADD.FTZ R7, R18, R7 ;  /* 0x0000000712077221 */ /* 0x000fe40000010000 */
[----:B------:R-:W-:Y:S02]  /*7190*/  FADD.FTZ R5, R19, R5 ;  /* 0x0000000513057221 */ /* 0x000fe40000010000 */
        /* <DEDUP_REMOVED lines=28> */
.L_x_2392:
[----:B------:R-:W-:Y:S02]  /*7360*/  UMOV UR5, 0x1 ;  /* 0x0000000100057882 */ /* 0x000fe40000000000 */
[----:B------:R-:W-:Y:S02]  /*7370*/  ULDC UR4, c[0x0][0x32c] ;  /* 0x0000cb0000047ab9 */ /* 0x000fe40000000800 */
[----:B------:R-:W-:-:S03]  /*7380*/  UISETP.NE.AND UP0, UPT, UR5, UR4, UPT ;  /* 0x000000040500728c */ /* 0x000fc6000bf05270 */
[----:B------:R-:W-:Y:S02]  /*7390*/  ULDC.64 UR4, c[0x0][0x330] ;  /* 0x0000cc0000047ab9 */ /* 0x000fe40000000a00 */
[----:B------:R-:W-:-:S07]  /*73a0*/  UIMAD.WIDE.U32 UR28, UR26, UR4, URZ ;  /* 0x000000041a1c72a5 */ /* 0x000fce000f8e003f */
[----:B------:R-:W-:Y:S02]  /*73b0*/  @UP0 UMOV UR27, UR29 ;  /* 0x0000001d001b0c82 */ /* 0x000fe40008000000 */
[----:B------:R-:W-:Y:S02]  /*73c0*/  @UP0 USHF.R.U32.HI UR26, URZ, UR5, UR27 ;  /* 0x000000053f1a0299 */ /* 0x000fe4000801161b */
.L_x_2393:
[----:B------:R-:W-:Y:S02]  /*73d0*/  ULDC UR4, c[0x0][0x32c] ;  /* 0x0000cb0000047ab9 */ /* 0x000fe40000000800 */
[----:B------:R-:W-:-:S04]  /*73e0*/  UIMAD UR4, UR26, UR4, UR4 ;  /* 0x000000041a0472a4 */ /* 0x000fc8000f8e0204 */
[----:B------:R-:W-:-:S04]  /*73f0*/  UISETP.LT.AND UP0, UPT, UR25, UR4, UPT ;  /* 0x000000041900728c */ /* 0x000fc8000bf01270 */
[----:B------:R-:W-:-:S04]  /*7400*/  USEL UR25, UR25, UR4, UP0 ;  /* 0x0000000419197287 */ /* 0x000fc80008000000 */
.L_x_2391:
        /* <DEDUP_REMOVED lines=8> */
[----:B------:R-:W2:Y:S04]  /*7490*/  LDL R4, [R1] ;  /* 0x0000000001047983 */ /* 0x000ea80000100800 */
[----:B-1----:R-:W3:Y:S04]  /*74a0*/  LDL R2, [R1+0x28] ;  /* 0x0000280001027983 */ /* 0x002ee80000100800 */
[----:B------:R-:W3:Y:S04]  /*74b0*/  LDL R0, [R1+0x24] ;  /* 0x0000240001007983 */ /* 0x000ee80000100800 */
[----:B------:R-:W4:Y:S01]  /*74c0*/  LDL.LU R5, [R1+0x2c] ;  /* 0x00002c0001057983 */ /* 0x000f220000300800 */
[----:B------:R-:W-:Y:S01]  /*74d0*/  MOV R171, R3 ;  /* 0x0000000300ab7202 */ /* 0x000fe20000000f00 */
[----:B------:R-:W-:-:S02]  /*74e0*/  IMAD.MOV.U32 R166, RZ, RZ, R168 ;  /* 0x000000ffffa67224 */ /* 0x000fc400078e00a8 */
[----:B------:R-:W-:Y:S02]  /*74f0*/  IMAD.MOV.U32 R164, RZ, RZ, R169 ;  /* 0x000000ffffa47224 */ /* 0x000fe400078e00a9 */
[----:B------:R-:W-:Y:S01]  /*7500*/  IMAD.MOV.U32 R170, RZ, RZ, R167 ;  /* 0x000000ffffaa7224 */ /* 0x000fe200078e00a7 */
[----:B--2---:R-:W-:-:S05]  /*7510*/  SHF.L.U32 R3, R4, 0x1, RZ ;  /* 0x0000000104037819 */ /* 0x004fca00000006ff */
[----:B------:R1:W-:Y:S01]  /*7520*/  STL [R1+0x20], R3 ;  /* 0x0000200301007387 */ /* 0x0003e20000100800 */
[C---:B---3--:R-:W-:Y:S01]  /*7530*/  SHF.L.U64.HI R249, R0.reuse, 0x1, R2 ;  /* 0x0000000100f97819 */ /* 0x048fe20000010202 */
[----:B------:R-:W-:Y:S01]  /*7540*/  IMAD.SHL.U32 R248, R0, 0x2, RZ ;  /* 0x0000000200f87824 */ /* 0x000fe200078e00ff */
[----:B----4-:R-:W-:Y:S02]  /*7550*/  SHF.L.U64.HI R250, R4, 0x1, R5 ;  /* 0x0000000104fa7819 */ /* 0x010fe40000010205 */
.L_x_2413:
[----:B-----5:R2:W5:Y:S01]  /*7560*/  LDL R221, [R1+0x20] ;  /* 0x0000200001dd7983 */ /* 0x0205620000100800 */
[----:B------:R-:W-:Y:S04]  /*7570*/  DEPBAR.LE SB0, 0x0 ;  /* 0x000080000000791a */ /* 0x000fe80000000000 */
[----:B------:R-:W-:Y:S01]  /*7580*/  BAR.SYNC.DEFER_BLOCKING 0x0 ;  /* 0x0000000000007b1d */ /* 0x000fe20000010000 */
[----:B------:R-:W-:Y:S01]  /*7590*/  UISETP.GT.AND UP0, UPT, UR8, UR24, UPT ;  /* 0x000000180800728c */ /* 0x000fe2000bf04270 */
[----:B------:R-:W-:Y:S05]  /*75a0*/  SEL R220, RZ, 0x10, P5 ;  /* 0x00000010ffdc7807 */ /* 0x000fea0002800000 */
[----:B------:R-:W-:Y:S01]  /*75b0*/  PLOP3.LUT P0, PT, PT, PT, UP0, 0x80, 0x0 ;  /* 0x000000000000781c */ /* 0x000fe20003f0f008 */
        /* <DEDUP_REMOVED lines=12> */
[C---:B-1----:R-:W-:Y:S01]  /*7680*/  IMAD.WIDE.U32 R2, R243.reuse, c[0x0][0x208], RZ ;  /* 0x00008200f3027a25 */ /* 0x042fe200078e00ff */
[----:B------:R-:W-:Y:S02]  /*7690*/  SHF.R.S32.HI R4, RZ, 0x1f, R242 ;  /* 0x0000001fff047819 */ /* 0x000fe400000114f2 */
[----:B------:R-:W-:Y:S01]  /*76a0*/  IADD3 R14, -R220, 0x10, RZ ;  /* 0x00000010dc0e7810 */ /* 0x000fe20007ffe1ff */
[----:B------:R-:W-:Y:S02]  /*76b0*/  IMAD R0, R0, c[0x0][0x208], RZ ;  /* 0x0000820000007a24 */ /* 0x000fe400078e02ff */
[----:B------:R-:W-:Y:S01]  /*76c0*/  IMAD R4, R4, c[0x0][0x218], RZ ;  /* 0x0000860004047a24 */ /* 0x000fe200078e02ff */
[----:B------:R-:W-:Y:S01]  /*76d0*/  LOP3.LUT R14, R14, 0xf, RZ, 0xc0, !PT ;  /* 0x0000000f0e0e7812 */ /* 0x000fe200078ec0ff */
        /* <DEDUP_REMOVED lines=17> */
[--C-:B----4-:R-:W-:Y:S01]  /*77f0*/  IMAD.X R13, R4, 0x1, R250.reuse, P0 ;  /* 0x00000001040d7824 */ /* 0x110fe200000e06fa */
        /* <DEDUP_REMOVED lines=15> */
.L_x_2395:
[-C--:B-1-3--:R-:W-:Y:S01]  /*78f0*/  HMMA.16816.F32.BF16 R4, R48, R16.reuse, RZ ;  /* 0x000000103004723c */ /* 0x08afe200000418ff */
[----:B------:R-:W-:Y:S01]  /*7900*/  LDSM.16.M88.4 R212, [R232+0x6100] ;  /* 0x00610000e8d4783b */ /* 0x000fe20000000200 */
[----:B------:R-:W-:Y:S06]  /*7910*/  UISETP.GT.AND UP0, UPT, UR24, UR8, UPT ;  /* 0x000000081800728c */ /* 0x000fec000bf04270 */
[C---:B----4-:R-:W-:Y:S01]  /*7920*/  HMMA.16816.F32.BF16 R8, R44.reuse, R16, RZ ;  /* 0x000000102c08723c */ /* 0x050fe200000418ff */
[----:B------:R-:W0:Y:S01]  /*7930*/  LDGDEPBAR ;  /* 0x00000000000079af */ /* 0x000e220000000000 */
[----:B------:R-:W-:Y:S06]  /*7940*/  PLOP3.LUT P0, PT, PT, PT, UP0, 0x80, 0x0 ;  /* 0x000000000000781c */ /* 0x000fec0003f0f008 */
[-C--:B------:R-:W-:Y:S01]  /*7950*/  HMMA.16816.F32.BF16 R12, R44, R18.reuse, RZ ;  /* 0x000000122c0c723c */ /* 0x080fe200000418ff */
[----:B------:R-:W1:Y:S07]  /*7960*/  LDSM.16.M88.4 R216, [R230+0x3100] ;  /* 0x00310000e6d8783b */ /* 0x000e6e0000000200 */
        /* <DEDUP_REMOVED lines=19> */
[----:B------:R-:W-:Y:S07]  /*7aa0*/  LDSM.16.M88.4 R204, [R229] ;  /* 0x00000000e5cc783b */ /* 0x000fee0000000200 */
[-C--:B------:R-:W-:Y:S08]  /*7ab0*/  HMMA.16816.F32.BF16 R36, R192, R208.reuse, R36 ;  /* 0x000000d0c024723c */ /* 0x080ff00000041824 */
[C---:B------:R-:W-:Y:S08]  /*7ac0*/  HMMA.16816.F32.BF16 R40, R200.reuse, R208, R40 ;  /* 0x000000d0c828723c */ /* 0x040ff00000041828 */
[-C--:B------:R-:W-:Y:S01]  /*7ad0*/  HMMA.16816.F32.BF16 R44, R200, R210.reuse, R44 ;  /* 0x000000d2c82c723c */ /* 0x080fe2000004182c */
[----:B------:R-:W-:Y:S07]  /*7ae0*/  LDSM.16.M88.4 R200, [R234+0x6100] ;  /* 0x00610000eac8783b */ /* 0x000fee0000000200 */
[----:B------:R-:W-:Y:S01]  /*7af0*/  HMMA.16816.F32.BF16 R48, R192, R210, R48 ;  /* 0x000000d2c030723c */ /* 0x000fe20000041830 */
[----:B------:R-:W2:Y:S07]  /*7b00*/  LDSM.16.M88.4 R192, [R230+0x4100] ;  /* 0x00410000e6c0783b */ /* 0x000eae0000000200 */
[-C--:B-1----:R-:W-:Y:S01]  /*7b10*/  HMMA.16816.F32.BF16 R4, R212, R216.reuse, R4 ;  /* 0x000000d8d404723c */ /* 0x082fe20000041804 */
[----:B------:R-:W1:Y:S07]  /*7b20*/  LDSM.16.M88.4 R208, [R234+0x8100] ;  /* 0x00810000ead0783b */ /* 0x000e6e0000000200 */
[C---:B---3--:R-:W-:Y:S08]  /*7b30*/  HMMA.16816.F32.BF16 R8, R172.reuse, R216, R8 ;  /* 0x000000d8ac08723c */ /* 0x048ff00000041808 */
[-C--:B------:R-:W-:Y:S08]  /*7b40*/  HMMA.16816.F32.BF16 R12, R172, R218.reuse, R12 ;  /* 0x000000daac0c723c */ /* 0x080ff0000004180c */
[C---:B------:R-:W-:Y:S01]  /*7b50*/  HMMA.16816.F32.BF16 R16, R212.reuse, R218, R16 ;  /* 0x000000dad410723c */ /* 0x040fe20000041810 */
[----:B------:R-:W3:Y:S07]  /*7b60*/  LDSM.16.M88.4 R216, [R229+0x800] ;  /* 0x00080000e5d8783b */ /* 0x000eee0000000200 */
[-C--:B----4-:R-:W-:Y:S08]  /*7b70*/  HMMA.16816.F32.BF16 R20, R212, R196.reuse, R20 ;  /* 0x000000c4d414723c */ /* 0x090ff00000041814 */
[C---:B------:R-:W-:Y:S08]  /*7b80*/  HMMA.16816.F32.BF16 R24, R172.reuse, R196, R24 ;  /* 0x000000c4ac18723c */ /* 0x040ff00000041818 */
[-C--:B------:R-:W-:Y:S08]  /*7b90*/  HMMA.16816.F32.BF16 R28, R172, R198.reuse, R28 ;  /* 0x000000c6ac1c723c */ /* 0x080ff0000004181c */
[C---:B------:R-:W-:Y:S01]  /*7ba0*/  HMMA.16816.F32.BF16 R32, R212.reuse, R198, R32 ;  /* 0x000000c6d420723c */ /* 0x040fe20000041820 */
[----:B------:R-:W4:Y:S07]  /*7bb0*/  LDSM.16.M88.4 R196, [R229+0x1000] ;  /* 0x00100000e5c4783b */ /* 0x000f2e0000000200 */
[-C--:B--2---:R-:W-:Y:S08]  /*7bc0*/  HMMA.16816.F32.BF16 R36, R212, R192.reuse, R36 ;  /* 0x000000c0d424723c */ /* 0x084ff00000041824 */
[C---:B------:R-:W-:Y:S08]  /*7bd0*/  HMMA.16816.F32.BF16 R40, R172.reuse, R192, R40 ;  /* 0x000000c0ac28723c */ /* 0x040ff00000041828 */
[-C--:B------:R-:W-:Y:S01]  /*7be0*/  HMMA.16816.F32.BF16 R44, R172, R194.reuse, R44 ;  /* 0x000000c2ac2c723c */ /* 0x080fe2000004182c */
[----:B------:R-:W-:Y:S07]  /*7bf0*/  LDSM.16.M88.4 R172, [R231+0xa100] ;  /* 0x00a10000e7ac783b */ /* 0x000fee0000000200 */
[----:B------:R-:W-:Y:S01]  /*7c00*/  HMMA.16816.F32.BF16 R48, R212, R194, R48 ;  /* 0x000000c2d430723c */ /* 0x000fe20000041830 */
[----:B------:R-:W2:Y:S07]  /*7c10*/  LDSM.16.M88.4 R192, [R224+0x4900] ;  /* 0x00490000e0c0783b */ /* 0x000eae0000000200 */
[-C--:B------:R-:W-:Y:S01]  /*7c20*/  HMMA.16816.F32.BF16 R4, R200, R204.reuse, R4 ;  /* 0x000000ccc804723c */ /* 0x080fe20000041804 */
[----:B------:R-:W-:Y:S07]  /*7c30*/  LDSM.16.M88.4 R212, [R224+0x5100] ;  /* 0x00510000e0d4783b */ /* 0x000fee0000000200 */
        /* <DEDUP_REMOVED lines=16> */
[----:B------:R-:W2:Y:S07]  /*7d40*/  LDSM.16.M88.4 R200, [R239] ;  /* 0x00000000efc8783b */ /* 0x000eae0000000200 */
[C---:B-1----:R-:W-:Y:S08]  /*7d50*/  HMMA.16816.F32.BF16 R8, R204.reuse, R192, R8 ;  /* 0x000000c0cc08723c */ /* 0x042ff00000041808 */
[-C--:B------:R-:W-:Y:S08]  /*7d60*/  HMMA.16816.F32.BF16 R12, R204, R194.reuse, R12 ;  /* 0x000000c2cc0c723c */ /* 0x080ff0000004180c */
[C---:B------:R-:W-:Y:S01]  /*7d70*/  HMMA.16816.F32.BF16 R16, R172.reuse, R194, R16 ;  /* 0x000000c2ac10723c */ /* 0x040fe20000041810 */
[----:B------:R-:W1:Y:S07]  /*7d80*/  LDSM.16.M88.4 R192, [R238] ;  /* 0x00000000eec0783b */ /* 0x000e6e0000000200 */
[-C--:B------:R-:W-:Y:S08]  /*7d90*/  HMMA.16816.F32.BF16 R20, R172, R212.reuse, R20 ;  /* 0x000000d4ac14723c */ /* 0x080ff00000041814 */
[C---:B------:R-:W-:Y:S08]  /*7da0*/  HMMA.16816.F32.BF16 R24, R204.reuse, R212, R24 ;  /* 0x000000d4cc18723c */ /* 0x040ff00000041818 */
[-C--:B------:R-:W-:Y:S08]  /*7db0*/  HMMA.16816.F32.BF16 R28, R204, R214.reuse, R28 ;  /* 0x000000d6cc1c723c */ /* 0x080ff0000004181c */
[C---:B------:R-:W-:Y:S01]  /*7dc0*/  HMMA.16816.F32.BF16 R32, R172.reuse, R214, R32 ;  /* 0x000000d6ac20723c */ /* 0x040fe20000041820 */
[----:B------:R-:W-:Y:S07]  /*7dd0*/  LDSM.16.M88.4 R212, [R230+0x4900] ;  /* 0x00490000e6d4783b */ /* 0x000fee0000000200 */
[-C--:B---3--:R-:W-:Y:S08]  /*7de0*/  HMMA.16816.F32.BF16 R36, R172, R216.reuse, R36 ;  /* 0x000000d8ac24723c */ /* 0x088ff00000041824 */
[C---:B------:R-:W-:Y:S08]  /*7df0*/  HMMA.16816.F32.BF16 R40, R204.reuse, R216, R40 ;  /* 0x000000d8cc28723c */ /* 0x040ff00000041828 */
[-C--:B------:R-:W-:Y:S01]  /*7e00*/  HMMA.16816.F32.BF16 R44, R204, R218.reuse, R44 ;  /* 0x000000dacc2c723c */ /* 0x080fe2000004182c */
[----:B------:R-:W-:Y:S07]  /*7e10*/  LDSM.16.M88.4 R204, [R232+0xa100] ;  /* 0x00a10000e8cc783b */ /* 0x000fee0000000200 */
[----:B------:R-:W-:Y:S01]  /*7e20*/  HMMA.16816.F32.BF16 R48, R172, R218, R48 ;  /* 0x000000daac30723c */ /* 0x000fe20000041830 */
[----:B------:R-:W3:Y:S07]  /*7e30*/  LDSM.16.M88.4 R172, [R237] ;  /* 0x00000000edac783b */ /* 0x000eee0000000200 */
[-C--:B--2---:R-:W-:Y:S01]  /*7e40*/  HMMA.16816.F32.BF16 R4, R196, R200.reuse, R4 ;  /* 0x000000c8c404723c */ /* 0x084fe20000041804 */
[----:B------:R-:W2:Y:S07]  /*7e50*/  LDSM.16.M88.4 R216, [R232+0xc100] ;  /* 0x00c10000e8d8783b */ /* 0x000eae0000000200 */
[C---:B------:R-:W-:Y:S08]  /*7e60*/  HMMA.16816.F32.BF16 R8, R208.reuse, R200, R8 ;  /* 0x000000c8d008723c */ /* 0x040ff00000041808 */
[-C--:B------:R-:W-:Y:S08]  /*7e70*/  HMMA.16816.F32.BF16 R12, R208, R202.reuse, R12 ;  /* 0x000000cad00c723c */ /* 0x080ff0000004180c */
[C---:B------:R-:W-:Y:S01]  /*7e80*/  HMMA.16816.F32.BF16 R16, R196.reuse, R202, R16 ;  /* 0x000000cac410723c */ /* 0x040fe20000041810 */
[----:B------:R-:W4:Y:S07]  /*7e90*/  LDSM.16.M88.4 R200, [R230+0x5100] ;  /* 0x00510000e6c8783b */ /* 0x000f2e0000000200 */
[-C--:B-1----:R-:W-:Y:S08]  /*7ea0*/  HMMA.16816.F32.BF16 R20, R196, R192.reuse, R20 ;  /* 0x000000c0c414723c */ /* 0x082ff00000041814 */
        /* <DEDUP_REMOVED lines=9> */
[----:B------:R-:W1:Y:S07]  /*7f40*/  LDSM.16.M88.4 R172, [R230+0x5900] ;  /* 0x00590000e6ac783b */ /* 0x000e6e0000000200 */
[-C--:B------:R-:W-:Y:S01]  /*7f50*/  HMMA.16816.F32.BF16 R4, R204, R212.reuse, R4 ;  /* 0x000000d4cc04723c */ /* 0x080fe20000041804 */
[----:B------:R-:W3:Y:S07]  /*7f60*/  LDSM.16.M88.4 R196, [R229+0x1800] ;  /* 0x00180000e5c4783b */ /* 0x000eee0000000200 */
[C---:B--2---:R-:W-:Y:S08]  /*7f70*/  HMMA.16816.F32.BF16 R8, R216.reuse, R212, R8 ;  /* 0x000000d4d808723c */ /* 0x044ff00000041808 */
[-C--:B------:R-:W-:Y:S08]  /*7f80*/  HMMA.16816.F32.BF16 R12, R216, R214.reuse, R12 ;  /* 0x000000d6d80c723c */ /* 0x080ff0000004180c */
[C---:B------:R-:W-:Y:S01]  /*7f90*/  HMMA.16816.F32.BF16 R16, R204.reuse, R214, R16 ;  /* 0x000000d6cc10723c */ /* 0x040fe20000041810 */
[----:B------:R-:W2:Y:S07]  /*7fa0*/  LDSM.16.M88.4 R212, [R229+0x2000] ;  /* 0x00200000e5d4783b */ /* 0x000eae0000000200 */
[-C--:B----4-:R-:W-:Y:S08]  /*7fb0*/  HMMA.16816.F32.BF16 R20, R204, R200.reuse, R20 ;  /* 0x000000c8cc14723c */ /* 0x090ff00000041814 */
[C---:B------:R-:W-:Y:S08]  /*7fc0*/  HMMA.16816.F32.BF16 R24, R216.reuse, R200, R24 ;  /* 0x000000c8d818723c */ /* 0x040ff00000041818 */
[-C--:B------:R-:W-:Y:S08]  /*7fd0*/  HMMA.16816.F32.BF16 R28, R216, R202.reuse, R28 ;  /* 0x000000cad81c723c */ /* 0x080ff0000004181c */
[C---:B------:R-:W-:Y:S01]  /*7fe0*/  HMMA.16816.F32.BF16 R32, R204.reuse, R202, R32 ;  /* 0x000000cacc20723c */ /* 0x040fe20000041820 */
[----:B------:R-:W4:Y:S01]  /*7ff0*/  LDSM.16.M88.4 R200, [R229+0x2800] ;  /* 0x00280000e5c8783b */ /* 0x000f220000000200 */
[----:B------:R-:W-:Y:S06]  /*8000*/  DEPBAR.LE SB0, 0x0 ;  /* 0x000080000000791a */ /* 0x000fec0000000000 */
[-C--:B-1----:R-:W-:Y:S01]  /*8010*/  HMMA.16816.F32.BF16 R36, R204, R172.reuse, R36 ;  /* 0x000000accc24723c */ /* 0x082fe20000041824 */
[----:B------:R-:W-:Y:S07]  /*8020*/  BAR.SYNC.DEFER_BLOCKING 0x0 ;  /* 0x0000000000007b1d */ /* 0x000fee0000010000 */
[C---:B------:R-:W-:Y:S08]  /*8030*/  HMMA.16816.F32.BF16 R40, R216.reuse, R172, R40 ;  /* 0x000000acd828723c */ /* 0x040ff00000041828 */
[-C--:B------:R-:W-:Y:S08]  /*8040*/  HMMA.16816.F32.BF16 R44, R216, R174.reuse, R44 ;  /* 0x000000aed82c723c */ /* 0x080ff0000004182c */
[----:B------:R-:W-:Y:S08]  /*8050*/  HMMA.16816.F32.BF16 R48, R204, R174, R48 ;  /* 0x000000aecc30723c */ /* 0x000ff00000041830 */
[-C--:B---3--:R-:W-:Y:S08]  /*8060*/  HMMA.16816.F32.BF16 R4, R192, R196.reuse, R4 ;  /* 0x000000c4c004723c */ /* 0x088ff00000041804 */
[C---:B------:R-:W-:Y:S08]  /*8070*/  HMMA.16816.F32.BF16 R8, R208.reuse, R196, R8 ;  /* 0x000000c4d008723c */ /* 0x040ff00000041808 */
[-C--:B------:R-:W-:Y:S08]  /*8080*/  HMMA.16816.F32.BF16 R12, R208, R198.reuse, R12 ;  /* 0x000000c6d00c723c */ /* 0x080ff0000004180c */
[C---:B------:R-:W-:Y:S08]  /*8090*/  HMMA.16816.F32.BF16 R16, R192.reuse, R198, R16 ;  /* 0x000000c6c010723c */ /* 0x040ff00000041810 */
[-C--:B--2---:R-:W-:Y:S08]  /*80a0*/  HMMA.16816.F32.BF16 R20, R192, R212.reuse, R20 ;  /* 0x000000d4c014723c */ /* 0x084ff00000041814 */
[C---:B------:R-:W-:Y:S08]  /*80b0*/  HMMA.16816.F32.BF16 R24, R208.reuse, R212, R24 ;  /* 0x000000d4d018723c */ /* 0x040ff00000041818 */
[-C--:B------:R-:W-:Y:S08]  /*80c0*/  HMMA.16816.F32.BF16 R28, R208, R214.reuse, R28 ;  /* 0x000000d6d01c723c */ /* 0x080ff0000004181c */
[C---:B------:R-:W-:Y:S08]  /*80d0*/  HMMA.16816.F32.BF16 R32, R192.reuse, R214, R32 ;  /* 0x000000d6c020723c */ /* 0x040ff00000041820 */
[-C--:B----4-:R-:W-:Y:S08]  /*80e0*/  HMMA.16816.F32.BF16 R36, R192, R200.reuse, R36 ;  /* 0x000000c8c024723c */ /* 0x090ff00000041824 */
[C---:B------:R-:W-:Y:S08]  /*80f0*/  HMMA.16816.F32.BF16 R40, R208.reuse, R200, R40 ;  /* 0x000000c8d028723c */ /* 0x040ff00000041828 */
[-C--:B------:R-:W-:Y:S08]  /*8100*/  HMMA.16816.F32.BF16 R44, R208, R202.reuse, R44 ;  /* 0x000000cad02c723c */ /* 0x080ff0000004182c */
[----:B------:R-:W-:Y:S01]  /*8110*/  HMMA.16816.F32.BF16 R48, R192, R202, R48 ;  /* 0x000000cac030723c */ /* 0x000fe20000041830 */
[----:B------:R-:W-:-:S07]  /*8120*/  @!P0 BRA `(.L_x_2396) ;  /* 0x0000037000008947 */ /* 0x000fce0003800000 */
[----:B------:R-:W2:Y:S01]  /*8130*/  LDL R0, [R1+0x4] ;  /* 0x0000040001007983 */ /* 0x000ea20000100800 */
        /* <DEDUP_REMOVED lines=19> */
[----:B-1----:R-:W-:Y:S04]  /*8270*/  IADD3 R169, -R220, 0x10, RZ ;  /* 0x00000010dca97810 */ /* 0x002fe80007ffe1ff */
[----:B------:R-:W-:Y:S02]  /*8280*/  LOP3.LUT R169, R169, 0xf, RZ, 0xc0, !PT ;  /* 0x0000000fa9a97812 */ /* 0x000fe400078ec0ff */
[----:B--2---:R-:W-:Y:S01]  /*8290*/  SHF.R.S32.HI R165, RZ, 0x1f, R242 ;  /* 0x0000001fffa57819 */ /* 0x004fe200000114f2 */
[----:B------:R-:W-:Y:S04]  /*82a0*/  IMAD.WIDE.U32 R2, R242, c[0x0][0x1f0], R2 ;  /* 0x00007c00f2027a25 */ /* 0x000fe800078e0002 */
[----:B------:R-:W-:Y:S01]  /*82b0*/  IMAD R165, R165, c[0x0][0x1f0], RZ ;  /* 0x00007c00a5a57a24 */ /* 0x000fe200078e02ff */
[----:B------:R-:W-:Y:S03]  /*82c0*/  IADD3 R0, P0, R2, UR14, RZ ;  /* 0x0000000e02007c10 */ /* 0x000fe6000ff1e0ff */
[----:B------:R-:W-:Y:S05]  /*82d0*/  IMAD R165, R242, c[0x0][0x1f4], R165 ;  /* 0x00007d00f2a57a24 */ /* 0x000fea00078e02a5 */
[----:B------:R-:W-:Y:S02]  /*82e0*/  IADD3.X R3, R3, UR6, R165, P0, !PT ;  /* 0x0000000603037c10 */ /* 0x000fe400087fe4a5 */
[C---:B------:R-:W-:Y:S04]  /*82f0*/  LEA R2, P0, R0.reuse, c[0x0][0x1c8], 0x1 ;  /* 0x0000720000027a11 */ /* 0x040fe800078008ff */
[----:B------:R-:W-:Y:S01]  /*8300*/  LEA.HI.X R0, R0, c[0x0][0x1cc], R3, 0x1, P0 ;  /* 0x0000730000007a11 */ /* 0x000fe200000f0c03 */
[----:B------:R-:W1:Y:S04]  /*8310*/  SHFL.IDX PT, R172, R2, 0x1, 0x181f ;  /* 0x00381f0002ac7f89 */ /* 0x000e6800000e0000 */
[----:B------:R-:W2:Y:S04]  /*8320*/  SHFL.IDX PT, R3, R2, RZ, 0x181f ;  /* 0x00181fff02037589 */ /* 0x000ea800000e0000 */
[----:B------:R-:W3:Y:S04]  /*8330*/  SHFL.IDX PT, R165, R0, RZ, 0x181f ;  /* 0x00181fff00a57589 */ /* 0x000ee800000e0000 */
[----:B------:R-:W4:Y:S04]  /*8340*/  SHFL.IDX PT, R2, R2, 0x2, 0x181f ;  /* 0x00581f0002027f89 */ /* 0x000f2800000e0000 */
[----:B------:R-:W4:Y:S04]  /*8350*/  SHFL.IDX PT, R167, R0, 0x1, 0x181f ;  /* 0x00381f0000a77f89 */ /* 0x000f2800000e0000 */
[----:B------:R-:W4:Y:S01]  /*8360*/  SHFL.IDX PT, R0, R0, 0x2, 0x181f ;  /* 0x00581f0000007f89 */ /* 0x000f2200000e0000 */
[CC--:B-1---5:R-:W-:Y:S02]  /*8370*/  IADD3 R174, P1, R172.reuse, R221.reuse, RZ ;  /* 0x000000ddacae7210 */ /* 0x0e2fe40007f3e0ff */
[CC--:B--2---:R-:W-:Y:S02]  /*8380*/  IADD3 R194, P0, R3.reuse, R221.reuse, RZ ;  /* 0x000000dd03c27210 */ /* 0x0c4fe40007f1e0ff */
[-C--:B------:R-:W-:Y:S03]  /*8390*/  IADD3 R192, P2, R3, R248.reuse, RZ ;  /* 0x000000f803c07210 */ /* 0x080fe60007f5e0ff */
[C-C-:B---3--:R-:W-:Y:S01]  /*83a0*/  IMAD.X R195, R165.reuse, 0x1, R250.reuse, P0 ;  /* 0x00000001a5c37824 */ /* 0x148fe200000e06fa */
[----:B------:R-:W-:Y:S01]  /*83b0*/  IADD3 R172, P0, R172, R248, RZ ;  /* 0x000000f8acac7210 */ /* 0x000fe20007f1e0ff */
[--C-:B------:R-:W-:Y:S01]  /*83c0*/  IMAD.X R193, R165, 0x1, R249.reuse, P2 ;  /* 0x00000001a5c17824 */ /* 0x100fe200010e06f9 */
[----:B----4-:R-:W-:Y:S02]  /*83d0*/  IADD3 R168, P2, R2, R221, RZ ;  /* 0x000000dd02a87210 */ /* 0x010fe40007f5e0ff */
        /* <DEDUP_REMOVED lines=12> */
.L_x_2396:
[----:B-1----:R-:W-:Y:S01]  /*84a0*/  IMAD.MOV.U32 R3, RZ, RZ, c[0x0][0x2ac] ;  /* 0x0000ab00ff037624 */ /* 0x002fe200078e00ff */
[----:B------:R-:W2:Y:S01]  /*84b0*/  LDL R2, [R1+0x1c] ;  /* 0x00001c0001027983 */ /* 0x000ea20000100800 */
        /* <DEDUP_REMOVED lines=11> */
[----:B------:R-:W-:Y:S03]  /*8570*/  PLOP3.LUT P0, PT, PT, PT, UP0, 0x40, 0x0 ;  /* 0x000000000000781c */ /* 0x000fe60003f0e808 */
        /* <DEDUP_REMOVED lines=24> */
.L_x_2399:
[----:B------:R-:W-:Y:S04]  /*8700*/  MOV R2, c[0x0][0x32c] ;  /* 0x0000cb0000027a02 */ /* 0x000fe80000000f00 */
[----:B------:R-:W-:Y:S11]  /*8710*/  ISETP.NE.AND P0, PT, R2, 0x1, PT ;  /* 0x000000010200780c */ /* 0x000ff60003f05270 */
[----:B------:R-:W-:Y:S02]  /*8720*/  @!UPT UIADD3 URZ, URZ, URZ, URZ ;  /* 0x0000003f3f3ff290 */ /* 0x000fe4000fffe03f */
[----:B------:R-:W-:Y:S05]  /*8730*/  @P0 IMAD.HI.U32 R2, R0, c[0x0][0x330], RZ ;  /* 0x0000cc0000020a27 */ /* 0x000fea00078e00ff */
[----:B------:R-:W-:Y:S02]  /*8740*/  @P0 SHF.R.U32.HI R0, RZ, c[0x0][0x334], R2 ;  /* 0x0000cd00ff000a19 */ /* 0x000fe40000011602 */
.L_x_2400:
[----:B------:R-:W-:Y:S05]  /*8750*/  BSYNC B0 ;  /* 0x0000000000007941 */ /* 0x000fea0003800000 */
.L_x_2398:
[----:B------:R-:W-:Y:S05]  /*8760*/  IADD3 R2, -R194, UR4, RZ ;  /* 0x00000004c2027c10 */ /* 0x000fea000fffe1ff */
[----:B------:R-:W-:Y:S05]  /*8770*/  IMAD R0, R0, c[0x0][0x32c], R2 ;  /* 0x0000cb0000007a24 */ /* 0x000fea00078e0202 */
[----:B------:R-:W-:Y:S02]  /*8780*/  IADD3 R2, R0, c[0x0][0x32c], RZ ;  /* 0x0000cb0000027a10 */ /* 0x000fe40007ffe0ff */
[----:B------:R-:W-:Y:S02]  /*8790*/  IMNMX R167, R167, R0, !PT ;  /* 0x00000000a7a77217 */ /* 0x000fe40007800200 */
[----:B------:R-:W-:Y:S02]  /*87a0*/  IMNMX R168, R168, R2, PT ;  /* 0x00000002a8a87217 */ /* 0x000fe40003800200 */
.L_x_2397:
[----:B------:R-:W1:Y:S01]  /*87b0*/  SHFL.IDX PT, R0, R172, 0x1, 0x1c1f ;  /* 0x003c1f00ac007f89 */ /* 0x000e6200000e0000 */
[----:B------:R-:W-:Y:S06]  /*87c0*/  UISETP.NE.AND UP0, UPT, UR12, URZ, UPT ;  /* 0x0000003f0c00728c */ /* 0x000fec000bf05270 */
[----:B------:R-:W-:Y:S02]  /*87d0*/  PLOP3.LUT P0, PT, PT, PT, UP0, 0x40, 0x0 ;  /* 0x000000000000781c */ /* 0x000fe40003f0e808 */
[----:B-1----:R-:W-:Y:S01]  /*87e0*/  IADD3 R3, R174, R0, RZ ;  /* 0x00000000ae037210 */ /* 0x002fe20007ffe0ff */
[----:B------:R-:W-:Y:S10]  /*87f0*/  IMAD.IADD R165, R173, 0x1, R0 ;  /* 0x00000001ada57824 */ /* 0x000ff400078e0200 */
        /* <DEDUP_REMOVED lines=16> */
.L_x_2403:
[----:B------:R-:W-:Y:S04]  /*8900*/  MOV R2, 0x1 ;  /* 0x0000000100027802 */ /* 0x000fe80000000f00 */
[----:B------:R-:W-:Y:S11]  /*8910*/  ISETP.NE.AND P0, PT, R2, c[0x0][0x32c], PT ;  /* 0x0000cb0002007a0c */ /* 0x000ff60003f05270 */
[----:B------:R-:W-:Y:S02]  /*8920*/  @!UPT UIADD3 URZ, URZ, URZ, URZ ;  /* 0x0000003f3f3ff290 */ /* 0x000fe4000fffe03f */
[----:B------:R-:W-:Y:S05]  /*8930*/  @P0 IMAD.HI.U32 R2, R0, c[0x0][0x330], RZ ;  /* 0x0000cc0000020a27 */ /* 0x000fea00078e00ff */
[----:B------:R-:W-:Y:S02]  /*8940*/  @P0 SHF.R.U32.HI R0, RZ, c[0x0][0x334], R2 ;  /* 0x0000cd00ff000a19 */ /* 0x000fe40000011602 */
.L_x_2404:
[----:B------:R-:W-:Y:S05]  /*8950*/  BSYNC B0 ;  /* 0x0000000000007941 */ /* 0x000fea0003800000 */
.L_x_2402:
[----:B------:R-:W-:Y:S05]  /*8960*/  IADD3 R2, -R194, UR4, RZ ;  /* 0x00000004c2027c10 */ /* 0x000fea000fffe1ff */
[----:B------:R-:W-:Y:S05]  /*8970*/  IMAD R0, R0, c[0x0][0x32c], R2 ;  /* 0x0000cb0000007a24 */ /* 0x000fea00078e0202 */
[----:B------:R-:W-:Y:S02]  /*8980*/  IADD3 R2, R0, c[0x0][0x32c], RZ ;  /* 0x0000cb0000027a10 */ /* 0x000fe40007ffe0ff */
[----:B------:R-:W-:Y:S02]  /*8990*/  IMNMX R3, R3, R0, !PT ;  /* 0x0000000003037217 */ /* 0x000fe40007800200 */
[----:B------:R-:W-:Y:S02]  /*89a0*/  IMNMX R165, R165, R2, PT ;  /* 0x00000002a5a57217 */ /* 0x000fe40003800200 */
.L_x_2401:
        /* <DEDUP_REMOVED lines=21> */
.L_x_2407:
[----:B------:R-:W-:Y:S04]  /*8b00*/  MOV R175, c[0x0][0x32c] ;  /* 0x0000cb0000af7a02 */ /* 0x000fe80000000f00 */
[----:B------:R-:W-:Y:S11]  /*8b10*/  ISETP.NE.AND P0, PT, R175, 0x1, PT ;  /* 0x00000001af00780c */ /* 0x000ff60003f05270 */
[----:B------:R-:W-:Y:S02]  /*8b20*/  @!UPT UIADD3 URZ, URZ, URZ, URZ ;  /* 0x0000003f3f3ff290 */ /* 0x000fe4000fffe03f */
[----:B------:R-:W-:Y:S05]  /*8b30*/  @P0 IMAD.HI.U32 R175, R169, c[0x0][0x330], RZ ;  /* 0x0000cc00a9af0a27 */ /* 0x000fea00078e00ff */
[----:B------:R-:W-:Y:S02]  /*8b40*/  @P0 SHF.R.U32.HI R169, RZ, c[0x0][0x334], R175 ;  /* 0x0000cd00ffa90a19 */ /* 0x000fe400000116af */
.L_x_2408:
[----:B------:R-:W-:Y:S05]  /*8b50*/  BSYNC B0 ;  /* 0x0000000000007941 */ /* 0x000fea0003800000 */
.L_x_2406:
[----:B------:R-:W-:Y:S05]  /*8b60*/  IADD3 R175, -R194, UR4, RZ ;  /* 0x00000004c2af7c10 */ /* 0x000fea000fffe1ff */
[----:B------:R-:W-:Y:S05]  /*8b70*/  IMAD R169, R169, c[0x0][0x32c], R175 ;  /* 0x0000cb00a9a97a24 */ /* 0x000fea00078e02af */
[----:B------:R-:W-:Y:S02]  /*8b80*/  IADD3 R175, R169, c[0x0][0x32c], RZ ;  /* 0x0000cb00a9af7a10 */ /* 0x000fe40007ffe0ff */
[----:B------:R-:W-:Y:S02]  /*8b90*/  IMNMX R0, R0, R169, !PT ;  /* 0x000000a900007217 */ /* 0x000fe40007800200 */
[----:B------:R-:W-:Y:S02]  /*8ba0*/  IMNMX R2, R2, R175, PT ;  /* 0x000000af02027217 */ /* 0x000fe40003800200 */
.L_x_2405:
[----:B------:R-:W-:Y:S02]  /*8bb0*/  UISETP.GE.AND UP1, UPT, UR4, 0x1, UPT ;  /* 0x000000010400788c */ /* 0x000fe4000bf26270 */
[----:B------:R-:W-:Y:S02]  /*8bc0*/  UISETP.GE.AND UP0, UPT, UR4, 0x2, UPT ;  /* 0x000000020400788c */ /* 0x000fe4000bf06270 */
[----:B------:R-:W-:Y:S02]  /*8bd0*/  UISETP.GE.AND UP2, UPT, UR4, 0x9, UPT ;  /* 0x000000090400788c */ /* 0x000fe4000bf46270 */
[----:B------:R-:W-:Y:S01]  /*8be0*/  PLOP3.LUT P0, PT, PT, PT, UP1, 0x40, 0x0 ;  /* 0x000000000000781c */ /* 0x000fe20003f0e818 */
[----:B------:R-:W-:Y:S01]  /*8bf0*/  UP2UR UR29, UPR, URZ, 0x2 ;  /* 0x000000023f1d7883 */ /* 0x000fe20008000000 */
[----:B------:R-:W-:Y:S01]  /*8c00*/  PLOP3.LUT P1, PT, PT, PT, UP0, 0x40, 0x0 ;  /* 0x000000000000781c */ /* 0x000fe20003f2e808 */
[----:B------:R-:W-:Y:S01]  /*8c10*/  UP2UR UR28, UPR, URZ, 0x1 ;  /* 0x000000013f1c7883 */ /* 0x000fe20008000000 */
[C---:B------:R-:W-:Y:S01]  /*8c20*/  ISETP.GT.AND P0, PT, R3.reuse, RZ, P0 ;  /* 0x000000ff0300720c */ /* 0x040fe20000704270 */
[----:B------:R-:W-:Y:S01]  /*8c30*/  UISETP.GE.AND UP6, UPT, UR4, 0x12, UPT ;  /* 0x000000120400788c */ /* 0x000fe2000bfc6270 */
[----:B------:R-:W-:Y:S01]  /*8c40*/  ISETP.GT.AND P1, PT, R3, 0x1, P1 ;  /* 0x000000010300780c */ /* 0x000fe20000f24270 */
[----:B------:R-:W-:Y:S01]  /*8c50*/  UISETP.GE.AND UP4, UPT, UR4, 0x1a, UPT ;  /* 0x0000001a0400788c */ /* 0x000fe2000bf86270 */
[C---:B------:R-:W-:Y:S01]  /*8c60*/  ISETP.LT.OR P0, PT, R165.reuse, 0x1, P0 ;  /* 0x00000001a500780c */ /* 0x040fe20000701670 */
[----:B------:R-:W-:Y:S01]  /*8c70*/  UISETP.GE.AND UP5, UPT, UR4, 0x19, UPT ;  /* 0x000000190400788c */ /* 0x000fe2000bfa6270 */
[----:B------:R-:W-:Y:S01]  /*8c80*/  ISETP.LT.OR P1, PT, R165, 0x2, P1 ;  /* 0x00000002a500780c */ /* 0x000fe20000f21670 */
[----:B------:R-:W-:Y:S01]  /*8c90*/  UISETP.GE.AND UP3, UPT, UR4, 0x21, UPT ;  /* 0x000000210400788c */ /* 0x000fe2000bf66270 */
[----:B------:R-:W-:Y:S01]  /*8ca0*/  FSEL R175, R6, -INF , !P0 ;  /* 0xff80000006af7808 */ /* 0x000fe20004000000 */
[----:B------:R-:W-:Y:S01]  /*8cb0*/  UP2UR UR27, UPR, URZ, 0x4 ;  /* 0x000000043f1b7883 */ /* 0x000fe20008000000 */
[----:B------:R-:W-:Y:S01]  /*8cc0*/  PLOP3.LUT P0, PT, PT, PT, UP0, 0x40, 0x0 ;  /* 0x000000000000781c */ /* 0x000fe20003f0e808 */
[----:B------:R-:W-:Y:S01]  /*8cd0*/  UISETP.GE.AND UP0, UPT, UR4, 0x11, UPT ;  /* 0x000000110400788c */ /* 0x000fe2000bf06270 */
[----:B------:R-:W-:Y:S01]  /*8ce0*/  PLOP3.LUT P2, PT, PT, PT, UP1, 0x40, 0x0 ;  /* 0x000000000000781c */ /* 0x000fe20003f4e818 */
[----:B------:R-:W-:Y:S01]  /*8cf0*/  UISETP.GE.AND UP1, UPT, UR4, 0xa, UPT ;  /* 0x0000000a0400788c */ /* 0x000fe2000bf26270 */
[----:B------:R-:W-:Y:S01]  /*8d00*/  ISETP.GT.AND P0, PT, R167, 0x1, P0 ;  /* 0x00000001a700780c */ /* 0x000fe20000704270 */
[----:B------:R-:W-:Y:S01]  /*8d10*/  UP2UR UR25, UPR, URZ, 0x1 ;  /* 0x000000013f197883 */ /* 0x000fe20008000000 */
[----:B------:R-:W-:Y:S01]  /*8d20*/  FSEL R192, R7, -INF , !P1 ;  /* 0xff80000007c07808 */ /* 0x000fe20004800000 */
[----:B------:R-:W-:Y:S01]  /*8d30*/  UP2UR UR26, UPR, URZ, 0x2 ;  /* 0x000000023f1a7883 */ /* 0x000fe20008000000 */
[----:B------:R-:W-:Y:S01]  /*8d40*/  PLOP3.LUT P1, PT, PT, PT, UP2, 0x40, 0x0 ;  /* 0x000000000000781c */ /* 0x000fe20003f2e828 */
[----:B------:R-:W-:Y:S01]  /*8d50*/  UP2UR UR30, UPR, URZ, 0x40 ;  /* 0x000000403f1e7883 */ /* 0x000fe20008000000 */
[----:B------:R-:W-:Y:S02]  /*8d60*/  ISETP.LT.OR P0, PT, R168, 0x2, P0 ;  /* 0x00000002a800780c */ /* 0x000fe40000701670 */
[----:B------:R-:W-:Y:S02]  /*8d70*/  ISETP.GT.AND P1, PT, R3, 0x8, P1 ;  /* 0x000000080300780c */ /* 0x000fe40000f24270 */
[----:B------:R-:W-:Y:S02]  /*8d80*/  FSEL R7, R5, -INF , !P0 ;  /* 0xff80000005077808 */ /* 0x000fe40004000000 */
[----:B------:R-:W-:Y:S02]  /*8d90*/  PLOP3.LUT P0, PT, PT, PT, UP1, 0x40, 0x0 ;  /* 0x000000000000781c */ /* 0x000fe40003f0e818 */
[----:B------:R-:W-:Y:S02]  /*8da0*/  ISETP.LT.OR P1, PT, R165, 0x9, P1 ;  /* 0x00000009a500780c */ /* 0x000fe40000f21670 */
[----:B------:R-:W-:Y:S02]  /*8db0*/  ISETP.GT.AND P0, PT, R3, 0x9, P0 ;  /* 0x000000090300780c */ /* 0x000fe40000704270 */
[----:B------:R-:W-:Y:S02]  /*8dc0*/  ISETP.GT.AND P2, PT, R167, RZ, P2 ;  /* 0x000000ffa700720c */ /* 0x000fe40001744270 */
[----:B------:R-:W-:Y:S02]  /*8dd0*/  FSEL R193, R18, -INF , !P1 ;  /* 0xff80000012c17808 */ /* 0x000fe40004800000 */
[----:B------:R-:W-:Y:S01]  /*8de0*/  PLOP3.LUT P1, PT, PT, PT, UP1, 0x40, 0x0 ;  /* 0x000000000000781c */ /* 0x000fe20003f2e818 */
[----:B------:R-:W-:Y:S01]  /*8df0*/  UISETP.GE.AND UP1, UPT, UR4, 0x29, UPT ;  /* 0x000000290400788c */ /* 0x000fe2000bf26270 */
[----:B------:R-:W-:Y:S02]  /*8e00*/  ISETP.LT.OR P0, PT, R165, 0xa, P0 ;  /* 0x0000000aa500780c */ /* 0x000fe40000701670 */
[----:B------:R-:W-:Y:S02]  /*8e10*/  ISETP.LT.OR P2, PT, R168, 0x1, P2 ;  /* 0x00000001a800780c */ /* 0x000fe40001741670 */
[----:B------:R-:W-:Y:S02]  /*8e20*/  ISETP.GT.AND P1, PT, R167, 0x9, P1 ;  /* 0x00000009a700780c */ /* 0x000fe40000f24270 */
[----:B------:R-:W-:Y:S02]  /*8e30*/  FSEL R19, R19, -INF , !P0 ;  /* 0xff80000013137808 */ /* 0x000fe40004000000 */
[----:B------:R-:W-:Y:S02]  /*8e40*/  PLOP3.LUT P0, PT, PT, PT, UP0, 0x40, 0x0 ;  /* 0x000000000000781c */ /* 0x000fe40003f0e808 */
[----:B------:R-:W-:Y:S02]  /*8e50*/  FSEL R6, R4, -INF , !P2 ;  /* 0xff80000004067808 */ /* 0x000fe40005000000 */
[----:B------:R-:W-:Y:S01]  /*8e60*/  PLOP3.LUT P2, PT, PT, PT, UP2, 0x40, 0x0 ;  /* 0x000000000000781c */ /* 0x000fe20003f4e828 */
[----:B------:R-:W-:Y:S01]  /*8e70*/  UISETP.GE.AND UP2, UPT, UR4, 0x22, UPT ;  /* 0x000000220400788c */ /* 0x000fe2000bf46270 */
[C---:B------:R-:W-:Y:S02]  /*8e80*/  ISETP.LT.OR P1, PT, R168.reuse, 0xa, P1 ;  /* 0x0000000aa800780c */ /* 0x040fe40000f21670 */
[----:B------:R-:W-:Y:S02]  /*8e90*/  ISETP.GT.AND P0, PT, R3, 0x10, P0 ;  /* 0x000000100300780c */ /* 0x000fe40000704270 */
[----:B------:R-:W-:Y:S02]  /*8ea0*/  ISETP.GT.AND P2, PT, R167, 0x8, P2 ;  /* 0x00000008a700780c */ /* 0x000fe40001744270 */
[----:B------:R-:W-:Y:S02]  /*8eb0*/  FSEL R18, R17, -INF , !P1 ;  /* 0xff80000011127808 */ /* 0x000fe40004800000 */
[----:B------:R-:W-:Y:S01]  /*8ec0*/  PLOP3.LUT P1, PT, PT, PT, UP0, 0x40, 0x0 ;  /* 0x000000000000781c */ /* 0x000fe20003f2e808 */
[----:B------:R-:W-:Y:S01]  /*8ed0*/  UISETP.GE.AND UP0, UPT, UR4, 0x2a, UPT ;  /* 0x0000002a0400788c */ /* 0x000fe2000bf06270 */
[----:B------:R-:W-:Y:S02]  /*8ee0*/  ISETP.LT.OR P0, PT, R165, 0x11, P0 ;  /* 0x00000011a500780c */ /* 0x000fe40000701670 */
[----:B------:R-:W-:Y:S02]  /*8ef0*/  ISETP.LT.OR P2, PT, R168, 0x9, P2 ;  /* 0x00000009a800780c */ /* 0x000fe40001741670 */
[C---:B------:R-:W-:Y:S02]  /*8f00*/  ISETP.GT.AND P1, PT, R167.reuse, 0x10, P1 ;  /* 0x00000010a700780c */ /* 0x040fe40000f24270 */
[----:B------:R-:W-:Y:S02]  /*8f10*/  FSEL R198, R22, -INF , !P0 ;  /* 0xff80000016c67808 */ /* 0x000fe40004000000 */
[----:B------:R-:W-:Y:S02]  /*8f20*/  PLOP3.LUT P0, PT, PT, PT, UP6, 0x40, 0x0 ;  /* 0x000000000000781c */ /* 0x000fe40003f0e868 */
[----:B------:R-:W-:Y:S02]  /*8f30*/  FSEL R16, R16, -INF , !P2 ;  /* 0xff80000010107808 */ /* 0x000fe40005000000 */
[----:B------:R-:W-:Y:S01]  /*8f40*/  PLOP3.LUT P2, PT, PT, PT, UP6, 0x40, 0x0 ;  /* 0x000000000000781c */ /* 0x000fe20003f4e868 */
[----:B------:R-:W-:Y:S01]  /*8f50*/  UISETP.NE.AND UP6, UPT, UR25, URZ, UPT ;  /* 0x0000003f1900728c */ /* 0x000fe2000bfc5270 */
[----:B------:R-:W-:Y:S02]  /*8f60*/  ISETP.LT.OR P1, PT, R168, 0x11, P1 ;  /* 0x00000011a800780c */ /* 0x000fe40000f21670 */
[----:B------:R-:W-:Y:S01]  /*8f70*/  ISETP.GT.AND P0, PT, R167, 0x11, P0 ;  /* 0x00000011a700780c */ /* 0x000fe20000704270 */
[----:B------:R-:W-:Y:S01]  /*8f80*/  UP2UR UR31, UPR, URZ, 0x40 ;  /* 0x000000403f1f7883 */ /* 0x000fe20008000000 */
[----:B------:R-:W-:Y:S01]  /*8f90*/  ISETP.GT.AND P2, PT, R3, 0x11, P2 ;  /* 0x000000110300780c */ /* 0x000fe20001744270 */
[----:B------:R-:W-:Y:S01]  /*8fa0*/  UISETP.NE.AND UP6, UPT, UR26, URZ, UPT ;  /* 0x0000003f1a00728c */ /* 0x000fe2000bfc5270 */
[----:B------:R-:W-:Y:S02]  /*8fb0*/  FSEL R196, R20, -INF , !P1 ;  /* 0xff80000014c47808 */ /* 0x000fe40004800000 */
[----:B------:R-:W-:Y:S01]  /*8fc0*/  PLOP3.LUT P1, PT, PT, PT, UP4, 0x40, 0x0 ;  /* 0x000000000000781c */ /* 0x000fe20003f2e848 */
[----:B------:R-:W-:Y:S01]  /*8fd0*/  UP2UR UR32, UPR, URZ, 0x40 ;  /* 0x000000403f207883 */ /* 0x000fe20008000000 */
[C---:B------:R-:W-:Y:S01]  /*8fe0*/  ISETP.LT.OR P0, PT, R168.reuse, 0x12, P0 ;  /* 0x00000012a800780c */ /* 0x040fe20000701670 */
[----:B------:R-:W-:Y:S01]  /*8ff0*/  UISETP.NE.AND UP6, UPT, UR27, URZ, UPT ;  /* 0x0000003f1b00728c */ /* 0x000fe2000bfc5270 */
[----:B------:R-:W-:Y:S02]  /*9000*/  ISETP.LT.OR P2, PT, R165, 0x12, P2 ;  /* 0x00000012a500780c */ /* 0x000fe40001741670 */
[----:B------:R-:W-:Y:S01]  /*9010*/  ISETP.GT.AND P1, PT, R3, 0x19, P1 ;  /* 0x000000190300780c */ /* 0x000fe20000f24270 */
[----:B------:R-:W-:Y:S01]  /*9020*/  UP2UR UR33, UPR, URZ, 0x40 ;  /* 0x000000403f217883 */ /* 0x000fe20008000000 */
[----:B------:R-:W-:Y:S01]  /*9030*/  FSEL R197, R21, -INF , !P0 ;  /* 0xff80000015c57808 */ /* 0x000fe20004000000 */
[----:B------:R-:W-:Y:S01]  /*9040*/  UISETP.NE.AND UP6, UPT, UR28, URZ, UPT ;  /* 0x0000003f1c00728c */ /* 0x000fe2000bfc5270 */
[----:B------:R-:W-:Y:S02]  /*9050*/  PLOP3.LUT P0, PT, PT, PT, UP5, 0x40, 0x0 ;  /* 0x000000000000781c */ /* 0x000fe40003f0e858 */
[----:B------:R-:W-:Y:S01]  /*9060*/  FSEL R199, R23, -INF , !P2 ;  /* 0xff80000017c77808 */ /* 0x000fe20005000000 */
[----:B------:R-:W-:Y:S01]  /*9070*/  UP2UR UR34, UPR, URZ, 0x40 ;  /* 0x000000403f227883 */ /* 0x000fe20008000000 */
[----:B------:R-:W-:Y:S01]  /*9080*/  PLOP3.LUT P2, PT, PT, PT, UP5, 0x40, 0x0 ;  /* 0x000000000000781c */ /* 0x000fe20003f4e858 */
[----:B------:R-:W-:Y:S01]  /*9090*/  UISETP.NE.AND UP6, UPT, UR29, URZ, UPT ;  /* 0x0000003f1d00728c */ /* 0x000fe2000bfc5270 */
[----:B------:R-:W-:Y:S02]  /*90a0*/  ISETP.LT.OR P1, PT, R165, 0x1a, P1 ;  /* 0x0000001aa500780c */ /* 0x000fe40000f21670 */
[----:B------:R-:W-:Y:S02]  /*90b0*/  ISETP.GT.AND P0, PT, R167, 0x18, P0 ;  /* 0x00000018a700780c */ /* 0x000fe40000704270 */
[----:B------:R-:W-:Y:S02]  /*90c0*/  ISETP.GT.AND P2, PT, R3, 0x18, P2 ;  /* 0x000000180300780c */ /* 0x000fe40001744270 */
[----:B------:R-:W-:Y:S02]  /*90d0*/  FSEL R209, R35, -INF , !P1 ;  /* 0xff80000023d17808 */ /* 0x000fe40004800000 */
[----:B------:R-:W-:Y:S02]  /*90e0*/  PLOP3.LUT P1, PT, PT, PT, UP3, 0x40, 0x0 ;  /* 0x000000000000781c */ /* 0x000fe40003f2e838 */
[----:B------:R-:W-:Y:S02]  /*90f0*/  ISETP.LT.OR P0, PT, R168, 0x19, P0 ;  /* 0x00000019a800780c */ /* 0x000fe40000701670 */
[----:B------:R-:W-:Y:S02]  /*9100*/  ISETP.LT.OR P2, PT, R165, 0x19, P2 ;  /* 0x00000019a500780c */ /* 0x000fe40001741670 */
[----:B------:R-:W-:Y:S02]  /*9110*/  ISETP.GT.AND P1, PT, R3, 0x20, P1 ;  /* 0x000000200300780c */ /* 0x000fe40000f24270 */
[----:B------:R-:W-:Y:S02]  /*9120*/  FSEL R201, R32, -INF , !P0 ;  /* 0xff80000020c97808 */ /* 0x000fe40004000000 */
[----:B------:R-:W-:Y:S02]  /*9130*/  PLOP3.LUT P0, PT, PT, PT, UP2, 0x40, 0x0 ;  /* 0x000000000000781c */ /* 0x000fe40003f0e828 */
[----:B------:R-:W-:Y:S02]  /*9140*/  FSEL R206, R34, -INF , !P2 ;  /* 0xff80000022ce7808 */ /* 0x000fe40005000000 */
[----:B------:R-:W-:Y:S02]  /*9150*/  PLOP3.LUT P2, PT, PT, PT, UP4, 0x40, 0x0 ;  /* 0x000000000000781c */ /* 0x000fe40003f4e848 */
[----:B------:R-:W-:Y:S02]  /*9160*/  ISETP.LT.OR P1, PT, R165, 0x21, P1 ;  /* 0x00000021a500780c */ /* 0x000fe40000f21670 */
[----:B------:R-:W-:Y:S02]  /*9170*/  ISETP.GT.AND P0, PT, R3, 0x21, P0 ;  /* 0x000000210300780c */ /* 0x000fe40000704270 */
[----:B------:R-:W-:Y:S02]  /*9180*/  ISETP.GT.AND P2, PT, R167, 0x19, P2 ;  /* 0x00000019a700780c */ /* 0x000fe40001744270 */
[----:B------:R-:W-:Y:S02]  /*9190*/  FSEL R219, R38, -INF , !P1 ;  /* 0xff80000026db7808 */ /* 0x000fe40004800000 */
[----:B------:R-:W-:Y:S02]  /*91a0*/  PLOP3.LUT P1, PT, PT, PT, UP2, 0x40, 0x0 ;  /* 0x000000000000781c */ /* 0x000fe40003f2e828 */
[----:B------:R-:W-:Y:S02]  /*91b0*/  ISETP.LT.OR P0, PT, R165, 0x22, P0 ;  /* 0x00000022a500780c */ /* 0x000fe40000701670 */
[C---:B------:R-:W-:Y:S02]  /*91c0*/  ISETP.LT.OR P2, PT, R168.reuse, 0x1a, P2 ;  /* 0x0000001aa800780c */ /* 0x040fe40001741670 */
[----:B------:R-:W-:Y:S02]  /*91d0*/  ISETP.GT.AND P1, PT, R167, 0x21, P1 ;  /* 0x00000021a700780c */ /* 0x000fe40000f24270 */
[----:B------:R-:W-:Y:S02]  /*91e0*/  FSEL R223, R39, -INF , !P0 ;  /* 0xff80000027df7808 */ /* 0x000fe40004000000 */
[----:B------:R-:W-:Y:S02]  /*91f0*/  PLOP3.LUT P0, PT, PT, PT, UP1, 0x40, 0x0 ;  /* 0x000000000000781c */ /* 0x000fe40003f0e818 */
[----:B------:R-:W-:Y:S02]  /*9200*/  FSEL R202, R33, -INF , !P2 ;  /* 0xff80000021ca7808 */ /* 0x000fe40005000000 */
[----:B------:R-:W-:Y:S02]  /*9210*/  PLOP3.LUT P2, PT, PT, PT, UP3, 0x40, 0x0 ;  /* 0x000000000000781c */ /* 0x000fe40003f4e838 */
[C---:B------:R-:W-:Y:S02]  /*9220*/  ISETP.LT.OR P1, PT, R168.reuse, 0x22, P1 ;  /* 0x00000022a800780c */ /* 0x040fe40000f21670 */
[----:B------:R-:W-:Y:S02]  /*9230*/  ISETP.GT.AND P0, PT, R3, 0x28, P0 ;  /* 0x000000280300780c */ /* 0x000fe40000704270 */
[----:B------:R-:W-:Y:S02]  /*9240*/  ISETP.GT.AND P2, PT, R167, 0x20, P2 ;  /* 0x00000020a700780c */ /* 0x000fe40001744270 */
[----:B------:R-:W-:Y:S02]  /*9250*/  FSEL R216, R37, -INF , !P1 ;  /* 0xff80000025d87808 */ /* 0x000fe40004800000 */
[----:B------:R-:W-:Y:S02]  /*9260*/  ISETP.LT.OR P1, PT, R165, 0x29, P0 ;  /* 0x00000029a500780c */ /* 0x000fe40000721670 */
[----:B------:R-:W-:Y:S02]  /*9270*/  PLOP3.LUT P0, PT, PT, PT, UP0, 0x40, 0x0 ;  /* 0x000000000000781c */ /* 0x000fe40003f0e808 */
[----:B------:R-:W-:Y:S02]  /*9280*/  ISETP.LT.OR P2, PT, R168, 0x21, P2 ;  /* 0x00000021a800780c */ /* 0x000fe40001741670 */
[----:B------:R-:W-:Y:S02]  /*9290*/  ISETP.GT.AND P0, PT, R3, 0x29, P0 ;  /* 0x000000290300780c */ /* 0x000fe40000704270 */
[----:B------:R-:W-:Y:S01]  /*92a0*/  FSEL R215, R36, -INF , !P2 ;  /* 0xff80000024d77808 */ /* 0x000fe20005000000 */
[----:B------:R-:W1:Y:S01]  /*92b0*/  SHFL.IDX PT, R3, R172, 0x3, 0x1c1f ;  /* 0x007c1f00ac037f89 */ /* 0x000e6200000e0000 */
[----:B------:R-:W-:Y:S02]  /*92c0*/  PLOP3.LUT P2, PT, PT, PT, UP1, 0x40, 0x0 ;  /* 0x000000000000781c */ /* 0x000fe40003f4e818 */
[----:B------:R-:W-:Y:S02]  /*92d0*/  ISETP.LT.OR P0, PT, R165, 0x2a, P0 ;  /* 0x0000002aa500780c */ /* 0x000fe40000701670 */
[----:B------:R-:W-:Y:S02]  /*92e0*/  ISETP.GT.AND P2, PT, R167, 0x28, P2 ;  /* 0x00000028a700780c */ /* 0x000fe40001744270 */
[----:B------:R-:W-:Y:S02]  /*92f0*/  FSEL R252, R50, -INF , !P1 ;  /* 0xff80000032fc7808 */ /* 0x000fe40004800000 */
[----:B------:R-:W-:Y:S02]  /*9300*/  PLOP3.LUT P1, PT, PT, PT, UP0, 0x40, 0x0 ;  /* 0x000000000000781c */ /* 0x000fe40003f2e808 */
[----:B------:R-:W-:Y:S02]  /*9310*/  FSEL R51, R51, -INF , !P0 ;  /* 0xff80000033337808 */ /* 0x000fe40004000000 */
[----:B------:R-:W-:Y:S01]  /*9320*/  PLOP3.LUT P0, PT, PT, PT, UP6, 0x40, 0x0 ;  /* 0x000000000000781c */ /* 0x000fe20003f0e868 */
[----:B------:R-:W-:Y:S01]  /*9330*/  UISETP.NE.AND UP6, UPT, UR34, URZ, UPT ;  /* 0x0000003f2200728c */ /* 0x000fe2000bfc5270 */
[----:B------:R-:W-:Y:S02]  /*9340*/  ISETP.LT.OR P2, PT, R168, 0x29, P2 ;  /* 0x00000029a800780c */ /* 0x000fe40001741670 */
[----:B------:R-:W-:Y:S02]  /*9350*/  ISETP.GT.AND P1, PT, R167, 0x29, P1 ;  /* 0x00000029a700780c */ /* 0x000fe40000f24270 */
[----:B------:R-:W-:Y:S02]  /*9360*/  FSEL R222, R48, -INF , !P2 ;  /* 0xff80000030de7808 */ /* 0x000fe40005000000 */
[----:B------:R-:W-:Y:S01]  /*9370*/  PLOP3.LUT P2, PT, PT, PT, UP6, 0x40, 0x0 ;  /* 0x000000000000781c */ /* 0x000fe20003f4e868 */
[----:B------:R-:W-:Y:S01]  /*9380*/  UISETP.NE.AND UP6, UPT, UR33, URZ, UPT ;  /* 0x0000003f2100728c */ /* 0x000fe2000bfc5270 */
[----:B------:R-:W-:Y:S02]  /*9390*/  ISETP.LT.OR P1, PT, R168, 0x2a, P1 ;  /* 0x0000002aa800780c */ /* 0x000fe40000f21670 */
[----:B------:R-:W-:Y:S02]  /*93a0*/  ISETP.GT.AND P0, PT, R0, RZ, P0 ;  /* 0x000000ff0000720c */ /* 0x000fe40000704270 */
        /* <DEDUP_REMOVED lines=9> */
[C---:B------:R-:W-:Y:S02]  /*9440*/  ISETP.GT.AND P0, PT, R0.reuse, 0x9, P0 ;  /* 0x000000090000780c */ /* 0x040fe40000704270 */
[----:B------:R-:W-:Y:S02]  /*9450*/  ISETP.GT.AND P1, PT, R0, 0x8, P1 ;  /* 0x000000080000780c */ /* 0x000fe40000f24270 */
[C---:B------:R-:W-:Y:S02]  /*9460*/  ISETP.LT.OR P0, PT, R2.reuse, 0xa, P0 ;  /* 0x0000000a0200780c */ /* 0x040fe40000701670 */
[----:B------:R-:W-:Y:S02]  /*9470*/  FSEL R17, R9, -INF , !P2 ;  /* 0xff80000009117808 */ /* 0x000fe40005000000 */
[----:B------:R-:W-:Y:S01]  /*9480*/  PLOP3.LUT P2, PT, PT, PT, UP6, 0x40, 0x0 ;  /* 0x000000000000781c */ /* 0x000fe20003f4e868 */
[----:B------:R-:W-:Y:S01]  /*9490*/  UISETP.NE.AND UP6, UPT, UR30, URZ, UPT ;  /* 0x0000003f1e00728c */ /* 0x000fe2000bfc5270 */
[----:B------:R-:W-:Y:S02]  /*94a0*/  ISETP.LT.OR P1, PT, R2, 0x9, P1 ;  /* 0x000000090200780c */ /* 0x000fe40000f21670 */
[----:B------:R-:W-:Y:S01]  /*94b0*/  FSEL R13, R13, -INF , !P0 ;  /* 0xff8000000d0d7808 */ /* 0x000fe20004000000 */
[----:B------:R-:W-:Y:S01]  /*94c0*/  UP2UR UR30, UPR, URZ, 0x40 ;  /* 0x000000403f1e7883 */ /* 0x000fe20008000000 */
[----:B------:R-:W-:Y:S02]  /*94d0*/  PLOP3.LUT P0, PT, PT, PT, UP5, 0x40, 0x0 ;  /* 0x000000000000781c */ /* 0x000fe40003f0e858 */
        /* <DEDUP_REMOVED lines=52> */
.L_x_2411:
[----:B------:R-:W-:Y:S04]  /*9820*/  MOV R4, c[0x0][0x32c] ;  /* 0x0000cb0000047a02 */ /* 0x000fe80000000f00 */
[----:B------:R-:W-:Y:S11]  /*9830*/  ISETP.NE.AND P0, PT, R4, 0x1, PT ;  /* 0x000000010400780c */ /* 0x000ff60003f05270 */
[----:B------:R-:W-:Y:S02]  /*9840*/  @!UPT UIADD3 URZ, URZ, URZ, URZ ;  /* 0x0000003f3f3ff290 */ /* 0x000fe4000fffe03f */
[----:B------:R-:W-:Y:S05]  /*9850*/  @P0 IMAD.HI.U32 R4, R3, c[0x0][0x330], RZ ;  /* 0x0000cc0003040a27 */ /* 0x000fea00078e00ff */
[----:B------:R-:W-:Y:S02]  /*9860*/  @P0 SHF.R.U32.HI R3, RZ, c[0x0][0x334], R4 ;  /* 0x0000cd00ff030a19 */ /* 0x000fe40000011604 */
.L_x_2412:
[----:B------:R-:W-:Y:S05]  /*9870*/  BSYNC B0 ;  /* 0x0000000000007941 */ /* 0x000fea0003800000 */
.L_x_2410:
[----:B------:R-:W-:Y:S05]  /*9880*/  IADD3 R4, -R194, UR4, RZ ;  /* 0x00000004c2047c10 */ /* 0x000fea000fffe1ff */
[----:B------:R-:W-:Y:S05]  /*9890*/  IMAD R3, R3, c[0x0][0x32c], R4 ;  /* 0x0000cb0003037a24 */ /* 0x000fea00078e0204 */
[----:B------:R-:W-:Y:S02]  /*98a0*/  IADD3 R4, R3, c[0x0][0x32c], RZ ;  /* 0x0000cb0003047a10 */ /* 0x000fe40007ffe0ff */
[----:B------:R-:W-:Y:S02]  /*98b0*/  IMNMX R0, R0, R3, !PT ;  /* 0x0000000300007217 */ /* 0x000fe40007800200 */
[----:B------:R-:W-:Y:S02]  /*98c0*/  IMNMX R2, R2, R4, PT ;  /* 0x0000000402027217 */ /* 0x000fe40003800200 */
.L_x_2409:
        /* <DEDUP_REMOVED lines=32> */
[----:B------:R-:W-:Y:S02]  /*9ad0*/  MOV R41, R51 ;  /* 0x0000003300297202 */ /* 0x000fe40000000f00 */
[----:B------:R-:W-:Y:S02]  /*9ae0*/  FMNMX.FTZ R169, R246, R169, !PT ;  /* 0x000000a9f6a97209 */ /* 0x000fe40007810000 */
[----:B------:R-:W-:Y:S02]  /*9af0*/  FMNMX.FTZ R3, R252, R3, !PT ;  /* 0x00000003fc037209 */ /* 0x000fe40007810000 */
[----:B------:R-:W-:Y:S01]  /*9b00*/  PLOP3.LUT P2, PT, PT, PT, UP3, 0x40, 0x0 ;  /* 0x000000000000781c */ /* 0x000fe20003f4e838 */
[----:B------:R-:W1:Y:S01]  /*9b10*/  SHFL.BFLY PT, R5, R169, 0x2, 0x1f ;  /* 0x0c401f00a9057f89 */ /* 0x000e6200000e0000 */
[----:B------:R-:W-:Y:S01]  /*9b20*/  FMNMX.FTZ R4, R8, R170, !PT ;  /* 0x000000aa08047209 */ /* 0x000fe20007810000 */
[----:B------:R-:W-:Y:S01]  /*9b30*/  UISETP.NE.AND UP3, UPT, UR29, URZ, UPT ;  /* 0x0000003f1d00728c */ /* 0x000fe2000bf65270 */
[----:B------:R-:W-:Y:S02]  /*9b40*/  FMNMX.FTZ R3, R41, R3, !PT ;  /* 0x0000000329037209 */ /* 0x000fe40007810000 */
[----:B------:R-:W-:Y:S02]  /*9b50*/  ISETP.GT.AND P2, PT, R0, 0x1, P2 ;  /* 0x000000010000780c */ /* 0x000fe40001744270 */
[----:B------:R-:W-:Y:S01]  /*9b60*/  FMNMX.FTZ R4, R17, R4, !PT ;  /* 0x0000000411047209 */ /* 0x000fe20007810000 */
[----:B------:R-:W2:Y:S01]  /*9b70*/  SHFL.BFLY PT, R168, R3, 0x2, 0x1f ;  /* 0x0c401f0003a87f89 */ /* 0x000ea200000e0000 */
[----:B------:R-:W-:Y:S02]  /*9b80*/  ISETP.LT.OR P2, PT, R2, 0x2, P2 ;  /* 0x000000020200780c */ /* 0x000fe40001741670 */
[----:B------:R-:W-:Y:S02]  /*9b90*/  FMNMX.FTZ R4, R12, R4, !PT ;  /* 0x000000040c047209 */ /* 0x000fe40007810000 */
[----:B------:R-:W-:Y:S02]  /*9ba0*/  FSEL R11, R11, -INF , !P2 ;  /* 0xff8000000b0b7808 */ /* 0x000fe40005000000 */
[----:B------:R-:W-:Y:S01]  /*9bb0*/  PLOP3.LUT P2, PT, PT, PT, UP0, 0x40, 0x0 ;  /* 0x000000000000781c */ /* 0x000fe20003f4e808 */
[----:B------:R-:W-:Y:S01]  /*9bc0*/  UISETP.NE.AND UP0, UPT, UR26, URZ, UPT ;  /* 0x0000003f1a00728c */ /* 0x000fe2000bf05270 */
[----:B------:R-:W-:Y:S02]  /*9bd0*/  FMNMX.FTZ R4, R13, R4, !PT ;  /* 0x000000040d047209 */ /* 0x000fe40007810000 */
[----:B------:R-:W-:Y:S02]  /*9be0*/  ISETP.GT.AND P2, PT, R0, 0x10, P2 ;  /* 0x000000100000780c */ /* 0x000fe40001744270 */
[----:B------:R-:W-:Y:S02]  /*9bf0*/  FMNMX.FTZ R4, R205, R4, !PT ;  /* 0x00000004cd047209 */ /* 0x000fe40007810000 */
[----:B------:R-:W-:Y:S02]  /*9c00*/  ISETP.LT.OR P2, PT, R2, 0x11, P2 ;  /* 0x000000110200780c */ /* 0x000fe40001741670 */
[----:B------:R-:W-:Y:S02]  /*9c10*/  FMNMX.FTZ R4, R208, R4, !PT ;  /* 0x00000004d0047209 */ /* 0x000fe40007810000 */
[----:B------:R-:W-:Y:S02]  /*9c20*/  FSEL R200, R26, -INF , !P2 ;  /* 0xff8000001ac87808 */ /* 0x000fe40005000000 */
[----:B------:R-:W-:Y:S02]  /*9c30*/  FMNMX.FTZ R4, R210, R4, !PT ;  /* 0x00000004d2047209 */ /* 0x000fe40007810000 */
[----:B------:R-:W-:Y:S01]  /*9c40*/  PLOP3.LUT P0, PT, PT, PT, UP2, 0x40, 0x0 ;  /* 0x000000000000781c */ /* 0x000fe20003f0e828 */
[----:B------:R-:W-:Y:S01]  /*9c50*/  UISETP.NE.AND UP2, UPT, UR28, URZ, UPT ;  /* 0x0000003f1c00728c */ /* 0x000fe2000bf45270 */
[----:B-1----:R-:W-:Y:S02]  /*9c60*/  FMNMX.FTZ R169, R169, R5, !PT ;  /* 0x00000005a9a97209 */ /* 0x002fe40007810000 */
[----:B------:R-:W-:Y:S02]  /*9c70*/  FMNMX.FTZ R4, R211, R4, !PT ;  /* 0x00000004d3047209 */ /* 0x000fe40007810000 */
[----:B--2---:R-:W-:Y:S01]  /*9c80*/  FMNMX.FTZ R168, R3, R168, !PT ;  /* 0x000000a803a87209 */ /* 0x004fe20007810000 */
[----:B------:R-:W1:Y:S01]  /*9c90*/  SHFL.BFLY PT, R5, R169, 0x1, 0x1f ;  /* 0x0c201f00a9057f89 */ /* 0x000e6200000e0000 */
[----:B------:R-:W-:Y:S02]  /*9ca0*/  FMNMX.FTZ R3, R247, R4, !PT ;  /* 0x00000004f7037209 */ /* 0x000fe40007810000 */
[----:B------:R-:W-:Y:S02]  /*9cb0*/  ISETP.GT.AND P0, PT, R0, 0x8, P0 ;  /* 0x000000080000780c */ /* 0x000fe40000704270 */
[----:B------:R-:W-:Y:S02]  /*9cc0*/  FMNMX.FTZ R3, R251, R3, !PT ;  /* 0x00000003fb037209 */ /* 0x000fe40007810000 */
[----:B------:R-:W-:Y:S01]  /*9cd0*/  PLOP3.LUT P1, PT, PT, PT, UP4, 0x40, 0x0 ;  /* 0x000000000000781c */ /* 0x000fe20003f2e848 */
[----:B------:R-:W-:Y:S01]  /*9ce0*/  UISETP.NE.AND UP4, UPT, UR4, URZ, UPT ;  /* 0x0000003f0400728c */ /* 0x000fe2000bf85270 */
[----:B------:R-:W-:Y:S01]  /*9cf0*/  FMNMX.FTZ R3, R34, R3, !PT ;  /* 0x0000000322037209 */ /* 0x000fe20007810000 */
[----:B------:R-:W-:Y:S01]  /*9d00*/  SHFL.BFLY PT, R9, R168, 0x1, 0x1f ;  /* 0x0c201f00a8097f89 */ /* 0x000fe200000e0000 */
[----:B------:R-:W-:Y:S02]  /*9d10*/  ISETP.LT.OR P0, PT, R2, 0x9, P0 ;  /* 0x000000090200780c */ /* 0x000fe40000701670 */
[----:B------:R-:W-:Y:S02]  /*9d20*/  FMNMX.FTZ R3, R35, R3, !PT ;  /* 0x0000000323037209 */ /* 0x000fe40007810000 */
[----:B------:R-:W-:Y:S02]  /*9d30*/  ISETP.GT.AND P1, PT, R0, RZ, P1 ;  /* 0x000000ff0000720c */ /* 0x000fe40000f24270 */
[----:B------:R-:W-:Y:S02]  /*9d40*/  FSEL R14, R14, -INF , !P0 ;  /* 0xff8000000e0e7808 */ /* 0x000fe40004000000 */
[----:B------:R-:W-:Y:S02]  /*9d50*/  PLOP3.LUT P0, PT, PT, PT, UP6, 0x40, 0x0 ;  /* 0x000000000000781c */ /* 0x000fe40003f0e868 */
[----:B------:R-:W-:Y:S02]  /*9d60*/  ISETP.LT.OR P1, PT, R2, 0x1, P1 ;  /* 0x000000010200780c */ /* 0x000fe40000f21670 */
[----:B------:R-:W-:Y:S02]  /*9d70*/  ISETP.GT.AND P0, PT, R0, 0x11, P0 ;  /* 0x000000110000780c */ /* 0x000fe40000704270 */
[----:B-1----:R-:W-:Y:S02]  /*9d80*/  FMNMX.FTZ R169, R169, R5, !PT ;  /* 0x00000005a9a97209 */ /* 0x002fe40007810000 */
[----:B------:R-:W-:Y:S02]  /*9d90*/  FSEL R10, R10, -INF , !P1 ;  /* 0xff8000000a0a7808 */ /* 0x000fe40004800000 */
[C---:B------:R-:W-:Y:S01]  /*9da0*/  FSETP.NEU.FTZ.AND P2, PT, R169.reuse, -INF , PT ;  /* 0xff800000a900780b */ /* 0x040fe20003f5d000 */
[----:B------:R-:W-:Y:S01]  /*9db0*/  FMUL.FTZ R173, R169, c[0x0][0x2d0] ;  /* 0x0000b400a9ad7a20 */ /* 0x000fe20000410000 */
[----:B------:R-:W-:Y:S01]  /*9dc0*/  PLOP3.LUT P1, PT, PT, PT, UP1, 0x40, 0x0 ;  /* 0x000000000000781c */ /* 0x000fe20003f2e818 */
[----:B------:R-:W-:Y:S01]  /*9dd0*/  UISETP.NE.AND UP1, UPT, UR27, URZ, UPT ;  /* 0x0000003f1b00728c */ /* 0x000fe2000bf25270 */
[----:B------:R-:W-:Y:S02]  /*9de0*/  ISETP.LT.OR P0, PT, R2, 0x12, P0 ;  /* 0x000000120200780c */ /* 0x000fe40000701670 */
[----:B------:R-:W-:Y:S02]  /*9df0*/  FSEL R173, R173, RZ, P2 ;  /* 0x000000ffadad7208 */ /* 0x000fe40001000000 */
[----:B------:R-:W-:Y:S02]  /*9e00*/  ISETP.GT.AND P1, PT, R0, 0x9, P1 ;  /* 0x000000090000780c */ /* 0x000fe40000f24270 */
[----:B------:R-:W-:Y:S01]  /*9e10*/  FSEL R203, R27, -INF , !P0 ;  /* 0xff8000001bcb7808 */ /* 0x000fe20004000000 */
[--C-:B------:R-:W-:Y:S01]  /*9e20*/  FFMA.FTZ R4, R6, c[0x0][0x2d0], -R173.reuse ;  /* 0x0000b40006047a23 */ /* 0x100fe200000108ad */
[----:B------:R-:W-:Y:S01]  /*9e30*/  PLOP3.LUT P0, PT, PT, PT, UP4, 0x40, 0x0 ;  /* 0x000000000000781c */ /* 0x000fe20003f0e848 */
[----:B------:R-:W1:Y:S01]  /*9e40*/  SHFL.BFLY PT, R6, R3, 0x2, 0x1f ;  /* 0x0c401f0003067f89 */ /* 0x000e6200000e0000 */
[----:B------:R-:W-:Y:S01]  /*9e50*/  ISETP.LT.OR P1, PT, R2, 0xa, P1 ;  /* 0x0000000a0200780c */ /* 0x000fe20000f21670 */
[----:B------:R2:W3:Y:S01]  /*9e60*/  MUFU.EX2 R20, R4 ;  /* 0x0000000400147308 */ /* 0x0004e20000000800 */
[----:B------:R-:W-:Y:S02]  /*9e70*/  ISETP.GT.AND P0, PT, R0, 0x19, P0 ;  /* 0x000000190000780c */ /* 0x000fe40000704270 */
[----:B------:R-:W-:Y:S02]  /*9e80*/  FSEL R15, R15, -INF , !P1 ;  /* 0xff8000000f0f7808 */ /* 0x000fe40004800000 */
[----:B------:R-:W-:Y:S02]  /*9e90*/  PLOP3.LUT P1, PT, PT, PT, UP5, 0x40, 0x0 ;  /* 0x000000000000781c */ /* 0x000fe40003f2e858 */
[----:B------:R-:W-:Y:S02]  /*9ea0*/  ISETP.LT.OR P0, PT, R2, 0x1a, P0 ;  /* 0x0000001a0200780c */ /* 0x000fe40000701670 */
[----:B------:R-:W-:Y:S02]  /*9eb0*/  ISETP.GT.AND P1, PT, R0, 0x18, P1 ;  /* 0x000000180000780c */ /* 0x000fe40000f24270 */
[----:B------:R-:W-:Y:S02]  /*9ec0*/  FSEL R207, R31, -INF , !P0 ;  /* 0xff8000001fcf7808 */ /* 0x000fe40004000000 */
[----:B------:R-:W-:Y:S02]  /*9ed0*/  PLOP3.LUT P0, PT, PT, PT, UP3, 0x40, 0x0 ;  /* 0x000000000000781c */ /* 0x000fe40003f0e838 */
[----:B------:R-:W-:Y:S02]  /*9ee0*/  ISETP.LT.OR P1, PT, R2, 0x19, P1 ;  /* 0x000000190200780c */ /* 0x000fe40000f21670 */
[----:B------:R-:W-:Y:S02]  /*9ef0*/  ISETP.GT.AND P0, PT, R0, 0x20, P0 ;  /* 0x000000200000780c */ /* 0x000fe40000704270 */
[----:B------:R-:W-:Y:S02]  /*9f00*/  FSEL R204, R30, -INF , !P1 ;  /* 0xff8000001ecc7808 */ /* 0x000fe40004800000 */
[----:B------:R-:W-:Y:S02]  /*9f10*/  PLOP3.LUT P1, PT, PT, PT, UP2, 0x40, 0x0 ;  /* 0x000000000000781c */ /* 0x000fe40003f2e828 */
[----:B-1----:R-:W-:Y:S01]  /*9f20*/  FMNMX.FTZ R3, R3, R6, !PT ;  /* 0x0000000603037209 */ /* 0x002fe20007810000 */
[--C-:B--2---:R-:W-:Y:S01]  /*9f30*/  FFMA.FTZ R4, R7, c[0x0][0x2d0], -R173.reuse ;  /* 0x0000b40007047a23 */ /* 0x104fe200000108ad */
[----:B------:R-:W-:Y:S02]  /*9f40*/  ISETP.LT.OR P0, PT, R2, 0x21, P0 ;  /* 0x000000210200780c */ /* 0x000fe40000701670 */
[----:B------:R-:W-:Y:S01]  /*9f50*/  ISETP.GT.AND P1, PT, R0, 0x21, P1 ;  /* 0x000000210000780c */ /* 0x000fe20000f24270 */
[----:B------:R1:W2:Y:S01]  /*9f60*/  MUFU.EX2 R24, R4 ;  /* 0x0000000400187308 */ /* 0x0002a20000000800 */
[----:B------:R-:W4:Y:S01]  /*9f70*/  SHFL.BFLY PT, R167, R3, 0x1, 0x1f ;  /* 0x0c201f0003a77f89 */ /* 0x000f2200000e0000 */
[----:B------:R-:W-:Y:S02]  /*9f80*/  FSEL R212, R42, -INF , !P0 ;  /* 0xff8000002ad47808 */ /* 0x000fe40004000000 */
[----:B------:R-:W-:Y:S02]  /*9f90*/  PLOP3.LUT P0, PT, PT, PT, UP1, 0x40, 0x0 ;  /* 0x000000000000781c */ /* 0x000fe40003f0e818 */
[----:B------:R-:W-:Y:S02]  /*9fa0*/  FMNMX.FTZ R168, R168, R9, !PT ;  /* 0x00000009a8a87209 */ /* 0x000fe40007810000 */
[----:B------:R-:W-:Y:S02]  /*9fb0*/  ISETP.LT.OR P1, PT, R2, 0x22, P1 ;  /* 0x000000220200780c */ /* 0x000fe40000f21670 */
[----:B------:R-:W-:Y:S01]  /*9fc0*/  ISETP.GT.AND P0, PT, R0, 0x28, P0 ;  /* 0x000000280000780c */ /* 0x000fe20000704270 */
[C---:B------:R-:W-:Y:S01]  /*9fd0*/  FMUL.FTZ R174, R168.reuse, c[0x0][0x2d0] ;  /* 0x0000b400a8ae7a20 */ /* 0x040fe20000410000 */
[----:B------:R-:W-:Y:S02]  /*9fe0*/  FSEL R214, R43, -INF , !P1 ;  /* 0xff8000002bd67808 */ /* 0x000fe40004800000 */
[----:B------:R-:W-:Y:S02]  /*9ff0*/  FSETP.NEU.FTZ.AND P1, PT, R168, -INF , PT ;  /* 0xff800000a800780b */ /* 0x000fe40003f3d000 */
[----:B------:R-:W-:Y:S02]  /*a000*/  ISETP.LT.OR P0, PT, R2, 0x29, P0 ;  /* 0x000000290200780c */ /* 0x000fe40000701670 */
[----:B------:R-:W-:Y:S02]  /*a010*/  FMNMX.FTZ R5, R10, R171, !PT ;  /* 0x000000ab0a057209 */ /* 0x000fe40007810000 */
[----:B------:R-:W-:Y:S02]  /*a020*/  FSEL R174, R174, RZ, P1 ;  /* 0x000000ffaeae7208 */ /* 0x000fe40000800000 */
[----:B------:R-:W-:Y:S01]  /*a030*/  FSEL R213, R46, -INF , !P0 ;  /* 0xff8000002ed57808 */ /* 0x000fe20004000000 */
[--C-:B-1----:R-:W-:Y:S01]  /*a040*/  FFMA.FTZ R4, R16, c[0x0][0x2d0], -R173.reuse ;  /* 0x0000b40010047a23 */ /* 0x102fe200000108ad */
[----:B------:R-:W-:Y:S01]  /*a050*/  PLOP3.LUT P0, PT, PT, PT, UP0, 0x40, 0x0 ;  /* 0x000000000000781c */ /* 0x000fe20003f0e808 */
[----:B------:R-:W-:Y:S01]  /*a060*/  UISETP.GT.AND UP0, UPT, UR24, UR5, UPT ;  /* 0x000000051800728c */ /* 0x000fe2000bf04270 */
[----:B------:R-:W-:Y:S01]  /*a070*/  FMNMX.FTZ R5, R11, R5, !PT ;  /* 0x000000050b057209 */ /* 0x000fe20007810000 */
[----:B------:R1:W1:Y:S01]  /*a080*/  MUFU.EX2 R21, R4 ;  /* 0x0000000400157308 */ /* 0x0002620000000800 */
[----:B----4-:R-:W-:Y:S01]  /*a090*/  FMNMX.FTZ R167, R3, R167, !PT ;  /* 0x000000a703a77209 */ /* 0x010fe20007810000 */
[--C-:B------:R-:W-:Y:S01]  /*a0a0*/  FFMA.FTZ R3, R19, c[0x0][0x2d0], -R174.reuse ;  /* 0x0000b40013037a23 */ /* 0x100fe200000108ae */
[----:B------:R-:W-:Y:S01]  /*a0b0*/  ISETP.GT.AND P0, PT, R0, 0x29, P0 ;  /* 0x000000290000780c */ /* 0x000fe20000704270 */
[----:B------:R-:W-:Y:S01]  /*a0c0*/  UIADD3 UR24, UR24, -0x1, URZ ;  /* 0xffffffff18187890 */ /* 0x000fe2000fffe03f */
[----:B------:R-:W-:Y:S02]  /*a0d0*/  FMNMX.FTZ R5, R14, R5, !PT ;  /* 0x000000050e057209 */ /* 0x000fe40007810000 */
[----:B------:R-:W-:Y:S01]  /*a0e0*/  ISETP.LT.OR P0, PT, R2, 0x2a, P0 ;  /* 0x0000002a0200780c */ /* 0x000fe20000701670 */
[--C-:B------:R-:W-:Y:S01]  /*a0f0*/  FFMA.FTZ R2, R192, c[0x0][0x2d0], -R174.reuse ;  /* 0x0000b400c0027a23 */ /* 0x100fe200000108ae */
[----:B------:R-:W-:Y:S01]  /*a100*/  FMNMX.FTZ R5, R15, R5, !PT ;  /* 0x000000050f057209 */ /* 0x000fe20007810000 */
[----:B------:R-:W-:Y:S01]  /*a110*/  MUFU.EX2 R49, R3 ;  /* 0x0000000300317308 */ /* 0x000fe20000000800 */
[----:B------:R-:W-:Y:S02]  /*a120*/  FSEL R172, R47, -INF , !P0 ;  /* 0xff8000002fac7808 */ /* 0x000fe40004000000 */
[----:B------:R-:W-:Y:S02]  /*a130*/  FMNMX.FTZ R5, R200, R5, !PT ;  /* 0x00000005c8057209 */ /* 0x000fe40007810000 */
[----:B------:R-:W-:Y:S02]  /*a140*/  FSETP.NEU.FTZ.AND P0, PT, R167, -INF , PT ;  /* 0xff800000a700780b */ /* 0x000fe40003f1d000 */
[----:B------:R-:W-:Y:S02]  /*a150*/  FMNMX.FTZ R5, R203, R5, !PT ;  /* 0x00000005cb057209 */ /* 0x000fe40007810000 */
[----:B---3--:R-:W-:Y:S01]  /*a160*/  MOV R43, R20 ;  /* 0x00000014002b7202 */ /* 0x008fe20000000f00 */
[----:B------:R3:W-:Y:S01]  /*a170*/  MUFU.EX2 R6, R2 ;  /* 0x0000000200067308 */ /* 0x0007e20000000800 */
[----:B------:R-:W-:Y:S02]  /*a180*/  MOV R42, R34 ;  /* 0x00000022002a7202 */ /* 0x000fe40000000f00 */
[----:B--2---:R-:W-:Y:S01]  /*a190*/  F2FP.BF16.PACK_AB R192, R24, R43 ;  /* 0x0000002b18c0723e */ /* 0x004fe200000010ff */
[----:B-1----:R-:W-:Y:S01]  /*a1a0*/  FFMA.FTZ R4, R18, c[0x0][0x2d0], -R173 ;  /* 0x0000b40012047a23 */ /* 0x002fe200000108ad */
[----:B------:R-:W-:Y:S02]  /*a1b0*/  MOV R46, R21 ;  /* 0x00000015002e7202 */ /* 0x000fe40000000f00 */
[----:B------:R-:W-:Y:S03]  /*a1c0*/  LDSM.16.MT88.4 R20, [R225+0x100] ;  /* 0x00010000e114783b */ /* 0x000fe60000004200 */
[----:B------:R1:W2:Y:S01]  /*a1d0*/  MUFU.EX2 R51, R4 ;  /* 0x0000000400337308 */ /* 0x0002a20000000800 */
[--C-:B---3--:R-:W-:Y:S09]  /*a1e0*/  FFMA.FTZ R2, R193, c[0x0][0x2d0], -R174.reuse ;  /* 0x0000b400c1027a23 */ /* 0x108ff200000108ae */
[----:B------:R-:W3:Y:S01]  /*a1f0*/  MUFU.EX2 R50, R2 ;  /* 0x0000000200327308 */ /* 0x000ee20000000800 */
[----:B-1----:R-:W-:Y:S01]  /*a200*/  FMNMX.FTZ R4, R204, R5, !PT ;  /* 0x00000005cc047209 */ /* 0x002fe20007810000 */
[----:B------:R-:W-:Y:S01]  /*a210*/  FFMA.FTZ R5, R175, c[0x0][0x2d0], -R174 ;  /* 0x0000b400af057a23 */ /* 0x000fe200000108ae */
[----:B--2---:R-:W-:Y:S01]  /*a220*/  F2FP.BF16.PACK_AB R194, R51, R46 ;  /* 0x0000002e33c2723e */ /* 0x004fe200000010ff */
[----:B------:R-:W-:Y:S01]  /*a230*/  FMUL.FTZ R175, R167, c[0x0][0x2d0] ;  /* 0x0000b400a7af7a20 */ /* 0x000fe20000410000 */
[----:B------:R-:W-:Y:S05]  /*a240*/  FMNMX.FTZ R4, R207, R4, !PT ;  /* 0x00000004cf047209 */ /* 0x000fea0007810000 */
[----:B------:R-:W-:Y:S01]  /*a250*/  MUFU.EX2 R45, R5 ;  /* 0x00000005002d7308 */ /* 0x000fe20000000800 */
[----:B------:R-:W-:Y:S02]  /*a260*/  FSEL R175, R175, RZ, P0 ;  /* 0x000000ffafaf7208 */ /* 0x000fe40000000000 */
[----:B------:R-:W-:Y:S03]  /*a270*/  FMNMX.FTZ R0, R212, R4, !PT ;  /* 0x00000004d4007209 */ /* 0x000fe60007810000 */
[--C-:B------:R-:W-:Y:S01]  /*a280*/  FFMA.FTZ R3, R8, c[0x0][0x2d0], -R175.reuse ;  /* 0x0000b40008037a23 */ /* 0x100fe200000108af */
[----:B------:R-:W-:Y:S01]  /*a290*/  FMNMX.FTZ R0, R214, R0, !PT ;  /* 0x00000000d6007209 */ /* 0x000fe20007810000 */
[--C-:B------:R-:W-:Y:S02]  /*a2a0*/  FFMA.FTZ R4, R12, c[0x0][0x2d0], -R175.reuse ;  /* 0x0000b4000c047a23 */ /* 0x100fe400000108af */
[----:B------:R1:W-:Y:S01]  /*a2b0*/  MUFU.EX2 R44, R3 ;  /* 0x00000003002c7308 */ /* 0x0003e20000000800 */
[----:B------:R-:W-:Y:S02]  /*a2c0*/  FMNMX.FTZ R0, R213, R0, !PT ;  /* 0x00000000d5007209 */ /* 0x000fe40007810000 */
[----:B---3--:R-:W-:Y:S02]  /*a2d0*/  F2FP.BF16.PACK_AB R195, R49, R50 ;  /* 0x0000003231c3723e */ /* 0x008fe400000010ff */
[----:B------:R-:W-:Y:S05]  /*a2e0*/  FMNMX.FTZ R0, R172, R0, !PT ;  /* 0x00000000ac007209 */ /* 0x000fea0007810000 */
[----:B------:R-:W2:Y:S01]  /*a2f0*/  SHFL.BFLY PT, R2, R0, 0x2, 0x1f ;  /* 0x0c401f0000027f89 */ /* 0x000ea200000e0000 */
[----:B------:R-:W-:Y:S01]  /*a300*/  MUFU.EX2 R7, R4 ;  /* 0x0000000400077308 */ /* 0x000fe20000000800 */
[--C-:B-1----:R-:W-:Y:S09]  /*a310*/  FFMA.FTZ R3, R17, c[0x0][0x2d0], -R175.reuse ;  /* 0x0000b40011037a23 */ /* 0x102ff200000108af */
[----:B------:R2:W-:Y:S02]  /*a320*/  MUFU.EX2 R47, R3 ;  /* 0x00000003002f7308 */ /* 0x0005e40000000800 */
[----:B--2---:R-:W-:Y:S01]  /*a330*/  FMNMX.FTZ R3, R0, R2, !PT ;  /* 0x0000000200037209 */ /* 0x004fe20007810000 */
[----:B------:R-:W-:Y:S01]  /*a340*/  FFMA.FTZ R2, R13, c[0x0][0x2d0], -R175 ;  /* 0x0000b4000d027a23 */ /* 0x000fe200000108af */
[----:B------:R-:W-:Y:S06]  /*a350*/  FSEL R0, R169, RZ, P2 ;  /* 0x000000ffa9007208 */ /* 0x000fec0001000000 */
[----:B------:R1:W-:Y:S01]  /*a360*/  MUFU.EX2 R48, R2 ;  /* 0x0000000200307308 */ /* 0x0003e20000000800 */
[----:B------:R-:W2:Y:S01]  /*a370*/  SHFL.BFLY PT, R4, R3, 0x1, 0x1f ;  /* 0x0c201f0003047f89 */ /* 0x000ea200000e0000 */
[----:B------:R-:W-:Y:S04]  /*a380*/  FADD.FTZ R0, -R0, R164 ;  /* 0x000000a400007221 */ /* 0x000fe80000010100 */
[----:B------:R-:W-:Y:S04]  /*a390*/  FMUL.FTZ R0, R0, c[0x0][0x2d0] ;  /* 0x0000b40000007a20 */ /* 0x000fe80000410000 */
[----:B------:R3:W4:Y:S01]  /*a3a0*/  MUFU.EX2 R165, R0 ;  /* 0x0000000000a57308 */ /* 0x0007220000000800 */
[----:B-1----:R-:W-:Y:S02]  /*a3b0*/  FSEL R2, R168, RZ, P1 ;  /* 0x000000ffa8027208 */ /* 0x002fe40000800000 */
[----:B--2---:R-:W-:Y:S03]  /*a3c0*/  FMNMX.FTZ R3, R4, R3, !PT ;  /* 0x0000000304037209 */ /* 0x004fe60007810000 */
[----:B------:R-:W-:Y:S02]  /*a3d0*/  FADD.FTZ R2, -R2, R166 ;  /* 0x000000a602027221 */ /* 0x000fe40000010100 */
[----:B------:R-:W-:Y:S02]  /*a3e0*/  FMUL.FTZ R166, R3, c[0x0][0x2d0] ;  /* 0x0000b40003a67a20 */ /* 0x000fe40000410000 */
[----:B------:R-:W-:Y:S01]  /*a3f0*/  FMUL.FTZ R2, R2, c[0x0][0x2d0] ;  /* 0x0000b40002027a20 */ /* 0x000fe20000410000 */
[----:B---3--:R-:W-:Y:S01]  /*a400*/  FSEL R0, R167, RZ, P0 ;  /* 0x000000ffa7007208 */ /* 0x008fe20000000000 */
[----:B----4-:R-:W-:Y:S01]  /*a410*/  FMUL.FTZ R5, R165, R177 ;  /* 0x000000b1a5057220 */ /* 0x010fe20000410000 */
[----:B------:R-:W-:Y:S01]  /*a420*/  FSETP.NEU.FTZ.AND P0, PT, R3, -INF , PT ;  /* 0xff8000000300780b */ /* 0x000fe20003f1d000 */
[----:B------:R-:W1:Y:S01]  /*a430*/  MUFU.EX2 R164, R2 ;  /* 0x0000000200a47308 */ /* 0x000e620000000800 */
[C---:B------:R-:W-:Y:S02]  /*a440*/  FMUL.FTZ R16, R165.reuse, R188 ;  /* 0x000000bca5107220 */ /* 0x040fe40000410000 */
[----:B------:R-:W-:Y:S01]  /*a450*/  FADD.FTZ R0, -R0, R170 ;  /* 0x000000aa00007221 */ /* 0x000fe20000010100 */
[----:B------:R-:W-:Y:S01]  /*a460*/  FSEL R166, R166, RZ, P0 ;  /* 0x000000ffa6a67208 */ /* 0x000fe20000000000 */
[C---:B------:R-:W-:Y:S01]  /*a470*/  FMUL.FTZ R17, R165.reuse, R189 ;  /* 0x000000bda5117220 */ /* 0x040fe20000410000 */
[----:B------:R-:W-:Y:S01]  /*a480*/  MOV R170, R7 ;  /* 0x0000000700aa7202 */ /* 0x000fe20000000f00 */
[----:B------:R-:W-:Y:S02]  /*a490*/  FMUL.FTZ R0, R0, c[0x0][0x2d0] ;  /* 0x0000b40000007a20 */ /* 0x000fe40000410000 */
[--C-:B------:R-:W-:Y:S02]  /*a4a0*/  FFMA.FTZ R4, R14, c[0x0][0x2d0], -R166.reuse ;  /* 0x0000b4000e047a23 */ /* 0x100fe400000108a6 */
[----:B------:R2:W3:Y:S01]  /*a4b0*/  MUFU.EX2 R2, R0 ;  /* 0x0000000000027308 */ /* 0x0004e20000000800 */
[C---:B------:R-:W-:Y:S02]  /*a4c0*/  FMUL.FTZ R32, R165.reuse, R144 ;  /* 0x00000090a5207220 */ /* 0x040fe40000410000 */
[C---:B------:R-:W-:Y:S02]  /*a4d0*/  FMUL.FTZ R33, R165.reuse, R145 ;  /* 0x00000091a5217220 */ /* 0x040fe40000410000 */
[C---:B------:R-:W-:Y:S02]  /*a4e0*/  FMUL.FTZ R52, R165.reuse, R52 ;  /* 0x00000034a5347220 */ /* 0x040fe40000410000 */
[C---:B------:R-:W-:Y:S02]  /*a4f0*/  FMUL.FTZ R53, R165.reuse, R53 ;  /* 0x00000035a5357220 */ /* 0x040fe40000410000 */
[C---:B------:R-:W-:Y:S01]  /*a500*/  FMUL.FTZ R64, R165.reuse, R64 ;  /* 0x00000040a5407220 */ /* 0x040fe20000410000 */
[----:B------:R4:W-:Y:S01]  /*a510*/  MUFU.EX2 R220, R4 ;  /* 0x0000000400dc7308 */ /* 0x0009e20000000800 */
[----:B------:R-:W-:Y:S02]  /*a520*/  FMUL.FTZ R65, R165, R65 ;  /* 0x00000041a5417220 */ /* 0x000fe40000410000 */
[C---:B-1----:R-:W-:Y:S02]  /*a530*/  FMUL.FTZ R7, R164.reuse, R179 ;  /* 0x000000b3a4077220 */ /* 0x042fe40000410000 */
[C---:B------:R-:W-:Y:S02]  /*a540*/  FMUL.FTZ R18, R164.reuse, R190 ;  /* 0x000000bea4127220 */ /* 0x040fe40000410000 */
        /* <DEDUP_REMOVED lines=12> */
[--C-:B----4-:R-:W-:Y:S01]  /*a610*/  FFMA.FTZ R4, R15, c[0x0][0x2d0], -R166.reuse ;  /* 0x0000b4000f047a23 */ /* 0x110fe200000108a6 */
[----:B------:R-:W-:Y:S01]  /*a620*/  MOV R191, R180 ;  /* 0x000000b400bf7202 */ /* 0x000fe20000000f00 */
[C---:B------:R-:W-:Y:S01]  /*a630*/  FMUL.FTZ R13, R2.reuse, R185 ;  /* 0x000000b9020d7220 */ /* 0x040fe20000410000 */
[----:B------:R-:W-:Y:S01]  /*a640*/  MOV R185, R46 ;  /* 0x0000002e00b97202 */ /* 0x000fe20000000f00 */
[C---:B------:R-:W-:Y:S01]  /*a650*/  FMUL.FTZ R24, R2.reuse, R136 ;  /* 0x0000008802187220 */ /* 0x040fe20000410000 */
[----:B-----5:R2:W3:Y:S01]  /*a660*/  MUFU.EX2 R221, R4 ;  /* 0x0000000400dd7308 */ /* 0x0204e20000000800 */
[C---:B------:R-:W-:Y:S02]  /*a670*/  FMUL.FTZ R25, R2.reuse, R137 ;  /* 0x0000008902197220 */ /* 0x040fe40000410000 */
[C---:B------:R-:W-:Y:S02]  /*a680*/  FMUL.FTZ R29, R2.reuse, R141 ;  /* 0x0000008d021d7220 */ /* 0x040fe40000410000 */
[----:B------:R-:W-:Y:S02]  /*a690*/  FMUL.FTZ R28, R2, R140 ;  /* 0x0000008c021c7220 */ /* 0x000fe40000410000 */
[----:B------:R-:W-:Y:S02]  /*a6a0*/  FMUL.FTZ R35, R164, R147 ;  /* 0x00000093a4237220 */ /* 0x000fe40000410000 */
[C---:B------:R-:W-:Y:S01]  /*a6b0*/  FMUL.FTZ R40, R2.reuse, R152 ;  /* 0x0000009802287220 */ /* 0x040fe20000410000 */
[----:B------:R-:W-:Y:S01]  /*a6c0*/  MOV R152, R41 ;  /* 0x0000002900987202 */ /* 0x000fe20000000f00 */
[----:B------:R-:W-:Y:S01]  /*a6d0*/  FMUL.FTZ R41, R2, R153 ;  /* 0x0000009902297220 */ /* 0x000fe20000410000 */
[----:B------:R-:W-:Y:S01]  /*a6e0*/  MOV R153, R42 ;  /* 0x0000002a00997202 */ /* 0x000fe20000000f00 */
[----:B------:R-:W-:Y:S01]  /*a6f0*/  FMUL.FTZ R51, R164, R163 ;  /* 0x000000a3a4337220 */ /* 0x000fe20000410000 */
[----:B------:R-:W-:Y:S01]  /*a700*/  LDSM.16.MT88.4 R144, [R226+0x900] ;  /* 0x00090000e290783b */ /* 0x000fe20000004200 */
[----:B-1----:R-:W-:Y:S02]  /*a710*/  FFMA.FTZ R0, R11, c[0x0][0x2d0], -R166 ;  /* 0x0000b4000b007a23 */ /* 0x002fe400000108a6 */
[C---:B------:R-:W-:Y:S02]  /*a720*/  FMUL.FTZ R56, R2.reuse, R56 ;  /* 0x0000003802387220 */ /* 0x040fe40000410000 */
[----:B------:R1:W4:Y:S01]  /*a730*/  MUFU.EX2 R218, R0 ;  /* 0x0000000000da7308 */ /* 0x0003220000000800 */
[C---:B------:R-:W-:Y:S02]  /*a740*/  FMUL.FTZ R57, R2.reuse, R57 ;  /* 0x0000003902397220 */ /* 0x040fe40000410000 */
[C---:B------:R-:W-:Y:S02]  /*a750*/  FMUL.FTZ R60, R2.reuse, R60 ;  /* 0x0000003c023c7220 */ /* 0x040fe40000410000 */
[----:B--2---:R-:W-:Y:S01]  /*a760*/  FMUL.FTZ R4, R165, R176 ;  /* 0x000000b0a5047220 */ /* 0x004fe20000410000 */
[----:B------:R-:W-:Y:S01]  /*a770*/  F2FP.BF16.PACK_AB R176, R47, R44 ;  /* 0x0000002c2fb0723e */ /* 0x000fe200000010ff */
[----:B------:R-:W-:Y:S01]  /*a780*/  FMUL.FTZ R61, R2, R61 ;  /* 0x0000003d023d7220 */ /* 0x000fe20000410000 */
[----:B---3--:R-:W-:Y:S01]  /*a790*/  F2FP.BF16.PACK_AB R179, R221, R220 ;  /* 0x000000dcddb3723e */ /* 0x008fe200000010ff */
[C---:B------:R-:W-:Y:S02]  /*a7a0*/  FMUL.FTZ R66, R164.reuse, R66 ;  /* 0x00000042a4427220 */ /* 0x040fe40000410000 */
[C---:B------:R-:W-:Y:S02]  /*a7b0*/  FMUL.FTZ R67, R164.reuse, R67 ;  /* 0x00000043a4437220 */ /* 0x040fe40000410000 */
[C---:B------:R-:W-:Y:S02]  /*a7c0*/  FMUL.FTZ R68, R165.reuse, R68 ;  /* 0x00000044a5447220 */ /* 0x040fe40000410000 */
[----:B------:R-:W-:Y:S02]  /*a7d0*/  FMUL.FTZ R69, R165, R69 ;  /* 0x00000045a5457220 */ /* 0x000fe40000410000 */
[C---:B------:R-:W-:Y:S02]  /*a7e0*/  FMUL.FTZ R70, R164.reuse, R70 ;  /* 0x00000046a4467220 */ /* 0x040fe40000410000 */
[----:B------:R-:W-:Y:S02]  /*a7f0*/  FMUL.FTZ R71, R164, R71 ;  /* 0x00000047a4477220 */ /* 0x000fe40000410000 */
[C---:B------:R-:W-:Y:S02]  /*a800*/  FMUL.FTZ R72, R2.reuse, R72 ;  /* 0x0000004802487220 */ /* 0x040fe40000410000 */
[C---:B------:R-:W-:Y:S01]  /*a810*/  FMUL.FTZ R73, R2.reuse, R73 ;  /* 0x0000004902497220 */ /* 0x040fe20000410000 */
[----:B-1----:R-:W-:Y:S01]  /*a820*/  FSEL R0, R3, RZ, P0 ;  /* 0x000000ff03007208 */ /* 0x002fe20000000000 */
[----:B------:R-:W-:Y:S01]  /*a830*/  FMUL.FTZ R76, R2, R76 ;  /* 0x0000004c024c7220 */ /* 0x000fe20000410000 */
[----:B----4-:R-:W-:Y:S01]  /*a840*/  F2FP.BF16.PACK_AB R177, R218, R217 ;  /* 0x000000d9dab1723e */ /* 0x010fe200000010ff */
[----:B------:R-:W-:Y:S01]  /*a850*/  FMUL.FTZ R77, R2, R77 ;  /* 0x0000004d024d7220 */ /* 0x000fe20000410000 */
[----:B------:R-:W-:Y:S01]  /*a860*/  PLOP3.LUT P0, PT, PT, PT, UP0, 0x80, 0x0 ;  /* 0x000000000000781c */ /* 0x000fe20003f0f008 */
[----:B------:R-:W-:Y:S01]  /*a870*/  FADD.FTZ R0, -R0, R171 ;  /* 0x000000ab00007221 */ /* 0x000fe20000010100 */
[----:B------:R-:W-:Y:S01]  /*a880*/  MOV R171, R6 ;  /* 0x0000000600ab7202 */ /* 0x000fe20000000f00 */
[----:B------:R-:W-:Y:S01]  /*a890*/  FMUL.FTZ R6, R164, R178 ;  /* 0x000000b2a4067220 */ /* 0x000fe20000410000 */
[----:B------:R-:W-:Y:S01]  /*a8a0*/  F2FP.BF16.PACK_AB R178, R48, R170 ;  /* 0x000000aa30b2723e */ /* 0x000fe200000010ff */
[----:B------:R-:W-:Y:S01]  /*a8b0*/  FMUL.FTZ R0, R0, c[0x0][0x2d0] ;  /* 0x0000b40000007a20 */ /* 0x000fe20000410000 */
[----:B------:R-:W-:Y:S01]  /*a8c0*/  F2FP.BF16.PACK_AB R193, R171, R45 ;  /* 0x0000002dabc1723e */ /* 0x000fe200000010ff */
[C---:B------:R-:W-:Y:S02]  /*a8d0*/  FMUL.FTZ R80, R165.reuse, R80 ;  /* 0x00000050a5507220 */ /* 0x040fe40000410000 */
[----:B------:R-:W-:Y:S02]  /*a8e0*/  FMUL.FTZ R81, R165, R81 ;  /* 0x00000051a5517220 */ /* 0x000fe40000410000 */
[----:B------:R-:W1:Y:S01]  /*a8f0*/  MUFU.EX2 R0, R0 ;  /* 0x0000000000007308 */ /* 0x000e620000000800 */
[C---:B------:R-:W-:Y:S01]  /*a900*/  FMUL.FTZ R82, R164.reuse, R82 ;  /* 0x00000052a4527220 */ /* 0x040fe20000410000 */
[-C--:B------:R-:W-:Y:S01]  /*a910*/  HMMA.16816.F32.BF16 R4, R192, R20.reuse, R4 ;  /* 0x00000014c004723c */ /* 0x080fe20000041804 */
[C---:B------:R-:W-:Y:S02]  /*a920*/  FMUL.FTZ R83, R164.reuse, R83 ;  /* 0x00000053a4537220 */ /* 0x040fe40000410000 */
[--C-:B------:R-:W-:Y:S02]  /*a930*/  FFMA.FTZ R140, R197, c[0x0][0x2d0], -R173.reuse ;  /* 0x0000b400c58c7a23 */ /* 0x100fe400000108ad */
[C---:B------:R-:W-:Y:S02]  /*a940*/  FMUL.FTZ R84, R165.reuse, R84 ;  /* 0x00000054a5547220 */ /* 0x040fe40000410000 */
[C---:B------:R-:W-:Y:S02]  /*a950*/  FMUL.FTZ R85, R165.reuse, R85 ;  /* 0x00000055a5557220 */ /* 0x040fe40000410000 */
[C---:B------:R-:W-:Y:S03]  /*a960*/  FMUL.FTZ R86, R164.reuse, R86 ;  /* 0x00000056a4567220 */ /* 0x040fe60000410000 */
[----:B------:R-:W-:Y:S02]  /*a970*/  FMUL.FTZ R87, R164, R87 ;  /* 0x00000057a4577220 */ /* 0x000fe40000410000 */
[C---:B------:R-:W-:Y:S02]  /*a980*/  FMUL.FTZ R88, R2.reuse, R88 ;  /* 0x0000005802587220 */ /* 0x040fe40000410000 */
[C---:B------:R-:W-:Y:S02]  /*a990*/  FMUL.FTZ R89, R2.reuse, R89 ;  /* 0x0000005902597220 */ /* 0x040fe40000410000 */
[C---:B------:R-:W-:Y:S02]  /*a9a0*/  FMUL.FTZ R92, R2.reuse, R92 ;  /* 0x0000005c025c7220 */ /* 0x040fe40000410000 */
[----:B------:R-:W-:Y:S02]  /*a9b0*/  FMUL.FTZ R93, R2, R93 ;  /* 0x0000005d025d7220 */ /* 0x000fe40000410000 */
[C---:B-1----:R-:W-:Y:S01]  /*a9c0*/  FMUL.FTZ R10, R0.reuse, R182 ;  /* 0x000000b6000a7220 */ /* 0x042fe20000410000 */
[----:B------:R-:W-:Y:S01]  /*a9d0*/  MOV R182, R48 ;  /* 0x0000003000b67202 */ /* 0x000fe20000000f00 */
[C---:B------:R-:W-:Y:S01]  /*a9e0*/  FMUL.FTZ R11, R0.reuse, R183 ;  /* 0x000000b7000b7220 */ /* 0x040fe20000410000 */
[----:B------:R-:W-:Y:S01]  /*a9f0*/  MOV R183, R50 ;  /* 0x0000003200b77202 */ /* 0x000fe20000000f00 */
[C---:B------:R-:W-:Y:S02]  /*aa00*/  FMUL.FTZ R26, R0.reuse, R138 ;  /* 0x0000008a001a7220 */ /* 0x040fe40000410000 */
[C---:B------:R-:W-:Y:S02]  /*aa10*/  FMUL.FTZ R27, R0.reuse, R139 ;  /* 0x0000008b001b7220 */ /* 0x040fe40000410000 */
[----:B------:R-:W-:Y:S01]  /*aa20*/  LDSM.16.MT88.4 R136, [R227+0x100] ;  /* 0x00010000e388783b */ /* 0x000fe20000004200 */
[C---:B------:R-:W-:Y:S01]  /*aa30*/  HMMA.16816.F32.BF16 R8, R176.reuse, R20, R8 ;  /* 0x00000014b008723c */ /* 0x040fe20000041808 */
[C---:B------:R-:W-:Y:S01]  /*aa40*/  FMUL.FTZ R14, R0.reuse, R186 ;  /* 0x000000ba000e7220 */ /* 0x040fe20000410000 */
[----:B------:R-:W-:Y:S01]  /*aa50*/  MOV R186, R47 ;  /* 0x0000002f00ba7202 */ /* 0x000fe20000000f00 */
[C---:B------:R-:W-:Y:S01]  /*aa60*/  FMUL.FTZ R15, R0.reuse, R187 ;  /* 0x000000bb000f7220 */ /* 0x040fe20000410000 */
[----:B------:R-:W-:Y:S01]  /*aa70*/  MOV R187, R171 ;  /* 0x000000ab00bb7202 */ /* 0x000fe20000000f00 */
[C---:B------:R-:W-:Y:S01]  /*aa80*/  FMUL.FTZ R30, R0.reuse, R142 ;  /* 0x0000008e001e7220 */ /* 0x040fe20000410000 */
[----:B------:R1:W-:Y:S01]  /*aa90*/  MUFU.EX2 R171, R140 ;  /* 0x0000008c00ab7308 */ /* 0x0003e20000000800 */
[C---:B------:R-:W-:Y:S02]  /*aaa0*/  FMUL.FTZ R20, R165.reuse, R132 ;  /* 0x00000084a5147220 */ /* 0x040fe40000410000 */
[C---:B------:R-:W-:Y:S01]  /*aab0*/  FMUL.FTZ R21, R165.reuse, R133 ;  /* 0x00000085a5157220 */ /* 0x040fe20000410000 */
[-C--:B------:R-:W-:Y:S02]  /*aac0*/  HMMA.16816.F32.BF16 R12, R176, R22.reuse, R12 ;  /* 0x00000016b00c723c */ /* 0x080fe4000004180c */
[C---:B------:R-:W-:Y:S02]  /*aad0*/  FMUL.FTZ R31, R0.reuse, R143 ;  /* 0x0000008f001f7220 */ /* 0x040fe40000410000 */
[C---:B------:R-:W-:Y:S01]  /*aae0*/  FMUL.FTZ R42, R0.reuse, R154 ;  /* 0x0000009a002a7220 */ /* 0x040fe20000410000 */
[----:B------:R-:W-:Y:S01]  /*aaf0*/  MOV R154, R43 ;  /* 0x0000002b009a7202 */ /* 0x000fe20000000f00 */
[----:B------:R-:W-:Y:S01]  /*ab00*/  FMUL.FTZ R43, R0, R155 ;  /* 0x0000009b002b7220 */ /* 0x000fe20000410000 */
[----:B------:R-:W-:Y:S01]  /*ab10*/  MOV R155, R44 ;  /* 0x0000002c009b7202 */ /* 0x000fe20000000f00 */
[C---:B------:R-:W-:Y:S01]  /*ab20*/  HMMA.16816.F32.BF16 R16, R192.reuse, R22, R16 ;  /* 0x00000016c010723c */ /* 0x040fe20000041810 */
[C---:B------:R-:W-:Y:S03]  /*ab30*/  FMUL.FTZ R44, R2.reuse, R156 ;  /* 0x0000009c022c7220 */ /* 0x040fe60000410000 */
[----:B------:R-:W-:Y:S01]  /*ab40*/  MOV R156, R45 ;  /* 0x0000002d009c7202 */ /* 0x000fe20000000f00 */
[----:B------:R-:W-:Y:S01]  /*ab50*/  FMUL.FTZ R45, R2, R157 ;  /* 0x0000009d022d7220 */ /* 0x000fe20000410000 */
[----:B------:R-:W-:Y:S01]  /*ab60*/  MOV R157, R181 ;  /* 0x000000b5009d7202 */ /* 0x000fe20000000f00 */
[C---:B------:R-:W-:Y:S01]  /*ab70*/  FMUL.FTZ R22, R164.reuse, R134 ;  /* 0x00000086a4167220 */ /* 0x040fe20000410000 */
[----:B------:R-:W-:Y:S01]  /*ab80*/  MOV R181, R49 ;  /* 0x0000003100b57202 */ /* 0x000fe20000000f00 */
[----:B------:R-:W-:Y:S02]  /*ab90*/  FMUL.FTZ R23, R164, R135 ;  /* 0x00000087a4177220 */ /* 0x000fe40000410000 */
[----:B------:R-:W2:Y:S01]  /*aba0*/  LDSM.16.MT88.4 R132, [R228+0x100] ;  /* 0x00010000e484783b */ /* 0x000ea20000004200 */
[C---:B------:R-:W-:Y:S02]  /*abb0*/  FMUL.FTZ R46, R0.reuse, R158 ;  /* 0x0000009e002e7220 */ /* 0x040fe40000410000 */
[----:B------:R-:W-:Y:S02]  /*abc0*/  FMUL.FTZ R47, R0, R159 ;  /* 0x0000009f002f7220 */ /* 0x000fe40000410000 */
[-C--:B------:R-:W-:Y:S01]  /*abd0*/  HMMA.16816.F32.BF16 R20, R192, R36.reuse, R20 ;  /* 0x00000024c014723c */ /* 0x080fe20000041814 */
[C---:B------:R-:W-:Y:S02]  /*abe0*/  FMUL.FTZ R48, R165.reuse, R160 ;  /* 0x000000a0a5307220 */ /* 0x040fe40000410000 */
[C---:B------:R-:W-:Y:S02]  /*abf0*/  FMUL.FTZ R49, R165.reuse, R161 ;  /* 0x000000a1a5317220 */ /* 0x040fe40000410000 */
[----:B------:R-:W-:Y:S02]  /*ac00*/  FMUL.FTZ R50, R164, R162 ;  /* 0x000000a2a4327220 */ /* 0x000fe40000410000 */
[C---:B------:R-:W-:Y:S01]  /*ac10*/  FMUL.FTZ R58, R0.reuse, R58 ;  /* 0x0000003a003a7220 */ /* 0x040fe20000410000 */
[C---:B------:R-:W-:Y:S01]  /*ac20*/  HMMA.16816.F32.BF16 R24, R176.reuse, R36, R24 ;  /* 0x00000024b018723c */ /* 0x040fe20000041818 */
[C---:B------:R-:W-:Y:S03]  /*ac30*/  FMUL.FTZ R59, R0.reuse, R59 ;  /* 0x0000003b003b7220 */ /* 0x040fe60000410000 */
[C---:B------:R-:W-:Y:S02]  /*ac40*/  FMUL.FTZ R62, R0.reuse, R62 ;  /* 0x0000003e003e7220 */ /* 0x040fe40000410000 */
[C---:B------:R-:W-:Y:S02]  /*ac50*/  FMUL.FTZ R63, R0.reuse, R63 ;  /* 0x0000003f003f7220 */ /* 0x040fe40000410000 */
[-C--:B------:R-:W-:Y:S01]  /*ac60*/  HMMA.16816.F32.BF16 R28, R176, R38.reuse, R28 ;  /* 0x00000026b01c723c */ /* 0x080fe2000004181c */
[C---:B------:R-:W-:Y:S03]  /*ac70*/  FMUL.FTZ R36, R165.reuse, R148 ;  /* 0x00000094a5247220 */ /* 0x040fe60000410000 */
[C---:B------:R-:W-:Y:S02]  /*ac80*/  FMUL.FTZ R37, R165.reuse, R149 ;  /* 0x00000095a5257220 */ /* 0x040fe40000410000 */
[C---:B------:R-:W-:Y:S02]  /*ac90*/  FMUL.FTZ R74, R0.reuse, R74 ;  /* 0x0000004a004a7220 */ /* 0x040fe40000410000 */
[C---:B------:R-:W-:Y:S01]  /*aca0*/  HMMA.16816.F32.BF16 R32, R192.reuse, R38, R32 ;  /* 0x00000026c020723c */ /* 0x040fe20000041820 */
[C---:B------:R-:W-:Y:S03]  /*acb0*/  FMUL.FTZ R75, R0.reuse, R75 ;  /* 0x0000004b004b7220 */ /* 0x040fe60000410000 */
[C---:B------:R-:W-:Y:S02]  /*acc0*/  FMUL.FTZ R78, R0.reuse, R78 ;  /* 0x0000004e004e7220 */ /* 0x040fe40000410000 */
[----:B------:R-:W-:Y:S02]  /*acd0*/  FMUL.FTZ R79, R0, R79 ;  /* 0x0000004f004f7220 */ /* 0x000fe40000410000 */
[C---:B------:R-:W-:Y:S04]  /*ace0*/  FMUL.FTZ R38, R164.reuse, R150 ;  /* 0x00000096a4267220 */ /* 0x040fe80000410000 */
[----:B------:R-:W-:Y:S02]  /*acf0*/  FMUL.FTZ R39, R164, R151 ;  /* 0x00000097a4277220 */ /* 0x000fe40000410000 */
[----:B------:R-:W-:Y:S01]  /*ad00*/  LDSM.16.MT88.4 R148, [R228+0x900] ;  /* 0x00090000e494783b */ /* 0x000fe20000004200 */
[C---:B------:R-:W-:Y:S02]  /*ad10*/  FMUL.FTZ R90, R0.reuse, R90 ;  /* 0x0000005a005a7220 */ /* 0x040fe40000410000 */
[C---:B------:R-:W-:Y:S02]  /*ad20*/  FMUL.FTZ R91, R0.reuse, R91 ;  /* 0x0000005b005b7220 */ /* 0x040fe40000410000 */
[-C--:B--2---:R-:W-:Y:S01]  /*ad30*/  HMMA.16816.F32.BF16 R36, R192, R132.reuse, R36 ;  /* 0x00000084c024723c */ /* 0x084fe20000041824 */
[C---:B------:R-:W-:Y:S02]  /*ad40*/  FMUL.FTZ R94, R0.reuse, R94 ;  /* 0x0000005e005e7220 */ /* 0x040fe40000410000 */
[----:B------:R-:W-:Y:S02]  /*ad50*/  FMUL.FTZ R95, R0, R95 ;  /* 0x0000005f005f7220 */ /* 0x000fe40000410000 */
[C---:B------:R-:W-:Y:S02]  /*ad60*/  FMUL.FTZ R96, R165.reuse, R96 ;  /* 0x00000060a5607220 */ /* 0x040fe40000410000 */
[C---:B------:R-:W-:Y:S01]  /*ad70*/  FMUL.FTZ R97, R165.reuse, R97 ;  /* 0x00000061a5617220 */ /* 0x040fe20000410000 */
[C---:B------:R-:W-:Y:S01]  /*ad80*/  HMMA.16816.F32.BF16 R40, R176.reuse, R132, R40 ;  /* 0x00000084b028723c */ /* 0x040fe20000041828 */
[C---:B------:R-:W-:Y:S03]  /*ad90*/  FMUL.FTZ R98, R164.reuse, R98 ;  /* 0x00000062a4627220 */ /* 0x040fe60000410000 */
[----:B------:R-:W-:Y:S02]  /*ada0*/  FMUL.FTZ R99, R164, R99 ;  /* 0x00000063a4637220 */ /* 0x000fe40000410000 */
[--C-:B-1----:R-:W-:Y:S02]  /*adb0*/  FFMA.FTZ R140, R198, c[0x0][0x2d0], -R174.reuse ;  /* 0x0000b400c68c7a23 */ /* 0x102fe400000108ae */
[-C--:B------:R-:W-:Y:S01]  /*adc0*/  HMMA.16816.F32.BF16 R44, R176, R134.reuse, R44 ;  /* 0x00000086b02c723c */ /* 0x080fe2000004182c */
[C---:B------:R-:W-:Y:S01]  /*add0*/  FMUL.FTZ R100, R165.reuse, R100 ;  /* 0x00000064a5647220 */ /* 0x040fe20000410000 */
[----:B------:R1:W-:Y:S02]  /*ade0*/  MUFU.EX2 R160, R140 ;  /* 0x0000008c00a07308 */ /* 0x0003e40000000800 */
[C---:B------:R-:W-:Y:S02]  /*adf0*/  FMUL.FTZ R101, R165.reuse, R101 ;  /* 0x00000065a5657220 */ /* 0x040fe40000410000 */
[C---:B------:R-:W-:Y:S02]  /*ae00*/  FMUL.FTZ R102, R164.reuse, R102 ;  /* 0x00000066a4667220 */ /* 0x040fe40000410000 */
[C---:B------:R-:W-:Y:S01]  /*ae10*/  HMMA.16816.F32.BF16 R48, R192.reuse, R134, R48 ;  /* 0x00000086c030723c */ /* 0x040fe20000041830 */
[----:B------:R-:W2:Y:S03]  /*ae20*/  LDSM.16.MT88.4 R132, [R225+0x1900] ;  /* 0x00190000e184783b */ /* 0x000ea60000004200 */
[----:B------:R-:W-:Y:S02]  /*ae30*/  FMUL.FTZ R103, R164, R103 ;  /* 0x00000067a4677220 */ /* 0x000fe40000410000 */
[C---:B------:R-:W-:Y:S02]  /*ae40*/  FMUL.FTZ R104, R2.reuse, R104 ;  /* 0x0000006802687220 */ /* 0x040fe40000410000 */
[-C--:B------:R-:W-:Y:S01]  /*ae50*/  HMMA.16816.F32.BF16 R52, R192, R136.reuse, R52 ;  /* 0x00000088c034723c */ /* 0x080fe20000041834 */
[----:B------:R-:W-:Y:S03]  /*ae60*/  FMUL.FTZ R105, R2, R105 ;  /* 0x0000006902697220 */ /* 0x000fe60000410000 */
[C---:B------:R-:W-:Y:S02]  /*ae70*/  FMUL.FTZ R106, R0.reuse, R106 ;  /* 0x0000006a006a7220 */ /* 0x040fe40000410000 */
[----:B------:R-:W-:Y:S02]  /*ae80*/  FMUL.FTZ R107, R0, R107 ;  /* 0x0000006b006b7220 */ /* 0x000fe40000410000 */
[C---:B------:R-:W-:Y:S01]  /*ae90*/  HMMA.16816.F32.BF16 R56, R176.reuse, R136, R56 ;  /* 0x00000088b038723c */ /* 0x040fe20000041838 */
[----:B------:R-:W-:Y:S03]  /*aea0*/  FMUL.FTZ R108, R2, R108 ;  /* 0x0000006c026c7220 */ /* 0x000fe60000410000 */
[--C-:B-1----:R-:W-:Y:S01]  /*aeb0*/  FFMA.FTZ R140, R202, c[0x0][0x2d0], -R173.reuse ;  /* 0x0000b400ca8c7a23 */ /* 0x102fe200000108ad */
[----:B------:R-:W-:Y:S01]  /*aec0*/  MOV R202, R152 ;  /* 0x0000009800ca7202 */ /* 0x000fe20000000f00 */
[----:B------:R-:W-:Y:S02]  /*aed0*/  FMUL.FTZ R109, R2, R109 ;  /* 0x0000006d026d7220 */ /* 0x000fe40000410000 */
[-C--:B------:R-:W-:Y:S01]  /*aee0*/  HMMA.16816.F32.BF16 R60, R176, R138.reuse, R60 ;  /* 0x0000008ab03c723c */ /* 0x080fe2000004183c */
[----:B------:R-:W-:Y:S01]  /*aef0*/  FFMA.FTZ R136, R196, c[0x0][0x2d0], -R173 ;  /* 0x0000b400c4887a23 */ /* 0x000fe200000108ad */
[----:B------:R1:W-:Y:S02]  /*af00*/  MUFU.EX2 R161, R140 ;  /* 0x0000008c00a17308 */ /* 0x0003e40000000800 */
[C---:B------:R-:W-:Y:S02]  /*af10*/  FMUL.FTZ R110, R0.reuse, R110 ;  /* 0x0000006e006e7220 */ /* 0x040fe40000410000 */
[----:B------:R-:W-:Y:S02]  /*af20*/  FMUL.FTZ R111, R0, R111 ;  /* 0x0000006f006f7220 */ /* 0x000fe40000410000 */
[C---:B------:R-:W-:Y:S01]  /*af30*/  HMMA.16816.F32.BF16 R64, R192.reuse, R138, R64 ;  /* 0x0000008ac040723c */ /* 0x040fe20000041840 */
[C---:B------:R-:W-:Y:S03]  /*af40*/  FMUL.FTZ R112, R165.reuse, R112 ;  /* 0x00000070a5707220 */ /* 0x040fe60000410000 */
[----:B------:R3:W-:Y:S01]  /*af50*/  MUFU.EX2 R180, R136 ;  /* 0x0000008800b47308 */ /* 0x0007e20000000800 */
[C---:B------:R-:W-:Y:S02]  /*af60*/  FMUL.FTZ R113, R165.reuse, R113 ;  /* 0x00000071a5717220 */ /* 0x040fe40000410000 */
[C---:B------:R-:W-:Y:S01]  /*af70*/  FMUL.FTZ R114, R164.reuse, R114 ;  /* 0x00000072a4727220 */ /* 0x040fe20000410000 */
[-C--:B--2---:R-:W-:Y:S01]  /*af80*/  HMMA.16816.F32.BF16 R68, R192, R132.reuse, R68 ;  /* 0x00000084c044723c */ /* 0x084fe20000041844 */
[----:B------:R-:W-:Y:S03]  /*af90*/  FMUL.FTZ R115, R164, R115 ;  /* 0x00000073a4737220 */ /* 0x000fe60000410000 */
[C---:B------:R-:W-:Y:S02]  /*afa0*/  FMUL.FTZ R116, R165.reuse, R116 ;  /* 0x00000074a5747220 */ /* 0x040fe40000410000 */
[----:B------:R-:W-:Y:S02]  /*afb0*/  FMUL.FTZ R117, R165, R117 ;  /* 0x00000075a5757220 */ /* 0x000fe40000410000 */
[C---:B------:R-:W-:Y:S01]  /*afc0*/  HMMA.16816.F32.BF16 R72, R176.reuse, R132, R72 ;  /* 0x00000084b048723c */ /* 0x040fe20000041848 */
[--C-:B-1----:R-:W-:Y:S03]  /*afd0*/  FFMA.FTZ R140, R206, c[0x0][0x2d0], -R174.reuse ;  /* 0x0000b400ce8c7a23 */ /* 0x102fe600000108ae */
[C---:B------:R-:W-:Y:S01]  /*afe0*/  FMUL.FTZ R118, R164.reuse, R118 ;  /* 0x00000076a4767220 */ /* 0x040fe20000410000 */
[----:B------:R1:W-:Y:S01]  /*aff0*/  MUFU.EX2 R163, R140 ;  /* 0x0000008c00a37308 */ /* 0x0003e20000000800 */
[----:B------:R-:W-:Y:S02]  /*b000*/  FMUL.FTZ R119, R164, R119 ;  /* 0x00000077a4777220 */ /* 0x000fe40000410000 */
[-C--:B------:R-:W-:Y:S01]  /*b010*/  HMMA.16816.F32.BF16 R76, R176, R134.reuse, R76 ;  /* 0x00000086b04c723c */ /* 0x080fe2000004184c */
[--C-:B------:R-:W-:Y:S01]  /*b020*/  FFMA.FTZ R132, R199, c[0x0][0x2d0], -R174.reuse ;  /* 0x0000b400c7847a23 */ /* 0x100fe200000108ae */
[----:B---3--:R-:W2:Y:S02]  /*b030*/  LDSM.16.MT88.4 R136, [R226+0x1900] ;  /* 0x00190000e288783b */ /* 0x008ea40000004200 */
[C---:B------:R-:W-:Y:S02]  /*b040*/  FMUL.FTZ R120, R2.reuse, R120 ;  /* 0x0000007802787220 */ /* 0x040fe40000410000 */
[----:B------:R-:W-:Y:S01]  /*b050*/  FMUL.FTZ R121, R2, R121 ;  /* 0x0000007902797220 */ /* 0x000fe20000410000 */
[----:B------:R3:W-:Y:S01]  /*b060*/  MUFU.EX2 R188, R132 ;  /* 0x0000008400bc7308 */ /* 0x0007e20000000800 */
[C---:B------:R-:W-:Y:S01]  /*b070*/  HMMA.16816.F32.BF16 R80, R192.reuse, R134, R80 ;  /* 0x00000086c050723c */ /* 0x040fe20000041850 */
[C---:B------:R-:W-:Y:S03]  /*b080*/  FMUL.FTZ R122, R0.reuse, R122 ;  /* 0x0000007a007a7220 */ /* 0x040fe60000410000 */
[----:B------:R-:W-:Y:S02]  /*b090*/  FMUL.FTZ R123, R0, R123 ;  /* 0x0000007b007b7220 */ /* 0x000fe40000410000 */
[C---:B------:R-:W-:Y:S02]  /*b0a0*/  FMUL.FTZ R124, R2.reuse, R124 ;  /* 0x0000007c027c7220 */ /* 0x040fe40000410000 */
[----:B------:R-:W-:Y:S04]  /*b0b0*/  FMUL.FTZ R125, R2, R125 ;  /* 0x0000007d027d7220 */ /* 0x000fe80000410000 */
[----:B------:R-:W-:Y:S02]  /*b0c0*/  FMUL.FTZ R126, R0, R126 ;  /* 0x0000007e007e7220 */ /* 0x000fe40000410000 */
[----:B-1----:R-:W-:Y:S02]  /*b0d0*/  FFMA.FTZ R140, R208, c[0x0][0x2d0], -R175 ;  /* 0x0000b400d08c7a23 */ /* 0x002fe400000108af */
[----:B------:R-:W-:Y:S02]  /*b0e0*/  FMUL.FTZ R127, R0, R127 ;  /* 0x0000007f007f7220 */ /* 0x000fe40000410000 */
[----:B------:R1:W-:Y:S01]  /*b0f0*/  MUFU.EX2 R189, R140 ;  /* 0x0000008c00bd7308 */ /* 0x0003e20000000800 */
[C---:B------:R-:W-:Y:S02]  /*b100*/  FMUL.FTZ R128, R165.reuse, R128 ;  /* 0x00000080a5807220 */ /* 0x040fe40000410000 */
[----:B------:R-:W-:Y:S02]  /*b110*/  FMUL.FTZ R129, R165, R129 ;  /* 0x00000081a5817220 */ /* 0x000fe40000410000 */
[----:B---3--:R-:W-:Y:S01]  /*b120*/  FFMA.FTZ R132, R201, c[0x0][0x2d0], -R173 ;  /* 0x0000b400c9847a23 */ /* 0x008fe200000108ad */
[----:B------:R-:W-:Y:S01]  /*b130*/  MOV R201, R153 ;  /* 0x0000009900c97202 */ /* 0x000fe20000000f00 */
[C---:B------:R-:W-:Y:S02]  /*b140*/  FMUL.FTZ R130, R164.reuse, R130 ;  /* 0x00000082a4827220 */ /* 0x040fe40000410000 */
[----:B------:R-:W-:Y:S01]  /*b150*/  FMUL.FTZ R131, R164, R131 ;  /* 0x00000083a4837220 */ /* 0x000fe20000410000 */
[----:B------:R3:W4:Y:S01]  /*b160*/  MUFU.EX2 R190, R132 ;  /* 0x0000008400be7308 */ /* 0x0007220000000800 */
[-C--:B--2---:R-:W-:Y:S01]  /*b170*/  HMMA.16816.F32.BF16 R84, R192, R136.reuse, R84 ;  /* 0x00000088c054723c */ /* 0x084fe20000041854 */
[--C-:B-1----:R-:W-:Y:S07]  /*b180*/  FFMA.FTZ R140, R210, c[0x0][0x2d0], -R175.reuse ;  /* 0x0000b400d28c7a23 */ /* 0x102fee00000108af */
[C---:B------:R-:W-:Y:S01]  /*b190*/  HMMA.16816.F32.BF16 R88, R176.reuse, R136, R88 ;  /* 0x00000088b058723c */ /* 0x040fe20000041858 */
[----:B------:R1:W-:Y:S06]  /*b1a0*/  MUFU.EX2 R162, R140 ;  /* 0x0000008c00a27308 */ /* 0x0003ec0000000800 */
[----:B------:R-:W-:Y:S01]  /*b1b0*/  FFMA.FTZ R136, R209, c[0x0][0x2d0], -R174 ;  /* 0x0000b400d1887a23 */ /* 0x000fe200000108ae */
[-C--:B------:R-:W-:Y:S01]  /*b1c0*/  HMMA.16816.F32.BF16 R92, R176, R138.reuse, R92 ;  /* 0x0000008ab05c723c */ /* 0x080fe2000004185c */
[----:B---3--:R-:W2:Y:S02]  /*b1d0*/  LDSM.16.MT88.4 R132, [R228+0x1900] ;  /* 0x00190000e484783b */ /* 0x008ea40000004200 */
[----:B------:R3:W-:Y:S05]  /*b1e0*/  MUFU.EX2 R158, R136 ;  /* 0x00000088009e7308 */ /* 0x0007ea0000000800 */
[C---:B------:R-:W-:Y:S01]  /*b1f0*/  HMMA.16816.F32.BF16 R96, R192.reuse, R138, R96 ;  /* 0x0000008ac060723c */ /* 0x040fe20000041860 */
[----:B-1----:R-:W-:Y:S03]  /*b200*/  LDSM.16.MT88.4 R140, [R225+0x900] ;  /* 0x00090000e18c783b */ /* 0x002fe60000004200 */
[--C-:B---3--:R-:W-:Y:S04]  /*b210*/  FFMA.FTZ R136, R205, c[0x0][0x2d0], -R175.reuse ;  /* 0x0000b400cd887a23 */ /* 0x108fe800000108af */
[----:B------:R1:W3:Y:S01]  /*b220*/  MUFU.EX2 R196, R136 ;  /* 0x0000008800c47308 */ /* 0x0002e20000000800 */
[-C--:B--2---:R-:W-:Y:S08]  /*b230*/  HMMA.16816.F32.BF16 R100, R192, R132.reuse, R100 ;  /* 0x00000084c064723c */ /* 0x084ff00000041864 */
[C---:B------:R-:W-:Y:S07]  /*b240*/  HMMA.16816.F32.BF16 R104, R176.reuse, R132, R104 ;  /* 0x00000084b068723c */ /* 0x040fee0000041868 */
[----:B------:R-:W-:Y:S01]  /*b250*/  FFMA.FTZ R132, R211, c[0x0][0x2d0], -R175 ;  /* 0x0000b400d3847a23 */ /* 0x000fe200000108af */
[-C--:B------:R-:W-:Y:S01]  /*b260*/  HMMA.16816.F32.BF16 R108, R176, R134.reuse, R108 ;  /* 0x00000086b06c723c */ /* 0x080fe2000004186c */
[----:B-1----:R-:W1:Y:S02]  /*b270*/  LDSM.16.MT88.4 R136, [R227+0x1900] ;  /* 0x00190000e388783b */ /* 0x002e640000004200 */
[----:B------:R2:W1:Y:S05]  /*b280*/  MUFU.EX2 R159, R132 ;  /* 0x00000084009f7308 */ /* 0x00046a0000000800 */
[C---:B------:R-:W-:Y:S07]  /*b290*/  HMMA.16816.F32.BF16 R112, R192.reuse, R134, R112 ;  /* 0x00000086c070723c */ /* 0x040fee0000041870 */
[----:B----4-:R-:W-:Y:S01]  /*b2a0*/  F2FP.BF16.PACK_AB R134, R161, R190 ;  /* 0x000000bea186723e */ /* 0x010fe200000010ff */
[--C-:B--2---:R-:W-:Y:S04]  /*b2b0*/  FFMA.FTZ R132, R200, c[0x0][0x2d0], -R166.reuse ;  /* 0x0000b400c8847a23 */ /* 0x104fe800000108a6 */
[----:B------:R2:W-:Y:S01]  /*b2c0*/  MUFU.EX2 R200, R132 ;  /* 0x0000008400c87308 */ /* 0x0005e20000000800 */
[-C--:B-1----:R-:W-:Y:S08]  /*b2d0*/  HMMA.16816.F32.BF16 R116, R192, R136.reuse, R116 ;  /* 0x00000088c074723c */ /* 0x082ff00000041874 */
[C---:B------:R-:W-:Y:S01]  /*b2e0*/  HMMA.16816.F32.BF16 R120, R176.reuse, R136, R120 ;  /* 0x00000088b078723c */ /* 0x040fe20000041878 */
[--C-:B--2---:R-:W-:Y:S06]  /*b2f0*/  FFMA.FTZ R132, R203, c[0x0][0x2d0], -R166.reuse ;  /* 0x0000b400cb847a23 */ /* 0x104fec00000108a6 */
[----:B---3--:R-:W-:Y:S01]  /*b300*/  F2FP.BF16.PACK_AB R136, R189, R196 ;  /* 0x000000c4bd88723e */ /* 0x008fe200000010ff */
[-C--:B------:R-:W-:Y:S01]  /*b310*/  HMMA.16816.F32.BF16 R124, R176, R138.reuse, R124 ;  /* 0x0000008ab07c723c */ /* 0x080fe2000004187c */
[----:B------:R1:W2:Y:S06]  /*b320*/  MUFU.EX2 R199, R132 ;  /* 0x0000008400c77308 */ /* 0x0002ac0000000800 */
[----:B------:R-:W-:Y:S01]  /*b330*/  MOV R178, R160 ;  /* 0x000000a000b27202 */ /* 0x000fe20000000f00 */
[----:B------:R-:W-:Y:S01]  /*b340*/  HMMA.16816.F32.BF16 R128, R192, R138, R128 ;  /* 0x0000008ac080723c */ /* 0x000fe20000041880 */
[----:B------:R-:W-:Y:S03]  /*b350*/  MOV R179, R158 ;  /* 0x0000009e00b37202 */ /* 0x000fe60000000f00 */
[----:B------:R-:W-:Y:S02]  /*b360*/  F2FP.BF16.PACK_AB R133, R188, R178 ;  /* 0x000000b2bc85723e */ /* 0x000fe400000010ff */
[----:B------:R-:W-:Y:S02]  /*b370*/  F2FP.BF16.PACK_AB R135, R179, R163 ;  /* 0x000000a3b387723e */ /* 0x000fe400000010ff */
[----:B------:R-:W-:Y:S04]  /*b380*/  F2FP.BF16.PACK_AB R138, R159, R162 ;  /* 0x000000a29f8a723e */ /* 0x000fe800000010ff */
[----:B------:R-:W-:Y:S02]  /*b390*/  MOV R160, R157 ;  /* 0x0000009d00a07202 */ /* 0x000fe40000000f00 */
[----:B------:R-:W-:Y:S02]  /*b3a0*/  MOV R157, R155 ;  /* 0x0000009b009d7202 */ /* 0x000fe40000000f00 */
[----:B------:R-:W-:Y:S01]  /*b3b0*/  MOV R158, R156 ;  /* 0x0000009c009e7202 */ /* 0x000fe20000000f00 */
[--C-:B-1----:R-:W-:Y:S01]  /*b3c0*/  FFMA.FTZ R132, R204, c[0x0][0x2d0], -R166.reuse ;  /* 0x0000b400cc847a23 */ /* 0x102fe200000108a6 */
[----:B--2---:R-:W-:Y:S02]  /*b3d0*/  F2FP.BF16.PACK_AB R137, R199, R200 ;  /* 0x000000c8c789723e */ /* 0x004fe400000010ff */
[----:B------:R-:W-:Y:S01]  /*b3e0*/  MOV R156, R154 ;  /* 0x0000009a009c7202 */ /* 0x000fe20000000f00 */
[----:B------:R1:W-:Y:S01]  /*b3f0*/  MUFU.EX2 R198, R132 ;  /* 0x0000008400c67308 */ /* 0x0003e20000000800 */
[----:B------:R-:W2:Y:S01]  /*b400*/  LDSM.16.MT88.4 R152, [R227+0x900] ;  /* 0x00090000e398783b */ /* 0x000ea20000004200 */
[----:B-1----:R-:W-:Y:S08]  /*b410*/  FFMA.FTZ R132, R207, c[0x0][0x2d0], -R166 ;  /* 0x0000b400cf847a23 */ /* 0x002ff000000108a6 */
[----:B------:R1:W3:Y:S02]  /*b420*/  MUFU.EX2 R197, R132 ;  /* 0x0000008400c57308 */ /* 0x0002e40000000800 */
[----:B-1----:R-:W-:Y:S02]  /*b430*/  F2FP.BF16.PACK_AB R132, R171, R180 ;  /* 0x000000b4ab84723e */ /* 0x002fe400000010ff */
[----:B---3--:R-:W-:Y:S05]  /*b440*/  F2FP.BF16.PACK_AB R139, R197, R198 ;  /* 0x000000c6c58b723e */ /* 0x008fea00000010ff */
[-C--:B------:R-:W-:Y:S08]  /*b450*/  HMMA.16816.F32.BF16 R4, R132, R140.reuse, R4 ;  /* 0x0000008c8404723c */ /* 0x080ff00000041804 */
[C---:B------:R-:W-:Y:S08]  /*b460*/  HMMA.16816.F32.BF16 R8, R136.reuse, R140, R8 ;  /* 0x0000008c8808723c */ /* 0x040ff00000041808 */
[-C--:B------:R-:W-:Y:S08]  /*b470*/  HMMA.16816.F32.BF16 R12, R136, R142.reuse, R12 ;  /* 0x0000008e880c723c */ /* 0x080ff0000004180c */
[C---:B------:R-:W-:Y:S01]  /*b480*/  HMMA.16816.F32.BF16 R16, R132.reuse, R142, R16 ;  /* 0x0000008e8410723c */ /* 0x040fe20000041810 */
[----:B------:R-:W1:Y:S07]  /*b490*/  LDSM.16.MT88.4 R140, [R225+0x2100] ;  /* 0x00210000e18c783b */ /* 0x000e6e0000004200 */
[-C--:B------:R-:W-:Y:S08]  /*b4a0*/  HMMA.16816.F32.BF16 R20, R132, R144.reuse, R20 ;  /* 0x000000908414723c */ /* 0x080ff00000041814 */
[C---:B------:R-:W-:Y:S07]  /*b4b0*/  HMMA.16816.F32.BF16 R24, R136.reuse, R144, R24 ;  /* 0x000000908818723c */ /* 0x040fee0000041818 */
[--C-:B------:R-:W-:Y:S01]  /*b4c0*/  FFMA.FTZ R144, R215, c[0x0][0x2d0], -R173.reuse ;  /* 0x0000b400d7907a23 */ /* 0x100fe200000108ad */
[-C--:B------:R-:W-:Y:S03]  /*b4d0*/  HMMA.16816.F32.BF16 R28, R136, R146.reuse, R28 ;  /* 0x00000092881c723c */ /* 0x080fe6000004181c */
[----:B------:R3:W-:Y:S05]  /*b4e0*/  MUFU.EX2 R211, R144 ;  /* 0x0000009000d37308 */ /* 0x0007ea0000000800 */
[C---:B------:R-:W-:Y:S08]  /*b4f0*/  HMMA.16816.F32.BF16 R32, R132.reuse, R146, R32 ;  /* 0x000000928420723c */ /* 0x040ff00000041820 */
[-C--:B------:R-:W-:Y:S08]  /*b500*/  HMMA.16816.F32.BF16 R36, R132, R148.reuse, R36 ;  /* 0x000000948424723c */ /* 0x080ff00000041824 */
[C---:B------:R-:W-:Y:S01]  /*b510*/  HMMA.16816.F32.BF16 R40, R136.reuse, R148, R40 ;  /* 0x000000948828723c */ /* 0x040fe20000041828 */
[--C-:B---3--:R-:W-:Y:S03]  /*b520*/  FFMA.FTZ R144, R216, c[0x0][0x2d0], -R173.reuse ;  /* 0x0000b400d8907a23 */ /* 0x108fe600000108ad */
[----:B------:R-:W-:Y:S03]  /*b530*/  MOV R216, R179 ;  /* 0x000000b300d87202 */ /* 0x000fe60000000f00 */
[--C-:B------:R-:W-:Y:S01]  /*b540*/  FFMA.FTZ R148, R223, c[0x0][0x2d0], -R174.reuse ;  /* 0x0000b400df947a23 */ /* 0x100fe200000108ae */
[-C--:B------:R-:W-:Y:S01]  /*b550*/  HMMA.16816.F32.BF16 R44, R136, R150.reuse, R44 ;  /* 0x00000096882c723c */ /* 0x080fe2000004182c */
[----:B------:R3:W-:Y:S07]  /*b560*/  MUFU.EX2 R215, R144 ;  /* 0x0000009000d77308 */ /* 0x0007ee0000000800 */
[C---:B------:R-:W-:Y:S03]  /*b570*/  HMMA.16816.F32.BF16 R48, R132.reuse, R150, R48 ;  /* 0x000000968430723c */ /* 0x040fe60000041830 */
[----:B------:R4:W-:Y:S05]  /*b580*/  MUFU.EX2 R209, R148 ;  /* 0x0000009400d17308 */ /* 0x0009ea0000000800 */
[-C--:B--2---:R-:W-:Y:S08]  /*b590*/  HMMA.16816.F32.BF16 R52, R132, R152.reuse, R52 ;  /* 0x000000988434723c */ /* 0x084ff00000041834 */
[C---:B------:R-:W-:Y:S01]  /*b5a0*/  HMMA.16816.F32.BF16 R56, R136.reuse, R152, R56 ;  /* 0x000000988838723c */ /* 0x040fe20000041838 */
[--C-:B---3--:R-:W-:Y:S03]  /*b5b0*/  FFMA.FTZ R144, R219, c[0x0][0x2d0], -R174.reuse ;  /* 0x0000b400db907a23 */ /* 0x108fe600000108ae */
[----:B------:R-:W-:Y:S01]  /*b5c0*/  MOV R219, R161 ;  /* 0x000000a100db7202 */ /* 0x000fe20000000f00 */
[----:B------:R2:W3:Y:S02]  /*b5d0*/  MUFU.EX2 R210, R144 ;  /* 0x0000009000d27308 */ /* 0x0004e40000000800 */
[----:B------:R-:W-:Y:S01]  /*b5e0*/  MOV R153, R163 ;  /* 0x000000a300997202 */ /* 0x000fe20000000f00 */
[-C--:B------:R-:W-:Y:S01]  /*b5f0*/  HMMA.16816.F32.BF16 R60, R136, R154.reuse, R60 ;  /* 0x0000009a883c723c */ /* 0x080fe2000004183c */
[----:B------:R-:W-:Y:S03]  /*b600*/  MOV R152, R162 ;  /* 0x000000a200987202 */ /* 0x000fe60000000f00 */
[--C-:B----4-:R-:W-:Y:S01]  /*b610*/  FFMA.FTZ R148, R222, c[0x0][0x2d0], -R173.reuse ;  /* 0x0000b400de947a23 */ /* 0x110fe200000108ad */
[----:B------:R-:W-:Y:S01]  /*b620*/  MOV R222, R185 ;  /* 0x000000b900de7202 */ /* 0x000fe20000000f00 */
[----:B------:R-:W-:Y:S01]  /*b630*/  FFMA.FTZ R173, R246, c[0x0][0x2d0], -R173 ;  /* 0x0000b400f6ad7a23 */ /* 0x000fe200000108ad */
[----:B------:R-:W-:Y:S01]  /*b640*/  MOV R246, R183 ;  /* 0x000000b700f67202 */ /* 0x000fe20000000f00 */
[C---:B------:R-:W-:Y:S01]  /*b650*/  HMMA.16816.F32.BF16 R64, R132.reuse, R154, R64 ;  /* 0x0000009a8440723c */ /* 0x040fe20000041840 */
[----:B------:R4:W-:Y:S06]  /*b660*/  MUFU.EX2 R208, R148 ;  /* 0x0000009400d07308 */ /* 0x0009ec0000000800 */
[----:B------:R-:W-:Y:S01]  /*b670*/  MOV R155, R187 ;  /* 0x000000bb009b7202 */ /* 0x000fe20000000f00 */
[-C--:B-1----:R-:W-:Y:S01]  /*b680*/  HMMA.16816.F32.BF16 R68, R132, R140.reuse, R68 ;  /* 0x0000008c8444723c */ /* 0x082fe20000041844 */
[----:B------:R-:W-:Y:S02]  /*b690*/  MOV R154, R186 ;  /* 0x000000ba009a7202 */ /* 0x000fe40000000f00 */
[----:B------:R3:W1:Y:S01]  /*b6a0*/  MUFU.EX2 R207, R173 ;  /* 0x000000ad00cf7308 */ /* 0x0006620000000800 */
[----:B--2---:R-:W2:Y:S04]  /*b6b0*/  LDSM.16.MT88.4 R144, [R226+0x2100] ;  /* 0x00210000e290783b */ /* 0x004ea80000004200 */
[C---:B------:R-:W-:Y:S07]  /*b6c0*/  HMMA.16816.F32.BF16 R72, R136.reuse, R140, R72 ;  /* 0x0000008c8848723c */ /* 0x040fee0000041848 */
[--C-:B------:R-:W-:Y:S01]  /*b6d0*/  FFMA.FTZ R140, R252, c[0x0][0x2d0], -R174.reuse ;  /* 0x0000b400fc8c7a23 */ /* 0x100fe200000108ae */
[-C--:B------:R-:W-:Y:S01]  /*b6e0*/  HMMA.16816.F32.BF16 R76, R136, R142.reuse, R76 ;  /* 0x0000008e884c723c */ /* 0x080fe2000004184c */
[----:B----4-:R-:W4:Y:S02]  /*b6f0*/  LDSM.16.MT88.4 R148, [R228+0x2100] ;  /* 0x00210000e494783b */ /* 0x010f240000004200 */
[----:B------:R1:W-:Y:S01]  /*b700*/  MUFU.EX2 R206, R140 ;  /* 0x0000008c00ce7308 */ /* 0x0003e20000000800 */
[----:B------:R-:W-:Y:S01]  /*b710*/  MOV R252, R190 ;  /* 0x000000be00fc7202 */ /* 0x000fe20000000f00 */
[----:B------:R-:W-:Y:S03]  /*b720*/  FFMA.FTZ R174, R202, c[0x0][0x2d0], -R174 ;  /* 0x0000b400caae7a23 */ /* 0x000fe600000108ae */
[C---:B------:R-:W-:Y:S01]  /*b730*/  HMMA.16816.F32.BF16 R80, R132.reuse, R142, R80 ;  /* 0x0000008e8450723c */ /* 0x040fe20000041850 */
[----:B---3--:R-:W-:Y:S04]  /*b740*/  F2FP.BF16.PACK_AB R173, R209, R210 ;  /* 0x000000d2d1ad723e */ /* 0x008fe800000010ff */
[----:B------:R3:W-:Y:S01]  /*b750*/  MUFU.EX2 R205, R174 ;  /* 0x000000ae00cd7308 */ /* 0x0007e20000000800 */
[--C-:B-1----:R-:W-:Y:S01]  /*b760*/  FFMA.FTZ R140, R247, c[0x0][0x2d0], -R175.reuse ;  /* 0x0000b400f78c7a23 */ /* 0x102fe200000108af */
[----:B------:R-:W-:Y:S01]  /*b770*/  MOV R247, R189 ;  /* 0x000000bd00f77202 */ /* 0x000fe20000000f00 */
[-C--:B--2---:R-:W-:Y:S07]  /*b780*/  HMMA.16816.F32.BF16 R84, R132, R144.reuse, R84 ;  /* 0x000000908454723c */ /* 0x084fee0000041854 */
[----:B------:R1:W-:Y:S01]  /*b790*/  MUFU.EX2 R204, R140 ;  /* 0x0000008c00cc7308 */ /* 0x0003e20000000800 */
[C---:B------:R-:W-:Y:S01]  /*b7a0*/  HMMA.16816.F32.BF16 R88, R136.reuse, R144, R88 ;  /* 0x000000908858723c */ /* 0x040fe20000041858 */
[----:B---3--:R-:W-:Y:S06]  /*b7b0*/  F2FP.BF16.PACK_AB R174, R207, R208 ;  /* 0x000000d0cfae723e */ /* 0x008fec00000010ff */
[--C-:B------:R-:W-:Y:S01]  /*b7c0*/  FFMA.FTZ R144, R212, c[0x0][0x2d0], -R166.reuse ;  /* 0x0000b400d4907a23 */ /* 0x100fe200000108a6 */
[-C--:B------:R-:W-:Y:S01]  /*b7d0*/  HMMA.16816.F32.BF16 R92, R136, R146.reuse, R92 ;  /* 0x00000092885c723c */ /* 0x080fe2000004185c */
[----:B------:R-:W-:Y:S02]  /*b7e0*/  MOV R212, R171 ;  /* 0x000000ab00d47202 */ /* 0x000fe40000000f00 */
[----:B------:R2:W-:Y:S05]  /*b7f0*/  MUFU.EX2 R171, R144 ;  /* 0x0000009000ab7308 */ /* 0x0005ea0000000800 */
[C---:B------:R-:W-:Y:S01]  /*b800*/  HMMA.16816.F32.BF16 R96, R132.reuse, R146, R96 ;  /* 0x000000928460723c */ /* 0x040fe20000041860 */
[--C-:B-1----:R-:W-:Y:S03]  /*b810*/  FFMA.FTZ R140, R251, c[0x0][0x2d0], -R175.reuse ;  /* 0x0000b400fb8c7a23 */ /* 0x102fe600000108af */
[----:B------:R-:W-:Y:S04]  /*b820*/  MOV R251, R188 ;  /* 0x000000bc00fb7202 */ /* 0x000fe80000000f00 */
[-C--:B----4-:R-:W-:Y:S01]  /*b830*/  HMMA.16816.F32.BF16 R100, R132, R148.reuse, R100 ;  /* 0x000000948464723c */ /* 0x090fe20000041864 */
[----:B------:R1:W3:Y:S07]  /*b840*/  MUFU.EX2 R203, R140 ;  /* 0x0000008c00cb7308 */ /* 0x0002ee0000000800 */
[C---:B------:R-:W-:Y:S01]  /*b850*/  HMMA.16816.F32.BF16 R104, R136.reuse, R148, R104 ;  /* 0x000000948868723c */ /* 0x040fe20000041868 */
[--C-:B--2---:R-:W-:Y:S03]  /*b860*/  FFMA.FTZ R144, R214, c[0x0][0x2d0], -R166.reuse ;  /* 0x0000b400d6907a23 */ /* 0x104fe600000108a6 */
[----:B------:R-:W-:Y:S03]  /*b870*/  MOV R214, R196 ;  /* 0x000000c400d67202 */ /* 0x000fe60000000f00 */
[----:B------:R-:W-:Y:S01]  /*b880*/  MOV R149, R170 ;  /* 0x000000aa00957202 */ /* 0x000fe20000000f00 */
[-C--:B------:R-:W-:Y:S01]  /*b890*/  HMMA.16816.F32.BF16 R108, R136, R150.reuse, R108 ;  /* 0x00000096886c723c */ /* 0x080fe2000004186c */
[----:B------:R2:W4:Y:S03]  /*b8a0*/  MUFU.EX2 R196, R144 ;  /* 0x0000009000c47308 */ /* 0x0005260000000800 */
[----:B------:R-:W-:Y:S04]  /*b8b0*/  MOV R148, R184 ;  /* 0x000000b800947202 */ /* 0x000fe80000000f00 */
[C---:B------:R-:W-:Y:S01]  /*b8c0*/  HMMA.16816.F32.BF16 R112, R132.reuse, R150, R112 ;  /* 0x000000968470723c */ /* 0x040fe20000041870 */
[--C-:B-1----:R-:W-:Y:S03]  /*b8d0*/  FFMA.FTZ R140, R201, c[0x0][0x2d0], -R175.reuse ;  /* 0x0000b400c98c7a23 */ /* 0x102fe600000108af */
[----:B------:R-:W-:Y:S01]  /*b8e0*/  FFMA.FTZ R175, R160, c[0x0][0x2d0], -R175 ;  /* 0x0000b400a0af7a23 */ /* 0x000fe200000108af */
[----:B------:R1:W-:Y:S01]  /*b8f0*/  MUFU.EX2 R202, R140 ;  /* 0x0000008c00ca7308 */ /* 0x0003e20000000800 */
[----:B------:R-:W-:Y:S02]  /*b900*/  MOV R160, R191 ;  /* 0x000000bf00a07202 */ /* 0x000fe40000000f00 */
[----:B------:R-:W-:Y:S01]  /*b910*/  LDSM.16.MT88.4 R188, [R225+0x1100] ;  /* 0x00110000e1bc783b */ /* 0x000fe20000004200 */
[----:B---3--:R-:W-:Y:S03]  /*b920*/  F2FP.BF16.PACK_AB R192, R203, R204 ;  /* 0x000000cccbc0723e */ /* 0x008fe600000010ff */
[----:B------:R-:W-:Y:S02]  /*b930*/  MOV R150, R182 ;  /* 0x000000b600967202 */ /* 0x000fe40000000f00 */
[----:B------:R-:W-:Y:S01]  /*b940*/  MOV R151, R181 ;  /* 0x000000b500977202 */ /* 0x000fe20000000f00 */
[----:B------:R3:W3:Y:S01]  /*b950*/  MUFU.EX2 R201, R175 ;  /* 0x000000af00c97308 */ /* 0x0006e20000000800 */
[----:B------:R-:W-:Y:S01]  /*b960*/  MOV R223, R160 ;  /* 0x000000a000df7202 */ /* 0x000fe20000000f00 */
[--C-:B--2---:R-:W-:Y:S01]  /*b970*/  FFMA.FTZ R144, R213, c[0x0][0x2d0], -R166.reuse ;  /* 0x0000b400d5907a23 */ /* 0x104fe200000108a6 */
[----:B------:R-:W-:Y:S01]  /*b980*/  MOV R213, R178 ;  /* 0x000000b200d57202 */ /* 0x000fe20000000f00 */
[----:B------:R-:W-:Y:S01]  /*b990*/  FFMA.FTZ R166, R172, c[0x0][0x2d0], -R166 ;  /* 0x0000b400aca67a23 */ /* 0x000fe200000108a6 */
[----:B------:R-:W-:Y:S01]  /*b9a0*/  F2FP.BF16.PACK_AB R172, R215, R211 ;  /* 0x000000d3d7ac723e */ /* 0x000fe200000010ff */
[----:B------:R-:W-:Y:S01]  /*b9b0*/  LDSM.16.MT88.4 R160, [R228+0x1100] ;  /* 0x00110000e4a0783b */ /* 0x000fe20000004200 */
[----:B----4-:R-:W-:Y:S03]  /*b9c0*/  F2FP.BF16.PACK_AB R193, R196, R171 ;  /* 0x000000abc4c1723e */ /* 0x010fe600000010ff */
[----:B------:R2:W-:Y:S04]  /*b9d0*/  MUFU.EX2 R170, R144 ;  /* 0x0000009000aa7308 */ /* 0x0005e80000000800 */
[----:B-1----:R-:W1:Y:S06]  /*b9e0*/  LDSM.16.MT88.4 R140, [R227+0x2100] ;  /* 0x00210000e38c783b */ /* 0x002e6c0000004200 */
[----:B------:R-:W4:Y:S01]  /*b9f0*/  MUFU.EX2 R166, R166 ;  /* 0x000000a600a67308 */ /* 0x000f220000000800 */
[----:B---3--:R-:W-:Y:S02]  /*ba00*/  F2FP.BF16.PACK_AB R175, R205, R206 ;  /* 0x000000cecdaf723e */ /* 0x008fe400000010ff */
[----:B------:R-:W-:Y:S01]  /*ba10*/  F2FP.BF16.PACK_AB R194, R201, R202 ;  /* 0x000000cac9c2723e */ /* 0x000fe200000010ff */
[----:B--2---:R-:W2:Y:S01]  /*ba20*/  LDSM.16.MT88.4 R144, [R226+0x1100] ;  /* 0x00110000e290783b */ /* 0x004ea20000004200 */
[----:B----4-:R-:W-:Y:S01]  /*ba30*/  F2FP.BF16.PACK_AB R195, R166, R170 ;  /* 0x000000aaa6c3723e */ /* 0x010fe200000010ff */
[-C--:B-1----:R-:W-:Y:S08]  /*ba40*/  HMMA.16816.F32.BF16 R116, R132, R140.reuse, R116 ;  /* 0x0000008c8474723c */ /* 0x082ff00000041874 */
[C---:B------:R-:W-:Y:S07]  /*ba50*/  HMMA.16816.F32.BF16 R120, R136.reuse, R140, R120 ;  /* 0x0000008c8878723c */ /* 0x040fee0000041878 */
[----:B------:R-:W-:Y:S01]  /*ba60*/  MOV R141, R180 ;  /* 0x000000b4008d7202 */ /* 0x000fe20000000f00 */
[-C--:B------:R-:W-:Y:S08]  /*ba70*/  HMMA.16816.F32.BF16 R124, R136, R142.reuse, R124 ;  /* 0x0000008e887c723c */ /* 0x080ff0000004187c */
[----:B------:R-:W-:Y:S08]  /*ba80*/  HMMA.16816.F32.BF16 R128, R132, R142, R128 ;  /* 0x0000008e8480723c */ /* 0x000ff00000041880 */
[-C--:B------:R-:W-:Y:S01]  /*ba90*/  HMMA.16816.F32.BF16 R176, R172, R188.reuse, R4 ;  /* 0x000000bcacb0723c */ /* 0x080fe20000041804 */
[----:B------:R-:W1:Y:S07]  /*baa0*/  LDSM.16.MT88.4 R4, [R227+0x1100] ;  /* 0x00110000e304783b */ /* 0x000e6e0000004200 */
[C---:B------:R-:W-:Y:S01]  /*bab0*/  HMMA.16816.F32.BF16 R180, R192.reuse, R188, R8 ;  /* 0x000000bcc0b4723c */ /* 0x040fe20000041808 */
[----:B------:R-:W3:Y:S07]  /*bac0*/  LDSM.16.MT88.4 R8, [R225+0x2900] ;  /* 0x00290000e108783b */ /* 0x000eee0000004200 */
[-C--:B------:R-:W-:Y:S01]  /*bad0*/  HMMA.16816.F32.BF16 R184, R192, R190.reuse, R12 ;  /* 0x000000bec0b8723c */ /* 0x080fe2000004180c */
[----:B------:R-:W4:Y:S07]  /*bae0*/  LDSM.16.MT88.4 R12, [R226+0x2900] ;  /* 0x00290000e20c783b */ /* 0x000f2e0000004200 */
[C---:B------:R-:W-:Y:S01]  /*baf0*/  HMMA.16816.F32.BF16 R188, R172.reuse, R190, R16 ;  /* 0x000000beacbc723c */ /* 0x040fe20000041810 */
[----:B------:R-:W1:Y:S07]  /*bb00*/  LDSM.16.MT88.4 R16, [R228+0x2900] ;  /* 0x00290000e410783b */ /* 0x000e6e0000004200 */
[-C--:B--2---:R-:W-:Y:S07]  /*bb10*/  HMMA.16816.F32.BF16 R132, R172, R144.reuse, R20 ;  /* 0x00000090ac84723c */ /* 0x084fee0000041814 */
[----:B------:R-:W-:Y:S01]  /*bb20*/  MOV R23, R141 ;  /* 0x0000008d00177202 */ /* 0x000fe20000000f00 */
[C---:B------:R-:W-:Y:S01]  /*bb30*/  HMMA.16816.F32.BF16 R136, R192.reuse, R144, R24 ;  /* 0x00000090c088723c */ /* 0x040fe20000041818 */
[----:B------:R-:W2:Y:S03]  /*bb40*/  LDL.LU R27, [R1+0x18] ;  /* 0x00001800011b7983 */ /* 0x000ea60000300800 */
[----:B------:R-:W-:Y:S02]  /*bb50*/  MOV R22, R150 ;  /* 0x0000009600167202 */ /* 0x000fe40000000f00 */
[----:B------:R-:W-:Y:S02]  /*bb60*/  MOV R21, R151 ;  /* 0x0000009700157202 */ /* 0x000fe40000000f00 */
[-C--:B------:R-:W-:Y:S01]  /*bb70*/  HMMA.16816.F32.BF16 R140, R192, R146.reuse, R28 ;  /* 0x00000092c08c723c */ /* 0x080fe2000004181c */
[----:B------:R-:W2:Y:S03]  /*bb80*/  LDL.LU R28, [R1+0x14] ;  /* 0x00001400011c7983 */ /* 0x000ea60000300800 */
[----:B------:R-:W-:Y:S02]  /*bb90*/  MOV R20, R148 ;  /* 0x0000009400147202 */ /* 0x000fe40000000f00 */
[----:B------:R-:W-:Y:S02]  /*bba0*/  MOV R26, R149 ;  /* 0x00000095001a7202 */ /* 0x000fe40000000f00 */
[C---:B------:R-:W-:Y:S01]  /*bbb0*/  HMMA.16816.F32.BF16 R144, R172.reuse, R146, R32 ;  /* 0x00000092ac90723c */ /* 0x040fe20000041820 */
[----:B------:R-:W2:Y:S03]  /*bbc0*/  LDL.LU R33, [R1+0x10] ;  /* 0x0000100001217983 */ /* 0x000ea60000300800 */
[----:B------:R-:W-:Y:S01]  /*bbd0*/  MOV R31, R154 ;  /* 0x0000009a001f7202 */ /* 0x000fe20000000f00 */
[----:B------:R-:W2:Y:S01]  /*bbe0*/  LDL.LU R32, [R1+0xc] ;  /* 0x00000c0001207983 */ /* 0x000ea20000300800 */
[----:B------:R-:W-:Y:S02]  /*bbf0*/  MOV R30, R155 ;  /* 0x0000009b001e7202 */ /* 0x000fe40000000f00 */
[-C--:B------:R-:W-:Y:S01]  /*bc00*/  HMMA.16816.F32.BF16 R148, R172, R160.reuse, R36 ;  /* 0x000000a0ac94723c */ /* 0x080fe20000041824 */
[----:B------:R-:W-:Y:S03]  /*bc10*/  MOV R25, R246 ;  /* 0x000000f600197202 */ /* 0x000fe60000000f00 */
[----:B------:R-:W-:Y:S02]  /*bc20*/  MOV R246, R153 ;  /* 0x0000009900f67202 */ /* 0x000fe40000000f00 */
[----:B------:R-:W-:Y:S02]  /*bc30*/  MOV R24, R222 ;  /* 0x000000de00187202 */ /* 0x000fe40000000f00 */
[----:B------:R-:W-:Y:S02]  /*bc40*/  MOV R222, R152 ;  /* 0x0000009800de7202 */ /* 0x000fe40000000f00 */
[C---:B------:R-:W-:Y:S02]  /*bc50*/  HMMA.16816.F32.BF16 R152, R192.reuse, R160, R40 ;  /* 0x000000a0c098723c */ /* 0x040fe40000041828 */
[----:B------:R-:W-:Y:S02]  /*bc60*/  MOV R34, R158 ;  /* 0x0000009e00227202 */ /* 0x000fe40000000f00 */
[----:B------:R-:W-:Y:S02]  /*bc70*/  MOV R35, R157 ;  /* 0x0000009d00237202 */ /* 0x000fe40000000f00 */
[----:B------:R-:W-:Y:S02]  /*bc80*/  MOV R39, R156 ;  /* 0x0000009c00277202 */ /* 0x000fe40000000f00 */
[----:B------:R-:W-:Y:S04]  /*bc90*/  MOV R29, R223 ;  /* 0x000000df001d7202 */ /* 0x000fe80000000f00 */
[----:B------:R-:W-:Y:S02]  /*bca0*/  MOV R223, R219 ;  /* 0x000000db00df7202 */ /* 0x000fe40000000f00 */
[----:B------:R-:W-:Y:S02]  /*bcb0*/  MOV R219, R216 ;  /* 0x000000d800db7202 */ /* 0x000fe40000000f00 */
[----:B------:R-:W-:Y:S02]  /*bcc0*/  MOV R216, R159 ;  /* 0x0000009f00d87202 */ /* 0x000fe40000000f00 */
[-C--:B------:R-:W-:Y:S08]  /*bcd0*/  HMMA.16816.F32.BF16 R156, R192, R162.reuse, R44 ;  /* 0x000000a2c09c723c */ /* 0x080ff0000004182c */
[C---:B------:R-:W-:Y:S08]  /*bce0*/  HMMA.16816.F32.BF16 R160, R172.reuse, R162, R48 ;  /* 0x000000a2aca0723c */ /* 0x040ff00000041830 */
        /* <DEDUP_REMOVED lines=21> */
[----:B--2---:R-:W-:Y:S04]  /*be40*/  FFMA.FTZ R8, R2, R28, R35 ;  /* 0x0000001c02087223 */ /* 0x004fe80000010023 */
        /* <DEDUP_REMOVED lines=56> */
.L_x_2394:
        /* <DEDUP_REMOVED lines=30> */
.L_x_2415:
[----:B------:R-:W-:Y:S02]  /*c3b0*/  ULDC UR4, c[0x0][0x32c] ;  /* 0x0000cb0000047ab9 */ /* 0x000fe40000000800 */
[----:B------:R-:W-:-:S03]  /*c3c0*/  UISETP.NE.AND UP0, UPT, UR27, UR4, UPT ;  /* 0x000000041b00728c */ /* 0x000fc6000bf05270 */
[----:B------:R-:W-:Y:S02]  /*c3d0*/  ULDC.64 UR4, c[0x0][0x330] ;  /* 0x0000cc0000047ab9 */ /* 0x000fe40000000a00 */
[----:B------:R-:W-:-:S07]  /*c3e0*/  UIMAD.WIDE.U32 UR28, UR26, UR4, URZ ;  /* 0x000000041a1c72a5 */ /* 0x000fce000f8e003f */
[----:B------:R-:W-:Y:S02]  /*c3f0*/  @UP0 UMOV UR27, UR29 ;  /* 0x0000001d001b0c82 */ /* 0x000fe40008000000 */
[----:B------:R-:W-:Y:S02]  /*c400*/  @UP0 USHF.R.U32.HI UR26, URZ, UR5, UR27 ;  /* 0x000000053f1a0299 */ /* 0x000fe4000801161b */
.L_x_2416:
[----:B------:R-:W-:Y:S02]  /*c410*/  ULDC UR4, c[0x0][0x32c] ;  /* 0x0000cb0000047ab9 */ /* 0x000fe40000000800 */
[----:B------:R-:W-:-:S04]  /*c420*/  UIMAD UR4, UR26, UR4, URZ ;  /* 0x000000041a0472a4 */ /* 0x000fc8000f8e023f */
[----:B------:R-:W-:-:S04]  /*c430*/  UISETP.LT.AND UP0, UPT, UR25, UR4, UPT ;  /* 0x000000041900728c */ /* 0x000fc8000bf01270 */
[----:B------:R-:W-:-:S04]  /*c440*/  USEL UR25, UR25, UR4, !UP0 ;  /* 0x0000000419197287 */ /* 0x000fc8000c000000 */
.L_x_2414:
        /* <DEDUP_REMOVED lines=9> */
[----:B-1----:R-:W2:Y:S04]  /*c4e0*/  LDL R2, [R1] ;  /* 0x0000000001027983 */ /* 0x002ea80000100800 */
[----:B------:R-:W3:Y:S04]  /*c4f0*/  LDL R5, [R1+0x28] ;  /* 0x0000280001057983 */ /* 0x000ee80000100800 */
[----:B------:R-:W3:Y:S01]  /*c500*/  LDL R4, [R1+0x24] ;  /* 0x0000240001047983 */ /* 0x000ee20000100800 */
[----:B------:R-:W-:Y:S01]  /*c510*/  IMAD.MOV.U32 R164, RZ, RZ, R168 ;  /* 0x000000ffffa47224 */ /* 0x000fe200078e00a8 */
[----:B------:R-:W-:Y:S01]  /*c520*/  MOV R171, R3 ;  /* 0x0000000300ab7202 */ /* 0x000fe20000000f00 */
[----:B------:R-:W-:-:S02]  /*c530*/  IMAD.MOV.U32 R0, RZ, RZ, R169 ;  /* 0x000000ffff007224 */ /* 0x000fc400078e00a9 */
[----:B------:R-:W-:Y:S01]  /*c540*/  IMAD.MOV.U32 R170, RZ, RZ, R167 ;  /* 0x000000ffffaa7224 */ /* 0x000fe200078e00a7 */
[----:B--2---:R-:W-:Y:S02]  /*c550*/  SHF.R.S32.HI R222, RZ, 0x1f, R2 ;  /* 0x0000001fffde7819 */ /* 0x004fe40000011402 */
[C---:B------:R-:W-:Y:S02]  /*c560*/  SHF.L.U32 R251, R2.reuse, 0x1, RZ ;  /* 0x0000000102fb7819 */ /* 0x040fe400000006ff */
[----:B------:R-:W-:Y:S02]  /*c570*/  SHF.L.U64.HI R222, R2, 0x1, R222 ;  /* 0x0000000102de7819 */ /* 0x000fe400000102de */
[C---:B---3--:R-:W-:Y:S01]  /*c580*/  SHF.L.U64.HI R221, R4.reuse, 0x1, R5 ;  /* 0x0000000104dd7819 */ /* 0x048fe20000010205 */
[----:B------:R-:W-:Y:S02]  /*c590*/  IMAD.SHL.U32 R220, R4, 0x2, RZ ;  /* 0x0000000204dc7824 */ /* 0x000fe400078e00ff */
.L_x_2420:
[----:B------:R-:W-:Y:S04]  /*c5a0*/  DEPBAR.LE SB0, 0x0 ;  /* 0x000080000000791a */ /* 0x000fe80000000000 */
[----:B------:R-:W-:Y:S01]  /*c5b0*/  BAR.SYNC.DEFER_BLOCKING 0x0 ;  /* 0x0000000000007b1d */ /* 0x000fe20000010000 */
[----:B------:R-:W-:Y:S01]  /*c5c0*/  UISETP.GT.AND UP0, UPT, UR8, UR24, UPT ;  /* 0x000000180800728c */ /* 0x000fe2000bf04270 */
[----:B------:R-:W-:Y:S05]  /*c5d0*/  SEL R223, RZ, 0x10, P5 ;  /* 0x00000010ffdf7807 */ /* 0x000fea0002800000 */
[----:B------:R-:W-:Y:S01]  /*c5e0*/  PLOP3.LUT P0, PT, PT, PT, UP0, 0x80, 0x0 ;  /* 0x000000000000781c */ /* 0x000fe20003f0f008 */
[----:B-----5:R1:W2:Y:S04]  /*c5f0*/  LDSM.16.M88.4 R48, [R231+0x6100] ;  /* 0x00610000e730783b */ /* 0x0202a80000000200 */
[----:B------:R1:W3:Y:S04]  /*c600*/  LDSM.16.M88.4 R44, [R231+0x8100] ;  /* 0x00810000e72c783b */ /* 0x0002e80000000200 */
[----:B------:R1:W4:Y:S04]  /*c610*/  LDSM.16.M88.4 R16, [R224+0x3100] ;  /* 0x00310000e010783b */ /* 0x0003280000000200 */
        /* <DEDUP_REMOVED lines=8> */
[----:B------:R-:W-:Y:S02]  /*c6a0*/  SHF.R.S32.HI R2, RZ, 0x1f, R243 ;  /* 0x0000001fff027819 */ /* 0x000fe400000114f3 */
[----:B------:R-:W-:Y:S03]  /*c6b0*/  SHF.R.S32.HI R5, RZ, 0x1f, R242 ;  /* 0x0000001fff057819 */ /* 0x000fe600000114f2 */
[----:B------:R-:W-:Y:S02]  /*c6c0*/  IMAD R4, R2, c[0x0][0x208], RZ ;  /* 0x0000820002047a24 */ /* 0x000fe400078e02ff */
[C---:B------:R-:W-:Y:S04]  /*c6d0*/  IMAD.WIDE.U32 R2, R243.reuse, c[0x0][0x208], RZ ;  /* 0x00008200f3027a25 */ /* 0x040fe800078e00ff */
[----:B------:R-:W-:Y:S04]  /*c6e0*/  IMAD R4, R243, c[0x0][0x20c], R4 ;  /* 0x00008300f3047a24 */ /* 0x000fe800078e0204 */
[----:B------:R-:W-:Y:S02]  /*c6f0*/  IMAD.IADD R3, R3, 0x1, R4 ;  /* 0x0000000103037824 */ /* 0x000fe400078e0204 */
[----:B------:R-:W-:Y:S02]  /*c700*/  IMAD R4, R5, c[0x0][0x218], RZ ;  /* 0x0000860005047a24 */ /* 0x000fe400078e02ff */
[C---:B------:R-:W-:Y:S04]  /*c710*/  IMAD.WIDE.U32 R2, R242.reuse, c[0x0][0x218], R2 ;  /* 0x00008600f2027a25 */ /* 0x040fe800078e0002 */
[----:B------:R-:W-:Y:S01]  /*c720*/  IMAD R4, R242, c[0x0][0x21c], R4 ;  /* 0x00008700f2047a24 */ /* 0x000fe200078e0204 */
[----:B------:R-:W-:Y:S04]  /*c730*/  IADD3 R2, P0, R2, UR22, RZ ;  /* 0x0000001602027c10 */ /* 0x000fe8000ff1e0ff */
[----:B------:R-:W-:Y:S02]  /*c740*/  IADD3.X R4, R3, UR16, R4, P0, !PT ;  /* 0x0000001003047c10 */ /* 0x000fe400087fe404 */
[C---:B------:R-:W-:Y:S04]  /*c750*/  LEA R3, P0, R2.reuse, c[0x0][0x1f8], 0x1 ;  /* 0x00007e0002037a11 */ /* 0x040fe800078008ff */
[----:B------:R-:W-:Y:S01]  /*c760*/  LEA.HI.X R2, R2, c[0x0][0x1fc], R4, 0x1, P0 ;  /* 0x00007f0002027a11 */ /* 0x000fe200000f0c04 */
[----:B------:R-:W-:Y:S04]  /*c770*/  SHFL.IDX PT, R6, R3, 0x1, 0x181f ;  /* 0x00381f0003067f89 */ /* 0x000fe800000e0000 */
[----:B------:R-:W5:Y:S04]  /*c780*/  SHFL.IDX PT, R4, R3, RZ, 0x181f ;  /* 0x00181fff03047589 */ /* 0x000f6800000e0000 */
[----:B------:R-:W4:Y:S04]  /*c790*/  SHFL.IDX PT, R5, R2, RZ, 0x181f ;  /* 0x00181fff02057589 */ /* 0x000f2800000e0000 */
[----:B------:R-:W3:Y:S04]  /*c7a0*/  SHFL.IDX PT, R3, R3, 0x2, 0x181f ;  /* 0x00581f0003037f89 */ /* 0x000ee800000e0000 */
[----:B------:R-:W2:Y:S04]  /*c7b0*/  SHFL.IDX PT, R7, R2, 0x1, 0x181f ;  /* 0x00381f0002077f89 */ /* 0x000ea800000e0000 */
[----:B------:R1:W2:Y:S02]  /*c7c0*/  SHFL.IDX PT, R14, R2, 0x2, 0x181f ;  /* 0x00581f00020e7f89 */ /* 0x0002a400000e0000 */
[----:B-1----:R-:W-:Y:S02]  /*c7d0*/  IADD3 R2, -R223, 0x10, RZ ;  /* 0x00000010df027810 */ /* 0x002fe40007ffe1ff */
[CC--:B-----5:R-:W-:Y:S02]  /*c7e0*/  IADD3 R12, P0, R4.reuse, R251.reuse, RZ ;  /* 0x000000fb040c7210 */ /* 0x0e0fe40007f1e0ff */
[-C--:B------:R-:W-:Y:S02]  /*c7f0*/  IADD3 R10, P2, R4, R220.reuse, RZ ;  /* 0x000000dc040a7210 */ /* 0x080fe40007f5e0ff */
[CC--:B------:R-:W-:Y:S01]  /*c800*/  IADD3 R8, P1, R6.reuse, R251.reuse, RZ ;  /* 0x000000fb06087210 */ /* 0x0c0fe20007f3e0ff */
[C-C-:B----4-:R-:W-:Y:S01]  /*c810*/  IMAD.X R13, R5.reuse, 0x1, R222.reuse, P0 ;  /* 0x00000001050d7824 */ /* 0x150fe200000e06de */
[----:B------:R-:W-:Y:S01]  /*c820*/  IADD3 R6, P0, R6, R220, RZ ;  /* 0x000000dc06067210 */ /* 0x000fe20007f1e0ff */
[--C-:B------:R-:W-:Y:S01]  /*c830*/  IMAD.X R11, R5, 0x1, R221.reuse, P2 ;  /* 0x00000001050b7824 */ /* 0x100fe200010e06dd */
[----:B---3--:R-:W-:Y:S01]  /*c840*/  IADD3 R4, P2, R3, R251, RZ ;  /* 0x000000fb03047210 */ /* 0x008fe20007f5e0ff */
[C-C-:B--2---:R-:W-:Y:S01]  /*c850*/  IMAD.X R9, R7.reuse, 0x1, R222.reuse, P1 ;  /* 0x0000000107097824 */ /* 0x144fe200008e06de */
[----:B------:R1:W-:Y:S01]  /*c860*/  LDGSTS.E.BYPASS.LTC128B.128 [R245], [R12.64], !P6 ;  /* 0x000000000cf57fae */ /* 0x0003e2000f101d54 */
[--C-:B------:R-:W-:Y:S01]  /*c870*/  IMAD.X R7, R7, 0x1, R221.reuse, P0 ;  /* 0x0000000107077824 */ /* 0x100fe200000e06dd */
[----:B------:R-:W-:Y:S01]  /*c880*/  LOP3.LUT R2, R2, 0xf, RZ, 0xc0, !PT ;  /* 0x0000000f02027812 */ /* 0x000fe200078ec0ff */
[----:B------:R-:W-:Y:S01]  /*c890*/  IMAD.X R5, R14, 0x1, R222, P2 ;  /* 0x000000010e057824 */ /* 0x000fe200010e06de */
[----:B------:R1:W-:Y:S01]  /*c8a0*/  LDGSTS.E.BYPASS.LTC128B.128 [R245+0x1800], [R10.64], !P5 ;  /* 0x018000000af57fae */ /* 0x0003e2000e901d54 */
[----:B------:R-:W-:Y:S02]  /*c8b0*/  ISETP.NE.U32.AND P2, PT, R223, RZ, PT ;  /* 0x000000ffdf00720c */ /* 0x000fe40003f45070 */
[----:B------:R-:W-:Y:S01]  /*c8c0*/  IADD3 R2, P1, P0, R2, R3, R220 ;  /* 0x0000000302027210 */ /* 0x000fe2000783e0dc */
[----:B------:R1:W-:Y:S03]  /*c8d0*/  LDGSTS.E.BYPASS.LTC128B.128 [R245+0x800], [R8.64], !P6 ;  /* 0x0080000008f57fae */ /* 0x0003e6000f101d54 */
[----:B------:R-:W-:Y:S01]  /*c8e0*/  IADD3.X R3, RZ, R14, R221, P1, P0 ;  /* 0x0000000eff037210 */ /* 0x000fe20000fe04dd */
[----:B------:R1:W-:Y:S04]  /*c8f0*/  LDGSTS.E.BYPASS.LTC128B.128 [R245+0x2000], [R6.64], !P5 ;  /* 0x0200000006f57fae */ /* 0x0003e8000e901d54 */
[----:B------:R1:W-:Y:S04]  /*c900*/  LDGSTS.E.BYPASS.LTC128B.128 [R245+0x1000], [R4.64], !P6 ;  /* 0x0100000004f57fae */ /* 0x0003e8000f101d54 */
[----:B------:R1:W-:Y:S02]  /*c910*/  LDGSTS.E.BYPASS.LTC128B.128.ZFILL [R245+0x2800], [R2.64], P2 ;  /* 0x0280000002f57fae */ /* 0x0003e40009141d54 */
.L_x_2418:
[-C--:B-12-4-:R-:W-:Y:S01]  /*c920*/  HMMA.16816.F32.BF16 R4, R48, R16.reuse, RZ ;  /* 0x000000103004723c */ /* 0x096fe200000418ff */
[----:B------:R-:W-:Y:S01]  /*c930*/  LDSM.16.M88.4 R212, [R232+0x6100] ;  /* 0x00610000e8d4783b */ /* 0x000fe20000000200 */
[----:B------:R-:W-:Y:S06]  /*c940*/  UISETP.GT.AND UP0, UPT, UR24, UR8, UPT ;  /* 0x000000081800728c */ /* 0x000fec000bf04270 */
[C---:B---3--:R-:W-:Y:S01]  /*c950*/  HMMA.16816.F32.BF16 R8, R44.reuse, R16, RZ ;  /* 0x000000102c08723c */ /* 0x048fe200000418ff */
        /* <DEDUP_REMOVED lines=13> */
[----:B------:R-:W2:Y:S07]  /*ca30*/  LDSM.16.M88.4 R172, [R232+0x8100] ;  /* 0x00810000e8ac783b */ /* 0x000eae0000000200 */
        /* <DEDUP_REMOVED lines=15> */
[----:B------:R-:W4:Y:S07]  /*cb30*/  LDSM.16.M88.4 R192, [R230+0x4100] ;  /* 0x00410000e6c0783b */ /* 0x000f2e0000000200 */
[-C--:B-1----:R-:W-:Y:S01]  /*cb40*/  HMMA.16816.F32.BF16 R4, R212, R216.reuse, R4 ;  /* 0x000000d8d404723c */ /* 0x082fe20000041804 */
[----:B------:R-:W1:Y:S07]  /*cb50*/  LDSM.16.M88.4 R208, [R234+0x8100] ;  /* 0x00810000ead0783b */ /* 0x000e6e0000000200 */
[C---:B--2---:R-:W-:Y:S08]  /*cb60*/  HMMA.16816.F32.BF16 R8, R172.reuse, R216, R8 ;  /* 0x000000d8ac08723c */ /* 0x044ff00000041808 */
[-C--:B------:R-:W-:Y:S08]  /*cb70*/  HMMA.16816.F32.BF16 R12, R172, R218.reuse, R12 ;  /* 0x000000daac0c723c */ /* 0x080ff0000004180c */
[C---:B------:R-:W-:Y:S01]  /*cb80*/  HMMA.16816.F32.BF16 R16, R212.reuse, R218, R16 ;  /* 0x000000dad410723c */ /* 0x040fe20000041810 */
[----:B------:R-:W2:Y:S07]  /*cb90*/  LDSM.16.M88.4 R216, [R229+0x800] ;  /* 0x00080000e5d8783b */ /* 0x000eae0000000200 */
        /* <DEDUP_REMOVED lines=10> */
[----:B------:R-:W4:Y:S07]  /*cc40*/  LDSM.16.M88.4 R192, [R224+0x4900] ;  /* 0x00490000e0c0783b */ /* 0x000f2e0000000200 */
[-C--:B------:R-:W-:Y:S01]  /*cc50*/  HMMA.16816.F32.BF16 R4, R200, R204.reuse, R4 ;  /* 0x000000ccc804723c */ /* 0x080fe20000041804 */
[----:B------:R-:W-:Y:S07]  /*cc60*/  LDSM.16.M88.4 R212, [R224+0x5100] ;  /* 0x00510000e0d4783b */ /* 0x000fee0000000200 */
[C---:B-1----:R-:W-:Y:S08]  /*cc70*/  HMMA.16816.F32.BF16 R8, R208.reuse, R204, R8 ;  /* 0x000000ccd008723c */ /* 0x042ff00000041808 */
[-C--:B------:R-:W-:Y:S08]  /*cc80*/  HMMA.16816.F32.BF16 R12, R208, R206.reuse, R12 ;  /* 0x000000ced00c723c */ /* 0x080ff0000004180c */
[C---:B------:R-:W-:Y:S01]  /*cc90*/  HMMA.16816.F32.BF16 R16, R200.reuse, R206, R16 ;  /* 0x000000cec810723c */ /* 0x040fe20000041810 */
[----:B------:R-:W1:Y:S07]  /*cca0*/  LDSM.16.M88.4 R204, [R231+0xc100] ;  /* 0x00c10000e7cc783b */ /* 0x000e6e0000000200 */
[-C--:B--2---:R-:W-:Y:S08]  /*ccb0*/  HMMA.16816.F32.BF16 R20, R200, R216.reuse, R20 ;  /* 0x000000d8c814723c */ /* 0x084ff00000041814 */
[C---:B------:R-:W-:Y:S08]  /*ccc0*/  HMMA.16816.F32.BF16 R24, R208.reuse, R216, R24 ;  /* 0x000000d8d018723c */ /* 0x040ff00000041818 */
[-C--:B------:R-:W-:Y:S08]  /*ccd0*/  HMMA.16816.F32.BF16 R28, R208, R218.reuse, R28 ;  /* 0x000000dad01c723c */ /* 0x080ff0000004181c */
[C---:B------:R-:W-:Y:S01]  /*cce0*/  HMMA.16816.F32.BF16 R32, R200.reuse, R218, R32 ;  /* 0x000000dac820723c */ /* 0x040fe20000041820 */
[----:B------:R-:W2:Y:S07]  /*ccf0*/  LDSM.16.M88.4 R216, [R224+0x5900] ;  /* 0x00590000e0d8783b */ /* 0x000eae0000000200 */
[-C--:B---3--:R-:W-:Y:S08]  /*cd00*/  HMMA.16816.F32.BF16 R36, R200, R196.reuse, R36 ;  /* 0x000000c4c824723c */ /* 0x088ff00000041824 */
[C---:B------:R-:W-:Y:S08]  /*cd10*/  HMMA.16816.F32.BF16 R40, R208.reuse, R196, R40 ;  /* 0x000000c4d028723c */ /* 0x040ff00000041828 */
[-C--:B------:R-:W-:Y:S01]  /*cd20*/  HMMA.16816.F32.BF16 R44, R208, R198.reuse, R44 ;  /* 0x000000c6d02c723c */ /* 0x080fe2000004182c */
[----:B------:R-:W-:Y:S07]  /*cd30*/  LDSM.16.M88.4 R208, [R233+0xc100] ;  /* 0x00c10000e9d0783b */ /* 0x000fee0000000200 */
[----:B------:R-:W-:Y:S01]  /*cd40*/  HMMA.16816.F32.BF16 R48, R200, R198, R48 ;  /* 0x000000c6c830723c */ /* 0x000fe20000041830 */
[----:B------:R-:W-:Y:S07]  /*cd50*/  LDSM.16.M88.4 R196, [R233+0xa100] ;  /* 0x00a10000e9c4783b */ /* 0x000fee0000000200 */
[-C--:B----4-:R-:W-:Y:S01]  /*cd60*/  HMMA.16816.F32.BF16 R4, R172, R192.reuse, R4 ;  /* 0x000000c0ac04723c */ /* 0x090fe20000041804 */
[----:B------:R-:W3:Y:S07]  /*cd70*/  LDSM.16.M88.4 R200, [R239] ;  /* 0x00000000efc8783b */ /* 0x000eee0000000200 */
        /* <DEDUP_REMOVED lines=14> */
[----:B------:R-:W2:Y:S07]  /*ce60*/  LDSM.16.M88.4 R172, [R237] ;  /* 0x00000000edac783b */ /* 0x000eae0000000200 */
[-C--:B---3--:R-:W-:Y:S01]  /*ce70*/  HMMA.16816.F32.BF16 R4, R196, R200.reuse, R4 ;  /* 0x000000c8c404723c */ /* 0x088fe20000041804 */
[----:B------:R-:W3:Y:S07]  /*ce80*/  LDSM.16.M88.4 R216, [R232+0xc100] ;  /* 0x00c10000e8d8783b */ /* 0x000eee0000000200 */
        /* <DEDUP_REMOVED lines=14> */
[----:B------:R-:W1:Y:S07]  /*cf70*/  LDSM.16.M88.4 R172, [R230+0x5900] ;  /* 0x00590000e6ac783b */ /* 0x000e6e0000000200 */
[-C--:B------:R-:W-:Y:S01]  /*cf80*/  HMMA.16816.F32.BF16 R4, R204, R212.reuse, R4 ;  /* 0x000000d4cc04723c */ /* 0x080fe20000041804 */
[----:B------:R-:W2:Y:S07]  /*cf90*/  LDSM.16.M88.4 R196, [R229+0x1800] ;  /* 0x00180000e5c4783b */ /* 0x000eae0000000200 */
        /* <DEDUP_REMOVED lines=43> */
[----:B------:R-:W2:Y:S04]  /*d250*/  @!P3 LDG.E R242, [R166.64] ;  /* 0x00000014a6f2b981 */ /* 0x000ea8000c1e1900 */
[----:B------:R-:W-:Y:S02]  /*d260*/  IMAD R165, R2, c[0x0][0x1e0], RZ ;  /* 0x0000780002a57a24 */ /* 0x000fe400078e02ff */
[C---:B------:R-:W-:Y:S04]  /*d270*/  IMAD.WIDE.U32 R2, R243.reuse, c[0x0][0x1e0], RZ ;  /* 0x00007800f3027a25 */ /* 0x040fe800078e00ff */
        /* <DEDUP_REMOVED lines=14> */
[----:B------:R-:W5:Y:S04]  /*d360*/  SHFL.IDX PT, R167, R2, 0x1, 0x181f ;  /* 0x00381f0002a77f89 */ /* 0x000f6800000e0000 */
[----:B------:R5:W5:Y:S01]  /*d370*/  SHFL.IDX PT, R194, R2, 0x2, 0x181f ;  /* 0x00581f0002c27f89 */ /* 0x000b6200000e0000 */
[-C--:B-1----:R-:W-:Y:S02]  /*d380*/  IADD3 R172, P1, R168, R251.reuse, RZ ;  /* 0x000000fba8ac7210 */ /* 0x082fe40007f3e0ff */
[CC--:B--2---:R-:W-:Y:S02]  /*d390*/  IADD3 R192, P0, R165.reuse, R251.reuse, RZ ;  /* 0x000000fba5c07210 */ /* 0x0c4fe40007f1e0ff */
[-C--:B------:R-:W-:Y:S03]  /*d3a0*/  IADD3 R174, P2, R165, R220.reuse, RZ ;  /* 0x000000dca5ae7210 */ /* 0x080fe60007f5e0ff */
[--C-:B---3--:R-:W-:Y:S01]  /*d3b0*/  IMAD.X R193, R166, 0x1, R222.reuse, P0 ;  /* 0x00000001a6c17824 */ /* 0x108fe200000e06de */
[----:B------:R-:W-:Y:S01]  /*d3c0*/  IADD3 R168, P0, R168, R220, RZ ;  /* 0x000000dca8a87210 */ /* 0x000fe20007f1e0ff */
[--C-:B------:R-:W-:Y:S01]  /*d3d0*/  IMAD.X R175, R166, 0x1, R221.reuse, P2 ;  /* 0x00000001a6af7824 */ /* 0x100fe200010e06dd */
[----:B----4-:R-:W-:Y:S02]  /*d3e0*/  IADD3 R166, P2, R3, R251, RZ ;  /* 0x000000fb03a67210 */ /* 0x010fe40007f5e0ff */
[----:B------:R1:W-:Y:S01]  /*d3f0*/  LDGSTS.E.BYPASS.LTC128B.128 [R244+0x3100], [R192.64], !P6 ;  /* 0x03100000c0f47fae */ /* 0x0003e2000f101d54 */
[--C-:B-----5:R-:W-:Y:S03]  /*d400*/  IMAD.X R173, R167, 0x1, R222.reuse, P1 ;  /* 0x00000001a7ad7824 */ /* 0x120fe600008e06de */
[----:B------:R1:W-:Y:S01]  /*d410*/  LDGSTS.E.BYPASS.LTC128B.128 [R244+0x4900], [R174.64], !P5 ;  /* 0x04900000aef47fae */ /* 0x0003e2000e901d54 */
[----:B------:R-:W-:Y:S01]  /*d420*/  IADD3 R2, -R223, 0x10, RZ ;  /* 0x00000010df027810 */ /* 0x000fe20007ffe1ff */
[--C-:B------:R-:W-:Y:S02]  /*d430*/  IMAD.X R169, R167, 0x1, R221.reuse, P0 ;  /* 0x00000001a7a97824 */ /* 0x100fe400000e06dd */
[----:B------:R1:W-:Y:S01]  /*d440*/  LDGSTS.E.BYPASS.LTC128B.128 [R244+0x3900], [R172.64], !P6 ;  /* 0x03900000acf47fae */ /* 0x0003e2000f101d54 */
[----:B------:R-:W-:Y:S01]  /*d450*/  IMAD.X R167, R194, 0x1, R222, P2 ;  /* 0x00000001c2a77824 */ /* 0x000fe200010e06de */
[----:B------:R-:W-:Y:S02]  /*d460*/  ISETP.NE.U32.AND P2, PT, R223, RZ, PT ;  /* 0x000000ffdf00720c */ /* 0x000fe40003f45070 */
[----:B------:R1:W-:Y:S01]  /*d470*/  LDGSTS.E.BYPASS.LTC128B.128 [R244+0x5100], [R168.64], !P5 ;  /* 0x05100000a8f47fae */ /* 0x0003e2000e901d54 */
[----:B------:R-:W-:Y:S03]  /*d480*/  LOP3.LUT R2, R2, 0xf, RZ, 0xc0, !PT ;  /* 0x0000000f02027812 */ /* 0x000fe600078ec0ff */
[----:B------:R1:W-:Y:S01]  /*d490*/  LDGSTS.E.BYPASS.LTC128B.128 [R244+0x4100], [R166.64], !P6 ;  /* 0x04100000a6f47fae */ /* 0x0003e2000f101d54 */
[----:B------:R-:W-:Y:S04]  /*d4a0*/  IADD3 R2, P1, P0, R2, R3, R220 ;  /* 0x0000000302027210 */ /* 0x000fe8000783e0dc */
[----:B------:R-:W-:Y:S05]  /*d4b0*/  IADD3.X R3, RZ, R194, R221, P1, P0 ;  /* 0x000000c2ff037210 */ /* 0x000fea0000fe04dd */
[----:B------:R1:W-:Y:S04]  /*d4c0*/  LDGSTS.E.BYPASS.LTC128B.128.ZFILL [R244+0x5900], [R2.64], P2 ;  /* 0x0590000002f47fae */ /* 0x0003e80009141d54 */
.L_x_2419:
[----:B-1----:R-:W-:Y:S01]  /*d4d0*/  FMNMX.FTZ R169, R4, R0, !PT ;  /* 0x0000000004a97209 */ /* 0x002fe20007810000 */
[----:B------:R-:W-:Y:S01]  /*d4e0*/  LDSM.16.MT88.4 R192, [R225+0x100] ;  /* 0x00010000e1c0783b */ /* 0x000fe20000004200 */
        /* <DEDUP_REMOVED lines=11> */
[----:B------:R-:W2:Y:S01]  /*d5a0*/  LDL.LU R252, [R1+0x18] ;  /* 0x0000180001fc7983 */ /* 0x000ea20000300800 */
        /* <DEDUP_REMOVED lines=29> */
[----:B------:R-:W3:Y:S01]  /*d780*/  SHFL.BFLY PT, R167, R2, 0x2, 0x1f ;  /* 0x0c401f0002a77f89 */ /* 0x000ee200000e0000 */
[----:B------:R-:W-:Y:S07]  /*d790*/  FMNMX.FTZ R3, R51, R3, !PT ;  /* 0x0000000333037209 */ /* 0x000fee0007810000 */
[----:B------:R-:W4:Y:S01]  /*d7a0*/  SHFL.BFLY PT, R166, R3, 0x2, 0x1f ;  /* 0x0c401f0003a67f89 */ /* 0x000f2200000e0000 */
[----:B-1----:R-:W-:Y:S02]  /*d7b0*/  FMNMX.FTZ R169, R169, R165, !PT ;  /* 0x000000a5a9a97209 */ /* 0x002fe40007810000 */
[----:B------:R-:W-:Y:S04]  /*d7c0*/  FMNMX.FTZ R165, R10, R171, !PT ;  /* 0x000000ab0aa57209 */ /* 0x000fe80007810000 */
[----:B------:R-:W-:Y:S01]  /*d7d0*/  FMNMX.FTZ R165, R11, R165, !PT ;  /* 0x000000a50ba57209 */ /* 0x000fe20007810000 */
[----:B------:R-:W1:Y:S03]  /*d7e0*/  SHFL.BFLY PT, R172, R169, 0x1, 0x1f ;  /* 0x0c201f00a9ac7f89 */ /* 0x000e6600000e0000 */
[----:B------:R-:W-:Y:S04]  /*d7f0*/  FMNMX.FTZ R165, R14, R165, !PT ;  /* 0x000000a50ea57209 */ /* 0x000fe80007810000 */
[----:B------:R-:W-:Y:S02]  /*d800*/  FMNMX.FTZ R165, R15, R165, !PT ;  /* 0x000000a50fa57209 */ /* 0x000fe40007810000 */
[----:B---3--:R-:W-:Y:S02]  /*d810*/  FMNMX.FTZ R167, R2, R167, !PT ;  /* 0x000000a702a77209 */ /* 0x008fe40007810000 */
[----:B------:R-:W-:Y:S03]  /*d820*/  FMNMX.FTZ R165, R26, R165, !PT ;  /* 0x000000a51aa57209 */ /* 0x000fe60007810000 */
[----:B------:R-:W3:Y:S01]  /*d830*/  SHFL.BFLY PT, R173, R167, 0x1, 0x1f ;  /* 0x0c201f00a7ad7f89 */ /* 0x000ee200000e0000 */
[----:B------:R-:W-:Y:S02]  /*d840*/  FMNMX.FTZ R2, R27, R165, !PT ;  /* 0x000000a51b027209 */ /* 0x000fe40007810000 */
[----:B----4-:R-:W-:Y:S02]  /*d850*/  FMNMX.FTZ R3, R3, R166, !PT ;  /* 0x000000a603037209 */ /* 0x010fe40007810000 */
[----:B------:R-:W-:Y:S03]  /*d860*/  FMNMX.FTZ R2, R30, R2, !PT ;  /* 0x000000021e027209 */ /* 0x000fe60007810000 */
[----:B------:R-:W4:Y:S01]  /*d870*/  SHFL.BFLY PT, R168, R3, 0x1, 0x1f ;  /* 0x0c201f0003a87f89 */ /* 0x000f2200000e0000 */
[----:B------:R-:W-:Y:S02]  /*d880*/  FMNMX.FTZ R2, R31, R2, !PT ;  /* 0x000000021f027209 */ /* 0x000fe40007810000 */
[----:B-1----:R-:W-:Y:S02]  /*d890*/  FMNMX.FTZ R169, R169, R172, !PT ;  /* 0x000000aca9a97209 */ /* 0x002fe40007810000 */
[----:B------:R-:W-:Y:S03]  /*d8a0*/  FMNMX.FTZ R165, R42, R2, !PT ;  /* 0x000000022aa57209 */ /* 0x000fe60007810000 */
[----:B------:R-:W-:Y:S04]  /*d8b0*/  FADD.FTZ R0, -R169, R0 ;  /* 0x00000000a9007221 */ /* 0x000fe80000010100 */
[----:B------:R-:W-:Y:S01]  /*d8c0*/  FMUL.FTZ R2, R0, c[0x0][0x2d0] ;  /* 0x0000b40000027a20 */ /* 0x000fe20000410000 */
[----:B------:R-:W-:Y:S03]  /*d8d0*/  FMNMX.FTZ R0, R43, R165, !PT ;  /* 0x000000a52b007209 */ /* 0x000fe60007810000 */
[----:B------:R1:W5:Y:S01]  /*d8e0*/  MUFU.EX2 R166, R2 ;  /* 0x0000000200a67308 */ /* 0x0003620000000800 */
[----:B------:R-:W-:Y:S02]  /*d8f0*/  FMNMX.FTZ R0, R46, R0, !PT ;  /* 0x000000002e007209 */ /* 0x000fe40007810000 */
[----:B---3--:R-:W-:Y:S02]  /*d900*/  FMNMX.FTZ R167, R167, R173, !PT ;  /* 0x000000ada7a77209 */ /* 0x008fe40007810000 */
[----:B------:R-:W-:Y:S02]  /*d910*/  FMNMX.FTZ R0, R47, R0, !PT ;  /* 0x000000002f007209 */ /* 0x000fe40007810000 */
[----:B----4-:R-:W-:Y:S03]  /*d920*/  FMNMX.FTZ R168, R3, R168, !PT ;  /* 0x000000a803a87209 */ /* 0x010fe60007810000 */
[----:B------:R-:W3:Y:S02]  /*d930*/  SHFL.BFLY PT, R3, R0, 0x2, 0x1f ;  /* 0x0c401f0000037f89 */ /* 0x000ee400000e0000 */
[----:B------:R-:W-:Y:S04]  /*d940*/  FMUL.FTZ R200, R168, c[0x0][0x2d0] ;  /* 0x0000b400a8c87a20 */ /* 0x000fe80000410000 */
[--C-:B------:R-:W-:Y:S02]  /*d950*/  FFMA.FTZ R6, R6, c[0x0][0x2d0], -R200.reuse ;  /* 0x0000b40006067a23 */ /* 0x100fe400000108c8 */
[--C-:B------:R-:W-:Y:S02]  /*d960*/  FFMA.FTZ R7, R7, c[0x0][0x2d0], -R200.reuse ;  /* 0x0000b40007077a23 */ /* 0x100fe400000108c8 */
[--C-:B------:R-:W-:Y:S01]  /*d970*/  FFMA.FTZ R18, R18, c[0x0][0x2d0], -R200.reuse ;  /* 0x0000b40012127a23 */ /* 0x100fe200000108c8 */
[----:B------:R-:W-:Y:S01]  /*d980*/  MUFU.EX2 R218, R6 ;  /* 0x0000000600da7308 */ /* 0x000fe20000000800 */
[----:B------:R-:W-:Y:S02]  /*d990*/  FFMA.FTZ R19, R19, c[0x0][0x2d0], -R200 ;  /* 0x0000b40013137a23 */ /* 0x000fe400000108c8 */
[----:B-1----:R-:W-:Y:S02]  /*d9a0*/  FADD.FTZ R2, -R168, R164 ;  /* 0x000000a4a8027221 */ /* 0x002fe40000010100 */
[----:B-----5:R-:W-:Y:S02]  /*d9b0*/  FMUL.FTZ R132, R166, R132 ;  /* 0x00000084a6847220 */ /* 0x020fe40000410000 */
[----:B------:R-:W-:Y:S02]  /*d9c0*/  FMUL.FTZ R2, R2, c[0x0][0x2d0] ;  /* 0x0000b40002027a20 */ /* 0x000fe40000410000 */
[C---:B------:R-:W-:Y:S01]  /*d9d0*/  FMUL.FTZ R133, R166.reuse, R133 ;  /* 0x00000085a6857220 */ /* 0x040fe20000410000 */
[----:B------:R-:W1:Y:S01]  /*d9e0*/  MUFU.EX2 R219, R7 ;  /* 0x0000000700db7308 */ /* 0x000e620000000800 */
[----:B------:R-:W-:Y:S01]  /*d9f0*/  FMUL.FTZ R144, R166, R144 ;  /* 0x00000090a6907220 */ /* 0x000fe20000410000 */
[----:B---3--:R-:W-:Y:S01]  /*da00*/  FMNMX.FTZ R0, R0, R3, !PT ;  /* 0x0000000300007209 */ /* 0x008fe20007810000 */
[----:B------:R-:W-:Y:S02]  /*da10*/  FMUL.FTZ R145, R166, R145 ;  /* 0x00000091a6917220 */ /* 0x000fe40000410000 */
[--C-:B------:R-:W-:Y:S02]  /*da20*/  FFMA.FTZ R22, R22, c[0x0][0x2d0], -R200.reuse ;  /* 0x0000b40016167a23 */ /* 0x100fe400000108c8 */
[--C-:B------:R-:W-:Y:S02]  /*da30*/  FFMA.FTZ R23, R23, c[0x0][0x2d0], -R200.reuse ;  /* 0x0000b40017177a23 */ /* 0x100fe400000108c8 */
[--C-:B------:R-:W-:Y:S01]  /*da40*/  FFMA.FTZ R34, R34, c[0x0][0x2d0], -R200.reuse ;  /* 0x0000b40022227a23 */ /* 0x100fe200000108c8 */
[----:B------:R3:W4:Y:S01]  /*da50*/  MUFU.EX2 R165, R2 ;  /* 0x0000000200a57308 */ /* 0x0007220000000800 */
[--C-:B------:R-:W-:Y:S02]  /*da60*/  FFMA.FTZ R35, R35, c[0x0][0x2d0], -R200.reuse ;  /* 0x0000b40023237a23 */ /* 0x100fe400000108c8 */
[--C-:B------:R-:W-:Y:S02]  /*da70*/  FFMA.FTZ R38, R38, c[0x0][0x2d0], -R200.reuse ;  /* 0x0000b40026267a23 */ /* 0x100fe400000108c8 */
[--C-:B------:R-:W-:Y:S02]  /*da80*/  FFMA.FTZ R39, R39, c[0x0][0x2d0], -R200.reuse ;  /* 0x0000b40027277a23 */ /* 0x100fe400000108c8 */
[--C-:B------:R-:W-:Y:S02]  /*da90*/  FFMA.FTZ R50, R50, c[0x0][0x2d0], -R200.reuse ;  /* 0x0000b40032327a23 */ /* 0x100fe400000108c8 */
[----:B------:R-:W-:Y:S01]  /*daa0*/  FFMA.FTZ R51, R51, c[0x0][0x2d0], -R200 ;  /* 0x0000b40033337a23 */ /* 0x000fe200000108c8 */
[----:B------:R5:W-:Y:S01]  /*dab0*/  MUFU.EX2 R246, R18 ;  /* 0x0000001200f67308 */ /* 0x000be20000000800 */
[C---:B------:R-:W-:Y:S02]  /*dac0*/  FMUL.FTZ R148, R166.reuse, R148 ;  /* 0x00000094a6947220 */ /* 0x040fe40000410000 */
[C---:B------:R-:W-:Y:S01]  /*dad0*/  FMUL.FTZ R149, R166.reuse, R149 ;  /* 0x00000095a6957220 */ /* 0x040fe20000410000 */
[----:B-1----:R-:W-:Y:S01]  /*dae0*/  F2FP.BF16.PACK_AB R173, R219, R218 ;  /* 0x000000dadbad723e */ /* 0x002fe200000010ff */
[C---:B------:R-:W-:Y:S02]  /*daf0*/  FMUL.FTZ R160, R166.reuse, R160 ;  /* 0x000000a0a6a07220 */ /* 0x040fe40000410000 */
[C---:B------:R-:W-:Y:S02]  /*db00*/  FMUL.FTZ R161, R166.reuse, R161 ;  /* 0x000000a1a6a17220 */ /* 0x040fe40000410000 */
[C---:B------:R-:W-:Y:S01]  /*db10*/  FMUL.FTZ R52, R166.reuse, R52 ;  /* 0x00000034a6347220 */ /* 0x040fe20000410000 */
[----:B------:R-:W1:Y:S01]  /*db20*/  MUFU.EX2 R223, R19 ;  /* 0x0000001300df7308 */ /* 0x000e620000000800 */
[C---:B------:R-:W-:Y:S02]  /*db30*/  FMUL.FTZ R53, R166.reuse, R53 ;  /* 0x00000035a6357220 */ /* 0x040fe40000410000 */
[----:B------:R-:W-:Y:S02]  /*db40*/  FMUL.FTZ R64, R166, R64 ;  /* 0x00000040a6407220 */ /* 0x000fe40000410000 */
[----:B---3--:R-:W-:Y:S02]  /*db50*/  FADD.FTZ R2, -R167, R170 ;  /* 0x000000aaa7027221 */ /* 0x008fe40000010100 */
[----:B------:R-:W-:Y:S02]  /*db60*/  FMUL.FTZ R170, R169, c[0x0][0x2d0] ;  /* 0x0000b400a9aa7a20 */ /* 0x000fe40000410000 */
[----:B------:R-:W-:Y:S01]  /*db70*/  FMUL.FTZ R2, R2, c[0x0][0x2d0] ;  /* 0x0000b40002027a20 */ /* 0x000fe20000410000 */
[----:B------:R-:W-:Y:S01]  /*db80*/  MUFU.EX2 R207, R22 ;  /* 0x0000001600cf7308 */ /* 0x000fe20000000800 */
[--C-:B------:R-:W-:Y:S02]  /*db90*/  FFMA.FTZ R4, R4, c[0x0][0x2d0], -R170.reuse ;  /* 0x0000b40004047a23 */ /* 0x100fe400000108aa */
[--C-:B------:R-:W-:Y:S02]  /*dba0*/  FFMA.FTZ R5, R5, c[0x0][0x2d0], -R170.reuse ;  /* 0x0000b40005057a23 */ /* 0x100fe400000108aa */
[--C-:B------:R-:W-:Y:S02]  /*dbb0*/  FFMA.FTZ R16, R16, c[0x0][0x2d0], -R170.reuse ;  /* 0x0000b40010107a23 */ /* 0x100fe400000108aa */
[--C-:B------:R-:W-:Y:S02]  /*dbc0*/  FFMA.FTZ R17, R17, c[0x0][0x2d0], -R170.reuse ;  /* 0x0000b40011117a23 */ /* 0x100fe400000108aa */
[C---:B----4-:R-:W-:Y:S01]  /*dbd0*/  FMUL.FTZ R6, R165.reuse, R178 ;  /* 0x000000b2a5067220 */ /* 0x050fe20000410000 */
[----:B------:R3:W4:Y:S01]  /*dbe0*/  MUFU.EX2 R164, R2 ;  /* 0x0000000200a47308 */ /* 0x0007220000000800 */
[C---:B------:R-:W-:Y:S02]  /*dbf0*/  FMUL.FTZ R7, R165.reuse, R179 ;  /* 0x000000b3a5077220 */ /* 0x040fe40000410000 */
[----:B-----5:R-:W-:Y:S01]  /*dc00*/  FMUL.FTZ R18, R165, R190 ;  /* 0x000000bea5127220 */ /* 0x020fe20000410000 */
[----:B-1----:R-:W-:Y:S01]  /*dc10*/  F2FP.BF16.PACK_AB R175, R223, R246 ;  /* 0x000000f6dfaf723e */ /* 0x002fe200000010ff */
[C---:B------:R-:W-:Y:S02]  /*dc20*/  FMUL.FTZ R19, R165.reuse, R191 ;  /* 0x000000bfa5137220 */ /* 0x040fe40000410000 */
[C---:B------:R-:W-:Y:S02]  /*dc30*/  FMUL.FTZ R134, R165.reuse, R134 ;  /* 0x00000086a5867220 */ /* 0x040fe40000410000 */
[C---:B------:R-:W-:Y:S01]  /*dc40*/  FMUL.FTZ R135, R165.reuse, R135 ;  /* 0x00000087a5877220 */ /* 0x040fe20000410000 */
[----:B------:R1:W-:Y:S01]  /*dc50*/  MUFU.EX2 R247, R4 ;  /* 0x0000000400f77308 */ /* 0x0003e20000000800 */
[C---:B------:R-:W-:Y:S02]  /*dc60*/  FMUL.FTZ R146, R165.reuse, R146 ;  /* 0x00000092a5927220 */ /* 0x040fe40000410000 */
[----:B------:R-:W-:Y:S02]  /*dc70*/  FMUL.FTZ R147, R165, R147 ;  /* 0x00000093a5937220 */ /* 0x000fe40000410000 */
[--C-:B------:R-:W-:Y:S02]  /*dc80*/  FFMA.FTZ R20, R20, c[0x0][0x2d0], -R170.reuse ;  /* 0x0000b40014147a23 */ /* 0x100fe400000108aa */
[--C-:B------:R-:W-:Y:S02]  /*dc90*/  FFMA.FTZ R21, R21, c[0x0][0x2d0], -R170.reuse ;  /* 0x0000b40015157a23 */ /* 0x100fe400000108aa */
[--C-:B------:R-:W-:Y:S01]  /*dca0*/  FFMA.FTZ R32, R32, c[0x0][0x2d0], -R170.reuse ;  /* 0x0000b40020207a23 */ /* 0x100fe200000108aa */
[----:B------:R-:W5:Y:S01]  /*dcb0*/  MUFU.EX2 R249, R5 ;  /* 0x0000000500f97308 */ /* 0x000f620000000800 */
[--C-:B------:R-:W-:Y:S02]  /*dcc0*/  FFMA.FTZ R33, R33, c[0x0][0x2d0], -R170.reuse ;  /* 0x0000b40021217a23 */ /* 0x100fe400000108aa */
[--C-:B------:R-:W-:Y:S01]  /*dcd0*/  FFMA.FTZ R36, R36, c[0x0][0x2d0], -R170.reuse ;  /* 0x0000b40024247a23 */ /* 0x100fe200000108aa */
[----:B---3--:R-:W3:Y:S01]  /*dce0*/  SHFL.BFLY PT, R2, R0, 0x1, 0x1f ;  /* 0x0c201f0000027f89 */ /* 0x008ee200000e0000 */
[C---:B----4-:R-:W-:Y:S02]  /*dcf0*/  FMUL.FTZ R136, R164.reuse, R136 ;  /* 0x00000088a4887220 */ /* 0x050fe40000410000 */
[C---:B------:R-:W-:Y:S02]  /*dd00*/  FMUL.FTZ R137, R164.reuse, R137 ;  /* 0x00000089a4897220 */ /* 0x040fe40000410000 */
[C---:B------:R-:W-:Y:S01]  /*dd10*/  FMUL.FTZ R140, R164.reuse, R140 ;  /* 0x0000008ca48c7220 */ /* 0x040fe20000410000 */
[----:B------:R-:W-:Y:S01]  /*dd20*/  MUFU.EX2 R248, R16 ;  /* 0x0000001000f87308 */ /* 0x000fe20000000800 */
[----:B------:R-:W-:Y:S02]  /*dd30*/  FMUL.FTZ R141, R164, R141 ;  /* 0x0000008da48d7220 */ /* 0x000fe40000410000 */
[--C-:B------:R-:W-:Y:S02]  /*dd40*/  FFMA.FTZ R37, R37, c[0x0][0x2d0], -R170.reuse ;  /* 0x0000b40025257a23 */ /* 0x100fe400000108aa */
[----:B-1----:R-:W-:Y:S02]  /*dd50*/  FMUL.FTZ R4, R166, R176 ;  /* 0x000000b0a6047220 */ /* 0x002fe40000410000 */
[--C-:B------:R-:W-:Y:S02]  /*dd60*/  FFMA.FTZ R48, R48, c[0x0][0x2d0], -R170.reuse ;  /* 0x0000b40030307a23 */ /* 0x100fe400000108aa */
[----:B------:R-:W-:Y:S01]  /*dd70*/  FFMA.FTZ R49, R49, c[0x0][0x2d0], -R170 ;  /* 0x0000b40031317a23 */ /* 0x000fe200000108aa */
[----:B------:R-:W1:Y:S01]  /*dd80*/  MUFU.EX2 R250, R17 ;  /* 0x0000001100fa7308 */ /* 0x000e620000000800 */
[----:B------:R-:W4:Y:S01]  /*dd90*/  LDL.LU R170, [R1+0x14] ;  /* 0x0000140001aa7983 */ /* 0x000f220000300800 */
[----:B------:R-:W-:Y:S01]  /*dda0*/  FMUL.FTZ R150, R165, R150 ;  /* 0x00000096a5967220 */ /* 0x000fe20000410000 */
[----:B-----5:R-:W-:Y:S01]  /*ddb0*/  F2FP.BF16.PACK_AB R172, R249, R247 ;  /* 0x000000f7f9ac723e */ /* 0x020fe200000010ff */
[----:B------:R-:W-:Y:S01]  /*ddc0*/  FMUL.FTZ R5, R166, R177 ;  /* 0x000000b1a6057220 */ /* 0x000fe20000410000 */
[----:B------:R-:W5:Y:S01]  /*ddd0*/  LDL.LU R200, [R1+0xc] ;  /* 0x00000c0001c87983 */ /* 0x000f620000300800 */
[----:B------:R-:W-:Y:S01]  /*dde0*/  FMUL.FTZ R151, R165, R151 ;  /* 0x00000097a5977220 */ /* 0x000fe20000410000 */
[----:B---3--:R-:W-:Y:S01]  /*ddf0*/  FMNMX.FTZ R3, R2, R0, !PT ;  /* 0x0000000002037209 */ /* 0x008fe20007810000 */
[C---:B------:R-:W-:Y:S02]  /*de00*/  FMUL.FTZ R152, R164.reuse, R152 ;  /* 0x00000098a4987220 */ /* 0x040fe40000410000 */
[----:B------:R-:W-:Y:S01]  /*de10*/  MUFU.EX2 R209, R20 ;  /* 0x0000001400d17308 */ /* 0x000fe20000000800 */
[----:B------:R-:W-:Y:S02]  /*de20*/  FMUL.FTZ R153, R164, R153 ;  /* 0x00000099a4997220 */ /* 0x000fe40000410000 */
[----:B------:R-:W-:Y:S02]  /*de30*/  FADD.FTZ R0, -R3, R171 ;  /* 0x000000ab03007221 */ /* 0x000fe40000010100 */
[----:B------:R-:W-:Y:S02]  /*de40*/  FMUL.FTZ R171, R167, c[0x0][0x2d0] ;  /* 0x0000b400a7ab7a20 */ /* 0x000fe40000410000 */
[----:B------:R-:W-:Y:S02]  /*de50*/  FMUL.FTZ R2, R3, c[0x0][0x2d0] ;  /* 0x0000b40003027a20 */ /* 0x000fe40000410000 */
[----:B------:R-:W-:Y:S01]  /*de60*/  FMUL.FTZ R0, R0, c[0x0][0x2d0] ;  /* 0x0000b40000007a20 */ /* 0x000fe20000410000 */
        /* <DEDUP_REMOVED lines=8> */
[-C--:B------:R-:W-:Y:S05]  /*def0*/  HMMA.16816.F32.BF16 R4, R172, R192.reuse, R4 ;  /* 0x000000c0ac04723c */ /* 0x080fea0000041804 */
[--C-:B------:R-:W-:Y:S02]  /*df00*/  FFMA.FTZ R11, R11, c[0x0][0x2d0], -R2.reuse ;  /* 0x0000b4000b0b7a23 */ /* 0x100fe40000010802 */
[--C-:B------:R-:W-:Y:S02]  /*df10*/  FFMA.FTZ R14, R14, c[0x0][0x2d0], -R2.reuse ;  /* 0x0000b4000e0e7a23 */ /* 0x100fe40000010802 */
[--C-:B------:R-:W-:Y:S01]  /*df20*/  FFMA.FTZ R15, R15, c[0x0][0x2d0], -R2.reuse ;  /* 0x0000b4000f0f7a23 */ /* 0x100fe20000010802 */
[----:B------:R3:W-:Y:S02]  /*df30*/  MUFU.EX2 R214, R8 ;  /* 0x0000000800d67308 */ /* 0x0007e40000000800 */
[C---:B------:R-:W-:Y:S02]  /*df40*/  FMUL.FTZ R16, R166.reuse, R188 ;  /* 0x000000bca6107220 */ /* 0x040fe40000410000 */
[----:B------:R-:W-:Y:S02]  /*df50*/  FMUL.FTZ R17, R166, R189 ;  /* 0x000000bda6117220 */ /* 0x000fe40000410000 */
[----:B------:R-:W-:Y:S01]  /*df60*/  LDSM.16.MT88.4 R188, [R225+0x1100] ;  /* 0x00110000e1bc783b */ /* 0x000fe20000004200 */
[--C-:B------:R-:W-:Y:S02]  /*df70*/  FFMA.FTZ R24, R24, c[0x0][0x2d0], -R171.reuse ;  /* 0x0000b40018187a23 */ /* 0x100fe400000108ab */
[--C-:B------:R-:W-:Y:S01]  /*df80*/  FFMA.FTZ R25, R25, c[0x0][0x2d0], -R171.reuse ;  /* 0x0000b40019197a23 */ /* 0x100fe200000108ab */
[----:B------:R-:W2:Y:S01]  /*df90*/  MUFU.EX2 R215, R9 ;  /* 0x0000000900d77308 */ /* 0x000ea20000000800 */
[--C-:B------:R-:W-:Y:S02]  /*dfa0*/  FFMA.FTZ R26, R26, c[0x0][0x2d0], -R2.reuse ;  /* 0x0000b4001a1a7a23 */ /* 0x100fe40000010802 */
[C---:B-1----:R-:W-:Y:S02]  /*dfb0*/  FMUL.FTZ R138, R0.reuse, R138 ;  /* 0x0000008a008a7220 */ /* 0x042fe40000410000 */
[C---:B------:R-:W-:Y:S02]  /*dfc0*/  FMUL.FTZ R139, R0.reuse, R139 ;  /* 0x0000008b008b7220 */ /* 0x040fe40000410000 */
[C---:B------:R-:W-:Y:S02]  /*dfd0*/  FMUL.FTZ R142, R0.reuse, R142 ;  /* 0x0000008e008e7220 */ /* 0x040fe40000410000 */
[C---:B------:R-:W-:Y:S01]  /*dfe0*/  FMUL.FTZ R143, R0.reuse, R143 ;  /* 0x0000008f008f7220 */ /* 0x040fe20000410000 */
[----:B------:R1:W-:Y:S01]  /*dff0*/  MUFU.EX2 R216, R12 ;  /* 0x0000000c00d87308 */ /* 0x0003e20000000800 */
[--C-:B------:R-:W-:Y:S02]  /*e000*/  FFMA.FTZ R27, R27, c[0x0][0x2d0], -R2.reuse ;  /* 0x0000b4001b1b7a23 */ /* 0x100fe40000010802 */
[----:B------:R-:W-:Y:S02]  /*e010*/  FMUL.FTZ R154, R0, R154 ;  /* 0x0000009a009a7220 */ /* 0x000fe40000410000 */
[----:B---3--:R-:W-:Y:S02]  /*e020*/  FMUL.FTZ R8, R164, R180 ;  /* 0x000000b4a4087220 */ /* 0x008fe40000410000 */
[----:B------:R-:W-:Y:S02]  /*e030*/  FMUL.FTZ R155, R0, R155 ;  /* 0x0000009b009b7220 */ /* 0x000fe40000410000 */
[C---:B------:R-:W-:Y:S01]  /*e040*/  FMUL.FTZ R156, R164.reuse, R156 ;  /* 0x0000009ca49c7220 */ /* 0x040fe20000410000 */
[----:B------:R-:W3:Y:S01]  /*e050*/  MUFU.EX2 R217, R13 ;  /* 0x0000000d00d97308 */ /* 0x000ee20000000800 */
[----:B------:R-:W-:Y:S02]  /*e060*/  FMUL.FTZ R157, R164, R157 ;  /* 0x0000009da49d7220 */ /* 0x000fe40000410000 */
[----:B------:R-:W-:Y:S01]  /*e070*/  FMUL.FTZ R158, R0, R158 ;  /* 0x0000009e009e7220 */ /* 0x000fe20000410000 */
[----:B--2---:R-:W-:Y:S01]  /*e080*/  F2FP.BF16.PACK_AB R176, R215, R214 ;  /* 0x000000d6d7b0723e */ /* 0x004fe200000010ff */
[----:B------:R-:W-:Y:S02]  /*e090*/  FMUL.FTZ R9, R164, R181 ;  /* 0x000000b5a4097220 */ /* 0x000fe40000410000 */
[----:B------:R-:W-:Y:S02]  /*e0a0*/  FMUL.FTZ R159, R0, R159 ;  /* 0x0000009f009f7220 */ /* 0x000fe40000410000 */
[C---:B------:R-:W-:Y:S01]  /*e0b0*/  FMUL.FTZ R162, R165.reuse, R162 ;  /* 0x000000a2a5a27220 */ /* 0x040fe20000410000 */
[----:B------:R2:W-:Y:S01]  /*e0c0*/  MUFU.EX2 R210, R10 ;  /* 0x0000000a00d27308 */ /* 0x0005e20000000800 */
[C---:B------:R-:W-:Y:S02]  /*e0d0*/  FMUL.FTZ R163, R165.reuse, R163 ;  /* 0x000000a3a5a37220 */ /* 0x040fe40000410000 */
[C---:B------:R-:W-:Y:S02]  /*e0e0*/  FMUL.FTZ R54, R165.reuse, R54 ;  /* 0x00000036a5367220 */ /* 0x040fe40000410000 */
[C---:B-1----:R-:W-:Y:S02]  /*e0f0*/  FMUL.FTZ R12, R164.reuse, R184 ;  /* 0x000000b8a40c7220 */ /* 0x042fe40000410000 */
[----:B------:R-:W-:Y:S02]  /*e100*/  FMUL.FTZ R55, R165, R55 ;  /* 0x00000037a5377220 */ /* 0x000fe40000410000 */
[C---:B------:R-:W-:Y:S01]  /*e110*/  FMUL.FTZ R56, R164.reuse, R56 ;  /* 0x00000038a4387220 */ /* 0x040fe20000410000 */
[----:B------:R-:W1:Y:S01]  /*e120*/  MUFU.EX2 R211, R11 ;  /* 0x0000000b00d37308 */ /* 0x000e620000000800 */
[----:B------:R-:W-:Y:S02]  /*e130*/  FMUL.FTZ R57, R164, R57 ;  /* 0x00000039a4397220 */ /* 0x000fe40000410000 */
[----:B------:R-:W-:Y:S01]  /*e140*/  FMUL.FTZ R58, R0, R58 ;  /* 0x0000003a003a7220 */ /* 0x000fe20000410000 */
[----:B---3--:R-:W-:Y:S01]  /*e150*/  F2FP.BF16.PACK_AB R178, R217, R216 ;  /* 0x000000d8d9b2723e */ /* 0x008fe200000010ff */
[----:B------:R-:W-:Y:S02]  /*e160*/  FMUL.FTZ R13, R164, R185 ;  /* 0x000000b9a40d7220 */ /* 0x000fe40000410000 */
[----:B------:R-:W-:Y:S02]  /*e170*/  FMUL.FTZ R59, R0, R59 ;  /* 0x0000003b003b7220 */ /* 0x000fe40000410000 */
[C---:B------:R-:W-:Y:S01]  /*e180*/  FMUL.FTZ R60, R164.reuse, R60 ;  /* 0x0000003ca43c7220 */ /* 0x040fe20000410000 */
[----:B------:R3:W-:Y:S01]  /*e190*/  MUFU.EX2 R212, R14 ;  /* 0x0000000e00d47308 */ /* 0x0007e20000000800 */
[----:B------:R-:W-:Y:S02]  /*e1a0*/  FMUL.FTZ R61, R164, R61 ;  /* 0x0000003da43d7220 */ /* 0x000fe40000410000 */
[C---:B------:R-:W-:Y:S02]  /*e1b0*/  FMUL.FTZ R62, R0.reuse, R62 ;  /* 0x0000003e003e7220 */ /* 0x040fe40000410000 */
[C---:B--2---:R-:W-:Y:S02]  /*e1c0*/  FMUL.FTZ R10, R0.reuse, R182 ;  /* 0x000000b6000a7220 */ /* 0x044fe40000410000 */
[----:B------:R-:W-:Y:S02]  /*e1d0*/  FMUL.FTZ R63, R0, R63 ;  /* 0x0000003f003f7220 */ /* 0x000fe40000410000 */
[----:B------:R-:W-:Y:S01]  /*e1e0*/  FMUL.FTZ R65, R166, R65 ;  /* 0x00000041a6417220 */ /* 0x000fe20000410000 */
[----:B------:R-:W2:Y:S01]  /*e1f0*/  MUFU.EX2 R213, R15 ;  /* 0x0000000f00d57308 */ /* 0x000ea20000000800 */
[C---:B------:R-:W-:Y:S02]  /*e200*/  FMUL.FTZ R66, R165.reuse, R66 ;  /* 0x00000042a5427220 */ /* 0x040fe40000410000 */
[----:B------:R-:W-:Y:S01]  /*e210*/  FMUL.FTZ R67, R165, R67 ;  /* 0x00000043a5437220 */ /* 0x000fe20000410000 */
[----:B-1----:R-:W-:Y:S01]  /*e220*/  F2FP.BF16.PACK_AB R177, R211, R210 ;  /* 0x000000d2d3b1723e */ /* 0x002fe200000010ff */
[----:B------:R-:W-:Y:S02]  /*e230*/  FMUL.FTZ R11, R0, R183 ;  /* 0x000000b7000b7220 */ /* 0x000fe40000410000 */
[----:B------:R-:W1:Y:S01]  /*e240*/  LDSM.16.MT88.4 R180, [R228+0x100] ;  /* 0x00010000e4b4783b */ /* 0x000e620000004200 */
[C---:B------:R-:W-:Y:S02]  /*e250*/  FMUL.FTZ R68, R166.reuse, R68 ;  /* 0x00000044a6447220 */ /* 0x040fe40000410000 */
[----:B------:R2:W-:Y:S01]  /*e260*/  MUFU.EX2 R206, R23 ;  /* 0x0000001700ce7308 */ /* 0x0005e20000000800 */
[----:B------:R-:W-:Y:S02]  /*e270*/  FMUL.FTZ R69, R166, R69 ;  /* 0x00000045a6457220 */ /* 0x000fe40000410000 */
[C---:B------:R-:W-:Y:S02]  /*e280*/  FMUL.FTZ R70, R165.reuse, R70 ;  /* 0x00000046a5467220 */ /* 0x040fe40000410000 */
[----:B---3--:R-:W-:Y:S02]  /*e290*/  FMUL.FTZ R14, R0, R186 ;  /* 0x000000ba000e7220 */ /* 0x008fe40000410000 */
[----:B------:R-:W-:Y:S02]  /*e2a0*/  FMUL.FTZ R71, R165, R71 ;  /* 0x00000047a5477220 */ /* 0x000fe40000410000 */
[C---:B------:R-:W-:Y:S01]  /*e2b0*/  FMUL.FTZ R72, R164.reuse, R72 ;  /* 0x00000048a4487220 */ /* 0x040fe20000410000 */
[----:B------:R-:W-:Y:S01]  /*e2c0*/  MUFU.EX2 R205, R32 ;  /* 0x0000002000cd7308 */ /* 0x000fe20000000800 */
[----:B------:R-:W-:Y:S02]  /*e2d0*/  FMUL.FTZ R73, R164, R73 ;  /* 0x00000049a4497220 */ /* 0x000fe40000410000 */
[C---:B------:R-:W-:Y:S01]  /*e2e0*/  FMUL.FTZ R74, R0.reuse, R74 ;  /* 0x0000004a004a7220 */ /* 0x040fe20000410000 */
[----:B--2---:R-:W-:Y:S01]  /*e2f0*/  F2FP.BF16.PACK_AB R179, R213, R212 ;  /* 0x000000d4d5b3723e */ /* 0x004fe200000010ff */
[C---:B------:R-:W-:Y:S02]  /*e300*/  FMUL.FTZ R15, R0.reuse, R187 ;  /* 0x000000bb000f7220 */ /* 0x040fe40000410000 */
[----:B------:R-:W2:Y:S01]  /*e310*/  LDSM.16.MT88.4 R184, [R227+0x100] ;  /* 0x00010000e3b8783b */ /* 0x000ea20000004200 */
[----:B------:R-:W-:Y:S02]  /*e320*/  FMUL.FTZ R75, R0, R75 ;  /* 0x0000004b004b7220 */ /* 0x000fe40000410000 */
[----:B------:R-:W-:Y:S01]  /*e330*/  MUFU.EX2 R204, R33 ;  /* 0x0000002100cc7308 */ /* 0x000fe20000000800 */
[C---:B------:R-:W-:Y:S04]  /*e340*/  HMMA.16816.F32.BF16 R8, R176.reuse, R192, R8 ;  /* 0x000000c0b008723c */ /* 0x040fe80000041808 */
[----:B------:R-:W-:Y:S01]  /*e350*/  LDSM.16.MT88.4 R20, [R228+0x1900] ;  /* 0x00190000e414783b */ /* 0x000fe20000004200 */
[C---:B------:R-:W-:Y:S02]  /*e360*/  FMUL.FTZ R76, R164.reuse, R76 ;  /* 0x0000004ca44c7220 */ /* 0x040fe40000410000 */
[----:B------:R-:W-:Y:S01]  /*e370*/  FMUL.FTZ R77, R164, R77 ;  /* 0x0000004da44d7220 */ /* 0x000fe20000410000 */
[-C--:B------:R-:W-:Y:S01]  /*e380*/  HMMA.16816.F32.BF16 R12, R176, R194.reuse, R12 ;  /* 0x000000c2b00c723c */ /* 0x080fe2000004180c */
[----:B------:R-:W-:Y:S03]  /*e390*/  MUFU.EX2 R203, R34 ;  /* 0x0000002200cb7308 */ /* 0x000fe60000000800 */
[C---:B------:R-:W-:Y:S02]  /*e3a0*/  FMUL.FTZ R78, R0.reuse, R78 ;  /* 0x0000004e004e7220 */ /* 0x040fe40000410000 */
[----:B------:R-:W-:Y:S02]  /*e3b0*/  FMUL.FTZ R79, R0, R79 ;  /* 0x0000004f004f7220 */ /* 0x000fe40000410000 */
[C---:B------:R-:W-:Y:S03]  /*e3c0*/  HMMA.16816.F32.BF16 R16, R172.reuse, R194, R16 ;  /* 0x000000c2ac10723c */ /* 0x040fe60000041810 */
[----:B------:R3:W-:Y:S01]  /*e3d0*/  MUFU.EX2 R202, R35 ;  /* 0x0000002300ca7308 */ /* 0x0007e20000000800 */
[C---:B------:R-:W-:Y:S02]  /*e3e0*/  FMUL.FTZ R80, R166.reuse, R80 ;  /* 0x00000050a6507220 */ /* 0x040fe40000410000 */
[C---:B------:R-:W-:Y:S02]  /*e3f0*/  FMUL.FTZ R81, R166.reuse, R81 ;  /* 0x00000051a6517220 */ /* 0x040fe40000410000 */
[-C--:B------:R-:W-:Y:S04]  /*e400*/  HMMA.16816.F32.BF16 R132, R172, R196.reuse, R132 ;  /* 0x000000c4ac84723c */ /* 0x080fe80000041884 */
[C---:B------:R-:W-:Y:S01]  /*e410*/  FMUL.FTZ R82, R165.reuse, R82 ;  /* 0x00000052a5527220 */ /* 0x040fe20000410000 */
[----:B------:R-:W-:Y:S01]  /*e420*/  MUFU.EX2 R201, R24 ;  /* 0x0000001800c97308 */ /* 0x000fe20000000800 */
[C---:B------:R-:W-:Y:S02]  /*e430*/  FMUL.FTZ R83, R165.reuse, R83 ;  /* 0x00000053a5537220 */ /* 0x040fe40000410000 */
[C---:B------:R-:W-:Y:S04]  /*e440*/  HMMA.16816.F32.BF16 R136, R176.reuse, R196, R136 ;  /* 0x000000c4b088723c */ /* 0x040fe80000041888 */
[C---:B------:R-:W-:Y:S02]  /*e450*/  FMUL.FTZ R84, R166.reuse, R84 ;  /* 0x00000054a6547220 */ /* 0x040fe40000410000 */
[----:B------:R-:W-:Y:S01]  /*e460*/  FMUL.FTZ R85, R166, R85 ;  /* 0x00000055a6557220 */ /* 0x000fe20000410000 */
[----:B------:R-:W-:Y:S01]  /*e470*/  MUFU.EX2 R197, R27 ;  /* 0x0000001b00c57308 */ /* 0x000fe20000000800 */
[-C--:B------:R-:W-:Y:S01]  /*e480*/  HMMA.16816.F32.BF16 R140, R176, R198.reuse, R140 ;  /* 0x000000c6b08c723c */ /* 0x080fe2000004188c */
[----:B---3--:R-:W-:Y:S03]  /*e490*/  LDSM.16.MT88.4 R32, [R227+0x1900] ;  /* 0x00190000e320783b */ /* 0x008fe60000004200 */
[C---:B------:R-:W-:Y:S02]  /*e4a0*/  FMUL.FTZ R86, R165.reuse, R86 ;  /* 0x00000056a5567220 */ /* 0x040fe40000410000 */
[C---:B------:R-:W-:Y:S02]  /*e4b0*/  FMUL.FTZ R87, R165.reuse, R87 ;  /* 0x00000057a5577220 */ /* 0x040fe40000410000 */
[C---:B------:R-:W-:Y:S01]  /*e4c0*/  HMMA.16816.F32.BF16 R144, R172.reuse, R198, R144 ;  /* 0x000000c6ac90723c */ /* 0x040fe20000041890 */
[----:B------:R-:W3:Y:S03]  /*e4d0*/  MUFU.EX2 R199, R25 ;  /* 0x0000001900c77308 */ /* 0x000ee60000000800 */
[C---:B------:R-:W-:Y:S02]  /*e4e0*/  FMUL.FTZ R88, R164.reuse, R88 ;  /* 0x00000058a4587220 */ /* 0x040fe40000410000 */
[----:B------:R-:W-:Y:S02]  /*e4f0*/  FMUL.FTZ R89, R164, R89 ;  /* 0x00000059a4597220 */ /* 0x000fe40000410000 */
[-C--:B-1----:R-:W-:Y:S03]  /*e500*/  HMMA.16816.F32.BF16 R148, R172, R180.reuse, R148 ;  /* 0x000000b4ac94723c */ /* 0x082fe60000041894 */
[----:B------:R1:W1:Y:S01]  /*e510*/  MUFU.EX2 R198, R26 ;  /* 0x0000001a00c67308 */ /* 0x0002620000000800 */
[C---:B------:R-:W-:Y:S02]  /*e520*/  FMUL.FTZ R90, R0.reuse, R90 ;  /* 0x0000005a005a7220 */ /* 0x040fe40000410000 */
[----:B------:R-:W-:Y:S02]  /*e530*/  FMUL.FTZ R91, R0, R91 ;  /* 0x0000005b005b7220 */ /* 0x000fe40000410000 */
[C---:B------:R-:W-:Y:S04]  /*e540*/  HMMA.16816.F32.BF16 R152, R176.reuse, R180, R152 ;  /* 0x000000b4b098723c */ /* 0x040fe80000041898 */
[C---:B------:R-:W-:Y:S01]  /*e550*/  FMUL.FTZ R92, R164.reuse, R92 ;  /* 0x0000005ca45c7220 */ /* 0x040fe20000410000 */
[----:B------:R-:W-:Y:S01]  /*e560*/  MUFU.EX2 R49, R49 ;  /* 0x0000003100317308 */ /* 0x000fe20000000800 */
[----:B------:R-:W-:Y:S02]  /*e570*/  FMUL.FTZ R93, R164, R93 ;  /* 0x0000005da45d7220 */ /* 0x000fe40000410000 */
[-C--:B------:R-:W-:Y:S04]  /*e580*/  HMMA.16816.F32.BF16 R156, R176, R182.reuse, R156 ;  /* 0x000000b6b09c723c */ /* 0x080fe8000004189c */
[C---:B------:R-:W-:Y:S02]  /*e590*/  FMUL.FTZ R94, R0.reuse, R94 ;  /* 0x0000005e005e7220 */ /* 0x040fe40000410000 */
[----:B------:R-:W-:Y:S01]  /*e5a0*/  FMUL.FTZ R95, R0, R95 ;  /* 0x0000005f005f7220 */ /* 0x000fe20000410000 */
[----:B------:R-:W-:Y:S01]  /*e5b0*/  MUFU.EX2 R51, R51 ;  /* 0x0000003300337308 */ /* 0x000fe20000000800 */
[C---:B------:R-:W-:Y:S01]  /*e5c0*/  HMMA.16816.F32.BF16 R160, R172.reuse, R182, R160 ;  /* 0x000000b6aca0723c */ /* 0x040fe200000418a0 */
[----:B------:R-:W3:Y:S03]  /*e5d0*/  LDSM.16.MT88.4 R180, [R225+0x1900] ;  /* 0x00190000e1b4783b */ /* 0x000ee60000004200 */
[C---:B------:R-:W-:Y:S02]  /*e5e0*/  FMUL.FTZ R96, R166.reuse, R96 ;  /* 0x00000060a6607220 */ /* 0x040fe40000410000 */
[C---:B------:R-:W-:Y:S02]  /*e5f0*/  FMUL.FTZ R97, R166.reuse, R97 ;  /* 0x00000061a6617220 */ /* 0x040fe40000410000 */
[-C--:B--2---:R-:W-:Y:S01]  /*e600*/  HMMA.16816.F32.BF16 R52, R172, R184.reuse, R52 ;  /* 0x000000b8ac34723c */ /* 0x084fe20000041834 */
[----:B-1----:R-:W-:Y:S01]  /*e610*/  LDSM.16.MT88.4 R24, [R225+0x900] ;  /* 0x00090000e118783b */ /* 0x002fe20000004200 */
[----:B------:R-:W-:Y:S02]  /*e620*/  MUFU.EX2 R192, R36 ;  /* 0x0000002400c07308 */ /* 0x000fe40000000800 */
[C---:B------:R-:W-:Y:S02]  /*e630*/  FMUL.FTZ R98, R165.reuse, R98 ;  /* 0x00000062a5627220 */ /* 0x040fe40000410000 */
[C---:B------:R-:W-:Y:S02]  /*e640*/  FMUL.FTZ R99, R165.reuse, R99 ;  /* 0x00000063a5637220 */ /* 0x040fe40000410000 */
[C---:B------:R-:W-:Y:S04]  /*e650*/  HMMA.16816.F32.BF16 R56, R176.reuse, R184, R56 ;  /* 0x000000b8b038723c */ /* 0x040fe80000041838 */
[C---:B------:R-:W-:Y:S01]  /*e660*/  FMUL.FTZ R100, R166.reuse, R100 ;  /* 0x00000064a6647220 */ /* 0x040fe20000410000 */
[----:B------:R-:W-:Y:S01]  /*e670*/  MUFU.EX2 R37, R37 ;  /* 0x0000002500257308 */ /* 0x000fe20000000800 */
[C---:B------:R-:W-:Y:S02]  /*e680*/  FMUL.FTZ R101, R166.reuse, R101 ;  /* 0x00000065a6657220 */ /* 0x040fe40000410000 */
[-C--:B------:R-:W-:Y:S04]  /*e690*/  HMMA.16816.F32.BF16 R60, R176, R186.reuse, R60 ;  /* 0x000000bab03c723c */ /* 0x080fe8000004183c */
[C---:B------:R-:W-:Y:S02]  /*e6a0*/  FMUL.FTZ R102, R165.reuse, R102 ;  /* 0x00000066a5667220 */ /* 0x040fe40000410000 */
[C---:B------:R-:W-:Y:S01]  /*e6b0*/  FMUL.FTZ R103, R165.reuse, R103 ;  /* 0x00000067a5677220 */ /* 0x040fe20000410000 */
[----:B------:R-:W-:Y:S01]  /*e6c0*/  MUFU.EX2 R38, R38 ;  /* 0x0000002600267308 */ /* 0x000fe20000000800 */
[C---:B------:R-:W-:Y:S01]  /*e6d0*/  HMMA.16816.F32.BF16 R64, R172.reuse, R186, R64 ;  /* 0x000000baac40723c */ /* 0x040fe20000041840 */
[----:B------:R-:W1:Y:S03]  /*e6e0*/  LDSM.16.MT88.4 R184, [R226+0x1900] ;  /* 0x00190000e2b8783b */ /* 0x000e660000004200 */
[C---:B------:R-:W-:Y:S02]  /*e6f0*/  FMUL.FTZ R112, R166.reuse, R112 ;  /* 0x00000070a6707220 */ /* 0x040fe40000410000 */
[C---:B------:R-:W-:Y:S02]  /*e700*/  FMUL.FTZ R113, R166.reuse, R113 ;  /* 0x00000071a6717220 */ /* 0x040fe40000410000 */
[C---:B------:R-:W-:Y:S01]  /*e710*/  FMUL.FTZ R114, R165.reuse, R114 ;  /* 0x00000072a5727220 */ /* 0x040fe20000410000 */
[-C--:B---3--:R-:W-:Y:S01]  /*e720*/  HMMA.16816.F32.BF16 R68, R172, R180.reuse, R68 ;  /* 0x000000b4ac44723c */ /* 0x088fe20000041844 */
[----:B------:R-:W-:Y:S02]  /*e730*/  MUFU.EX2 R39, R39 ;  /* 0x0000002700277308 */ /* 0x000fe40000000800 */
[C---:B------:R-:W-:Y:S02]  /*e740*/  FMUL.FTZ R115, R165.reuse, R115 ;  /* 0x00000073a5737220 */ /* 0x040fe40000410000 */
[C---:B------:R-:W-:Y:S02]  /*e750*/  FMUL.FTZ R116, R166.reuse, R116 ;  /* 0x00000074a6747220 */ /* 0x040fe40000410000 */
[----:B------:R-:W-:Y:S01]  /*e760*/  FMUL.FTZ R117, R166, R117 ;  /* 0x00000075a6757220 */ /* 0x000fe20000410000 */
[C---:B------:R-:W-:Y:S03]  /*e770*/  HMMA.16816.F32.BF16 R72, R176.reuse, R180, R72 ;  /* 0x000000b4b048723c */ /* 0x040fe60000041848 */
[----:B------:R-:W-:Y:S01]  /*e780*/  MUFU.EX2 R48, R48 ;  /* 0x0000003000307308 */ /* 0x000fe20000000800 */
[C---:B------:R-:W-:Y:S02]  /*e790*/  FMUL.FTZ R118, R165.reuse, R118 ;  /* 0x00000076a5767220 */ /* 0x040fe40000410000 */
[----:B------:R-:W-:Y:S02]  /*e7a0*/  FMUL.FTZ R119, R165, R119 ;  /* 0x00000077a5777220 */ /* 0x000fe40000410000 */
[-C--:B------:R-:W-:Y:S04]  /*e7b0*/  HMMA.16816.F32.BF16 R76, R176, R182.reuse, R76 ;  /* 0x000000b6b04c723c */ /* 0x080fe8000004184c */
[C---:B------:R-:W-:Y:S01]  /*e7c0*/  FMUL.FTZ R120, R164.reuse, R120 ;  /* 0x00000078a4787220 */ /* 0x040fe20000410000 */
[----:B------:R-:W-:Y:S01]  /*e7d0*/  MUFU.EX2 R50, R50 ;  /* 0x0000003200327308 */ /* 0x000fe20000000800 */
[----:B------:R-:W-:Y:S02]  /*e7e0*/  FMUL.FTZ R121, R164, R121 ;  /* 0x00000079a4797220 */ /* 0x000fe40000410000 */
[C---:B------:R-:W-:Y:S01]  /*e7f0*/  HMMA.16816.F32.BF16 R80, R172.reuse, R182, R80 ;  /* 0x000000b6ac50723c */ /* 0x040fe20000041850 */
[----:B------:R-:W2:Y:S03]  /*e800*/  LDSM.16.MT88.4 R180, [R226+0x900] ;  /* 0x00090000e2b4783b */ /* 0x000ea60000004200 */
[C---:B------:R-:W-:Y:S02]  /*e810*/  FMUL.FTZ R122, R0.reuse, R122 ;  /* 0x0000007a007a7220 */ /* 0x040fe40000410000 */
[----:B------:R-:W-:Y:S02]  /*e820*/  FMUL.FTZ R123, R0, R123 ;  /* 0x0000007b007b7220 */ /* 0x000fe40000410000 */
[-C--:B-1----:R-:W-:Y:S04]  /*e830*/  HMMA.16816.F32.BF16 R84, R172, R184.reuse, R84 ;  /* 0x000000b8ac54723c */ /* 0x082fe80000041854 */
[--C-:B------:R-:W-:Y:S02]  /*e840*/  FFMA.FTZ R28, R28, c[0x0][0x2d0], -R171.reuse ;  /* 0x0000b4001c1c7a23 */ /* 0x100fe400000108ab */
[--C-:B------:R-:W-:Y:S02]  /*e850*/  FFMA.FTZ R29, R29, c[0x0][0x2d0], -R171.reuse ;  /* 0x0000b4001d1d7a23 */ /* 0x100fe400000108ab */
[C---:B------:R-:W-:Y:S01]  /*e860*/  HMMA.16816.F32.BF16 R88, R176.reuse, R184, R88 ;  /* 0x000000b8b058723c */ /* 0x040fe20000041858 */
[----:B------:R1:W-:Y:S03]  /*e870*/  MUFU.EX2 R196, R28 ;  /* 0x0000001c00c47308 */ /* 0x0003e60000000800 */
[--C-:B------:R-:W-:Y:S02]  /*e880*/  FFMA.FTZ R30, R30, c[0x0][0x2d0], -R2.reuse ;  /* 0x0000b4001e1e7a23 */ /* 0x100fe40000010802 */
[--C-:B------:R-:W-:Y:S02]  /*e890*/  FFMA.FTZ R31, R31, c[0x0][0x2d0], -R2.reuse ;  /* 0x0000b4001f1f7a23 */ /* 0x100fe40000010802 */
[-C--:B------:R-:W-:Y:S03]  /*e8a0*/  HMMA.16816.F32.BF16 R92, R176, R186.reuse, R92 ;  /* 0x000000bab05c723c */ /* 0x080fe6000004185c */
[----:B------:R3:W2:Y:S01]  /*e8b0*/  MUFU.EX2 R195, R29 ;  /* 0x0000001d00c37308 */ /* 0x0006a20000000800 */
[C---:B------:R-:W-:Y:S02]  /*e8c0*/  FMUL.FTZ R124, R164.reuse, R124 ;  /* 0x0000007ca47c7220 */ /* 0x040fe40000410000 */
[----:B------:R-:W-:Y:S02]  /*e8d0*/  FMUL.FTZ R125, R164, R125 ;  /* 0x0000007da47d7220 */ /* 0x000fe40000410000 */
[C---:B------:R-:W-:Y:S01]  /*e8e0*/  HMMA.16816.F32.BF16 R96, R172.reuse, R186, R96 ;  /* 0x000000baac60723c */ /* 0x040fe20000041860 */
[----:B------:R-:W4:Y:S03]  /*e8f0*/  LDSM.16.MT88.4 R184, [R228+0x900] ;  /* 0x00090000e4b8783b */ /* 0x000f260000004200 */
[C---:B------:R-:W-:Y:S01]  /*e900*/  FMUL.FTZ R126, R0.reuse, R126 ;  /* 0x0000007e007e7220 */ /* 0x040fe20000410000 */
[----:B------:R2:W-:Y:S01]  /*e910*/  MUFU.EX2 R194, R30 ;  /* 0x0000001e00c27308 */ /* 0x0005e20000000800 */
[----:B------:R-:W-:Y:S02]  /*e920*/  FMUL.FTZ R127, R0, R127 ;  /* 0x0000007f007f7220 */ /* 0x000fe40000410000 */
[-C--:B------:R-:W-:Y:S04]  /*e930*/  HMMA.16816.F32.BF16 R100, R172, R20.reuse, R100 ;  /* 0x00000014ac64723c */ /* 0x080fe80000041864 */
[C---:B------:R-:W-:Y:S01]  /*e940*/  FMUL.FTZ R104, R164.reuse, R104 ;  /* 0x00000068a4687220 */ /* 0x040fe20000410000 */
[----:B-1----:R-:W-:Y:S01]  /*e950*/  F2FP.BF16.PACK_AB R28, R199, R201 ;  /* 0x000000c9c71c723e */ /* 0x002fe200000010ff */
[----:B------:R-:W-:Y:S01]  /*e960*/  FMUL.FTZ R105, R164, R105 ;  /* 0x00000069a4697220 */ /* 0x000fe20000410000 */
[----:B------:R-:W1:Y:S01]  /*e970*/  MUFU.EX2 R193, R31 ;  /* 0x0000001f00c17308 */ /* 0x000e620000000800 */
[C---:B------:R-:W-:Y:S04]  /*e980*/  FMUL.FTZ R106, R0.reuse, R106 ;  /* 0x0000006a006a7220 */ /* 0x040fe80000410000 */
[----:B------:R-:W-:Y:S01]  /*e990*/  FMUL.FTZ R107, R0, R107 ;  /* 0x0000006b006b7220 */ /* 0x000fe20000410000 */
[----:B---3--:R-:W-:Y:S01]  /*e9a0*/  F2FP.BF16.PACK_AB R29, R197, R198 ;  /* 0x000000c6c51d723e */ /* 0x008fe200000010ff */
[C---:B------:R-:W-:Y:S02]  /*e9b0*/  FMUL.FTZ R128, R166.reuse, R128 ;  /* 0x00000080a6807220 */ /* 0x040fe40000410000 */
[----:B------:R-:W-:Y:S02]  /*e9c0*/  FMUL.FTZ R129, R166, R129 ;  /* 0x00000081a6817220 */ /* 0x000fe40000410000 */
[----:B------:R-:W-:Y:S01]  /*e9d0*/  FMUL.FTZ R130, R165, R130 ;  /* 0x00000082a5827220 */ /* 0x000fe20000410000 */
[C---:B------:R-:W-:Y:S04]  /*e9e0*/  HMMA.16816.F32.BF16 R104, R176.reuse, R20, R104 ;  /* 0x00000014b068723c */ /* 0x040fe80000041868 */
[C---:B------:R-:W-:Y:S01]  /*e9f0*/  FMUL.FTZ R108, R164.reuse, R108 ;  /* 0x0000006ca46c7220 */ /* 0x040fe20000410000 */
[----:B--2---:R-:W-:Y:S01]  /*ea00*/  F2FP.BF16.PACK_AB R30, R195, R196 ;  /* 0x000000c4c31e723e */ /* 0x004fe200000010ff */
[----:B------:R-:W-:Y:S01]  /*ea10*/  FMUL.FTZ R109, R164, R109 ;  /* 0x0000006da46d7220 */ /* 0x000fe20000410000 */
[----:B------:R-:W-:Y:S01]  /*ea20*/  F2FP.BF16.PACK_AB R20, R208, R209 ;  /* 0x000000d1d014723e */ /* 0x000fe200000010ff */
[----:B------:R-:W-:Y:S01]  /*ea30*/  FMUL.FTZ R110, R0, R110 ;  /* 0x0000006e006e7220 */ /* 0x000fe20000410000 */
[----:B------:R-:W-:Y:S03]  /*ea40*/  F2FP.BF16.PACK_AB R21, R206, R207 ;  /* 0x000000cfce15723e */ /* 0x000fe600000010ff */
[----:B------:R-:W-:Y:S01]  /*ea50*/  FMUL.FTZ R111, R0, R111 ;  /* 0x0000006f006f7220 */ /* 0x000fe20000410000 */
[----:B-1----:R-:W-:Y:S01]  /*ea60*/  F2FP.BF16.PACK_AB R31, R193, R194 ;  /* 0x000000c2c11f723e */ /* 0x002fe200000010ff */
[----:B------:R-:W-:Y:S02]  /*ea70*/  FMUL.FTZ R131, R165, R131 ;  /* 0x00000083a5837220 */ /* 0x000fe40000410000 */
[--C-:B------:R-:W-:Y:S02]  /*ea80*/  FFMA.FTZ R45, R45, c[0x0][0x2d0], -R171.reuse ;  /* 0x0000b4002d2d7a23 */ /* 0x100fe400000108ab */
[--C-:B------:R-:W-:Y:S01]  /*ea90*/  FFMA.FTZ R40, R40, c[0x0][0x2d0], -R171.reuse ;  /* 0x0000b40028287a23 */ /* 0x100fe200000108ab */
[-C--:B------:R-:W-:Y:S03]  /*eaa0*/  HMMA.16816.F32.BF16 R108, R176, R22.reuse, R108 ;  /* 0x00000016b06c723c */ /* 0x080fe6000004186c */
[----:B------:R-:W-:Y:S01]  /*eab0*/  MUFU.EX2 R45, R45 ;  /* 0x0000002d002d7308 */ /* 0x000fe20000000800 */
[--C-:B------:R-:W-:Y:S02]  /*eac0*/  FFMA.FTZ R41, R41, c[0x0][0x2d0], -R171.reuse ;  /* 0x0000b40029297a23 */ /* 0x100fe400000108ab */
[--C-:B------:R-:W-:Y:S02]  /*ead0*/  FFMA.FTZ R42, R42, c[0x0][0x2d0], -R2.reuse ;  /* 0x0000b4002a2a7a23 */ /* 0x100fe40000010802 */
[C---:B------:R-:W-:Y:S04]  /*eae0*/  HMMA.16816.F32.BF16 R112, R172.reuse, R22, R112 ;  /* 0x00000016ac70723c */ /* 0x040fe80000041870 */
[--C-:B------:R-:W-:Y:S01]  /*eaf0*/  FFMA.FTZ R43, R43, c[0x0][0x2d0], -R2.reuse ;  /* 0x0000b4002b2b7a23 */ /* 0x100fe20000010802 */
[----:B------:R-:W-:Y:S01]  /*eb00*/  MUFU.EX2 R40, R40 ;  /* 0x0000002800287308 */ /* 0x000fe20000000800 */
[----:B------:R-:W-:Y:S01]  /*eb10*/  FFMA.FTZ R44, R44, c[0x0][0x2d0], -R171 ;  /* 0x0000b4002c2c7a23 */ /* 0x000fe200000108ab */
[----:B------:R-:W-:Y:S01]  /*eb20*/  F2FP.BF16.PACK_AB R22, R204, R205 ;  /* 0x000000cdcc16723e */ /* 0x000fe200000010ff */
[-C--:B------:R-:W-:Y:S04]  /*eb30*/  HMMA.16816.F32.BF16 R116, R172, R32.reuse, R116 ;  /* 0x00000020ac74723c */ /* 0x080fe80000041874 */
[----:B------:R-:W-:Y:S01]  /*eb40*/  F2FP.BF16.PACK_AB R23, R202, R203 ;  /* 0x000000cbca17723e */ /* 0x000fe200000010ff */
[--C-:B------:R-:W-:Y:S01]  /*eb50*/  FFMA.FTZ R46, R46, c[0x0][0x2d0], -R2.reuse ;  /* 0x0000b4002e2e7a23 */ /* 0x100fe20000010802 */
[----:B------:R-:W-:Y:S01]  /*eb60*/  MOV R171, R3 ;  /* 0x0000000300ab7202 */ /* 0x000fe20000000f00 */
[----:B------:R-:W-:Y:S01]  /*eb70*/  FFMA.FTZ R2, R47, c[0x0][0x2d0], -R2 ;  /* 0x0000b4002f027a23 */ /* 0x000fe20000010802 */
[C---:B------:R-:W-:Y:S01]  /*eb80*/  HMMA.16816.F32.BF16 R120, R176.reuse, R32, R120 ;  /* 0x00000020b078723c */ /* 0x040fe20000041878 */
[----:B------:R-:W1:Y:S03]  /*eb90*/  MUFU.EX2 R41, R41 ;  /* 0x0000002900297308 */ /* 0x000e660000000800 */
[----:B------:R-:W-:Y:S02]  /*eba0*/  FFMA.FTZ R0, R0, R252, R210 ;  /* 0x000000fc00007223 */ /* 0x000fe400000100d2 */
[----:B-----5:R-:W-:Y:S02]  /*ebb0*/  FFMA.FTZ R165, R165, R200, R218 ;  /* 0x000000c8a5a57223 */ /* 0x020fe400000100da */
[-C--:B------:R-:W-:Y:S03]  /*ebc0*/  HMMA.16816.F32.BF16 R124, R176, R34.reuse, R124 ;  /* 0x00000022b07c723c */ /* 0x080fe6000004187c */
[----:B------:R2:W-:Y:S01]  /*ebd0*/  MUFU.EX2 R36, R2 ;  /* 0x0000000200247308 */ /* 0x0005e20000000800 */
[----:B------:R-:W-:Y:S02]  /*ebe0*/  FADD.FTZ R0, R211, R0 ;  /* 0x00000000d3007221 */ /* 0x000fe40000010000 */
[----:B----4-:R-:W-:Y:S01]  /*ebf0*/  FFMA.FTZ R164, R164, R170, R214 ;  /* 0x000000aaa4a47223 */ /* 0x010fe200000100d6 */
[----:B------:R-:W-:Y:S01]  /*ec00*/  MOV R170, R167 ;  /* 0x000000a700aa7202 */ /* 0x000fe20000000f00 */
[----:B------:R-:W-:Y:S01]  /*ec10*/  HMMA.16816.F32.BF16 R128, R172, R34, R128 ;  /* 0x00000022ac80723c */ /* 0x000fe20000041880 */
[----:B------:R-:W3:Y:S03]  /*ec20*/  LDSM.16.MT88.4 R32, [R227+0x900] ;  /* 0x00090000e320783b */ /* 0x000ee60000004200 */
[----:B------:R-:W-:Y:S01]  /*ec30*/  FADD.FTZ R0, R212, R0 ;  /* 0x00000000d4007221 */ /* 0x000fe20000010000 */
[----:B------:R-:W-:Y:S03]  /*ec40*/  MUFU.EX2 R42, R42 ;  /* 0x0000002a002a7308 */ /* 0x000fe60000000800 */
[-C--:B------:R-:W-:Y:S01]  /*ec50*/  HMMA.16816.F32.BF16 R4, R20, R24.reuse, R4 ;  /* 0x000000181404723c */ /* 0x080fe20000041804 */
[----:B------:R-:W-:Y:S04]  /*ec60*/  LDSM.16.MT88.4 R172, [R226+0x2100] ;  /* 0x00210000e2ac783b */ /* 0x000fe80000004200 */
[----:B------:R-:W-:Y:S02]  /*ec70*/  FADD.FTZ R0, R213, R0 ;  /* 0x00000000d5007221 */ /* 0x000fe40000010000 */
[----:B------:R-:W4:Y:S01]  /*ec80*/  MUFU.EX2 R43, R43 ;  /* 0x0000002b002b7308 */ /* 0x000f220000000800 */
[C---:B------:R-:W-:Y:S04]  /*ec90*/  HMMA.16816.F32.BF16 R8, R28.reuse, R24, R8 ;  /* 0x000000181c08723c */ /* 0x040fe80000041808 */
[----:B--2---:R-:W-:Y:S04]  /*eca0*/  FADD.FTZ R2, R198, R0 ;  /* 0x00000000c6027221 */ /* 0x004fe80000010000 */
[-C--:B------:R-:W-:Y:S01]  /*ecb0*/  HMMA.16816.F32.BF16 R12, R28, R26.reuse, R12 ;  /* 0x0000001a1c0c723c */ /* 0x080fe2000004180c */
[----:B------:R-:W3:Y:S07]  /*ecc0*/  MUFU.EX2 R44, R44 ;  /* 0x0000002c002c7308 */ /* 0x000eee0000000800 */
[C---:B------:R-:W-:Y:S01]  /*ecd0*/  HMMA.16816.F32.BF16 R16, R20.reuse, R26, R16 ;  /* 0x0000001a1410723c */ /* 0x040fe20000041810 */
[----:B------:R-:W5:Y:S02]  /*ece0*/  LDSM.16.MT88.4 R24, [R225+0x2100] ;  /* 0x00210000e118783b */ /* 0x000f640000004200 */
[----:B------:R-:W1:Y:S05]  /*ecf0*/  MUFU.EX2 R46, R46 ;  /* 0x0000002e002e7308 */ /* 0x000e6a0000000800 */
[-C--:B------:R-:W-:Y:S08]  /*ed00*/  HMMA.16816.F32.BF16 R132, R20, R180.reuse, R132 ;  /* 0x000000b41484723c */ /* 0x080ff00000041884 */
[C---:B------:R-:W-:Y:S08]  /*ed10*/  HMMA.16816.F32.BF16 R136, R28.reuse, R180, R136 ;  /* 0x000000b41c88723c */ /* 0x040ff00000041888 */
[-C--:B------:R-:W-:Y:S08]  /*ed20*/  HMMA.16816.F32.BF16 R140, R28, R182.reuse, R140 ;  /* 0x000000b61c8c723c */ /* 0x080ff0000004188c */
[C---:B------:R-:W-:Y:S08]  /*ed30*/  HMMA.16816.F32.BF16 R144, R20.reuse, R182, R144 ;  /* 0x000000b61490723c */ /* 0x040ff00000041890 */
[-C--:B------:R-:W-:Y:S08]  /*ed40*/  HMMA.16816.F32.BF16 R148, R20, R184.reuse, R148 ;  /* 0x000000b81494723c */ /* 0x080ff00000041894 */
[C---:B------:R-:W-:Y:S08]  /*ed50*/  HMMA.16816.F32.BF16 R152, R28.reuse, R184, R152 ;  /* 0x000000b81c98723c */ /* 0x040ff00000041898 */
[-C--:B------:R-:W-:Y:S08]  /*ed60*/  HMMA.16816.F32.BF16 R156, R28, R186.reuse, R156 ;  /* 0x000000ba1c9c723c */ /* 0x080ff0000004189c */
[C---:B------:R-:W-:Y:S08]  /*ed70*/  HMMA.16816.F32.BF16 R160, R20.reuse, R186, R160 ;  /* 0x000000ba14a0723c */ /* 0x040ff000000418a0 */
[-C--:B---3--:R-:W-:Y:S08]  /*ed80*/  HMMA.16816.F32.BF16 R52, R20, R32.reuse, R52 ;  /* 0x000000201434723c */ /* 0x088ff00000041834 */
[C---:B------:R-:W-:Y:S08]  /*ed90*/  HMMA.16816.F32.BF16 R56, R28.reuse, R32, R56 ;  /* 0x000000201c38723c */ /* 0x040ff00000041838 */
[-C--:B------:R-:W-:Y:S08]  /*eda0*/  HMMA.16816.F32.BF16 R60, R28, R34.reuse, R60 ;  /* 0x000000221c3c723c */ /* 0x080ff0000004183c */
[C---:B------:R-:W-:Y:S01]  /*edb0*/  HMMA.16816.F32.BF16 R64, R20.reuse, R34, R64 ;  /* 0x000000221440723c */ /* 0x040fe20000041840 */
[----:B------:R-:W3:Y:S07]  /*edc0*/  LDSM.16.MT88.4 R32, [R228+0x2100] ;  /* 0x00210000e420783b */ /* 0x000eee0000004200 */
[-C--:B-----5:R-:W-:Y:S08]  /*edd0*/  HMMA.16816.F32.BF16 R68, R20, R24.reuse, R68 ;  /* 0x000000181444723c */ /* 0x0a0ff00000041844 */
[C---:B------:R-:W-:Y:S08]  /*ede0*/  HMMA.16816.F32.BF16 R72, R28.reuse, R24, R72 ;  /* 0x000000181c48723c */ /* 0x040ff00000041848 */
[-C--:B------:R-:W-:Y:S08]  /*edf0*/  HMMA.16816.F32.BF16 R76, R28, R26.reuse, R76 ;  /* 0x0000001a1c4c723c */ /* 0x080ff0000004184c */
[C---:B------:R-:W-:Y:S01]  /*ee00*/  HMMA.16816.F32.BF16 R80, R20.reuse, R26, R80 ;  /* 0x0000001a1450723c */ /* 0x040fe20000041850 */
[----:B------:R-:W5:Y:S07]  /*ee10*/  LDSM.16.MT88.4 R24, [R227+0x2100] ;  /* 0x00210000e318783b */ /* 0x000f6e0000004200 */
[-C--:B------:R-:W-:Y:S08]  /*ee20*/  HMMA.16816.F32.BF16 R84, R20, R172.reuse, R84 ;  /* 0x000000ac1454723c */ /* 0x080ff00000041854 */
[C---:B------:R-:W-:Y:S01]  /*ee30*/  HMMA.16816.F32.BF16 R88, R28.reuse, R172, R88 ;  /* 0x000000ac1c58723c */ /* 0x040fe20000041858 */
[----:B------:R-:W2:Y:S07]  /*ee40*/  LDL.LU R173, [R1+0x10] ;  /* 0x0000100001ad7983 */ /* 0x000eae0000300800 */
        /* <DEDUP_REMOVED lines=8> */
[C---:B------:R-:W-:Y:S07]  /*eed0*/  HMMA.16816.F32.BF16 R120, R28.reuse, R24, R120 ;  /* 0x000000181c78723c */ /* 0x040fee0000041878 */
[----:B-1----:R-:W-:Y:S01]  /*eee0*/  F2FP.BF16.PACK_AB R24, R41, R40 ;  /* 0x000000282918723e */ /* 0x002fe200000010ff */
[-C--:B------:R-:W-:Y:S01]  /*eef0*/  HMMA.16816.F32.BF16 R124, R28, R26.reuse, R124 ;  /* 0x0000001a1c7c723c */ /* 0x080fe2000004187c */
[----:B------:R-:W-:Y:S03]  /*ef00*/  LDSM.16.MT88.4 R28, [R228+0x2900] ;  /* 0x00290000e41c783b */ /* 0x000fe60000004200 */
[----:B----4-:R-:W-:Y:S04]  /*ef10*/  F2FP.BF16.PACK_AB R25, R43, R42 ;  /* 0x0000002a2b19723e */ /* 0x010fe800000010ff */
[----:B------:R-:W-:Y:S07]  /*ef20*/  HMMA.16816.F32.BF16 R128, R20, R26, R128 ;  /* 0x0000001a1480723c */ /* 0x000fee0000041880 */
[----:B------:R-:W-:Y:S02]  /*ef30*/  F2FP.BF16.PACK_AB R20, R37, R192 ;  /* 0x000000c02514723e */ /* 0x000fe400000010ff */
[----:B------:R-:W-:Y:S03]  /*ef40*/  F2FP.BF16.PACK_AB R21, R39, R38 ;  /* 0x000000262715723e */ /* 0x000fe600000010ff */
[----:B------:R-:W-:Y:S02]  /*ef50*/  F2FP.BF16.PACK_AB R22, R49, R48 ;  /* 0x000000303116723e */ /* 0x000fe400000010ff */
[----:B------:R-:W-:Y:S02]  /*ef60*/  F2FP.BF16.PACK_AB R23, R51, R50 ;  /* 0x000000323317723e */ /* 0x000fe400000010ff */
[----:B------:R-:W-:Y:S02]  /*ef70*/  F2FP.BF16.PACK_AB R26, R45, R44 ;  /* 0x0000002c2d1a723e */ /* 0x000fe400000010ff */
[----:B------:R-:W-:Y:S03]  /*ef80*/  F2FP.BF16.PACK_AB R27, R36, R46 ;  /* 0x0000002e241b723e */ /* 0x000fe600000010ff */
[-C--:B------:R-:W-:Y:S01]  /*ef90*/  HMMA.16816.F32.BF16 R176, R20, R188.reuse, R4 ;  /* 0x000000bc14b0723c */ /* 0x080fe20000041804 */
[----:B------:R-:W1:Y:S07]  /*efa0*/  LDSM.16.MT88.4 R4, [R228+0x1100] ;  /* 0x00110000e404783b */ /* 0x000e6e0000004200 */
[C---:B------:R-:W-:Y:S01]  /*efb0*/  HMMA.16816.F32.BF16 R180, R24.reuse, R188, R8 ;  /* 0x000000bc18b4723c */ /* 0x040fe20000041808 */
[----:B------:R-:W4:Y:S07]  /*efc0*/  LDSM.16.MT88.4 R8, [R227+0x1100] ;  /* 0x00110000e308783b */ /* 0x000f2e0000004200 */
[-C--:B------:R-:W-:Y:S01]  /*efd0*/  HMMA.16816.F32.BF16 R184, R24, R190.reuse, R12 ;  /* 0x000000be18b8723c */ /* 0x080fe2000004180c */
[----:B------:R-:W5:Y:S07]  /*efe0*/  LDSM.16.MT88.4 R12, [R225+0x2900] ;  /* 0x00290000e10c783b */ /* 0x000f6e0000004200 */
[C---:B------:R-:W-:Y:S01]  /*eff0*/  HMMA.16816.F32.BF16 R188, R20.reuse, R190, R16 ;  /* 0x000000be14bc723c */ /* 0x040fe20000041810 */
[----:B------:R-:W4:Y:S07]  /*f000*/  LDSM.16.MT88.4 R16, [R226+0x2900] ;  /* 0x00290000e210783b */ /* 0x000f2e0000004200 */
[-C--:B---3--:R-:W-:Y:S08]  /*f010*/  HMMA.16816.F32.BF16 R132, R20, R32.reuse, R132 ;  /* 0x000000201484723c */ /* 0x088ff00000041884 */
[C---:B------:R-:W-:Y:S08]  /*f020*/  HMMA.16816.F32.BF16 R136, R24.reuse, R32, R136 ;  /* 0x000000201888723c */ /* 0x040ff00000041888 */
[-C--:B------:R-:W-:Y:S08]  /*f030*/  HMMA.16816.F32.BF16 R140, R24, R34.reuse, R140 ;  /* 0x00000022188c723c */ /* 0x080ff0000004188c */
[C---:B------:R-:W-:Y:S08]  /*f040*/  HMMA.16816.F32.BF16 R144, R20.reuse, R34, R144 ;  /* 0x000000221490723c */ /* 0x040ff00000041890 */
[-C--:B-1----:R-:W-:Y:S08]  /*f050*/  HMMA.16816.F32.BF16 R148, R20, R4.reuse, R148 ;  /* 0x000000041494723c */ /* 0x082ff00000041894 */
[C---:B------:R-:W-:Y:S08]  /*f060*/  HMMA.16816.F32.BF16 R152, R24.reuse, R4, R152 ;  /* 0x000000041898723c */ /* 0x040ff00000041898 */
[-C--:B------:R-:W-:Y:S08]  /*f070*/  HMMA.16816.F32.BF16 R156, R24, R6.reuse, R156 ;  /* 0x00000006189c723c */ /* 0x080ff0000004189c */
[C---:B------:R-:W-:Y:S01]  /*f080*/  HMMA.16816.F32.BF16 R160, R20.reuse, R6, R160 ;  /* 0x0000000614a0723c */ /* 0x040fe200000418a0 */
[----:B------:R-:W1:Y:S07]  /*f090*/  LDSM.16.MT88.4 R4, [R227+0x2900] ;  /* 0x00290000e304783b */ /* 0x000e6e0000004200 */
[-C--:B----4-:R-:W-:Y:S08]  /*f0a0*/  HMMA.16816.F32.BF16 R52, R20, R8.reuse, R52 ;  /* 0x000000081434723c */ /* 0x090ff00000041834 */
[C---:B------:R-:W-:Y:S07]  /*f0b0*/  HMMA.16816.F32.BF16 R56, R24.reuse, R8, R56 ;  /* 0x000000081838723c */ /* 0x040fee0000041838 */
[----:B------:R-:W-:Y:S01]  /*f0c0*/  FADD.FTZ R8, R215, R164 ;  /* 0x000000a4d7087221 */ /* 0x000fe20000010000 */
[-C--:B------:R-:W-:Y:S04]  /*f0d0*/  HMMA.16816.F32.BF16 R60, R24, R10.reuse, R60 ;  /* 0x0000000a183c723c */ /* 0x080fe8000004183c */
[----:B------:R-:W-:Y:S01]  /*f0e0*/  FADD.FTZ R8, R216, R8 ;  /* 0x00000008d8087221 */ /* 0x000fe20000010000 */
[----:B------:R-:W-:Y:S03]  /*f0f0*/  MOV R164, R168 ;  /* 0x000000a800a47202 */ /* 0x000fe60000000f00 */
[C---:B------:R-:W-:Y:S04]  /*f100*/  HMMA.16816.F32.BF16 R64, R20.reuse, R10, R64 ;  /* 0x0000000a1440723c */ /* 0x040fe80000041840 */
[----:B------:R-:W-:Y:S03]  /*f110*/  FADD.FTZ R8, R217, R8 ;  /* 0x00000008d9087221 */ /* 0x000fe60000010000 */
[----:B------:R-:W-:Y:S01]  /*f120*/  FADD.FTZ R10, R219, R165 ;  /* 0x000000a5db0a7221 */ /* 0x000fe20000010000 */
[-C--:B-----5:R-:W-:Y:S04]  /*f130*/  HMMA.16816.F32.BF16 R68, R20, R12.reuse, R68 ;  /* 0x0000000c1444723c */ /* 0x0a0fe80000041844 */
[----:B------:R-:W-:Y:S02]  /*f140*/  FADD.FTZ R8, R201, R8 ;  /* 0x00000008c9087221 */ /* 0x000fe40000010000 */
[----:B------:R-:W-:Y:S02]  /*f150*/  FADD.FTZ R10, R246, R10 ;  /* 0x0000000af60a7221 */ /* 0x000fe40000010000 */
[C---:B------:R-:W-:Y:S04]  /*f160*/  HMMA.16816.F32.BF16 R72, R24.reuse, R12, R72 ;  /* 0x0000000c1848723c */ /* 0x040fe80000041848 */
[----:B------:R-:W-:Y:S04]  /*f170*/  FADD.FTZ R10, R223, R10 ;  /* 0x0000000adf0a7221 */ /* 0x000fe80000010000 */
[-C--:B------:R-:W-:Y:S04]  /*f180*/  HMMA.16816.F32.BF16 R76, R24, R14.reuse, R76 ;  /* 0x0000000e184c723c */ /* 0x080fe8000004184c */
[----:B------:R-:W-:Y:S04]  /*f190*/  FADD.FTZ R10, R207, R10 ;  /* 0x0000000acf0a7221 */ /* 0x000fe80000010000 */
[C---:B------:R-:W-:Y:S04]  /*f1a0*/  HMMA.16816.F32.BF16 R80, R20.reuse, R14, R80 ;  /* 0x0000000e1450723c */ /* 0x040fe80000041850 */
[----:B------:R-:W-:Y:S02]  /*f1b0*/  FADD.FTZ R11, R206, R10 ;  /* 0x0000000ace0b7221 */ /* 0x000fe40000010000 */
[----:B------:R-:W-:Y:S02]  /*f1c0*/  FADD.FTZ R10, R199, R8 ;  /* 0x00000008c70a7221 */ /* 0x000fe40000010000 */
[-C--:B------:R-:W-:Y:S08]  /*f1d0*/  HMMA.16816.F32.BF16 R84, R20, R16.reuse, R84 ;  /* 0x000000101454723c */ /* 0x080ff00000041854 */
[C---:B------:R-:W-:Y:S08]  /*f1e0*/  HMMA.16816.F32.BF16 R88, R24.reuse, R16, R88 ;  /* 0x000000101858723c */ /* 0x040ff00000041858 */
[-C--:B------:R-:W-:Y:S08]  /*f1f0*/  HMMA.16816.F32.BF16 R92, R24, R18.reuse, R92 ;  /* 0x00000012185c723c */ /* 0x080ff0000004185c */
[C---:B------:R-:W-:Y:S08]  /*f200*/  HMMA.16816.F32.BF16 R96, R20.reuse, R18, R96 ;  /* 0x000000121460723c */ /* 0x040ff00000041860 */
[-C--:B------:R-:W-:Y:S04]  /*f210*/  HMMA.16816.F32.BF16 R100, R20, R28.reuse, R100 ;  /* 0x0000001c1464723c */ /* 0x080fe80000041864 */
[----:B--2---:R-:W-:Y:S04]  /*f220*/  FFMA.FTZ R166, R166, R173, R247 ;  /* 0x000000ada6a67223 */ /* 0x004fe800000100f7 */
[C---:B------:R-:W-:Y:S04]  /*f230*/  HMMA.16816.F32.BF16 R104, R24.reuse, R28, R104 ;  /* 0x0000001c1868723c */ /* 0x040fe80000041868 */
[----:B------:R-:W-:Y:S04]  /*f240*/  FADD.FTZ R9, R249, R166 ;  /* 0x000000a6f9097221 */ /* 0x000fe80000010000 */
[----:B------:R-:W-:Y:S01]  /*f250*/  FADD.FTZ R9, R248, R9 ;  /* 0x00000009f8097221 */ /* 0x000fe20000010000 */
[-C--:B------:R-:W-:Y:S03]  /*f260*/  HMMA.16816.F32.BF16 R108, R24, R30.reuse, R108 ;  /* 0x0000001e186c723c */ /* 0x080fe6000004186c */
[----:B------:R-:W-:Y:S04]  /*f270*/  FADD.FTZ R9, R250, R9 ;  /* 0x00000009fa097221 */ /* 0x000fe80000010000 */
[----:B------:R-:W-:Y:S01]  /*f280*/  FADD.FTZ R9, R209, R9 ;  /* 0x00000009d1097221 */ /* 0x000fe20000010000 */
[C---:B------:R-:W-:Y:S04]  /*f290*/  HMMA.16816.F32.BF16 R112, R20.reuse, R30, R112 ;  /* 0x0000001e1470723c */ /* 0x040fe80000041870 */
[----:B------:R-:W-:Y:S02]  /*f2a0*/  FADD.FTZ R0, R208, R9 ;  /* 0x00000009d0007221 */ /* 0x000fe40000010000 */
[----:B------:R-:W-:Y:S02]  /*f2b0*/  FADD.FTZ R9, R197, R2 ;  /* 0x00000002c5097221 */ /* 0x000fe40000010000 */
[----:B------:R-:W-:Y:S01]  /*f2c0*/  FADD.FTZ R8, R205, R0 ;  /* 0x00000000cd087221 */ /* 0x000fe20000010000 */
[-C--:B-1----:R-:W-:Y:S03]  /*f2d0*/  HMMA.16816.F32.BF16 R116, R20, R4.reuse, R116 ;  /* 0x000000041474723c */ /* 0x082fe60000041874 */
[----:B------:R-:W-:Y:S02]  /*f2e0*/  FADD.FTZ R2, R196, R10 ;  /* 0x0000000ac4027221 */ /* 0x000fe40000010000 */
[----:B------:R-:W-:Y:S02]  /*f2f0*/  FADD.FTZ R10, R204, R8 ;  /* 0x00000008cc0a7221 */ /* 0x000fe40000010000 */
[----:B------:R-:W-:Y:S01]  /*f300*/  FADD.FTZ R0, R194, R9 ;  /* 0x00000009c2007221 */ /* 0x000fe20000010000 */
[C---:B------:R-:W-:Y:S04]  /*f310*/  HMMA.16816.F32.BF16 R120, R24.reuse, R4, R120 ;  /* 0x000000041878723c */ /* 0x040fe80000041878 */
[----:B------:R-:W-:Y:S03]  /*f320*/  FADD.FTZ R8, R193, R0 ;  /* 0x00000000c1087221 */ /* 0x000fe60000010000 */
[----:B------:R-:W-:Y:S01]  /*f330*/  FADD.FTZ R4, R203, R11 ;  /* 0x0000000bcb047221 */ /* 0x000fe20000010000 */
[-C--:B------:R-:W-:Y:S04]  /*f340*/  HMMA.16816.F32.BF16 R124, R24, R6.reuse, R124 ;  /* 0x00000006187c723c */ /* 0x080fe8000004187c */
[----:B------:R-:W-:Y:S02]  /*f350*/  FADD.FTZ R9, R202, R4 ;  /* 0x00000004ca097221 */ /* 0x000fe40000010000 */
[----:B------:R-:W-:Y:S02]  /*f360*/  FADD.FTZ R5, R195, R2 ;  /* 0x00000002c3057221 */ /* 0x000fe40000010000 */
[----:B------:R-:W-:Y:S01]  /*f370*/  FADD.FTZ R4, R192, R10 ;  /* 0x0000000ac0047221 */ /* 0x000fe20000010000 */
[----:B------:R-:W-:Y:S04]  /*f380*/  HMMA.16816.F32.BF16 R128, R20, R6, R128 ;  /* 0x000000061480723c */ /* 0x000fe80000041880 */
[----:B------:R-:W-:Y:S02]  /*f390*/  FADD.FTZ R2, R38, R9 ;  /* 0x0000000926027221 */ /* 0x000fe40000010000 */
[----:B------:R-:W-:Y:S02]  /*f3a0*/  FADD.FTZ R0, R40, R5 ;  /* 0x0000000528007221 */ /* 0x000fe40000010000 */
[----:B------:R-:W-:Y:S04]  /*f3b0*/  FADD.FTZ R5, R37, R4 ;  /* 0x0000000425057221 */ /* 0x000fe80000010000 */
        /* <DEDUP_REMOVED lines=9> */
[----:B------:R-:W-:Y:S02]  /*f450*/  FADD.FTZ R0, R43, R8 ;  /* 0x000000082b007221 */ /* 0x000fe40000010000 */
[----:B------:R-:W-:Y:S01]  /*f460*/  FADD.FTZ R2, R45, R2 ;  /* 0x000000022d027221 */ /* 0x000fe20000010000 */
[----:B------:R-:W-:Y:S01]  /*f470*/  STL [R1+0xc], R4 ;  /* 0x00000c0401007387 */ /* 0x000fe20000100800 */
[----:B------:R-:W-:Y:S03]  /*f480*/  FADD.FTZ R0, R46, R0 ;  /* 0x000000002e007221 */ /* 0x000fe60000010000 */
[----:B------:R-:W-:Y:S01]  /*f490*/  STL [R1+0x14], R2 ;  /* 0x0000140201007387 */ /* 0x000fe20000100800 */
[----:B------:R-:W-:Y:S05]  /*f4a0*/  FADD.FTZ R0, R36, R0 ;  /* 0x0000000024007221 */ /* 0x000fea0000010000 */
[----:B------:R1:W-:Y:S02]  /*f4b0*/  STL [R1+0x18], R0 ;  /* 0x0000180001007387 */ /* 0x0003e40000100800 */
[----:B-1----:R-:W-:Y:S01]  /*f4c0*/  MOV R0, R169 ;  /* 0x000000a900007202 */ /* 0x002fe20000000f00 */
[----:B------:R-:W-:-:S05]  /*f4d0*/  @P0 BRA `(.L_x_2420) ;  /* 0xffffd0c000000947 */ /* 0x000fca000383ffff */
.L_x_2417:
[----:B------:R-:W-:-:S06]  /*f4e0*/  UISETP.GE.AND UP0, UPT, UR24, UR8, UPT ;  /* 0x000000081800728c */ /* 0x000fcc000bf06270 */
[----:B------:R-:W-:-:S13]  /*f4f0*/  PLOP3.LUT P0, PT, PT, PT, UP0, 0x80, 0x0 ;  /* 0x000000000000781c */ /* 0x000fda0003f0f008 */
[----:B------:R-:W-:Y:S05]  /*f500*/  @!P0 BRA `(.L_x_2421) ;  /* 0x00004af000008947 */ /* 0x000fea0003800000 */
[----:B-1----:R-:W2:Y:S01]  /*f510*/  LDL.LU R2, [R1] ;  /* 0x0000000001027983 */ /* 0x002ea20000300800 */
[----:B------:R-:W-:Y:S01]  /*f520*/  IMAD.MOV.U32 R165, RZ, RZ, R168 ;  /* 0x000000ffffa57224 */ /* 0x000fe200078e00a8 */
[----:B------:R-:W-:Y:S01]  /*f530*/  MOV R170, R3 ;  /* 0x0000000300aa7202 */ /* 0x000fe20000000f00 */
[----:B------:R-:W-:Y:S01]  /*f540*/  IMAD.MOV.U32 R164, RZ, RZ, R169 ;  /* 0x000000ffffa47224 */ /* 0x000fe200078e00a9 */
[----:B------:R-:W3:Y:S01]  /*f550*/  LDL.LU R4, [R1+0x28] ;  /* 0x0000280001047983 */ /* 0x000ee20000300800 */
[----:B------:R-:W-:Y:S01]  /*f560*/  IMAD.MOV.U32 R166, RZ, RZ, R167 ;  /* 0x000000ffffa67224 */ /* 0x000fe200078e00a7 */
[----:B--2---:R-:W-:Y:S02]  /*f570*/  SHF.R.S32.HI R249, RZ, 0x1f, R2 ;  /* 0x0000001ffff97819 */ /* 0x004fe40000011402 */
[C---:B------:R-:W-:Y:S02]  /*f580*/  SHF.L.U32 R248, R2.reuse, 0x1, RZ ;  /* 0x0000000102f87819 */ /* 0x040fe400000006ff */
[----:B------:R-:W-:-:S02]  /*f590*/  SHF.L.U64.HI R249, R2, 0x1, R249 ;  /* 0x0000000102f97819 */ /* 0x000fc400000102f9 */
[----:B------:R-:W3:Y:S02]  /*f5a0*/  LDL.LU R2, [R1+0x24] ;  /* 0x0000240001027983 */ /* 0x000ee40000300800 */
[C---:B---3--:R-:W-:Y:S01]  /*f5b0*/  SHF.L.U64.HI R247, R2.reuse, 0x1, R4 ;  /* 0x0000000102f77819 */ /* 0x048fe20000010204 */
[----:B------:R-:W-:Y:S02]  /*f5c0*/  IMAD.SHL.U32 R246, R2, 0x2, RZ ;  /* 0x0000000202f67824 */ /* 0x000fe400078e00ff */
.L_x_2439:
[----:B------:R-:W-:Y:S04]  /*f5d0*/  DEPBAR.LE SB0, 0x0 ;  /* 0x000080000000791a */ /* 0x000fe80000000000 */
[----:B------:R-:W-:Y:S01]  /*f5e0*/  BAR.SYNC.DEFER_BLOCKING 0x0 ;  /* 0x0000000000007b1d */ /* 0x000fe20000010000 */
[----:B-1----:R-:W-:Y:S01]  /*f5f0*/  SHF.R.S32.HI R0, RZ, 0x1f, R243 ;  /* 0x0000001fff007819 */ /* 0x002fe200000114f3 */
[C---:B------:R-:W-:Y:S01]  /*f600*/  IMAD.WIDE.U32 R2, R243.reuse, c[0x0][0x208], RZ ;  /* 0x00008200f3027a25 */ /* 0x040fe200078e00ff */
[----:B------:R-:W-:Y:S03]  /*f610*/  UISETP.GT.AND UP0, UPT, UR24, UR8, UPT ;  /* 0x000000081800728c */ /* 0x000fe6000bf04270 */
[----:B------:R-:W-:Y:S04]  /*f620*/  IMAD R0, R0, c[0x0][0x208], RZ ;  /* 0x0000820000007a24 */ /* 0x000fe800078e02ff */
[----:B------:R-:W-:Y:S04]  /*f630*/  IMAD R0, R243, c[0x0][0x20c], R0 ;  /* 0x00008300f3007a24 */ /* 0x000fe800078e0200 */
[----:B------:R-:W-:Y:S01]  /*f640*/  IMAD.IADD R3, R3, 0x1, R0 ;  /* 0x0000000103037824 */ /* 0x000fe200078e0200 */
[----:B-----5:R-:W-:Y:S03]  /*f650*/  SHF.R.S32.HI R0, RZ, 0x1f, R242 ;  /* 0x0000001fff007819 */ /* 0x020fe600000114f2 */
[----:B------:R-:W-:Y:S04]  /*f660*/  IMAD.WIDE.U32 R2, R242, c[0x0][0x218], R2 ;  /* 0x00008600f2027a25 */ /* 0x000fe800078e0002 */
[----:B------:R-:W-:Y:S01]  /*f670*/  IMAD R0, R0, c[0x0][0x218], RZ ;  /* 0x0000860000007a24 */ /* 0x000fe200078e02ff */
[----:B------:R-:W-:Y:S01]  /*f680*/  IADD3 R2, P0, R2, UR22, RZ ;  /* 0x0000001602027c10 */ /* 0x000fe2000ff1e0ff */
[----:B------:R-:W-:Y:S02]  /*f690*/  LDSM.16.M88.4 R48, [R231+0x6100] ;  /* 0x00610000e730783b */ /* 0x000fe40000000200 */
[----:B------:R-:W-:Y:S04]  /*f6a0*/  IMAD R0, R242, c[0x0][0x21c], R0 ;  /* 0x00008700f2007a24 */ /* 0x000fe800078e0200 */
[----:B------:R-:W1:Y:S01]  /*f6b0*/  LDSM.16.M88.4 R16, [R224+0x3100] ;  /* 0x00310000e010783b */ /* 0x000e620000000200 */
[----:B------:R-:W-:Y:S02]  /*f6c0*/  IADD3.X R3, R3, UR16, R0, P0, !PT ;  /* 0x0000001003037c10 */ /* 0x000fe400087fe400 */
[C---:B------:R-:W-:Y:S03]  /*f6d0*/  LEA R0, P0, R2.reuse, c[0x0][0x1f8], 0x1 ;  /* 0x00007e0002007a11 */ /* 0x040fe600078008ff */
[----:B------:R-:W-:Y:S01]  /*f6e0*/  LDSM.16.M88.4 R44, [R231+0x8100] ;  /* 0x00810000e72c783b */ /* 0x000fe20000000200 */
[----:B------:R-:W-:Y:S05]  /*f6f0*/  LEA.HI.X R2, R2, c[0x0][0x1fc], R3, 0x1, P0 ;  /* 0x00007f0002027a11 */ /* 0x000fea00000f0c03 */
[----:B------:R-:W-:Y:S06]  /*f700*/  LDSM.16.M88.4 R32, [R224+0x3900] ;  /* 0x00390000e020783b */ /* 0x000fec0000000200 */
[----:B------:R-:W2:Y:S06]  /*f710*/  SHFL.IDX PT, R3, R0, RZ, 0x181f ;  /* 0x00181fff00037589 */ /* 0x000eac00000e0000 */
[----:B------:R-:W3:Y:S06]  /*f720*/  SHFL.IDX PT, R37, R2, RZ, 0x181f ;  /* 0x00181fff02257589 */ /* 0x000eec00000e0000 */
[----:B------:R-:W-:Y:S06]  /*f730*/  SHFL.IDX PT, R39, R2, 0x1, 0x181f ;  /* 0x00381f0002277f89 */ /* 0x000fec00000e0000 */
[----:B------:R4:W-:Y:S01]  /*f740*/  SHFL.IDX PT, R42, R2, 0x2, 0x181f ;  /* 0x00581f00022a7f89 */ /* 0x0009e200000e0000 */
[-C--:B-1----:R-:W-:Y:S05]  /*f750*/  HMMA.16816.F32.BF16 R4, R48, R16.reuse, RZ ;  /* 0x000000103004723c */ /* 0x082fea00000418ff */
[----:B------:R-:W-:Y:S01]  /*f760*/  LDSM.16.M88.4 R172, [R224+0x4100] ;  /* 0x00410000e0ac783b */ /* 0x000fe20000000200 */
[C---:B--2---:R-:W-:Y:S02]  /*f770*/  IADD3 R36, P0, R3.reuse, R246, RZ ;  /* 0x000000f603247210 */ /* 0x044fe40007f1e0ff */
[C---:B------:R-:W-:Y:S03]  /*f780*/  HMMA.16816.F32.BF16 R8, R44.reuse, R16, RZ ;  /* 0x000000102c08723c */ /* 0x040fe600000418ff */
[----:B------:R-:W1:Y:S06]  /*f790*/  SHFL.IDX PT, R38, R0, 0x1, 0x181f ;  /* 0x00381f0000267f89 */ /* 0x000e6c00000e0000 */
[----:B------:R-:W-:Y:S01]  /*f7a0*/  LDSM.16.M88.4 R192, [R233+0x6100] ;  /* 0x00610000e9c0783b */ /* 0x000fe20000000200 */
[-C--:B------:R-:W-:Y:S02]  /*f7b0*/  HMMA.16816.F32.BF16 R12, R44, R18.reuse, RZ ;  /* 0x000000122c0c723c */ /* 0x080fe400000418ff */
[-C--:B----4-:R-:W-:Y:S03]  /*f7c0*/  IADD3 R2, P1, R3, R248.reuse, RZ ;  /* 0x000000f803027210 */ /* 0x090fe60007f3e0ff */
[----:B------:R-:W-:Y:S03]  /*f7d0*/  LDSM.16.M88.4 R196, [R235] ;  /* 0x00000000ebc4783b */ /* 0x000fe60000000200 */
[C---:B------:R-:W-:Y:S03]  /*f7e0*/  HMMA.16816.F32.BF16 R16, R48.reuse, R18, RZ ;  /* 0x000000123010723c */ /* 0x040fe600000418ff */
[----:B------:R-:W-:Y:S01]  /*f7f0*/  LDSM.16.M88.4 R200, [R233+0x8100] ;  /* 0x00810000e9c8783b */ /* 0x000fe20000000200 */
[C---:B---3--:R-:W-:Y:S02]  /*f800*/  IMAD.X R3, R37.reuse, 0x1, R249, P1 ;  /* 0x0000000125037824 */ /* 0x048fe400008e06f9 */
[----:B------:R-:W-:Y:S02]  /*f810*/  IMAD.X R37, R37, 0x1, R247, P0 ;  /* 0x0000000125257824 */ /* 0x000fe400000e06f7 */
[-C--:B------:R-:W-:Y:S01]  /*f820*/  HMMA.16816.F32.BF16 R20, R48, R32.reuse, RZ ;  /* 0x000000203014723c */ /* 0x080fe200000418ff */
[----:B------:R-:W-:Y:S03]  /*f830*/  LDSM.16.M88.4 R204, [R241] ;  /* 0x00000000f1cc783b */ /* 0x000fe60000000200 */
[C---:B-1----:R-:W-:Y:S03]  /*f840*/  IADD3 R40, P0, R38.reuse, R248, RZ ;  /* 0x000000f826287210 */ /* 0x042fe60007f1e0ff */
[----:B------:R-:W-:Y:S01]  /*f850*/  LDSM.16.M88.4 R208, [R240] ;  /* 0x00000000f0d0783b */ /* 0x000fe20000000200 */
[C---:B------:R-:W-:Y:S04]  /*f860*/  HMMA.16816.F32.BF16 R24, R44.reuse, R32, RZ ;  /* 0x000000202c18723c */ /* 0x040fe800000418ff */
[C---:B------:R-:W-:Y:S01]  /*f870*/  IMAD.X R41, R39.reuse, 0x1, R249, P0 ;  /* 0x0000000127297824 */ /* 0x040fe200000e06f9 */
[----:B------:R-:W-:Y:S01]  /*f880*/  @!PT LDS RZ, [RZ] ;  /* 0x00000000fffff984 */ /* 0x000fe20000000800 */
[----:B------:R-:W-:Y:S01]  /*f890*/  @!PT LDS RZ, [RZ] ;  /* 0x00000000fffff984 */ /* 0x000fe20000000800 */
[----:B------:R-:W-:Y:S01]  /*f8a0*/  @!PT LDS RZ, [RZ] ;  /* 0x00000000fffff984 */ /* 0x000fe20000000800 */
[----:B------:R1:W-:Y:S03]  /*f8b0*/  LDGSTS.E.BYPASS.LTC128B.128 [R245], [R2.64], !P6 ;  /* 0x0000000002f57fae */ /* 0x0003e6000f101d54 */
[-C--:B------:R-:W-:Y:S03]  /*f8c0*/  HMMA.16816.F32.BF16 R28, R44, R34.reuse, RZ ;  /* 0x000000222c1c723c */ /* 0x080fe600000418ff */
[----:B------:R2:W-:Y:S05]  /*f8d0*/  LDGSTS.E.BYPASS.LTC128B.128 [R245+0x1800], [R36.64], !P5 ;  /* 0x0180000024f57fae */ /* 0x0005ea000e901d54 */
[C---:B------:R-:W-:Y:S01]  /*f8e0*/  HMMA.16816.F32.BF16 R32, R48.reuse, R34, RZ ;  /* 0x000000223020723c */ /* 0x040fe200000418ff */
[----:B------:R-:W3:Y:S06]  /*f8f0*/  SHFL.IDX PT, R0, R0, 0x2, 0x181f ;  /* 0x00581f0000007f89 */ /* 0x000eec00000e0000 */
[----:B------:R4:W-:Y:S01]  /*f900*/  LDGSTS.E.BYPASS.LTC128B.128 [R245+0x800], [R40.64], !P6 ;  /* 0x0080000028f57fae */ /* 0x0009e2000f101d54 */
[----:B-1----:R-:W-:Y:S05]  /*f910*/  IADD3 R2, P2, R38, R246, RZ ;  /* 0x000000f626027210 */ /* 0x002fea0007f5e0ff */
[----:B------:R-:W-:Y:S02]  /*f920*/  IMAD.X R3, R39, 0x1, R247, P2 ;  /* 0x0000000127037824 */ /* 0x000fe400010e06f7 */
[-C--:B--2---:R-:W-:Y:S01]  /*f930*/  HMMA.16816.F32.BF16 R36, R48, R172.reuse, RZ ;  /* 0x000000ac3024723c */ /* 0x084fe200000418ff */
[C---:B---3--:R-:W-:Y:S02]  /*f940*/  IADD3 R212, P1, R0.reuse, R248, RZ ;  /* 0x000000f800d47210 */ /* 0x048fe40007f3e0ff */
[----:B------:R1:W-:Y:S01]  /*f950*/  LDGSTS.E.BYPASS.LTC128B.128 [R245+0x2000], [R2.64], !P5 ;  /* 0x0200000002f57fae */ /* 0x0003e2000e901d54 */
[----:B------:R-:W-:Y:S02]  /*f960*/  IADD3 R168, P0, R0, R246, RZ ;  /* 0x000000f600a87210 */ /* 0x000fe40007f1e0ff */
[C---:B------:R-:W-:Y:S03]  /*f970*/  IMAD.X R213, R42.reuse, 0x1, R249, P1 ;  /* 0x000000012ad57824 */ /* 0x040fe600008e06f9 */
[----:B------:R-:W-:Y:S01]  /*f980*/  IMAD.X R169, R42, 0x1, R247, P0 ;  /* 0x000000012aa97824 */ /* 0x000fe200000e06f7 */
[----:B------:R-:W-:Y:S01]  /*f990*/  PLOP3.LUT P0, PT, PT, PT, UP0, 0x80, 0x0 ;  /* 0x000000000000781c */ /* 0x000fe20003f0f008 */
[C---:B----4-:R-:W-:Y:S01]  /*f9a0*/  HMMA.16816.F32.BF16 R40, R44.reuse, R172, RZ ;  /* 0x000000ac2c28723c */ /* 0x050fe200000418ff */
[----:B------:R2:W-:Y:S06]  /*f9b0*/  LDGSTS.E.BYPASS.LTC128B.128 [R245+0x1000], [R212.64], !P6 ;  /* 0x01000000d4f57fae */ /* 0x0005ec000f101d54 */
[----:B------:R1:W-:Y:S01]  /*f9c0*/  LDGSTS.E.BYPASS.LTC128B.128 [R245+0x2800], [R168.64], !P5 ;  /* 0x02800000a8f57fae */ /* 0x0003e2000e901d54 */
[-C--:B------:R-:W-:Y:S05]  /*f9d0*/  HMMA.16816.F32.BF16 R44, R44, R174.reuse, RZ ;  /* 0x000000ae2c2c723c */ /* 0x080fea00000418ff */
[----:B------:R-:W-:Y:S03]  /*f9e0*/  LDSM.16.M88.4 R216, [R230+0x3100] ;  /* 0x00310000e6d8783b */ /* 0x000fe60000000200 */
[----:B------:R-:W-:Y:S03]  /*f9f0*/  HMMA.16816.F32.BF16 R48, R48, R174, RZ ;  /* 0x000000ae3030723c */ /* 0x000fe600000418ff */
[----:B------:R-:W0:Y:S05]  /*fa00*/  LDGDEPBAR ;  /* 0x00000000000079af */ /* 0x000e2a0000000000 */
[-C--:B------:R-:W-:Y:S01]  /*fa10*/  HMMA.16816.F32.BF16 R4, R192, R196.reuse, R4 ;  /* 0x000000c4c004723c */ /* 0x080fe20000041804 */
[----:B------:R-:W-:Y:S06]  /*fa20*/  LDSM.16.M88.4 R220, [R232+0x8100] ;  /* 0x00810000e8dc783b */ /* 0x000fec0000000200 */
[----:B--2---:R-:W2:Y:S01]  /*fa30*/  LDSM.16.M88.4 R212, [R232+0x6100] ;  /* 0x00610000e8d4783b */ /* 0x004ea20000000200 */
[C---:B------:R-:W-:Y:S05]  /*fa40*/  HMMA.16816.F32.BF16 R8, R200.reuse, R196, R8 ;  /* 0x000000c4c808723c */ /* 0x040fea0000041808 */
[----:B------:R-:W3:Y:S03]  /*fa50*/  LDSM.16.M88.4 R172, [R230+0x3900] ;  /* 0x00390000e6ac783b */ /* 0x000ee60000000200 */
        /* <DEDUP_REMOVED lines=13> */
[----:B------:R-:W1:Y:S06]  /*fb30*/  LDSM.16.M88.4 R192, [R234+0x6100] ;  /* 0x00610000eac0783b */ /* 0x000e6c0000000200 */
[----:B------:R-:W-:Y:S01]  /*fb40*/  LDSM.16.M88.4 R208, [R229+0x1000] ;  /* 0x00100000e5d0783b */ /* 0x000fe20000000200 */
[-C--:B--2---:R-:W-:Y:S08]  /*fb50*/  HMMA.16816.F32.BF16 R4, R212, R216.reuse, R4 ;  /* 0x000000d8d404723c */ /* 0x084ff00000041804 */
        /* <DEDUP_REMOVED lines=14> */
[----:B------:R-:W-:Y:S06]  /*fc40*/  LDSM.16.M88.4 R196, [R231+0xa100] ;  /* 0x00a10000e7c4783b */ /* 0x000fec0000000200 */
[----:B------:R-:W3:Y:S01]  /*fc50*/  LDSM.16.M88.4 R212, [R224+0x4900] ;  /* 0x00490000e0d4783b */ /* 0x000ee20000000200 */
[-C--:B-1----:R-:W-:Y:S08]  /*fc60*/  HMMA.16816.F32.BF16 R4, R192, R200.reuse, R4 ;  /* 0x000000c8c004723c */ /* 0x082ff00000041804 */
[C---:B------:R-:W-:Y:S08]  /*fc70*/  HMMA.16816.F32.BF16 R8, R204.reuse, R200, R8 ;  /* 0x000000c8cc08723c */ /* 0x040ff00000041808 */
[-C--:B------:R-:W-:Y:S08]  /*fc80*/  HMMA.16816.F32.BF16 R12, R204, R202.reuse, R12 ;  /* 0x000000cacc0c723c */ /* 0x080ff0000004180c */
[C---:B------:R-:W-:Y:S01]  /*fc90*/  HMMA.16816.F32.BF16 R16, R192.reuse, R202, R16 ;  /* 0x000000cac010723c */ /* 0x040fe20000041810 */
[----:B------:R-:W1:Y:S07]  /*fca0*/  LDSM.16.M88.4 R200, [R224+0x5900] ;  /* 0x00590000e0c8783b */ /* 0x000e6e0000000200 */
[-C--:B--2---:R-:W-:Y:S08]  /*fcb0*/  HMMA.16816.F32.BF16 R20, R192, R172.reuse, R20 ;  /* 0x000000acc014723c */ /* 0x084ff00000041814 */
        /* <DEDUP_REMOVED lines=9> */
[----:B------:R-:W2:Y:S06]  /*fd50*/  LDSM.16.M88.4 R192, [R239] ;  /* 0x00000000efc0783b */ /* 0x000eac0000000200 */
[----:B------:R-:W4:Y:S01]  /*fd60*/  LDSM.16.M88.4 R208, [R238] ;  /* 0x00000000eed0783b */ /* 0x000f220000000200 */
[-C--:B---3--:R-:W-:Y:S08]  /*fd70*/  HMMA.16816.F32.BF16 R4, R196, R212.reuse, R4 ;  /* 0x000000d4c404723c */ /* 0x088ff00000041804 */
[C---:B------:R-:W-:Y:S08]  /*fd80*/  HMMA.16816.F32.BF16 R8, R216.reuse, R212, R8 ;  /* 0x000000d4d808723c */ /* 0x040ff00000041808 */
[-C--:B------:R-:W-:Y:S08]  /*fd90*/  HMMA.16816.F32.BF16 R12, R216, R214.reuse, R12 ;  /* 0x000000d6d80c723c */ /* 0x080ff0000004180c */
[C---:B------:R-:W-:Y:S01]  /*fda0*/  HMMA.16816.F32.BF16 R16, R196.reuse, R214, R16 ;  /* 0x000000d6c410723c */ /* 0x040fe20000041810 */
[----:B------:R-:W3:Y:S07]  /*fdb0*/  LDSM.16.M88.4 R212, [R237] ;  /* 0x00000000edd4783b */ /* 0x000eee0000000200 */
        /* <DEDUP_REMOVED lines=8> */
[----:B------:R-:W-:Y:S07]  /*fe40*/  LDSM.16.M88.4 R216, [R232+0xc100] ;  /* 0x00c10000e8d8783b */ /* 0x000fee0000000200 */
[----:B------:R-:W-:Y:S01]  /*fe50*/  HMMA.16816.F32.BF16 R48, R196, R202, R48 ;  /* 0x000000cac430723c */ /* 0x000fe20000041830 */
[----:B------:R-:W-:Y:S06]  /*fe60*/  LDSM.16.M88.4 R196, [R232+0xa100] ;  /* 0x00a10000e8c4783b */ /* 0x000fec0000000200 */
[----:B------:R-:W1:Y:S01]  /*fe70*/  LDSM.16.M88.4 R200, [R230+0x4900] ;  /* 0x00490000e6c8783b */ /* 0x000e620000000200 */
[-C--:B--2---:R-:W-:Y:S08]  /*fe80*/  HMMA.16816.F32.BF16 R4, R172, R192.reuse, R4 ;  /* 0x000000c0ac04723c */ /* 0x084ff00000041804 */
[C---:B------:R-:W-:Y:S08]  /*fe90*/  HMMA.16816.F32.BF16 R8, R204.reuse, R192, R8 ;  /* 0x000000c0cc08723c */ /* 0x040ff00000041808 */
[-C--:B------:R-:W-:Y:S08]  /*fea0*/  HMMA.16816.F32.BF16 R12, R204, R194.reuse, R12 ;  /* 0x000000c2cc0c723c */ /* 0x080ff0000004180c */
[C---:B------:R-:W-:Y:S01]  /*feb0*/  HMMA.16816.F32.BF16 R16, R172.reuse, R194, R16 ;  /* 0x000000c2ac10723c */ /* 0x040fe20000041810 */
[----:B------:R-:W2:Y:S07]  /*fec0*/  LDSM.16.M88.4 R192, [R230+0x5100] ;  /* 0x00510000e6c0783b */ /* 0x000eae0000000200 */
[-C--:B----4-:R-:W-:Y:S08]  /*fed0*/  HMMA.16816.F32.BF16 R20, R172, R208.reuse, R20 ;  /* 0x000000d0ac14723c */ /* 0x090ff00000041814 */
[C---:B------:R-:W-:Y:S08]  /*fee0*/  HMMA.16816.F32.BF16 R24, R204.reuse, R208, R24 ;  /* 0x000000d0cc18723c */ /* 0x040ff00000041818 */
[-C--:B------:R-:W-:Y:S08]  /*fef0*/  HMMA.16816.F32.BF16 R28, R204, R210.reuse, R28 ;  /* 0x000000d2cc1c723c */ /* 0x080ff0000004181c */
[C---:B------:R-:W-:Y:S01]  /*ff00*/  HMMA.16816.F32.BF16 R32, R172.reuse, R210, R32 ;  /* 0x000000d2ac20723c */ /* 0x040fe20000041820 */
[----:B------:R-:W4:Y:S07]  /*ff10*/  LDSM.16.M88.4 R208, [R230+0x5900] ;  /* 0x00590000e6d0783b */ /* 0x000f2e0000000200 */
[-C--:B---3--:R-:W-:Y:S08]  /*ff20*/  HMMA.16816.F32.BF16 R36, R172, R212.reuse, R36 ;  /* 0x000000d4ac24723c */ /* 0x088ff00000041824 */
[C---:B------:R-:W-:Y:S08]  /*ff30*/  HMMA.16816.F32.BF16 R40, R204.reuse, R212, R40 ;  /* 0x000000d4cc28723c */ /* 0x040ff00000041828 */
[-C--:B------:R-:W-:Y:S01]  /*ff40*/  HMMA.16816.F32.BF16 R44, R204, R214.reuse, R44 ;  /* 0x000000d6cc2c723c */ /* 0x080fe2000004182c */
[----:B------:R-:W-:Y:S07]  /*ff50*/  LDSM.16.M88.4 R204, [R229+0x1800] ;  /* 0x00180000e5cc783b */ /* 0x000fee0000000200 */
[----:B------:R-:W-:Y:S01]  /*ff60*/  HMMA.16816.F32.BF16 R48, R172, R214, R48 ;  /* 0x000000d6ac30723c */ /* 0x000fe20000041830 */
[----:B------:R-:W3:Y:S06]  /*ff70*/  LDSM.16.M88.4 R172, [R234+0xa100] ;  /* 0x00a10000eaac783b */ /* 0x000eec0000000200 */
[----:B------:R-:W3:Y:S01]  /*ff80*/  LDSM.16.M88.4 R212, [R236+0xc100] ;  /* 0x00c10000ecd4783b */ /* 0x000ee20000000200 */
[-C--:B-1----:R-:W-:Y:S08]  /*ff90*/  HMMA.16816.F32.BF16 R4, R196, R200.reuse, R4 ;  /* 0x000000c8c404723c */ /* 0x082ff00000041804 */
[C---:B------:R-:W-:Y:S08]  /*ffa0*/  HMMA.16816.F32.BF16 R8, R216.reuse, R200, R8 ;  /* 0x000000c8d808723c */ /* 0x040ff00000041808 */
[-C--:B------:R-:W-:Y:S08]  /*ffb0*/  HMMA.16816.F32.BF16 R12, R216, R202.reuse, R12 ;  /* 0x000000cad80c723c */ /* 0x080ff0000004180c */
[C---:B------:R-:W-:Y:S01]  /*ffc0*/  HMMA.16816.F32.BF16 R16, R196.reuse, R202, R16 ;  /* 0x000000cac410723c */ /* 0x040fe20000041810 */
[----:B------:R-:W1:Y:S01]  /*ffd0*/  LDSM.16.M88.4 R200, [R229+0x2800] ;  /* 0x00280000e5c8783b */ /* 0x000e620000000200 */
[----:B------:R-:W-:Y:S05]  /*ffe0*/  DEPBAR.LE SB0, 0x0 ;  /* 0x000080000000791a */ /* 0x000fea0000000000 */
[----:B------:R-:W-:Y:S01]  /*fff0*/  BAR.SYNC.DEFER_BLOCKING 0x0 ;  /* 0x0000000000007b1d */ /* 0x000fe20000010000 */
[-C--:B--2---:R-:W-:Y:S08]  /*10000*/  HMMA.16816.F32.BF16 R20, R196, R192.reuse, R20 ;  /* 0x000000c0c414723c */ /* 0x084ff00000041814 */
[C---:B------:R-:W-:Y:S08]  /*10010*/  HMMA.16816.F32.BF16 R24, R216.reuse, R192, R24 ;  /* 0x000000c0d818723c */ /* 0x040ff00000041818 */
[-C--:B------:R-:W-:Y:S08]  /*10020*/  HMMA.16816.F32.BF16 R28, R216, R194.reuse, R28 ;  /* 0x000000c2d81c723c */ /* 0x080ff0000004181c */
[C---:B------:R-:W-:Y:S08]  /*10030*/  HMMA.16816.F32.BF16 R32, R196.reuse, R194, R32 ;  /* 0x000000c2c420723c */ /* 0x040ff00000041820 */
[-C--:B----4-:R-:W-:Y:S08]  /*10040*/  HMMA.16816.F32.BF16 R36, R196, R208.reuse, R36 ;  /* 0x000000d0c424723c */ /* 0x090ff00000041824 */
[C---:B------:R-:W-:Y:S08]  /*10050*/  HMMA.16816.F32.BF16 R40, R216.reuse, R208, R40 ;  /* 0x000000d0d828723c */ /* 0x040ff00000041828 */
[-C--:B------:R-:W-:Y:S08]  /*10060*/  HMMA.16816.F32.BF16 R44, R216, R210.reuse, R44 ;  /* 0x000000d2d82c723c */ /* 0x080ff0000004182c */
[----:B------:R-:W-:Y:S08]  /*10070*/  HMMA.16816.F32.BF16 R48, R196, R210, R48 ;  /* 0x000000d2c430723c */ /* 0x000ff00000041830 */
        /* <DEDUP_REMOVED lines=42> */
[----:B------:R-:W-:Y:S04]  /*10320*/  SHFL.IDX PT, R172, R2, 0x1, 0x181f ;  /* 0x00381f0002ac7f89 */ /* 0x000fe800000e0000 */
[----:B------:R2:W-:Y:S04]  /*10330*/  SHFL.IDX PT, R169, R2, 0x2, 0x181f ;  /* 0x00581f0002a97f89 */ /* 0x0005e800000e0000 */
[----:B------:R-:W3:Y:S04]  /*10340*/  SHFL.IDX PT, R168, R0, RZ, 0x181f ;  /* 0x00181fff00a87589 */ /* 0x000ee800000e0000 */
[----:B------:R-:W4:Y:S04]  /*10350*/  SHFL.IDX PT, R171, R0, 0x1, 0x181f ;  /* 0x00381f0000ab7f89 */ /* 0x000f2800000e0000 */
[----:B------:R-:W5:Y:S01]  /*10360*/  SHFL.IDX PT, R0, R0, 0x2, 0x181f ;  /* 0x00581f0000007f89 */ /* 0x000f6200000e0000 */
[C---:B-1----:R-:W-:Y:S02]  /*10370*/  IADD3 R192, P1, R167.reuse, R246, RZ ;  /* 0x000000f6a7c07210 */ /* 0x042fe40007f3e0ff */
[-C--:B--2---:R-:W-:Y:S04]  /*10380*/  IADD3 R2, P0, R167, R248.reuse, RZ ;  /* 0x000000f8a7027210 */ /* 0x084fe80007f1e0ff */
[CC--:B---3--:R-:W-:Y:S01]  /*10390*/  IADD3.X R3, R168.reuse, R249.reuse, RZ, P0, !PT ;  /* 0x000000f9a8037210 */ /* 0x0c8fe200007fe4ff */
[----:B------:R-:W-:Y:S01]  /*103a0*/  IMAD.X R193, R168, 0x1, R247, P1 ;  /* 0x00000001a8c17824 */ /* 0x000fe200008e06f7 */
[C---:B------:R-:W-:Y:S02]  /*103b0*/  IADD3 R174, P0, R172.reuse, R248, RZ ;  /* 0x000000f8acae7210 */ /* 0x040fe40007f1e0ff */
[----:B------:R-:W-:Y:S01]  /*103c0*/  IADD3 R172, P2, R172, R246, RZ ;  /* 0x000000f6acac7210 */ /* 0x000fe20007f5e0ff */
[----:B------:R1:W-:Y:S01]  /*103d0*/  LDGSTS.E.BYPASS.LTC128B.128 [R244+0x3100], [R2.64], !P6 ;  /* 0x0310000002f47fae */ /* 0x0003e2000f101d54 */
[----:B------:R-:W-:Y:S01]  /*103e0*/  IADD3 R168, P1, R169, R248, RZ ;  /* 0x000000f8a9a87210 */ /* 0x000fe20007f3e0ff */
[C---:B----4-:R-:W-:Y:S02]  /*103f0*/  IMAD.X R175, R171.reuse, 0x1, R249, P0 ;  /* 0x00000001abaf7824 */ /* 0x050fe400000e06f9 */
[----:B------:R2:W-:Y:S01]  /*10400*/  LDGSTS.E.BYPASS.LTC128B.128 [R244+0x4900], [R192.64], !P5 ;  /* 0x04900000c0f47fae */ /* 0x0005e2000e901d54 */
[--C-:B------:R-:W-:Y:S03]  /*10410*/  IMAD.X R173, R171, 0x1, R247.reuse, P2 ;  /* 0x00000001abad7824 */ /* 0x100fe600010e06f7 */
[----:B------:R2:W-:Y:S04]  /*10420*/  LDGSTS.E.BYPASS.LTC128B.128 [R244+0x3900], [R174.64], !P6 ;  /* 0x03900000aef47fae */ /* 0x0005e8000f101d54 */
[----:B------:R2:W-:Y:S01]  /*10430*/  LDGSTS.E.BYPASS.LTC128B.128 [R244+0x5100], [R172.64], !P5 ;  /* 0x05100000acf47fae */ /* 0x0005e2000e901d54 */
[----:B-1----:R-:W-:Y:S02]  /*10440*/  IADD3 R2, P0, R169, R246, RZ ;  /* 0x000000f6a9027210 */ /* 0x002fe40007f1e0ff */
[C---:B-----5:R-:W-:Y:S03]  /*10450*/  IADD3.X R169, R0.reuse, R249, RZ, P1, !PT ;  /* 0x000000f900a97210 */ /* 0x060fe60000ffe4ff */
[----:B------:R-:W-:Y:S02]  /*10460*/  IMAD.X R3, R0, 0x1, R247, P0 ;  /* 0x0000000100037824 */ /* 0x000fe400000e06f7 */
[----:B------:R2:W-:Y:S04]  /*10470*/  LDGSTS.E.BYPASS.LTC128B.128 [R244+0x4100], [R168.64], !P6 ;  /* 0x04100000a8f47fae */ /* 0x0005e8000f101d54 */
[----:B------:R2:W-:Y:S02]  /*10480*/  LDGSTS.E.BYPASS.LTC128B.128 [R244+0x5900], [R2.64], !P5 ;  /* 0x0590000002f47fae */ /* 0x0005e4000e901d54 */
.L_x_2422:
[----:B--2---:R-:W2:Y:S01]  /*10490*/  LDL R3, [R1+0x1c] ;  /* 0x00001c0001037983 */ /* 0x004ea20000100800 */
        /* <DEDUP_REMOVED lines=14> */
[----:B------:R-:W1:Y:S01]  /*10580*/  SHFL.IDX PT, R3, R169, RZ, 0x1c1f ;  /* 0x001c1fffa9037589 */ /* 0x000e6200000e0000 */
[----:B------:R-:W-:Y:S04]  /*10590*/  IADD3 R0, -R2, 0x1, R0 ;  /* 0x0000000102007810 */ /* 0x000fe80007ffe100 */
[----:B------:R-:W-:Y:S04]  /*105a0*/  IADD3 R172, R0, -c[0x0][0x168], R172 ;  /* 0x80005a0000ac7a10 */ /* 0x000fe80007ffe0ac */
        /* <DEDUP_REMOVED lines=20> */
.L_x_2425:
[----:B------:R-:W-:Y:S04]  /*106f0*/  MOV R167, c[0x0][0x32c] ;  /* 0x0000cb0000a77a02 */ /* 0x000fe80000000f00 */
[----:B------:R-:W-:Y:S11]  /*10700*/  ISETP.NE.AND P0, PT, R167, 0x1, PT ;  /* 0x00000001a700780c */ /* 0x000ff60003f05270 */
[----:B------:R-:W-:Y:S02]  /*10710*/  @!UPT UIADD3 URZ, URZ, URZ, URZ ;  /* 0x0000003f3f3ff290 */ /* 0x000fe4000fffe03f */
[----:B------:R-:W-:Y:S05]  /*10720*/  @P0 IMAD.HI.U32 R167, R3, c[0x0][0x330], RZ ;  /* 0x0000cc0003a70a27 */ /* 0x000fea00078e00ff */
[----:B------:R-:W-:Y:S02]  /*10730*/  @P0 SHF.R.U32.HI R3, RZ, c[0x0][0x334], R167 ;  /* 0x0000cd00ff030a19 */ /* 0x000fe400000116a7 */
.L_x_2426:
[----:B------:R-:W-:Y:S05]  /*10740*/  BSYNC B0 ;  /* 0x0000000000007941 */ /* 0x000fea0003800000 */
.L_x_2424:
[----:B------:R-:W-:Y:S05]  /*10750*/  IMAD R3, R3, c[0x0][0x32c], R173 ;  /* 0x0000cb0003037a24 */ /* 0x000fea00078e02ad */
[----:B------:R-:W-:Y:S02]  /*10760*/  IADD3 R167, R3, c[0x0][0x32c], RZ ;  /* 0x0000cb0003a77a10 */ /* 0x000fe40007ffe0ff */
[----:B------:R-:W-:Y:S02]  /*10770*/  IMNMX R0, R0, R3, !PT ;  /* 0x0000000300007217 */ /* 0x000fe40007800200 */
[----:B------:R-:W-:Y:S02]  /*10780*/  IMNMX R2, R2, R167, PT ;  /* 0x000000a702027217 */ /* 0x000fe40003800200 */
.L_x_2423:
        /* <DEDUP_REMOVED lines=21> */
.L_x_2429:
[----:B------:R-:W-:Y:S04]  /*108e0*/  MOV R174, 0x1 ;  /* 0x0000000100ae7802 */ /* 0x000fe80000000f00 */
[----:B------:R-:W-:Y:S11]  /*108f0*/  ISETP.NE.AND P0, PT, R174, c[0x0][0x32c], PT ;  /* 0x0000cb00ae007a0c */ /* 0x000ff60003f05270 */
[----:B------:R-:W-:Y:S02]  /*10900*/  @!UPT UIADD3 URZ, URZ, URZ, URZ ;  /* 0x0000003f3f3ff290 */ /* 0x000fe4000fffe03f */
[----:B------:R-:W-:Y:S05]  /*10910*/  @P0 IMAD.HI.U32 R174, R168, c[0x0][0x330], RZ ;  /* 0x0000cc00a8ae0a27 */ /* 0x000fea00078e00ff */
[----:B------:R-:W-:Y:S02]  /*10920*/  @P0 SHF.R.U32.HI R168, RZ, c[0x0][0x334], R174 ;  /* 0x0000cd00ffa80a19 */ /* 0x000fe400000116ae */
.L_x_2430:
[----:B------:R-:W-:Y:S05]  /*10930*/  BSYNC B0 ;  /* 0x0000000000007941 */ /* 0x000fea0003800000 */
.L_x_2428:
[----:B------:R-:W-:Y:S05]  /*10940*/  IMAD R168, R168, c[0x0][0x32c], R173 ;  /* 0x0000cb00a8a87a24 */ /* 0x000fea00078e02ad */
[----:B------:R-:W-:Y:S02]  /*10950*/  IADD3 R174, R168, c[0x0][0x32c], RZ ;  /* 0x0000cb00a8ae7a10 */ /* 0x000fe40007ffe0ff */
[----:B------:R-:W-:Y:S02]  /*10960*/  IMNMX R3, R3, R168, !PT ;  /* 0x000000a803037217 */ /* 0x000fe40007800200 */
[----:B------:R-:W-:Y:S02]  /*10970*/  IMNMX R167, R167, R174, PT ;  /* 0x000000aea7a77217 */ /* 0x000fe40003800200 */
.L_x_2427:
[----:B------:R-:W-:Y:S02]  /*10980*/  UISETP.GE.AND UP2, UPT, UR28, 0x1, UPT ;  /* 0x000000011c00788c */ /* 0x000fe4000bf46270 */
        /* <DEDUP_REMOVED lines=23> */
[----:B------:R-:W1:Y:S01]  /*10b00*/  SHFL.IDX PT, R4, R169, 0x2, 0x1c1f ;  /* 0x005c1f00a9047f89 */ /* 0x000e6200000e0000 */
[C---:B------:R-:W-:Y:S01]  /*10b10*/  ISETP.LT.OR P0, PT, R2.reuse, 0xa, P0 ;  /* 0x0000000a0200780c */ /* 0x040fe20000701670 */
[----:B------:R-:W-:Y:S01]  /*10b20*/  UP2UR UR29, UPR, URZ, 0x40 ;  /* 0x000000403f1d7883 */ /* 0x000fe20008000000 */
[----:B------:R-:W-:Y:S01]  /*10b30*/  ISETP.LT.OR P1, PT, R2, 0x9, P1 ;  /* 0x000000090200780c */ /* 0x000fe20000f21670 */
[----:B------:R-:W-:Y:S01]  /*10b40*/  UP2UR UR5, UPR, URZ, 0x2 ;  /* 0x000000023f057883 */ /* 0x000fe20008000000 */
[----:B------:R-:W-:Y:S01]  /*10b50*/  FSEL R193, R17, -INF , !P0 ;  /* 0xff80000011c17808 */ /* 0x000fe20004000000 */
[----:B------:R-:W-:Y:S01]  /*10b60*/  UP2UR UR4, UPR, URZ, 0x1 ;  /* 0x000000013f047883 */ /* 0x000fe20008000000 */
[----:B------:R-:W-:Y:S01]  /*10b70*/  PLOP3.LUT P0, PT, PT, PT, UP5, 0x40, 0x0 ;  /* 0x000000000000781c */ /* 0x000fe20003f0e858 */
[----:B------:R-:W-:Y:S01]  /*10b80*/  UISETP.GE.AND UP1, UPT, UR28, 0x29, UPT ;  /* 0x000000291c00788c */ /* 0x000fe2000bf26270 */
        /* <DEDUP_REMOVED lines=55> */
.L_x_2433:
[----:B------:R-:W-:Y:S04]  /*10f00*/  MOV R5, c[0x0][0x32c] ;  /* 0x0000cb0000057a02 */ /* 0x000fe80000000f00 */
[----:B------:R-:W-:Y:S11]  /*10f10*/  ISETP.NE.AND P0, PT, R5, 0x1, PT ;  /* 0x000000010500780c */ /* 0x000ff60003f05270 */
[----:B------:R-:W-:Y:S02]  /*10f20*/  @!UPT UIADD3 URZ, URZ, URZ, URZ ;  /* 0x0000003f3f3ff290 */ /* 0x000fe4000fffe03f */
[----:B------:R-:W-:Y:S05]  /*10f30*/  @P0 IMAD.HI.U32 R5, R4, c[0x0][0x330], RZ ;  /* 0x0000cc0004050a27 */ /* 0x000fea00078e00ff */
[----:B------:R-:W-:Y:S02]  /*10f40*/  @P0 SHF.R.U32.HI R4, RZ, c[0x0][0x334], R5 ;  /* 0x0000cd00ff040a19 */ /* 0x000fe40000011605 */
.L_x_2434:
[----:B------:R-:W-:Y:S05]  /*10f50*/  BSYNC B0 ;  /* 0x0000000000007941 */ /* 0x000fea0003800000 */
.L_x_2432:
[----:B------:R-:W-:Y:S05]  /*10f60*/  IMAD R4, R4, c[0x0][0x32c], R173 ;  /* 0x0000cb0004047a24 */ /* 0x000fea00078e02ad */
[----:B------:R-:W-:Y:S02]  /*10f70*/  IADD3 R5, R4, c[0x0][0x32c], RZ ;  /* 0x0000cb0004057a10 */ /* 0x000fe40007ffe0ff */
[----:B------:R-:W-:Y:S02]  /*10f80*/  IMNMX R0, R0, R4, !PT ;  /* 0x0000000400007217 */ /* 0x000fe40007800200 */
[----:B------:R-:W-:Y:S02]  /*10f90*/  IMNMX R2, R2, R5, PT ;  /* 0x0000000502027217 */ /* 0x000fe40003800200 */
.L_x_2431:
[----:B------:R-:W-:Y:S02]  /*10fa0*/  UP2UR UR31, UPR, URZ, 0x8 ;  /* 0x000000083f1f7883 */ /* 0x000fe40008000000 */
[----:B------:R-:W-:Y:S02]  /*10fb0*/  UISETP.NE.AND UP3, UPT, UR26, URZ, UPT ;  /* 0x0000003f1a00728c */ /* 0x000fe4000bf65270 */
[----:B------:R-:W-:Y:S02]  /*10fc0*/  UP2UR UR32, UPR, URZ, 0x10 ;  /* 0x000000103f207883 */ /* 0x000fe40008000000 */
[----:B------:R-:W-:Y:S02]  /*10fd0*/  UISETP.NE.AND UP4, UPT, UR27, URZ, UPT ;  /* 0x0000003f1b00728c */ /* 0x000fe4000bf85270 */
[----:B------:R-:W-:Y:S01]  /*10fe0*/  PLOP3.LUT P0, PT, PT, PT, UP3, 0x40, 0x0 ;  /* 0x000000000000781c */ /* 0x000fe20003f0e838 */
[----:B------:R-:W-:Y:S02]  /*10ff0*/  UP2UR UR30, UPR, URZ, 0x4 ;  /* 0x000000043f1e7883 */ /* 0x000fe40008000000 */
[----:B------:R-:W-:Y:S01]  /*11000*/  UISETP.NE.AND UP2, UPT, UR25, URZ, UPT ;  /* 0x0000003f1900728c */ /* 0x000fe2000bf45270 */
[----:B------:R-:W-:Y:S01]  /*11010*/  ISETP.GT.AND P0, PT, R3, 0x1, P0 ;  /* 0x000000010300780c */ /* 0x000fe20000704270 */
[----:B------:R-:W-:Y:S01]  /*11020*/  UP2UR UR28, UPR, URZ, 0x1 ;  /* 0x000000013f1c7883 */ /* 0x000fe20008000000 */
[----:B------:R-:W-:Y:S01]  /*11030*/  PLOP3.LUT P2, PT, PT, PT, UP4, 0x40, 0x0 ;  /* 0x000000000000781c */ /* 0x000fe20003f4e848 */
[----:B------:R-:W-:Y:S01]  /*11040*/  UISETP.NE.AND UP0, UPT, UR4, URZ, UPT ;  /* 0x0000003f0400728c */ /* 0x000fe2000bf05270 */
[----:B------:R-:W-:Y:S01]  /*11050*/  ISETP.LT.OR P0, PT, R167, 0x2, P0 ;  /* 0x00000002a700780c */ /* 0x000fe20000701670 */
[----:B------:R-:W-:Y:S01]  /*11060*/  UP2UR UR29, UPR, URZ, 0x2 ;  /* 0x000000023f1d7883 */ /* 0x000fe20008000000 */
[----:B------:R-:W-:Y:S01]  /*11070*/  ISETP.GT.AND P2, PT, R3, RZ, P2 ;  /* 0x000000ff0300720c */ /* 0x000fe20001744270 */
[----:B------:R-:W-:Y:S01]  /*11080*/  UISETP.NE.AND UP1, UPT, UR5, URZ, UPT ;  /* 0x0000003f0500728c */ /* 0x000fe2000bf25270 */
[----:B------:R-:W-:Y:S01]  /*11090*/  PLOP3.LUT P1, PT, PT, PT, UP2, 0x40, 0x0 ;  /* 0x000000000000781c */ /* 0x000fe20003f2e828 */
[----:B------:R-:W-:Y:S01]  /*110a0*/  UISETP.NE.AND UP4, UPT, UR32, URZ, UPT ;  /* 0x0000003f2000728c */ /* 0x000fe2000bf85270 */
[----:B------:R-:W-:Y:S01]  /*110b0*/  FSEL R17, R7, -INF , !P0 ;  /* 0xff80000007117808 */ /* 0x000fe20004000000 */
[----:B------:R-:W-:Y:S01]  /*110c0*/  UISETP.NE.AND UP3, UPT, UR31, URZ, UPT ;  /* 0x0000003f1f00728c */ /* 0x000fe2000bf65270 */
[----:B------:R-:W-:Y:S01]  /*110d0*/  PLOP3.LUT P0, PT, PT, PT, UP0, 0x40, 0x0 ;  /* 0x000000000000781c */ /* 0x000fe20003f0e808 */
[----:B------:R-:W-:Y:S01]  /*110e0*/  UISETP.NE.AND UP0, UPT, UR28, URZ, UPT ;  /* 0x0000003f1c00728c */ /* 0x000fe2000bf05270 */
[----:B------:R-:W-:Y:S01]  /*110f0*/  ISETP.LT.OR P2, PT, R167, 0x1, P2 ;  /* 0x00000001a700780c */ /* 0x000fe20001741670 */
[----:B------:R-:W-:Y:S01]  /*11100*/  UP2UR UR28, UPR, URZ, 0x40 ;  /* 0x000000403f1c7883 */ /* 0x000fe20008000000 */
[C---:B------:R-:W-:Y:S01]  /*11110*/  ISETP.GT.AND P1, PT, R3.reuse, 0x8, P1 ;  /* 0x000000080300780c */ /* 0x040fe20000f24270 */
[----:B------:R-:W-:Y:S01]  /*11120*/  UISETP.NE.AND UP2, UPT, UR30, URZ, UPT ;  /* 0x0000003f1e00728c */ /* 0x000fe2000bf45270 */
[----:B------:R-:W-:Y:S02]  /*11130*/  ISETP.GT.AND P0, PT, R3, 0x10, P0 ;  /* 0x000000100300780c */ /* 0x000fe40000704270 */
[----:B------:R-:W-:Y:S02]  /*11140*/  FSEL R6, R6, -INF , !P2 ;  /* 0xff80000006067808 */ /* 0x000fe40005000000 */
[----:B------:R-:W-:Y:S01]  /*11150*/  PLOP3.LUT P2, PT, PT, PT, UP1, 0x40, 0x0 ;  /* 0x000000000000781c */ /* 0x000fe20003f4e818 */
[----:B------:R-:W-:Y:S01]  /*11160*/  UISETP.NE.AND UP1, UPT, UR29, URZ, UPT ;  /* 0x0000003f1d00728c */ /* 0x000fe2000bf25270 */
[C---:B------:R-:W-:Y:S02]  /*11170*/  ISETP.LT.OR P1, PT, R167.reuse, 0x9, P1 ;  /* 0x00000009a700780c */ /* 0x040fe40000f21670 */
[----:B------:R-:W-:Y:S02]  /*11180*/  ISETP.LT.OR P0, PT, R167, 0x11, P0 ;  /* 0x00000011a700780c */ /* 0x000fe40000701670 */
[----:B------:R-:W-:Y:S02]  /*11190*/  ISETP.GT.AND P2, PT, R3, 0x9, P2 ;  /* 0x000000090300780c */ /* 0x000fe40001744270 */
[----:B------:R-:W-:Y:S02]  /*111a0*/  FSEL R18, R18, -INF , !P1 ;  /* 0xff80000012127808 */ /* 0x000fe40004800000 */
[----:B------:R-:W-:Y:S01]  /*111b0*/  PLOP3.LUT P1, PT, PT, PT, UP6, 0x40, 0x0 ;  /* 0x000000000000781c */ /* 0x000fe20003f2e868 */
[----:B------:R-:W-:Y:S01]  /*111c0*/  UISETP.NE.AND UP6, UPT, UR4, URZ, UPT ;  /* 0x0000003f0400728c */ /* 0x000fe2000bfc5270 */
[----:B------:R-:W-:Y:S02]  /*111d0*/  FSEL R195, R22, -INF , !P0 ;  /* 0xff80000016c37808 */ /* 0x000fe40004000000 */
[----:B------:R-:W-:Y:S01]  /*111e0*/  PLOP3.LUT P0, PT, PT, PT, UP4, 0x40, 0x0 ;  /* 0x000000000000781c */ /* 0x000fe20003f0e848 */
[----:B------:R-:W-:Y:S01]  /*111f0*/  UP2UR UR29, UPR, URZ, 0x40 ;  /* 0x000000403f1d7883 */ /* 0x000fe20008000000 */
[----:B------:R-:W-:Y:S01]  /*11200*/  ISETP.LT.OR P2, PT, R167, 0xa, P2 ;  /* 0x0000000aa700780c */ /* 0x000fe20001741670 */
[----:B------:R-:W-:Y:S01]  /*11210*/  UISETP.NE.AND UP6, UPT, UR5, URZ, UPT ;  /* 0x0000003f0500728c */ /* 0x000fe2000bfc5270 */
[C---:B------:R-:W-:Y:S02]  /*11220*/  ISETP.GT.AND P1, PT, R3.reuse, 0x11, P1 ;  /* 0x000000110300780c */ /* 0x040fe40000f24270 */
[----:B------:R-:W-:Y:S01]  /*11230*/  ISETP.GT.AND P0, PT, R3, 0x19, P0 ;  /* 0x000000190300780c */ /* 0x000fe20000704270 */
[----:B------:R-:W-:Y:S01]  /*11240*/  UP2UR UR30, UPR, URZ, 0x40 ;  /* 0x000000403f1e7883 */ /* 0x000fe20008000000 */
[----:B------:R-:W-:Y:S01]  /*11250*/  FSEL R19, R19, -INF , !P2 ;  /* 0xff80000013137808 */ /* 0x000fe20005000000 */
[----:B------:R-:W-:Y:S01]  /*11260*/  UISETP.NE.AND UP6, UPT, UR25, URZ, UPT ;  /* 0x0000003f1900728c */ /* 0x000fe2000bfc5270 */
[----:B------:R-:W-:Y:S02]  /*11270*/  PLOP3.LUT P2, PT, PT, PT, UP5, 0x40, 0x0 ;  /* 0x000000000000781c */ /* 0x000fe40003f4e858 */
[C---:B------:R-:W-:Y:S01]  /*11280*/  ISETP.LT.OR P1, PT, R167.reuse, 0x12, P1 ;  /* 0x00000012a700780c */ /* 0x040fe20000f21670 */
[----:B------:R-:W-:Y:S01]  /*11290*/  UP2UR UR31, UPR, URZ, 0x40 ;  /* 0x000000403f1f7883 */ /* 0x000fe20008000000 */
[----:B------:R-:W-:Y:S01]  /*112a0*/  ISETP.LT.OR P0, PT, R167, 0x1a, P0 ;  /* 0x0000001aa700780c */ /* 0x000fe20000701670 */
[----:B------:R-:W-:Y:S01]  /*112b0*/  UISETP.NE.AND UP6, UPT, UR26, URZ, UPT ;  /* 0x0000003f1a00728c */ /* 0x000fe2000bfc5270 */
[----:B------:R-:W-:Y:S02]  /*112c0*/  ISETP.GT.AND P2, PT, R3, 0x18, P2 ;  /* 0x000000180300780c */ /* 0x000fe40001744270 */
[----:B------:R-:W-:Y:S01]  /*112d0*/  FSEL R197, R23, -INF , !P1 ;  /* 0xff80000017c57808 */ /* 0x000fe20004800000 */
[----:B------:R-:W-:Y:S01]  /*112e0*/  UP2UR UR32, UPR, URZ, 0x40 ;  /* 0x000000403f207883 */ /* 0x000fe20008000000 */
[----:B------:R-:W-:Y:S01]  /*112f0*/  PLOP3.LUT P1, PT, PT, PT, UP3, 0x40, 0x0 ;  /* 0x000000000000781c */ /* 0x000fe20003f2e838 */
[----:B------:R-:W-:Y:S01]  /*11300*/  UISETP.NE.AND UP6, UPT, UR27, URZ, UPT ;  /* 0x0000003f1b00728c */ /* 0x000fe2000bfc5270 */
[----:B------:R-:W-:Y:S02]  /*11310*/  FSEL R200, R35, -INF , !P0 ;  /* 0xff80000023c87808 */ /* 0x000fe40004000000 */
[----:B------:R-:W-:Y:S02]  /*11320*/  PLOP3.LUT P0, PT, PT, PT, UP2, 0x40, 0x0 ;  /* 0x000000000000781c */ /* 0x000fe40003f0e828 */
[----:B------:R-:W-:Y:S02]  /*11330*/  ISETP.LT.OR P2, PT, R167, 0x19, P2 ;  /* 0x00000019a700780c */ /* 0x000fe40001741670 */
[C---:B------:R-:W-:Y:S02]  /*11340*/  ISETP.GT.AND P1, PT, R3.reuse, 0x20, P1 ;  /* 0x000000200300780c */ /* 0x040fe40000f24270 */
[----:B------:R-:W-:Y:S02]  /*11350*/  ISETP.GT.AND P0, PT, R3, 0x21, P0 ;  /* 0x000000210300780c */ /* 0x000fe40000704270 */
[----:B------:R-:W-:Y:S02]  /*11360*/  FSEL R198, R34, -INF , !P2 ;  /* 0xff80000022c67808 */ /* 0x000fe40005000000 */
[----:B------:R-:W-:Y:S02]  /*11370*/  PLOP3.LUT P2, PT, PT, PT, UP1, 0x40, 0x0 ;  /* 0x000000000000781c */ /* 0x000fe40003f4e818 */
[C---:B------:R-:W-:Y:S02]  /*11380*/  ISETP.LT.OR P1, PT, R167.reuse, 0x21, P1 ;  /* 0x00000021a700780c */ /* 0x040fe40000f21670 */
        /* <DEDUP_REMOVED lines=9> */
[----:B------:R-:W-:Y:S01]  /*11420*/  FSEL R210, R50, -INF , !P2 ;  /* 0xff80000032d27808 */ /* 0x000fe20005000000 */
[----:B------:R-:W1:Y:S01]  /*11430*/  SHFL.IDX PT, R3, R169, 0x3, 0x1c1f ;  /* 0x007c1f00a9037f89 */ /* 0x000e6200000e0000 */
        /* <DEDUP_REMOVED lines=75> */
.L_x_2437:
[----:B------:R-:W-:Y:S04]  /*118f0*/  MOV R4, c[0x0][0x32c] ;  /* 0x0000cb0000047a02 */ /* 0x000fe80000000f00 */
[----:B------:R-:W-:Y:S11]  /*11900*/  ISETP.NE.AND P0, PT, R4, 0x1, PT ;  /* 0x000000010400780c */ /* 0x000ff60003f05270 */
[----:B------:R-:W-:Y:S02]  /*11910*/  @!UPT UIADD3 URZ, URZ, URZ, URZ ;  /* 0x0000003f3f3ff290 */ /* 0x000fe4000fffe03f */
[----:B------:R-:W-:Y:S05]  /*11920*/  @P0 IMAD.HI.U32 R4, R3, c[0x0][0x330], RZ ;  /* 0x0000cc0003040a27 */ /* 0x000fea00078e00ff */
[----:B------:R-:W-:Y:S02]  /*11930*/  @P0 SHF.R.U32.HI R3, RZ, c[0x0][0x334], R4 ;  /* 0x0000cd00ff030a19 */ /* 0x000fe40000011604 */
.L_x_2438:
[----:B------:R-:W-:Y:S05]  /*11940*/  BSYNC B0 ;  /* 0x0000000000007941 */ /* 0x000fea0003800000 */
.L_x_2436:
[----:B------:R-:W-:Y:S05]  /*11950*/  IMAD R173, R3, c[0x0][0x32c], R173 ;  /* 0x0000cb0003ad7a24 */ /* 0x000fea00078e02ad */
[----:B------:R-:W-:Y:S02]  /*11960*/  IADD3 R3, R173, c[0x0][0x32c], RZ ;  /* 0x0000cb00ad037a10 */ /* 0x000fe40007ffe0ff */
[----:B------:R-:W-:Y:S02]  /*11970*/  IMNMX R0, R0, R173, !PT ;  /* 0x000000ad00007217 */ /* 0x000fe40007800200 */
[----:B------:R-:W-:Y:S02]  /*11980*/  IMNMX R2, R2, R3, PT ;  /* 0x0000000302027217 */ /* 0x000fe40003800200 */
.L_x_2435:
        /* <DEDUP_REMOVED lines=33> */
[----:B------:R-:W-:Y:S01]  /*11ba0*/  UISETP.NE.AND UP3, UPT, UR27, URZ, UPT ;  /* 0x0000003f1b00728c */ /* 0x000fe2000bf65270 */
[----:B------:R-:W-:Y:S02]  /*11bb0*/  FMNMX.FTZ R169, R217, R169, !PT ;  /* 0x000000a9d9a97209 */ /* 0x000fe40007810000 */
[----:B------:R-:W-:Y:S02]  /*11bc0*/  FMNMX.FTZ R3, R210, R3, !PT ;  /* 0x00000003d2037209 */ /* 0x000fe40007810000 */
[----:B------:R-:W-:Y:S01]  /*11bd0*/  FMNMX.FTZ R4, R8, R166, !PT ;  /* 0x000000a608047209 */ /* 0x000fe20007810000 */
[----:B------:R-:W1:Y:S01]  /*11be0*/  SHFL.BFLY PT, R5, R169, 0x2, 0x1f ;  /* 0x0c401f00a9057f89 */ /* 0x000e6200000e0000 */
[----:B------:R-:W-:Y:S02]  /*11bf0*/  ISETP.GT.AND P2, PT, R0, 0x1, P2 ;  /* 0x000000010000780c */ /* 0x000fe40001744270 */
[----:B------:R-:W-:Y:S02]  /*11c00*/  FMNMX.FTZ R3, R214, R3, !PT ;  /* 0x00000003d6037209 */ /* 0x000fe40007810000 */
[----:B------:R-:W-:Y:S02]  /*11c10*/  FMNMX.FTZ R4, R16, R4, !PT ;  /* 0x0000000410047209 */ /* 0x000fe40007810000 */
[----:B------:R-:W-:Y:S01]  /*11c20*/  ISETP.LT.OR P2, PT, R2, 0x2, P2 ;  /* 0x000000020200780c */ /* 0x000fe20001741670 */
[----:B------:R-:W2:Y:S01]  /*11c30*/  SHFL.BFLY PT, R168, R3, 0x2, 0x1f ;  /* 0x0c401f0003a87f89 */ /* 0x000ea200000e0000 */
        /* <DEDUP_REMOVED lines=13> */
[----:B------:R-:W-:Y:S02]  /*11d10*/  FMNMX.FTZ R4, R204, R4, !PT ;  /* 0x00000004cc047209 */ /* 0x000fe40007810000 */
[----:B-1----:R-:W-:Y:S02]  /*11d20*/  FMNMX.FTZ R169, R169, R5, !PT ;  /* 0x00000005a9a97209 */ /* 0x002fe40007810000 */
[----:B--2---:R-:W-:Y:S02]  /*11d30*/  FMNMX.FTZ R168, R3, R168, !PT ;  /* 0x000000a803a87209 */ /* 0x004fe40007810000 */
[----:B------:R-:W-:Y:S01]  /*11d40*/  FMNMX.FTZ R3, R211, R4, !PT ;  /* 0x00000004d3037209 */ /* 0x000fe20007810000 */
[----:B------:R-:W1:Y:S01]  /*11d50*/  SHFL.BFLY PT, R5, R169, 0x1, 0x1f ;  /* 0x0c201f00a9057f89 */ /* 0x000e6200000e0000 */
[----:B------:R-:W-:Y:S02]  /*11d60*/  ISETP.GT.AND P0, PT, R0, 0x8, P0 ;  /* 0x000000080000780c */ /* 0x000fe40000704270 */
[----:B------:R-:W-:Y:S02]  /*11d70*/  FMNMX.FTZ R3, R212, R3, !PT ;  /* 0x00000003d4037209 */ /* 0x000fe40007810000 */
[----:B------:R-:W-:Y:S02]  /*11d80*/  ISETP.LT.OR P0, PT, R2, 0x9, P0 ;  /* 0x000000090200780c */ /* 0x000fe40000701670 */
[----:B------:R-:W-:Y:S01]  /*11d90*/  FMNMX.FTZ R3, R213, R3, !PT ;  /* 0x00000003d5037209 */ /* 0x000fe20007810000 */
[----:B------:R-:W-:Y:S01]  /*11da0*/  SHFL.BFLY PT, R9, R168, 0x1, 0x1f ;  /* 0x0c201f00a8097f89 */ /* 0x000fe200000e0000 */
[----:B------:R-:W-:Y:S02]  /*11db0*/  FSEL R14, R14, -INF , !P0 ;  /* 0xff8000000e0e7808 */ /* 0x000fe40004000000 */
[----:B------:R-:W-:Y:S02]  /*11dc0*/  PLOP3.LUT P0, PT, PT, PT, UP6, 0x40, 0x0 ;  /* 0x000000000000781c */ /* 0x000fe40003f0e868 */
[----:B------:R-:W-:Y:S02]  /*11dd0*/  FMNMX.FTZ R3, R216, R3, !PT ;  /* 0x00000003d8037209 */ /* 0x000fe40007810000 */
[----:B------:R-:W-:Y:S01]  /*11de0*/  PLOP3.LUT P1, PT, PT, PT, UP4, 0x40, 0x0 ;  /* 0x000000000000781c */ /* 0x000fe20003f2e848 */
[----:B------:R-:W-:Y:S01]  /*11df0*/  UISETP.NE.AND UP4, UPT, UR28, URZ, UPT ;  /* 0x0000003f1c00728c */ /* 0x000fe2000bf85270 */
[C---:B------:R-:W-:Y:S01]  /*11e00*/  ISETP.GT.AND P0, PT, R0.reuse, 0x11, P0 ;  /* 0x000000110000780c */ /* 0x040fe20000704270 */
[----:B------:R-:W2:Y:S01]  /*11e10*/  SHFL.BFLY PT, R7, R3, 0x2, 0x1f ;  /* 0x0c401f0003077f89 */ /* 0x000ea200000e0000 */
[----:B------:R-:W-:Y:S02]  /*11e20*/  ISETP.GT.AND P1, PT, R0, RZ, P1 ;  /* 0x000000ff0000720c */ /* 0x000fe40000f24270 */
[C---:B------:R-:W-:Y:S02]  /*11e30*/  ISETP.LT.OR P0, PT, R2.reuse, 0x12, P0 ;  /* 0x000000120200780c */ /* 0x040fe40000701670 */
[----:B------:R-:W-:Y:S02]  /*11e40*/  ISETP.LT.OR P1, PT, R2, 0x1, P1 ;  /* 0x000000010200780c */ /* 0x000fe40000f21670 */
[----:B-1----:R-:W-:Y:S02]  /*11e50*/  FMNMX.FTZ R169, R169, R5, !PT ;  /* 0x00000005a9a97209 */ /* 0x002fe40007810000 */
[----:B------:R-:W-:Y:S02]  /*11e60*/  FSEL R44, R27, -INF , !P0 ;  /* 0xff8000001b2c7808 */ /* 0x000fe40004000000 */
[C---:B------:R-:W-:Y:S01]  /*11e70*/  FSETP.NEU.FTZ.AND P2, PT, R169.reuse, -INF , PT ;  /* 0xff800000a900780b */ /* 0x040fe20003f5d000 */
[----:B------:R-:W-:Y:S01]  /*11e80*/  FMUL.FTZ R23, R169, c[0x0][0x2d0] ;  /* 0x0000b400a9177a20 */ /* 0x000fe20000410000 */
[----:B------:R-:W-:Y:S02]  /*11e90*/  PLOP3.LUT P0, PT, PT, PT, UP4, 0x40, 0x0 ;  /* 0x000000000000781c */ /* 0x000fe40003f0e848 */
[----:B------:R-:W-:Y:S02]  /*11ea0*/  FSEL R10, R10, -INF , !P1 ;  /* 0xff8000000a0a7808 */ /* 0x000fe40004800000 */
[----:B------:R-:W-:Y:S02]  /*11eb0*/  FSEL R23, R23, RZ, P2 ;  /* 0x000000ff17177208 */ /* 0x000fe40001000000 */
[----:B------:R-:W-:Y:S01]  /*11ec0*/  PLOP3.LUT P1, PT, PT, PT, UP1, 0x40, 0x0 ;  /* 0x000000000000781c */ /* 0x000fe20003f2e818 */
[----:B------:R-:W-:Y:S01]  /*11ed0*/  UISETP.NE.AND UP1, UPT, UR25, URZ, UPT ;  /* 0x0000003f1900728c */ /* 0x000fe2000bf25270 */
[----:B------:R-:W-:Y:S01]  /*11ee0*/  ISETP.GT.AND P0, PT, R0, 0x19, P0 ;  /* 0x000000190000780c */ /* 0x000fe20000704270 */
[--C-:B------:R-:W-:Y:S01]  /*11ef0*/  FFMA.FTZ R4, R174, c[0x0][0x2d0], -R23.reuse ;  /* 0x0000b400ae047a23 */ /* 0x100fe20000010817 */
[----:B------:R-:W-:Y:S01]  /*11f00*/  ISETP.GT.AND P1, PT, R0, 0x9, P1 ;  /* 0x000000090000780c */ /* 0x000fe20000f24270 */
[--C-:B------:R-:W-:Y:S01]  /*11f10*/  FFMA.FTZ R40, R196, c[0x0][0x2d0], -R23.reuse ;  /* 0x0000b400c4287a23 */ /* 0x100fe20000010817 */
[C---:B------:R-:W-:Y:S01]  /*11f20*/  ISETP.LT.OR P0, PT, R2.reuse, 0x1a, P0 ;  /* 0x0000001a0200780c */ /* 0x040fe20000701670 */
[----:B------:R1:W-:Y:S01]  /*11f30*/  MUFU.EX2 R32, R4 ;  /* 0x0000000400207308 */ /* 0x0003e20000000800 */
[----:B------:R-:W-:Y:S02]  /*11f40*/  ISETP.LT.OR P1, PT, R2, 0xa, P1 ;  /* 0x0000000a0200780c */ /* 0x000fe40000f21670 */
[----:B------:R-:W-:Y:S02]  /*11f50*/  FSEL R171, R31, -INF , !P0 ;  /* 0xff8000001fab7808 */ /* 0x000fe40004000000 */
[----:B------:R-:W-:Y:S02]  /*11f60*/  PLOP3.LUT P0, PT, PT, PT, UP3, 0x40, 0x0 ;  /* 0x000000000000781c */ /* 0x000fe40003f0e838 */
[----:B------:R-:W-:Y:S02]  /*11f70*/  FSEL R15, R15, -INF , !P1 ;  /* 0xff8000000f0f7808 */ /* 0x000fe40004800000 */
[----:B------:R-:W-:Y:S01]  /*11f80*/  PLOP3.LUT P1, PT, PT, PT, UP5, 0x40, 0x0 ;  /* 0x000000000000781c */ /* 0x000fe20003f2e858 */
[----:B------:R-:W-:Y:S01]  /*11f90*/  MUFU.EX2 R251, R40 ;  /* 0x0000002800fb7308 */ /* 0x000fe20000000800 */
[C---:B------:R-:W-:Y:S02]  /*11fa0*/  ISETP.GT.AND P0, PT, R0.reuse, 0x20, P0 ;  /* 0x000000200000780c */ /* 0x040fe40000704270 */
[----:B------:R-:W-:Y:S02]  /*11fb0*/  ISETP.GT.AND P1, PT, R0, 0x18, P1 ;  /* 0x000000180000780c */ /* 0x000fe40000f24270 */
[----:B--2---:R-:W-:Y:S02]  /*11fc0*/  FMNMX.FTZ R3, R3, R7, !PT ;  /* 0x0000000703037209 */ /* 0x004fe40007810000 */
[C---:B------:R-:W-:Y:S02]  /*11fd0*/  ISETP.LT.OR P0, PT, R2.reuse, 0x21, P0 ;  /* 0x000000210200780c */ /* 0x040fe40000701670 */
[----:B------:R-:W-:Y:S01]  /*11fe0*/  ISETP.LT.OR P1, PT, R2, 0x19, P1 ;  /* 0x000000190200780c */ /* 0x000fe20000f21670 */
[----:B------:R-:W2:Y:S01]  /*11ff0*/  SHFL.BFLY PT, R167, R3, 0x1, 0x1f ;  /* 0x0c201f0003a77f89 */ /* 0x000ea200000e0000 */
[----:B------:R-:W-:Y:S02]  /*12000*/  FSEL R172, R42, -INF , !P0 ;  /* 0xff8000002aac7808 */ /* 0x000fe40004000000 */
[----:B------:R-:W-:Y:S01]  /*12010*/  FMNMX.FTZ R5, R10, R170, !PT ;  /* 0x000000aa0a057209 */ /* 0x000fe20007810000 */
[--C-:B-1----:R-:W-:Y:S01]  /*12020*/  FFMA.FTZ R4, R175, c[0x0][0x2d0], -R23.reuse ;  /* 0x0000b400af047a23 */ /* 0x102fe20000010817 */
[----:B------:R-:W-:Y:S02]  /*12030*/  FSEL R45, R30, -INF , !P1 ;  /* 0xff8000001e2d7808 */ /* 0x000fe40004800000 */
[----:B------:R-:W-:Y:S01]  /*12040*/  PLOP3.LUT P1, PT, PT, PT, UP2, 0x40, 0x0 ;  /* 0x000000000000781c */ /* 0x000fe20003f2e828 */
[----:B------:R1:W-:Y:S01]  /*12050*/  MUFU.EX2 R24, R4 ;  /* 0x0000000400187308 */ /* 0x0003e20000000800 */
[----:B------:R-:W-:Y:S01]  /*12060*/  FMNMX.FTZ R5, R11, R5, !PT ;  /* 0x000000050b057209 */ /* 0x000fe20007810000 */
[----:B------:R-:W-:Y:S01]  /*12070*/  LDSM.16.MT88.4 R28, [R225+0x100] ;  /* 0x00010000e11c783b */ /* 0x000fe20000004200 */
[----:B------:R-:W-:Y:S02]  /*12080*/  ISETP.GT.AND P1, PT, R0, 0x21, P1 ;  /* 0x000000210000780c */ /* 0x000fe40000f24270 */
[----:B------:R-:W-:Y:S02]  /*12090*/  PLOP3.LUT P0, PT, PT, PT, UP1, 0x40, 0x0 ;  /* 0x000000000000781c */ /* 0x000fe40003f0e818 */
[----:B------:R-:W-:Y:S02]  /*120a0*/  FMNMX.FTZ R168, R168, R9, !PT ;  /* 0x00000009a8a87209 */ /* 0x000fe40007810000 */
[----:B------:R-:W-:Y:S02]  /*120b0*/  FMNMX.FTZ R5, R14, R5, !PT ;  /* 0x000000050e057209 */ /* 0x000fe40007810000 */
[----:B------:R-:W-:Y:S01]  /*120c0*/  ISETP.LT.OR P1, PT, R2, 0x22, P1 ;  /* 0x000000220200780c */ /* 0x000fe20000f21670 */
[----:B------:R-:W-:Y:S01]  /*120d0*/  FMUL.FTZ R48, R168, c[0x0][0x2d0] ;  /* 0x0000b400a8307a20 */ /* 0x000fe20000410000 */
[----:B------:R-:W-:Y:S02]  /*120e0*/  ISETP.GT.AND P0, PT, R0, 0x28, P0 ;  /* 0x000000280000780c */ /* 0x000fe40000704270 */
[----:B------:R-:W-:Y:S02]  /*120f0*/  FMNMX.FTZ R5, R15, R5, !PT ;  /* 0x000000050f057209 */ /* 0x000fe40007810000 */
[----:B------:R-:W-:Y:S02]  /*12100*/  FSEL R174, R43, -INF , !P1 ;  /* 0xff8000002bae7808 */ /* 0x000fe40004800000 */
[----:B------:R-:W-:Y:S02]  /*12110*/  FSETP.NEU.FTZ.AND P1, PT, R168, -INF , PT ;  /* 0xff800000a800780b */ /* 0x000fe40003f3d000 */
[----:B------:R-:W-:Y:S02]  /*12120*/  ISETP.LT.OR P0, PT, R2, 0x29, P0 ;  /* 0x000000290200780c */ /* 0x000fe40000701670 */
[----:B------:R-:W-:Y:S01]  /*12130*/  FMNMX.FTZ R5, R41, R5, !PT ;  /* 0x0000000529057209 */ /* 0x000fe20007810000 */
[--C-:B-1----:R-:W-:Y:S01]  /*12140*/  FFMA.FTZ R4, R192, c[0x0][0x2d0], -R23.reuse ;  /* 0x0000b400c0047a23 */ /* 0x102fe20000010817 */
[----:B------:R-:W-:Y:S02]  /*12150*/  FSEL R48, R48, RZ, P1 ;  /* 0x000000ff30307208 */ /* 0x000fe40000800000 */
[----:B------:R-:W-:Y:S01]  /*12160*/  FSEL R173, R46, -INF , !P0 ;  /* 0xff8000002ead7808 */ /* 0x000fe20004000000 */
[----:B------:R1:W3:Y:S01]  /*12170*/  MUFU.EX2 R21, R4 ;  /* 0x0000000400157308 */ /* 0x0002e20000000800 */
[----:B------:R-:W-:Y:S01]  /*12180*/  PLOP3.LUT P0, PT, PT, PT, UP0, 0x40, 0x0 ;  /* 0x000000000000781c */ /* 0x000fe20003f0e808 */
[--C-:B------:R-:W-:Y:S01]  /*12190*/  FFMA.FTZ R40, R195, c[0x0][0x2d0], -R48.reuse ;  /* 0x0000b400c3287a23 */ /* 0x100fe20000010830 */
[----:B------:R-:W-:Y:S01]  /*121a0*/  FMNMX.FTZ R5, R44, R5, !PT ;  /* 0x000000052c057209 */ /* 0x000fe20007810000 */
[----:B------:R-:W-:Y:S01]  /*121b0*/  UISETP.GT.AND UP0, UPT, UR24, UR8, UPT ;  /* 0x000000081800728c */ /* 0x000fe2000bf04270 */
[----:B------:R-:W-:Y:S01]  /*121c0*/  ISETP.GT.AND P0, PT, R0, 0x29, P0 ;  /* 0x000000290000780c */ /* 0x000fe20000704270 */
[----:B------:R-:W-:Y:S01]  /*121d0*/  UIADD3 UR24, UR24, -0x1, URZ ;  /* 0xffffffff18187890 */ /* 0x000fe2000fffe03f */
[----:B--2---:R-:W-:Y:S01]  /*121e0*/  FMNMX.FTZ R167, R3, R167, !PT ;  /* 0x000000a703a77209 */ /* 0x004fe20007810000 */
[--C-:B------:R-:W-:Y:S01]  /*121f0*/  FFMA.FTZ R3, R19, c[0x0][0x2d0], -R48.reuse ;  /* 0x0000b40013037a23 */ /* 0x100fe20000010830 */
[----:B------:R-:W-:Y:S01]  /*12200*/  ISETP.LT.OR P0, PT, R2, 0x2a, P0 ;  /* 0x0000002a0200780c */ /* 0x000fe20000701670 */
[--C-:B------:R-:W-:Y:S01]  /*12210*/  FFMA.FTZ R2, R17, c[0x0][0x2d0], -R48.reuse ;  /* 0x0000b40011027a23 */ /* 0x100fe20000010830 */
[----:B------:R2:W-:Y:S01]  /*12220*/  MUFU.EX2 R250, R40 ;  /* 0x0000002800fa7308 */ /* 0x0005e20000000800 */
[----:B------:R-:W-:Y:S01]  /*12230*/  FMUL.FTZ R49, R167, c[0x0][0x2d0] ;  /* 0x0000b400a7317a20 */ /* 0x000fe20000410000 */
[----:B------:R-:W-:Y:S02]  /*12240*/  FSEL R22, R47, -INF , !P0 ;  /* 0xff8000002f167808 */ /* 0x000fe40004000000 */
[----:B------:R-:W-:Y:S04]  /*12250*/  FSETP.NEU.FTZ.AND P0, PT, R167, -INF , PT ;  /* 0xff800000a700780b */ /* 0x000fe80003f1d000 */
[----:B------:R-:W-:Y:S02]  /*12260*/  FSEL R49, R49, RZ, P0 ;  /* 0x000000ff31317208 */ /* 0x000fe40000000000 */
[----:B------:R4:W-:Y:S01]  /*12270*/  MUFU.EX2 R7, R3 ;  /* 0x0000000300077308 */ /* 0x0009e20000000800 */
[--C-:B-1----:R-:W-:Y:S01]  /*12280*/  FFMA.FTZ R4, R193, c[0x0][0x2d0], -R23.reuse ;  /* 0x0000b400c1047a23 */ /* 0x102fe20000010817 */
[----:B---3--:R-:W-:Y:S08]  /*12290*/  MOV R47, R21 ;  /* 0x00000015002f7202 */ /* 0x008ff00000000f00 */
[----:B------:R1:W3:Y:S01]  /*122a0*/  MUFU.EX2 R42, R4 ;  /* 0x00000004002a7308 */ /* 0x0002e20000000800 */
[----:B--2---:R-:W-:Y:S09]  /*122b0*/  FFMA.FTZ R40, R201, c[0x0][0x2d0], -R23 ;  /* 0x0000b400c9287a23 */ /* 0x004ff20000010817 */
[----:B------:R2:W-:Y:S01]  /*122c0*/  MUFU.EX2 R221, R40 ;  /* 0x0000002800dd7308 */ /* 0x0005e20000000800 */
[--C-:B----4-:R-:W-:Y:S09]  /*122d0*/  FFMA.FTZ R3, R8, c[0x0][0x2d0], -R49.reuse ;  /* 0x0000b40008037a23 */ /* 0x110ff20000010831 */
[----:B------:R4:W-:Y:S01]  /*122e0*/  MUFU.EX2 R17, R3 ;  /* 0x0000000300117308 */ /* 0x0009e20000000800 */
[----:B-1----:R-:W-:Y:S01]  /*122f0*/  FMNMX.FTZ R4, R45, R5, !PT ;  /* 0x000000052d047209 */ /* 0x002fe20007810000 */
[--C-:B------:R-:W-:Y:S01]  /*12300*/  FFMA.FTZ R5, R6, c[0x0][0x2d0], -R48.reuse ;  /* 0x0000b40006057a23 */ /* 0x100fe20000010830 */
[----:B---3--:R-:W-:Y:S02]  /*12310*/  F2FP.BF16.PACK_AB R26, R42, R47 ;  /* 0x0000002f2a1a723e */ /* 0x008fe400000010ff */
[----:B------:R-:W-:Y:S05]  /*12320*/  FMNMX.FTZ R4, R171, R4, !PT ;  /* 0x00000004ab047209 */ /* 0x000fea0007810000 */
[----:B------:R-:W-:Y:S01]  /*12330*/  MUFU.EX2 R20, R5 ;  /* 0x0000000500147308 */ /* 0x000fe20000000800 */
[----:B------:R-:W-:Y:S01]  /*12340*/  FMNMX.FTZ R0, R172, R4, !PT ;  /* 0x00000004ac007209 */ /* 0x000fe20007810000 */
[--C-:B------:R-:W-:Y:S02]  /*12350*/  FFMA.FTZ R4, R12, c[0x0][0x2d0], -R49.reuse ;  /* 0x0000b4000c047a23 */ /* 0x100fe40000010831 */
[--C-:B--2---:R-:W-:Y:S01]  /*12360*/  FFMA.FTZ R40, R198, c[0x0][0x2d0], -R48.reuse ;  /* 0x0000b400c6287a23 */ /* 0x104fe20000010830 */
[----:B------:R-:W-:Y:S05]  /*12370*/  FMNMX.FTZ R0, R174, R0, !PT ;  /* 0x00000000ae007209 */ /* 0x000fea0007810000 */
[----:B------:R1:W-:Y:S01]  /*12380*/  MUFU.EX2 R5, R2 ;  /* 0x0000000200057308 */ /* 0x0003e20000000800 */
[----:B------:R-:W-:Y:S01]  /*12390*/  FMNMX.FTZ R0, R173, R0, !PT ;  /* 0x00000000ad007209 */ /* 0x000fe20007810000 */
[--C-:B----4-:R-:W-:Y:S03]  /*123a0*/  FFMA.FTZ R3, R16, c[0x0][0x2d0], -R49.reuse ;  /* 0x0000b40010037a23 */ /* 0x110fe60000010831 */
[----:B------:R-:W-:Y:S05]  /*123b0*/  FMNMX.FTZ R0, R22, R0, !PT ;  /* 0x0000000016007209 */ /* 0x000fea0007810000 */
[----:B------:R-:W-:Y:S10]  /*123c0*/  MUFU.EX2 R6, R3 ;  /* 0x0000000300067308 */ /* 0x000ff40000000800 */
[----:B------:R-:W-:Y:S01]  /*123d0*/  MUFU.EX2 R43, R4 ;  /* 0x00000004002b7308 */ /* 0x000fe20000000800 */
[----:B-1----:R-:W-:Y:S09]  /*123e0*/  FFMA.FTZ R2, R18, c[0x0][0x2d0], -R48 ;  /* 0x0000b40012027a23 */ /* 0x002ff20000010830 */
[----:B------:R1:W2:Y:S10]  /*123f0*/  MUFU.EX2 R46, R2 ;  /* 0x00000002002e7308 */ /* 0x0002b40000000800 */
[----:B------:R3:W-:Y:S01]  /*12400*/  MUFU.EX2 R220, R40 ;  /* 0x0000002800dc7308 */ /* 0x0007e20000000800 */
[----:B-1----:R-:W1:Y:S01]  /*12410*/  SHFL.BFLY PT, R2, R0, 0x2, 0x1f ;  /* 0x0c401f0000027f89 */ /* 0x002e6200000e0000 */
[----:B--2---:R-:W-:Y:S01]  /*12420*/  F2FP.BF16.PACK_AB R27, R7, R46 ;  /* 0x0000002e071b723e */ /* 0x004fe200000010ff */
[--C-:B---3--:R-:W-:Y:S07]  /*12430*/  FFMA.FTZ R40, R202, c[0x0][0x2d0], -R49.reuse ;  /* 0x0000b400ca287a23 */ /* 0x108fee0000010831 */
[----:B------:R2:W-:Y:S01]  /*12440*/  MUFU.EX2 R202, R40 ;  /* 0x0000002800ca7308 */ /* 0x0005e20000000800 */
[----:B-1----:R-:W-:Y:S01]  /*12450*/  FMNMX.FTZ R3, R0, R2, !PT ;  /* 0x0000000200037209 */ /* 0x002fe20007810000 */
[--C-:B------:R-:W-:Y:S01]  /*12460*/  FFMA.FTZ R2, R13, c[0x0][0x2d0], -R49.reuse ;  /* 0x0000b4000d027a23 */ /* 0x100fe20000010831 */
[----:B------:R-:W-:Y:S07]  /*12470*/  FSEL R0, R169, RZ, P2 ;  /* 0x000000ffa9007208 */ /* 0x000fee0001000000 */
[----:B------:R1:W-:Y:S01]  /*12480*/  MUFU.EX2 R9, R2 ;  /* 0x0000000200097308 */ /* 0x0003e20000000800 */
[----:B------:R-:W3:Y:S01]  /*12490*/  SHFL.BFLY PT, R4, R3, 0x1, 0x1f ;  /* 0x0c201f0003047f89 */ /* 0x000ee200000e0000 */
[----:B------:R-:W-:Y:S01]  /*124a0*/  FADD.FTZ R0, -R0, R164 ;  /* 0x000000a400007221 */ /* 0x000fe20000010100 */
[----:B------:R-:W-:Y:S03]  /*124b0*/  MOV R164, R20 ;  /* 0x0000001400a47202 */ /* 0x000fe60000000f00 */
[----:B------:R-:W-:Y:S02]  /*124c0*/  FMUL.FTZ R0, R0, c[0x0][0x2d0] ;  /* 0x0000b40000007a20 */ /* 0x000fe40000410000 */
[----:B--2---:R-:W-:Y:S02]  /*124d0*/  FFMA.FTZ R40, R203, c[0x0][0x2d0], -R49 ;  /* 0x0000b400cb287a23 */ /* 0x004fe40000010831 */
[----:B------:R2:W4:Y:S10]  /*124e0*/  MUFU.EX2 R21, R0 ;  /* 0x0000000000157308 */ /* 0x0005340000000800 */
[----:B------:R-:W-:Y:S01]  /*124f0*/  MUFU.EX2 R201, R40 ;  /* 0x0000002800c97308 */ /* 0x000fe20000000800 */
[----:B-1----:R-:W-:Y:S02]  /*12500*/  FSEL R2, R168, RZ, P1 ;  /* 0x000000ffa8027208 */ /* 0x002fe40000800000 */
[----:B---3--:R-:W-:Y:S03]  /*12510*/  FMNMX.FTZ R3, R4, R3, !PT ;  /* 0x0000000304037209 */ /* 0x008fe60007810000 */
[----:B------:R-:W-:Y:S01]  /*12520*/  FADD.FTZ R2, -R2, R165 ;  /* 0x000000a502027221 */ /* 0x000fe20000010100 */
[----:B------:R-:W-:Y:S01]  /*12530*/  MOV R165, R6 ;  /* 0x0000000600a57202 */ /* 0x000fe20000000f00 */
[----:B------:R-:W-:Y:S02]  /*12540*/  FMUL.FTZ R50, R3, c[0x0][0x2d0] ;  /* 0x0000b40003327a20 */ /* 0x000fe40000410000 */
[----:B------:R-:W-:Y:S01]  /*12550*/  FMUL.FTZ R2, R2, c[0x0][0x2d0] ;  /* 0x0000b40002027a20 */ /* 0x000fe20000410000 */
[----:B--2---:R-:W-:Y:S01]  /*12560*/  FSEL R0, R167, RZ, P0 ;  /* 0x000000ffa7007208 */ /* 0x004fe20000000000 */
        /* <DEDUP_REMOVED lines=9> */
[--C-:B------:R-:W-:Y:S01]  /*12600*/  FFMA.FTZ R4, R14, c[0x0][0x2d0], -R50.reuse ;  /* 0x0000b4000e047a23 */ /* 0x100fe20000010832 */
[----:B------:R-:W-:Y:S01]  /*12610*/  F2FP.BF16.PACK_AB R25, R166, R164 ;  /* 0x000000a4a619723e */ /* 0x000fe200000010ff */
[----:B------:R2:W3:Y:S01]  /*12620*/  MUFU.EX2 R2, R0 ;  /* 0x0000000000027308 */ /* 0x0004e20000000800 */
[C---:B------:R-:W-:Y:S01]  /*12630*/  FMUL.FTZ R5, R21.reuse, R177 ;  /* 0x000000b115057220 */ /* 0x040fe20000410000 */
[----:B------:R-:W-:Y:S01]  /*12640*/  MOV R177, R7 ;  /* 0x0000000700b17202 */ /* 0x000fe20000000f00 */
[C---:B------:R-:W-:Y:S02]  /*12650*/  FMUL.FTZ R144, R21.reuse, R144 ;  /* 0x0000009015907220 */ /* 0x040fe40000410000 */
[C---:B------:R-:W-:Y:S02]  /*12660*/  FMUL.FTZ R145, R21.reuse, R145 ;  /* 0x0000009115917220 */ /* 0x040fe40000410000 */
[C---:B------:R-:W-:Y:S02]  /*12670*/  FMUL.FTZ R148, R21.reuse, R148 ;  /* 0x0000009415947220 */ /* 0x040fe40000410000 */
[C---:B------:R-:W-:Y:S01]  /*12680*/  FMUL.FTZ R149, R21.reuse, R149 ;  /* 0x0000009515957220 */ /* 0x040fe20000410000 */
[----:B------:R4:W-:Y:S01]  /*12690*/  MUFU.EX2 R193, R4 ;  /* 0x0000000400c17308 */ /* 0x0009e20000000800 */
[C---:B------:R-:W-:Y:S02]  /*126a0*/  FMUL.FTZ R160, R21.reuse, R160 ;  /* 0x000000a015a07220 */ /* 0x040fe40000410000 */
[C---:B-1----:R-:W-:Y:S01]  /*126b0*/  FMUL.FTZ R6, R20.reuse, R178 ;  /* 0x000000b214067220 */ /* 0x042fe20000410000 */
[----:B------:R-:W-:Y:S01]  /*126c0*/  MOV R178, R17 ;  /* 0x0000001100b27202 */ /* 0x000fe20000000f00 */
[C---:B------:R-:W-:Y:S01]  /*126d0*/  FMUL.FTZ R7, R20.reuse, R179 ;  /* 0x000000b314077220 */ /* 0x040fe20000410000 */
[----:B------:R-:W-:Y:S01]  /*126e0*/  MOV R179, R9 ;  /* 0x0000000900b37202 */ /* 0x000fe20000000f00 */
[----:B------:R-:W-:Y:S02]  /*126f0*/  FMUL.FTZ R17, R21, R189 ;  /* 0x000000bd15117220 */ /* 0x000fe40000410000 */
[C---:B------:R-:W-:Y:S01]  /*12700*/  FMUL.FTZ R18, R20.reuse, R190 ;  /* 0x000000be14127220 */ /* 0x040fe20000410000 */
[----:B------:R-:W-:Y:S01]  /*12710*/  F2FP.BF16.PACK_AB R34, R179, R43 ;  /* 0x0000002bb322723e */ /* 0x000fe200000010ff */
[C---:B------:R-:W-:Y:S01]  /*12720*/  FMUL.FTZ R19, R20.reuse, R191 ;  /* 0x000000bf14137220 */ /* 0x040fe20000410000 */
[----:B------:R-:W-:Y:S01]  /*12730*/  MOV R203, R179 ;  /* 0x000000b300cb7202 */ /* 0x000fe20000000f00 */
[----:B------:R-:W-:Y:S01]  /*12740*/  FMUL.FTZ R134, R20, R134 ;  /* 0x0000008614867220 */ /* 0x000fe20000410000 */
[----:B------:R-:W-:Y:S01]  /*12750*/  MOV R179, R166 ;  /* 0x000000a600b37202 */ /* 0x000fe20000000f00 */
[--C-:B--2---:R-:W-:Y:S01]  /*12760*/  FFMA.FTZ R0, R10, c[0x0][0x2d0], -R50.reuse ;  /* 0x0000b4000a007a23 */ /* 0x104fe20000010832 */
[----:B------:R-:W-:Y:S01]  /*12770*/  LDSM.16.MT88.4 R188, [R225+0x1100] ;  /* 0x00110000e1bc783b */ /* 0x000fe20000004200 */
[C---:B---3--:R-:W-:Y:S01]  /*12780*/  FMUL.FTZ R8, R2.reuse, R180 ;  /* 0x000000b402087220 */ /* 0x048fe20000410000 */
[----:B------:R-:W-:Y:S01]  /*12790*/  MOV R180, R165 ;  /* 0x000000a500b47202 */ /* 0x000fe20000000f00 */
[----:B------:R1:W-:Y:S01]  /*127a0*/  MUFU.EX2 R175, R0 ;  /* 0x0000000000af7308 */ /* 0x0003e20000000800 */
[C---:B------:R-:W-:Y:S01]  /*127b0*/  FMUL.FTZ R9, R2.reuse, R181 ;  /* 0x000000b502097220 */ /* 0x040fe20000410000 */
[----:B------:R-:W-:Y:S01]  /*127c0*/  MOV R181, R47 ;  /* 0x0000002f00b57202 */ /* 0x000fe20000000f00 */
[C---:B------:R-:W-:Y:S01]  /*127d0*/  FMUL.FTZ R12, R2.reuse, R184 ;  /* 0x000000b8020c7220 */ /* 0x040fe20000410000 */
[----:B------:R-:W-:Y:S01]  /*127e0*/  MOV R184, R42 ;  /* 0x0000002a00b87202 */ /* 0x000fe20000000f00 */
[--C-:B----4-:R-:W-:Y:S02]  /*127f0*/  FFMA.FTZ R4, R15, c[0x0][0x2d0], -R50.reuse ;  /* 0x0000b4000f047a23 */ /* 0x110fe40000010832 */
[----:B------:R-:W-:Y:S02]  /*12800*/  FMUL.FTZ R13, R2, R185 ;  /* 0x000000b9020d7220 */ /* 0x000fe40000410000 */
[----:B------:R-:W-:Y:S01]  /*12810*/  FMUL.FTZ R135, R20, R135 ;  /* 0x0000008714877220 */ /* 0x000fe20000410000 */
[----:B------:R2:W3:Y:S01]  /*12820*/  MUFU.EX2 R207, R4 ;  /* 0x0000000400cf7308 */ /* 0x0004e20000000800 */
[C---:B------:R-:W-:Y:S02]  /*12830*/  FMUL.FTZ R136, R2.reuse, R136 ;  /* 0x0000008802887220 */ /* 0x040fe40000410000 */
[C---:B------:R-:W-:Y:S02]  /*12840*/  FMUL.FTZ R137, R2.reuse, R137 ;  /* 0x0000008902897220 */ /* 0x040fe40000410000 */
[C---:B------:R-:W-:Y:S02]  /*12850*/  FMUL.FTZ R140, R2.reuse, R140 ;  /* 0x0000008c028c7220 */ /* 0x040fe40000410000 */
[----:B------:R-:W-:Y:S02]  /*12860*/  FMUL.FTZ R141, R2, R141 ;  /* 0x0000008d028d7220 */ /* 0x000fe40000410000 */
[C---:B------:R-:W-:Y:S02]  /*12870*/  FMUL.FTZ R146, R20.reuse, R146 ;  /* 0x0000009214927220 */ /* 0x040fe40000410000 */
[C---:B------:R-:W-:Y:S02]  /*12880*/  FMUL.FTZ R147, R20.reuse, R147 ;  /* 0x0000009314937220 */ /* 0x040fe40000410000 */
[C---:B------:R-:W-:Y:S02]  /*12890*/  FMUL.FTZ R150, R20.reuse, R150 ;  /* 0x0000009614967220 */ /* 0x040fe40000410000 */
[----:B-1----:R-:W-:Y:S02]  /*128a0*/  FFMA.FTZ R0, R11, c[0x0][0x2d0], -R50 ;  /* 0x0000b4000b007a23 */ /* 0x002fe40000010832 */
[----:B------:R-:W-:Y:S02]  /*128b0*/  FMUL.FTZ R151, R20, R151 ;  /* 0x0000009714977220 */ /* 0x000fe40000410000 */
[----:B------:R1:W4:Y:S01]  /*128c0*/  MUFU.EX2 R192, R0 ;  /* 0x0000000000c07308 */ /* 0x0003220000000800 */
[C---:B------:R-:W-:Y:S02]  /*128d0*/  FMUL.FTZ R152, R2.reuse, R152 ;  /* 0x0000009802987220 */ /* 0x040fe40000410000 */
[C---:B------:R-:W-:Y:S02]  /*128e0*/  FMUL.FTZ R153, R2.reuse, R153 ;  /* 0x0000009902997220 */ /* 0x040fe40000410000 */
[----:B--2---:R-:W-:Y:S01]  /*128f0*/  FMUL.FTZ R4, R21, R176 ;  /* 0x000000b015047220 */ /* 0x004fe20000410000 */
[----:B------:R-:W-:Y:S01]  /*12900*/  MOV R176, R32 ;  /* 0x0000002000b07202 */ /* 0x000fe20000000f00 */
[C---:B------:R-:W-:Y:S01]  /*12910*/  FMUL.FTZ R156, R2.reuse, R156 ;  /* 0x0000009c029c7220 */ /* 0x040fe20000410000 */
[----:B---3--:R-:W-:Y:S01]  /*12920*/  F2FP.BF16.PACK_AB R35, R207, R193 ;  /* 0x000000c1cf23723e */ /* 0x008fe200000010ff */
[----:B------:R-:W-:Y:S02]  /*12930*/  FMUL.FTZ R157, R2, R157 ;  /* 0x0000009d029d7220 */ /* 0x000fe40000410000 */
[C---:B------:R-:W-:Y:S02]  /*12940*/  FMUL.FTZ R161, R21.reuse, R161 ;  /* 0x000000a115a17220 */ /* 0x040fe40000410000 */
[C---:B------:R-:W-:Y:S02]  /*12950*/  FMUL.FTZ R162, R20.reuse, R162 ;  /* 0x000000a214a27220 */ /* 0x040fe40000410000 */
[C---:B------:R-:W-:Y:S02]  /*12960*/  FMUL.FTZ R163, R20.reuse, R163 ;  /* 0x000000a314a37220 */ /* 0x040fe40000410000 */
[C---:B------:R-:W-:Y:S02]  /*12970*/  FMUL.FTZ R52, R21.reuse, R52 ;  /* 0x0000003415347220 */ /* 0x040fe40000410000 */
[----:B------:R-:W-:Y:S02]  /*12980*/  FMUL.FTZ R53, R21, R53 ;  /* 0x0000003515357220 */ /* 0x000fe40000410000 */
[C---:B------:R-:W-:Y:S02]  /*12990*/  FMUL.FTZ R54, R20.reuse, R54 ;  /* 0x0000003614367220 */ /* 0x040fe40000410000 */
[----:B------:R-:W-:Y:S01]  /*129a0*/  FMUL.FTZ R55, R20, R55 ;  /* 0x0000003714377220 */ /* 0x000fe20000410000 */
[----:B-1----:R-:W-:Y:S01]  /*129b0*/  FSEL R0, R3, RZ, P0 ;  /* 0x000000ff03007208 */ /* 0x002fe20000000000 */
[----:B------:R-:W-:Y:S01]  /*129c0*/  FMUL.FTZ R56, R2, R56 ;  /* 0x0000003802387220 */ /* 0x000fe20000410000 */
[----:B----4-:R-:W-:Y:S01]  /*129d0*/  F2FP.BF16.PACK_AB R33, R192, R175 ;  /* 0x000000afc021723e */ /* 0x010fe200000010ff */
[----:B------:R-:W-:Y:S01]  /*129e0*/  FMUL.FTZ R57, R2, R57 ;  /* 0x0000003902397220 */ /* 0x000fe20000410000 */
[----:B------:R-:W-:Y:S01]  /*129f0*/  PLOP3.LUT P0, PT, PT, PT, UP0, 0x80, 0x0 ;  /* 0x000000000000781c */ /* 0x000fe20003f0f008 */
[----:B------:R-:W-:Y:S01]  /*12a00*/  FADD.FTZ R0, -R0, R170 ;  /* 0x000000aa00007221 */ /* 0x000fe20000010100 */
[----:B------:R-:W-:Y:S01]  /*12a10*/  MOV R170, R24 ;  /* 0x0000001800aa7202 */ /* 0x000fe20000000f00 */
[----:B------:R-:W-:Y:S02]  /*12a20*/  FMUL.FTZ R60, R2, R60 ;  /* 0x0000003c023c7220 */ /* 0x000fe40000410000 */
[----:B------:R-:W-:Y:S01]  /*12a30*/  FMUL.FTZ R0, R0, c[0x0][0x2d0] ;  /* 0x0000b40000007a20 */ /* 0x000fe20000410000 */
[----:B------:R-:W-:Y:S01]  /*12a40*/  F2FP.BF16.PACK_AB R24, R170, R32 ;  /* 0x00000020aa18723e */ /* 0x000fe200000010ff */
[----:B------:R-:W-:Y:S01]  /*12a50*/  FFMA.FTZ R40, R45, c[0x0][0x2d0], -R50 ;  /* 0x0000b4002d287a23 */ /* 0x000fe20000010832 */
[----:B------:R-:W-:Y:S01]  /*12a60*/  F2FP.BF16.PACK_AB R32, R165, R178 ;  /* 0x000000b2a520723e */ /* 0x000fe200000010ff */
[----:B------:R-:W-:Y:S02]  /*12a70*/  FMUL.FTZ R61, R2, R61 ;  /* 0x0000003d023d7220 */ /* 0x000fe40000410000 */
[----:B------:R-:W1:Y:S01]  /*12a80*/  MUFU.EX2 R0, R0 ;  /* 0x0000000000007308 */ /* 0x000e620000000800 */
[C---:B------:R-:W-:Y:S01]  /*12a90*/  FMUL.FTZ R64, R21.reuse, R64 ;  /* 0x0000004015407220 */ /* 0x040fe20000410000 */
[-C--:B------:R-:W-:Y:S05]  /*12aa0*/  HMMA.16816.F32.BF16 R4, R24, R28.reuse, R4 ;  /* 0x0000001c1804723c */ /* 0x080fea0000041804 */
[C---:B------:R-:W-:Y:S02]  /*12ab0*/  FMUL.FTZ R65, R21.reuse, R65 ;  /* 0x0000004115417220 */ /* 0x040fe40000410000 */
[C---:B------:R-:W-:Y:S02]  /*12ac0*/  FMUL.FTZ R66, R20.reuse, R66 ;  /* 0x0000004214427220 */ /* 0x040fe40000410000 */
[C---:B------:R-:W-:Y:S03]  /*12ad0*/  FMUL.FTZ R67, R20.reuse, R67 ;  /* 0x0000004314437220 */ /* 0x040fe60000410000 */
[C---:B------:R-:W-:Y:S02]  /*12ae0*/  FMUL.FTZ R68, R21.reuse, R68 ;  /* 0x0000004415447220 */ /* 0x040fe40000410000 */
[C---:B------:R-:W-:Y:S02]  /*12af0*/  FMUL.FTZ R69, R21.reuse, R69 ;  /* 0x0000004515457220 */ /* 0x040fe40000410000 */
[C---:B------:R-:W-:Y:S02]  /*12b00*/  FMUL.FTZ R70, R20.reuse, R70 ;  /* 0x0000004614467220 */ /* 0x040fe40000410000 */
[----:B------:R-:W-:Y:S02]  /*12b10*/  FMUL.FTZ R71, R20, R71 ;  /* 0x0000004714477220 */ /* 0x000fe40000410000 */
[----:B------:R-:W-:Y:S02]  /*12b20*/  FMUL.FTZ R72, R2, R72 ;  /* 0x0000004802487220 */ /* 0x000fe40000410000 */
[C---:B-1----:R-:W-:Y:S01]  /*12b30*/  FMUL.FTZ R10, R0.reuse, R182 ;  /* 0x000000b6000a7220 */ /* 0x042fe20000410000 */
[----:B------:R-:W-:Y:S01]  /*12b40*/  MOV R182, R46 ;  /* 0x0000002e00b67202 */ /* 0x000fe20000000f00 */
[C---:B------:R-:W-:Y:S01]  /*12b50*/  FMUL.FTZ R11, R0.reuse, R183 ;  /* 0x000000b7000b7220 */ /* 0x040fe20000410000 */
[----:B------:R-:W-:Y:S01]  /*12b60*/  MOV R183, R43 ;  /* 0x0000002b00b77202 */ /* 0x000fe20000000f00 */
[C---:B------:R-:W-:Y:S02]  /*12b70*/  FMUL.FTZ R14, R0.reuse, R186 ;  /* 0x000000ba000e7220 */ /* 0x040fe40000410000 */
[C---:B------:R-:W-:Y:S02]  /*12b80*/  FMUL.FTZ R15, R0.reuse, R187 ;  /* 0x000000bb000f7220 */ /* 0x040fe40000410000 */
[C---:B------:R-:W-:Y:S01]  /*12b90*/  FMUL.FTZ R138, R0.reuse, R138 ;  /* 0x0000008a008a7220 */ /* 0x040fe20000410000 */
[C---:B------:R-:W-:Y:S04]  /*12ba0*/  HMMA.16816.F32.BF16 R8, R32.reuse, R28, R8 ;  /* 0x0000001c2008723c */ /* 0x040fe80000041808 */
[C---:B------:R-:W-:Y:S02]  /*12bb0*/  FMUL.FTZ R139, R0.reuse, R139 ;  /* 0x0000008b008b7220 */ /* 0x040fe40000410000 */
[C---:B------:R-:W-:Y:S02]  /*12bc0*/  FMUL.FTZ R142, R0.reuse, R142 ;  /* 0x0000008e008e7220 */ /* 0x040fe40000410000 */
[-C--:B------:R-:W-:Y:S04]  /*12bd0*/  HMMA.16816.F32.BF16 R12, R32, R30.reuse, R12 ;  /* 0x0000001e200c723c */ /* 0x080fe8000004180c */
[C---:B------:R-:W-:Y:S02]  /*12be0*/  FMUL.FTZ R143, R0.reuse, R143 ;  /* 0x0000008f008f7220 */ /* 0x040fe40000410000 */
[C---:B------:R-:W-:Y:S02]  /*12bf0*/  FMUL.FTZ R154, R0.reuse, R154 ;  /* 0x0000009a009a7220 */ /* 0x040fe40000410000 */
[C---:B------:R-:W-:Y:S01]  /*12c00*/  HMMA.16816.F32.BF16 R16, R24.reuse, R30, R16 ;  /* 0x0000001e1810723c */ /* 0x040fe20000041810 */
[----:B------:R-:W1:Y:S03]  /*12c10*/  LDSM.16.MT88.4 R28, [R228+0x100] ;  /* 0x00010000e41c783b */ /* 0x000e660000004200 */
[C---:B------:R-:W-:Y:S02]  /*12c20*/  FMUL.FTZ R155, R0.reuse, R155 ;  /* 0x0000009b009b7220 */ /* 0x040fe40000410000 */
[C---:B------:R-:W-:Y:S02]  /*12c30*/  FMUL.FTZ R158, R0.reuse, R158 ;  /* 0x0000009e009e7220 */ /* 0x040fe40000410000 */
[-C--:B------:R-:W-:Y:S04]  /*12c40*/  HMMA.16816.F32.BF16 R132, R24, R36.reuse, R132 ;  /* 0x000000241884723c */ /* 0x080fe80000041884 */
[C---:B------:R-:W-:Y:S02]  /*12c50*/  FMUL.FTZ R159, R0.reuse, R159 ;  /* 0x0000009f009f7220 */ /* 0x040fe40000410000 */
[C---:B------:R-:W-:Y:S02]  /*12c60*/  FMUL.FTZ R58, R0.reuse, R58 ;  /* 0x0000003a003a7220 */ /* 0x040fe40000410000 */
[C---:B------:R-:W-:Y:S04]  /*12c70*/  HMMA.16816.F32.BF16 R136, R32.reuse, R36, R136 ;  /* 0x000000242088723c */ /* 0x040fe80000041888 */
[C---:B------:R-:W-:Y:S02]  /*12c80*/  FMUL.FTZ R59, R0.reuse, R59 ;  /* 0x0000003b003b7220 */ /* 0x040fe40000410000 */
[C---:B------:R-:W-:Y:S02]  /*12c90*/  FMUL.FTZ R62, R0.reuse, R62 ;  /* 0x0000003e003e7220 */ /* 0x040fe40000410000 */
[-C--:B------:R-:W-:Y:S04]  /*12ca0*/  HMMA.16816.F32.BF16 R140, R32, R38.reuse, R140 ;  /* 0x00000026208c723c */ /* 0x080fe8000004188c */
[----:B------:R-:W-:Y:S02]  /*12cb0*/  FMUL.FTZ R63, R0, R63 ;  /* 0x0000003f003f7220 */ /* 0x000fe40000410000 */
[----:B------:R-:W-:Y:S02]  /*12cc0*/  FMUL.FTZ R73, R2, R73 ;  /* 0x0000004902497220 */ /* 0x000fe40000410000 */
[C---:B------:R-:W-:Y:S01]  /*12cd0*/  HMMA.16816.F32.BF16 R144, R24.reuse, R38, R144 ;  /* 0x000000261890723c */ /* 0x040fe20000041890 */
[----:B------:R-:W2:Y:S03]  /*12ce0*/  LDSM.16.MT88.4 R36, [R227+0x100] ;  /* 0x00010000e324783b */ /* 0x000ea60000004200 */
[C---:B------:R-:W-:Y:S02]  /*12cf0*/  FMUL.FTZ R74, R0.reuse, R74 ;  /* 0x0000004a004a7220 */ /* 0x040fe40000410000 */
[----:B------:R-:W-:Y:S02]  /*12d00*/  FMUL.FTZ R75, R0, R75 ;  /* 0x0000004b004b7220 */ /* 0x000fe40000410000 */
[C---:B------:R-:W-:Y:S01]  /*12d10*/  FMUL.FTZ R76, R2.reuse, R76 ;  /* 0x0000004c024c7220 */ /* 0x040fe20000410000 */
[-C--:B-1----:R-:W-:Y:S03]  /*12d20*/  HMMA.16816.F32.BF16 R148, R24, R28.reuse, R148 ;  /* 0x0000001c1894723c */ /* 0x082fe60000041894 */
[----:B------:R-:W-:Y:S02]  /*12d30*/  FMUL.FTZ R77, R2, R77 ;  /* 0x0000004d024d7220 */ /* 0x000fe40000410000 */
[C---:B------:R-:W-:Y:S02]  /*12d40*/  FMUL.FTZ R78, R0.reuse, R78 ;  /* 0x0000004e004e7220 */ /* 0x040fe40000410000 */
[----:B------:R-:W-:Y:S01]  /*12d50*/  FMUL.FTZ R79, R0, R79 ;  /* 0x0000004f004f7220 */ /* 0x000fe20000410000 */
        /* <DEDUP_REMOVED lines=10> */
[-C--:B--2---:R-:W-:Y:S04]  /*12e00*/  HMMA.16816.F32.BF16 R52, R24, R36.reuse, R52 ;  /* 0x000000241834723c */ /* 0x084fe80000041834 */
[C---:B------:R-:W-:Y:S02]  /*12e10*/  FMUL.FTZ R86, R20.reuse, R86 ;  /* 0x0000005614567220 */ /* 0x040fe40000410000 */
[----:B------:R-:W-:Y:S02]  /*12e20*/  FMUL.FTZ R87, R20, R87 ;  /* 0x0000005714577220 */ /* 0x000fe40000410000 */
[C---:B------:R-:W-:Y:S04]  /*12e30*/  HMMA.16816.F32.BF16 R56, R32.reuse, R36, R56 ;  /* 0x000000242038723c */ /* 0x040fe80000041838 */
[C---:B------:R-:W-:Y:S02]  /*12e40*/  FMUL.FTZ R88, R2.reuse, R88 ;  /* 0x0000005802587220 */ /* 0x040fe40000410000 */
[----:B------:R-:W-:Y:S02]  /*12e50*/  FMUL.FTZ R89, R2, R89 ;  /* 0x0000005902597220 */ /* 0x000fe40000410000 */
[-C--:B------:R-:W-:Y:S04]  /*12e60*/  HMMA.16816.F32.BF16 R60, R32, R38.reuse, R60 ;  /* 0x00000026203c723c */ /* 0x080fe8000004183c */
[--C-:B------:R-:W-:Y:S02]  /*12e70*/  FFMA.FTZ R36, R194, c[0x0][0x2d0], -R23.reuse ;  /* 0x0000b400c2247a23 */ /* 0x100fe40000010817 */
[C---:B------:R-:W-:Y:S02]  /*12e80*/  FMUL.FTZ R90, R0.reuse, R90 ;  /* 0x0000005a005a7220 */ /* 0x040fe40000410000 */
[C---:B------:R-:W-:Y:S01]  /*12e90*/  HMMA.16816.F32.BF16 R64, R24.reuse, R38, R64 ;  /* 0x000000261840723c */ /* 0x040fe20000041840 */
[----:B------:R2:W-:Y:S03]  /*12ea0*/  MUFU.EX2 R252, R36 ;  /* 0x0000002400fc7308 */ /* 0x0005e60000000800 */
[----:B------:R-:W-:Y:S02]  /*12eb0*/  FMUL.FTZ R91, R0, R91 ;  /* 0x0000005b005b7220 */ /* 0x000fe40000410000 */
[C---:B------:R-:W-:Y:S02]  /*12ec0*/  FMUL.FTZ R92, R2.reuse, R92 ;  /* 0x0000005c025c7220 */ /* 0x040fe40000410000 */
[----:B------:R-:W-:Y:S01]  /*12ed0*/  FMUL.FTZ R93, R2, R93 ;  /* 0x0000005d025d7220 */ /* 0x000fe20000410000 */
[-C--:B-1----:R-:W-:Y:S03]  /*12ee0*/  HMMA.16816.F32.BF16 R68, R24, R28.reuse, R68 ;  /* 0x0000001c1844723c */ /* 0x082fe60000041844 */
[C---:B------:R-:W-:Y:S02]  /*12ef0*/  FMUL.FTZ R94, R0.reuse, R94 ;  /* 0x0000005e005e7220 */ /* 0x040fe40000410000 */
[----:B------:R-:W-:Y:S02]  /*12f00*/  FMUL.FTZ R95, R0, R95 ;  /* 0x0000005f005f7220 */ /* 0x000fe40000410000 */
[C---:B------:R-:W-:Y:S01]  /*12f10*/  FMUL.FTZ R96, R21.reuse, R96 ;  /* 0x0000006015607220 */ /* 0x040fe20000410000 */
[C---:B------:R-:W-:Y:S04]  /*12f20*/  HMMA.16816.F32.BF16 R72, R32.reuse, R28, R72 ;  /* 0x0000001c2048723c */ /* 0x040fe80000041848 */
[----:B------:R-:W-:Y:S02]  /*12f30*/  FMUL.FTZ R97, R21, R97 ;  /* 0x0000006115617220 */ /* 0x000fe40000410000 */
[C---:B------:R-:W-:Y:S02]  /*12f40*/  FMUL.FTZ R98, R20.reuse, R98 ;  /* 0x0000006214627220 */ /* 0x040fe40000410000 */
[-C--:B------:R-:W-:Y:S01]  /*12f50*/  HMMA.16816.F32.BF16 R76, R32, R30.reuse, R76 ;  /* 0x0000001e204c723c */ /* 0x080fe2000004184c */
[----:B--2---:R-:W1:Y:S03]  /*12f60*/  LDSM.16.MT88.4 R36, [R226+0x1900] ;  /* 0x00190000e224783b */ /* 0x004e660000004200 */
[--C-:B------:R-:W-:Y:S02]  /*12f70*/  FFMA.FTZ R28, R197, c[0x0][0x2d0], -R48.reuse ;  /* 0x0000b400c51c7a23 */ /* 0x100fe40000010830 */
[C---:B------:R-:W-:Y:S02]  /*12f80*/  FMUL.FTZ R99, R20.reuse, R99 ;  /* 0x0000006314637220 */ /* 0x040fe40000410000 */
[C---:B------:R-:W-:Y:S01]  /*12f90*/  HMMA.16816.F32.BF16 R80, R24.reuse, R30, R80 ;  /* 0x0000001e1850723c */ /* 0x040fe20000041850 */
[----:B------:R2:W-:Y:S03]  /*12fa0*/  MUFU.EX2 R223, R28 ;  /* 0x0000001c00df7308 */ /* 0x0005e60000000800 */
[C---:B------:R-:W-:Y:S02]  /*12fb0*/  FMUL.FTZ R100, R21.reuse, R100 ;  /* 0x0000006415647220 */ /* 0x040fe40000410000 */
[----:B------:R-:W-:Y:S02]  /*12fc0*/  FMUL.FTZ R101, R21, R101 ;  /* 0x0000006515657220 */ /* 0x000fe40000410000 */
[C---:B------:R-:W-:Y:S04]  /*12fd0*/  FMUL.FTZ R102, R20.reuse, R102 ;  /* 0x0000006614667220 */ /* 0x040fe80000410000 */
[----:B------:R-:W-:Y:S02]  /*12fe0*/  FMUL.FTZ R103, R20, R103 ;  /* 0x0000006714677220 */ /* 0x000fe40000410000 */
[C---:B------:R-:W-:Y:S02]  /*12ff0*/  FMUL.FTZ R104, R2.reuse, R104 ;  /* 0x0000006802687220 */ /* 0x040fe40000410000 */
[----:B------:R-:W-:Y:S02]  /*13000*/  FMUL.FTZ R105, R2, R105 ;  /* 0x0000006902697220 */ /* 0x000fe40000410000 */
[C---:B------:R-:W-:Y:S02]  /*13010*/  FMUL.FTZ R106, R0.reuse, R106 ;  /* 0x0000006a006a7220 */ /* 0x040fe40000410000 */
[----:B------:R-:W-:Y:S02]  /*13020*/  FMUL.FTZ R107, R0, R107 ;  /* 0x0000006b006b7220 */ /* 0x000fe40000410000 */
[C---:B------:R-:W-:Y:S02]  /*13030*/  FMUL.FTZ R108, R2.reuse, R108 ;  /* 0x0000006c026c7220 */ /* 0x040fe40000410000 */
[----:B------:R-:W-:Y:S02]  /*13040*/  FMUL.FTZ R109, R2, R109 ;  /* 0x0000006d026d7220 */ /* 0x000fe40000410000 */
[----:B--2---:R-:W-:Y:S02]  /*13050*/  FFMA.FTZ R28, R199, c[0x0][0x2d0], -R23 ;  /* 0x0000b400c71c7a23 */ /* 0x004fe40000010817 */
[C---:B------:R-:W-:Y:S02]  /*13060*/  FMUL.FTZ R110, R0.reuse, R110 ;  /* 0x0000006e006e7220 */ /* 0x040fe40000410000 */
[----:B------:R2:W-:Y:S01]  /*13070*/  MUFU.EX2 R222, R28 ;  /* 0x0000001c00de7308 */ /* 0x0005e20000000800 */
[----:B------:R-:W-:Y:S01]  /*13080*/  FMUL.FTZ R111, R0, R111 ;  /* 0x0000006f006f7220 */ /* 0x000fe20000410000 */
[-C--:B-1----:R-:W-:Y:S03]  /*13090*/  HMMA.16816.F32.BF16 R84, R24, R36.reuse, R84 ;  /* 0x000000241854723c */ /* 0x082fe60000041854 */
[C---:B------:R-:W-:Y:S02]  /*130a0*/  FMUL.FTZ R112, R21.reuse, R112 ;  /* 0x0000007015707220 */ /* 0x040fe40000410000 */
[C---:B------:R-:W-:Y:S02]  /*130b0*/  FMUL.FTZ R113, R21.reuse, R113 ;  /* 0x0000007115717220 */ /* 0x040fe40000410000 */
[C---:B------:R-:W-:Y:S01]  /*130c0*/  FMUL.FTZ R114, R20.reuse, R114 ;  /* 0x0000007214727220 */ /* 0x040fe20000410000 */
[C---:B------:R-:W-:Y:S04]  /*130d0*/  HMMA.16816.F32.BF16 R88, R32.reuse, R36, R88 ;  /* 0x000000242058723c */ /* 0x040fe80000041858 */
[----:B------:R-:W-:Y:S02]  /*130e0*/  FMUL.FTZ R115, R20, R115 ;  /* 0x0000007314737220 */ /* 0x000fe40000410000 */
[C---:B------:R-:W-:Y:S02]  /*130f0*/  FMUL.FTZ R116, R21.reuse, R116 ;  /* 0x0000007415747220 */ /* 0x040fe40000410000 */
[-C--:B------:R-:W-:Y:S04]  /*13100*/  HMMA.16816.F32.BF16 R92, R32, R38.reuse, R92 ;  /* 0x00000026205c723c */ /* 0x080fe8000004185c */
[----:B------:R-:W-:Y:S01]  /*13110*/  FFMA.FTZ R36, R200, c[0x0][0x2d0], -R48 ;  /* 0x0000b400c8247a23 */ /* 0x000fe20000010830 */
[----:B--2---:R-:W1:Y:S01]  /*13120*/  LDSM.16.MT88.4 R28, [R228+0x1900] ;  /* 0x00190000e41c783b */ /* 0x004e620000004200 */
[----:B------:R-:W-:Y:S02]  /*13130*/  FMUL.FTZ R117, R21, R117 ;  /* 0x0000007515757220 */ /* 0x000fe40000410000 */
        /* <DEDUP_REMOVED lines=12> */
[--C-:B--2---:R-:W-:Y:S02]  /*13200*/  FFMA.FTZ R36, R51, c[0x0][0x2d0], -R49.reuse ;  /* 0x0000b40033247a23 */ /* 0x104fe40000010831 */
[C---:B------:R-:W-:Y:S02]  /*13210*/  FMUL.FTZ R128, R21.reuse, R128 ;  /* 0x0000008015807220 */ /* 0x040fe40000410000 */
[----:B------:R2:W3:Y:S01]  /*13220*/  MUFU.EX2 R218, R36 ;  /* 0x0000002400da7308 */ /* 0x0004e20000000800 */
[----:B------:R-:W-:Y:S02]  /*13230*/  FMUL.FTZ R129, R21, R129 ;  /* 0x0000008115817220 */ /* 0x000fe40000410000 */
[C---:B------:R-:W-:Y:S02]  /*13240*/  FMUL.FTZ R130, R20.reuse, R130 ;  /* 0x0000008214827220 */ /* 0x040fe40000410000 */
[----:B------:R-:W-:Y:S01]  /*13250*/  FMUL.FTZ R131, R20, R131 ;  /* 0x0000008314837220 */ /* 0x000fe20000410000 */
[-C--:B-1----:R-:W-:Y:S08]  /*13260*/  HMMA.16816.F32.BF16 R100, R24, R28.reuse, R100 ;  /* 0x0000001c1864723c */ /* 0x082ff00000041864 */
[C---:B------:R-:W-:Y:S07]  /*13270*/  HMMA.16816.F32.BF16 R104, R32.reuse, R28, R104 ;  /* 0x0000001c2068723c */ /* 0x040fee0000041868 */
[----:B------:R-:W-:Y:S01]  /*13280*/  FFMA.FTZ R28, R204, c[0x0][0x2d0], -R49 ;  /* 0x0000b400cc1c7a23 */ /* 0x000fe20000010831 */
[-C--:B------:R-:W-:Y:S01]  /*13290*/  HMMA.16816.F32.BF16 R108, R32, R30.reuse, R108 ;  /* 0x0000001e206c723c */ /* 0x080fe2000004186c */
[----:B--2---:R-:W1:Y:S02]  /*132a0*/  LDSM.16.MT88.4 R36, [R227+0x1900] ;  /* 0x00190000e324783b */ /* 0x004e640000004200 */
[----:B------:R2:W4:Y:S01]  /*132b0*/  MUFU.EX2 R200, R28 ;  /* 0x0000001c00c87308 */ /* 0x0005220000000800 */
[----:B------:R-:W-:Y:S02]  /*132c0*/  MOV R204, R177 ;  /* 0x000000b100cc7202 */ /* 0x000fe40000000f00 */
[----:B------:R-:W-:Y:S02]  /*132d0*/  MOV R177, R164 ;  /* 0x000000a400b17202 */ /* 0x000fe40000000f00 */
[C---:B------:R-:W-:Y:S05]  /*132e0*/  HMMA.16816.F32.BF16 R112, R24.reuse, R30, R112 ;  /* 0x0000001e1870723c */ /* 0x040fea0000041870 */
[----:B------:R5:W-:Y:S01]  /*132f0*/  MUFU.EX2 R164, R40 ;  /* 0x0000002800a47308 */ /* 0x000be20000000800 */
[--C-:B--2---:R-:W-:Y:S09]  /*13300*/  FFMA.FTZ R28, R41, c[0x0][0x2d0], -R50.reuse ;  /* 0x0000b400291c7a23 */ /* 0x104ff20000010832 */
[----:B------:R2:W-:Y:S01]  /*13310*/  MUFU.EX2 R166, R28 ;  /* 0x0000001c00a67308 */ /* 0x0005e20000000800 */
[----:B-----5:R-:W-:Y:S01]  /*13320*/  LDSM.16.MT88.4 R40, [R226+0x900] ;  /* 0x00090000e228783b */ /* 0x020fe20000004200 */
[-C--:B-1----:R-:W-:Y:S08]  /*13330*/  HMMA.16816.F32.BF16 R116, R24, R36.reuse, R116 ;  /* 0x000000241874723c */ /* 0x082ff00000041874 */
[C---:B------:R-:W-:Y:S04]  /*13340*/  HMMA.16816.F32.BF16 R120, R32.reuse, R36, R120 ;  /* 0x000000242078723c */ /* 0x040fe80000041878 */
[--C-:B--2---:R-:W-:Y:S04]  /*13350*/  FFMA.FTZ R28, R44, c[0x0][0x2d0], -R50.reuse ;  /* 0x0000b4002c1c7a23 */ /* 0x104fe80000010832 */
[-C--:B------:R-:W-:Y:S01]  /*13360*/  HMMA.16816.F32.BF16 R124, R32, R38.reuse, R124 ;  /* 0x00000026207c723c */ /* 0x080fe2000004187c */
[----:B------:R-:W-:Y:S01]  /*13370*/  LDSM.16.MT88.4 R44, [R228+0x900] ;  /* 0x00090000e42c783b */ /* 0x000fe20000004200 */
[----:B------:R1:W2:Y:S02]  /*13380*/  MUFU.EX2 R165, R28 ;  /* 0x0000001c00a57308 */ /* 0x0002a40000000800 */
[----:B------:R-:W-:Y:S03]  /*13390*/  FFMA.FTZ R36, R171, c[0x0][0x2d0], -R50 ;  /* 0x0000b400ab247a23 */ /* 0x000fe60000010832 */
[----:B---3--:R-:W-:Y:S01]  /*133a0*/  F2FP.BF16.PACK_AB R32, R202, R218 ;  /* 0x000000daca20723e */ /* 0x008fe200000010ff */
[----:B------:R-:W-:Y:S04]  /*133b0*/  HMMA.16816.F32.BF16 R128, R24, R38, R128 ;  /* 0x000000261880723c */ /* 0x000fe80000041880 */
[----:B------:R3:W5:Y:S01]  /*133c0*/  MUFU.EX2 R51, R36 ;  /* 0x0000002400337308 */ /* 0x0007620000000800 */
[----:B----4-:R-:W-:Y:S02]  /*133d0*/  F2FP.BF16.PACK_AB R34, R200, R201 ;  /* 0x000000c9c822723e */ /* 0x010fe400000010ff */
[----:B------:R-:W-:Y:S02]  /*133e0*/  F2FP.BF16.PACK_AB R24, R251, R252 ;  /* 0x000000fcfb18723e */ /* 0x000fe400000010ff */
[----:B------:R-:W-:Y:S03]  /*133f0*/  F2FP.BF16.PACK_AB R25, R223, R250 ;  /* 0x000000fadf19723e */ /* 0x000fe600000010ff */
[----:B------:R-:W-:Y:S02]  /*13400*/  F2FP.BF16.PACK_AB R26, R221, R222 ;  /* 0x000000dedd1a723e */ /* 0x000fe400000010ff */
[----:B------:R-:W-:Y:S01]  /*13410*/  F2FP.BF16.PACK_AB R27, R219, R220 ;  /* 0x000000dcdb1b723e */ /* 0x000fe200000010ff */
[----:B-1----:R-:W1:Y:S01]  /*13420*/  LDSM.16.MT88.4 R28, [R225+0x900] ;  /* 0x00090000e11c783b */ /* 0x002e620000004200 */
[----:B--2---:R-:W-:Y:S07]  /*13430*/  F2FP.BF16.PACK_AB R33, R165, R166 ;  /* 0x000000a6a521723e */ /* 0x004fee00000010ff */
[----:B---3--:R-:W2:Y:S01]  /*13440*/  LDSM.16.MT88.4 R36, [R227+0x900] ;  /* 0x00090000e324783b */ /* 0x008ea20000004200 */
[----:B-----5:R-:W-:Y:S01]  /*13450*/  F2FP.BF16.PACK_AB R35, R51, R164 ;  /* 0x000000a43323723e */ /* 0x020fe200000010ff */
[-C--:B-1----:R-:W-:Y:S08]  /*13460*/  HMMA.16816.F32.BF16 R4, R24, R28.reuse, R4 ;  /* 0x0000001c1804723c */ /* 0x082ff00000041804 */
        /* <DEDUP_REMOVED lines=8> */
[----:B------:R3:W-:Y:S01]  /*134f0*/  MUFU.EX2 R198, R40 ;  /* 0x0000002800c67308 */ /* 0x0007e20000000800 */
[----:B------:R-:W-:Y:S04]  /*13500*/  MOV R208, R184 ;  /* 0x000000b800d07202 */ /* 0x000fe80000000f00 */
[C---:B------:R-:W-:Y:S08]  /*13510*/  HMMA.16816.F32.BF16 R144, R24.reuse, R42, R144 ;  /* 0x0000002a1890723c */ /* 0x040ff00000041890 */
[-C--:B------:R-:W-:Y:S08]  /*13520*/  HMMA.16816.F32.BF16 R148, R24, R44.reuse, R148 ;  /* 0x0000002c1894723c */ /* 0x080ff00000041894 */
[C---:B------:R-:W-:Y:S04]  /*13530*/  HMMA.16816.F32.BF16 R152, R32.reuse, R44, R152 ;  /* 0x0000002c2098723c */ /* 0x040fe80000041898 */
[--C-:B---3--:R-:W-:Y:S02]  /*13540*/  FFMA.FTZ R40, R209, c[0x0][0x2d0], -R23.reuse ;  /* 0x0000b400d1287a23 */ /* 0x108fe40000010817 */
[----:B------:R-:W3:Y:S02]  /*13550*/  LDL.LU R209, [R1+0x18] ;  /* 0x0000180001d17983 */ /* 0x000ee40000300800 */
[-C--:B------:R-:W-:Y:S01]  /*13560*/  HMMA.16816.F32.BF16 R156, R32, R46.reuse, R156 ;  /* 0x0000002e209c723c */ /* 0x080fe2000004189c */
[----:B------:R4:W-:Y:S07]  /*13570*/  MUFU.EX2 R199, R40 ;  /* 0x0000002800c77308 */ /* 0x0009ee0000000800 */
[C---:B------:R-:W-:Y:S08]  /*13580*/  HMMA.16816.F32.BF16 R160, R24.reuse, R46, R160 ;  /* 0x0000002e18a0723c */ /* 0x040ff000000418a0 */
[-C--:B--2---:R-:W-:Y:S08]  /*13590*/  HMMA.16816.F32.BF16 R52, R24, R36.reuse, R52 ;  /* 0x000000241834723c */ /* 0x084ff00000041834 */
[C---:B------:R-:W-:Y:S01]  /*135a0*/  HMMA.16816.F32.BF16 R56, R32.reuse, R36, R56 ;  /* 0x000000242038723c */ /* 0x040fe20000041838 */
[----:B----4-:R-:W2:Y:S06]  /*135b0*/  LDSM.16.MT88.4 R40, [R226+0x2100] ;  /* 0x00210000e228783b */ /* 0x010eac0000004200 */
[--C-:B------:R-:W-:Y:S01]  /*135c0*/  FFMA.FTZ R36, R205, c[0x0][0x2d0], -R48.reuse ;  /* 0x0000b400cd247a23 */ /* 0x100fe20000010830 */
[-C--:B------:R-:W-:Y:S03]  /*135d0*/  HMMA.16816.F32.BF16 R60, R32, R38.reuse, R60 ;  /* 0x00000026203c723c */ /* 0x080fe6000004183c */
[----:B------:R4:W-:Y:S01]  /*135e0*/  MUFU.EX2 R197, R36 ;  /* 0x0000002400c57308 */ /* 0x0009e20000000800 */
[----:B------:R-:W-:Y:S04]  /*135f0*/  MOV R205, R183 ;  /* 0x000000b700cd7202 */ /* 0x000fe80000000f00 */
[C---:B------:R-:W-:Y:S08]  /*13600*/  HMMA.16816.F32.BF16 R64, R24.reuse, R38, R64 ;  /* 0x000000261840723c */ /* 0x040ff00000041840 */
[-C--:B-1----:R-:W-:Y:S08]  /*13610*/  HMMA.16816.F32.BF16 R68, R24, R28.reuse, R68 ;  /* 0x0000001c1844723c */ /* 0x082ff00000041844 */
[C---:B------:R-:W-:Y:S04]  /*13620*/  HMMA.16816.F32.BF16 R72, R32.reuse, R28, R72 ;  /* 0x0000001c2048723c */ /* 0x040fe80000041848 */
[--C-:B----4-:R-:W-:Y:S01]  /*13630*/  FFMA.FTZ R36, R206, c[0x0][0x2d0], -R48.reuse ;  /* 0x0000b400ce247a23 */ /* 0x110fe20000010830 */
[----:B------:R-:W-:Y:S03]  /*13640*/  MOV R206, R182 ;  /* 0x000000b600ce7202 */ /* 0x000fe60000000f00 */
[-C--:B------:R-:W-:Y:S01]  /*13650*/  HMMA.16816.F32.BF16 R76, R32, R30.reuse, R76 ;  /* 0x0000001e204c723c */ /* 0x080fe2000004184c */
[----:B------:R1:W-:Y:S07]  /*13660*/  MUFU.EX2 R196, R36 ;  /* 0x0000002400c47308 */ /* 0x0003ee0000000800 */
[C---:B------:R-:W-:Y:S01]  /*13670*/  HMMA.16816.F32.BF16 R80, R24.reuse, R30, R80 ;  /* 0x0000001e1850723c */ /* 0x040fe20000041850 */
[----:B------:R-:W-:Y:S07]  /*13680*/  LDSM.16.MT88.4 R28, [R227+0x2100] ;  /* 0x00210000e31c783b */ /* 0x000fee0000004200 */
[-C--:B--2---:R-:W-:Y:S08]  /*13690*/  HMMA.16816.F32.BF16 R84, R24, R40.reuse, R84 ;  /* 0x000000281854723c */ /* 0x084ff00000041854 */
[C---:B------:R-:W-:Y:S04]  /*136a0*/  HMMA.16816.F32.BF16 R88, R32.reuse, R40, R88 ;  /* 0x000000282058723c */ /* 0x040fe80000041858 */
[--C-:B-1----:R-:W-:Y:S01]  /*136b0*/  FFMA.FTZ R36, R215, c[0x0][0x2d0], -R23.reuse ;  /* 0x0000b400d7247a23 */ /* 0x102fe20000010817 */
[----:B------:R-:W-:Y:S01]  /*136c0*/  MOV R215, R181 ;  /* 0x000000b500d77202 */ /* 0x000fe20000000f00 */
[----:B------:R-:W-:Y:S01]  /*136d0*/  FFMA.FTZ R23, R217, c[0x0][0x2d0], -R23 ;  /* 0x0000b400d9177a23 */ /* 0x000fe20000010817 */
[----:B------:R-:W-:Y:S01]  /*136e0*/  MOV R217, R180 ;  /* 0x000000b400d97202 */ /* 0x000fe20000000f00 */
[-C--:B------:R-:W-:Y:S01]  /*136f0*/  HMMA.16816.F32.BF16 R92, R32, R42.reuse, R92 ;  /* 0x0000002a205c723c */ /* 0x080fe2000004185c */
[----:B------:R1:W-:Y:S07]  /*13700*/  MUFU.EX2 R195, R36 ;  /* 0x0000002400c37308 */ /* 0x0003ee0000000800 */
[C---:B------:R-:W-:Y:S01]  /*13710*/  HMMA.16816.F32.BF16 R96, R24.reuse, R42, R96 ;  /* 0x0000002a1860723c */ /* 0x040fe20000041860 */
[----:B------:R-:W-:Y:S02]  /*13720*/  LDSM.16.MT88.4 R40, [R227+0x1100] ;  /* 0x00110000e328783b */ /* 0x000fe40000004200 */
[----:B------:R2:W-:Y:S06]  /*13730*/  MUFU.EX2 R194, R23 ;  /* 0x0000001700c27308 */ /* 0x0005ec0000000800 */
[----:B-1----:R-:W1:Y:S03]  /*13740*/  LDSM.16.MT88.4 R36, [R228+0x2100] ;  /* 0x00210000e424783b */ /* 0x002e660000004200 */
[--C-:B--2---:R-:W-:Y:S01]  /*13750*/  FFMA.FTZ R23, R210, c[0x0][0x2d0], -R48.reuse ;  /* 0x0000b400d2177a23 */ /* 0x104fe20000010830 */
[----:B------:R-:W-:Y:S01]  /*13760*/  MOV R210, R179 ;  /* 0x000000b300d27202 */ /* 0x000fe20000000f00 */
[----:B------:R-:W-:Y:S01]  /*13770*/  FFMA.FTZ R48, R214, c[0x0][0x2d0], -R48 ;  /* 0x0000b400d6307a23 */ /* 0x000fe20000010830 */
[----:B------:R-:W-:Y:S01]  /*13780*/  MOV R214, R170 ;  /* 0x000000aa00d67202 */ /* 0x000fe20000000f00 */
[----:B------:R2:W-:Y:S10]  /*13790*/  MUFU.EX2 R171, R23 ;  /* 0x0000001700ab7308 */ /* 0x0005f40000000800 */
[----:B------:R-:W-:Y:S01]  /*137a0*/  MUFU.EX2 R170, R48 ;  /* 0x0000003000aa7308 */ /* 0x000fe20000000800 */
[--C-:B--2---:R-:W-:Y:S01]  /*137b0*/  FFMA.FTZ R23, R211, c[0x0][0x2d0], -R49.reuse ;  /* 0x0000b400d3177a23 */ /* 0x104fe20000010831 */
[-C--:B-1----:R-:W-:Y:S01]  /*137c0*/  HMMA.16816.F32.BF16 R100, R24, R36.reuse, R100 ;  /* 0x000000241864723c */ /* 0x082fe20000041864 */
[----:B------:R-:W2:Y:S07]  /*137d0*/  LDL.LU R211, [R1+0x14] ;  /* 0x0000140001d37983 */ /* 0x000eae0000300800 */
[----:B------:R1:W-:Y:S01]  /*137e0*/  MUFU.EX2 R48, R23 ;  /* 0x0000001700307308 */ /* 0x0003e20000000800 */
[C---:B------:R-:W-:Y:S08]  /*137f0*/  HMMA.16816.F32.BF16 R104, R32.reuse, R36, R104 ;  /* 0x000000242068723c */ /* 0x040ff00000041868 */
[-C--:B------:R-:W-:Y:S08]  /*13800*/  HMMA.16816.F32.BF16 R108, R32, R38.reuse, R108 ;  /* 0x00000026206c723c */ /* 0x080ff0000004186c */
[C---:B------:R-:W-:Y:S01]  /*13810*/  HMMA.16816.F32.BF16 R112, R24.reuse, R38, R112 ;  /* 0x000000261870723c */ /* 0x040fe20000041870 */
[----:B------:R-:W-:Y:S03]  /*13820*/  LDSM.16.MT88.4 R36, [R228+0x1100] ;  /* 0x00110000e424783b */ /* 0x000fe60000004200 */
[--C-:B-1----:R-:W-:Y:S01]  /*13830*/  FFMA.FTZ R23, R212, c[0x0][0x2d0], -R49.reuse ;  /* 0x0000b400d4177a23 */ /* 0x102fe20000010831 */
[----:B------:R-:W-:Y:S03]  /*13840*/  MOV R212, R178 ;  /* 0x000000b200d47202 */ /* 0x000fe60000000f00 */
[-C--:B------:R-:W-:Y:S01]  /*13850*/  HMMA.16816.F32.BF16 R116, R24, R28.reuse, R116 ;  /* 0x0000001c1874723c */ /* 0x080fe20000041874 */
[----:B------:R1:W4:Y:S07]  /*13860*/  MUFU.EX2 R47, R23 ;  /* 0x00000017002f7308 */ /* 0x00032e0000000800 */
[C---:B------:R-:W-:Y:S08]  /*13870*/  HMMA.16816.F32.BF16 R120, R32.reuse, R28, R120 ;  /* 0x0000001c2078723c */ /* 0x040ff00000041878 */
[-C--:B------:R-:W-:Y:S01]  /*13880*/  HMMA.16816.F32.BF16 R124, R32, R30.reuse, R124 ;  /* 0x0000001e207c723c */ /* 0x080fe2000004187c */
[----:B------:R-:W5:Y:S07]  /*13890*/  LDSM.16.MT88.4 R32, [R226+0x1100] ;  /* 0x00110000e220783b */ /* 0x000f6e0000004200 */
[----:B------:R-:W-:Y:S04]  /*138a0*/  HMMA.16816.F32.BF16 R128, R24, R30, R128 ;  /* 0x0000001e1880723c */ /* 0x000fe80000041880 */
[--C-:B-1----:R-:W-:Y:S01]  /*138b0*/  FFMA.FTZ R23, R213, c[0x0][0x2d0], -R49.reuse ;  /* 0x0000b400d5177a23 */ /* 0x102fe20000010831 */
[----:B----4-:R-:W-:Y:S01]  /*138c0*/  F2FP.BF16.PACK_AB R28, R47, R48 ;  /* 0x000000302f1c723e */ /* 0x010fe200000010ff */
[----:B------:R-:W4:Y:S01]  /*138d0*/  LDL.LU R213, [R1+0xc] ;  /* 0x00000c0001d57983 */ /* 0x000f220000300800 */
[----:B------:R-:W-:Y:S01]  /*138e0*/  FFMA.FTZ R49, R216, c[0x0][0x2d0], -R49 ;  /* 0x0000b400d8317a23 */ /* 0x000fe20000010831 */
[----:B------:R1:W-:Y:S01]  /*138f0*/  MUFU.EX2 R46, R23 ;  /* 0x00000017002e7308 */ /* 0x0003e20000000800 */
[----:B------:R-:W-:Y:S03]  /*13900*/  F2FP.BF16.PACK_AB R24, R199, R198 ;  /* 0x000000c6c718723e */ /* 0x000fe600000010ff */
[----:B------:R-:W-:Y:S02]  /*13910*/  F2FP.BF16.PACK_AB R25, R196, R197 ;  /* 0x000000c5c419723e */ /* 0x000fe400000010ff */
[----:B------:R-:W-:Y:S02]  /*13920*/  F2FP.BF16.PACK_AB R26, R194, R195 ;  /* 0x000000c3c21a723e */ /* 0x000fe400000010ff */
[----:B------:R-:W-:Y:S02]  /*13930*/  F2FP.BF16.PACK_AB R27, R170, R171 ;  /* 0x000000abaa1b723e */ /* 0x000fe400000010ff */
[----:B------:R-:W5:Y:S01]  /*13940*/  MUFU.EX2 R49, R49 ;  /* 0x0000003100317308 */ /* 0x000f620000000800 */
[----:B------:R-:W-:Y:S01]  /*13950*/  MOV R216, R177 ;  /* 0x000000b100d87202 */ /* 0x000fe20000000f00 */
[--C-:B-1----:R-:W-:Y:S02]  /*13960*/  FFMA.FTZ R23, R172, c[0x0][0x2d0], -R50.reuse ;  /* 0x0000b400ac177a23 */ /* 0x102fe40000010832 */
[----:B------:R-:W4:Y:S06]  /*13970*/  LDL.LU R172, [R1+0x10] ;  /* 0x0000100001ac7983 */ /* 0x000f2c0000300800 */
[----:B------:R1:W-:Y:S01]  /*13980*/  MUFU.EX2 R44, R23 ;  /* 0x00000017002c7308 */ /* 0x0003e20000000800 */
[----:B-----5:R-:W-:Y:S01]  /*13990*/  F2FP.BF16.PACK_AB R30, R49, R46 ;  /* 0x0000002e311e723e */ /* 0x020fe200000010ff */
[--C-:B-1----:R-:W-:Y:S01]  /*139a0*/  FFMA.FTZ R23, R174, c[0x0][0x2d0], -R50.reuse ;  /* 0x0000b400ae177a23 */ /* 0x102fe20000010832 */
[----:B------:R-:W-:Y:S02]  /*139b0*/  MOV R174, R176 ;  /* 0x000000b000ae7202 */ /* 0x000fe40000000f00 */
[-C--:B------:R-:W-:Y:S05]  /*139c0*/  HMMA.16816.F32.BF16 R176, R24, R188.reuse, R4 ;  /* 0x000000bc18b0723c */ /* 0x080fea0000041804 */
[----:B------:R1:W5:Y:S01]  /*139d0*/  MUFU.EX2 R45, R23 ;  /* 0x00000017002d7308 */ /* 0x0003620000000800 */
[----:B------:R-:W2:Y:S01]  /*139e0*/  LDSM.16.MT88.4 R4, [R225+0x2900] ;  /* 0x00290000e104783b */ /* 0x000ea20000004200 */
[--C-:B-1----:R-:W-:Y:S01]  /*139f0*/  FFMA.FTZ R23, R173, c[0x0][0x2d0], -R50.reuse ;  /* 0x0000b400ad177a23 */ /* 0x102fe20000010832 */
[----:B-----5:R-:W-:Y:S01]  /*13a00*/  F2FP.BF16.PACK_AB R29, R45, R44 ;  /* 0x0000002c2d1d723e */ /* 0x020fe200000010ff */
[----:B------:R-:W-:Y:S06]  /*13a10*/  FFMA.FTZ R50, R22, c[0x0][0x2d0], -R50 ;  /* 0x0000b40016327a23 */ /* 0x000fec0000010832 */
[----:B------:R-:W-:Y:S10]  /*13a20*/  MUFU.EX2 R23, R23 ;  /* 0x0000001700177308 */ /* 0x000ff40000000800 */
[----:B------:R-:W1:Y:S02]  /*13a30*/  MUFU.EX2 R50, R50 ;  /* 0x0000003200327308 */ /* 0x000e640000000800 */
[----:B-1----:R-:W-:Y:S07]  /*13a40*/  F2FP.BF16.PACK_AB R31, R50, R23 ;  /* 0x00000017321f723e */ /* 0x002fee00000010ff */
[C---:B------:R-:W-:Y:S01]  /*13a50*/  HMMA.16816.F32.BF16 R180, R28.reuse, R188, R8 ;  /* 0x000000bc1cb4723c */ /* 0x040fe20000041808 */
[----:B------:R-:W1:Y:S07]  /*13a60*/  LDSM.16.MT88.4 R8, [R226+0x2900] ;  /* 0x00290000e208783b */ /* 0x000e6e0000004200 */
[-C--:B------:R-:W-:Y:S01]  /*13a70*/  HMMA.16816.F32.BF16 R184, R28, R190.reuse, R12 ;  /* 0x000000be1cb8723c */ /* 0x080fe2000004180c */
[----:B------:R-:W5:Y:S07]  /*13a80*/  LDSM.16.MT88.4 R12, [R228+0x2900] ;  /* 0x00290000e40c783b */ /* 0x000f6e0000004200 */
[C---:B------:R-:W-:Y:S01]  /*13a90*/  HMMA.16816.F32.BF16 R188, R24.reuse, R190, R16 ;  /* 0x000000be18bc723c */ /* 0x040fe20000041810 */
[----:B------:R-:W1:Y:S07]  /*13aa0*/  LDSM.16.MT88.4 R16, [R227+0x2900] ;  /* 0x00290000e310783b */ /* 0x000e6e0000004200 */
        /* <DEDUP_REMOVED lines=13> */
[C---:B------:R-:W-:Y:S07]  /*13b80*/  HMMA.16816.F32.BF16 R72, R28.reuse, R4, R72 ;  /* 0x000000041c48723c */ /* 0x040fee0000041848 */
[----:B------:R-:W-:Y:S01]  /*13b90*/  FFMA.FTZ R4, R2, R211, R212 ;  /* 0x000000d302047223 */ /* 0x000fe200000100d4 */
[-C--:B------:R-:W-:Y:S04]  /*13ba0*/  HMMA.16816.F32.BF16 R76, R28, R6.reuse, R76 ;  /* 0x000000061c4c723c */ /* 0x080fe8000004184c */
[----:B------:R-:W-:Y:S04]  /*13bb0*/  FADD.FTZ R4, R217, R4 ;  /* 0x00000004d9047221 */ /* 0x000fe80000010000 */
[C---:B------:R-:W-:Y:S04]  /*13bc0*/  HMMA.16816.F32.BF16 R80, R24.reuse, R6, R80 ;  /* 0x000000061850723c */ /* 0x040fe80000041850 */
[----:B------:R-:W-:Y:S02]  /*13bd0*/  FADD.FTZ R5, R205, R4 ;  /* 0x00000004cd057221 */ /* 0x000fe40000010000 */
[----:B---3--:R-:W-:Y:S02]  /*13be0*/  FFMA.FTZ R4, R0, R209, R175 ;  /* 0x000000d100047223 */ /* 0x008fe400000100af */
[-C--:B-1----:R-:W-:Y:S04]  /*13bf0*/  HMMA.16816.F32.BF16 R84, R24, R8.reuse, R84 ;  /* 0x000000081854723c */ /* 0x082fe80000041854 */
[----:B------:R-:W-:Y:S02]  /*13c00*/  FADD.FTZ R0, R203, R5 ;  /* 0x00000005cb007221 */ /* 0x000fe40000010000 */
[----:B------:R-:W-:Y:S02]  /*13c10*/  FADD.FTZ R4, R192, R4 ;  /* 0x00000004c0047221 */ /* 0x000fe40000010000 */
[C---:B------:R-:W-:Y:S04]  /*13c20*/  HMMA.16816.F32.BF16 R88, R28.reuse, R8, R88 ;  /* 0x000000081c58723c */ /* 0x040fe80000041858 */
[----:B------:R-:W-:Y:S02]  /*13c30*/  FADD.FTZ R4, R193, R4 ;  /* 0x00000004c1047221 */ /* 0x000fe40000010000 */
[----:B------:R-:W-:Y:S02]  /*13c40*/  FADD.FTZ R5, R218, R0 ;  /* 0x00000000da057221 */ /* 0x000fe40000010000 */
[-C--:B------:R-:W-:Y:S04]  /*13c50*/  HMMA.16816.F32.BF16 R92, R28, R10.reuse, R92 ;  /* 0x0000000a1c5c723c */ /* 0x080fe8000004185c */
[----:B----4-:R-:W-:Y:S02]  /*13c60*/  FFMA.FTZ R20, R20, R213, R216 ;  /* 0x000000d514147223 */ /* 0x010fe400000100d8 */
[----:B------:R-:W-:Y:S02]  /*13c70*/  FADD.FTZ R4, R207, R4 ;  /* 0x00000004cf047221 */ /* 0x000fe40000010000 */
[----:B------:R-:W-:Y:S01]  /*13c80*/  FADD.FTZ R20, R210, R20 ;  /* 0x00000014d2147221 */ /* 0x000fe20000010000 */
[C---:B------:R-:W-:Y:S04]  /*13c90*/  HMMA.16816.F32.BF16 R96, R24.reuse, R10, R96 ;  /* 0x0000000a1860723c */ /* 0x040fe80000041860 */
[----:B------:R-:W-:Y:S02]  /*13ca0*/  FADD.FTZ R20, R206, R20 ;  /* 0x00000014ce147221 */ /* 0x000fe40000010000 */
[----:B------:R-:W-:Y:S01]  /*13cb0*/  FADD.FTZ R4, R166, R4 ;  /* 0x00000004a6047221 */ /* 0x000fe20000010000 */
[----:B------:R-:W-:Y:S01]  /*13cc0*/  MOV R166, R167 ;  /* 0x000000a700a67202 */ /* 0x000fe20000000f00 */
[----:B------:R-:W-:Y:S01]  /*13cd0*/  FADD.FTZ R5, R202, R5 ;  /* 0x00000005ca057221 */ /* 0x000fe20000010000 */
[-C--:B-----5:R-:W-:Y:S03]  /*13ce0*/  HMMA.16816.F32.BF16 R100, R24, R12.reuse, R100 ;  /* 0x0000000c1864723c */ /* 0x0a0fe60000041864 */
[----:B------:R-:W-:Y:S01]  /*13cf0*/  FADD.FTZ R4, R165, R4 ;  /* 0x00000004a5047221 */ /* 0x000fe20000010000 */
[----:B------:R-:W-:Y:S03]  /*13d00*/  MOV R165, R168 ;  /* 0x000000a800a57202 */ /* 0x000fe60000000f00 */
[----:B------:R-:W-:Y:S01]  /*13d10*/  FADD.FTZ R4, R164, R4 ;  /* 0x00000004a4047221 */ /* 0x000fe20000010000 */
[C---:B------:R-:W-:Y:S04]  /*13d20*/  HMMA.16816.F32.BF16 R104, R28.reuse, R12, R104 ;  /* 0x0000000c1c68723c */ /* 0x040fe80000041868 */
[----:B------:R-:W-:Y:S01]  /*13d30*/  FADD.FTZ R4, R51, R4 ;  /* 0x0000000433047221 */ /* 0x000fe20000010000 */
[----:B------:R-:W-:Y:S01]  /*13d40*/  MOV R164, R169 ;  /* 0x000000a900a47202 */ /* 0x000fe20000000f00 */
[----:B------:R-:W-:Y:S02]  /*13d50*/  FFMA.FTZ R21, R21, R172, R174 ;  /* 0x000000ac15157223 */ /* 0x000fe400000100ae */
        /* <DEDUP_REMOVED lines=8> */
[-C--:B------:R-:W-:Y:S03]  /*13de0*/  HMMA.16816.F32.BF16 R116, R24, R16.reuse, R116 ;  /* 0x000000101874723c */ /* 0x080fe60000041874 */
[----:B------:R-:W-:Y:S02]  /*13df0*/  FADD.FTZ R7, R250, R2 ;  /* 0x00000002fa077221 */ /* 0x000fe40000010000 */
[----:B------:R-:W-:Y:S02]  /*13e00*/  FADD.FTZ R2, R251, R6 ;  /* 0x00000006fb027221 */ /* 0x000fe40000010000 */
        /* <DEDUP_REMOVED lines=20> */
[----:B------:R1:W-:Y:S01]  /*13f50*/  STL [R1+0x10], R5 ;  /* 0x0000100501007387 */ /* 0x0003e20000100800 */
[----:B------:R-:W-:Y:S02]  /*13f60*/  FADD.FTZ R2, R46, R2 ;  /* 0x000000022e027221 */ /* 0x000fe40000010000 */
[----:B------:R-:W-:Y:S01]  /*13f70*/  FADD.FTZ R4, R170, R4 ;  /* 0x00000004aa047221 */ /* 0x000fe20000010000 */
[----:B------:R-:W-:Y:S01]  /*13f80*/  MOV R170, R3 ;  /* 0x0000000300aa7202 */ /* 0x000fe20000000f00 */
[----:B------:R-:W-:Y:S02]  /*13f90*/  FADD.FTZ R2, R49, R2 ;  /* 0x0000000231027221 */ /* 0x000fe40000010000 */
[----:B------:R-:W-:Y:S01]  /*13fa0*/  FADD.FTZ R0, R23, R0 ;  /* 0x0000000017007221 */ /* 0x000fe20000010000 */
[----:B------:R1:W-:Y:S03]  /*13fb0*/  STL [R1+0xc], R4 ;  /* 0x00000c0401007387 */ /* 0x0003e60000100800 */
[----:B------:R-:W-:Y:S01]  /*13fc0*/  FADD.FTZ R0, R50, R0 ;  /* 0x0000000032007221 */ /* 0x000fe20000010000 */
[----:B------:R1:W-:Y:S04]  /*13fd0*/  STL [R1+0x14], R2 ;  /* 0x0000140201007387 */ /* 0x0003e80000100800 */
[----:B------:R1:W-:Y:S01]  /*13fe0*/  STL [R1+0x18], R0 ;  /* 0x0000180001007387 */ /* 0x0003e20000100800 */
[----:B------:R-:W-:-:S05]  /*13ff0*/  @P0 BRA `(.L_x_2439) ;  /* 0xffffb5d000000947 */ /* 0x000fca000383ffff */
.L_x_2421:
        /* <DEDUP_REMOVED lines=185> */
.L_x_2359:
        /* <DEDUP_REMOVED lines=227> */
.L_x_2442:
[----:B-1----:R-:W-:Y:S05]  /*159c0*/  BSYNC B0 ;  /* 0x0000000000007941 */ /* 0x002fea0003800000 */
.L_x_2441:
        /* <DEDUP_REMOVED lines=97> */
.L_x_2444:
[----:B------:R-:W-:Y:S05]  /*15fe0*/  BSYNC B0 ;  /* 0x0000000000007941 */ /* 0x000fea0003800000 */
.L_x_2443:
        /* <DEDUP_REMOVED lines=97> */
.L_x_2446:
[----:B------:R-:W-:Y:S05]  /*16600*/  BSYNC B0 ;  /* 0x0000000000007941 */ /* 0x000fea0003800000 */
.L_x_2445:
        /* <DEDUP_REMOVED lines=98> */
.L_x_2440:
        /* <DEDUP_REMOVED lines=50> */
.L_x_2447:
        /* <DEDUP_REMOVED lines=11> */
.L_x_3624:


//--------------------- .text._ZN7cutlass13device_kernelIN5flash19enable_sm80_to_sm89INS1_16FlashAttnFwdSm80INS1_25CollectiveMainloopFwdSm80ILi8ELi1ELb1EN4cute5tupleIJNS5_1CILi128EEENS7_ILi96EEES8_EEELi128ENS_10bfloat16_tEfNS_4arch4Sm80ELb0ELb1ELb0ELb1ELb1ELb0ELb1ELb1EEENS1_21CollectiveEpilogueFwdINS6_IJS8_S8_S9_EEENS6_IJNS7_ILi1EEESH_SH_EEESB_SD_Li256ELb1ELb1ELb1ELb0EEENS1_36VarlenDynamicPersistentTileSchedulerILi128ELi96ELi256ELi256ELb1ELb1ELb0ELb1ELb0ELb1EEEEEEEEEvNT_6ParamsE --------------------------
	.section	.text._ZN7cutlass13device_kernelIN5flash19enable_sm80_to_sm89INS1_16FlashAttnFwdSm80INS1_25CollectiveMainloopFwdSm80ILi8ELi1ELb1EN4cute5tupleIJNS5_1CILi128EEENS7_ILi96EEES8_EEELi128ENS_10bfloat16_tEfNS_4arch4Sm80ELb0ELb1ELb0ELb1ELb1ELb0ELb1ELb1EEENS1_21CollectiveEpilogueFwdINS6_IJS8_S8_S9_EEENS6_IJNS7_ILi1EEESH_SH_EEESB_SD_Li256ELb1ELb1ELb1ELb0EEENS1_36VarlenDynamicPersistentTileSchedulerILi128ELi96ELi256ELi256ELb1ELb1ELb0ELb1ELb0ELb1EEEEEEEEEvNT_6ParamsE,"ax",@progbits
	.sectioninfo	@"SHI_REGISTERS=255"
	.align	128
.text._ZN7cutlass13device_kernelIN5flash19enable_sm80_to_sm89INS1_16FlashAttnFwdSm80INS1_25CollectiveMainloopFwdSm80ILi8ELi1ELb1EN4cute5tupleIJNS5_1CILi128EEENS7_ILi96EEES8_EEELi128ENS_10bfloat16_tEfNS_4arch4Sm80ELb0ELb1ELb0ELb1ELb1ELb0ELb1ELb1EEENS1_21CollectiveEpilogueFwdINS6_IJS8_S8_S9_EEENS6_IJNS7_ILi1EEESH_SH_EEESB_SD_Li256ELb1ELb1ELb1ELb0EEENS1_36VarlenDynamicPersistentTileSchedulerILi128ELi96ELi256ELi256ELb1ELb1ELb0ELb1ELb0ELb1EEEEEEEEEvNT_6ParamsE:
        .type           _ZN7cutlass13device_kernelIN5flash19enable_sm80_to_sm89INS1_16FlashAttnFwdSm80INS1_25CollectiveMainloopFwdSm80ILi8ELi1ELb1EN4cute5tupleIJNS5_1CILi128EEENS7_ILi96EEES8_EEELi128ENS_10bfloat16_tEfNS_4arch4Sm80ELb0ELb1ELb0ELb1ELb1ELb0ELb1ELb1EEENS1_21CollectiveEpilogueFwdINS6_IJS8_S8_S9_EEENS6_IJNS7_ILi1EEESH_SH_EEESB_SD_Li256ELb1ELb1ELb1ELb0EEENS1_36VarlenDynamicPersistentTileSchedulerILi128ELi96ELi256ELi256ELb1ELb1ELb0ELb1ELb0ELb1EEEEEEEEEvNT_6ParamsE,@function
        .size           _ZN7cutlass13device_kernelIN5flash19enable_sm80_to_sm89INS1_16FlashAttnFwdSm80INS1_25CollectiveMainloopFwdSm80ILi8ELi1ELb1EN4cute5tupleIJNS5_1CILi128EEENS7_ILi96EEES8_EEELi128ENS_10bfloat16_tEfNS_4arch4Sm80ELb0ELb1ELb0ELb1ELb1ELb0ELb1ELb1EEENS1_21CollectiveEpilogueFwdINS6_IJS8_S8_S9_EEENS6_IJNS7_ILi1EEESH_SH_EEESB_SD_Li256ELb1ELb1ELb1ELb0EEENS1_36VarlenDynamicPersistentTileSchedulerILi128ELi96ELi256ELi256ELb1ELb1ELb0ELb1ELb0ELb1EEEEEEEEEvNT_6ParamsE,(.L_x_3625 - _ZN7cutlass13device_kernelIN5flash19enable_sm80_to_sm89INS1_16FlashAttnFwdSm80INS1_25CollectiveMainloopFwdSm80ILi8ELi1ELb1EN4cute5tupleIJNS5_1CILi128EEENS7_ILi96EEES8_EEELi128ENS_10bfloat16_tEfNS_4arch4Sm80ELb0ELb1ELb0ELb1ELb1ELb0ELb1ELb1EEENS1_21CollectiveEpilogueFwdINS6_IJS8_S8_S9_EEENS6_IJNS7_ILi1EEESH_SH_EEESB_SD_Li256ELb1ELb1ELb1ELb0EEENS1_36VarlenDynamicPersistentTileSchedulerILi128ELi96ELi256ELi256ELb1ELb1ELb0ELb1ELb0ELb1EEEEEEEEEvNT_6ParamsE)
        .other          _ZN7cutlass13device_kernelIN5flash19enable_sm80_to_sm89INS1_16FlashAttnFwdSm80INS1_25CollectiveMainloopFwdSm80ILi8ELi1ELb1EN4cute5tupleIJNS5_1CILi128EEENS7_ILi96EEES8_EEELi128ENS_10bfloat16_tEfNS_4arch4Sm80ELb0ELb1ELb0ELb1ELb1ELb0ELb1ELb1EEENS1_21CollectiveEpilogueFwdINS6_IJS8_S8_S9_EEENS6_IJNS7_ILi1EEESH_SH_EEESB_SD_Li256ELb1ELb1ELb1ELb0EEENS1_36VarlenDynamicPersistentTileSchedulerILi128ELi96ELi256ELi256ELb1ELb1ELb0ELb1ELb0ELb1EEEEEEEEEvNT_6ParamsE,@"STO_CUDA_ENTRY STV_DEFAULT"
_ZN7cutlass13device_kernelIN5flash19enable_sm80_to_sm89INS1_16FlashAttnFwdSm80INS1_25CollectiveMainloopFwdSm80ILi8ELi1ELb1EN4cute5tupleIJNS5_1CILi128EEENS7_ILi96EEES8_EEELi128ENS_10bfloat16_tEfNS_4arch4Sm80ELb0ELb1ELb0ELb1ELb1ELb0ELb1ELb1EEENS1_21CollectiveEpilogueFwdINS6_IJS8_S8_S9_EEENS6_IJNS7_ILi1EEESH_SH_EEESB_SD_Li256ELb1ELb1ELb1ELb0EEENS1_36VarlenDynamicPersistentTileSchedulerILi128ELi96ELi256ELi256ELb1ELb1ELb0ELb1ELb0ELb1EEEEEEEEEvNT_6ParamsE:
        /* <DEDUP_REMOVED lines=52> */
.L_x_2453:
        /* <DEDUP_REMOVED lines=16> */
.L_x_2617:
        /* <DEDUP_REMOVED lines=16> */
.L_x_2618:
[----:B---3--:R-:W-:-:S05]  /*0540*/  IMAD R0, R0, c[0x0][0x538], RZ ;  /* 0x00014e0000007a24 */ /* 0x008fca00078e02ff */
[----:B------:R-:W-:-:S04]  /*0550*/  IADD3 R6, R0, R6, RZ ;  /* 0x0000000600067210 */ /* 0x000fc80007ffe0ff */
[----:B------:R-:W-:-:S13]  /*0560*/  ISETP.GT.AND P0, PT, R6, UR4, PT ;  /* 0x0000000406007c0c */ /* 0x000fda000bf04270 */
[----:B-12---:R-:W-:Y:S05]  /*0570*/  @!P0 BRA `(.L_x_2453) ;  /* 0xfffffdc000008947 */ /* 0x006fea000383ffff */
.L_x_2449:
[----:B------:R-:W-:-:S05]  /*0580*/  IADD3 R10, -R0, R6, RZ ;  /* 0x00000006000a7210 */ /* 0x000fca0007ffe1ff */
[----:B------:R-:W-:-:S05]  /*0590*/  IMAD R0, R4, c[0x0][0x538], R10 ;  /* 0x00014e0004007a24 */ /* 0x000fca00078e020a */
[----:B------:R-:W-:Y:S01]  /*05a0*/  ISETP.GT.AND P0, PT, R0, UR4, PT ;  /* 0x0000000400007c0c */ /* 0x000fe2000bf04270 */
[----:B------:R-:W-:-:S12]  /*05b0*/  BRA.DIV ~URZ, `(.L_x_2454) ;  /* 0x000162b27f007947 */ /* 0x000fd8000b800000 */
[----:B------:R-:W-:-:S04]  /*05c0*/  VOTE.ANY R6, PT, !P0 ;  /* 0x0000000000067806 */ /* 0x000fc800040e0100 */
.L_x_2619:
[----:B------:R-:W1:Y:S02]  /*05d0*/  POPC R0, R6 ;  /* 0x0000000600007309 */ /* 0x000e640000000000 */
[----:B-12---:R-:W-:Y:S01]  /*05e0*/  IADD3 R251, R0, R7, RZ ;  /* 0x0000000700fb7210 */ /* 0x006fe20007ffe0ff */
[----:B------:R-:W-:Y:S05]  /*05f0*/  BRA.DIV ~URZ, `(.L_x_2455) ;  /* 0x000162c27f007947 */ /* 0x000fea000b800000 */
[----:B------:R1:W2:Y:S01]  /*0600*/  SHFL.IDX PT, R12, R9, R0, 0x1f ;  /* 0x00001f00090c7589 */ /* 0x0002a200000e0000 */
[----:B------:R-:W-:-:S03]  /*0610*/  MOV R5, RZ ;  /* 0x000000ff00057202 */ /* 0x000fc60000000f00 */
[----:B------:R1:W3:Y:S04]  /*0620*/  SHFL.IDX PT, R9, R8, R0, 0x1f ;  /* 0x00001f0008097589 */ /* 0x0002e800000e0000 */
.L_x_2620:
[----:B------:R-:W-:Y:S01]  /*0630*/  ISETP.NE.AND P0, PT, R6, RZ, PT ;  /* 0x000000ff0600720c */ /* 0x000fe20003f05270 */
[----:B------:R-:W-:-:S12]  /*0640*/  BSSY B0, `(.L_x_2456) ;  /* 0x0000005000007945 */ /* 0x000fd80003800000 */
[----:B------:R-:W-:Y:S05]  /*0650*/  @!P0 BRA `(.L_x_2457) ;  /* 0x0000003000008947 */ /* 0x000fea0003800000 */
[----:B-1----:R-:W-:Y:S01]  /*0660*/  IADD3 R0, R0, -0x1, RZ ;  /* 0xffffffff00007810 */ /* 0x002fe20007ffe0ff */
[----:B------:R-:W-:Y:S05]  /*0670*/  BRA.DIV ~URZ, `(.L_x_2458) ;  /* 0x000163227f007947 */ /* 0x000fea000b800000 */
[----:B------:R1:W4:Y:S02]  /*0680*/  SHFL.IDX PT, R5, R4, R0, 0x1f ;  /* 0x00001f0004057589 */ /* 0x00032400000e0000 */
.L_x_2457:
[----:B------:R-:W-:Y:S05]  /*0690*/  BSYNC B0 ;  /* 0x0000000000007941 */ /* 0x000fea0003800000 */
.L_x_2456:
        /* <DEDUP_REMOVED lines=67> */
.L_x_2460:
        /* <DEDUP_REMOVED lines=68> */
.L_x_2461:
[----:B------:R-:W-:Y:S05]  /*0f10*/  BSYNC B0 ;  /* 0x0000000000007941 */ /* 0x000fea0003800000 */
.L_x_2459:
[----:B------:R-:W-:-:S04]  /*0f20*/  LOP3.LUT R0, RZ, R0, RZ, 0x33, !PT ;  /* 0x00000000ff007212 */ /* 0x000fc800078e33ff */
[----:B------:R-:W-:Y:S01]  /*0f30*/  IADD3 R249, R0, R12, RZ ;  /* 0x0000000c00f97210 */ /* 0x000fe20007ffe0ff */
[----:B------:R-:W-:Y:S05]  /*0f40*/  BRA `(.L_x_2462) ;  /* 0x0000004000007947 */ /* 0x000fea0003800000 */
.L_x_2450:
[----:B--2---:R-:W-:Y:S01]  /*0f50*/  IMAD.MOV.U32 R249, RZ, RZ, RZ ;  /* 0x000000fffff97224 */ /* 0x004fe200078e00ff */
[----:B------:R-:W-:Y:S01]  /*0f60*/  MOV R250, RZ ;  /* 0x000000ff00fa7202 */ /* 0x000fe20000000f00 */
[----:B------:R-:W-:Y:S01]  /*0f70*/  IMAD.U32 R248, RZ, RZ, UR4 ;  /* 0x00000004fff87e24 */ /* 0x000fe2000f8e00ff */
[----:B------:R-:W-:Y:S02]  /*0f80*/  MOV R251, c[0x0][0x53c] ;  /* 0x00014f0000fb7a02 */ /* 0x000fe40000000f00 */
.L_x_2462:
[----:B------:R-:W-:Y:S01]  /*0f90*/  ISETP.NE.AND P0, PT, R13, RZ, PT ;  /* 0x000000ff0d00720c */ /* 0x000fe20003f05270 */
[----:B------:R-:W-:-:S12]  /*0fa0*/  WARPSYNC 0xffffffff ;  /* 0xffffffff00007948 */ /* 0x000fd80003800000 */
[----:B------:R1:W-:Y:S04]  /*0fb0*/  @!P0 STS.128 [0xe100], R248 ;  /* 0x00e100f8ff008388 */ /* 0x0003e80000000c00 */
[----:B------:R-:W-:Y:S06]  /*0fc0*/  BAR.ARV 0x5, 0x100 ;  /* 0x0144000000007b1d */ /* 0x000fec0000002000 */
.L_x_2448:
        /* <DEDUP_REMOVED lines=131> */
[C---:B------:R-:W-:Y:S01]  /*1800*/  IADD3 R20, R231.reuse, 0x30, RZ ;  /* 0x00000030e7147810 */ /* 0x040fe20007ffe0ff */
[----:B------:R-:W-:Y:S01]  /*1810*/  IMAD.IADD R186, R184, 0x1, R2 ;  /* 0x00000001b8ba7824 */ /* 0x000fe200078e0202 */
[----:B------:R1:W-:Y:S01]  /*1820*/  STL [R1+0x4], R7 ;  /* 0x0000040701007387 */ /* 0x0003e20000100800 */
[----:B------:R-:W-:Y:S01]  /*1830*/  IMAD.IADD R191, R2, 0x1, R190 ;  /* 0x0000000102bf7824 */ /* 0x000fe200078e02be */
[----:B------:R-:W-:Y:S01]  /*1840*/  IADD3 R11, R231, 0x70, RZ ;  /* 0x00000070e70b7810 */ /* 0x000fe20007ffe0ff */
[----:B------:R-:W-:Y:S01]  /*1850*/  IMAD.IADD R2, R3, 0x1, R6 ;  /* 0x0000000103027824 */ /* 0x000fe200078e0206 */
[C---:B------:R-:W-:Y:S01]  /*1860*/  IADD3 R17, R231.reuse, 0x48, RZ ;  /* 0x00000048e7117810 */ /* 0x040fe20007ffe0ff */
[----:B------:R-:W-:Y:S01]  /*1870*/  IMAD R189, R4, 0x2, R184 ;  /* 0x0000000204bd7824 */ /* 0x000fe200078e02b8 */
[C---:B------:R-:W-:Y:S01]  /*1880*/  IADD3 R13, R231.reuse, 0x60, RZ ;  /* 0x00000060e70d7810 */ /* 0x040fe20007ffe0ff */
        /* <DEDUP_REMOVED lines=15> */
.L_x_2616:
        /* <DEDUP_REMOVED lines=22> */
.L_x_2463:
[----:B------:R-:W-:-:S04]  /*1ae0*/  ISETP.NE.U32.AND P0, PT, RZ, c[0x0][0x368], PT ;  /* 0x0000da00ff007a0c */ /* 0x000fc80003f05070 */
[----:B------:R-:W-:-:S13]  /*1af0*/  ISETP.NE.AND.EX P0, PT, RZ, c[0x0][0x36c], PT, P0 ;  /* 0x0000db00ff007a0c */ /* 0x000fda0003f05300 */
[----:B------:R-:W-:Y:S05]  /*1b00*/  @!P0 BRA `(.L_x_2464) ;  /* 0x0000003000008947 */ /* 0x000fea0003800000 */
[----:B-1----:R-:W-:-:S05]  /*1b10*/  IMAD.WIDE R2, R251, R13, c[0x0][0x368] ;  /* 0x0000da00fb027625 */ /* 0x002fca00078e020d */
[----:B------:R1:W5:Y:S01]  /*1b20*/  LDG.E R0, [R2.64] ;  /* 0x0000000602007981 */ /* 0x000362000c1e1900 */
[----:B------:R-:W-:Y:S05]  /*1b30*/  BRA `(.L_x_2465) ;  /* 0x0000008000007947 */ /* 0x000fea0003800000 */
.L_x_2464:
        /* <DEDUP_REMOVED lines=8> */
.L_x_2465:
        /* <DEDUP_REMOVED lines=28> */
.L_x_2468:
[----:B------:R-:W-:-:S13]  /*1d80*/  ISETP.NE.AND P0, PT, R249, 0x1, PT ;  /* 0x00000001f900780c */ /* 0x000fda0003f05270 */
[----:B------:R-:W-:-:S05]  /*1d90*/  @P0 IMAD.HI.U32 R0, R2, c[0x0][0x330], RZ ;  /* 0x0000cc0002000a27 */ /* 0x000fca00078e00ff */
[----:B------:R-:W-:Y:S02]  /*1da0*/  @P0 SHF.R.U32.HI R2, RZ, c[0x0][0x334], R0 ;  /* 0x0000cd00ff020a19 */ /* 0x000fe40000011600 */
.L_x_2469:
[----:B------:R-:W-:Y:S05]  /*1db0*/  BSYNC B0 ;  /* 0x0000000000007941 */ /* 0x000fea0003800000 */
.L_x_2467:
[----:B------:R-:W-:-:S05]  /*1dc0*/  IMAD R2, R2, R249, c[0x0][0x32c] ;  /* 0x0000cb0002027624 */ /* 0x000fca00078e02f9 */
[----:B------:R-:W-:-:S04]  /*1dd0*/  IMNMX R3, R3, R2, PT ;  /* 0x0000000203037217 */ /* 0x000fc80003800200 */
.L_x_2466:
        /* <DEDUP_REMOVED lines=25> */
.L_x_2472:
[----:B------:R-:W-:-:S13]  /*1f70*/  ISETP.NE.AND P0, PT, R249, 0x1, PT ;  /* 0x00000001f900780c */ /* 0x000fda0003f05270 */
[----:B------:R-:W-:-:S05]  /*1f80*/  @P0 IMAD.HI.U32 R3, R0, c[0x0][0x330], RZ ;  /* 0x0000cc0000030a27 */ /* 0x000fca00078e00ff */
[----:B------:R-:W-:Y:S02]  /*1f90*/  @P0 SHF.R.U32.HI R0, RZ, c[0x0][0x334], R3 ;  /* 0x0000cd00ff000a19 */ /* 0x000fe40000011603 */
.L_x_2473:
[----:B------:R-:W-:Y:S05]  /*1fa0*/  BSYNC B0 ;  /* 0x0000000000007941 */ /* 0x000fea0003800000 */
.L_x_2471:
[----:B------:R-:W-:-:S05]  /*1fb0*/  IMAD R0, R0, c[0x0][0x32c], RZ ;  /* 0x0000cb0000007a24 */ /* 0x000fca00078e02ff */
[----:B------:R-:W-:-:S05]  /*1fc0*/  IMNMX R2, R2, R0, !PT ;  /* 0x0000000002027217 */ /* 0x000fca0007800200 */
.L_x_2470:
        /* <DEDUP_REMOVED lines=45> */
.L_x_2475:
[----:B------:R-:W-:Y:S05]  /*22a0*/  BSYNC B0 ;  /* 0x0000000000007941 */ /* 0x000fea0003800000 */
.L_x_2474:
        /* <DEDUP_REMOVED lines=56> */
[----:B------:R-:W-:Y:S01]  /*2630*/  SHF.R.S32.HI R90, RZ, 0x1f, R216 ;  /* 0x0000001fff5a7819 */ /* 0x000fe200000114d8 */
[----:B------:R-:W-:Y:S01]  /*2640*/  IMAD.MOV.U32 R3, RZ, RZ, R0 ;  /* 0x000000ffff037224 */ /* 0x000fe200078e0000 */
[----:B------:R-:W-:Y:S01]  /*2650*/  BAR.SYNC.DEFER_BLOCKING 0x0 ;  /* 0x0000000000007b1d */ /* 0x000fe20000010000 */
[----:B------:R-:W-:Y:S01]  /*2660*/  IMAD.IADD R4, R203, 0x1, R243 ;  /* 0x00000001cb047824 */ /* 0x000fe200078e02f3 */
[----:B------:R-:W-:Y:S01]  /*2670*/  SHF.R.S32.HI R91, RZ, 0x1f, R208 ;  /* 0x0000001fff5b7819 */ /* 0x000fe200000114d0 */
[----:B------:R-:W-:Y:S01]  /*2680*/  IMAD.WIDE.U32 R2, R21, c[0x0][0x1b8], R2 ;  /* 0x00006e0015027a25 */ /* 0x000fe200078e0002 */
[----:B------:R-:W-:-:S03]  /*2690*/  LOP3.LUT R194, R194, 0xfff7ffff, RZ, 0xc0, !PT ;  /* 0xfff7ffffc2c27812 */ /* 0x000fc600078ec0ff */
[----:B------:R-:W-:-:S04]  /*26a0*/  @P4 IMAD.HI.U32 R7, R4, c[0x0][0x2c8], RZ ;  /* 0x0000b20004074a27 */ /* 0x000fc800078e00ff */
[----:B------:R-:W-:Y:S01]  /*26b0*/  IMAD.MOV.U32 R0, RZ, RZ, R4 ;  /* 0x000000ffff007224 */ /* 0x000fe200078e0004 */
[----:B------:R-:W-:Y:S01]  /*26c0*/  @P4 SHF.R.U32.HI R0, RZ, c[0x0][0x2cc], R7 ;  /* 0x0000b300ff004a19 */ /* 0x000fe20000011607 */
[----:B------:R-:W-:Y:S02]  /*26d0*/  IMAD R6, R6, c[0x0][0x1c0], RZ ;  /* 0x0000700006067a24 */ /* 0x000fe400078e02ff */
[----:B------:R-:W-:Y:S01]  /*26e0*/  IMAD R3, R21, c[0x0][0x1bc], R3 ;  /* 0x00006f0015037a24 */ /* 0x000fe200078e0203 */
[----:B------:R-:W-:Y:S01]  /*26f0*/  SHF.R.S32.HI R7, RZ, 0x1f, R0 ;  /* 0x0000001fff077819 */ /* 0x000fe20000011400 */
[C---:B------:R-:W-:Y:S02]  /*2700*/  IMAD R8, R5.reuse, c[0x0][0x1c4], R6 ;  /* 0x0000710005087a24 */ /* 0x040fe400078e0206 */
[----:B------:R-:W-:Y:S02]  /*2710*/  IMAD.MOV R6, RZ, RZ, -R0 ;  /* 0x000000ffff067224 */ /* 0x000fe400078e0a00 */
[----:B------:R-:W-:-:S04]  /*2720*/  IMAD.WIDE.U32 R2, R5, c[0x0][0x1c0], R2 ;  /* 0x0000700005027a25 */ /* 0x000fc800078e0002 */
[----:B------:R-:W-:Y:S02]  /*2730*/  IMAD R4, R6, c[0x0][0x2c4], R4 ;  /* 0x0000b10006047a24 */ /* 0x000fe400078e0204 */
[----:B------:R-:W-:Y:S02]  /*2740*/  IMAD R5, R7, c[0x0][0x1b0], RZ ;  /* 0x00006c0007057a24 */ /* 0x000fe400078e02ff */
[----:B------:R-:W-:Y:S02]  /*2750*/  IMAD.IADD R3, R3, 0x1, R8 ;  /* 0x0000000103037824 */ /* 0x000fe400078e0208 */
[C---:B------:R-:W-:Y:S01]  /*2760*/  IMAD R6, R0.reuse, c[0x0][0x1b4], R5 ;  /* 0x00006d0000067a24 */ /* 0x040fe200078e0205 */
[----:B------:R-:W-:Y:S01]  /*2770*/  SHF.R.S32.HI R5, RZ, 0x1f, R4 ;  /* 0x0000001fff057819 */ /* 0x000fe20000011404 */
[----:B------:R-:W-:-:S04]  /*2780*/  IMAD.WIDE.U32 R2, R0, c[0x0][0x1b0], R2 ;  /* 0x00006c0000027a25 */ /* 0x000fc800078e0002 */
[----:B------:R-:W-:Y:S02]  /*2790*/  IMAD R0, R5, c[0x0][0x1a8], RZ ;  /* 0x00006a0005007a24 */ /* 0x000fe400078e02ff */
[----:B------:R-:W-:Y:S02]  /*27a0*/  IMAD.IADD R3, R3, 0x1, R6 ;  /* 0x0000000103037824 */ /* 0x000fe400078e0206 */
[C---:B------:R-:W-:Y:S02]  /*27b0*/  IMAD R0, R4.reuse, c[0x0][0x1ac], R0 ;  /* 0x00006b0004007a24 */ /* 0x040fe400078e0200 */
[----:B------:R-:W-:Y:S01]  /*27c0*/  IMAD.WIDE.U32 R2, R4, c[0x0][0x1a8], R2 ;  /* 0x00006a0004027a25 */ /* 0x000fe200078e0002 */
[----:B-----5:R-:W-:-:S03]  /*27d0*/  SHF.R.S32.HI R4, RZ, 0x1f, R9 ;  /* 0x0000001fff047819 */ /* 0x020fc60000011409 */
[----:B------:R-:W-:Y:S01]  /*27e0*/  IMAD.IADD R0, R3, 0x1, R0 ;  /* 0x0000000103007824 */ /* 0x000fe200078e0200 */
[C---:B------:R-:W-:Y:S01]  /*27f0*/  LEA R7, P0, R2.reuse, c[0x0][0x160], 0x1 ;  /* 0x0000580002077a11 */ /* 0x040fe200078008ff */
[----:B------:R-:W-:Y:S02]  /*2800*/  IMAD.MOV.U32 R19, RZ, RZ, 0x60 ;  /* 0x00000060ff137424 */ /* 0x000fe400078e00ff */
[----:B------:R-:W-:Y:S01]  /*2810*/  IMAD R17, R229, c[0x0][0x2c4], RZ ;  /* 0x0000b100e5117a24 */ /* 0x000fe200078e02ff */
[----:B------:R-:W-:Y:S01]  /*2820*/  LEA.HI.X R6, R2, c[0x0][0x164], R0, 0x1, P0 ;  /* 0x0000590002067a11 */ /* 0x000fe200000f0c00 */
[----:B------:R-:W-:Y:S01]  /*2830*/  SHFL.IDX PT, R14, R7, 0x1, 0x181f ;  /* 0x00381f00070e7f89 */ /* 0x000fe200000e0000 */
[----:B------:R-:W-:Y:S02]  /*2840*/  IMAD.IADD R16, R244, 0x1, R243 ;  /* 0x00000001f4107824 */ /* 0x000fe400078e02f3 */
[----:B------:R-:W-:Y:S01]  /*2850*/  IMAD.MOV.U32 R204, RZ, RZ, c[0x0][0x2b8] ;  /* 0x0000ae00ffcc7624 */ /* 0x000fe200078e00ff */
[----:B------:R-:W1:Y:S01]  /*2860*/  SHFL.IDX PT, R0, R7, RZ, 0x181f ;  /* 0x00181fff07007589 */ /* 0x000e6200000e0000 */
[----:B------:R-:W-:Y:S01]  /*2870*/  IMAD R195, R201, R19, -0x60 ;  /* 0xffffffa0c9c37424 */ /* 0x000fe200078e0213 */
[----:B------:R-:W-:Y:S01]  /*2880*/  ISETP.GE.AND P1, PT, R16, R17, PT ;  /* 0x000000111000720c */ /* 0x000fe20003f26270 */
[----:B------:R-:W-:Y:S01]  /*2890*/  IMAD R4, R4, c[0x0][0x2b0], RZ ;  /* 0x0000ac0004047a24 */ /* 0x000fe200078e02ff */
[----:B------:R-:W2:Y:S01]  /*28a0*/  SHFL.IDX PT, R3, R6, RZ, 0x181f ;  /* 0x00181fff06037589 */ /* 0x000ea200000e0000 */
[----:B------:R-:W-:Y:S01]  /*28b0*/  ISETP.NE.AND P5, PT, R204, 0x1, PT ;  /* 0x00000001cc00780c */ /* 0x000fe20003fa5270 */
[----:B------:R-:W-:Y:S01]  /*28c0*/  IMAD.IADD R2, R203, 0x1, R195 ;  /* 0x00000001cb027824 */ /* 0x000fe200078e02c3 */
[----:B------:R-:W-:Y:S01]  /*28d0*/  IADD3 R5, R16, 0x20, RZ ;  /* 0x0000002010057810 */ /* 0x000fe20007ffe0ff */
[----:B------:R-:W3:Y:S01]  /*28e0*/  SHFL.IDX PT, R15, R6, 0x1, 0x181f ;  /* 0x00381f00060f7f89 */ /* 0x000ee200000e0000 */
[----:B------:R-:W-:-:S02]  /*28f0*/  IMAD R11, R9, c[0x0][0x2b4], R4 ;  /* 0x0000ad00090b7a24 */ /* 0x000fc400078e0204 */
[----:B------:R-:W-:Y:S01]  /*2900*/  ISETP.GE.AND P2, PT, R5, R17, PT ;  /* 0x000000110500720c */ /* 0x000fe20003f46270 */
[----:B------:R-:W-:Y:S01]  /*2910*/  IMAD.WIDE.U32 R236, R9, c[0x0][0x2b0], RZ ;  /* 0x0000ac0009ec7a25 */ /* 0x000fe200078e00ff */
[----:B------:R-:W-:-:S03]  /*2920*/  ISETP.GE.AND P0, PT, R2, R230, PT ;  /* 0x000000e60200720c */ /* 0x000fc60003f06270 */
[----:B------:R-:W-:Y:S01]  /*2930*/  IMAD.IADD R2, R2, 0x1, R233 ;  /* 0x0000000102027824 */ /* 0x000fe200078e02e9 */
[----:B------:R-:W-:Y:S01]  /*2940*/  ISETP.GT.OR P3, PT, R203, 0x5f, P0 ;  /* 0x0000005fcb00780c */ /* 0x000fe20000764670 */
[----:B------:R-:W-:Y:S01]  /*2950*/  IMAD.IADD R241, R237, 0x1, R11 ;  /* 0x00000001edf17824 */ /* 0x000fe200078e020b */
[----:B------:R-:W-:Y:S01]  /*2960*/  @P5 LOP3.LUT R194, R194, 0x80000, RZ, 0xfc, !PT ;  /* 0x00080000c2c25812 */ /* 0x000fe200078efcff */
[----:B------:R-:W-:Y:S01]  /*2970*/  @P5 IMAD.HI.U32 R8, R2, c[0x0][0x2bc], RZ ;  /* 0x0000af0002085a27 */ /* 0x000fe200078e00ff */
[----:B-1----:R-:W-:-:S03]  /*2980*/  @!P1 LEA R4, P0, R216, R0, 0x1 ;  /* 0x00000000d8049211 */ /* 0x002fc600078008ff */
[----:B------:R-:W-:Y:S01]  /*2990*/  IMAD.MOV.U32 R198, RZ, RZ, RZ ;  /* 0x000000ffffc67224 */ /* 0x000fe200078e00ff */
[----:B------:R-:W-:Y:S01]  /*29a0*/  @!P1 LEA R12, P4, R208, R0, 0x1 ;  /* 0x00000000d00c9211 */ /* 0x000fe200078808ff */
[----:B------:R-:W-:Y:S01]  /*29b0*/  IMAD.MOV.U32 R0, RZ, RZ, R2 ;  /* 0x000000ffff007224 */ /* 0x000fe200078e0002 */
[-C--:B--2---:R-:W-:Y:S02]  /*29c0*/  @!P1 LEA.HI.X R5, R216, R3.reuse, R90, 0x1, P0 ;  /* 0x00000003d8059211 */ /* 0x084fe400000f0c5a */
[C---:B------:R-:W-:Y:S02]  /*29d0*/  @!P2 LEA R10, P0, R208.reuse, R14, 0x1 ;  /* 0x0000000ed00aa211 */ /* 0x040fe400078008ff */
[----:B------:R-:W-:Y:S02]  /*29e0*/  @P5 SHF.R.U32.HI R0, RZ, c[0x0][0x2c0], R8 ;  /* 0x0000b000ff005a19 */ /* 0x000fe40000011608 */
[C-C-:B------:R-:W-:Y:S02]  /*29f0*/  @!P1 LEA.HI.X R13, R208.reuse, R3, R91.reuse, 0x1, P4 ;  /* 0x00000003d00d9211 */ /* 0x140fe400020f0c5b */
[----:B---3--:R-:W-:-:S02]  /*2a00*/  @!P2 LEA.HI.X R11, R208, R15, R91, 0x1, P0 ;  /* 0x0000000fd00ba211 */ /* 0x008fc400000f0c5b */
[----:B------:R-:W-:Y:S02]  /*2a10*/  @!P3 IADD3 R3, P0, R0, R236, RZ ;  /* 0x000000ec0003b210 */ /* 0x000fe40007f1e0ff */
[----:B------:R-:W-:Y:S02]  /*2a20*/  ISETP.GE.AND P4, PT, R208, c[0x0][0x198], PT ;  /* 0x00006600d0007a0c */ /* 0x000fe40003f86270 */
[----:B------:R-:W-:Y:S02]  /*2a30*/  @!P3 LEA.HI.X.SX32 R9, R0, R241, 0x1, P0 ;  /* 0x000000f10009b211 */ /* 0x000fe400000f0eff */
[C---:B------:R-:W-:Y:S02]  /*2a40*/  @!P3 LEA R8, P0, R3.reuse, c[0x0][0x2a0], 0x2 ;  /* 0x0000a8000308ba11 */ /* 0x040fe400078010ff */
[----:B------:R-:W-:Y:S02]  /*2a50*/  ISETP.GE.AND P5, PT, R216, c[0x0][0x198], PT ;  /* 0x00006600d8007a0c */ /* 0x000fe40003fa6270 */
[----:B------:R-:W-:-:S02]  /*2a60*/  @!P3 LEA.HI.X R9, R3, c[0x0][0x2a4], R9, 0x2, P0 ;  /* 0x0000a9000309ba11 */ /* 0x000fc400000f1409 */
[----:B------:R-:W-:-:S03]  /*2a70*/  IADD3 R3, R16, 0x40, RZ ;  /* 0x0000004010037810 */ /* 0x000fc60007ffe0ff */
[----:B------:R1:W2:Y:S04]  /*2a80*/  @!P3 LDG.E R198, [R8.64] ;  /* 0x0000000608c6b981 */ /* 0x0002a8000c1e1900 */
[----:B------:R3:W-:Y:S04]  /*2a90*/  @!P1 LDGSTS.E.BYPASS.LTC128B.128 [R197+0x100], [R12.64], !P4 ;  /* 0x001000000cc59fae */ /* 0x0007e8000e101d46 */
[----:B------:R4:W-:Y:S01]  /*2aa0*/  @!P1 LDGSTS.E.BYPASS.LTC128B.128 [R197+0x4100], [R4.64], !P5 ;  /* 0x0410000004c59fae */ /* 0x0009e2000e901d46 */
[----:B------:R-:W-:-:S03]  /*2ab0*/  IMAD.MOV R0, RZ, RZ, -R0 ;  /* 0x000000ffff007224 */ /* 0x000fc600078e0a00 */
[----:B------:R1:W-:Y:S01]  /*2ac0*/  @!P2 LDGSTS.E.BYPASS.LTC128B.128 [R197+0x1100], [R10.64], !P4 ;  /* 0x011000000ac5afae */ /* 0x0003e2000e101d46 */
[----:B------:R-:W-:Y:S01]  /*2ad0*/  IMAD R199, R0, c[0x0][0x2b8], R2 ;  /* 0x0000ae0000c77a24 */ /* 0x000fe200078e0202 */
[C---:B----4-:R-:W-:Y:S02]  /*2ae0*/  @!P2 LEA R4, P0, R216.reuse, R14, 0x1 ;  /* 0x0000000ed804a211 */ /* 0x050fe400078008ff */
[----:B------:R-:W3:Y:S02]  /*2af0*/  SHFL.IDX PT, R14, R7, 0x2, 0x181f ;  /* 0x00581f00070e7f89 */ /* 0x000ee400000e0000 */
[----:B------:R-:W-:Y:S02]  /*2b00*/  @!P2 LEA.HI.X R5, R216, R15, R90, 0x1, P0 ;  /* 0x0000000fd805a211 */ /* 0x000fe400000f0c5a */
[----:B------:R-:W4:Y:S01]  /*2b10*/  SHFL.IDX PT, R15, R6, 0x2, 0x181f ;  /* 0x00581f00060f7f89 */ /* 0x000f2200000e0000 */
[----:B------:R-:W-:Y:S02]  /*2b20*/  ISETP.GE.AND P0, PT, R3, R17, PT ;  /* 0x000000110300720c */ /* 0x000fe40003f06270 */
[----:B------:R-:W-:Y:S01]  /*2b30*/  SHF.R.S32.HI R18, RZ, 0x1f, R199 ;  /* 0x0000001fff127819 */ /* 0x000fe200000114c7 */
[----:B------:R4:W-:Y:S04]  /*2b40*/  @!P2 LDGSTS.E.BYPASS.LTC128B.128 [R197+0x5100], [R4.64], !P5 ;  /* 0x0510000004c5afae */ /* 0x0009e8000e901d46 */
[----:B------:R-:W-:Y:S01]  /*2b50*/  IMAD R0, R18, c[0x0][0x1e0], RZ ;  /* 0x0000780012007a24 */ /* 0x000fe200078e02ff */
[----:B-1----:R-:W1:Y:S01]  /*2b60*/  SHFL.IDX PT, R8, R7, 0x3, 0x181f ;  /* 0x00781f0007087f89 */ /* 0x002e6200000e0000 */
[----:B------:R-:W-:-:S04]  /*2b70*/  IMAD.WIDE.U32 R2, R199, c[0x0][0x1e0], RZ ;  /* 0x00007800c7027a25 */ /* 0x000fc800078e00ff */
[----:B---3--:R-:W-:Y:S01]  /*2b80*/  @!P0 LEA R12, P1, R208, R14, 0x1 ;  /* 0x0000000ed00c8211 */ /* 0x008fe200078208ff */
[----:B------:R-:W-:-:S03]  /*2b90*/  IMAD R0, R199, c[0x0][0x1e4], R0 ;  /* 0x00007900c7007a24 */ /* 0x000fc600078e0200 */
[----:B----4-:R-:W-:Y:S01]  /*2ba0*/  @!P0 LEA.HI.X R13, R208, R15, R91, 0x1, P1 ;  /* 0x0000000fd00d8211 */ /* 0x010fe200008f0c5b */
[----:B------:R-:W-:Y:S01]  /*2bb0*/  IMAD.IADD R3, R3, 0x1, R0 ;  /* 0x0000000103037824 */ /* 0x000fe200078e0200 */
[----:B------:R-:W3:Y:S01]  /*2bc0*/  SHFL.IDX PT, R6, R6, 0x3, 0x181f ;  /* 0x00781f0006067f89 */ /* 0x000ee200000e0000 */
[----:B------:R-:W-:-:S03]  /*2bd0*/  IMAD.WIDE.U32 R234, R21, c[0x0][0x1e8], RZ ;  /* 0x00007a0015ea7a25 */ /* 0x000fc600078e00ff */
[----:B------:R4:W-:Y:S01]  /*2be0*/  @!P0 LDGSTS.E.BYPASS.LTC128B.128 [R197+0x2100], [R12.64], !P4 ;  /* 0x021000000cc58fae */ /* 0x0009e2000e101d46 */
[----:B------:R-:W-:-:S04]  /*2bf0*/  @!P0 LEA R4, P1, R216, R14, 0x1 ;  /* 0x0000000ed8048211 */ /* 0x000fc800078208ff */
[----:B------:R-:W-:-:S05]  /*2c00*/  @!P0 LEA.HI.X R5, R216, R15, R90, 0x1, P1 ;  /* 0x0000000fd8058211 */ /* 0x000fca00008f0c5a */
[----:B------:R1:W-:Y:S01]  /*2c10*/  @!P0 LDGSTS.E.BYPASS.LTC128B.128 [R197+0x6100], [R4.64], !P5 ;  /* 0x0610000004c58fae */ /* 0x0003e2000e901d46 */
[----:B------:R-:W-:Y:S01]  /*2c20*/  IMAD R240, R21, c[0x0][0x1ec], R235 ;  /* 0x00007b0015f07a24 */ /* 0x000fe200078e02eb */
[----:B-1----:R-:W-:-:S04]  /*2c30*/  IADD3 R5, R16, 0x60, RZ ;  /* 0x0000006010057810 */ /* 0x002fc80007ffe0ff */
[----:B------:R-:W-:Y:S02]  /*2c40*/  ISETP.GE.AND P1, PT, R5, R17, PT ;  /* 0x000000110500720c */ /* 0x000fe40003f26270 */
[----:B--2---:R-:W-:Y:S01]  /*2c50*/  SHF.R.S32.HI R20, RZ, 0x1f, R198 ;  /* 0x0000001fff147819 */ /* 0x004fe200000114c6 */
[----:B------:R-:W-:-:S04]  /*2c60*/  IMAD.WIDE.U32 R2, R198, c[0x0][0x1f0], R2 ;  /* 0x00007c00c6027a25 */ /* 0x000fc800078e0002 */
[----:B------:R-:W-:-:S04]  /*2c70*/  IMAD R0, R20, c[0x0][0x1f0], RZ ;  /* 0x00007c0014007a24 */ /* 0x000fc800078e02ff */
[----:B------:R-:W-:Y:S01]  /*2c80*/  IMAD R4, R198, c[0x0][0x1f4], R0 ;  /* 0x00007d00c6047a24 */ /* 0x000fe200078e0200 */
[----:B------:R-:W-:-:S04]  /*2c90*/  IADD3 R0, P0, R2, R234, RZ ;  /* 0x000000ea02007210 */ /* 0x000fc80007f1e0ff */
[----:B------:R-:W-:Y:S01]  /*2ca0*/  IADD3.X R2, R240, R3, R4, P0, !PT ;  /* 0x00000003f0027210 */ /* 0x000fe200007fe404 */
[----:B------:R-:W-:Y:S01]  /*2cb0*/  IMAD R4, R201, -0x60, R19 ;  /* 0xffffffa0c9047824 */ /* 0x000fe200078e0213 */
[----:B------:R-:W-:-:S03]  /*2cc0*/  LEA R5, P0, R0, c[0x0][0x1c8], 0x1 ;  /* 0x0000720000057a11 */ /* 0x000fc600078008ff */
[----:B------:R-:W-:Y:S01]  /*2cd0*/  IMAD.IADD R188, R230, 0x1, R4 ;  /* 0x00000001e6bc7824 */ /* 0x000fe200078e0204 */
[----:B------:R-:W-:Y:S02]  /*2ce0*/  LEA.HI.X R11, R0, c[0x0][0x1cc], R2, 0x1, P0 ;  /* 0x00007300000b7a11 */ /* 0x000fe400000f0c02 */
[----:B------:R-:W1:Y:S01]  /*2cf0*/  SHFL.IDX PT, R0, R5, RZ, 0x181f ;  /* 0x00181fff05007589 */ /* 0x000e6200000e0000 */
[----:B------:R-:W-:Y:S01]  /*2d00*/  @!P1 LEA R2, P0, R208, R8, 0x1 ;  /* 0x00000008d0029211 */ /* 0x000fe200078008ff */
[----:B------:R-:W-:Y:S02]  /*2d10*/  IMAD.IADD R10, R188, 0x1, -R244 ;  /* 0x00000001bc0a7824 */ /* 0x000fe400078e0af4 */
[----:B------:R-:W2:Y:S01]  /*2d20*/  SHFL.IDX PT, R7, R11, RZ, 0x181f ;  /* 0x00181fff0b077589 */ /* 0x000ea200000e0000 */
[----:B---3--:R-:W-:Y:S02]  /*2d30*/  @!P1 LEA.HI.X R3, R208, R6, R91, 0x1, P0 ;  /* 0x00000006d0039211 */ /* 0x008fe400000f0c5b */
[----:B------:R-:W-:-:S03]  /*2d40*/  ISETP.GE.AND P0, PT, R10, 0x1, PT ;  /* 0x000000010a00780c */ /* 0x000fc60003f06270 */
[----:B------:R3:W-:Y:S04]  /*2d50*/  @!P1 LDGSTS.E.BYPASS.LTC128B.128 [R197+0x3100], [R2.64], !P4 ;  /* 0x0310000002c59fae */ /* 0x0007e8000e101d46 */
[----:B------:R-:W-:Y:S06]  /*2d60*/  SHFL.IDX PT, R9, R11, 0x1, 0x181f ;  /* 0x00381f000b097f89 */ /* 0x000fec00000e0000 */
[----:B------:R-:W-:-:S02]  /*2d70*/  @P0 ISETP.GE.AND P3, PT, R208, c[0x0][0x1d4], PT ;  /* 0x00007500d0000a0c */ /* 0x000fc40003f66270 */
[C---:B---3--:R-:W-:Y:S02]  /*2d80*/  @!P1 LEA R2, P2, R216.reuse, R8, 0x1 ;  /* 0x00000008d8029211 */ /* 0x048fe400078408ff */
[----:B------:R-:W3:Y:S02]  /*2d90*/  SHFL.IDX PT, R8, R5, 0x1, 0x181f ;  /* 0x00381f0005087f89 */ /* 0x000ee400000e0000 */
[----:B------:R-:W-:-:S05]  /*2da0*/  @!P1 LEA.HI.X R3, R216, R6, R90, 0x1, P2 ;  /* 0x00000006d8039211 */ /* 0x000fca00010f0c5a */
[----:B------:R1:W-:Y:S01]  /*2db0*/  @!P1 LDGSTS.E.BYPASS.LTC128B.128 [R197+0x7100], [R2.64], !P5 ;  /* 0x0710000002c59fae */ /* 0x0003e2000e901d46 */
[----:B------:R-:W-:Y:S02]  /*2dc0*/  ISETP.GE.AND P1, PT, R10, 0x21, PT ;  /* 0x000000210a00780c */ /* 0x000fe40003f26270 */
[----:B------:R-:W-:Y:S01]  /*2dd0*/  @P0 ISETP.GE.AND P4, PT, R216, c[0x0][0x1d4], PT ;  /* 0x00007500d8000a0c */ /* 0x000fe20003f86270 */
[----:B------:R-:W0:Y:S01]  /*2de0*/  LDGDEPBAR ;  /* 0x00000000000079af */ /* 0x000e220000000000 */
[----:B-1----:R-:W-:-:S04]  /*2df0*/  @P0 LEA R2, P2, R208, R0, 0x1 ;  /* 0x00000000d0020211 */ /* 0x002fc800078408ff */
[-C--:B--2---:R-:W-:Y:S02]  /*2e00*/  @P0 LEA.HI.X R3, R208, R7.reuse, R91, 0x1, P2 ;  /* 0x00000007d0030211 */ /* 0x084fe400010f0c5b */
[----:B------:R-:W-:Y:S02]  /*2e10*/  @P0 LEA R6, P2, R216, R0, 0x1 ;  /* 0x00000000d8060211 */ /* 0x000fe400078408ff */
[----:B------:R-:W1:Y:S04]  /*2e20*/  SHFL.IDX PT, R0, R5, 0x2, 0x181f ;  /* 0x00581f0005007f89 */ /* 0x000e6800000e0000 */
[----:B------:R3:W-:Y:S01]  /*2e30*/  @P0 LDGSTS.E.BYPASS.LTC128B.128 [R197+0x8100], [R2.64], !P3 ;  /* 0x0810000002c50fae */ /* 0x0007e2000d901d46 */
[----:B------:R-:W-:Y:S02]  /*2e40*/  @P1 ISETP.GE.AND P3, PT, R208, c[0x0][0x1d4], PT ;  /* 0x00007500d0001a0c */ /* 0x000fe40003f66270 */
[----:B------:R-:W-:Y:S01]  /*2e50*/  @P0 LEA.HI.X R7, R216, R7, R90, 0x1, P2 ;  /* 0x00000007d8070211 */ /* 0x000fe200010f0c5a */
[----:B------:R-:W2:Y:S04]  /*2e60*/  SHFL.IDX PT, R5, R11, 0x2, 0x181f ;  /* 0x00581f000b057f89 */ /* 0x000ea800000e0000 */
[----:B------:R1:W-:Y:S01]  /*2e70*/  @P0 LDGSTS.E.BYPASS.LTC128B.128 [R197+0xb100], [R6.64], !P4 ;  /* 0x0b10000006c50fae */ /* 0x0003e2000e101d46 */
[----:B------:R-:W-:-:S02]  /*2e80*/  ISETP.GE.AND P0, PT, R10, 0x41, PT ;  /* 0x000000410a00780c */ /* 0x000fc40003f06270 */
[----:B---3--:R-:W-:-:S04]  /*2e90*/  @P1 LEA R2, P2, R208, R8, 0x1 ;  /* 0x00000008d0021211 */ /* 0x008fc800078408ff */
[----:B------:R-:W-:Y:S02]  /*2ea0*/  @P1 LEA.HI.X R3, R208, R9, R91, 0x1, P2 ;  /* 0x00000009d0031211 */ /* 0x000fe400010f0c5b */
[----:B------:R-:W-:-:S03]  /*2eb0*/  @P1 ISETP.GE.AND P2, PT, R216, c[0x0][0x1d4], PT ;  /* 0x00007500d8001a0c */ /* 0x000fc60003f46270 */
[----:B------:R3:W-:Y:S02]  /*2ec0*/  @P1 LDGSTS.E.BYPASS.LTC128B.128 [R197+0x9100], [R2.64], !P3 ;  /* 0x0910000002c51fae */ /* 0x0007e4000d901d46 */
[----:B---3--:R-:W-:-:S04]  /*2ed0*/  @P1 LEA R2, P3, R216, R8, 0x1 ;  /* 0x00000008d8021211 */ /* 0x008fc800078608ff */
[----:B------:R-:W-:Y:S02]  /*2ee0*/  @P1 LEA.HI.X R3, R216, R9, R90, 0x1, P3 ;  /* 0x00000009d8031211 */ /* 0x000fe400018f0c5a */
[----:B-1----:R-:W-:-:S03]  /*2ef0*/  @P0 LEA R6, P3, R208, R0, 0x1 ;  /* 0x00000000d0060211 */ /* 0x002fc600078608ff */
[----:B------:R1:W-:Y:S01]  /*2f00*/  @P1 LDGSTS.E.BYPASS.LTC128B.128 [R197+0xc100], [R2.64], !P2 ;  /* 0x0c10000002c51fae */ /* 0x0003e2000d101d46 */
[----:B------:R-:W-:Y:S02]  /*2f10*/  @P0 ISETP.GE.AND P2, PT, R208, c[0x0][0x1d4], PT ;  /* 0x00007500d0000a0c */ /* 0x000fe40003f46270 */
[----:B------:R-:W-:Y:S02]  /*2f20*/  @P0 ISETP.GE.AND P1, PT, R216, c[0x0][0x1d4], PT ;  /* 0x00007500d8000a0c */ /* 0x000fe40003f26270 */
[----:B--2---:R-:W-:-:S09]  /*2f30*/  @P0 LEA.HI.X R7, R208, R5, R91, 0x1, P3 ;  /* 0x00000005d0070211 */ /* 0x004fd200018f0c5b */
[----:B------:R2:W-:Y:S01]  /*2f40*/  @P0 LDGSTS.E.BYPASS.LTC128B.128 [R197+0xa100], [R6.64], !P2 ;  /* 0x0a10000006c50fae */ /* 0x0005e2000d101d46 */
[----:B-1----:R-:W-:-:S04]  /*2f50*/  @P0 LEA R2, P3, R216, R0, 0x1 ;  /* 0x00000000d8020211 */ /* 0x002fc800078608ff */
[----:B------:R-:W-:-:S05]  /*2f60*/  @P0 LEA.HI.X R3, R216, R5, R90, 0x1, P3 ;  /* 0x00000005d8030211 */ /* 0x000fca00018f0c5a */
[----:B------:R1:W-:Y:S04]  /*2f70*/  @P0 LDGSTS.E.BYPASS.LTC128B.128 [R197+0xd100], [R2.64], !P1 ;  /* 0x0d10000002c50fae */ /* 0x0003e8000c901d46 */
[----:B------:R-:W0:Y:S01]  /*2f80*/  LDGDEPBAR ;  /* 0x00000000000079af */ /* 0x000e220000000000 */
[----:B------:R-:W-:-:S04]  /*2f90*/  DEPBAR.LE SB0, 0x1 ;  /* 0x000080400000791a */ /* 0x000fc80000000000 */
[----:B------:R-:W-:Y:S06]  /*2fa0*/  BAR.SYNC.DEFER_BLOCKING 0x0 ;  /* 0x0000000000007b1d */ /* 0x000fec0000010000 */
        /* <DEDUP_REMOVED lines=10> */
[----:B------:R-:W-:Y:S01]  /*3050*/  BAR.SYNC.DEFER_BLOCKING 0x0 ;  /* 0x0000000000007b1d */ /* 0x000fe20000010000 */
[----:B------:R-:W-:Y:S02]  /*3060*/  R2P PR, R227, 0x6 ;  /* 0x00000006e3007804 */ /* 0x000fe40000000000 */
[----:B------:R-:W-:-:S03]  /*3070*/  IADD3 R180, R181, 0x20, RZ ;  /* 0x00000020b5b47810 */ /* 0x000fc60007ffe0ff */
[----:B----4-:R-:W3:Y:S08]  /*3080*/  LDSM.16.M88.4 R12, [R181] ;  /* 0x00000000b50c783b */ /* 0x010ef00000000200 */
[----:B------:R-:W-:Y:S01]  /*3090*/  @P1 IADD3 R180, R181, -0x20, RZ ;  /* 0xffffffe0b5b41810 */ /* 0x000fe20007ffe0ff */
[----:B------:R-:W-:Y:S02]  /*30a0*/  IMAD R0, R18, c[0x0][0x208], RZ ;  /* 0x0000820012007a24 */ /* 0x000fe400078e02ff */
[C---:B-1----:R-:W-:Y:S01]  /*30b0*/  IMAD.WIDE.U32 R2, R199.reuse, c[0x0][0x208], RZ ;  /* 0x00008200c7027a25 */ /* 0x042fe200078e00ff */
[----:B------:R-:W-:Y:S03]  /*30c0*/  LDSM.16.M88.4 R28, [R181+0x1000] ;  /* 0x00100000b51c783b */ /* 0x000fe60000000200 */
[----:B------:R-:W-:Y:S01]  /*30d0*/  IMAD R0, R199, c[0x0][0x20c], R0 ;  /* 0x00008300c7007a24 */ /* 0x000fe200078e0200 */
[----:B------:R-:W1:Y:S03]  /*30e0*/  LDSM.16.M88.4 R56, [R180] ;  /* 0x00000000b438783b */ /* 0x000e660000000200 */
[----:B------:R-:W-:-:S02]  /*30f0*/  IMAD.IADD R3, R3, 0x1, R0 ;  /* 0x0000000103037824 */ /* 0x000fc400078e0200 */
[----:B------:R-:W-:-:S04]  /*3100*/  IMAD.WIDE.U32 R238, R21, c[0x0][0x210], RZ ;  /* 0x0000840015ee7a25 */ /* 0x000fc800078e00ff */
[C---:B------:R-:W-:Y:S01]  /*3110*/  IMAD.SHL.U32 R200, R208.reuse, 0x2, RZ ;  /* 0x00000002d0c87824 */ /* 0x040fe200078e00ff */
[----:B------:R-:W-:Y:S01]  /*3120*/  SHF.L.U64.HI R5, R208, 0x1, R91 ;  /* 0x00000001d0057819 */ /* 0x000fe2000001025b */
[----:B------:R-:W-:Y:S02]  /*3130*/  IMAD R0, R20, c[0x0][0x218], RZ ;  /* 0x0000860014007a24 */ /* 0x000fe400078e02ff */
[----:B------:R-:W-:Y:S01]  /*3140*/  IMAD.SHL.U32 R202, R216, 0x2, RZ ;  /* 0x00000002d8ca7824 */ /* 0x000fe200078e00ff */
[----:B------:R-:W-:Y:S01]  /*3150*/  ISETP.GE.AND P4, PT, R208, c[0x0][0x1d4], PT ;  /* 0x00007500d0007a0c */ /* 0x000fe20003f86270 */
[----:B------:R-:W-:Y:S01]  /*3160*/  IMAD.WIDE.U32 R2, R198, c[0x0][0x218], R2 ;  /* 0x00008600c6027a25 */ /* 0x000fe200078e0002 */
[----:B------:R-:W-:Y:S03]  /*3170*/  LDSM.16.M88.4 R24, [R181+0x800] ;  /* 0x00080000b518783b */ /* 0x000fe60000000200 */
[----:B------:R-:W-:Y:S01]  /*3180*/  IMAD R242, R21, c[0x0][0x214], R239 ;  /* 0x0000850015f27a24 */ /* 0x000fe200078e02ef */
[----:B------:R-:W-:Y:S01]  /*3190*/  IADD3 R2, P0, R2, R238, RZ ;  /* 0x000000ee02027210 */ /* 0x000fe20007f1e0ff */
[----:B------:R-:W-:Y:S01]  /*31a0*/  IMAD R0, R198, c[0x0][0x21c], R0 ;  /* 0x00008700c6007a24 */ /* 0x000fe200078e0200 */
[----:B------:R-:W-:Y:S04]  /*31b0*/  LDSM.16.M88.4 R20, [R181+0x1800] ;  /* 0x00180000b514783b */ /* 0x000fe80000000200 */
[----:B------:R-:W-:Y:S01]  /*31c0*/  IADD3.X R3, R242, R3, R0, P0, !PT ;  /* 0x00000003f2037210 */ /* 0x000fe200007fe400 */
[----:B------:R-:W-:Y:S01]  /*31d0*/  LDSM.16.M88.4 R52, [R180+0x800] ;  /* 0x00080000b434783b */ /* 0x000fe20000000200 */
[C---:B------:R-:W-:Y:S01]  /*31e0*/  LEA R0, P0, R2.reuse, c[0x0][0x1f8], 0x1 ;  /* 0x00007e0002007a11 */ /* 0x040fe200078008ff */
[----:B---3--:R-:W-:Y:S03]  /*31f0*/  HMMA.16816.F32.BF16 R16, R120, R12, RZ ;  /* 0x0000000c7810723c */ /* 0x008fe600000418ff */
[----:B--2---:R-:W-:Y:S01]  /*3200*/  LEA.HI.X R6, R2, c[0x0][0x1fc], R3, 0x1, P0 ;  /* 0x00007f0002067a11 */ /* 0x004fe200000f0c03 */
[----:B------:R-:W-:Y:S04]  /*3210*/  LDSM.16.M88.4 R40, [R180+0x1000] ;  /* 0x00100000b428783b */ /* 0x000fe80000000200 */
[----:B------:R-:W-:Y:S04]  /*3220*/  SHFL.IDX PT, R2, R0, RZ, 0x181f ;  /* 0x00181fff00027589 */ /* 0x000fe800000e0000 */
[----:B------:R-:W2:Y:S04]  /*3230*/  SHFL.IDX PT, R3, R0, 0x1, 0x181f ;  /* 0x00381f0000037f89 */ /* 0x000ea800000e0000 */
[----:B------:R-:W-:Y:S04]  /*3240*/  SHFL.IDX PT, R7, R6, RZ, 0x181f ;  /* 0x00181fff06077589 */ /* 0x000fe800000e0000 */
[----:B------:R-:W3:Y:S04]  /*3250*/  SHFL.IDX PT, R11, R6, 0x1, 0x181f ;  /* 0x00381f00060b7f89 */ /* 0x000ee800000e0000 */
[----:B------:R-:W4:Y:S01]  /*3260*/  SHFL.IDX PT, R0, R0, 0x2, 0x181f ;  /* 0x00581f0000007f89 */ /* 0x000f2200000e0000 */
[----:B-1----:R-:W-:Y:S03]  /*3270*/  HMMA.16816.F32.BF16 R92, R124, R56, R16 ;  /* 0x000000387c5c723c */ /* 0x002fe60000041810 */
[----:B------:R1:W4:Y:S04]  /*3280*/  SHFL.IDX PT, R18, R6, 0x2, 0x181f ;  /* 0x00581f0006127f89 */ /* 0x00032800000e0000 */
[----:B------:R-:W-:Y:S01]  /*3290*/  LDSM.16.M88.4 R36, [R181+0x2000] ;  /* 0x00200000b524783b */ /* 0x000fe20000000200 */
[----:B------:R-:W-:Y:S01]  /*32a0*/  HMMA.16816.F32.BF16 R64, R120, R14, RZ ;  /* 0x0000000e7840723c */ /* 0x000fe200000418ff */
[----:B--2---:R-:W-:-:S02]  /*32b0*/  IADD3 R8, P1, R3, R200, RZ ;  /* 0x000000c803087210 */ /* 0x004fc40007f3e0ff */
[----:B------:R-:W2:Y:S04]  /*32c0*/  LDSM.16.M88.4 R32, [R180+0x1800] ;  /* 0x00180000b420783b */ /* 0x000ea80000000200 */
[C---:B------:R-:W-:Y:S01]  /*32d0*/  IADD3 R14, P0, R2.reuse, R200, RZ ;  /* 0x000000c8020e7210 */ /* 0x040fe20007f1e0ff */
[----:B------:R-:W2:Y:S01]  /*32e0*/  LDSM.16.M88.4 R68, [R181+0x2800] ;  /* 0x00280000b544783b */ /* 0x000ea20000000200 */
[-C--:B------:R-:W-:Y:S01]  /*32f0*/  IADD3 R12, P3, R2, R202.reuse, RZ ;  /* 0x000000ca020c7210 */ /* 0x080fe20007f7e0ff */
[--C-:B---3--:R-:W-:Y:S02]  /*3300*/  IMAD.X R9, R11, 0x1, R5.reuse, P1 ;  /* 0x000000010b097824 */ /* 0x108fe400008e0605 */
[----:B------:R-:W-:Y:S01]  /*3310*/  IMAD.X R15, R7, 0x1, R5, P0 ;  /* 0x00000001070f7824 */ /* 0x000fe200000e0605 */
[----:B------:R-:W-:Y:S01]  /*3320*/  IADD3 R2, P0, R3, R202, RZ ;  /* 0x000000ca03027210 */ /* 0x000fe20007f1e0ff */
[----:B------:R-:W3:Y:S01]  /*3330*/  LDSM.16.M88.4 R72, [R180+0x2000] ;  /* 0x00200000b448783b */ /* 0x000ee20000000200 */
[----:B------:R-:W-:-:S02]  /*3340*/  ISETP.LT.OR P1, PT, R10, 0x1, P4 ;  /* 0x000000010a00780c */ /* 0x000fc40002721670 */
[----:B-1----:R-:W-:Y:S01]  /*3350*/  SHF.L.U64.HI R6, R216, 0x1, R90 ;  /* 0x00000001d8067819 */ /* 0x002fe2000001025a */
[----:B------:R-:W1:Y:S04]  /*3360*/  LDSM.16.M88.4 R76, [R180+0x2800] ;  /* 0x00280000b44c783b */ /* 0x000e680000000200 */
[----:B------:R-:W-:Y:S01]  /*3370*/  IMAD.X R3, R11, 0x1, R6, P0 ;  /* 0x000000010b037824 */ /* 0x000fe200000e0606 */
[----:B----4-:R-:W-:-:S05]  /*3380*/  IADD3 R16, P0, R0, R200, RZ ;  /* 0x000000c800107210 */ /* 0x010fca0007f1e0ff */
[----:B------:R-:W-:Y:S01]  /*3390*/  IMAD.X R17, R18, 0x1, R5, P0 ;  /* 0x0000000112117824 */ /* 0x000fe200000e0605 */
[----:B------:R-:W-:Y:S01]  /*33a0*/  ISETP.GE.AND P0, PT, R216, c[0x0][0x1d4], PT ;  /* 0x00007500d8007a0c */ /* 0x000fe20003f06270 */
[----:B------:R-:W-:Y:S01]  /*33b0*/  @!PT LDS RZ, [RZ] ;  /* 0x00000000fffff984 */ /* 0x000fe20000000800 */
[----:B------:R-:W-:Y:S01]  /*33c0*/  @!PT LDS RZ, [RZ] ;  /* 0x00000000fffff984 */ /* 0x000fe20000000800 */
[----:B------:R-:W-:Y:S01]  /*33d0*/  @!PT LDS RZ, [RZ] ;  /* 0x00000000fffff984 */ /* 0x000fe20000000800 */
[----:B------:R4:W-:Y:S03]  /*33e0*/  LDGSTS.E.BYPASS.LTC128B.128 [R197+0x100], [R14.64], !P1 ;  /* 0x001000000ec57fae */ /* 0x0009e6000c901d46 */
[C---:B------:R-:W-:Y:S01]  /*33f0*/  ISETP.LT.OR P1, PT, R10.reuse, 0x1, P0 ;  /* 0x000000010a00780c */ /* 0x040fe20000721670 */
[----:B------:R-:W-:Y:S01]  /*3400*/  IMAD.X R13, R7, 0x1, R6, P3 ;  /* 0x00000001070d7824 */ /* 0x000fe200018e0606 */
[----:B------:R-:W-:Y:S01]  /*3410*/  HMMA.16816.F32.BF16 R44, R120, R28, RZ ;  /* 0x0000001c782c723c */ /* 0x000fe200000418ff */
[----:B------:R-:W-:-:S10]  /*3420*/  ISETP.LT.OR P3, PT, R10, 0x21, P0 ;  /* 0x000000210a00780c */ /* 0x000fd40000761670 */
[----:B------:R4:W-:Y:S01]  /*3430*/  LDGSTS.E.BYPASS.LTC128B.128 [R197+0x3100], [R12.64], !P1 ;  /* 0x031000000cc57fae */ /* 0x0009e2000c901d46 */
[C---:B------:R-:W-:Y:S01]  /*3440*/  ISETP.LT.OR P1, PT, R10.reuse, 0x21, P4 ;  /* 0x000000210a00780c */ /* 0x040fe20002721670 */
[----:B------:R-:W-:Y:S01]  /*3450*/  HMMA.16816.F32.BF16 R60, R120, R24, RZ ;  /* 0x00000018783c723c */ /* 0x000fe200000418ff */
[----:B------:R-:W-:Y:S01]  /*3460*/  ISETP.LT.OR P4, PT, R10, 0x41, P4 ;  /* 0x000000410a00780c */ /* 0x000fe20002781670 */
[----:B------:R-:W-:-:S06]  /*3470*/  IMAD.MOV.U32 R7, RZ, RZ, 0x40 ;  /* 0x00000040ff077424 */ /* 0x000fcc00078e00ff */
[----:B------:R-:W-:Y:S04]  /*3480*/  HMMA.16816.F32.BF16 R48, R120, R26, RZ ;  /* 0x0000001a7830723c */ /* 0x000fe800000418ff */
[----:B------:R1:W-:Y:S01]  /*3490*/  LDGSTS.E.BYPASS.LTC128B.128 [R197+0x1100], [R8.64], !P1 ;  /* 0x0110000008c57fae */ /* 0x0003e2000c901d46 */
[----:B------:R-:W-:-:S03]  /*34a0*/  ISETP.LT.OR P1, PT, R10, 0x41, P0 ;  /* 0x000000410a00780c */ /* 0x000fc60000721670 */
[C---:B------:R-:W-:Y:S01]  /*34b0*/  HMMA.16816.F32.BF16 R24, R120.reuse, R20, RZ ;  /* 0x000000147818723c */ /* 0x040fe200000418ff */
[----:B------:R1:W-:Y:S04]  /*34c0*/  LDGSTS.E.BYPASS.LTC128B.128 [R197+0x4100], [R2.64], !P3 ;  /* 0x0410000002c57fae */ /* 0x0003e8000d901d46 */
[----:B------:R2:W-:Y:S03]  /*34d0*/  LDGSTS.E.BYPASS.LTC128B.128 [R197+0x2100], [R16.64], !P4 ;  /* 0x0210000010c57fae */ /* 0x0005e6000e101d46 */
[----:B------:R-:W-:Y:S08]  /*34e0*/  HMMA.16816.F32.BF16 R20, R120, R22, RZ ;  /* 0x000000167814723c */ /* 0x000ff000000418ff */
[----:B------:R-:W-:Y:S01]  /*34f0*/  HMMA.16816.F32.BF16 R96, R124, R40, R44 ;  /* 0x000000287c60723c */ /* 0x000fe2000004182c */
[----:B-1----:R-:W-:-:S02]  /*3500*/  IADD3 R2, P0, R0, R202, RZ ;  /* 0x000000ca00027210 */ /* 0x002fc40007f1e0ff */
[----:B------:R-:W-:-:S03]  /*3510*/  SEL R0, R7, 0xffffffc0, !P2 ;  /* 0xffffffc007007807 */ /* 0x000fc60005000000 */
[----:B------:R-:W-:Y:S02]  /*3520*/  IMAD.X R3, R18, 0x1, R6, P0 ;  /* 0x0000000112037824 */ /* 0x000fe400000e0606 */
[----:B------:R-:W-:-:S03]  /*3530*/  IMAD.IADD R183, R181, 0x1, R0 ;  /* 0x00000001b5b77824 */ /* 0x000fc600078e0200 */
[----:B------:R1:W-:Y:S01]  /*3540*/  LDGSTS.E.BYPASS.LTC128B.128 [R197+0x5100], [R2.64], !P1 ;  /* 0x0510000002c57fae */ /* 0x0003e2000c901d46 */
[----:B------:R-:W-:Y:S03]  /*3550*/  HMMA.16816.F32.BF16 R28, R120, R30, RZ ;  /* 0x0000001e781c723c */ /* 0x000fe600000418ff */
[----:B------:R-:W3:Y:S04]  /*3560*/  LDSM.16.M88.4 R44, [R183] ;  /* 0x00000000b72c783b */ /* 0x000ee80000000200 */
[----:B------:R-:W-:Y:S01]  /*3570*/  LDSM.16.M88.4 R108, [R181+0x4000] ;  /* 0x00400000b56c783b */ /* 0x000fe20000000200 */
[----:B--2---:R-:W-:Y:S03]  /*3580*/  HMMA.16816.F32.BF16 R88, R124, R34, R20 ;  /* 0x000000227c58723c */ /* 0x004fe60000041814 */
[----:B------:R-:W-:Y:S04]  /*3590*/  LDSM.16.M88.4 R112, [R181+0x4800] ;  /* 0x00480000b570783b */ /* 0x000fe80000000200 */
[----:B------:R-:W-:Y:S01]  /*35a0*/  LDSM.16.M88.4 R148, [R180+0x4000] ;  /* 0x00400000b494783b */ /* 0x000fe20000000200 */
[----:B------:R-:W-:Y:S03]  /*35b0*/  HMMA.16816.F32.BF16 R20, R120, R36, RZ ;  /* 0x000000247814723c */ /* 0x000fe600000418ff */
[----:B------:R-:W-:Y:S04]  /*35c0*/  LDSM.16.M88.4 R128, [R180+0x3800] ;  /* 0x00380000b480783b */ /* 0x000fe80000000200 */
[----:B------:R-:W-:Y:S01]  /*35d0*/  LDSM.16.M88.4 R136, [R183+0x4000] ;  /* 0x00400000b788783b */ /* 0x000fe20000000200 */
[----:B------:R-:W-:Y:S03]  /*35e0*/  HMMA.16816.F32.BF16 R84, R124, R32, R24 ;  /* 0x000000207c54723c */ /* 0x000fe60000041818 */
[----:B------:R-:W2:Y:S05]  /*35f0*/  LDSM.16.M88.4 R32, [R183+0x1800] ;  /* 0x00180000b720783b */ /* 0x000eaa0000000200 */
[C---:B------:R-:W-:Y:S08]  /*3600*/  HMMA.16816.F32.BF16 R8, R120.reuse, R68, RZ ;  /* 0x000000447808723c */ /* 0x040ff000000418ff */
[----:B----4-:R-:W-:Y:S01]  /*3610*/  HMMA.16816.F32.BF16 R12, R120, R38, RZ ;  /* 0x00000026780c723c */ /* 0x010fe200000418ff */
[----:B------:R-:W4:Y:S01]  /*3620*/  LDSM.16.M88.4 R36, [R183+0x1000] ;  /* 0x00100000b724783b */ /* 0x000f220000000200 */
[----:B-1----:R-:W-:-:S03]  /*3630*/  IADD3 R2, R180, 0x3000, RZ ;  /* 0x00003000b4027810 */ /* 0x002fc60007ffe0ff */
[----:B------:R-:W-:Y:S03]  /*3640*/  LDSM.16.M88.4 R24, [R183+0x2000] ;  /* 0x00200000b718783b */ /* 0x000fe60000000200 */
[----:B------:R-:W-:Y:S01]  /*3650*/  HMMA.16816.F32.BF16 R80, R124, R42, R28 ;  /* 0x0000002a7c50723c */ /* 0x000fe2000004181c */
[----:B------:R-:W-:Y:S01]  /*3660*/  IMAD.IADD R182, R2, 0x1, R0 ;  /* 0x0000000102b67824 */ /* 0x000fe200078e0200 */
[----:B------:R-:W-:Y:S04]  /*3670*/  LDSM.16.M88.4 R140, [R183+0x4800] ;  /* 0x00480000b78c783b */ /* 0x000fe80000000200 */
[----:B------:R-:W-:Y:S02]  /*3680*/  LDSM.16.M88.4 R104, [R182+-0x1800] ;  /* 0xffe80000b668783b */ /* 0x000fe40000000200 */
[----:B------:R-:W-:Y:S02]  /*3690*/  HMMA.16816.F32.BF16 R40, R120, R70, RZ ;  /* 0x000000467828723c */ /* 0x000fe400000418ff */
[----:B------:R-:W-:Y:S04]  /*36a0*/  LDSM.16.M88.4 R116, [R182+-0x1000] ;  /* 0xfff00000b674783b */ /* 0x000fe80000000200 */
[----:B------:R-:W-:Y:S02]  /*36b0*/  LDSM.16.M88.4 R176, [R183+0x3000] ;  /* 0x00300000b7b0783b */ /* 0x000fe40000000200 */
[C---:B------:R-:W-:Y:S02]  /*36c0*/  HMMA.16816.F32.BF16 R64, R124.reuse, R58, R64 ;  /* 0x0000003a7c40723c */ /* 0x040fe40000041840 */
[----:B------:R-:W-:Y:S04]  /*36d0*/  LDSM.16.M88.4 R144, [R183+0x5000] ;  /* 0x00500000b790783b */ /* 0x000fe80000000200 */
[----:B------:R-:W0:Y:S02]  /*36e0*/  LDGDEPBAR ;  /* 0x00000000000079af */ /* 0x000e240000000000 */
[C---:B------:R-:W-:Y:S02]  /*36f0*/  HMMA.16816.F32.BF16 R56, R124.reuse, R52, R60 ;  /* 0x000000347c38723c */ /* 0x040fe4000004183c */
[----:B------:R-:W-:Y:S06]  /*3700*/  LDSM.16.M88.4 R60, [R182+-0x3000] ;  /* 0xffd00000b63c783b */ /* 0x000fec0000000200 */
[C---:B------:R-:W-:Y:S01]  /*3710*/  HMMA.16816.F32.BF16 R100, R124.reuse, R54, R48 ;  /* 0x000000367c64723c */ /* 0x040fe20000041830 */
[----:B------:R-:W1:Y:S07]  /*3720*/  LDSM.16.M88.4 R52, [R183+0x800] ;  /* 0x00080000b734783b */ /* 0x000e6e0000000200 */
[C---:B---3--:R-:W-:Y:S01]  /*3730*/  HMMA.16816.F32.BF16 R48, R124.reuse, R72, R20 ;  /* 0x000000487c30723c */ /* 0x048fe20000041814 */
[----:B------:R-:W3:Y:S07]  /*3740*/  LDSM.16.M88.4 R20, [R183+0x2800] ;  /* 0x00280000b714783b */ /* 0x000eee0000000200 */
[----:B------:R-:W-:Y:S08]  /*3750*/  HMMA.16816.F32.BF16 R16, R124, R76, R8 ;  /* 0x0000004c7c10723c */ /* 0x000ff00000041808 */
[----:B------:R-:W-:Y:S01]  /*3760*/  HMMA.16816.F32.BF16 R8, R152, R44, R92 ;  /* 0x0000002c9808723c */ /* 0x000fe2000004185c */
[----:B------:R-:W1:Y:S07]  /*3770*/  LDSM.16.M88.4 R92, [R182+-0x2000] ;  /* 0xffe00000b65c783b */ /* 0x000e6e0000000200 */
[C---:B------:R-:W-:Y:S08]  /*3780*/  HMMA.16816.F32.BF16 R28, R124.reuse, R74, R12 ;  /* 0x0000004a7c1c723c */ /* 0x040ff0000004180c */
[----:B------:R-:W-:Y:S01]  /*3790*/  HMMA.16816.F32.BF16 R12, R124, R78, R40 ;  /* 0x0000004e7c0c723c */ /* 0x000fe20000041828 */
[----:B------:R-:W1:Y:S04]  /*37a0*/  LDSM.16.M88.4 R76, [R182+-0x2800] ;  /* 0xffd80000b64c783b */ /* 0x000e680000000200 */
[----:B------:R-:W1:Y:S03]  /*37b0*/  LDSM.16.M88.4 R40, [R182+-0x800] ;  /* 0xfff80000b628783b */ /* 0x000e660000000200 */
[C---:B--2---:R-:W-:Y:S08]  /*37c0*/  HMMA.16816.F32.BF16 R84, R152.reuse, R32, R84 ;  /* 0x000000209854723c */ /* 0x044ff00000041854 */
[C---:B------:R-:W-:Y:S08]  /*37d0*/  HMMA.16816.F32.BF16 R44, R152.reuse, R46, R64 ;  /* 0x0000002e982c723c */ /* 0x040ff00000041840 */
[C---:B----4-:R-:W-:Y:S01]  /*37e0*/  HMMA.16816.F32.BF16 R72, R152.reuse, R36, R96 ;  /* 0x000000249848723c */ /* 0x050fe20000041860 */
[----:B------:R-:W2:Y:S07]  /*37f0*/  LDSM.16.M88.4 R96, [R181+0x3000] ;  /* 0x00300000b560783b */ /* 0x000eae0000000200 */
[C---:B------:R-:W-:Y:S08]  /*3800*/  HMMA.16816.F32.BF16 R80, R152.reuse, R38, R80 ;  /* 0x000000269850723c */ /* 0x040ff00000041850 */
[C---:B------:R-:W-:Y:S08]  /*3810*/  HMMA.16816.F32.BF16 R88, R152.reuse, R34, R88 ;  /* 0x000000229858723c */ /* 0x040ff00000041858 */
[C---:B-1----:R-:W-:Y:S08]  /*3820*/  HMMA.16816.F32.BF16 R56, R152.reuse, R52, R56 ;  /* 0x000000349838723c */ /* 0x042ff00000041838 */
[C---:B------:R-:W-:Y:S08]  /*3830*/  HMMA.16816.F32.BF16 R68, R152.reuse, R24, R48 ;  /* 0x000000189844723c */ /* 0x040ff00000041830 */
[C---:B------:R-:W-:Y:S01]  /*3840*/  HMMA.16816.F32.BF16 R64, R152.reuse, R54, R100 ;  /* 0x000000369840723c */ /* 0x040fe20000041864 */
[----:B------:R-:W1:Y:S07]  /*3850*/  LDSM.16.M88.4 R100, [R181+0x3800] ;  /* 0x00380000b564783b */ /* 0x000e6e0000000200 */
[C---:B---3--:R-:W-:Y:S08]  /*3860*/  HMMA.16816.F32.BF16 R48, R152.reuse, R20, R16 ;  /* 0x000000149830723c */ /* 0x048ff00000041810 */
[C---:B------:R-:W-:Y:S08]  /*3870*/  HMMA.16816.F32.BF16 R52, R152.reuse, R26, R28 ;  /* 0x0000001a9834723c */ /* 0x040ff0000004181c */
[----:B------:R-:W-:Y:S08]  /*3880*/  HMMA.16816.F32.BF16 R36, R152, R22, R12 ;  /* 0x000000169824723c */ /* 0x000ff0000004180c */
[C---:B------:R-:W-:Y:S08]  /*3890*/  HMMA.16816.F32.BF16 R32, R156.reuse, R60, R8 ;  /* 0x0000003c9c20723c */ /* 0x040ff00000041808 */
[C---:B------:R-:W-:Y:S08]  /*38a0*/  HMMA.16816.F32.BF16 R8, R156.reuse, R104, R84 ;  /* 0x000000689c08723c */ /* 0x040ff00000041854 */
[C---:B------:R-:W-:Y:S08]  /*38b0*/  HMMA.16816.F32.BF16 R28, R156.reuse, R62, R44 ;  /* 0x0000003e9c1c723c */ /* 0x040ff0000004182c */
[C---:B------:R-:W-:Y:S08]  /*38c0*/  HMMA.16816.F32.BF16 R16, R156.reuse, R92, R72 ;  /* 0x0000005c9c10723c */ /* 0x040ff00000041848 */
[C---:B------:R-:W-:Y:S01]  /*38d0*/  HMMA.16816.F32.BF16 R12, R156.reuse, R94, R80 ;  /* 0x0000005e9c0c723c */ /* 0x040fe20000041850 */
[----:B------:R-:W-:Y:S07]  /*38e0*/  LDSM.16.M88.4 R92, [R181+0x5800] ;  /* 0x00580000b55c783b */ /* 0x000fee0000000200 */
[C---:B------:R-:W-:Y:S01]  /*38f0*/  HMMA.16816.F32.BF16 R84, R156.reuse, R106, R88 ;  /* 0x0000006a9c54723c */ /* 0x040fe20000041858 */
[----:B------:R-:W3:Y:S04]  /*3900*/  LDSM.16.M88.4 R88, [R181+0x5000] ;  /* 0x00500000b558783b */ /* 0x000ee80000000200 */
[----:B------:R-:W-:Y:S03]  /*3910*/  LDSM.16.M88.4 R104, [R180+0x3000] ;  /* 0x00300000b468783b */ /* 0x000fe60000000200 */
[C---:B------:R-:W-:Y:S08]  /*3920*/  HMMA.16816.F32.BF16 R24, R156.reuse, R76, R56 ;  /* 0x0000004c9c18723c */ /* 0x040ff00000041838 */
[C---:B------:R-:W-:Y:S08]  /*3930*/  HMMA.16816.F32.BF16 R20, R156.reuse, R78, R64 ;  /* 0x0000004e9c14723c */ /* 0x040ff00000041840 */
[C---:B------:R-:W-:Y:S08]  /*3940*/  HMMA.16816.F32.BF16 R80, R156.reuse, R116, R68 ;  /* 0x000000749c50723c */ /* 0x040ff00000041844 */
[C---:B------:R-:W-:Y:S08]  /*3950*/  HMMA.16816.F32.BF16 R72, R156.reuse, R40, R48 ;  /* 0x000000289c48723c */ /* 0x040ff00000041830 */
[C---:B------:R-:W-:Y:S08]  /*3960*/  HMMA.16816.F32.BF16 R76, R156.reuse, R118, R52 ;  /* 0x000000769c4c723c */ /* 0x040ff00000041834 */
[----:B------:R-:W-:Y:S01]  /*3970*/  HMMA.16816.F32.BF16 R68, R156, R42, R36 ;  /* 0x0000002a9c44723c */ /* 0x000fe20000041824 */
[----:B------:R-:W4:Y:S04]  /*3980*/  LDSM.16.M88.4 R40, [R180+0x4800] ;  /* 0x00480000b428783b */ /* 0x000f280000000200 */
[----:B------:R-:W1:Y:S03]  /*3990*/  LDSM.16.M88.4 R36, [R180+0x5000] ;  /* 0x00500000b424783b */ /* 0x000e660000000200 */
[C---:B--2---:R-:W-:Y:S08]  /*39a0*/  HMMA.16816.F32.BF16 R64, R160.reuse, R96, R32 ;  /* 0x00000060a040723c */ /* 0x044ff00000041820 */
[C---:B------:R-:W-:Y:S01]  /*39b0*/  HMMA.16816.F32.BF16 R60, R160.reuse, R98, R28 ;  /* 0x00000062a03c723c */ /* 0x040fe2000004181c */
[----:B------:R-:W2:Y:S07]  /*39c0*/  LDSM.16.M88.4 R96, [R180+0x5800] ;  /* 0x00580000b460783b */ /* 0x000eae0000000200 */
[C---:B------:R-:W-:Y:S08]  /*39d0*/  HMMA.16816.F32.BF16 R48, R160.reuse, R108, R16 ;  /* 0x0000006ca030723c */ /* 0x040ff00000041810 */
[C---:B------:R-:W-:Y:S08]  /*39e0*/  HMMA.16816.F32.BF16 R44, R160.reuse, R110, R12 ;  /* 0x0000006ea02c723c */ /* 0x040ff0000004180c */
[C---:B------:R-:W-:Y:S08]  /*39f0*/  HMMA.16816.F32.BF16 R32, R160.reuse, R112, R8 ;  /* 0x00000070a020723c */ /* 0x040ff00000041808 */
[C---:B-1----:R-:W-:Y:S08]  /*3a00*/  HMMA.16816.F32.BF16 R56, R160.reuse, R100, R24 ;  /* 0x00000064a038723c */ /* 0x042ff00000041818 */
[C---:B------:R-:W-:Y:S08]  /*3a10*/  HMMA.16816.F32.BF16 R28, R160.reuse, R114, R84 ;  /* 0x00000072a01c723c */ /* 0x040ff00000041854 */
[C---:B------:R-:W-:Y:S08]  /*3a20*/  HMMA.16816.F32.BF16 R52, R160.reuse, R102, R20 ;  /* 0x00000066a034723c */ /* 0x040ff00000041814 */
[C---:B---3--:R-:W-:Y:S08]  /*3a30*/  HMMA.16816.F32.BF16 R24, R160.reuse, R88, R80 ;  /* 0x00000058a018723c */ /* 0x048ff00000041850 */
[C---:B------:R-:W-:Y:S01]  /*3a40*/  HMMA.16816.F32.BF16 R16, R160.reuse, R92, R72 ;  /* 0x0000005ca010723c */ /* 0x040fe20000041848 */
[----:B------:R-:W-:Y:S07]  /*3a50*/  LDSM.16.M88.4 R72, [R182+0x800] ;  /* 0x00080000b648783b */ /* 0x000fee0000000200 */
[C---:B------:R-:W-:Y:S08]  /*3a60*/  HMMA.16816.F32.BF16 R20, R160.reuse, R90, R76 ;  /* 0x0000005aa014723c */ /* 0x040ff0000004184c */
[----:B------:R-:W-:Y:S01]  /*3a70*/  HMMA.16816.F32.BF16 R12, R160, R94, R68 ;  /* 0x0000005ea00c723c */ /* 0x000fe20000041844 */
[----:B------:R-:W-:Y:S04]  /*3a80*/  LDSM.16.M88.4 R92, [R183+0x3800] ;  /* 0x00380000b75c783b */ /* 0x000fe80000000200 */
[----:B------:R-:W-:Y:S03]  /*3a90*/  LDSM.16.M88.4 R68, [R182+0x1000] ;  /* 0x00100000b644783b */ /* 0x000fe60000000200 */
[C---:B------:R-:W-:Y:S08]  /*3aa0*/  HMMA.16816.F32.BF16 R116, R164.reuse, R148, R48 ;  /* 0x00000094a474723c */ /* 0x040ff00000041830 */
[C---:B------:R-:W-:Y:S01]  /*3ab0*/  HMMA.16816.F32.BF16 R112, R164.reuse, R150, R44 ;  /* 0x00000096a470723c */ /* 0x040fe2000004182c */
[----:B------:R-:W1:Y:S07]  /*3ac0*/  LDSM.16.M88.4 R148, [R183+0x5800] ;  /* 0x00580000b794783b */ /* 0x000e6e0000000200 */
[C---:B----4-:R-:W-:Y:S08]  /*3ad0*/  HMMA.16816.F32.BF16 R108, R164.reuse, R40, R32 ;  /* 0x00000028a46c723c */ /* 0x050ff00000041820 */
[C---:B------:R-:W-:Y:S08]  /*3ae0*/  HMMA.16816.F32.BF16 R100, R164.reuse, R42, R28 ;  /* 0x0000002aa464723c */ /* 0x040ff0000004181c */
[C---:B------:R-:W-:Y:S01]  /*3af0*/  HMMA.16816.F32.BF16 R8, R164.reuse, R104, R64 ;  /* 0x00000068a408723c */ /* 0x040fe20000041840 */
[----:B------:R-:W3:Y:S07]  /*3b00*/  LDSM.16.M88.4 R64, [R182+0x1800] ;  /* 0x00180000b640783b */ /* 0x000eee0000000200 */
[C---:B------:R-:W-:Y:S01]  /*3b10*/  HMMA.16816.F32.BF16 R132, R164.reuse, R128, R56 ;  /* 0x00000080a484723c */ /* 0x040fe20000041838 */
[----:B------:R-:W-:Y:S07]  /*3b20*/  LDSM.16.M88.4 R56, [R182+0x2800] ;  /* 0x00280000b638783b */ /* 0x000fee0000000200 */
[C---:B------:R-:W-:Y:S08]  /*3b30*/  HMMA.16816.F32.BF16 R88, R164.reuse, R36, R24 ;  /* 0x00000024a458723c */ /* 0x040ff00000041818 */
[C---:B--2---:R-:W-:Y:S08]  /*3b40*/  HMMA.16816.F32.BF16 R80, R164.reuse, R96, R16 ;  /* 0x00000060a450723c */ /* 0x044ff00000041810 */
[C---:B------:R-:W-:Y:S01]  /*3b50*/  HMMA.16816.F32.BF16 R104, R164.reuse, R106, R60 ;  /* 0x0000006aa468723c */ /* 0x040fe2000004183c */
[----:B------:R-:W2:Y:S07]  /*3b60*/  LDSM.16.M88.4 R60, [R182+0x2000] ;  /* 0x00200000b63c783b */ /* 0x000eae0000000200 */
[C---:B------:R-:W-:Y:S08]  /*3b70*/  HMMA.16816.F32.BF16 R128, R164.reuse, R130, R52 ;  /* 0x00000082a480723c */ /* 0x040ff00000041834 */
[C---:B------:R-:W-:Y:S08]  /*3b80*/  HMMA.16816.F32.BF16 R84, R164.reuse, R38, R20 ;  /* 0x00000026a454723c */ /* 0x040ff00000041814 */
[----:B------:R-:W-:Y:S01]  /*3b90*/  HMMA.16816.F32.BF16 R76, R164, R98, R12 ;  /* 0x00000062a44c723c */ /* 0x000fe2000004180c */
[----:B------:R-:W4:Y:S01]  /*3ba0*/  LDSM.16.M88.4 R96, [R182] ;  /* 0x00000000b660783b */ /* 0x000f220000000200 */
[----:B------:R-:W-:Y:S01]  /*3bb0*/  ISETP.GT.AND P0, PT, R196, R228, PT ;  /* 0x000000e4c400720c */ /* 0x000fe20003f04270 */
[----:B------:R-:W-:-:S05]  /*3bc0*/  DEPBAR.LE SB0, 0x0 ;  /* 0x000080000000791a */ /* 0x000fca0000000000 */
        /* <DEDUP_REMOVED lines=8> */
[C---:B------:R-:W-:Y:S08]  /*3c50*/  HMMA.16816.F32.BF16 R44, R168.reuse, R92, R132 ;  /* 0x0000005ca82c723c */ /* 0x040ff00000041884 */
[C---:B------:R-:W-:Y:S08]  /*3c60*/  HMMA.16816.F32.BF16 R40, R168.reuse, R94, R128 ;  /* 0x0000005ea828723c */ /* 0x040ff00000041880 */
[C---:B------:R-:W-:Y:S08]  /*3c70*/  HMMA.16816.F32.BF16 R16, R168.reuse, R146, R84 ;  /* 0x00000092a810723c */ /* 0x040ff00000041854 */
[----:B------:R-:W-:Y:S01]  /*3c80*/  HMMA.16816.F32.BF16 R8, R168, R150, R76 ;  /* 0x00000096a808723c */ /* 0x000fe2000004184c */
[----:B------:R-:W-:Y:S01]  /*3c90*/  ISETP.GT.AND P6, PT, R203, 0x5f, PT ;  /* 0x0000005fcb00780c */ /* 0x000fe20003fc4270 */
[----:B------:R-:W-:Y:S01]  /*3ca0*/  BSSY B0, `(.L_x_2477) ;  /* 0x0000054000007945 */ /* 0x000fe20003800000 */
[----:B------:R-:W-:-:S05]  /*3cb0*/  LOP3.LUT R194, R194, 0xfffbffff, RZ, 0xc0, !PT ;  /* 0xfffbffffc2c27812 */ /* 0x000fca00078ec0ff */
[C---:B------:R-:W-:Y:S08]  /*3cc0*/  HMMA.16816.F32.BF16 R36, R172.reuse, R68, R36 ;  /* 0x00000044ac24723c */ /* 0x040ff00000041824 */
[----:B------:R-:W-:Y:S01]  /*3cd0*/  HMMA.16816.F32.BF16 R68, R172, R70, R32 ;  /* 0x00000046ac44723c */ /* 0x000fe20000041820 */
[----:B------:R-:W-:-:S07]  /*3ce0*/  @P6 LOP3.LUT R194, R194, 0x40000, RZ, 0xfc, !PT ;  /* 0x00040000c2c26812 */ /* 0x000fce00078efcff */
[C---:B---3--:R-:W-:Y:S08]  /*3cf0*/  HMMA.16816.F32.BF16 R32, R172.reuse, R64, R28 ;  /* 0x00000040ac20723c */ /* 0x048ff0000004181c */
[C---:B------:R-:W-:Y:S08]  /*3d00*/  HMMA.16816.F32.BF16 R64, R172.reuse, R66, R24 ;  /* 0x00000042ac40723c */ /* 0x040ff00000041818 */
[C---:B--2---:R-:W-:Y:S08]  /*3d10*/  HMMA.16816.F32.BF16 R28, R172.reuse, R60, R20 ;  /* 0x0000003cac1c723c */ /* 0x044ff00000041814 */
[C---:B------:R-:W-:Y:S08]  /*3d20*/  HMMA.16816.F32.BF16 R24, R172.reuse, R56, R12 ;  /* 0x00000038ac18723c */ /* 0x040ff0000004180c */
[C---:B----4-:R-:W-:Y:S08]  /*3d30*/  HMMA.16816.F32.BF16 R52, R172.reuse, R96, R52 ;  /* 0x00000060ac34723c */ /* 0x050ff00000041834 */
        /* <DEDUP_REMOVED lines=8> */
[----:B------:R-:W-:Y:S01]  /*3dc0*/  ISETP.NE.AND P5, PT, R204, 0x1, PT ;  /* 0x00000001cc00780c */ /* 0x000fe20003fa5270 */
[----:B------:R-:W-:Y:S01]  /*3dd0*/  IMAD.MOV.U32 R198, RZ, RZ, RZ ;  /* 0x000000ffffc67224 */ /* 0x000fe200078e00ff */
        /* <DEDUP_REMOVED lines=27> */
.L_x_2621:
[----:B------:R-:W-:Y:S05]  /*3f90*/  BRA.DIV ~URZ, `(.L_x_2480) ;  /* 0x00012ae27f007947 */ /* 0x000fea000b800000 */
[----:B------:R-:W3:Y:S01]  /*3fa0*/  SHFL.IDX PT, R2, R7, RZ, 0x181f ;  /* 0x00181fff07027589 */ /* 0x000ee200000e0000 */
[----:B------:R-:W-:-:S03]  /*3fb0*/  ISETP.GE.AND P1, PT, R208, c[0x0][0x1d4], PT ;  /* 0x00007500d0007a0c */ /* 0x000fc60003f26270 */
[----:B------:R-:W4:Y:S04]  /*3fc0*/  SHFL.IDX PT, R10, R7, 0x1, 0x181f ;  /* 0x00381f00070a7f89 */ /* 0x000f2800000e0000 */
[----:B------:R-:W5:Y:S04]  /*3fd0*/  SHFL.IDX PT, R11, R0, 0x1, 0x181f ;  /* 0x00381f00000b7f89 */ /* 0x000f6800000e0000 */
[----:B-1----:R-:W1:Y:S01]  /*3fe0*/  SHFL.IDX PT, R0, R0, 0x2, 0x181f ;  /* 0x00581f0000007f89 */ /* 0x002e6200000e0000 */
[C---:B---3--:R-:W-:Y:S02]  /*3ff0*/  IADD3 R12, P0, R2.reuse, R200, RZ ;  /* 0x000000c8020c7210 */ /* 0x048fe40007f1e0ff */
[----:B------:R-:W-:-:S03]  /*4000*/  IADD3 R8, P2, R2, R202, RZ ;  /* 0x000000ca02087210 */ /* 0x000fc60007f5e0ff */
[C-C-:B--2---:R-:W-:Y:S01]  /*4010*/  IMAD.X R13, R9.reuse, 0x1, R5.reuse, P0 ;  /* 0x00000001090d7824 */ /* 0x144fe200000e0605 */
[----:B------:R-:W-:Y:S01]  /*4020*/  ISETP.GE.AND P0, PT, R216, c[0x0][0x1d4], PT ;  /* 0x00007500d8007a0c */ /* 0x000fe20003f06270 */
[----:B------:R-:W-:Y:S01]  /*4030*/  IMAD.X R9, R9, 0x1, R6, P2 ;  /* 0x0000000109097824 */ /* 0x000fe200010e0606 */
[C---:B----4-:R-:W-:Y:S02]  /*4040*/  IADD3 R2, P2, R10.reuse, R200, RZ ;  /* 0x000000c80a027210 */ /* 0x050fe40007f5e0ff */
[----:B------:R2:W-:Y:S03]  /*4050*/  LDGSTS.E.BYPASS.LTC128B.128 [R197+0x8100], [R12.64], !P1 ;  /* 0x081000000cc57fae */ /* 0x0005e6000c901d46 */
[----:B-----5:R-:W-:Y:S01]  /*4060*/  IMAD.X R3, R11, 0x1, R5, P2 ;  /* 0x000000010b037824 */ /* 0x020fe200010e0605 */
[----:B------:R-:W-:-:S05]  /*4070*/  IADD3 R10, P2, R10, R202, RZ ;  /* 0x000000ca0a0a7210 */ /* 0x000fca0007f5e0ff */
[----:B------:R2:W-:Y:S01]  /*4080*/  LDGSTS.E.BYPASS.LTC128B.128 [R197+0xb100], [R8.64], !P0 ;  /* 0x0b10000008c57fae */ /* 0x0005e2000c101d46 */
[----:B------:R-:W-:-:S03]  /*4090*/  IMAD.X R11, R11, 0x1, R6, P2 ;  /* 0x000000010b0b7824 */ /* 0x000fc600010e0606 */
[----:B------:R3:W-:Y:S04]  /*40a0*/  LDGSTS.E.BYPASS.LTC128B.128 [R197+0x9100], [R2.64], !P1 ;  /* 0x0910000002c57fae */ /* 0x0007e8000c901d46 */
[----:B------:R4:W-:Y:S04]  /*40b0*/  LDGSTS.E.BYPASS.LTC128B.128 [R197+0xc100], [R10.64], !P0 ;  /* 0x0c1000000ac57fae */ /* 0x0009e8000c101d46 */
[----:B---3--:R2:W3:Y:S01]  /*40c0*/  SHFL.IDX PT, R2, R7, 0x2, 0x181f ;  /* 0x00581f0007027f89 */ /* 0x0084e200000e0000 */
[----:B----4-:R-:W-:Y:S02]  /*40d0*/  SEL R11, RZ, 0x10, P1 ;  /* 0x00000010ff0b7807 */ /* 0x010fe40000800000 */
[----:B------:R-:W-:-:S02]  /*40e0*/  SEL R10, RZ, 0x10, P0 ;  /* 0x00000010ff0a7807 */ /* 0x000fc40000000000 */
.L_x_2622:
[----:B-1----:R-:W-:Y:S02]  /*40f0*/  IADD3 R3, -R11, 0x10, RZ ;  /* 0x000000100b037810 */ /* 0x002fe40007ffe1ff */
[----:B--2---:R-:W-:-:S02]  /*4100*/  IADD3 R7, -R10, 0x10, RZ ;  /* 0x000000100a077810 */ /* 0x004fc40007ffe1ff */
[----:B------:R-:W-:Y:S02]  /*4110*/  LOP3.LUT R3, R3, 0xf, RZ, 0xc0, !PT ;  /* 0x0000000f03037812 */ /* 0x000fe400078ec0ff */
[----:B------:R-:W-:Y:S02]  /*4120*/  ISETP.NE.U32.AND P2, PT, R11, RZ, PT ;  /* 0x000000ff0b00720c */ /* 0x000fe40003f45070 */
[----:B---3--:R-:W-:Y:S02]  /*4130*/  IADD3 R8, P1, P0, R3, R2, R200 ;  /* 0x0000000203087210 */ /* 0x008fe4000783e0c8 */
[----:B------:R-:W-:Y:S02]  /*4140*/  LOP3.LUT R3, R7, 0xf, RZ, 0xc0, !PT ;  /* 0x0000000f07037812 */ /* 0x000fe400078ec0ff */
[----:B------:R-:W-:Y:S02]  /*4150*/  IADD3.X R9, RZ, R0, R5, P1, P0 ;  /* 0x00000000ff097210 */ /* 0x000fe40000fe0405 */
        /* <DEDUP_REMOVED lines=8> */
.L_x_2478:
[----:B------:R-:W-:Y:S05]  /*41e0*/  BSYNC B0 ;  /* 0x0000000000007941 */ /* 0x000fea0003800000 */
.L_x_2477:
[----:B------:R-:W-:Y:S01]  /*41f0*/  IMAD.MOV.U32 R0, RZ, RZ, c[0x0][0x2c4] ;  /* 0x0000b100ff007624 */ /* 0x000fe200078e00ff */
[----:B------:R-:W-:Y:S01]  /*4200*/  ULDC UR4, c[0x0][0x324] ;  /* 0x0000c90000047ab9 */ /* 0x000fe20000000800 */
[----:B-1----:R-:W-:Y:S01]  /*4210*/  IADD3 R2, -R231, 0x1, R188 ;  /* 0x00000001e7027810 */ /* 0x002fe20007ffe1bc */
        /* <DEDUP_REMOVED lines=14> */
.L_x_2623:
[----:B------:R-:W-:Y:S01]  /*4300*/  ISETP.GE.AND P0, PT, R249, 0x1, PT ;  /* 0x00000001f900780c */ /* 0x000fe20003f06270 */
[--C-:B--2---:R-:W-:Y:S02]  /*4310*/  IMAD.IADD R2, R6, 0x1, R3.reuse ;  /* 0x0000000106027824 */ /* 0x104fe400078e0203 */
[----:B------:R-:W-:-:S03]  /*4320*/  IMAD.IADD R0, R7, 0x1, R3 ;  /* 0x0000000107007824 */ /* 0x000fc600078e0203 */
[----:B------:R-:W-:-:S07]  /*4330*/  IMNMX R2, R8, R2, PT ;  /* 0x0000000208027217 */ /* 0x000fce0003800200 */
        /* <DEDUP_REMOVED lines=12> */
.L_x_2484:
[----:B------:R-:W-:-:S04]  /*4400*/  MOV R10, c[0x0][0x32c] ;  /* 0x0000cb00000a7a02 */ /* 0x000fc80000000f00 */
[----:B------:R-:W-:-:S13]  /*4410*/  ISETP.NE.AND P0, PT, R10, 0x1, PT ;  /* 0x000000010a00780c */ /* 0x000fda0003f05270 */
[----:B------:R-:W-:-:S05]  /*4420*/  @P0 IMAD.HI.U32 R10, R3, c[0x0][0x330], RZ ;  /* 0x0000cc00030a0a27 */ /* 0x000fca00078e00ff */
[----:B------:R-:W-:Y:S02]  /*4430*/  @P0 SHF.R.U32.HI R3, RZ, c[0x0][0x334], R10 ;  /* 0x0000cd00ff030a19 */ /* 0x000fe4000001160a */
.L_x_2485:
[----:B------:R-:W-:Y:S05]  /*4440*/  BSYNC B0 ;  /* 0x0000000000007941 */ /* 0x000fea0003800000 */
.L_x_2483:
[----:B------:R-:W-:-:S05]  /*4450*/  IMAD R3, R3, c[0x0][0x32c], R9 ;  /* 0x0000cb0003037a24 */ /* 0x000fca00078e0209 */
[----:B------:R-:W-:Y:S02]  /*4460*/  IADD3 R10, R3, c[0x0][0x32c], RZ ;  /* 0x0000cb00030a7a10 */ /* 0x000fe40007ffe0ff */
[----:B------:R-:W-:Y:S02]  /*4470*/  IMNMX R0, R0, R3, !PT ;  /* 0x0000000300007217 */ /* 0x000fe40007800200 */
[----:B------:R-:W-:Y:S02]  /*4480*/  IMNMX R2, R2, R10, PT ;  /* 0x0000000a02027217 */ /* 0x000fe40003800200 */
.L_x_2482:
        /* <DEDUP_REMOVED lines=134> */
.L_x_2624:
[----:B------:R-:W-:Y:S01]  /*4cf0*/  ISETP.GE.AND P0, PT, R249, 0x1, PT ;  /* 0x00000001f900780c */ /* 0x000fe20003f06270 */
[--C-:B---3--:R-:W-:Y:S02]  /*4d00*/  IMAD.IADD R2, R6, 0x1, R3.reuse ;  /* 0x0000000106027824 */ /* 0x108fe400078e0203 */
        /* <DEDUP_REMOVED lines=14> */
.L_x_2489:
[----:B------:R-:W-:-:S04]  /*4df0*/  MOV R4, c[0x0][0x32c] ;  /* 0x0000cb0000047a02 */ /* 0x000fc80000000f00 */
[----:B------:R-:W-:-:S13]  /*4e00*/  ISETP.NE.AND P0, PT, R4, 0x1, PT ;  /* 0x000000010400780c */ /* 0x000fda0003f05270 */
[----:B------:R-:W-:-:S05]  /*4e10*/  @P0 IMAD.HI.U32 R4, R3, c[0x0][0x330], RZ ;  /* 0x0000cc0003040a27 */ /* 0x000fca00078e00ff */
[----:B------:R-:W-:Y:S02]  /*4e20*/  @P0 SHF.R.U32.HI R3, RZ, c[0x0][0x334], R4 ;  /* 0x0000cd00ff030a19 */ /* 0x000fe40000011604 */
.L_x_2490:
[----:B------:R-:W-:Y:S05]  /*4e30*/  BSYNC B0 ;  /* 0x0000000000007941 */ /* 0x000fea0003800000 */
.L_x_2488:
[----:B------:R-:W-:-:S05]  /*4e40*/  IMAD R3, R3, c[0x0][0x32c], R9 ;  /* 0x0000cb0003037a24 */ /* 0x000fca00078e0209 */
[----:B------:R-:W-:Y:S02]  /*4e50*/  IADD3 R4, R3, c[0x0][0x32c], RZ ;  /* 0x0000cb0003047a10 */ /* 0x000fe40007ffe0ff */
[----:B------:R-:W-:Y:S02]  /*4e60*/  IMNMX R0, R0, R3, !PT ;  /* 0x0000000300007217 */ /* 0x000fe40007800200 */
[----:B------:R-:W-:Y:S02]  /*4e70*/  IMNMX R2, R2, R4, PT ;  /* 0x0000000402027217 */ /* 0x000fe40003800200 */
.L_x_2487:
        /* <DEDUP_REMOVED lines=92> */
[----:B------:R-:W-:Y:S02]  /*5440*/  ISETP.GT.AND P0, PT, R0, RZ, !P1 ;  /* 0x000000ff0000720c */ /* 0x000fe40004f04270 */
[----:B------:R-:W-:Y:S02]  /*5450*/  LOP3.LUT P1, RZ, R194, 0x2000, RZ, 0xc0, !PT ;  /* 0x00002000c2ff7812 */ /* 0x000fe4000782c0ff */
[----:B------:R-:W-:-:S04]  /*5460*/  ISETP.LT.OR P0, PT, R2, 0x1, P0 ;  /* 0x000000010200780c */ /* 0x000fc80000701670 */
[----:B------:R-:W-:Y:S02]  /*5470*/  FSEL R6, R54, -INF , !P0 ;  /* 0xff80000036067808 */ /* 0x000fe40004000000 */
[----:B------:R-:W-:Y:S02]  /*5480*/  ISETP.GT.AND P0, PT, R0, 0x50, !P6 ;  /* 0x000000500000780c */ /* 0x000fe40007704270 */
[----:B------:R-:W-:Y:S02]  /*5490*/  FMNMX.FTZ R4, R6, R7, !PT ;  /* 0x0000000706047209 */ /* 0x000fe40007810000 */
[----:B------:R-:W-:Y:S02]  /*54a0*/  ISETP.LT.OR P0, PT, R2, 0x51, P0 ;  /* 0x000000510200780c */ /* 0x000fe40000701670 */
[----:B------:R-:W-:Y:S02]  /*54b0*/  FMNMX.FTZ R4, R12, R4, !PT ;  /* 0x000000040c047209 */ /* 0x000fe40007810000 */
[----:B------:R-:W-:-:S02]  /*54c0*/  FSEL R149, R26, -INF , !P0 ;  /* 0xff8000001a957808 */ /* 0x000fc40004000000 */
[----:B------:R-:W-:Y:S02]  /*54d0*/  FMNMX.FTZ R4, R13, R4, !PT ;  /* 0x000000040d047209 */ /* 0x000fe40007810000 */
[----:B------:R-:W-:Y:S02]  /*54e0*/  ISETP.GT.AND P0, PT, R0, 0x51, !P2 ;  /* 0x000000510000780c */ /* 0x000fe40005704270 */
[----:B------:R-:W-:Y:S02]  /*54f0*/  FMNMX.FTZ R4, R14, R4, !PT ;  /* 0x000000040e047209 */ /* 0x000fe40007810000 */
[----:B------:R-:W-:Y:S02]  /*5500*/  ISETP.GT.AND P2, PT, R0, 0x58, !P1 ;  /* 0x000000580000780c */ /* 0x000fe40004f44270 */
[----:B------:R-:W-:Y:S02]  /*5510*/  FMNMX.FTZ R4, R15, R4, !PT ;  /* 0x000000040f047209 */ /* 0x000fe40007810000 */
[----:B------:R-:W-:-:S02]  /*5520*/  ISETP.LT.OR P1, PT, R2, 0x52, P0 ;  /* 0x000000520200780c */ /* 0x000fc40000721670 */
[----:B------:R-:W-:Y:S02]  /*5530*/  FMNMX.FTZ R4, R18, R4, !PT ;  /* 0x0000000412047209 */ /* 0x000fe40007810000 */
[----:B------:R-:W-:Y:S02]  /*5540*/  ISETP.GT.AND P0, PT, R0, 0x59, !P3 ;  /* 0x000000590000780c */ /* 0x000fe40005f04270 */
[----:B------:R-:W-:Y:S02]  /*5550*/  FMNMX.FTZ R4, R24, R4, !PT ;  /* 0x0000000418047209 */ /* 0x000fe40007810000 */
[----:B------:R-:W-:Y:S02]  /*5560*/  FMNMX.FTZ R0, R150, R3, !PT ;  /* 0x0000000396007209 */ /* 0x000fe40007810000 */
[----:B------:R-:W-:Y:S02]  /*5570*/  FMNMX.FTZ R4, R93, R4, !PT ;  /* 0x000000045d047209 */ /* 0x000fe40007810000 */
[----:B------:R-:W-:-:S02]  /*5580*/  FSEL R144, R27, -INF , !P1 ;  /* 0xff8000001b907808 */ /* 0x000fc40004800000 */
[----:B------:R-:W-:Y:S02]  /*5590*/  FMNMX.FTZ R4, R92, R4, !PT ;  /* 0x000000045c047209 */ /* 0x000fe40007810000 */
[----:B------:R-:W-:Y:S02]  /*55a0*/  ISETP.LT.OR P1, PT, R2, 0x59, P2 ;  /* 0x000000590200780c */ /* 0x000fe40001721670 */
[----:B------:R-:W-:Y:S02]  /*55b0*/  FMNMX.FTZ R4, R95, R4, !PT ;  /* 0x000000045f047209 */ /* 0x000fe40007810000 */
[----:B------:R-:W-:Y:S02]  /*55c0*/  FMNMX.FTZ R0, R200, R0, !PT ;  /* 0x00000000c8007209 */ /* 0x000fe40007810000 */
[----:B------:R-:W-:Y:S02]  /*55d0*/  FMNMX.FTZ R4, R94, R4, !PT ;  /* 0x000000045e047209 */ /* 0x000fe40007810000 */
[----:B------:R-:W-:-:S02]  /*55e0*/  ISETP.LT.OR P0, PT, R2, 0x5a, P0 ;  /* 0x0000005a0200780c */ /* 0x000fc40000701670 */
[----:B------:R-:W-:Y:S02]  /*55f0*/  FMNMX.FTZ R4, R135, R4, !PT ;  /* 0x0000000487047209 */ /* 0x000fe40007810000 */
[----:B------:R-:W-:Y:S02]  /*5600*/  FSEL R143, R58, -INF , !P1 ;  /* 0xff8000003a8f7808 */ /* 0x000fe40004800000 */
[----:B------:R-:W-:Y:S02]  /*5610*/  FMNMX.FTZ R4, R134, R4, !PT ;  /* 0x0000000486047209 */ /* 0x000fe40007810000 */
[----:B------:R-:W-:Y:S02]  /*5620*/  FMNMX.FTZ R0, R196, R0, !PT ;  /* 0x00000000c4007209 */ /* 0x000fe40007810000 */
[----:B------:R-:W-:Y:S02]  /*5630*/  FMNMX.FTZ R4, R137, R4, !PT ;  /* 0x0000000489047209 */ /* 0x000fe40007810000 */
[----:B------:R-:W-:-:S02]  /*5640*/  FSEL R142, R59, -INF , !P0 ;  /* 0xff8000003b8e7808 */ /* 0x000fc40004000000 */
[----:B------:R-:W-:Y:S02]  /*5650*/  FMNMX.FTZ R4, R136, R4, !PT ;  /* 0x0000000488047209 */ /* 0x000fe40007810000 */
[----:B------:R-:W-:Y:S02]  /*5660*/  FMNMX.FTZ R0, R195, R0, !PT ;  /* 0x00000000c3007209 */ /* 0x000fe40007810000 */
        /* <DEDUP_REMOVED lines=11> */
.L_x_2625:
[----:B-12---:R-:W-:Y:S01]  /*5720*/  FMNMX.FTZ R4, R4, R0, !PT ;  /* 0x0000000004047209 */ /* 0x006fe20007810000 */
[----:B------:R-:W-:Y:S05]  /*5730*/  BRA.DIV ~URZ, `(.L_x_2492) ;  /* 0x000118027f007947 */ /* 0x000fea000b800000 */
[----:B------:R-:W1:Y:S04]  /*5740*/  SHFL.BFLY PT, R0, R5, 0x2, 0x1f ;  /* 0x0c401f0005007f89 */ /* 0x000e6800000e0000 */
[----:B------:R-:W2:Y:S01]  /*5750*/  SHFL.BFLY PT, R2, R4, 0x1, 0x1f ;  /* 0x0c201f0004027f89 */ /* 0x000ea200000e0000 */
[----:B-1----:R-:W-:Y:S02]  /*5760*/  FMNMX.FTZ R5, R5, R0, !PT ;  /* 0x0000000005057209 */ /* 0x002fe40007810000 */
[----:B--2---:R-:W-:-:S03]  /*5770*/  FMNMX.FTZ R109, R4, R2, !PT ;  /* 0x00000002046d7209 */ /* 0x004fc60007810000 */
[----:B------:R1:W2:Y:S04]  /*5780*/  SHFL.BFLY PT, R3, R5, 0x1, 0x1f ;  /* 0x0c201f0005037f89 */ /* 0x0002a800000e0000 */
.L_x_2626:
        /* <DEDUP_REMOVED lines=8> */
[----:B------:R-:W-:Y:S01]  /*5810*/  MOV R226, c[0x0][0x2c4] ;  /* 0x0000b10000e27a02 */ /* 0x000fe20000000f00 */
[----:B------:R-:W-:-:S02]  /*5820*/  FFMA.FTZ R0, R10, c[0x0][0x2d0], -R2 ;  /* 0x0000b4000a007a23 */ /* 0x000fc40000010802 */
[--C-:B------:R-:W-:Y:S01]  /*5830*/  FFMA.FTZ R3, R21, c[0x0][0x2d0], -R2.reuse ;  /* 0x0000b40015037a23 */ /* 0x100fe20000010802 */
[----:B------:R-:W-:Y:S01]  /*5840*/  LDSM.16.MT88.4 R52, [R189] ;  /* 0x00000000bd34783b */ /* 0x000fe20000004200 */
[----:B------:R2:W-:Y:S01]  /*5850*/  MUFU.EX2 R178, R0 ;  /* 0x0000000000b27308 */ /* 0x0005e20000000800 */
[----:B------:R-:W-:Y:S02]  /*5860*/  ISETP.NE.AND P1, PT, R226, 0x1, PT ;  /* 0x00000001e200780c */ /* 0x000fe40003f25270 */
[----:B------:R-:W-:Y:S04]  /*5870*/  LDSM.16.MT88.4 R56, [R186+0x800] ;  /* 0x00080000ba38783b */ /* 0x000fe80000004200 */
[----:B------:R-:W-:Y:S01]  /*5880*/  LDSM.16.MT88.4 R48, [R185+0x800] ;  /* 0x00080000b930783b */ /* 0x000fe20000004200 */
[----:B------:R3:W-:Y:S03]  /*5890*/  MUFU.EX2 R223, R3 ;  /* 0x0000000300df7308 */ /* 0x0007e60000000800 */
[----:B------:R-:W-:Y:S04]  /*58a0*/  LDSM.16.MT88.4 R64, [R187+0x800] ;  /* 0x00080000bb40783b */ /* 0x000fe80000004200 */
[----:B------:R-:W-:Y:S01]  /*58b0*/  LDSM.16.MT88.4 R60, [R184+0x3000] ;  /* 0x00300000b83c783b */ /* 0x000fe20000004200 */
[----:B--2---:R-:W-:-:S03]  /*58c0*/  FFMA.FTZ R0, R11, c[0x0][0x2d0], -R2 ;  /* 0x0000b4000b007a23 */ /* 0x004fc60000010802 */
[----:B------:R-:W-:Y:S01]  /*58d0*/  LDSM.16.MT88.4 R8, [R184] ;  /* 0x00000000b808783b */ /* 0x000fe20000004200 */
[----:B------:R2:W4:Y:S01]  /*58e0*/  MUFU.EX2 R108, R0 ;  /* 0x00000000006c7308 */ /* 0x0005220000000800 */
[----:B---3--:R-:W-:-:S07]  /*58f0*/  FFMA.FTZ R3, R22, c[0x0][0x2d0], -R2 ;  /* 0x0000b40016037a23 */ /* 0x008fce0000010802 */
[----:B------:R-:W-:Y:S01]  /*5900*/  MUFU.EX2 R221, R3 ;  /* 0x0000000300dd7308 */ /* 0x000fe20000000800 */
[----:B--2---:R-:W-:Y:S02]  /*5910*/  FFMA.FTZ R0, R16, c[0x0][0x2d0], -R2 ;  /* 0x0000b40010007a23 */ /* 0x004fe40000010802 */
[----:B-1--4-:R-:W-:-:S05]  /*5920*/  FADD.FTZ R5, R178, R108 ;  /* 0x0000006cb2057221 */ /* 0x012fca0000010000 */
[----:B------:R1:W2:Y:S02]  /*5930*/  MUFU.EX2 R204, R0 ;  /* 0x0000000000cc7308 */ /* 0x0002a40000000800 */
[----:B-1----:R-:W-:Y:S02]  /*5940*/  FFMA.FTZ R0, R17, c[0x0][0x2d0], -R2 ;  /* 0x0000b40011007a23 */ /* 0x002fe40000010802 */
[----:B--2---:R-:W-:-:S04]  /*5950*/  FADD.FTZ R5, R204, R5 ;  /* 0x00000005cc057221 */ /* 0x004fc80000010000 */
[----:B------:R1:W-:Y:S02]  /*5960*/  MUFU.EX2 R206, R0 ;  /* 0x0000000000ce7308 */ /* 0x0003e40000000800 */
[----:B-1----:R-:W-:-:S06]  /*5970*/  FFMA.FTZ R0, R19, c[0x0][0x2d0], -R2 ;  /* 0x0000b40013007a23 */ /* 0x002fcc0000010802 */
[----:B------:R1:W-:Y:S02]  /*5980*/  MUFU.EX2 R207, R0 ;  /* 0x0000000000cf7308 */ /* 0x0003e40000000800 */
[----:B-1----:R-:W-:Y:S02]  /*5990*/  FFMA.FTZ R0, R20, c[0x0][0x2d0], -R2 ;  /* 0x0000b40014007a23 */ /* 0x002fe40000010802 */
[----:B------:R-:W1:Y:S04]  /*59a0*/  LDSM.16.MT88.4 R20, [R186] ;  /* 0x00000000ba14783b */ /* 0x000e680000004200 */
[----:B------:R2:W-:Y:S02]  /*59b0*/  MUFU.EX2 R222, R0 ;  /* 0x0000000000de7308 */ /* 0x0005e40000000800 */
[----:B--2---:R-:W-:-:S05]  /*59c0*/  FMUL.FTZ R0, R4, c[0x0][0x2d0] ;  /* 0x0000b40004007a20 */ /* 0x004fca0000410000 */
[----:B------:R-:W-:-:S05]  /*59d0*/  FSEL R0, R0, RZ, P0 ;  /* 0x000000ff00007208 */ /* 0x000fca0000000000 */
[----:B------:R-:W-:-:S04]  /*59e0*/  FFMA.FTZ R3, R6, c[0x0][0x2d0], -R0 ;  /* 0x0000b40006037a23 */ /* 0x000fc80000010800 */
[----:B------:R2:W-:Y:S02]  /*59f0*/  MUFU.EX2 R202, R3 ;  /* 0x0000000300ca7308 */ /* 0x0005e40000000800 */
[----:B--2---:R-:W-:Y:S02]  /*5a00*/  FFMA.FTZ R3, R7, c[0x0][0x2d0], -R0 ;  /* 0x0000b40007037a23 */ /* 0x004fe40000010800 */
[----:B------:R-:W-:-:S04]  /*5a10*/  FFMA.FTZ R7, R188, c[0x0][0x2d0], -R2 ;  /* 0x0000b400bc077a23 */ /* 0x000fc80000010802 */
[----:B------:R2:W3:Y:S08]  /*5a20*/  MUFU.EX2 R6, R3 ;  /* 0x0000000300067308 */ /* 0x0004f00000000800 */
[----:B------:R-:W-:Y:S01]  /*5a30*/  MUFU.EX2 R225, R7 ;  /* 0x0000000700e17308 */ /* 0x000fe20000000800 */
[----:B--2---:R-:W-:Y:S01]  /*5a40*/  FFMA.FTZ R3, R12, c[0x0][0x2d0], -R0 ;  /* 0x0000b4000c037a23 */ /* 0x004fe20000010800 */
[----:B------:R-:W-:-:S06]  /*5a50*/  F2FP.BF16.PACK_AB R12, R108, R178 ;  /* 0x000000b26c0c723e */ /* 0x000fcc00000010ff */
[----:B------:R2:W-:Y:S02]  /*5a60*/  MUFU.EX2 R203, R3 ;  /* 0x0000000300cb7308 */ /* 0x0005e40000000800 */
[----:B--2---:R-:W-:Y:S01]  /*5a70*/  FFMA.FTZ R3, R13, c[0x0][0x2d0], -R0 ;  /* 0x0000b4000d037a23 */ /* 0x004fe20000010800 */
[----:B---3--:R-:W-:Y:S01]  /*5a80*/  F2FP.BF16.PACK_AB R13, R6, R202 ;  /* 0x000000ca060d723e */ /* 0x008fe200000010ff */
[----:B------:R-:W-:-:S04]  /*5a90*/  FADD.FTZ R6, R202, R6 ;  /* 0x00000006ca067221 */ /* 0x000fc80000010000 */
        /* <DEDUP_REMOVED lines=85> */
[----:B-1----:R-:W-:-:S06]  /*5ff0*/  FFMA.FTZ R3, R134, c[0x0][0x2d0], -R0 ;  /* 0x0000b40086037a23 */ /* 0x002fcc0000010800 */
[----:B------:R1:W4:Y:S01]  /*6000*/  MUFU.EX2 R134, R3 ;  /* 0x0000000300867308 */ /* 0x0003220000000800 */
[C---:B--2---:R-:W-:Y:S08]  /*6010*/  HMMA.16816.F32.BF16 R56, R8.reuse, R12, R128 ;  /* 0x0000000c0838723c */ /* 0x044ff00000041880 */
[----:B------:R-:W-:Y:S01]  /*6020*/  HMMA.16816.F32.BF16 R36, R8, R14, R100 ;  /* 0x0000000e0824723c */ /* 0x000fe20000041864 */
[----:B------:R-:W2:Y:S01]  /*6030*/  LDSM.16.MT88.4 R12, [R186+0x1000] ;  /* 0x00100000ba0c783b */ /* 0x000ea20000004200 */
[----:B-1----:R-:W-:-:S04]  /*6040*/  FFMA.FTZ R3, R137, c[0x0][0x2d0], -R0 ;  /* 0x0000b40089037a23 */ /* 0x002fc80000010800 */
[----:B------:R1:W-:Y:S02]  /*6050*/  MUFU.EX2 R137, R3 ;  /* 0x0000000300897308 */ /* 0x0003e40000000800 */
[----:B-1----:R-:W-:-:S06]  /*6060*/  FFMA.FTZ R3, R136, c[0x0][0x2d0], -R0 ;  /* 0x0000b40088037a23 */ /* 0x002fcc0000010800 */
[----:B------:R1:W5:Y:S01]  /*6070*/  MUFU.EX2 R136, R3 ;  /* 0x0000000300887308 */ /* 0x0003620000000800 */
[----:B--2---:R-:W-:Y:S01]  /*6080*/  HMMA.16816.F32.BF16 R52, R8, R12, R116 ;  /* 0x0000000c0834723c */ /* 0x004fe20000041874 */
[----:B-1----:R-:W-:-:S06]  /*6090*/  FFMA.FTZ R3, R177, c[0x0][0x2d0], -R2 ;  /* 0x0000b400b1037a23 */ /* 0x002fcc0000010802 */
[----:B------:R1:W2:Y:S01]  /*60a0*/  MUFU.EX2 R111, R3 ;  /* 0x00000003006f7308 */ /* 0x0002a20000000800 */
[----:B------:R-:W-:Y:S01]  /*60b0*/  HMMA.16816.F32.BF16 R32, R8, R14, R96 ;  /* 0x0000000e0820723c */ /* 0x000fe20000041860 */
[----:B------:R-:W2:Y:S01]  /*60c0*/  LDSM.16.MT88.4 R12, [R185+0x1000] ;  /* 0x00100000b90c783b */ /* 0x000ea20000004200 */
[----:B-1----:R-:W-:-:S05]  /*60d0*/  FFMA.FTZ R3, R176, c[0x0][0x2d0], -R2 ;  /* 0x0000b400b0037a23 */ /* 0x002fca0000010802 */
[----:B------:R1:W1:Y:S02]  /*60e0*/  MUFU.EX2 R110, R3 ;  /* 0x00000003006e7308 */ /* 0x0002640000000800 */
[----:B-1----:R-:W-:-:S06]  /*60f0*/  FFMA.FTZ R3, R151, c[0x0][0x2d0], -R2 ;  /* 0x0000b40097037a23 */ /* 0x002fcc0000010802 */
[----:B------:R1:W-:Y:S01]  /*6100*/  MUFU.EX2 R133, R3 ;  /* 0x0000000300857308 */ /* 0x0003e20000000800 */
[C---:B--2---:R-:W-:Y:S08]  /*6110*/  HMMA.16816.F32.BF16 R48, R8.reuse, R12, R112 ;  /* 0x0000000c0830723c */ /* 0x044ff00000041870 */
[----:B------:R-:W-:Y:S01]  /*6120*/  HMMA.16816.F32.BF16 R28, R8, R14, R44 ;  /* 0x0000000e081c723c */ /* 0x000fe2000004182c */
[----:B------:R-:W2:Y:S01]  /*6130*/  LDSM.16.MT88.4 R12, [R187+0x1000] ;  /* 0x00100000bb0c783b */ /* 0x000ea20000004200 */
[----:B-1----:R-:W-:-:S04]  /*6140*/  FFMA.FTZ R3, R150, c[0x0][0x2d0], -R2 ;  /* 0x0000b40096037a23 */ /* 0x002fc80000010802 */
[----:B------:R1:W-:Y:S02]  /*6150*/  MUFU.EX2 R132, R3 ;  /* 0x0000000300847308 */ /* 0x0003e40000000800 */
[----:B-1----:R-:W-:Y:S01]  /*6160*/  FFMA.FTZ R3, R147, c[0x0][0x2d0], -R0 ;  /* 0x0000b40093037a23 */ /* 0x002fe20000010800 */
        /* <DEDUP_REMOVED lines=17> */
[----:B----4-:R-:W-:Y:S02]  /*6280*/  F2FP.BF16.PACK_AB R9, R134, R135 ;  /* 0x000000878609723e */ /* 0x010fe400000010ff */
        /* <DEDUP_REMOVED lines=22> */
[--C-:B------:R-:W-:Y:S01]  /*63f0*/  FFMA.FTZ R25, R196, c[0x0][0x2d0], -R2.reuse ;  /* 0x0000b400c4197a23 */ /* 0x100fe20000010802 */
[----:B------:R-:W-:Y:S01]  /*6400*/  IADD3 R196, R201, -0x2, RZ ;  /* 0xfffffffec9c47810 */ /* 0x000fe20007ffe0ff */
        /* <DEDUP_REMOVED lines=61> */
[C---:B-1----:R-:W-:Y:S01]  /*67e0*/  HMMA.16816.F32.BF16 R48, R8.reuse, R12, R72 ;  /* 0x0000000c0830723c */ /* 0x042fe20000041848 */
[----:B------:R-:W-:Y:S07]  /*67f0*/  LDSM.16.MT88.4 R72, [R186+0x2800] ;  /* 0x00280000ba48783b */ /* 0x000fee0000004200 */
        /* <DEDUP_REMOVED lines=12> */
[C---:B-1----:R-:W-:Y:S01]  /*68c0*/  HMMA.16816.F32.BF16 R32, R8.reuse, R14, R16 ;  /* 0x0000000e0820723c */ /* 0x042fe20000041810 */
[----:B------:R-:W1:Y:S07]  /*68d0*/  LDSM.16.MT88.4 R16, [R184+0x2000] ;  /* 0x00200000b810783b */ /* 0x000e6e0000004200 */
[----:B------:R-:W-:Y:S01]  /*68e0*/  HMMA.16816.F32.BF16 R40, R8, R12, R60 ;  /* 0x0000000c0828723c */ /* 0x000fe2000004183c */
[----:B------:R-:W2:Y:S06]  /*68f0*/  LDSM.16.MT88.4 R12, [R186+0x2000] ;  /* 0x00200000ba0c783b */ /* 0x000eac0000004200 */
[----:B------:R-:W-:-:S02]  /*6900*/  F2FP.BF16.PACK_AB R8, R110, R111 ;  /* 0x0000006f6e08723e */ /* 0x000fc400000010ff */
[----:B------:R-:W-:Y:S02]  /*6910*/  F2FP.BF16.PACK_AB R10, R132, R133 ;  /* 0x00000085840a723e */ /* 0x000fe400000010ff */
[----:B------:R-:W-:Y:S02]  /*6920*/  F2FP.BF16.PACK_AB R9, R29, R30 ;  /* 0x0000001e1d09723e */ /* 0x000fe400000010ff */
[----:B------:R-:W-:-:S07]  /*6930*/  F2FP.BF16.PACK_AB R11, R31, R108 ;  /* 0x0000006c1f0b723e */ /* 0x000fce00000010ff */
[C---:B------:R-:W-:Y:S01]  /*6940*/  HMMA.16816.F32.BF16 R76, R8.reuse, R20, R112 ;  /* 0x00000014084c723c */ /* 0x040fe20000041870 */
[----:B------:R-:W3:Y:S07]  /*6950*/  LDSM.16.MT88.4 R112, [R184+0x2800] ;  /* 0x00280000b870783b */ /* 0x000eee0000004200 */
[C---:B------:R-:W-:Y:S01]  /*6960*/  HMMA.16816.F32.BF16 R60, R8.reuse, R22, R104 ;  /* 0x00000016083c723c */ /* 0x040fe20000041868 */
[----:B------:R-:W4:Y:S04]  /*6970*/  LDSM.16.MT88.4 R20, [R186+0x5000] ;  /* 0x00500000ba14783b */ /* 0x000f280000004200 */
[----:B------:R-:W-:Y:S03]  /*6980*/  LDSM.16.MT88.4 R104, [R186+0x5800] ;  /* 0x00580000ba68783b */ /* 0x000fe60000004200 */
[C---:B-1----:R-:W-:Y:S08]  /*6990*/  HMMA.16816.F32.BF16 R116, R8.reuse, R16, R116 ;  /* 0x000000100874723c */ /* 0x042ff00000041874 */
[C---:B------:R-:W-:Y:S01]  /*69a0*/  HMMA.16816.F32.BF16 R52, R8.reuse, R18, R88 ;  /* 0x000000120834723c */ /* 0x040fe20000041858 */
[----:B------:R-:W1:Y:S04]  /*69b0*/  LDSM.16.MT88.4 R16, [R187+0x2000] ;  /* 0x00200000bb10783b */ /* 0x000e680000004200 */
[----:B------:R-:W-:Y:S03]  /*69c0*/  LDSM.16.MT88.4 R88, [R187+0x2800] ;  /* 0x00280000bb58783b */ /* 0x000fe60000004200 */
[C---:B--2---:R-:W-:Y:S08]  /*69d0*/  HMMA.16816.F32.BF16 R68, R8.reuse, R12, R84 ;  /* 0x0000000c0844723c */ /* 0x044ff00000041854 */
[----:B------:R-:W-:Y:S01]  /*69e0*/  HMMA.16816.F32.BF16 R56, R8, R14, R56 ;  /* 0x0000000e0838723c */ /* 0x000fe20000041838 */
[----:B------:R-:W2:Y:S07]  /*69f0*/  LDSM.16.MT88.4 R12, [R184+0x5000] ;  /* 0x00500000b80c783b */ /* 0x000eae0000004200 */
[----:B---3--:R-:W-:Y:S08]  /*6a00*/  HMMA.16816.F32.BF16 R116, R64, R112, R116 ;  /* 0x000000704074723c */ /* 0x008ff00000041874 */
[----:B----4-:R-:W-:Y:S08]  /*6a10*/  HMMA.16816.F32.BF16 R128, R8, R20, R128 ;  /* 0x000000140880723c */ /* 0x010ff00000041880 */
[----:B------:R-:W-:Y:S08]  /*6a20*/  HMMA.16816.F32.BF16 R68, R64, R72, R68 ;  /* 0x000000484044723c */ /* 0x000ff00000041844 */
[C---:B-1----:R-:W-:Y:S08]  /*6a30*/  HMMA.16816.F32.BF16 R84, R8.reuse, R16, R92 ;  /* 0x000000100854723c */ /* 0x042ff0000004185c */
[C---:B------:R-:W-:Y:S01]  /*6a40*/  HMMA.16816.F32.BF16 R100, R8.reuse, R18, R100 ;  /* 0x000000120864723c */ /* 0x040fe20000041864 */
[----:B------:R-:W1:Y:S07]  /*6a50*/  LDSM.16.MT88.4 R16, [R185+0x5000] ;  /* 0x00500000b910783b */ /* 0x000e6e0000004200 */
[C---:B--2---:R-:W-:Y:S01]  /*6a60*/  HMMA.16816.F32.BF16 R92, R8.reuse, R12, R80 ;  /* 0x0000000c085c723c */ /* 0x044fe20000041850 */
[----:B------:R-:W-:Y:S07]  /*6a70*/  LDSM.16.MT88.4 R80, [R185+0x2800] ;  /* 0x00280000b950783b */ /* 0x000fee0000004200 */
[C---:B------:R-:W-:Y:S01]  /*6a80*/  HMMA.16816.F32.BF16 R36, R8.reuse, R14, R36 ;  /* 0x0000000e0824723c */ /* 0x040fe20000041824 */
[----:B------:R-:W2:Y:S07]  /*6a90*/  LDSM.16.MT88.4 R12, [R187+0x5000] ;  /* 0x00500000bb0c783b */ /* 0x000eae0000004200 */
[----:B------:R-:W-:Y:S01]  /*6aa0*/  HMMA.16816.F32.BF16 R20, R8, R22, R96 ;  /* 0x000000160814723c */ /* 0x000fe20000041860 */
[----:B------:R-:W3:Y:S07]  /*6ab0*/  LDSM.16.MT88.4 R96, [R184+0x5800] ;  /* 0x00580000b860783b */ /* 0x000eee0000004200 */
[C---:B------:R-:W-:Y:S01]  /*6ac0*/  HMMA.16816.F32.BF16 R72, R64.reuse, R74, R56 ;  /* 0x0000004a4048723c */ /* 0x040fe20000041838 */
[----:B------:R-:W4:Y:S07]  /*6ad0*/  LDSM.16.MT88.4 R56, [R185+0x5800] ;  /* 0x00580000b938783b */ /* 0x000f2e0000004200 */
        /* <DEDUP_REMOVED lines=10> */
[C---:B---3--:R-:W-:Y:S08]  /*6b80*/  HMMA.16816.F32.BF16 R92, R64.reuse, R96, R92 ;  /* 0x00000060405c723c */ /* 0x048ff0000004185c */
[C---:B------:R-:W-:Y:S08]  /*6b90*/  HMMA.16816.F32.BF16 R100, R64.reuse, R104, R128 ;  /* 0x000000684064723c */ /* 0x040ff00000041880 */
[C---:B----4-:R-:W-:Y:S08]  /*6ba0*/  HMMA.16816.F32.BF16 R52, R64.reuse, R56, R48 ;  /* 0x000000384034723c */ /* 0x050ff00000041830 */
        /* <DEDUP_REMOVED lines=17> */
.L_x_2495:
[----:B------:R-:W-:-:S04]  /*6cc0*/  MOV R0, 0x1 ;  /* 0x0000000100007802 */ /* 0x000fc80000000f00 */
[----:B------:R-:W-:-:S13]  /*6cd0*/  ISETP.NE.AND P0, PT, R0, c[0x0][0x32c], PT ;  /* 0x0000cb0000007a0c */ /* 0x000fda0003f05270 */
[----:B------:R-:W-:-:S05]  /*6ce0*/  @P0 IMAD.HI.U32 R0, R2, c[0x0][0x330], RZ ;  /* 0x0000cc0002000a27 */ /* 0x000fca00078e00ff */
[----:B------:R-:W-:Y:S02]  /*6cf0*/  @P0 SHF.R.U32.HI R2, RZ, c[0x0][0x334], R0 ;  /* 0x0000cd00ff020a19 */ /* 0x000fe40000011600 */
.L_x_2496:
[----:B------:R-:W-:Y:S05]  /*6d00*/  BSYNC B0 ;  /* 0x0000000000007941 */ /* 0x000fea0003800000 */
.L_x_2494:
[----:B------:R-:W-:-:S05]  /*6d10*/  MOV R0, c[0x0][0x32c] ;  /* 0x0000cb0000007a02 */ /* 0x000fca0000000f00 */
[----:B------:R-:W-:-:S05]  /*6d20*/  IMAD R2, R2, R0, c[0x0][0x32c] ;  /* 0x0000cb0002027624 */ /* 0x000fca00078e0200 */
[----:B------:R-:W-:-:S05]  /*6d30*/  IMNMX R3, R3, R2, PT ;  /* 0x0000000203037217 */ /* 0x000fca0003800200 */
.L_x_2493:
        /* <DEDUP_REMOVED lines=8> */
.L_x_2518:
        /* <DEDUP_REMOVED lines=18> */
[C---:B--23--:R-:W-:Y:S01]  /*6ee0*/  IMAD.WIDE.U32 R2, R199.reuse, c[0x0][0x208], RZ ;  /* 0x00008200c7027a25 */ /* 0x04cfe200078e00ff */
[----:B------:R-:W-:Y:S02]  /*6ef0*/  SHF.R.S32.HI R0, RZ, 0x1f, R199 ;  /* 0x0000001fff007819 */ /* 0x000fe400000114c7 */
[----:B------:R-:W-:Y:S01]  /*6f00*/  SHF.R.S32.HI R4, RZ, 0x1f, R198 ;  /* 0x0000001fff047819 */ /* 0x000fe200000114c6 */
[----:B------:R-:W-:Y:S01]  /*6f10*/  IMAD.SHL.U32 R15, R216, 0x2, RZ ;  /* 0x00000002d80f7824 */ /* 0x000fe200078e00ff */
[----:B------:R-:W-:Y:S01]  /*6f20*/  SHF.R.S32.HI R6, RZ, 0x1f, R216 ;  /* 0x0000001fff067819 */ /* 0x000fe200000114d8 */
[----:B------:R-:W-:Y:S01]  /*6f30*/  IMAD R0, R0, c[0x0][0x208], RZ ;  /* 0x0000820000007a24 */ /* 0x000fe200078e02ff */
[----:B------:R-:W-:Y:S01]  /*6f40*/  SHF.R.S32.HI R5, RZ, 0x1f, R208 ;  /* 0x0000001fff057819 */ /* 0x000fe200000114d0 */
[----:B------:R-:W-:Y:S01]  /*6f50*/  IMAD R4, R4, c[0x0][0x218], RZ ;  /* 0x0000860004047a24 */ /* 0x000fe200078e02ff */
[----:B------:R-:W-:Y:S01]  /*6f60*/  SHF.L.U64.HI R6, R216, 0x1, R6 ;  /* 0x00000001d8067819 */ /* 0x000fe20000010206 */
[----:B------:R-:W-:Y:S01]  /*6f70*/  IMAD R0, R199, c[0x0][0x20c], R0 ;  /* 0x00008300c7007a24 */ /* 0x000fe200078e0200 */
[----:B------:R-:W-:Y:S01]  /*6f80*/  SHF.L.U64.HI R5, R208, 0x1, R5 ;  /* 0x00000001d0057819 */ /* 0x000fe20000010205 */
[----:B------:R-:W-:Y:S02]  /*6f90*/  IMAD R4, R198, c[0x0][0x21c], R4 ;  /* 0x00008700c6047a24 */ /* 0x000fe400078e0204 */
        /* <DEDUP_REMOVED lines=9> */
.L_x_2627:
        /* <DEDUP_REMOVED lines=24> */
.L_x_2628:
        /* <DEDUP_REMOVED lines=16> */
.L_x_2499:
[----:B--23--:R-:W-:Y:S05]  /*72b0*/  BSYNC B0 ;  /* 0x0000000000007941 */ /* 0x00cfea0003800000 */
.L_x_2498:
        /* <DEDUP_REMOVED lines=123> */
[C---:B-1----:R-:W-:Y:S08]  /*7a70*/  HMMA.16816.F32.BF16 R4, R172.reuse, R128, R4 ;  /* 0x00000080ac04723c */ /* 0x042ff00000041804 */
[C---:B------:R-:W-:Y:S01]  /*7a80*/  HMMA.16816.F32.BF16 R8, R172.reuse, R130, R8 ;  /* 0x00000082ac08723c */ /* 0x040fe20000041808 */
[----:B------:R-:W1:Y:S01]  /*7a90*/  LDSM.16.M88.4 R128, [R182+0x2800] ;  /* 0x00280000b680783b */ /* 0x000e620000000200 */
[----:B------:R-:W-:Y:S06]  /*7aa0*/  DEPBAR.LE SB0, 0x0 ;  /* 0x000080000000791a */ /* 0x000fec0000000000 */
[C---:B--2---:R-:W-:Y:S01]  /*7ab0*/  HMMA.16816.F32.BF16 R12, R172.reuse, R132, R12 ;  /* 0x00000084ac0c723c */ /* 0x044fe2000004180c */
[----:B------:R-:W-:Y:S07]  /*7ac0*/  BAR.SYNC.DEFER_BLOCKING 0x0 ;  /* 0x0000000000007b1d */ /* 0x000fee0000010000 */
[C---:B------:R-:W-:Y:S08]  /*7ad0*/  HMMA.16816.F32.BF16 R16, R172.reuse, R134, R16 ;  /* 0x00000086ac10723c */ /* 0x040ff00000041810 */
[C---:B---3--:R-:W-:Y:S08]  /*7ae0*/  HMMA.16816.F32.BF16 R20, R172.reuse, R136, R20 ;  /* 0x00000088ac14723c */ /* 0x048ff00000041814 */
[C---:B------:R-:W-:Y:S08]  /*7af0*/  HMMA.16816.F32.BF16 R24, R172.reuse, R138, R24 ;  /* 0x0000008aac18723c */ /* 0x040ff00000041818 */
[C---:B----4-:R-:W-:Y:S08]  /*7b00*/  HMMA.16816.F32.BF16 R28, R172.reuse, R140, R28 ;  /* 0x0000008cac1c723c */ /* 0x050ff0000004181c */
[C---:B------:R-:W-:Y:S08]  /*7b10*/  HMMA.16816.F32.BF16 R32, R172.reuse, R142, R32 ;  /* 0x0000008eac20723c */ /* 0x040ff00000041820 */
[C---:B-----5:R-:W-:Y:S08]  /*7b20*/  HMMA.16816.F32.BF16 R36, R172.reuse, R144, R36 ;  /* 0x00000090ac24723c */ /* 0x060ff00000041824 */
[C---:B------:R-:W-:Y:S08]  /*7b30*/  HMMA.16816.F32.BF16 R40, R172.reuse, R146, R40 ;  /* 0x00000092ac28723c */ /* 0x040ff00000041828 */
[C---:B-1----:R-:W-:Y:S08]  /*7b40*/  HMMA.16816.F32.BF16 R44, R172.reuse, R128, R44 ;  /* 0x00000080ac2c723c */ /* 0x042ff0000004182c */
[----:B------:R-:W-:Y:S01]  /*7b50*/  HMMA.16816.F32.BF16 R48, R172, R130, R48 ;  /* 0x00000082ac30723c */ /* 0x000fe20000041830 */
[----:B------:R-:W-:Y:S07]  /*7b60*/  @!UPT UIADD3 URZ, URZ, URZ, URZ ;  /* 0x0000003f3f3ff290 */ /* 0x000fee000fffe03f */
[----:B------:R-:W-:-:S11]  /*7b70*/  @!P0 BRA `(.L_x_2503) ;  /* 0x000004e000008947 */ /* 0x000fd60003800000 */
[----:B------:R-:W-:Y:S01]  /*7b80*/  IMAD.MOV.U32 R2, RZ, RZ, c[0x0][0x2b8] ;  /* 0x0000ae00ff027624 */ /* 0x000fe200078e00ff */
[----:B------:R-:W-:Y:S01]  /*7b90*/  SHF.R.S32.HI R176, RZ, 0x1f, R216 ;  /* 0x0000001fffb07819 */ /* 0x000fe200000114d8 */
[----:B------:R-:W-:Y:S01]  /*7ba0*/  IMAD R0, R227, 0x20, R244 ;  /* 0x00000020e3007824 */ /* 0x000fe200078e02f4 */
[----:B------:R-:W-:Y:S01]  /*7bb0*/  SHF.R.S32.HI R129, RZ, 0x1f, R208 ;  /* 0x0000001fff817819 */ /* 0x000fe200000114d0 */
[----:B------:R-:W-:Y:S01]  /*7bc0*/  IMAD.MOV.U32 R198, RZ, RZ, RZ ;  /* 0x000000ffffc67224 */ /* 0x000fe200078e00ff */
[----:B------:R-:W-:Y:S01]  /*7bd0*/  ISETP.NE.AND P2, PT, R2, 0x1, PT ;  /* 0x000000010200780c */ /* 0x000fe20003f45270 */
[----:B------:R-:W-:Y:S01]  /*7be0*/  IMAD R2, R196, 0x60, R233 ;  /* 0x00000060c4027824 */ /* 0x000fe200078e02e9 */
[----:B------:R-:W-:Y:S01]  /*7bf0*/  ISETP.GT.AND P1, PT, R0, 0x5f, PT ;  /* 0x0000005f0000780c */ /* 0x000fe20003f24270 */
[C---:B------:R-:W-:Y:S01]  /*7c00*/  IMAD.SHL.U32 R133, R216.reuse, 0x2, RZ ;  /* 0x00000002d8857824 */ /* 0x040fe200078e00ff */
[----:B------:R-:W-:Y:S01]  /*7c10*/  SHF.L.U64.HI R128, R216, 0x1, R176 ;  /* 0x00000001d8807819 */ /* 0x000fe200000102b0 */
[----:B------:R-:W-:Y:S01]  /*7c20*/  IMAD.SHL.U32 R132, R208, 0x2, RZ ;  /* 0x00000002d0847824 */ /* 0x000fe200078e00ff */
[----:B------:R-:W-:Y:S05]  /*7c30*/  IADD3 R2, R2, -0x60, R0 ;  /* 0xffffffa002027810 */ /* 0x000fea0007ffe000 */
[----:B------:R-:W-:Y:S02]  /*7c40*/  IMAD.MOV.U32 R0, RZ, RZ, R2 ;  /* 0x000000ffff007224 */ /* 0x000fe400078e0002 */
        /* <DEDUP_REMOVED lines=25> */
.L_x_2629:
        /* <DEDUP_REMOVED lines=24> */
.L_x_2630:
        /* <DEDUP_REMOVED lines=16> */
.L_x_2503:
[----:B------:R-:W-:Y:S05]  /*8060*/  BSYNC B0 ;  /* 0x0000000000007941 */ /* 0x000fea0003800000 */
.L_x_2502:
[----:B------:R-:W-:Y:S01]  /*8070*/  LOP3.LUT R128, RZ, c[0x0][0x324], RZ, 0x33, !PT ;  /* 0x0000c900ff807a12 */ /* 0x000fe200078e33ff */
[----:B------:R-:W-:Y:S01]  /*8080*/  IMAD.MOV.U32 R0, RZ, RZ, c[0x0][0x2c4] ;  /* 0x0000b100ff007624 */ /* 0x000fe200078e00ff */
[----:B------:R-:W0:Y:S01]  /*8090*/  LDGDEPBAR ;  /* 0x00000000000079af */ /* 0x000e220000000000 */
[----:B-1----:R-:W-:Y:S02]  /*80a0*/  IMAD R108, R196, -0x60, RZ ;  /* 0xffffffa0c46c7824 */ /* 0x002fe400078e02ff */
[----:B------:R-:W-:Y:S01]  /*80b0*/  IMAD.IADD R109, R245, 0x1, R243 ;  /* 0x00000001f56d7824 */ /* 0x000fe200078e02f3 */
[----:B------:R-:W-:Y:S02]  /*80c0*/  ISETP.NE.AND P0, PT, R0, 0x1, PT ;  /* 0x000000010000780c */ /* 0x000fe40003f05270 */
[----:B------:R-:W-:Y:S04]  /*80d0*/  IADD3 R0, -R231, 0x1, R108 ;  /* 0x00000001e7007810 */ /* 0x000fe80007ffe16c */
[----:B------:R-:W-:Y:S04]  /*80e0*/  IADD3 R0, -R229, R0, R230 ;  /* 0x00000000e5007210 */ /* 0x000fe80007ffe1e6 */
[----:B------:R-:W-:Y:S03]  /*80f0*/  IADD3 R129, R0, c[0x0][0x328], RZ ;  /* 0x0000ca0000817a10 */ /* 0x000fe60007ffe0ff */
[----:B------:R-:W-:Y:S05]  /*8100*/  @P0 IMAD.HI.U32 R2, R109, c[0x0][0x2c8], RZ ;  /* 0x0000b2006d020a27 */ /* 0x000fea00078e00ff */
[----:B------:R-:W-:Y:S01]  /*8110*/  @P0 SHF.R.U32.HI R109, RZ, c[0x0][0x2cc], R2 ;  /* 0x0000b300ff6d0a19 */ /* 0x000fe20000011602 */
[----:B------:R-:W-:-:S05]  /*8120*/  BRA.DIV ~URZ, `(.L_x_2506) ;  /* 0x0000f7127f007947 */ /* 0x000fca000b800000 */
[----:B------:R1:W2:Y:S02]  /*8130*/  SHFL.IDX PT, R3, R109, RZ, 0x1c1f ;  /* 0x001c1fff6d037589 */ /* 0x0002a400000e0000 */
.L_x_2631:
[----:B------:R-:W-:Y:S01]  /*8140*/  IMAD.IADD R128, R128, 0x1, R0 ;  /* 0x0000000180807824 */ /* 0x000fe200078e0200 */
[----:B------:R-:W-:Y:S02]  /*8150*/  ISETP.GE.AND P0, PT, R249, 0x1, PT ;  /* 0x00000001f900780c */ /* 0x000fe40003f06270 */
[----:B--2---:R-:W-:Y:S01]  /*8160*/  IADD3 R2, R129, R3, RZ ;  /* 0x0000000381027210 */ /* 0x004fe20007ffe0ff */
[----:B------:R-:W-:Y:S10]  /*8170*/  IMAD.IADD R0, R128, 0x1, R3 ;  /* 0x0000000180007824 */ /* 0x000ff400078e0203 */
        /* <DEDUP_REMOVED lines=14> */
.L_x_2509:
[----:B------:R-:W-:Y:S04]  /*8260*/  MOV R130, c[0x0][0x32c] ;  /* 0x0000cb0000827a02 */ /* 0x000fe80000000f00 */
[----:B------:R-:W-:Y:S11]  /*8270*/  ISETP.NE.AND P0, PT, R130, 0x1, PT ;  /* 0x000000018200780c */ /* 0x000ff60003f05270 */
[----:B------:R-:W-:Y:S02]  /*8280*/  @!UPT UIADD3 URZ, URZ, URZ, URZ ;  /* 0x0000003f3f3ff290 */ /* 0x000fe4000fffe03f */
[----:B------:R-:W-:Y:S05]  /*8290*/  @P0 IMAD.HI.U32 R130, R3, c[0x0][0x330], RZ ;  /* 0x0000cc0003820a27 */ /* 0x000fea00078e00ff */
[----:B------:R-:W-:Y:S02]  /*82a0*/  @P0 SHF.R.U32.HI R3, RZ, c[0x0][0x334], R130 ;  /* 0x0000cd00ff030a19 */ /* 0x000fe40000011682 */
.L_x_2510:
[----:B------:R-:W-:Y:S05]  /*82b0*/  BSYNC B0 ;  /* 0x0000000000007941 */ /* 0x000fea0003800000 */
.L_x_2508:
[----:B------:R-:W-:Y:S04]  /*82c0*/  IMAD.IADD R130, R108, 0x1, -R231 ;  /* 0x000000016c827824 */ /* 0x000fe800078e0ae7 */
[----:B------:R-:W-:Y:S05]  /*82d0*/  IMAD R3, R3, c[0x0][0x32c], R130 ;  /* 0x0000cb0003037a24 */ /* 0x000fea00078e0282 */
[----:B------:R-:W-:Y:S02]  /*82e0*/  IMNMX R0, R0, R3, !PT ;  /* 0x0000000300007217 */ /* 0x000fe40007800200 */
[----:B------:R-:W-:Y:S04]  /*82f0*/  IADD3 R3, R3, c[0x0][0x32c], RZ ;  /* 0x0000cb0003037a10 */ /* 0x000fe80007ffe0ff */
[----:B------:R-:W-:Y:S02]  /*8300*/  IMNMX R2, R2, R3, PT ;  /* 0x0000000302027217 */ /* 0x000fe40003800200 */
.L_x_2507:
        /* <DEDUP_REMOVED lines=135> */
.L_x_2632:
[----:B------:R-:W-:Y:S01]  /*8b80*/  ISETP.GE.AND P0, PT, R249, 0x1, PT ;  /* 0x00000001f900780c */ /* 0x000fe20003f06270 */
[----:B---3--:R-:W-:Y:S01]  /*8b90*/  IMAD.IADD R2, R129, 0x1, R3 ;  /* 0x0000000181027824 */ /* 0x008fe200078e0203 */
        /* <DEDUP_REMOVED lines=15> */
.L_x_2514:
[----:B------:R-:W-:Y:S04]  /*8c90*/  MOV R4, c[0x0][0x32c] ;  /* 0x0000cb0000047a02 */ /* 0x000fe80000000f00 */
[----:B------:R-:W-:Y:S11]  /*8ca0*/  ISETP.NE.AND P0, PT, R4, 0x1, PT ;  /* 0x000000010400780c */ /* 0x000ff60003f05270 */
[----:B------:R-:W-:Y:S02]  /*8cb0*/  @!UPT UIADD3 URZ, URZ, URZ, URZ ;  /* 0x0000003f3f3ff290 */ /* 0x000fe4000fffe03f */
[----:B------:R-:W-:Y:S05]  /*8cc0*/  @P0 IMAD.HI.U32 R4, R3, c[0x0][0x330], RZ ;  /* 0x0000cc0003040a27 */ /* 0x000fea00078e00ff */
[----:B------:R-:W-:Y:S02]  /*8cd0*/  @P0 SHF.R.U32.HI R3, RZ, c[0x0][0x334], R4 ;  /* 0x0000cd00ff030a19 */ /* 0x000fe40000011604 */
.L_x_2515:
[----:B------:R-:W-:Y:S05]  /*8ce0*/  BSYNC B0 ;  /* 0x0000000000007941 */ /* 0x000fea0003800000 */
.L_x_2513:
[----:B------:R-:W-:Y:S04]  /*8cf0*/  IMAD.IADD R4, R108, 0x1, -R231 ;  /* 0x000000016c047824 */ /* 0x000fe800078e0ae7 */
[----:B------:R-:W-:Y:S05]  /*8d00*/  IMAD R3, R3, c[0x0][0x32c], R4 ;  /* 0x0000cb0003037a24 */ /* 0x000fea00078e0204 */
[----:B------:R-:W-:Y:S02]  /*8d10*/  IADD3 R4, R3, c[0x0][0x32c], RZ ;  /* 0x0000cb0003047a10 */ /* 0x000fe40007ffe0ff */
[----:B------:R-:W-:Y:S02]  /*8d20*/  IMNMX R0, R0, R3, !PT ;  /* 0x0000000300007217 */ /* 0x000fe40007800200 */
[----:B------:R-:W-:Y:S02]  /*8d30*/  IMNMX R2, R2, R4, PT ;  /* 0x0000000402027217 */ /* 0x000fe40003800200 */
.L_x_2512:
        /* <DEDUP_REMOVED lines=115> */
[----:B------:R-:W-:Y:S04]  /*9470*/  ISETP.LT.OR P0, PT, R2, 0x4a, P0 ;  /* 0x0000004a0200780c */ /* 0x000fe80000701670 */
[----:B------:R-:W-:Y:S02]  /*9480*/  FSEL R202, R43, -INF , !P0 ;  /* 0xff8000002bca7808 */ /* 0x000fe40004000000 */
[----:B------:R-:W-:Y:S04]  /*9490*/  ISETP.GT.AND P0, PT, R0, 0x50, !P3 ;  /* 0x000000500000780c */ /* 0x000fe80005f04270 */
[----:B------:R-:W-:Y:S04]  /*94a0*/  ISETP.LT.OR P0, PT, R2, 0x51, P0 ;  /* 0x000000510200780c */ /* 0x000fe80000701670 */
[----:B------:R-:W-:Y:S02]  /*94b0*/  FSEL R203, R46, -INF , !P0 ;  /* 0xff8000002ecb7808 */ /* 0x000fe40004000000 */
[----:B------:R-:W-:Y:S04]  /*94c0*/  ISETP.GT.AND P0, PT, R0, 0x51, !P1 ;  /* 0x000000510000780c */ /* 0x000fe80004f04270 */
[----:B------:R-:W-:Y:S02]  /*94d0*/  ISETP.LT.OR P1, PT, R2, 0x52, P0 ;  /* 0x000000520200780c */ /* 0x000fe40000721670 */
[----:B------:R-:W-:Y:S02]  /*94e0*/  ISETP.GT.AND P0, PT, R0, 0x59, !P6 ;  /* 0x000000590000780c */ /* 0x000fe40007704270 */
[----:B------:R-:W-:Y:S02]  /*94f0*/  FMNMX.FTZ R0, R16, R3, !PT ;  /* 0x0000000310007209 */ /* 0x000fe40007810000 */
[----:B------:R-:W-:Y:S02]  /*9500*/  FMNMX.FTZ R3, R202, R4, !PT ;  /* 0x00000004ca037209 */ /* 0x000fe40007810000 */
[----:B------:R-:W-:Y:S02]  /*9510*/  FSEL R188, R47, -INF , !P1 ;  /* 0xff8000002fbc7808 */ /* 0x000fe40004800000 */
[C---:B------:R-:W-:Y:S02]  /*9520*/  ISETP.LT.OR P1, PT, R2.reuse, 0x59, P2 ;  /* 0x000000590200780c */ /* 0x040fe40001721670 */
[----:B------:R-:W-:Y:S02]  /*9530*/  FMNMX.FTZ R0, R13, R0, !PT ;  /* 0x000000000d007209 */ /* 0x000fe40007810000 */
[----:B------:R-:W-:Y:S02]  /*9540*/  FMNMX.FTZ R3, R203, R3, !PT ;  /* 0x00000003cb037209 */ /* 0x000fe40007810000 */
[----:B------:R-:W-:Y:S02]  /*9550*/  ISETP.LT.OR P0, PT, R2, 0x5a, P0 ;  /* 0x0000005a0200780c */ /* 0x000fe40000701670 */
[----:B------:R-:W-:Y:S02]  /*9560*/  FSEL R179, R50, -INF , !P1 ;  /* 0xff80000032b37808 */ /* 0x000fe40004800000 */
[----:B------:R-:W-:Y:S02]  /*9570*/  FMNMX.FTZ R0, R12, R0, !PT ;  /* 0x000000000c007209 */ /* 0x000fe40007810000 */
[----:B------:R-:W-:Y:S02]  /*9580*/  FMNMX.FTZ R2, R188, R3, !PT ;  /* 0x00000003bc027209 */ /* 0x000fe40007810000 */
[----:B------:R-:W-:Y:S02]  /*9590*/  FSEL R178, R51, -INF , !P0 ;  /* 0xff80000033b27808 */ /* 0x000fe40004000000 */
[----:B------:R-:W-:Y:S02]  /*95a0*/  FMNMX.FTZ R0, R9, R0, !PT ;  /* 0x0000000009007209 */ /* 0x000fe40007810000 */
[----:B------:R-:W-:Y:S02]  /*95b0*/  FMNMX.FTZ R2, R179, R2, !PT ;  /* 0x00000002b3027209 */ /* 0x000fe40007810000 */
[----:B------:R-:W-:Y:S02]  /*95c0*/  FMNMX.FTZ R108, R8, R0, !PT ;  /* 0x00000000086c7209 */ /* 0x000fe40007810000 */
[----:B------:R-:W-:Y:S01]  /*95d0*/  FMNMX.FTZ R5, R178, R2, !PT ;  /* 0x00000002b2057209 */ /* 0x000fe20007810000 */
[----:B------:R-:W-:-:S05]  /*95e0*/  BRA.DIV ~URZ, `(.L_x_2516) ;  /* 0x0000e3327f007947 */ /* 0x000fca000b800000 */
[----:B------:R3:W4:Y:S02]  /*95f0*/  SHFL.BFLY PT, R0, R108, 0x2, 0x1f ;  /* 0x0c401f006c007f89 */ /* 0x00072400000e0000 */
.L_x_2633:
[----:B----4-:R-:W-:Y:S01]  /*9600*/  FMNMX.FTZ R4, R108, R0, !PT ;  /* 0x000000006c047209 */ /* 0x010fe20007810000 */
[----:B------:R-:W-:-:S05]  /*9610*/  BRA.DIV ~URZ, `(.L_x_2517) ;  /* 0x0000e3427f007947 */ /* 0x000fca000b800000 */
[----:B------:R-:W-:Y:S04]  /*9620*/  SHFL.BFLY PT, R0, R5, 0x2, 0x1f ;  /* 0x0c401f0005007f89 */ /* 0x000fe800000e0000 */
[----:B------:R-:W4:Y:S02]  /*9630*/  SHFL.BFLY PT, R2, R4, 0x1, 0x1f ;  /* 0x0c201f0004027f89 */ /* 0x000f2400000e0000 */
[----:B-12-4-:R-:W-:Y:S02]  /*9640*/  FMNMX.FTZ R109, R4, R2, !PT ;  /* 0x00000002046d7209 */ /* 0x016fe40007810000 */
[----:B---3--:R-:W-:Y:S05]  /*9650*/  FMNMX.FTZ R108, R5, R0, !PT ;  /* 0x00000000056c7209 */ /* 0x008fea0007810000 */
[----:B------:R1:W2:Y:S02]  /*9660*/  SHFL.BFLY PT, R0, R108, 0x1, 0x1f ;  /* 0x0c201f006c007f89 */ /* 0x0002a400000e0000 */
.L_x_2634:
[C---:B------:R-:W-:Y:S01]  /*9670*/  FMUL.FTZ R2, R109.reuse, c[0x0][0x2d0] ;  /* 0x0000b4006d027a20 */ /* 0x040fe20000410000 */
[----:B------:R-:W-:Y:S01]  /*9680*/  FSETP.NEU.FTZ.AND P0, PT, R109, -INF , PT ;  /* 0xff8000006d00780b */ /* 0x000fe20003f1d000 */
[----:B------:R-:W-:Y:S01]  /*9690*/  WARPSYNC 0xffffffff ;  /* 0xffffffff00007948 */ /* 0x000fe20003800000 */
[----:B--2---:R-:W-:Y:S02]  /*96a0*/  FMNMX.FTZ R3, R0, R108, !PT ;  /* 0x0000006c00037209 */ /* 0x004fe40007810000 */
[----:B------:R-:W-:Y:S05]  /*96b0*/  FSEL R4, R2, RZ, P0 ;  /* 0x000000ff02047208 */ /* 0x000fea0000000000 */
        /* <DEDUP_REMOVED lines=17> */
[--C-:B--2---:R-:W-:Y:S02]  /*97d0*/  FFMA.FTZ R2, R132, c[0x0][0x2d0], -R4.reuse ;  /* 0x0000b40084027a23 */ /* 0x104fe40000010804 */
[--C-:B------:R-:W-:Y:S02]  /*97e0*/  FFMA.FTZ R205, R28, c[0x0][0x2d0], -R4.reuse ;  /* 0x0000b4001ccd7a23 */ /* 0x100fe40000010804 */
[--C-:B------:R-:W-:Y:S01]  /*97f0*/  FFMA.FTZ R204, R29, c[0x0][0x2d0], -R4.reuse ;  /* 0x0000b4001dcc7a23 */ /* 0x100fe20000010804 */
[----:B------:R2:W4:Y:S01]  /*9800*/  MUFU.EX2 R211, R2 ;  /* 0x0000000200d37308 */ /* 0x0005220000000800 */
[----:B---3--:R-:W-:Y:S09]  /*9810*/  FMUL.FTZ R5, R3, c[0x0][0x2d0] ;  /* 0x0000b40003057a20 */ /* 0x008ff20000410000 */
[----:B------:R-:W-:Y:S10]  /*9820*/  MUFU.EX2 R205, R205 ;  /* 0x000000cd00cd7308 */ /* 0x000ff40000000800 */
[----:B------:R-:W-:Y:S01]  /*9830*/  MUFU.EX2 R204, R204 ;  /* 0x000000cc00cc7308 */ /* 0x000fe20000000800 */
[----:B--2---:R-:W-:Y:S09]  /*9840*/  FFMA.FTZ R2, R131, c[0x0][0x2d0], -R4 ;  /* 0x0000b40083027a23 */ /* 0x004ff20000010804 */
[----:B------:R2:W3:Y:S02]  /*9850*/  MUFU.EX2 R223, R2 ;  /* 0x0000000200df7308 */ /* 0x0004e40000000800 */
[----:B--2---:R-:W-:Y:S02]  /*9860*/  FSEL R2, R109, RZ, P0 ;  /* 0x000000ff6d027208 */ /* 0x004fe40000000000 */
[----:B------:R-:W-:Y:S02]  /*9870*/  FSETP.NEU.FTZ.AND P0, PT, R3, -INF , PT ;  /* 0xff8000000300780b */ /* 0x000fe40003f1d000 */
[----:B----4-:R-:W-:Y:S01]  /*9880*/  F2FP.BF16.PACK_AB R128, R211, R14 ;  /* 0x0000000ed380723e */ /* 0x010fe200000010ff */
[----:B------:R-:W-:Y:S01]  /*9890*/  FADD.FTZ R0, -R2, R110 ;  /* 0x0000006e02007221 */ /* 0x000fe20000010100 */
[----:B-1----:R-:W-:Y:S01]  /*98a0*/  FSEL R108, R5, RZ, P0 ;  /* 0x000000ff056c7208 */ /* 0x002fe20000000000 */
[----:B------:R-:W-:Y:S01]  /*98b0*/  FFMA.FTZ R110, R138, c[0x0][0x2d0], -R4 ;  /* 0x0000b4008a6e7a23 */ /* 0x000fe20000010804 */
[----:B---3--:R-:W-:Y:S01]  /*98c0*/  F2FP.BF16.PACK_AB R130, R224, R223 ;  /* 0x000000dfe082723e */ /* 0x008fe200000010ff */
[----:B------:R-:W-:Y:S02]  /*98d0*/  FMUL.FTZ R0, R0, c[0x0][0x2d0] ;  /* 0x0000b40000007a20 */ /* 0x000fe40000410000 */
[----:B------:R-:W-:Y:S02]  /*98e0*/  FFMA.FTZ R5, R7, c[0x0][0x2d0], -R108 ;  /* 0x0000b40007057a23 */ /* 0x000fe4000001086c */
[----:B------:R1:W2:Y:S01]  /*98f0*/  MUFU.EX2 R2, R0 ;  /* 0x0000000000027308 */ /* 0x0002a20000000800 */
[--C-:B------:R-:W-:Y:S02]  /*9900*/  FFMA.FTZ R138, R136, c[0x0][0x2d0], -R4.reuse ;  /* 0x0000b400888a7a23 */ /* 0x100fe40000010804 */
[----:B------:R-:W-:Y:S07]  /*9910*/  FFMA.FTZ R136, R134, c[0x0][0x2d0], -R4 ;  /* 0x0000b40086887a23 */ /* 0x000fee0000010804 */
[----:B------:R3:W-:Y:S01]  /*9920*/  MUFU.EX2 R210, R5 ;  /* 0x0000000500d27308 */ /* 0x0007e20000000800 */
[--C-:B-1----:R-:W-:Y:S02]  /*9930*/  FFMA.FTZ R0, R6, c[0x0][0x2d0], -R108.reuse ;  /* 0x0000b40006007a23 */ /* 0x102fe4000001086c */
[C---:B--2---:R-:W-:Y:S07]  /*9940*/  FMUL.FTZ R8, R2.reuse, R112 ;  /* 0x0000007002087220 */ /* 0x044fee0000410000 */
[----:B------:R1:W2:Y:S01]  /*9950*/  MUFU.EX2 R209, R0 ;  /* 0x0000000000d17308 */ /* 0x0002a20000000800 */
[C---:B------:R-:W-:Y:S02]  /*9960*/  FMUL.FTZ R9, R2.reuse, R113 ;  /* 0x0000007102097220 */ /* 0x040fe40000410000 */
[C---:B------:R-:W-:Y:S02]  /*9970*/  FMUL.FTZ R12, R2.reuse, R68 ;  /* 0x00000044020c7220 */ /* 0x040fe40000410000 */
[----:B------:R-:W-:Y:S02]  /*9980*/  FMUL.FTZ R13, R2, R69 ;  /* 0x00000045020d7220 */ /* 0x000fe40000410000 */
[----:B---3--:R-:W-:Y:S02]  /*9990*/  FFMA.FTZ R5, R10, c[0x0][0x2d0], -R108 ;  /* 0x0000b4000a057a23 */ /* 0x008fe4000001086c */
[C---:B------:R-:W-:Y:S02]  /*99a0*/  FMUL.FTZ R24, R2.reuse, R80 ;  /* 0x0000005002187220 */ /* 0x040fe40000410000 */
[----:B------:R3:W-:Y:S01]  /*99b0*/  MUFU.EX2 R222, R5 ;  /* 0x0000000500de7308 */ /* 0x0007e20000000800 */
[C---:B------:R-:W-:Y:S02]  /*99c0*/  FFMA.FTZ R80, R2.reuse, R225, R14 ;  /* 0x000000e102507223 */ /* 0x040fe4000001000e */
[C---:B------:R-:W-:Y:S02]  /*99d0*/  FMUL.FTZ R16, R2.reuse, R72 ;  /* 0x0000004802107220 */ /* 0x040fe40000410000 */
[C---:B------:R-:W-:Y:S02]  /*99e0*/  FMUL.FTZ R17, R2.reuse, R73 ;  /* 0x0000004902117220 */ /* 0x040fe40000410000 */
[C---:B------:R-:W-:Y:S02]  /*99f0*/  FMUL.FTZ R20, R2.reuse, R76 ;  /* 0x0000004c02147220 */ /* 0x040fe40000410000 */
[C---:B------:R-:W-:Y:S02]  /*9a00*/  FMUL.FTZ R21, R2.reuse, R77 ;  /* 0x0000004d02157220 */ /* 0x040fe40000410000 */
[C---:B------:R-:W-:Y:S01]  /*9a10*/  FMUL.FTZ R25, R2.reuse, R81 ;  /* 0x0000005102197220 */ /* 0x040fe20000410000 */
[----:B-1----:R-:W-:Y:S01]  /*9a20*/  FSEL R0, R3, RZ, P0 ;  /* 0x000000ff03007208 */ /* 0x002fe20000000000 */
[----:B------:R-:W-:Y:S01]  /*9a30*/  FMUL.FTZ R28, R2, R84 ;  /* 0x00000054021c7220 */ /* 0x000fe20000410000 */
[----:B--2---:R-:W-:Y:S01]  /*9a40*/  F2FP.BF16.PACK_AB R129, R210, R209 ;  /* 0x000000d1d281723e */ /* 0x004fe200000010ff */
[----:B------:R-:W-:Y:S01]  /*9a50*/  FMUL.FTZ R29, R2, R85 ;  /* 0x00000055021d7220 */ /* 0x000fe20000410000 */
[----:B------:R-:W-:Y:S01]  /*9a60*/  ISETP.GT.AND P0, PT, R196, R232, PT ;  /* 0x000000e8c400720c */ /* 0x000fe20003f04270 */
[----:B------:R-:W-:Y:S01]  /*9a70*/  FADD.FTZ R0, -R0, R111 ;  /* 0x0000006f00007221 */ /* 0x000fe20000010100 */
[----:B------:R-:W-:Y:S01]  /*9a80*/  IADD3 R196, R196, -0x1, RZ ;  /* 0xffffffffc4c47810 */ /* 0x000fe20007ffe0ff */
[--C-:B------:R-:W-:Y:S02]  /*9a90*/  FFMA.FTZ R111, R139, c[0x0][0x2d0], -R4.reuse ;  /* 0x0000b4008b6f7a23 */ /* 0x100fe40000010804 */
[----:B------:R-:W-:Y:S02]  /*9aa0*/  FMUL.FTZ R0, R0, c[0x0][0x2d0] ;  /* 0x0000b40000007a20 */ /* 0x000fe40000410000 */
[--C-:B------:R-:W-:Y:S02]  /*9ab0*/  FFMA.FTZ R139, R137, c[0x0][0x2d0], -R4.reuse ;  /* 0x0000b400898b7a23 */ /* 0x100fe40000010804 */
[----:B------:R-:W-:Y:S02]  /*9ac0*/  FFMA.FTZ R137, R135, c[0x0][0x2d0], -R4 ;  /* 0x0000b40087897a23 */ /* 0x000fe40000010804 */
[----:B------:R-:W1:Y:S01]  /*9ad0*/  MUFU.EX2 R0, R0 ;  /* 0x0000000000007308 */ /* 0x000e620000000800 */
[----:B------:R-:W2:Y:S01]  /*9ae0*/  LDSM.16.MT88.4 R132, [R184] ;  /* 0x00000000b884783b */ /* 0x000ea20000004200 */
[--C-:B---3--:R-:W-:Y:S02]  /*9af0*/  FFMA.FTZ R5, R11, c[0x0][0x2d0], -R108.reuse ;  /* 0x0000b4000b057a23 */ /* 0x108fe4000001086c */
[C---:B------:R-:W-:Y:S02]  /*9b00*/  FMUL.FTZ R4, R2.reuse, R116 ;  /* 0x0000007402047220 */ /* 0x040fe40000410000 */
[C---:B------:R-:W-:Y:S02]  /*9b10*/  FMUL.FTZ R32, R2.reuse, R88 ;  /* 0x0000005802207220 */ /* 0x040fe40000410000 */
[C---:B------:R-:W-:Y:S02]  /*9b20*/  FMUL.FTZ R33, R2.reuse, R89 ;  /* 0x0000005902217220 */ /* 0x040fe40000410000 */
        /* <DEDUP_REMOVED lines=9> */
[C---:B-1----:R-:W-:Y:S02]  /*9bc0*/  FMUL.FTZ R10, R0.reuse, R114 ;  /* 0x00000072000a7220 */ /* 0x042fe40000410000 */
[C---:B------:R-:W-:Y:S02]  /*9bd0*/  FMUL.FTZ R11, R0.reuse, R115 ;  /* 0x00000073000b7220 */ /* 0x040fe40000410000 */
[----:B------:R-:W1:Y:S01]  /*9be0*/  LDSM.16.MT88.4 R112, [R186] ;  /* 0x00000000ba70783b */ /* 0x000e620000004200 */
[C---:B------:R-:W-:Y:S01]  /*9bf0*/  FMUL.FTZ R14, R0.reuse, R70 ;  /* 0x00000046000e7220 */ /* 0x040fe20000410000 */
[----:B------:R-:W-:Y:S01]  /*9c00*/  MUFU.EX2 R88, R140 ;  /* 0x0000008c00587308 */ /* 0x000fe20000000800 */
[----:B------:R-:W-:Y:S01]  /*9c10*/  FMUL.FTZ R15, R0, R71 ;  /* 0x00000047000f7220 */ /* 0x000fe20000410000 */
[----:B---3--:R-:W-:Y:S01]  /*9c20*/  F2FP.BF16.PACK_AB R131, R217, R222 ;  /* 0x000000ded983723e */ /* 0x008fe200000010ff */
[----:B------:R-:W-:Y:S03]  /*9c30*/  FMUL.FTZ R5, R2, R117 ;  /* 0x0000007502057220 */ /* 0x000fe60000410000 */
[----:B------:R-:W3:Y:S01]  /*9c40*/  LDSM.16.MT88.4 R68, [R185] ;  /* 0x00000000b944783b */ /* 0x000ee20000004200 */
[C---:B------:R-:W-:Y:S02]  /*9c50*/  FMUL.FTZ R6, R0.reuse, R118 ;  /* 0x0000007600067220 */ /* 0x040fe40000410000 */
[C---:B------:R-:W-:Y:S01]  /*9c60*/  FMUL.FTZ R7, R0.reuse, R119 ;  /* 0x0000007700077220 */ /* 0x040fe20000410000 */
[----:B------:R-:W-:Y:S01]  /*9c70*/  MUFU.EX2 R101, R137 ;  /* 0x0000008900657308 */ /* 0x000fe20000000800 */
[C---:B------:R-:W-:Y:S02]  /*9c80*/  FMUL.FTZ R18, R0.reuse, R74 ;  /* 0x0000004a00127220 */ /* 0x040fe40000410000 */
[C---:B------:R-:W-:Y:S02]  /*9c90*/  FMUL.FTZ R19, R0.reuse, R75 ;  /* 0x0000004b00137220 */ /* 0x040fe40000410000 */
[----:B------:R-:W-:Y:S01]  /*9ca0*/  LDSM.16.MT88.4 R72, [R184+0x800] ;  /* 0x00080000b848783b */ /* 0x000fe20000004200 */
[C---:B--2---:R-:W-:Y:S04]  /*9cb0*/  HMMA.16816.F32.BF16 R4, R128.reuse, R132, R4 ;  /* 0x000000848004723c */ /* 0x044fe80000041804 */
[----:B------:R-:W-:Y:S01]  /*9cc0*/  MUFU.EX2 R133, R221 ;  /* 0x000000dd00857308 */ /* 0x000fe20000000800 */
[C---:B------:R-:W-:Y:S02]  /*9cd0*/  FMUL.FTZ R22, R0.reuse, R78 ;  /* 0x0000004e00167220 */ /* 0x040fe40000410000 */
[C---:B------:R-:W-:Y:S01]  /*9ce0*/  FMUL.FTZ R23, R0.reuse, R79 ;  /* 0x0000004f00177220 */ /* 0x040fe20000410000 */
[C---:B------:R-:W-:Y:S01]  /*9cf0*/  HMMA.16816.F32.BF16 R8, R128.reuse, R134, R8 ;  /* 0x000000868008723c */ /* 0x040fe20000041808 */
[----:B------:R-:W-:Y:S03]  /*9d00*/  LDSM.16.MT88.4 R76, [R186+0x800] ;  /* 0x00080000ba4c783b */ /* 0x000fe60000004200 */
[C---:B------:R-:W-:Y:S02]  /*9d10*/  FMUL.FTZ R26, R0.reuse, R82 ;  /* 0x00000052001a7220 */ /* 0x040fe40000410000 */
[----:B------:R-:W-:Y:S01]  /*9d20*/  FMUL.FTZ R27, R0, R83 ;  /* 0x00000053001b7220 */ /* 0x000fe20000410000 */
[----:B------:R-:W-:Y:S01]  /*9d30*/  MUFU.EX2 R134, R220 ;  /* 0x000000dc00867308 */ /* 0x000fe20000000800 */
[----:B------:R-:W-:Y:S04]  /*9d40*/  FMUL.FTZ R49, R2, R105 ;  /* 0x0000006902317220 */ /* 0x000fe80000410000 */
[C---:B------:R-:W-:Y:S01]  /*9d50*/  FMUL.FTZ R50, R0.reuse, R106 ;  /* 0x0000006a00327220 */ /* 0x040fe20000410000 */
[C---:B-1----:R-:W-:Y:S03]  /*9d60*/  HMMA.16816.F32.BF16 R12, R128.reuse, R112, R12 ;  /* 0x00000070800c723c */ /* 0x042fe6000004180c */
[C---:B------:R-:W-:Y:S01]  /*9d70*/  FMUL.FTZ R51, R0.reuse, R107 ;  /* 0x0000006b00337220 */ /* 0x040fe20000410000 */
[----:B------:R-:W-:Y:S01]  /*9d80*/  MUFU.EX2 R135, R219 ;  /* 0x000000db00877308 */ /* 0x000fe20000000800 */
[----:B------:R-:W-:Y:S01]  /*9d90*/  LDSM.16.MT88.4 R104, [R186+0x5800] ;  /* 0x00580000ba68783b */ /* 0x000fe20000004200 */
[C---:B------:R-:W-:Y:S02]  /*9da0*/  FMUL.FTZ R30, R0.reuse, R86 ;  /* 0x00000056001e7220 */ /* 0x040fe40000410000 */
[C---:B------:R-:W-:Y:S04]  /*9db0*/  HMMA.16816.F32.BF16 R16, R128.reuse, R114, R16 ;  /* 0x000000728010723c */ /* 0x040fe80000041810 */
[C---:B------:R-:W-:Y:S01]  /*9dc0*/  FMUL.FTZ R31, R0.reuse, R87 ;  /* 0x00000057001f7220 */ /* 0x040fe20000410000 */
[----:B------:R-:W-:Y:S01]  /*9dd0*/  LDSM.16.MT88.4 R112, [R184+0x2800] ;  /* 0x00280000b870783b */ /* 0x000fe20000004200 */
[----:B------:R-:W1:Y:S01]  /*9de0*/  MUFU.EX2 R86, R141 ;  /* 0x0000008d00567308 */ /* 0x000e620000000800 */
[C---:B------:R-:W-:Y:S01]  /*9df0*/  FMUL.FTZ R34, R0.reuse, R90 ;  /* 0x0000005a00227220 */ /* 0x040fe20000410000 */
[C---:B---3--:R-:W-:Y:S04]  /*9e00*/  HMMA.16816.F32.BF16 R20, R128.reuse, R68, R20 ;  /* 0x000000448014723c */ /* 0x048fe80000041814 */
[C---:B------:R-:W-:Y:S02]  /*9e10*/  FMUL.FTZ R35, R0.reuse, R91 ;  /* 0x0000005b00237220 */ /* 0x040fe40000410000 */
[C---:B------:R-:W-:Y:S02]  /*9e20*/  FMUL.FTZ R38, R0.reuse, R94 ;  /* 0x0000005e00267220 */ /* 0x040fe40000410000 */
[C---:B------:R-:W-:Y:S01]  /*9e30*/  HMMA.16816.F32.BF16 R24, R128.reuse, R70, R24 ;  /* 0x000000468018723c */ /* 0x040fe20000041818 */
[----:B------:R-:W2:Y:S01]  /*9e40*/  LDSM.16.MT88.4 R68, [R189] ;  /* 0x00000000bd44783b */ /* 0x000ea20000004200 */
[----:B------:R-:W-:Y:S02]  /*9e50*/  MUFU.EX2 R91, R111 ;  /* 0x0000006f005b7308 */ /* 0x000fe40000000800 */
[C---:B------:R-:W-:Y:S02]  /*9e60*/  FMUL.FTZ R39, R0.reuse, R95 ;  /* 0x0000005f00277220 */ /* 0x040fe40000410000 */
[C---:B------:R-:W-:Y:S02]  /*9e70*/  FMUL.FTZ R42, R0.reuse, R98 ;  /* 0x00000062002a7220 */ /* 0x040fe40000410000 */
[C---:B------:R-:W-:Y:S04]  /*9e80*/  FMUL.FTZ R43, R0.reuse, R99 ;  /* 0x00000063002b7220 */ /* 0x040fe80000410000 */
        /* <DEDUP_REMOVED lines=8> */
[C---:B------:R-:W-:Y:S02]  /*9f10*/  FMUL.FTZ R54, R0.reuse, R54 ;  /* 0x0000003600367220 */ /* 0x040fe40000410000 */
[C---:B------:R-:W-:Y:S02]  /*9f20*/  FMUL.FTZ R55, R0.reuse, R55 ;  /* 0x0000003700377220 */ /* 0x040fe40000410000 */
[C---:B------:R-:W-:Y:S02]  /*9f30*/  FMUL.FTZ R58, R0.reuse, R58 ;  /* 0x0000003a003a7220 */ /* 0x040fe40000410000 */
[----:B------:R-:W-:Y:S01]  /*9f40*/  FMUL.FTZ R59, R0, R59 ;  /* 0x0000003b003b7220 */ /* 0x000fe20000410000 */
[----:B------:R-:W-:Y:S01]  /*9f50*/  MUFU.EX2 R141, R215 ;  /* 0x000000d7008d7308 */ /* 0x000fe20000000800 */
[C---:B------:R-:W-:Y:S02]  /*9f60*/  FMUL.FTZ R60, R2.reuse, R60 ;  /* 0x0000003c023c7220 */ /* 0x040fe40000410000 */
[C---:B------:R-:W-:Y:S02]  /*9f70*/  FMUL.FTZ R61, R2.reuse, R61 ;  /* 0x0000003d023d7220 */ /* 0x040fe40000410000 */
[C---:B------:R-:W-:Y:S02]  /*9f80*/  FMUL.FTZ R64, R2.reuse, R64 ;  /* 0x0000004002407220 */ /* 0x040fe40000410000 */
[----:B------:R-:W-:Y:S01]  /*9f90*/  FMUL.FTZ R65, R2, R65 ;  /* 0x0000004102417220 */ /* 0x000fe20000410000 */
[C---:B--2---:R-:W-:Y:S03]  /*9fa0*/  HMMA.16816.F32.BF16 R28, R128.reuse, R68, R28 ;  /* 0x00000044801c723c */ /* 0x044fe6000004181c */
[--C-:B------:R-:W-:Y:S02]  /*9fb0*/  FFMA.FTZ R2, R142, c[0x0][0x2d0], -R108.reuse ;  /* 0x0000b4008e027a23 */ /* 0x100fe4000001086c */
[C---:B------:R-:W-:Y:S01]  /*9fc0*/  FMUL.FTZ R62, R0.reuse, R62 ;  /* 0x0000003e003e7220 */ /* 0x040fe20000410000 */
[----:B------:R-:W-:Y:S01]  /*9fd0*/  MUFU.EX2 R142, R214 ;  /* 0x000000d6008e7308 */ /* 0x000fe20000000800 */
[C---:B------:R-:W-:Y:S01]  /*9fe0*/  FMUL.FTZ R63, R0.reuse, R63 ;  /* 0x0000003f003f7220 */ /* 0x040fe20000410000 */
[C---:B------:R-:W-:Y:S01]  /*9ff0*/  HMMA.16816.F32.BF16 R32, R128.reuse, R70, R32 ;  /* 0x000000468020723c */ /* 0x040fe20000041820 */
[----:B------:R-:W2:Y:S03]  /*a000*/  LDSM.16.MT88.4 R68, [R184+0x3000] ;  /* 0x00300000b844783b */ /* 0x000ea60000004200 */
[C---:B------:R-:W-:Y:S02]  /*a010*/  FMUL.FTZ R66, R0.reuse, R66 ;  /* 0x0000004200427220 */ /* 0x040fe40000410000 */
[C---:B------:R-:W-:Y:S02]  /*a020*/  FMUL.FTZ R67, R0.reuse, R67 ;  /* 0x0000004300437220 */ /* 0x040fe40000410000 */
[----:B------:R3:W-:Y:S01]  /*a030*/  MUFU.EX2 R85, R2 ;  /* 0x0000000200557308 */ /* 0x0007e20000000800 */
[----:B------:R-:W-:Y:S03]  /*a040*/  FFMA.FTZ R0, R0, R226, R209 ;  /* 0x000000e200007223 */ /* 0x000fe600000100d1 */
[--C-:B------:R-:W-:Y:S02]  /*a050*/  FFMA.FTZ R92, R188, c[0x0][0x2d0], -R108.reuse ;  /* 0x0000b400bc5c7a23 */ /* 0x100fe4000001086c */
[--C-:B------:R-:W-:Y:S04]  /*a060*/  FFMA.FTZ R93, R179, c[0x0][0x2d0], -R108.reuse ;  /* 0x0000b400b35d7a23 */ /* 0x100fe8000001086c */
[----:B------:R-:W-:Y:S10]  /*a070*/  MUFU.EX2 R111, R92 ;  /* 0x0000005c006f7308 */ /* 0x000ff40000000800 */
[----:B------:R-:W-:Y:S01]  /*a080*/  MUFU.EX2 R110, R93 ;  /* 0x0000005d006e7308 */ /* 0x000fe20000000800 */
[--C-:B---3--:R-:W-:Y:S09]  /*a090*/  FFMA.FTZ R2, R143, c[0x0][0x2d0], -R108.reuse ;  /* 0x0000b4008f027a23 */ /* 0x108ff2000001086c */
[----:B------:R3:W4:Y:S01]  /*a0a0*/  MUFU.EX2 R87, R2 ;  /* 0x0000000200577308 */ /* 0x0007220000000800 */
[C---:B--2---:R-:W-:Y:S09]  /*a0b0*/  HMMA.16816.F32.BF16 R36, R128.reuse, R68, R36 ;  /* 0x000000448024723c */ /* 0x044ff20000041824 */
[----:B------:R-:W-:Y:S01]  /*a0c0*/  MUFU.EX2 R143, R213 ;  /* 0x000000d5008f7308 */ /* 0x000fe20000000800 */
[C---:B------:R-:W-:Y:S01]  /*a0d0*/  HMMA.16816.F32.BF16 R40, R128.reuse, R70, R40 ;  /* 0x000000468028723c */ /* 0x040fe20000041828 */
[----:B------:R-:W2:Y:S02]  /*a0e0*/  LDSM.16.MT88.4 R68, [R186+0x3000] ;  /* 0x00300000ba44783b */ /* 0x000ea40000004200 */
[--C-:B---3--:R-:W-:Y:S06]  /*a0f0*/  FFMA.FTZ R2, R144, c[0x0][0x2d0], -R108.reuse ;  /* 0x0000b40090027a23 */ /* 0x108fec000001086c */
[----:B------:R-:W-:Y:S10]  /*a100*/  MUFU.EX2 R144, R212 ;  /* 0x000000d400907308 */ /* 0x000ff40000000800 */
[----:B------:R3:W-:Y:S01]  /*a110*/  MUFU.EX2 R90, R2 ;  /* 0x00000002005a7308 */ /* 0x0007e20000000800 */
[C---:B--2---:R-:W-:Y:S08]  /*a120*/  HMMA.16816.F32.BF16 R44, R128.reuse, R68, R44 ;  /* 0x00000044802c723c */ /* 0x044ff0000004182c */
[C---:B------:R-:W-:Y:S01]  /*a130*/  HMMA.16816.F32.BF16 R48, R128.reuse, R70, R48 ;  /* 0x000000468030723c */ /* 0x040fe20000041830 */
[----:B------:R-:W2:Y:S03]  /*a140*/  LDSM.16.MT88.4 R68, [R185+0x3000] ;  /* 0x00300000b944783b */ /* 0x000ea60000004200 */
[----:B---3--:R-:W-:Y:S04]  /*a150*/  FFMA.FTZ R2, R145, c[0x0][0x2d0], -R108 ;  /* 0x0000b40091027a23 */ /* 0x008fe8000001086c */
[----:B------:R3:W5:Y:S04]  /*a160*/  MUFU.EX2 R99, R2 ;  /* 0x0000000200637308 */ /* 0x0007680000000800 */
[----:B---3--:R-:W-:Y:S02]  /*a170*/  FADD.FTZ R2, R211, R80 ;  /* 0x00000050d3027221 */ /* 0x008fe40000010000 */
[----:B------:R-:W-:Y:S04]  /*a180*/  FADD.FTZ R80, R210, R0 ;  /* 0x00000000d2507221 */ /* 0x000fe80000010000 */
[----:B------:R-:W-:Y:S01]  /*a190*/  MUFU.EX2 R211, R136 ;  /* 0x0000008800d37308 */ /* 0x000fe20000000800 */
[--C-:B------:R-:W-:Y:S01]  /*a1a0*/  FFMA.FTZ R0, R146, c[0x0][0x2d0], -R108.reuse ;  /* 0x0000b40092007a23 */ /* 0x100fe2000001086c */
[C---:B--2---:R-:W-:Y:S08]  /*a1b0*/  HMMA.16816.F32.BF16 R52, R128.reuse, R68, R52 ;  /* 0x000000448034723c */ /* 0x044ff00000041834 */
[----:B------:R2:W-:Y:S01]  /*a1c0*/  MUFU.EX2 R96, R0 ;  /* 0x0000000000607308 */ /* 0x0005e20000000800 */
[C---:B------:R-:W-:Y:S01]  /*a1d0*/  HMMA.16816.F32.BF16 R56, R128.reuse, R70, R56 ;  /* 0x000000468038723c */ /* 0x040fe20000041838 */
[----:B------:R-:W3:Y:S08]  /*a1e0*/  LDSM.16.MT88.4 R68, [R187+0x3000] ;  /* 0x00300000bb44783b */ /* 0x000ef00000004200 */
[----:B------:R-:W1:Y:S03]  /*a1f0*/  MUFU.EX2 R136, R218 ;  /* 0x000000da00887308 */ /* 0x000e660000000800 */
[--C-:B--2---:R-:W-:Y:S07]  /*a200*/  FFMA.FTZ R0, R147, c[0x0][0x2d0], -R108.reuse ;  /* 0x0000b40093007a23 */ /* 0x104fee000001086c */
[----:B------:R2:W-:Y:S01]  /*a210*/  MUFU.EX2 R100, R0 ;  /* 0x0000000000647308 */ /* 0x0005e20000000800 */
[C---:B---3--:R-:W-:Y:S07]  /*a220*/  HMMA.16816.F32.BF16 R60, R128.reuse, R68, R60 ;  /* 0x00000044803c723c */ /* 0x048fee000004183c */
[----:B-1----:R-:W-:Y:S01]  /*a230*/  F2FP.BF16.PACK_AB R68, R88, R86 ;  /* 0x000000565844723e */ /* 0x002fe200000010ff */
[----:B------:R-:W-:Y:S04]  /*a240*/  HMMA.16816.F32.BF16 R64, R128, R70, R64 ;  /* 0x000000468040723c */ /* 0x000fe80000041840 */
[----:B----4-:R-:W-:Y:S01]  /*a250*/  F2FP.BF16.PACK_AB R69, R87, R85 ;  /* 0x000000555745723e */ /* 0x010fe200000010ff */
[--C-:B--2---:R-:W-:Y:S02]  /*a260*/  FFMA.FTZ R0, R148, c[0x0][0x2d0], -R108.reuse ;  /* 0x0000b40094007a23 */ /* 0x104fe4000001086c */
[----:B------:R-:W-:Y:S02]  /*a270*/  F2FP.BF16.PACK_AB R70, R98, R91 ;  /* 0x0000005b6246723e */ /* 0x000fe400000010ff */
[----:B-----5:R-:W-:Y:S01]  /*a280*/  F2FP.BF16.PACK_AB R71, R99, R90 ;  /* 0x0000005a6347723e */ /* 0x020fe200000010ff */
[----:B------:R1:W-:Y:S02]  /*a290*/  MUFU.EX2 R210, R0 ;  /* 0x0000000000d27308 */ /* 0x0003e40000000800 */
[----:B------:R-:W-:Y:S02]  /*a2a0*/  F2FP.BF16.PACK_AB R128, R134, R133 ;  /* 0x000000858680723e */ /* 0x000fe400000010ff */
[----:B------:R-:W-:Y:S02]  /*a2b0*/  F2FP.BF16.PACK_AB R130, R136, R135 ;  /* 0x000000878882723e */ /* 0x000fe400000010ff */
[C---:B------:R-:W-:Y:S08]  /*a2c0*/  HMMA.16816.F32.BF16 R4, R68.reuse, R72, R4 ;  /* 0x000000484404723c */ /* 0x040ff00000041804 */
[C---:B------:R-:W-:Y:S01]  /*a2d0*/  HMMA.16816.F32.BF16 R8, R68.reuse, R74, R8 ;  /* 0x0000004a4408723c */ /* 0x040fe20000041808 */
[----:B------:R-:W2:Y:S07]  /*a2e0*/  LDSM.16.MT88.4 R72, [R185+0x800] ;  /* 0x00080000b948783b */ /* 0x000eae0000004200 */
[C---:B------:R-:W-:Y:S04]  /*a2f0*/  HMMA.16816.F32.BF16 R12, R68.reuse, R76, R12 ;  /* 0x0000004c440c723c */ /* 0x040fe8000004180c */
[----:B-1----:R-:W-:Y:S02]  /*a300*/  FFMA.FTZ R0, R149, c[0x0][0x2d0], -R108 ;  /* 0x0000b40095007a23 */ /* 0x002fe4000001086c */
[----:B------:R-:W-:Y:S02]  /*a310*/  MUFU.EX2 R149, R207 ;  /* 0x000000cf00957308 */ /* 0x000fe40000000800 */
[C---:B------:R-:W-:Y:S01]  /*a320*/  HMMA.16816.F32.BF16 R16, R68.reuse, R78, R16 ;  /* 0x0000004e4410723c */ /* 0x040fe20000041810 */
[----:B------:R-:W1:Y:S07]  /*a330*/  LDSM.16.MT88.4 R76, [R187+0x800] ;  /* 0x00080000bb4c783b */ /* 0x000e6e0000004200 */
[----:B------:R3:W-:Y:S01]  /*a340*/  MUFU.EX2 R209, R0 ;  /* 0x0000000000d17308 */ /* 0x0007e20000000800 */
[C---:B--2---:R-:W-:Y:S03]  /*a350*/  HMMA.16816.F32.BF16 R20, R68.reuse, R72, R20 ;  /* 0x000000484414723c */ /* 0x044fe60000041814 */
[----:B---3--:R-:W-:Y:S05]  /*a360*/  FADD.FTZ R0, R223, R2 ;  /* 0x00000002df007221 */ /* 0x008fea0000010000 */
[C---:B------:R-:W-:Y:S01]  /*a370*/  HMMA.16816.F32.BF16 R24, R68.reuse, R74, R24 ;  /* 0x0000004a4418723c */ /* 0x040fe20000041818 */
[----:B------:R-:W2:Y:S03]  /*a380*/  LDSM.16.MT88.4 R72, [R184+0x3800] ;  /* 0x00380000b848783b */ /* 0x000ea60000004200 */
[----:B------:R-:W-:Y:S02]  /*a390*/  FADD.FTZ R2, R222, R80 ;  /* 0x00000050de027221 */ /* 0x000fe40000010000 */
[----:B------:R-:W-:Y:S02]  /*a3a0*/  FADD.FTZ R84, R224, R0 ;  /* 0x00000000e0547221 */ /* 0x000fe40000010000 */
[C---:B-1----:R-:W-:Y:S01]  /*a3b0*/  HMMA.16816.F32.BF16 R28, R68.reuse, R76, R28 ;  /* 0x0000004c441c723c */ /* 0x042fe2000004181c */
[----:B------:R-:W-:Y:S03]  /*a3c0*/  LDSM.16.MT88.4 R80, [R185+0x1000] ;  /* 0x00100000b950783b */ /* 0x000fe60000004200 */
[----:B------:R-:W-:Y:S02]  /*a3d0*/  FADD.FTZ R84, R86, R84 ;  /* 0x0000005456547221 */ /* 0x000fe40000010000 */
[----:B------:R-:W-:Y:S02]  /*a3e0*/  FADD.FTZ R2, R217, R2 ;  /* 0x00000002d9027221 */ /* 0x000fe40000010000 */
[C---:B------:R-:W-:Y:S01]  /*a3f0*/  HMMA.16816.F32.BF16 R32, R68.reuse, R78, R32 ;  /* 0x0000004e4420723c */ /* 0x040fe20000041820 */
[----:B------:R-:W1:Y:S03]  /*a400*/  LDSM.16.MT88.4 R76, [R186+0x3800] ;  /* 0x00380000ba4c783b */ /* 0x000e660000004200 */
[----:B------:R-:W-:Y:S02]  /*a410*/  FADD.FTZ R2, R85, R2 ;  /* 0x0000000255027221 */ /* 0x000fe40000010000 */
[----:B------:R-:W-:Y:S02]  /*a420*/  FADD.FTZ R88, R88, R84 ;  /* 0x0000005458587221 */ /* 0x000fe40000010000 */
[----:B------:R-:W-:Y:S02]  /*a430*/  FADD.FTZ R89, R87, R2 ;  /* 0x0000000257597221 */ /* 0x000fe40000010000 */
[----:B------:R-:W-:Y:S02]  /*a440*/  LDSM.16.MT88.4 R84, [R185+0x1800] ;  /* 0x00180000b954783b */ /* 0x000fe40000004200 */
[----:B------:R-:W-:Y:S02]  /*a450*/  FADD.FTZ R94, R90, R89 ;  /* 0x000000595a5e7221 */ /* 0x000fe40000010000 */
[--C-:B------:R-:W-:Y:S02]  /*a460*/  FFMA.FTZ R2, R203, c[0x0][0x2d0], -R108.reuse ;  /* 0x0000b400cb027a23 */ /* 0x100fe4000001086c */
[----:B------:R-:W-:Y:S02]  /*a470*/  FFMA.FTZ R0, R150, c[0x0][0x2d0], -R108 ;  /* 0x0000b40096007a23 */ /* 0x000fe4000001086c */
[----:B------:R3:W4:Y:S01]  /*a480*/  MUFU.EX2 R132, R2 ;  /* 0x0000000200847308 */ /* 0x0007220000000800 */
[C---:B--2---:R-:W-:Y:S09]  /*a490*/  HMMA.16816.F32.BF16 R36, R68.reuse, R72, R36 ;  /* 0x000000484424723c */ /* 0x044ff20000041824 */
[----:B------:R2:W5:Y:S01]  /*a4a0*/  MUFU.EX2 R148, R0 ;  /* 0x0000000000947308 */ /* 0x0005620000000800 */
[C---:B------:R-:W-:Y:S01]  /*a4b0*/  HMMA.16816.F32.BF16 R40, R68.reuse, R74, R40 ;  /* 0x0000004a4428723c */ /* 0x040fe20000041828 */
[----:B------:R-:W5:Y:S07]  /*a4c0*/  LDSM.16.MT88.4 R72, [R185+0x3800] ;  /* 0x00380000b948783b */ /* 0x000f6e0000004200 */
[C---:B-1----:R-:W-:Y:S04]  /*a4d0*/  HMMA.16816.F32.BF16 R44, R68.reuse, R76, R44 ;  /* 0x0000004c442c723c */ /* 0x042fe8000004182c */
[----:B---3--:R-:W-:Y:S01]  /*a4e0*/  FADD.FTZ R2, R99, R94 ;  /* 0x0000005e63027221 */ /* 0x008fe20000010000 */
[----:B----4-:R-:W-:Y:S03]  /*a4f0*/  F2FP.BF16.PACK_AB R129, R111, R132 ;  /* 0x000000846f81723e */ /* 0x010fe600000010ff */
[C---:B------:R-:W-:Y:S01]  /*a500*/  HMMA.16816.F32.BF16 R48, R68.reuse, R78, R48 ;  /* 0x0000004e4430723c */ /* 0x040fe20000041830 */
[----:B------:R-:W1:Y:S03]  /*a510*/  LDSM.16.MT88.4 R76, [R187+0x3800] ;  /* 0x00380000bb4c783b */ /* 0x000e660000004200 */
[----:B------:R-:W-:Y:S02]  /*a520*/  FADD.FTZ R2, R96, R2 ;  /* 0x0000000260027221 */ /* 0x000fe40000010000 */
[----:B--2---:R-:W-:Y:S02]  /*a530*/  FFMA.FTZ R0, R151, c[0x0][0x2d0], -R108 ;  /* 0x0000b40097007a23 */ /* 0x004fe4000001086c */
[----:B------:R-:W-:Y:S02]  /*a540*/  FADD.FTZ R2, R100, R2 ;  /* 0x0000000264027221 */ /* 0x000fe40000010000 */
[----:B------:R2:W3:Y:S02]  /*a550*/  MUFU.EX2 R147, R0 ;  /* 0x0000000000937308 */ /* 0x0004e40000000800 */
[----:B------:R-:W-:Y:S04]  /*a560*/  FADD.FTZ R2, R210, R2 ;  /* 0x00000002d2027221 */ /* 0x000fe80000010000 */
[----:B------:R-:W-:Y:S04]  /*a570*/  FADD.FTZ R2, R209, R2 ;  /* 0x00000002d1027221 */ /* 0x000fe80000010000 */
[----:B-----5:R-:W-:Y:S01]  /*a580*/  FADD.FTZ R2, R148, R2 ;  /* 0x0000000294027221 */ /* 0x020fe20000010000 */
[C---:B------:R-:W-:Y:S08]  /*a590*/  HMMA.16816.F32.BF16 R52, R68.reuse, R72, R52 ;  /* 0x000000484434723c */ /* 0x040ff00000041834 */
[C---:B------:R-:W-:Y:S01]  /*a5a0*/  HMMA.16816.F32.BF16 R56, R68.reuse, R74, R56 ;  /* 0x0000004a4438723c */ /* 0x040fe20000041838 */
[----:B------:R-:W4:Y:S03]  /*a5b0*/  LDSM.16.MT88.4 R72, [R184+0x1000] ;  /* 0x00100000b848783b */ /* 0x000f260000004200 */
[----:B--2---:R-:W-:Y:S02]  /*a5c0*/  FFMA.FTZ R0, R176, c[0x0][0x2d0], -R108 ;  /* 0x0000b400b0007a23 */ /* 0x004fe4000001086c */
[----:B---3--:R-:W-:Y:S02]  /*a5d0*/  FADD.FTZ R2, R147, R2 ;  /* 0x0000000293027221 */ /* 0x008fe40000010000 */
[C---:B-1----:R-:W-:Y:S01]  /*a5e0*/  HMMA.16816.F32.BF16 R60, R68.reuse, R76, R60 ;  /* 0x0000004c443c723c */ /* 0x042fe2000004183c */
[----:B------:R1:W2:Y:S07]  /*a5f0*/  MUFU.EX2 R146, R0 ;  /* 0x0000000000927308 */ /* 0x0002ae0000000800 */
[----:B------:R-:W-:Y:S01]  /*a600*/  HMMA.16816.F32.BF16 R64, R68, R78, R64 ;  /* 0x0000004e4440723c */ /* 0x000fe20000041840 */
[----:B------:R-:W3:Y:S06]  /*a610*/  LDSM.16.MT88.4 R76, [R186+0x1000] ;  /* 0x00100000ba4c783b */ /* 0x000eec0000004200 */
[----:B------:R-:W-:Y:S02]  /*a620*/  F2FP.BF16.PACK_AB R68, R97, R95 ;  /* 0x0000005f6144723e */ /* 0x000fe400000010ff */
[----:B------:R-:W-:Y:S03]  /*a630*/  F2FP.BF16.PACK_AB R69, R100, R96 ;  /* 0x000000606445723e */ /* 0x000fe600000010ff */
[----:B------:R-:W-:Y:S02]  /*a640*/  F2FP.BF16.PACK_AB R70, R211, R101 ;  /* 0x00000065d346723e */ /* 0x000fe400000010ff */
[----:B------:R-:W-:Y:S01]  /*a650*/  F2FP.BF16.PACK_AB R71, R209, R210 ;  /* 0x000000d2d147723e */ /* 0x000fe200000010ff */
[----:B-1----:R-:W-:Y:S02]  /*a660*/  FFMA.FTZ R0, R177, c[0x0][0x2d0], -R108 ;  /* 0x0000b400b1007a23 */ /* 0x002fe4000001086c */
[----:B--2---:R-:W-:Y:S02]  /*a670*/  FADD.FTZ R2, R146, R2 ;  /* 0x0000000292027221 */ /* 0x004fe40000010000 */
[----:B------:R1:W2:Y:S02]  /*a680*/  MUFU.EX2 R145, R0 ;  /* 0x0000000000917308 */ /* 0x0002a40000000800 */
[C---:B----4-:R-:W-:Y:S08]  /*a690*/  HMMA.16816.F32.BF16 R4, R68.reuse, R72, R4 ;  /* 0x000000484404723c */ /* 0x050ff00000041804 */
[C---:B------:R-:W-:Y:S01]  /*a6a0*/  HMMA.16816.F32.BF16 R8, R68.reuse, R74, R8 ;  /* 0x0000004a4408723c */ /* 0x040fe20000041808 */
[----:B------:R-:W4:Y:S07]  /*a6b0*/  LDSM.16.MT88.4 R72, [R187+0x1000] ;  /* 0x00100000bb48783b */ /* 0x000f2e0000004200 */
[C---:B---3--:R-:W-:Y:S04]  /*a6c0*/  HMMA.16816.F32.BF16 R12, R68.reuse, R76, R12 ;  /* 0x0000004c440c723c */ /* 0x048fe8000004180c */
[----:B-1----:R-:W-:Y:S02]  /*a6d0*/  FFMA.FTZ R0, R195, c[0x0][0x2d0], -R108 ;  /* 0x0000b400c3007a23 */ /* 0x002fe4000001086c */
[----:B--2---:R-:W-:Y:S02]  /*a6e0*/  FADD.FTZ R2, R145, R2 ;  /* 0x0000000291027221 */ /* 0x004fe40000010000 */
[C---:B------:R-:W-:Y:S01]  /*a6f0*/  HMMA.16816.F32.BF16 R16, R68.reuse, R78, R16 ;  /* 0x0000004e4410723c */ /* 0x040fe20000041810 */
[----:B------:R-:W1:Y:S01]  /*a700*/  LDSM.16.MT88.4 R76, [R184+0x4000] ;  /* 0x00400000b84c783b */ /* 0x000e620000004200 */
[----:B------:R2:W3:Y:S06]  /*a710*/  MUFU.EX2 R140, R0 ;  /* 0x00000000008c7308 */ /* 0x0004ec0000000800 */
[C---:B------:R-:W-:Y:S08]  /*a720*/  HMMA.16816.F32.BF16 R20, R68.reuse, R80, R20 ;  /* 0x000000504414723c */ /* 0x040ff00000041814 */
[C---:B------:R-:W-:Y:S01]  /*a730*/  HMMA.16816.F32.BF16 R24, R68.reuse, R82, R24 ;  /* 0x000000524418723c */ /* 0x040fe20000041818 */
[----:B------:R-:W5:Y:S07]  /*a740*/  LDSM.16.MT88.4 R80, [R186+0x4000] ;  /* 0x00400000ba50783b */ /* 0x000f6e0000004200 */
[C---:B----4-:R-:W-:Y:S04]  /*a750*/  HMMA.16816.F32.BF16 R28, R68.reuse, R72, R28 ;  /* 0x00000048441c723c */ /* 0x050fe8000004181c */
[----:B--2---:R-:W-:Y:S02]  /*a760*/  FFMA.FTZ R0, R200, c[0x0][0x2d0], -R108 ;  /* 0x0000b400c8007a23 */ /* 0x004fe4000001086c */
[----:B---3--:R-:W-:Y:S02]  /*a770*/  FADD.FTZ R2, R140, R2 ;  /* 0x000000028c027221 */ /* 0x008fe40000010000 */
[----:B------:R2:W3:Y:S01]  /*a780*/  MUFU.EX2 R139, R0 ;  /* 0x00000000008b7308 */ /* 0x0004e20000000800 */
[C---:B------:R-:W-:Y:S01]  /*a790*/  HMMA.16816.F32.BF16 R32, R68.reuse, R74, R32 ;  /* 0x0000004a4420723c */ /* 0x040fe20000041820 */
[----:B------:R-:W4:Y:S07]  /*a7a0*/  LDSM.16.MT88.4 R72, [R185+0x4000] ;  /* 0x00400000b948783b */ /* 0x000f2e0000004200 */
[C---:B-1----:R-:W-:Y:S08]  /*a7b0*/  HMMA.16816.F32.BF16 R36, R68.reuse, R76, R36 ;  /* 0x0000004c4424723c */ /* 0x042ff00000041824 */
[C---:B------:R-:W-:Y:S01]  /*a7c0*/  HMMA.16816.F32.BF16 R40, R68.reuse, R78, R40 ;  /* 0x0000004e4428723c */ /* 0x040fe20000041828 */
[----:B------:R-:W1:Y:S03]  /*a7d0*/  LDSM.16.MT88.4 R76, [R187+0x4000] ;  /* 0x00400000bb4c783b */ /* 0x000e660000004200 */
[----:B--2---:R-:W-:Y:S04]  /*a7e0*/  FFMA.FTZ R0, R201, c[0x0][0x2d0], -R108 ;  /* 0x0000b400c9007a23 */ /* 0x004fe8000001086c */
[C---:B-----5:R-:W-:Y:S01]  /*a7f0*/  HMMA.16816.F32.BF16 R44, R68.reuse, R80, R44 ;  /* 0x00000050442c723c */ /* 0x060fe2000004182c */
[----:B------:R2:W5:Y:S03]  /*a800*/  MUFU.EX2 R138, R0 ;  /* 0x00000000008a7308 */ /* 0x0005660000000800 */
[----:B---3--:R-:W-:Y:S04]  /*a810*/  FADD.FTZ R2, R139, R2 ;  /* 0x000000028b027221 */ /* 0x008fe80000010000 */
[C---:B------:R-:W-:Y:S01]  /*a820*/  HMMA.16816.F32.BF16 R48, R68.reuse, R82, R48 ;  /* 0x000000524430723c */ /* 0x040fe20000041830 */
[----:B------:R-:W3:Y:S07]  /*a830*/  LDSM.16.MT88.4 R80, [R184+0x1800] ;  /* 0x00180000b850783b */ /* 0x000eee0000004200 */
[C---:B----4-:R-:W-:Y:S08]  /*a840*/  HMMA.16816.F32.BF16 R52, R68.reuse, R72, R52 ;  /* 0x000000484434723c */ /* 0x050ff00000041834 */
[C---:B------:R-:W-:Y:S01]  /*a850*/  HMMA.16816.F32.BF16 R56, R68.reuse, R74, R56 ;  /* 0x0000004a4438723c */ /* 0x040fe20000041838 */
[----:B------:R-:W4:Y:S03]  /*a860*/  LDSM.16.MT88.4 R72, [R186+0x1800] ;  /* 0x00180000ba48783b */ /* 0x000f260000004200 */
[--C-:B--2---:R-:W-:Y:S02]  /*a870*/  FFMA.FTZ R0, R202, c[0x0][0x2d0], -R108.reuse ;  /* 0x0000b400ca007a23 */ /* 0x104fe4000001086c */
[----:B------:R-:W-:Y:S02]  /*a880*/  FFMA.FTZ R108, R178, c[0x0][0x2d0], -R108 ;  /* 0x0000b400b26c7a23 */ /* 0x000fe4000001086c */
[C---:B-1----:R-:W-:Y:S01]  /*a890*/  HMMA.16816.F32.BF16 R60, R68.reuse, R76, R60 ;  /* 0x0000004c443c723c */ /* 0x042fe2000004183c */
[----:B------:R1:W-:Y:S03]  /*a8a0*/  MUFU.EX2 R137, R0 ;  /* 0x0000000000897308 */ /* 0x0003e60000000800 */
[----:B-----5:R-:W-:Y:S04]  /*a8b0*/  FADD.FTZ R2, R138, R2 ;  /* 0x000000028a027221 */ /* 0x020fe80000010000 */
[----:B------:R-:W-:Y:S01]  /*a8c0*/  HMMA.16816.F32.BF16 R64, R68, R78, R64 ;  /* 0x0000004e4440723c */ /* 0x000fe20000041840 */
[----:B------:R-:W2:Y:S02]  /*a8d0*/  LDSM.16.MT88.4 R76, [R187+0x1800] ;  /* 0x00180000bb4c783b */ /* 0x000ea40000004200 */
[----:B------:R-:W5:Y:S04]  /*a8e0*/  MUFU.EX2 R108, R108 ;  /* 0x0000006c006c7308 */ /* 0x000f680000000800 */
[----:B------:R-:W-:Y:S02]  /*a8f0*/  F2FP.BF16.PACK_AB R68, R204, R205 ;  /* 0x000000cdcc44723e */ /* 0x000fe400000010ff */
[----:B------:R-:W-:Y:S03]  /*a900*/  F2FP.BF16.PACK_AB R70, R149, R206 ;  /* 0x000000ce9546723e */ /* 0x000fe600000010ff */
[----:B------:R-:W-:Y:S02]  /*a910*/  F2FP.BF16.PACK_AB R69, R147, R148 ;  /* 0x000000949345723e */ /* 0x000fe400000010ff */
[----:B------:R-:W-:Y:S01]  /*a920*/  F2FP.BF16.PACK_AB R71, R145, R146 ;  /* 0x000000929147723e */ /* 0x000fe200000010ff */
[----:B-1----:R-:W-:Y:S02]  /*a930*/  FADD.FTZ R0, R91, R88 ;  /* 0x000000585b007221 */ /* 0x002fe40000010000 */
[----:B------:R-:W-:Y:S04]  /*a940*/  LDSM.16.MT88.4 R88, [R187+0x2000] ;  /* 0x00200000bb58783b */ /* 0x000fe80000004200 */
[C---:B---3--:R-:W-:Y:S03]  /*a950*/  HMMA.16816.F32.BF16 R4, R68.reuse, R80, R4 ;  /* 0x000000504404723c */ /* 0x048fe60000041804 */
[----:B------:R-:W-:Y:S01]  /*a960*/  FADD.FTZ R0, R98, R0 ;  /* 0x0000000062007221 */ /* 0x000fe20000010000 */
[----:B-----5:R-:W-:Y:S03]  /*a970*/  F2FP.BF16.PACK_AB R131, R108, R110 ;  /* 0x0000006e6c83723e */ /* 0x020fe600000010ff */
[----:B------:R-:W-:Y:S01]  /*a980*/  FADD.FTZ R0, R95, R0 ;  /* 0x000000005f007221 */ /* 0x000fe20000010000 */
[C---:B------:R-:W-:Y:S01]  /*a990*/  HMMA.16816.F32.BF16 R8, R68.reuse, R82, R8 ;  /* 0x000000524408723c */ /* 0x040fe20000041808 */
[----:B------:R-:W1:Y:S03]  /*a9a0*/  LDSM.16.MT88.4 R80, [R184+0x4800] ;  /* 0x00480000b850783b */ /* 0x000e660000004200 */
[----:B------:R-:W-:Y:S04]  /*a9b0*/  FADD.FTZ R0, R97, R0 ;  /* 0x0000000061007221 */ /* 0x000fe80000010000 */
[C---:B----4-:R-:W-:Y:S01]  /*a9c0*/  HMMA.16816.F32.BF16 R12, R68.reuse, R72, R12 ;  /* 0x00000048440c723c */ /* 0x050fe2000004180c */
[----:B------:R-:W-:Y:S03]  /*a9d0*/  LDSM.16.MT88.4 R96, [R184+0x5800] ;  /* 0x00580000b860783b */ /* 0x000fe60000004200 */
[----:B------:R-:W-:Y:S04]  /*a9e0*/  FADD.FTZ R0, R101, R0 ;  /* 0x0000000065007221 */ /* 0x000fe80000010000 */
[C---:B------:R-:W-:Y:S01]  /*a9f0*/  HMMA.16816.F32.BF16 R16, R68.reuse, R74, R16 ;  /* 0x0000004a4410723c */ /* 0x040fe20000041810 */
[----:B------:R-:W3:Y:S03]  /*aa00*/  LDSM.16.MT88.4 R72, [R186+0x4800] ;  /* 0x00480000ba48783b */ /* 0x000ee60000004200 */
[----:B------:R-:W-:Y:S04]  /*aa10*/  FADD.FTZ R0, R211, R0 ;  /* 0x00000000d3007221 */ /* 0x000fe80000010000 */
[C---:B------:R-:W-:Y:S04]  /*aa20*/  HMMA.16816.F32.BF16 R20, R68.reuse, R84, R20 ;  /* 0x000000544414723c */ /* 0x040fe80000041814 */
[----:B------:R-:W-:Y:S04]  /*aa30*/  FADD.FTZ R0, R205, R0 ;  /* 0x00000000cd007221 */ /* 0x000fe80000010000 */
[C---:B------:R-:W-:Y:S01]  /*aa40*/  HMMA.16816.F32.BF16 R24, R68.reuse, R86, R24 ;  /* 0x000000564418723c */ /* 0x040fe20000041818 */
[----:B------:R-:W4:Y:S03]  /*aa50*/  LDSM.16.MT88.4 R84, [R185+0x4800] ;  /* 0x00480000b954783b */ /* 0x000f260000004200 */
[----:B------:R-:W-:Y:S04]  /*aa60*/  FADD.FTZ R0, R204, R0 ;  /* 0x00000000cc007221 */ /* 0x000fe80000010000 */
        /* <DEDUP_REMOVED lines=8> */
[----:B------:R-:W-:Y:S03]  /*aaf0*/  LDSM.16.MT88.4 R80, [R186+0x2000] ;  /* 0x00200000ba50783b */ /* 0x000fe60000004200 */
[C---:B------:R-:W-:Y:S04]  /*ab00*/  FADD.FTZ R0, R143.reuse, R0 ;  /* 0x000000008f007221 */ /* 0x040fe80000010000 */
[C---:B---3--:R-:W-:Y:S04]  /*ab10*/  HMMA.16816.F32.BF16 R44, R68.reuse, R72, R44 ;  /* 0x00000048442c723c */ /* 0x048fe8000004182c */
        /* <DEDUP_REMOVED lines=8> */
[----:B------:R-:W-:Y:S01]  /*aba0*/  HMMA.16816.F32.BF16 R64, R68, R78, R64 ;  /* 0x0000004e4440723c */ /* 0x000fe20000041840 */
[----:B------:R-:W-:Y:S06]  /*abb0*/  LDSM.16.MT88.4 R76, [R186+0x5000] ;  /* 0x00500000ba4c783b */ /* 0x000fec0000004200 */
[----:B------:R-:W-:Y:S02]  /*abc0*/  F2FP.BF16.PACK_AB R68, R143, R141 ;  /* 0x0000008d8f44723e */ /* 0x000fe400000010ff */
[----:B------:R-:W-:Y:S03]  /*abd0*/  F2FP.BF16.PACK_AB R70, R142, R144 ;  /* 0x000000908e46723e */ /* 0x000fe600000010ff */
[----:B------:R-:W-:Y:S02]  /*abe0*/  F2FP.BF16.PACK_AB R69, R139, R140 ;  /* 0x0000008c8b45723e */ /* 0x000fe400000010ff */
[C---:B------:R-:W-:Y:S07]  /*abf0*/  F2FP.BF16.PACK_AB R71, R137.reuse, R138 ;  /* 0x0000008a8947723e */ /* 0x040fee00000010ff */
[C---:B-1----:R-:W-:Y:S08]  /*ac00*/  HMMA.16816.F32.BF16 R4, R68.reuse, R72, R4 ;  /* 0x000000484404723c */ /* 0x042ff00000041804 */
[C---:B------:R-:W-:Y:S01]  /*ac10*/  HMMA.16816.F32.BF16 R8, R68.reuse, R74, R8 ;  /* 0x0000004a4408723c */ /* 0x040fe20000041808 */
[----:B------:R-:W1:Y:S07]  /*ac20*/  LDSM.16.MT88.4 R72, [R184+0x5000] ;  /* 0x00500000b848783b */ /* 0x000e6e0000004200 */
[C---:B------:R-:W-:Y:S08]  /*ac30*/  HMMA.16816.F32.BF16 R12, R68.reuse, R80, R12 ;  /* 0x00000050440c723c */ /* 0x040ff0000004180c */
[C---:B------:R-:W-:Y:S01]  /*ac40*/  HMMA.16816.F32.BF16 R16, R68.reuse, R82, R16 ;  /* 0x000000524410723c */ /* 0x040fe20000041810 */
[----:B------:R-:W2:Y:S07]  /*ac50*/  LDSM.16.MT88.4 R80, [R185+0x5000] ;  /* 0x00500000b950783b */ /* 0x000eae0000004200 */
[C---:B---3--:R-:W-:Y:S08]  /*ac60*/  HMMA.16816.F32.BF16 R20, R68.reuse, R84, R20 ;  /* 0x000000544414723c */ /* 0x048ff00000041814 */
[C---:B------:R-:W-:Y:S01]  /*ac70*/  HMMA.16816.F32.BF16 R24, R68.reuse, R86, R24 ;  /* 0x000000564418723c */ /* 0x040fe20000041818 */
[----:B------:R-:W3:Y:S07]  /*ac80*/  LDSM.16.MT88.4 R84, [R187+0x5000] ;  /* 0x00500000bb54783b */ /* 0x000eee0000004200 */
[C---:B------:R-:W-:Y:S08]  /*ac90*/  HMMA.16816.F32.BF16 R28, R68.reuse, R88, R28 ;  /* 0x00000058441c723c */ /* 0x040ff0000004181c */
[C---:B------:R-:W-:Y:S01]  /*aca0*/  HMMA.16816.F32.BF16 R32, R68.reuse, R90, R32 ;  /* 0x0000005a4420723c */ /* 0x040fe20000041820 */
[----:B------:R-:W-:Y:S07]  /*acb0*/  LDSM.16.MT88.4 R88, [R187+0x2800] ;  /* 0x00280000bb58783b */ /* 0x000fee0000004200 */
        /* <DEDUP_REMOVED lines=8> */
[C---:B---3--:R-:W-:Y:S08]  /*ad40*/  HMMA.16816.F32.BF16 R60, R68.reuse, R84, R60 ;  /* 0x00000054443c723c */ /* 0x048ff0000004183c */
[----:B------:R-:W-:Y:S08]  /*ad50*/  HMMA.16816.F32.BF16 R64, R68, R86, R64 ;  /* 0x000000564440723c */ /* 0x000ff00000041840 */
[C---:B------:R-:W-:Y:S01]  /*ad60*/  HMMA.16816.F32.BF16 R116, R128.reuse, R112, R4 ;  /* 0x000000708074723c */ /* 0x040fe20000041804 */
[----:B------:R-:W3:Y:S07]  /*ad70*/  LDSM.16.MT88.4 R4, [R185+0x5800] ;  /* 0x00580000b904783b */ /* 0x000eee0000004200 */
[C---:B------:R-:W-:Y:S01]  /*ad80*/  HMMA.16816.F32.BF16 R112, R128.reuse, R114, R8 ;  /* 0x000000728070723c */ /* 0x040fe20000041808 */
[----:B------:R-:W4:Y:S07]  /*ad90*/  LDSM.16.MT88.4 R8, [R187+0x5800] ;  /* 0x00580000bb08783b */ /* 0x000f2e0000004200 */
[C---:B-1----:R-:W-:Y:S08]  /*ada0*/  HMMA.16816.F32.BF16 R68, R128.reuse, R72, R12 ;  /* 0x000000488044723c */ /* 0x042ff0000004180c */
        /* <DEDUP_REMOVED lines=9> */
[C---:B---3--:R-:W-:Y:S07]  /*ae40*/  HMMA.16816.F32.BF16 R52, R128.reuse, R4, R52 ;  /* 0x000000048034723c */ /* 0x048fee0000041834 */
[----:B------:R-:W-:Y:S01]  /*ae50*/  FADD.FTZ R4, R137, R2 ;  /* 0x0000000289047221 */ /* 0x000fe20000010000 */
[C---:B------:R-:W-:Y:S04]  /*ae60*/  HMMA.16816.F32.BF16 R56, R128.reuse, R6, R56 ;  /* 0x000000068038723c */ /* 0x040fe80000041838 */
[----:B------:R-:W-:Y:S02]  /*ae70*/  FADD.FTZ R2, R133, R0 ;  /* 0x0000000085027221 */ /* 0x000fe40000010000 */
[----:B------:R-:W-:Y:S01]  /*ae80*/  FADD.FTZ R0, R132, R4 ;  /* 0x0000000484007221 */ /* 0x000fe20000010000 */
[-C--:B------:R-:W-:Y:S01]  /*ae90*/  MOV R4, R3.reuse ;  /* 0x0000000300047202 */ /* 0x080fe20000000f00 */
[C---:B----4-:R-:W-:Y:S04]  /*aea0*/  HMMA.16816.F32.BF16 R60, R128.reuse, R8, R60 ;  /* 0x00000008803c723c */ /* 0x050fe8000004183c */
[----:B------:R-:W-:Y:S02]  /*aeb0*/  FADD.FTZ R2, R134, R2 ;  /* 0x0000000286027221 */ /* 0x000fe40000010000 */
[----:B------:R-:W-:Y:S01]  /*aec0*/  FADD.FTZ R0, R111, R0 ;  /* 0x000000006f007221 */ /* 0x000fe20000010000 */
[----:B------:R-:W-:Y:S01]  /*aed0*/  MOV R111, R3 ;  /* 0x00000003006f7202 */ /* 0x000fe20000000f00 */
[----:B------:R-:W-:Y:S04]  /*aee0*/  HMMA.16816.F32.BF16 R64, R128, R10, R64 ;  /* 0x0000000a8040723c */ /* 0x000fe80000041840 */
[----:B------:R-:W-:Y:S02]  /*aef0*/  FADD.FTZ R2, R135, R2 ;  /* 0x0000000287027221 */ /* 0x000fe40000010000 */
[----:B------:R-:W-:Y:S01]  /*af00*/  FADD.FTZ R0, R110, R0 ;  /* 0x000000006e007221 */ /* 0x000fe20000010000 */
[----:B------:R-:W-:Y:S01]  /*af10*/  MOV R110, R109 ;  /* 0x0000006d006e7202 */ /* 0x000fe20000000f00 */
[----:B------:R-:W-:Y:S04]  /*af20*/  FADD.FTZ R225, R136, R2 ;  /* 0x0000000288e17221 */ /* 0x000fe80000010000 */
[----:B------:R-:W-:Y:S01]  /*af30*/  FADD.FTZ R226, R108, R0 ;  /* 0x000000006ce27221 */ /* 0x000fe20000010000 */
[----:B------:R-:W-:-:S05]  /*af40*/  @P0 BRA `(.L_x_2518) ;  /* 0xffffbe7000000947 */ /* 0x000fca000383ffff */
.L_x_2497:
[----:B------:R-:W-:Y:S01]  /*af50*/  IMAD.MOV.U32 R0, RZ, RZ, c[0x0][0x2c4] ;  /* 0x0000b100ff007624 */ /* 0x000fe200078e00ff */
[----:B------:R-:W-:-:S02]  /*af60*/  ISETP.GE.AND P0, PT, R249, 0x1, PT ;  /* 0x00000001f900780c */ /* 0x000fc40003f06270 */
[----:B------:R-:W-:Y:S02]  /*af70*/  IADD3 R2, R230, 0x1, -R229 ;  /* 0x00000001e6027810 */ /* 0x000fe40007ffe8e5 */
[----:B------:R-:W-:Y:S02]  /*af80*/  ISETP.NE.AND P1, PT, R0, 0x1, PT ;  /* 0x000000010000780c */ /* 0x000fe40003f25270 */
[----:B------:R-:W-:-:S11]  /*af90*/  IADD3 R0, R243, 0x7f, RZ ;  /* 0x0000007ff3007810 */ /* 0x000fd60007ffe0ff */
        /* <DEDUP_REMOVED lines=15> */
.L_x_2521:
[----:B------:R-:W-:-:S04]  /*b090*/  MOV R3, 0x1 ;  /* 0x0000000100037802 */ /* 0x000fc80000000f00 */
[----:B------:R-:W-:-:S13]  /*b0a0*/  ISETP.NE.AND P0, PT, R3, c[0x0][0x32c], PT ;  /* 0x0000cb0003007a0c */ /* 0x000fda0003f05270 */
[----:B------:R-:W-:-:S05]  /*b0b0*/  @P0 IMAD.HI.U32 R3, R0, c[0x0][0x330], RZ ;  /* 0x0000cc0000030a27 */ /* 0x000fca00078e00ff */
[----:B------:R-:W-:Y:S02]  /*b0c0*/  @P0 SHF.R.U32.HI R0, RZ, c[0x0][0x334], R3 ;  /* 0x0000cd00ff000a19 */ /* 0x000fe40000011603 */
.L_x_2522:
[----:B------:R-:W-:Y:S05]  /*b0d0*/  BSYNC B0 ;  /* 0x0000000000007941 */ /* 0x000fea0003800000 */
.L_x_2520:
[----:B------:R-:W-:-:S05]  /*b0e0*/  IMAD R0, R0, c[0x0][0x32c], RZ ;  /* 0x0000cb0000007a24 */ /* 0x000fca00078e02ff */
[----:B------:R-:W-:-:S04]  /*b0f0*/  IMNMX R2, R2, R0, !PT ;  /* 0x0000000002027217 */ /* 0x000fc80007800200 */
.L_x_2519:
        /* <DEDUP_REMOVED lines=9> */
.L_x_2534:
        /* <DEDUP_REMOVED lines=39> */
.L_x_2635:
        /* <DEDUP_REMOVED lines=24> */
.L_x_2636:
        /* <DEDUP_REMOVED lines=16> */
.L_x_2525:
[----:B--23--:R-:W-:Y:S05]  /*b680*/  BSYNC B0 ;  /* 0x0000000000007941 */ /* 0x00cfea0003800000 */
.L_x_2524:
        /* <DEDUP_REMOVED lines=178> */
.L_x_2637:
        /* <DEDUP_REMOVED lines=24> */
.L_x_2638:
        /* <DEDUP_REMOVED lines=16> */
.L_x_2529:
[----:B------:R-:W-:Y:S05]  /*c430*/  BSYNC B0 ;  /* 0x0000000000007941 */ /* 0x000fea0003800000 */
.L_x_2528:
        /* <DEDUP_REMOVED lines=51> */
.L_x_2639:
[----:B--2---:R-:W-:Y:S01]  /*c770*/  FMNMX.FTZ R109, R108, R0, !PT ;  /* 0x000000006c6d7209 */ /* 0x004fe20007810000 */
[----:B------:R-:W-:-:S05]  /*c780*/  BRA.DIV ~URZ, `(.L_x_2533) ;  /* 0x0000baf27f007947 */ /* 0x000fca000b800000 */
[----:B------:R-:W-:Y:S04]  /*c790*/  SHFL.BFLY PT, R0, R128, 0x2, 0x1f ;  /* 0x0c401f0080007f89 */ /* 0x000fe800000e0000 */
[----:B------:R-:W2:Y:S02]  /*c7a0*/  SHFL.BFLY PT, R2, R109, 0x1, 0x1f ;  /* 0x0c201f006d027f89 */ /* 0x000ea400000e0000 */
[----:B--2---:R-:W-:Y:S02]  /*c7b0*/  FMNMX.FTZ R109, R109, R2, !PT ;  /* 0x000000026d6d7209 */ /* 0x004fe40007810000 */
[----:B-1----:R-:W-:Y:S05]  /*c7c0*/  FMNMX.FTZ R108, R128, R0, !PT ;  /* 0x00000000806c7209 */ /* 0x002fea0007810000 */
[----:B------:R1:W2:Y:S02]  /*c7d0*/  SHFL.BFLY PT, R0, R108, 0x1, 0x1f ;  /* 0x0c201f006c007f89 */ /* 0x0002a400000e0000 */
.L_x_2640:
[C---:B------:R-:W-:Y:S01]  /*c7e0*/  FADD.FTZ R2, -R109.reuse, R110 ;  /* 0x0000006e6d027221 */ /* 0x040fe20000010100 */
[----:B------:R-:W-:Y:S01]  /*c7f0*/  WARPSYNC 0xffffffff ;  /* 0xffffffff00007948 */ /* 0x000fe20003800000 */
[----:B------:R-:W-:Y:S01]  /*c800*/  FMUL.FTZ R110, R109, c[0x0][0x2d0] ;  /* 0x0000b4006d6e7a20 */ /* 0x000fe20000410000 */
[----:B------:R-:W3:Y:S01]  /*c810*/  LDSM.16.MT88.4 R132, [R184] ;  /* 0x00000000b884783b */ /* 0x000ee20000004200 */
[----:B------:R-:W-:Y:S01]  /*c820*/  FMUL.FTZ R2, R2, c[0x0][0x2d0] ;  /* 0x0000b40002027a20 */ /* 0x000fe20000410000 */
[----:B------:R-:W-:Y:S01]  /*c830*/  ISETP.GT.AND P0, PT, R196, R188, PT ;  /* 0x000000bcc400720c */ /* 0x000fe20003f04270 */
[--C-:B------:R-:W-:Y:S01]  /*c840*/  FFMA.FTZ R3, R4, c[0x0][0x2d0], -R110.reuse ;  /* 0x0000b40004037a23 */ /* 0x100fe2000001086e */
[----:B------:R-:W-:Y:S01]  /*c850*/  IADD3 R196, R196, -0x1, RZ ;  /* 0xffffffffc4c47810 */ /* 0x000fe20007ffe0ff */
[--C-:B------:R-:W-:Y:S02]  /*c860*/  FFMA.FTZ R139, R28, c[0x0][0x2d0], -R110.reuse ;  /* 0x0000b4001c8b7a23 */ /* 0x100fe4000001086e */
[----:B------:R4:W-:Y:S01]  /*c870*/  MUFU.EX2 R128, R3 ;  /* 0x0000000300807308 */ /* 0x0009e20000000800 */
[--C-:B------:R-:W-:Y:S02]  /*c880*/  FFMA.FTZ R146, R45, c[0x0][0x2d0], -R110.reuse ;  /* 0x0000b4002d927a23 */ /* 0x100fe4000001086e */
[--C-:B------:R-:W-:Y:S02]  /*c890*/  FFMA.FTZ R144, R36, c[0x0][0x2d0], -R110.reuse ;  /* 0x0000b40024907a23 */ /* 0x100fe4000001086e */
        /* <DEDUP_REMOVED lines=12> */
[--C-:B----4-:R-:W-:Y:S02]  /*c960*/  FFMA.FTZ R3, R5, c[0x0][0x2d0], -R110.reuse ;  /* 0x0000b40005037a23 */ /* 0x110fe4000001086e */
[--C-:B------:R-:W-:Y:S02]  /*c970*/  FFMA.FTZ R147, R44, c[0x0][0x2d0], -R110.reuse ;  /* 0x0000b4002c937a23 */ /* 0x100fe4000001086e */
[--C-:B------:R-:W-:Y:S01]  /*c980*/  FFMA.FTZ R41, R41, c[0x0][0x2d0], -R110.reuse ;  /* 0x0000b40029297a23 */ /* 0x100fe2000001086e */
[----:B------:R4:W-:Y:S01]  /*c990*/  MUFU.EX2 R141, R3 ;  /* 0x00000003008d7308 */ /* 0x0009e20000000800 */
[--C-:B------:R-:W-:Y:S09]  /*c9a0*/  FFMA.FTZ R145, R48, c[0x0][0x2d0], -R110.reuse ;  /* 0x0000b40030917a23 */ /* 0x100ff2000001086e */
[----:B------:R-:W-:Y:S10]  /*c9b0*/  MUFU.EX2 R179, R20 ;  /* 0x0000001400b37308 */ /* 0x000ff40000000800 */
[----:B------:R-:W-:Y:S01]  /*c9c0*/  MUFU.EX2 R139, R139 ;  /* 0x0000008b008b7308 */ /* 0x000fe20000000800 */
[--C-:B----4-:R-:W-:Y:S09]  /*c9d0*/  FFMA.FTZ R3, R8, c[0x0][0x2d0], -R110.reuse ;  /* 0x0000b40008037a23 */ /* 0x110ff2000001086e */
[----:B------:R4:W-:Y:S02]  /*c9e0*/  MUFU.EX2 R148, R3 ;  /* 0x0000000300947308 */ /* 0x0009e40000000800 */
[----:B--2-4-:R-:W-:Y:S01]  /*c9f0*/  FMNMX.FTZ R3, R0, R108, !PT ;  /* 0x0000006c00037209 */ /* 0x014fe20007810000 */
[--C-:B------:R-:W-:Y:S02]  /*ca00*/  FFMA.FTZ R0, R9, c[0x0][0x2d0], -R110.reuse ;  /* 0x0000b40009007a23 */ /* 0x100fe4000001086e */
[--C-:B-1----:R-:W-:Y:S05]  /*ca10*/  FFMA.FTZ R108, R13, c[0x0][0x2d0], -R110.reuse ;  /* 0x0000b4000d6c7a23 */ /* 0x102fea000001086e */
[----:B------:R1:W-:Y:S01]  /*ca20*/  MUFU.EX2 R149, R0 ;  /* 0x0000000000957308 */ /* 0x0003e20000000800 */
[----:B------:R-:W-:Y:S02]  /*ca30*/  FMUL.FTZ R136, R3, c[0x0][0x2d0] ;  /* 0x0000b40003887a20 */ /* 0x000fe40000410000 */
[----:B------:R-:W-:Y:S02]  /*ca40*/  FFMA.FTZ R13, R17, c[0x0][0x2d0], -R110 ;  /* 0x0000b400110d7a23 */ /* 0x000fe4000001086e */
[--C-:B------:R-:W-:Y:S02]  /*ca50*/  FFMA.FTZ R6, R6, c[0x0][0x2d0], -R136.reuse ;  /* 0x0000b40006067a23 */ /* 0x100fe40000010888 */
[--C-:B------:R-:W-:Y:S02]  /*ca60*/  FFMA.FTZ R7, R7, c[0x0][0x2d0], -R136.reuse ;  /* 0x0000b40007077a23 */ /* 0x100fe40000010888 */
[--C-:B------:R-:W-:Y:S01]  /*ca70*/  FFMA.FTZ R4, R10, c[0x0][0x2d0], -R136.reuse ;  /* 0x0000b4000a047a23 */ /* 0x100fe20000010888 */
[----:B------:R-:W-:Y:S01]  /*ca80*/  MUFU.EX2 R140, R6 ;  /* 0x00000006008c7308 */ /* 0x000fe20000000800 */
[----:B------:R-:W-:Y:S09]  /*ca90*/  FFMA.FTZ R5, R11, c[0x0][0x2d0], -R136 ;  /* 0x0000b4000b057a23 */ /* 0x000ff20000010888 */
[----:B------:R-:W2:Y:S01]  /*caa0*/  MUFU.EX2 R17, R7 ;  /* 0x0000000700117308 */ /* 0x000ea20000000800 */
[----:B-1----:R-:W-:Y:S02]  /*cab0*/  FADD.FTZ R0, -R3, R111 ;  /* 0x0000006f03007221 */ /* 0x002fe40000010100 */
[--C-:B------:R-:W-:Y:S02]  /*cac0*/  FFMA.FTZ R111, R12, c[0x0][0x2d0], -R110.reuse ;  /* 0x0000b4000c6f7a23 */ /* 0x100fe4000001086e */
[----:B------:R-:W-:Y:S05]  /*cad0*/  FMUL.FTZ R0, R0, c[0x0][0x2d0] ;  /* 0x0000b40000007a20 */ /* 0x000fea0000410000 */
[----:B------:R-:W-:Y:S01]  /*cae0*/  MUFU.EX2 R28, R4 ;  /* 0x00000004001c7308 */ /* 0x000fe20000000800 */
[----:B------:R-:W-:Y:S09]  /*caf0*/  FFMA.FTZ R110, R49, c[0x0][0x2d0], -R110 ;  /* 0x0000b400316e7a23 */ /* 0x000ff2000001086e */
[----:B------:R-:W1:Y:S10]  /*cb00*/  MUFU.EX2 R0, R0 ;  /* 0x0000000000007308 */ /* 0x000e740000000800 */
[----:B------:R-:W4:Y:S10]  /*cb10*/  MUFU.EX2 R45, R5 ;  /* 0x00000005002d7308 */ /* 0x000f340000000800 */
[----:B------:R-:W-:Y:S10]  /*cb20*/  MUFU.EX2 R37, R111 ;  /* 0x0000006f00257308 */ /* 0x000ff40000000800 */
[----:B------:R-:W1:Y:S10]  /*cb30*/  MUFU.EX2 R44, R108 ;  /* 0x0000006c002c7308 */ /* 0x000e740000000800 */
[----:B------:R-:W3:Y:S10]  /*cb40*/  MUFU.EX2 R151, R13 ;  /* 0x0000000d00977308 */ /* 0x000ef40000000800 */
[----:B------:R-:W-:Y:S01]  /*cb50*/  MUFU.EX2 R111, R144 ;  /* 0x00000090006f7308 */ /* 0x000fe20000000800 */
[C---:B-----5:R-:W-:Y:S01]  /*cb60*/  FMUL.FTZ R8, R2.reuse, R112 ;  /* 0x0000007002087220 */ /* 0x060fe20000410000 */
[----:B--2---:R-:W-:Y:S01]  /*cb70*/  F2FP.BF16.PACK_AB R129, R17, R140 ;  /* 0x0000008c1181723e */ /* 0x004fe200000010ff */
[----:B------:R-:W-:Y:S01]  /*cb80*/  FMUL.FTZ R9, R2, R113 ;  /* 0x0000007102097220 */ /* 0x000fe20000410000 */
[----:B------:R-:W-:Y:S01]  /*cb90*/  F2FP.BF16.PACK_AB R130, R149, R148 ;  /* 0x000000949582723e */ /* 0x000fe200000010ff */
[C---:B-1----:R-:W-:Y:S01]  /*cba0*/  FMUL.FTZ R10, R0.reuse, R114 ;  /* 0x00000072000a7220 */ /* 0x042fe20000410000 */
[----:B----4-:R-:W-:Y:S01]  /*cbb0*/  F2FP.BF16.PACK_AB R131, R45, R28 ;  /* 0x0000001c2d83723e */ /* 0x010fe200000010ff */
[----:B------:R-:W-:Y:S02]  /*cbc0*/  FMUL.FTZ R11, R0, R115 ;  /* 0x00000073000b7220 */ /* 0x000fe40000410000 */
[----:B------:R-:W1:Y:S01]  /*cbd0*/  LDSM.16.MT88.4 R112, [R186] ;  /* 0x00000000ba70783b */ /* 0x000e620000004200 */
[C---:B------:R-:W-:Y:S02]  /*cbe0*/  FMUL.FTZ R4, R2.reuse, R116 ;  /* 0x0000007402047220 */ /* 0x040fe40000410000 */
[----:B------:R-:W-:Y:S02]  /*cbf0*/  FMUL.FTZ R5, R2, R117 ;  /* 0x0000007502057220 */ /* 0x000fe40000410000 */
[C---:B------:R-:W-:Y:S02]  /*cc00*/  FMUL.FTZ R6, R0.reuse, R118 ;  /* 0x0000007600067220 */ /* 0x040fe40000410000 */
[----:B------:R-:W-:Y:S02]  /*cc10*/  FMUL.FTZ R7, R0, R119 ;  /* 0x0000007700077220 */ /* 0x000fe40000410000 */
[C---:B------:R-:W-:Y:S01]  /*cc20*/  FFMA.FTZ R12, R2.reuse, R225, R128 ;  /* 0x000000e1020c7223 */ /* 0x040fe20000010080 */
[C---:B------:R-:W-:Y:S01]  /*cc30*/  F2FP.BF16.PACK_AB R128, R141.reuse, R128 ;  /* 0x000000808d80723e */ /* 0x040fe200000010ff */
[----:B------:R-:W-:Y:S01]  /*cc40*/  LDSM.16.MT88.4 R116, [R186+0x800] ;  /* 0x00080000ba74783b */ /* 0x000fe20000004200 */
[----:B------:R-:W-:Y:S02]  /*cc50*/  FMUL.FTZ R68, R2, R68 ;  /* 0x0000004402447220 */ /* 0x000fe40000410000 */
[----:B------:R-:W-:Y:S01]  /*cc60*/  FADD.FTZ R25, R141, R12 ;  /* 0x0000000c8d197221 */ /* 0x000fe20000010000 */
[----:B------:R-:W-:Y:S01]  /*cc70*/  F2FP.BF16.PACK_AB R12, R44, R37 ;  /* 0x000000252c0c723e */ /* 0x000fe200000010ff */
[----:B------:R-:W-:Y:S01]  /*cc80*/  MUFU.EX2 R141, R21 ;  /* 0x00000015008d7308 */ /* 0x000fe20000000800 */
[C---:B---3--:R-:W-:Y:S05]  /*cc90*/  HMMA.16816.F32.BF16 R4, R128.reuse, R132, R4 ;  /* 0x000000848004723c */ /* 0x048fea0000041804 */
[----:B------:R-:W-:Y:S02]  /*cca0*/  FMUL.FTZ R69, R2, R69 ;  /* 0x0000004502457220 */ /* 0x000fe40000410000 */
[C---:B------:R-:W-:Y:S01]  /*ccb0*/  FMUL.FTZ R70, R0.reuse, R70 ;  /* 0x0000004600467220 */ /* 0x040fe20000410000 */
[C---:B------:R-:W-:Y:S04]  /*ccc0*/  HMMA.16816.F32.BF16 R8, R128.reuse, R134, R8 ;  /* 0x000000868008723c */ /* 0x040fe80000041808 */
[----:B------:R-:W-:Y:S02]  /*ccd0*/  FMUL.FTZ R71, R0, R71 ;  /* 0x0000004700477220 */ /* 0x000fe40000410000 */
[C---:B------:R-:W-:Y:S02]  /*cce0*/  FMUL.FTZ R72, R2.reuse, R72 ;  /* 0x0000004802487220 */ /* 0x040fe40000410000 */
[----:B------:R-:W-:Y:S04]  /*ccf0*/  FMUL.FTZ R73, R2, R73 ;  /* 0x0000004902497220 */ /* 0x000fe80000410000 */
[C---:B------:R-:W-:Y:S02]  /*cd00*/  FMUL.FTZ R74, R0.reuse, R74 ;  /* 0x0000004a004a7220 */ /* 0x040fe40000410000 */
[----:B------:R-:W-:Y:S01]  /*cd10*/  FMUL.FTZ R75, R0, R75 ;  /* 0x0000004b004b7220 */ /* 0x000fe20000410000 */
[C---:B-1----:R-:W-:Y:S03]  /*cd20*/  HMMA.16816.F32.BF16 R68, R128.reuse, R112, R68 ;  /* 0x000000708044723c */ /* 0x042fe60000041844 */
[C---:B------:R-:W-:Y:S02]  /*cd30*/  FMUL.FTZ R76, R2.reuse, R76 ;  /* 0x0000004c024c7220 */ /* 0x040fe40000410000 */
[----:B------:R-:W-:Y:S02]  /*cd40*/  FMUL.FTZ R77, R2, R77 ;  /* 0x0000004d024d7220 */ /* 0x000fe40000410000 */
[C---:B------:R-:W-:Y:S01]  /*cd50*/  FMUL.FTZ R78, R0.reuse, R78 ;  /* 0x0000004e004e7220 */ /* 0x040fe20000410000 */
[C---:B------:R-:W-:Y:S01]  /*cd60*/  HMMA.16816.F32.BF16 R72, R128.reuse, R114, R72 ;  /* 0x000000728048723c */ /* 0x040fe20000041848 */
[----:B------:R-:W1:Y:S03]  /*cd70*/  LDSM.16.MT88.4 R112, [R185] ;  /* 0x00000000b970783b */ /* 0x000e660000004200 */
[----:B------:R-:W-:Y:S02]  /*cd80*/  FMUL.FTZ R79, R0, R79 ;  /* 0x0000004f004f7220 */ /* 0x000fe40000410000 */
[C---:B------:R-:W-:Y:S02]  /*cd90*/  FMUL.FTZ R80, R2.reuse, R80 ;  /* 0x0000005002507220 */ /* 0x040fe40000410000 */
[----:B------:R-:W-:Y:S04]  /*cda0*/  FMUL.FTZ R81, R2, R81 ;  /* 0x0000005102517220 */ /* 0x000fe80000410000 */
[C---:B------:R-:W-:Y:S02]  /*cdb0*/  FMUL.FTZ R82, R0.reuse, R82 ;  /* 0x0000005200527220 */ /* 0x040fe40000410000 */
[----:B------:R-:W-:Y:S02]  /*cdc0*/  FMUL.FTZ R83, R0, R83 ;  /* 0x0000005300537220 */ /* 0x000fe40000410000 */
        /* <DEDUP_REMOVED lines=12> */
[C---:B------:R-:W-:Y:S01]  /*ce90*/  FMUL.FTZ R96, R2.reuse, R96 ;  /* 0x0000006002607220 */ /* 0x040fe20000410000 */
[C---:B-1----:R-:W-:Y:S03]  /*cea0*/  HMMA.16816.F32.BF16 R76, R128.reuse, R112, R76 ;  /* 0x00000070804c723c */ /* 0x042fe6000004184c */
[----:B------:R-:W-:Y:S02]  /*ceb0*/  FMUL.FTZ R97, R2, R97 ;  /* 0x0000006102617220 */ /* 0x000fe40000410000 */
[C---:B------:R-:W-:Y:S02]  /*cec0*/  FMUL.FTZ R98, R0.reuse, R98 ;  /* 0x0000006200627220 */ /* 0x040fe40000410000 */
[----:B------:R-:W-:Y:S01]  /*ced0*/  FMUL.FTZ R99, R0, R99 ;  /* 0x0000006300637220 */ /* 0x000fe20000410000 */
[C---:B------:R-:W-:Y:S01]  /*cee0*/  HMMA.16816.F32.BF16 R80, R128.reuse, R114, R80 ;  /* 0x000000728050723c */ /* 0x040fe20000041850 */
[----:B------:R-:W1:Y:S03]  /*cef0*/  LDSM.16.MT88.4 R112, [R189] ;  /* 0x00000000bd70783b */ /* 0x000e660000004200 */
        /* <DEDUP_REMOVED lines=16> */
[C---:B------:R-:W-:Y:S02]  /*d000*/  FMUL.FTZ R54, R0.reuse, R54 ;  /* 0x0000003600367220 */ /* 0x040fe40000410000 */
[C---:B------:R-:W-:Y:S01]  /*d010*/  FMUL.FTZ R55, R0.reuse, R55 ;  /* 0x0000003700377220 */ /* 0x040fe20000410000 */
[C---:B-1----:R-:W-:Y:S03]  /*d020*/  HMMA.16816.F32.BF16 R84, R128.reuse, R112, R84 ;  /* 0x000000708054723c */ /* 0x042fe60000041854 */
[C---:B------:R-:W-:Y:S02]  /*d030*/  FMUL.FTZ R58, R0.reuse, R58 ;  /* 0x0000003a003a7220 */ /* 0x040fe40000410000 */
[C---:B------:R-:W-:Y:S02]  /*d040*/  FMUL.FTZ R59, R0.reuse, R59 ;  /* 0x0000003b003b7220 */ /* 0x040fe40000410000 */
[C---:B------:R-:W-:Y:S01]  /*d050*/  FMUL.FTZ R62, R0.reuse, R62 ;  /* 0x0000003e003e7220 */ /* 0x040fe20000410000 */
[C---:B------:R-:W-:Y:S01]  /*d060*/  HMMA.16816.F32.BF16 R88, R128.reuse, R114, R88 ;  /* 0x000000728058723c */ /* 0x040fe20000041858 */
[----:B------:R-:W1:Y:S03]  /*d070*/  LDSM.16.MT88.4 R112, [R184+0x3000] ;  /* 0x00300000b870783b */ /* 0x000e660000004200 */
[C---:B------:R-:W-:Y:S02]  /*d080*/  FMUL.FTZ R63, R0.reuse, R63 ;  /* 0x0000003f003f7220 */ /* 0x040fe40000410000 */
[C---:B------:R-:W-:Y:S02]  /*d090*/  FMUL.FTZ R66, R0.reuse, R66 ;  /* 0x0000004200427220 */ /* 0x040fe40000410000 */
[----:B------:R-:W-:Y:S04]  /*d0a0*/  FMUL.FTZ R67, R0, R67 ;  /* 0x0000004300437220 */ /* 0x000fe80000410000 */
[--C-:B------:R-:W-:Y:S01]  /*d0b0*/  FFMA.FTZ R2, R14, c[0x0][0x2d0], -R136.reuse ;  /* 0x0000b4000e027a23 */ /* 0x100fe20000010888 */
[----:B------:R-:W-:Y:S03]  /*d0c0*/  F2FP.BF16.PACK_AB R14, R151, R150 ;  /* 0x00000096970e723e */ /* 0x000fe600000010ff */
[----:B------:R2:W-:Y:S02]  /*d0d0*/  MUFU.EX2 R36, R2 ;  /* 0x0000000200247308 */ /* 0x0005e40000000800 */
[--C-:B--2---:R-:W-:Y:S01]  /*d0e0*/  FFMA.FTZ R2, R15, c[0x0][0x2d0], -R136.reuse ;  /* 0x0000b4000f027a23 */ /* 0x104fe20000010888 */
[C---:B-1----:R-:W-:Y:S07]  /*d0f0*/  HMMA.16816.F32.BF16 R92, R128.reuse, R112, R92 ;  /* 0x00000070805c723c */ /* 0x042fee000004185c */
[----:B------:R1:W2:Y:S01]  /*d100*/  MUFU.EX2 R40, R2 ;  /* 0x0000000200287308 */ /* 0x0002a20000000800 */
[C---:B------:R-:W-:Y:S01]  /*d110*/  HMMA.16816.F32.BF16 R96, R128.reuse, R114, R96 ;  /* 0x000000728060723c */ /* 0x040fe20000041860 */
[----:B------:R-:W3:Y:S03]  /*d120*/  LDSM.16.MT88.4 R112, [R186+0x3000] ;  /* 0x00300000ba70783b */ /* 0x000ee60000004200 */
[----:B-1----:R-:W-:Y:S01]  /*d130*/  FFMA.FTZ R2, R18, c[0x0][0x2d0], -R136 ;  /* 0x0000b40012027a23 */ /* 0x002fe20000010888 */
[----:B--2---:R-:W-:Y:S04]  /*d140*/  F2FP.BF16.PACK_AB R13, R40, R36 ;  /* 0x00000024280d723e */ /* 0x004fe800000010ff */
[----:B------:R1:W-:Y:S01]  /*d150*/  MUFU.EX2 R135, R2 ;  /* 0x0000000200877308 */ /* 0x0003e20000000800 */
[C---:B---3--:R-:W-:Y:S03]  /*d160*/  HMMA.16816.F32.BF16 R100, R128.reuse, R112, R100 ;  /* 0x000000708064723c */ /* 0x048fe60000041864 */
[----:B-1----:R-:W-:Y:S05]  /*d170*/  FFMA.FTZ R2, R0, R226, R140 ;  /* 0x000000e200027223 */ /* 0x002fea000001008c */
[C---:B------:R-:W-:Y:S01]  /*d180*/  HMMA.16816.F32.BF16 R104, R128.reuse, R114, R104 ;  /* 0x000000728068723c */ /* 0x040fe20000041868 */
[----:B------:R-:W1:Y:S01]  /*d190*/  LDSM.16.MT88.4 R112, [R185+0x3000] ;  /* 0x00300000b970783b */ /* 0x000e620000004200 */
[----:B------:R-:W-:Y:S02]  /*d1a0*/  MUFU.EX2 R140, R29 ;  /* 0x0000001d008c7308 */ /* 0x000fe40000000800 */
[----:B------:R-:W-:Y:S02]  /*d1b0*/  FFMA.FTZ R0, R19, c[0x0][0x2d0], -R136 ;  /* 0x0000b40013007a23 */ /* 0x000fe40000010888 */
[----:B------:R-:W-:Y:S02]  /*d1c0*/  FADD.FTZ R24, R17, R2 ;  /* 0x0000000211187221 */ /* 0x000fe40000010000 */
[----:B------:R-:W-:Y:S01]  /*d1d0*/  FADD.FTZ R2, R148, R25 ;  /* 0x0000001994027221 */ /* 0x000fe20000010000 */
[----:B------:R-:W-:Y:S03]  /*d1e0*/  LDSM.16.MT88.4 R16, [R185+0x800] ;  /* 0x00080000b910783b */ /* 0x000fe60000004200 */
[----:B------:R2:W3:Y:S02]  /*d1f0*/  MUFU.EX2 R178, R0 ;  /* 0x0000000000b27308 */ /* 0x0004e40000000800 */
[--C-:B--2---:R-:W-:Y:S01]  /*d200*/  FFMA.FTZ R0, R22, c[0x0][0x2d0], -R136.reuse ;  /* 0x0000b40016007a23 */ /* 0x104fe20000010888 */
[----:B---3--:R-:W-:Y:S01]  /*d210*/  F2FP.BF16.PACK_AB R15, R178, R135 ;  /* 0x00000087b20f723e */ /* 0x008fe200000010ff */
[C---:B-1----:R-:W-:Y:S08]  /*d220*/  HMMA.16816.F32.BF16 R52, R128.reuse, R112, R52 ;  /* 0x000000708034723c */ /* 0x042ff00000041834 */
[C---:B------:R-:W-:Y:S01]  /*d230*/  HMMA.16816.F32.BF16 R56, R128.reuse, R114, R56 ;  /* 0x000000728038723c */ /* 0x040fe20000041838 */
[----:B------:R-:W1:Y:S07]  /*d240*/  LDSM.16.MT88.4 R112, [R187+0x3000] ;  /* 0x00300000bb70783b */ /* 0x000e6e0000004200 */
[C---:B-1----:R-:W-:Y:S08]  /*d250*/  HMMA.16816.F32.BF16 R60, R128.reuse, R112, R60 ;  /* 0x00000070803c723c */ /* 0x042ff0000004183c */
[----:B------:R-:W-:Y:S01]  /*d260*/  HMMA.16816.F32.BF16 R64, R128, R114, R64 ;  /* 0x000000728040723c */ /* 0x000fe20000041840 */
[----:B------:R-:W1:Y:S01]  /*d270*/  LDSM.16.MT88.4 R112, [R184+0x800] ;  /* 0x00080000b870783b */ /* 0x000e620000004200 */
[----:B------:R-:W-:Y:S10]  /*d280*/  MUFU.EX2 R129, R143 ;  /* 0x0000008f00817308 */ /* 0x000ff40000000800 */
[----:B------:R-:W-:Y:S10]  /*d290*/  MUFU.EX2 R130, R142 ;  /* 0x0000008e00827308 */ /* 0x000ff40000000800 */
[----:B------:R-:W-:Y:S10]  /*d2a0*/  MUFU.EX2 R128, R41 ;  /* 0x0000002900807308 */ /* 0x000ff40000000800 */
[----:B------:R-:W-:Y:S01]  /*d2b0*/  MUFU.EX2 R41, R147 ;  /* 0x0000009300297308 */ /* 0x000fe20000000800 */
[C---:B-1----:R-:W-:Y:S08]  /*d2c0*/  HMMA.16816.F32.BF16 R4, R12.reuse, R112, R4 ;  /* 0x000000700c04723c */ /* 0x042ff00000041804 */
[C---:B------:R-:W-:Y:S01]  /*d2d0*/  HMMA.16816.F32.BF16 R8, R12.reuse, R114, R8 ;  /* 0x000000720c08723c */ /* 0x040fe20000041808 */
[----:B------:R-:W1:Y:S07]  /*d2e0*/  LDSM.16.MT88.4 R112, [R187+0x800] ;  /* 0x00080000bb70783b */ /* 0x000e6e0000004200 */
[C---:B------:R-:W-:Y:S01]  /*d2f0*/  HMMA.16816.F32.BF16 R68, R12.reuse, R116, R68 ;  /* 0x000000740c44723c */ /* 0x040fe20000041844 */
[----:B------:R2:W-:Y:S07]  /*d300*/  MUFU.EX2 R117, R0 ;  /* 0x0000000000757308 */ /* 0x0005ee0000000800 */
[C---:B------:R-:W-:Y:S03]  /*d310*/  HMMA.16816.F32.BF16 R72, R12.reuse, R118, R72 ;  /* 0x000000760c48723c */ /* 0x040fe60000041848 */
[----:B------:R-:W-:Y:S05]  /*d320*/  MUFU.EX2 R116, R138 ;  /* 0x0000008a00747308 */ /* 0x000fea0000000800 */
[C---:B------:R-:W-:Y:S05]  /*d330*/  HMMA.16816.F32.BF16 R76, R12.reuse, R16, R76 ;  /* 0x000000100c4c723c */ /* 0x040fea000004184c */
[----:B------:R-:W3:Y:S03]  /*d340*/  MUFU.EX2 R118, R137 ;  /* 0x0000008900767308 */ /* 0x000ee60000000800 */
[C---:B------:R-:W-:Y:S01]  /*d350*/  HMMA.16816.F32.BF16 R80, R12.reuse, R18, R80 ;  /* 0x000000120c50723c */ /* 0x040fe20000041850 */
[----:B------:R-:W4:Y:S03]  /*d360*/  LDSM.16.MT88.4 R16, [R184+0x3800] ;  /* 0x00380000b810783b */ /* 0x000f260000004200 */
[--C-:B--2---:R-:W-:Y:S03]  /*d370*/  FFMA.FTZ R0, R23, c[0x0][0x2d0], -R136.reuse ;  /* 0x0000b40017007a23 */ /* 0x104fe60000010888 */
[----:B------:R-:W-:Y:S01]  /*d380*/  MUFU.EX2 R138, R32 ;  /* 0x00000020008a7308 */ /* 0x000fe20000000800 */
[C---:B-1----:R-:W-:Y:S01]  /*d390*/  HMMA.16816.F32.BF16 R84, R12.reuse, R112, R84 ;  /* 0x000000700c54723c */ /* 0x042fe20000041854 */
[----:B------:R-:W-:Y:S07]  /*d3a0*/  LDSM.16.MT88.4 R20, [R186+0x1000] ;  /* 0x00100000ba14783b */ /* 0x000fee0000004200 */
[C---:B------:R-:W-:Y:S01]  /*d3b0*/  HMMA.16816.F32.BF16 R88, R12.reuse, R114, R88 ;  /* 0x000000720c58723c */ /* 0x040fe20000041858 */
[----:B------:R-:W1:Y:S01]  /*d3c0*/  LDSM.16.MT88.4 R112, [R186+0x3800] ;  /* 0x00380000ba70783b */ /* 0x000e620000004200 */
[----:B------:R2:W5:Y:S10]  /*d3d0*/  MUFU.EX2 R119, R0 ;  /* 0x0000000000777308 */ /* 0x0005740000000800 */
[----:B------:R-:W-:Y:S01]  /*d3e0*/  MUFU.EX2 R137, R33 ;  /* 0x0000002100897308 */ /* 0x000fe20000000800 */
[C---:B----4-:R-:W-:Y:S03]  /*d3f0*/  HMMA.16816.F32.BF16 R92, R12.reuse, R16, R92 ;  /* 0x000000100c5c723c */ /* 0x050fe6000004185c */
[--C-:B--2---:R-:W-:Y:S06]  /*d400*/  FFMA.FTZ R0, R26, c[0x0][0x2d0], -R136.reuse ;  /* 0x0000b4001a007a23 */ /* 0x104fec0000010888 */
[----:B------:R2:W-:Y:S01]  /*d410*/  MUFU.EX2 R177, R0 ;  /* 0x0000000000b17308 */ /* 0x0005e20000000800 */
[C---:B------:R-:W-:Y:S01]  /*d420*/  HMMA.16816.F32.BF16 R96, R12.reuse, R18, R96 ;  /* 0x000000120c60723c */ /* 0x040fe20000041860 */
[----:B------:R-:W4:Y:S07]  /*d430*/  LDSM.16.MT88.4 R16, [R185+0x3800] ;  /* 0x00380000b910783b */ /* 0x000f2e0000004200 */
[C---:B-1----:R-:W-:Y:S08]  /*d440*/  HMMA.16816.F32.BF16 R100, R12.reuse, R112, R100 ;  /* 0x000000700c64723c */ /* 0x042ff00000041864 */
[C---:B------:R-:W-:Y:S01]  /*d450*/  HMMA.16816.F32.BF16 R104, R12.reuse, R114, R104 ;  /* 0x000000720c68723c */ /* 0x040fe20000041868 */
[----:B------:R-:W1:Y:S03]  /*d460*/  LDSM.16.MT88.4 R112, [R187+0x3800] ;  /* 0x00380000bb70783b */ /* 0x000e660000004200 */
[----:B--2---:R-:W-:Y:S04]  /*d470*/  FFMA.FTZ R0, R27, c[0x0][0x2d0], -R136 ;  /* 0x0000b4001b007a23 */ /* 0x004fe80000010888 */
[----:B------:R2:W1:Y:S01]  /*d480*/  MUFU.EX2 R176, R0 ;  /* 0x0000000000b07308 */ /* 0x0004620000000800 */
[C---:B----4-:R-:W-:Y:S08]  /*d490*/  HMMA.16816.F32.BF16 R52, R12.reuse, R16, R52 ;  /* 0x000000100c34723c */ /* 0x050ff00000041834 */
[C---:B------:R-:W-:Y:S01]  /*d4a0*/  HMMA.16816.F32.BF16 R56, R12.reuse, R18, R56 ;  /* 0x000000120c38723c */ /* 0x040fe20000041838 */
[----:B------:R-:W4:Y:S03]  /*d4b0*/  LDSM.16.MT88.4 R16, [R184+0x1000] ;  /* 0x00100000b810783b */ /* 0x000f260000004200 */
[----:B--2---:R-:W-:Y:S02]  /*d4c0*/  FADD.FTZ R0, R28, R24 ;  /* 0x000000181c007221 */ /* 0x004fe40000010000 */
[----:B------:R-:W-:Y:S02]  /*d4d0*/  FADD.FTZ R28, R149, R2 ;  /* 0x00000002951c7221 */ /* 0x000fe40000010000 */
[----:B------:R-:W-:Y:S01]  /*d4e0*/  FADD.FTZ R2, R45, R0 ;  /* 0x000000002d027221 */ /* 0x000fe20000010000 */
[C---:B-1----:R-:W-:Y:S01]  /*d4f0*/  HMMA.16816.F32.BF16 R60, R12.reuse, R112, R60 ;  /* 0x000000700c3c723c */ /* 0x042fe2000004183c */
[----:B------:R-:W1:Y:S02]  /*d500*/  LDSM.16.MT88.4 R24, [R185+0x1000] ;  /* 0x00100000b918783b */ /* 0x000e640000004200 */
[----:B------:R-:W-:Y:S02]  /*d510*/  FFMA.FTZ R0, R30, c[0x0][0x2d0], -R136 ;  /* 0x0000b4001e007a23 */ /* 0x000fe40000010888 */
[----:B------:R-:W-:Y:S02]  /*d520*/  FADD.FTZ R28, R37, R28 ;  /* 0x0000001c251c7221 */ /* 0x000fe40000010000 */
[----:B------:R2:W-:Y:S01]  /*d530*/  MUFU.EX2 R134, R0 ;  /* 0x0000000000867308 */ /* 0x0005e20000000800 */
[----:B------:R-:W-:Y:S01]  /*d540*/  HMMA.16816.F32.BF16 R64, R12, R114, R64 ;  /* 0x000000720c40723c */ /* 0x000fe20000041840 */
[----:B------:R-:W-:Y:S03]  /*d550*/  LDSM.16.MT88.4 R112, [R184+0x2800] ;  /* 0x00280000b870783b */ /* 0x000fe60000004200 */
[----:B------:R-:W-:Y:S02]  /*d560*/  FADD.FTZ R32, R44, R28 ;  /* 0x0000001c2c207221 */ /* 0x000fe40000010000 */
[----:B------:R-:W-:Y:S01]  /*d570*/  FADD.FTZ R2, R36, R2 ;  /* 0x0000000224027221 */ /* 0x000fe20000010000 */
[----:B---3--:R-:W-:Y:S01]  /*d580*/  F2FP.BF16.PACK_AB R12, R118, R116 ;  /* 0x00000074760c723e */ /* 0x008fe200000010ff */
[----:B------:R-:W-:Y:S01]  /*d590*/  FFMA.FTZ R36, R47, c[0x0][0x2d0], -R136 ;  /* 0x0000b4002f247a23 */ /* 0x000fe20000010888 */
[----:B------:R-:W-:Y:S01]  /*d5a0*/  F2FP.BF16.PACK_AB R14, R179, R141 ;  /* 0x0000008db30e723e */ /* 0x000fe200000010ff */
[----:B------:R3:W-:Y:S02]  /*d5b0*/  MUFU.EX2 R44, R110 ;  /* 0x0000006e002c7308 */ /* 0x0007e40000000800 */
[----:B-----5:R-:W-:Y:S01]  /*d5c0*/  F2FP.BF16.PACK_AB R13, R119, R117 ;  /* 0x00000075770d723e */ /* 0x020fe200000010ff */
[----:B------:R-:W-:Y:S01]  /*d5d0*/  FADD.FTZ R33, R40, R2 ;  /* 0x0000000228217221 */ /* 0x000fe20000010000 */
[----:B------:R-:W-:Y:S01]  /*d5e0*/  F2FP.BF16.PACK_AB R15, R176, R177 ;  /* 0x000000b1b00f723e */ /* 0x000fe200000010ff */
[--C-:B------:R-:W-:Y:S02]  /*d5f0*/  FFMA.FTZ R2, R46, c[0x0][0x2d0], -R136.reuse ;  /* 0x0000b4002e027a23 */ /* 0x100fe40000010888 */
[--C-:B------:R-:W-:Y:S03]  /*d600*/  FFMA.FTZ R37, R50, c[0x0][0x2d0], -R136.reuse ;  /* 0x0000b40032257a23 */ /* 0x100fe60000010888 */
[----:B------:R-:W-:Y:S01]  /*d610*/  MUFU.EX2 R40, R2 ;  /* 0x0000000200287308 */ /* 0x000fe20000000800 */
[--C-:B--2---:R-:W-:Y:S01]  /*d620*/  FFMA.FTZ R0, R31, c[0x0][0x2d0], -R136.reuse ;  /* 0x0000b4001f007a23 */ /* 0x104fe20000010888 */
[C---:B----4-:R-:W-:Y:S01]  /*d630*/  HMMA.16816.F32.BF16 R4, R12.reuse, R16, R4 ;  /* 0x000000100c04723c */ /* 0x050fe20000041804 */
[----:B------:R-:W-:Y:S07]  /*d640*/  LDSM.16.MT88.4 R28, [R185+0x1800] ;  /* 0x00180000b91c783b */ /* 0x000fee0000004200 */
[----:B------:R2:W4:Y:S01]  /*d650*/  MUFU.EX2 R133, R0 ;  /* 0x0000000000857308 */ /* 0x0005220000000800 */
[C---:B------:R-:W-:Y:S01]  /*d660*/  HMMA.16816.F32.BF16 R8, R12.reuse, R18, R8 ;  /* 0x000000120c08723c */ /* 0x040fe20000041808 */
[----:B------:R-:W5:Y:S02]  /*d670*/  LDSM.16.MT88.4 R16, [R187+0x1000] ;  /* 0x00100000bb10783b */ /* 0x000f640000004200 */
[----:B---3--:R-:W-:Y:S05]  /*d680*/  MOV R110, R109 ;  /* 0x0000006d006e7202 */ /* 0x008fea0000000f00 */
[C---:B------:R-:W-:Y:S01]  /*d690*/  HMMA.16816.F32.BF16 R68, R12.reuse, R20, R68 ;  /* 0x000000140c44723c */ /* 0x040fe20000041844 */
[----:B------:R-:W-:Y:S07]  /*d6a0*/  MUFU.EX2 R36, R36 ;  /* 0x0000002400247308 */ /* 0x000fee0000000800 */
[C---:B------:R-:W-:Y:S01]  /*d6b0*/  HMMA.16816.F32.BF16 R72, R12.reuse, R22, R72 ;  /* 0x000000160c48723c */ /* 0x040fe20000041848 */
[----:B------:R-:W3:Y:S02]  /*d6c0*/  LDSM.16.MT88.4 R20, [R184+0x4000] ;  /* 0x00400000b814783b */ /* 0x000ee40000004200 */
[----:B------:R-:W-:Y:S01]  /*d6d0*/  MUFU.EX2 R37, R37 ;  /* 0x0000002500257308 */ /* 0x000fe20000000800 */
[--C-:B--2---:R-:W-:Y:S04]  /*d6e0*/  FFMA.FTZ R0, R34, c[0x0][0x2d0], -R136.reuse ;  /* 0x0000b40022007a23 */ /* 0x104fe80000010888 */
[C---:B-1----:R-:W-:Y:S05]  /*d6f0*/  HMMA.16816.F32.BF16 R76, R12.reuse, R24, R76 ;  /* 0x000000180c4c723c */ /* 0x042fea000004184c */
[----:B------:R1:W-:Y:S03]  /*d700*/  MUFU.EX2 R132, R0 ;  /* 0x0000000000847308 */ /* 0x0003e60000000800 */
[C---:B------:R-:W-:Y:S01]  /*d710*/  HMMA.16816.F32.BF16 R80, R12.reuse, R26, R80 ;  /* 0x0000001a0c50723c */ /* 0x040fe20000041850 */
[----:B------:R-:W2:Y:S07]  /*d720*/  LDSM.16.MT88.4 R24, [R186+0x4000] ;  /* 0x00400000ba18783b */ /* 0x000eae0000004200 */
[C---:B-----5:R-:W-:Y:S08]  /*d730*/  HMMA.16816.F32.BF16 R84, R12.reuse, R16, R84 ;  /* 0x000000100c54723c */ /* 0x060ff00000041854 */
[C---:B------:R-:W-:Y:S01]  /*d740*/  HMMA.16816.F32.BF16 R88, R12.reuse, R18, R88 ;  /* 0x000000120c58723c */ /* 0x040fe20000041858 */
[----:B------:R-:W5:Y:S03]  /*d750*/  LDSM.16.MT88.4 R16, [R185+0x4000] ;  /* 0x00400000b910783b */ /* 0x000f660000004200 */
[--C-:B-1----:R-:W-:Y:S04]  /*d760*/  FFMA.FTZ R0, R35, c[0x0][0x2d0], -R136.reuse ;  /* 0x0000b40023007a23 */ /* 0x102fe80000010888 */
[C---:B---3--:R-:W-:Y:S01]  /*d770*/  HMMA.16816.F32.BF16 R92, R12.reuse, R20, R92 ;  /* 0x000000140c5c723c */ /* 0x048fe2000004185c */
[----:B------:R1:W3:Y:S07]  /*d780*/  MUFU.EX2 R131, R0 ;  /* 0x0000000000837308 */ /* 0x0002ee0000000800 */
[C---:B------:R-:W-:Y:S01]  /*d790*/  HMMA.16816.F32.BF16 R96, R12.reuse, R22, R96 ;  /* 0x000000160c60723c */ /* 0x040fe20000041860 */
[----:B------:R-:W3:Y:S07]  /*d7a0*/  LDSM.16.MT88.4 R20, [R187+0x4000] ;  /* 0x00400000bb14783b */ /* 0x000eee0000004200 */
[C---:B--2---:R-:W-:Y:S08]  /*d7b0*/  HMMA.16816.F32.BF16 R100, R12.reuse, R24, R100 ;  /* 0x000000180c64723c */ /* 0x044ff00000041864 */
[C---:B------:R-:W-:Y:S01]  /*d7c0*/  HMMA.16816.F32.BF16 R104, R12.reuse, R26, R104 ;  /* 0x0000001a0c68723c */ /* 0x040fe20000041868 */
[----:B------:R-:W2:Y:S03]  /*d7d0*/  LDSM.16.MT88.4 R24, [R184+0x1800] ;  /* 0x00180000b818783b */ /* 0x000ea60000004200 */
[----:B-1----:R-:W-:Y:S02]  /*d7e0*/  FFMA.FTZ R0, R38, c[0x0][0x2d0], -R136 ;  /* 0x0000b40026007a23 */ /* 0x002fe40000010888 */
[----:B------:R-:W-:Y:S02]  /*d7f0*/  FADD.FTZ R38, R135, R33 ;  /* 0x0000002187267221 */ /* 0x000fe40000010000 */
[----:B------:R1:W1:Y:S01]  /*d800*/  MUFU.EX2 R108, R0 ;  /* 0x00000000006c7308 */ /* 0x0002620000000800 */
[C---:B-----5:R-:W-:Y:S03]  /*d810*/  HMMA.16816.F32.BF16 R52, R12.reuse, R16, R52 ;  /* 0x000000100c34723c */ /* 0x060fe60000041834 */
[----:B------:R-:W-:Y:S04]  /*d820*/  FADD.FTZ R2, R178, R38 ;  /* 0x00000026b2027221 */ /* 0x000fe80000010000 */
[----:B------:R-:W-:Y:S01]  /*d830*/  FADD.FTZ R2, R117, R2 ;  /* 0x0000000275027221 */ /* 0x000fe20000010000 */
[C---:B------:R-:W-:Y:S01]  /*d840*/  HMMA.16816.F32.BF16 R56, R12.reuse, R18, R56 ;  /* 0x000000120c38723c */ /* 0x040fe20000041838 */
[----:B------:R-:W5:Y:S03]  /*d850*/  LDSM.16.MT88.4 R16, [R186+0x1800] ;  /* 0x00180000ba10783b */ /* 0x000f660000004200 */
[----:B------:R-:W-:Y:S04]  /*d860*/  FADD.FTZ R2, R119, R2 ;  /* 0x0000000277027221 */ /* 0x000fe80000010000 */
[C---:B---3--:R-:W-:Y:S04]  /*d870*/  HMMA.16816.F32.BF16 R60, R12.reuse, R20, R60 ;  /* 0x000000140c3c723c */ /* 0x048fe8000004183c */
[----:B------:R-:W-:Y:S02]  /*d880*/  FADD.FTZ R2, R177, R2 ;  /* 0x00000002b1027221 */ /* 0x000fe40000010000 */
[--C-:B-1----:R-:W-:Y:S02]  /*d890*/  FFMA.FTZ R0, R39, c[0x0][0x2d0], -R136.reuse ;  /* 0x0000b40027007a23 */ /* 0x102fe40000010888 */
[----:B------:R-:W-:Y:S01]  /*d8a0*/  HMMA.16816.F32.BF16 R64, R12, R22, R64 ;  /* 0x000000160c40723c */ /* 0x000fe20000041840 */
[----:B------:R-:W1:Y:S01]  /*d8b0*/  LDSM.16.MT88.4 R20, [R187+0x1800] ;  /* 0x00180000bb14783b */ /* 0x000e620000004200 */
[----:B------:R3:W1:Y:S02]  /*d8c0*/  MUFU.EX2 R49, R0 ;  /* 0x0000000000317308 */ /* 0x0006640000000800 */
[----:B------:R-:W-:Y:S02]  /*d8d0*/  FFMA.FTZ R39, R51, c[0x0][0x2d0], -R136 ;  /* 0x0000b40033277a23 */ /* 0x000fe40000010888 */
[----:B------:R-:W-:Y:S01]  /*d8e0*/  FADD.FTZ R2, R176, R2 ;  /* 0x00000002b0027221 */ /* 0x000fe20000010000 */
[----:B------:R-:W-:Y:S02]  /*d8f0*/  F2FP.BF16.PACK_AB R12, R140, R139 ;  /* 0x0000008b8c0c723e */ /* 0x000fe400000010ff */
[----:B------:R-:W-:Y:S03]  /*d900*/  F2FP.BF16.PACK_AB R14, R137, R138 ;  /* 0x0000008a890e723e */ /* 0x000fe600000010ff */
[----:B----4-:R-:W-:Y:S01]  /*d910*/  F2FP.BF16.PACK_AB R13, R133, R134 ;  /* 0x00000086850d723e */ /* 0x010fe200000010ff */
[----:B------:R-:W-:Y:S01]  /*d920*/  MUFU.EX2 R39, R39 ;  /* 0x0000002700277308 */ /* 0x000fe20000000800 */
[----:B------:R-:W-:Y:S01]  /*d930*/  F2FP.BF16.PACK_AB R15, R131, R132 ;  /* 0x00000084830f723e */ /* 0x000fe200000010ff */
[----:B------:R-:W-:Y:S04]  /*d940*/  FADD.FTZ R2, R134, R2 ;  /* 0x0000000286027221 */ /* 0x000fe80000010000 */
[----:B------:R-:W-:Y:S02]  /*d950*/  FADD.FTZ R2, R133, R2 ;  /* 0x0000000285027221 */ /* 0x000fe40000010000 */
[C---:B--2---:R-:W-:Y:S03]  /*d960*/  HMMA.16816.F32.BF16 R4, R12.reuse, R24, R4 ;  /* 0x000000180c04723c */ /* 0x044fe60000041804 */
[----:B------:R-:W-:Y:S02]  /*d970*/  FADD.FTZ R2, R132, R2 ;  /* 0x0000000284027221 */ /* 0x000fe40000010000 */
[----:B---3--:R-:W-:Y:S03]  /*d980*/  FFMA.FTZ R0, R42, c[0x0][0x2d0], -R136 ;  /* 0x0000b4002a007a23 */ /* 0x008fe60000010888 */
[C---:B------:R-:W-:Y:S01]  /*d990*/  HMMA.16816.F32.BF16 R8, R12.reuse, R26, R8 ;  /* 0x0000001a0c08723c */ /* 0x040fe20000041808 */
[----:B------:R-:W2:Y:S01]  /*d9a0*/  LDSM.16.MT88.4 R24, [R184+0x4800] ;  /* 0x00480000b818783b */ /* 0x000ea20000004200 */
[----:B------:R3:W4:Y:S02]  /*d9b0*/  MUFU.EX2 R48, R0 ;  /* 0x0000000000307308 */ /* 0x0007240000000800 */
[----:B------:R-:W-:Y:S04]  /*d9c0*/  FADD.FTZ R2, R131, R2 ;  /* 0x0000000283027221 */ /* 0x000fe80000010000 */
[C---:B-----5:R-:W-:Y:S04]  /*d9d0*/  HMMA.16816.F32.BF16 R68, R12.reuse, R16, R68 ;  /* 0x000000100c44723c */ /* 0x060fe80000041844 */
[----:B------:R-:W-:Y:S01]  /*d9e0*/  MUFU.EX2 R42, R146 ;  /* 0x00000092002a7308 */ /* 0x000fe20000000800 */
[----:B------:R-:W-:Y:S03]  /*d9f0*/  FADD.FTZ R2, R108, R2 ;  /* 0x000000026c027221 */ /* 0x000fe60000010000 */
[C---:B------:R-:W-:Y:S01]  /*da00*/  HMMA.16816.F32.BF16 R72, R12.reuse, R18, R72 ;  /* 0x000000120c48723c */ /* 0x040fe20000041848 */
[----:B------:R-:W5:Y:S03]  /*da10*/  LDSM.16.MT88.4 R16, [R186+0x4800] ;  /* 0x00480000ba10783b */ /* 0x000f660000004200 */
[----:B-1----:R-:W-:Y:S04]  /*da20*/  FADD.FTZ R2, R49, R2 ;  /* 0x0000000231027221 */ /* 0x002fe80000010000 */
[C---:B------:R-:W-:Y:S04]  /*da30*/  HMMA.16816.F32.BF16 R76, R12.reuse, R28, R76 ;  /* 0x0000001c0c4c723c */ /* 0x040fe8000004184c */
[----:B---3--:R-:W-:Y:S02]  /*da40*/  FFMA.FTZ R0, R43, c[0x0][0x2d0], -R136 ;  /* 0x0000b4002b007a23 */ /* 0x008fe40000010888 */
[----:B------:R-:W-:Y:S01]  /*da50*/  MUFU.EX2 R43, R145 ;  /* 0x00000091002b7308 */ /* 0x000fe20000000800 */
[----:B----4-:R-:W-:Y:S01]  /*da60*/  FADD.FTZ R2, R48, R2 ;  /* 0x0000000230027221 */ /* 0x010fe20000010000 */
[C---:B------:R-:W-:Y:S01]  /*da70*/  HMMA.16816.F32.BF16 R80, R12.reuse, R30, R80 ;  /* 0x0000001e0c50723c */ /* 0x040fe20000041850 */
[----:B------:R-:W1:Y:S07]  /*da80*/  LDSM.16.MT88.4 R28, [R185+0x4800] ;  /* 0x00480000b91c783b */ /* 0x000e6e0000004200 */
[C---:B------:R-:W-:Y:S01]  /*da90*/  HMMA.16816.F32.BF16 R84, R12.reuse, R20, R84 ;  /* 0x000000140c54723c */ /* 0x040fe20000041854 */
[----:B------:R3:W4:Y:S07]  /*daa0*/  MUFU.EX2 R45, R0 ;  /* 0x00000000002d7308 */ /* 0x00072e0000000800 */
[C---:B------:R-:W-:Y:S01]  /*dab0*/  HMMA.16816.F32.BF16 R88, R12.reuse, R22, R88 ;  /* 0x000000160c58723c */ /* 0x040fe20000041858 */
[----:B------:R-:W4:Y:S07]  /*dac0*/  LDSM.16.MT88.4 R20, [R187+0x4800] ;  /* 0x00480000bb14783b */ /* 0x000f2e0000004200 */
[C---:B--2---:R-:W-:Y:S08]  /*dad0*/  HMMA.16816.F32.BF16 R92, R12.reuse, R24, R92 ;  /* 0x000000180c5c723c */ /* 0x044ff0000004185c */
[C---:B------:R-:W-:Y:S01]  /*dae0*/  HMMA.16816.F32.BF16 R96, R12.reuse, R26, R96 ;  /* 0x0000001a0c60723c */ /* 0x040fe20000041860 */
[----:B------:R-:W-:Y:S03]  /*daf0*/  LDSM.16.MT88.4 R24, [R186+0x2000] ;  /* 0x00200000ba18783b */ /* 0x000fe60000004200 */
[----:B---3--:R-:W-:Y:S04]  /*db00*/  FADD.FTZ R0, R150, R32 ;  /* 0x0000002096007221 */ /* 0x008fe80000010000 */
[C---:B-----5:R-:W-:Y:S01]  /*db10*/  HMMA.16816.F32.BF16 R100, R12.reuse, R16, R100 ;  /* 0x000000100c64723c */ /* 0x060fe20000041864 */
[----:B------:R-:W-:Y:S03]  /*db20*/  LDSM.16.MT88.4 R32, [R187+0x2000] ;  /* 0x00200000bb20783b */ /* 0x000fe60000004200 */
[----:B------:R-:W-:Y:S04]  /*db30*/  FADD.FTZ R0, R151, R0 ;  /* 0x0000000097007221 */ /* 0x000fe80000010000 */
[C---:B------:R-:W-:Y:S01]  /*db40*/  HMMA.16816.F32.BF16 R104, R12.reuse, R18, R104 ;  /* 0x000000120c68723c */ /* 0x040fe20000041868 */
[----:B------:R-:W2:Y:S03]  /*db50*/  LDSM.16.MT88.4 R16, [R184+0x2000] ;  /* 0x00200000b810783b */ /* 0x000ea60000004200 */
[----:B------:R-:W-:Y:S04]  /*db60*/  FADD.FTZ R0, R116, R0 ;  /* 0x0000000074007221 */ /* 0x000fe80000010000 */
        /* <DEDUP_REMOVED lines=17> */
[C---:B--2---:R-:W-:Y:S03]  /*dc80*/  HMMA.16816.F32.BF16 R4, R12.reuse, R16, R4 ;  /* 0x000000100c04723c */ /* 0x044fe60000041804 */
[----:B------:R-:W-:Y:S01]  /*dc90*/  FADD.FTZ R0, R111, R0 ;  /* 0x000000006f007221 */ /* 0x000fe20000010000 */
[----:B------:R-:W-:Y:S03]  /*dca0*/  MOV R111, R3 ;  /* 0x00000003006f7202 */ /* 0x000fe60000000f00 */
[----:B------:R-:W-:Y:S01]  /*dcb0*/  FADD.FTZ R0, R129, R0 ;  /* 0x0000000081007221 */ /* 0x000fe20000010000 */
[C---:B------:R-:W-:Y:S01]  /*dcc0*/  HMMA.16816.F32.BF16 R8, R12.reuse, R18, R8 ;  /* 0x000000120c08723c */ /* 0x040fe20000041808 */
[----:B------:R-:W2:Y:S03]  /*dcd0*/  LDSM.16.MT88.4 R16, [R184+0x5000] ;  /* 0x00500000b810783b */ /* 0x000ea60000004200 */
[----:B------:R-:W-:Y:S04]  /*dce0*/  FADD.FTZ R0, R130, R0 ;  /* 0x0000000082007221 */ /* 0x000fe80000010000 */
[C---:B------:R-:W-:Y:S04]  /*dcf0*/  HMMA.16816.F32.BF16 R68, R12.reuse, R24, R68 ;  /* 0x000000180c44723c */ /* 0x040fe80000041844 */
[----:B------:R-:W-:Y:S04]  /*dd00*/  FADD.FTZ R0, R128, R0 ;  /* 0x0000000080007221 */ /* 0x000fe80000010000 */
[C---:B------:R-:W-:Y:S01]  /*dd10*/  HMMA.16816.F32.BF16 R72, R12.reuse, R26, R72 ;  /* 0x0000001a0c48723c */ /* 0x040fe20000041848 */
[----:B------:R-:W3:Y:S07]  /*dd20*/  LDSM.16.MT88.4 R24, [R185+0x5000] ;  /* 0x00500000b918783b */ /* 0x000eee0000004200 */
[C---:B-1----:R-:W-:Y:S08]  /*dd30*/  HMMA.16816.F32.BF16 R76, R12.reuse, R28, R76 ;  /* 0x0000001c0c4c723c */ /* 0x042ff0000004184c */
[C---:B------:R-:W-:Y:S01]  /*dd40*/  HMMA.16816.F32.BF16 R80, R12.reuse, R30, R80 ;  /* 0x0000001e0c50723c */ /* 0x040fe20000041850 */
[----:B------:R-:W1:Y:S07]  /*dd50*/  LDSM.16.MT88.4 R28, [R187+0x5000] ;  /* 0x00500000bb1c783b */ /* 0x000e6e0000004200 */
[C---:B------:R-:W-:Y:S08]  /*dd60*/  HMMA.16816.F32.BF16 R84, R12.reuse, R32, R84 ;  /* 0x000000200c54723c */ /* 0x040ff00000041854 */
[C---:B------:R-:W-:Y:S01]  /*dd70*/  HMMA.16816.F32.BF16 R88, R12.reuse, R34, R88 ;  /* 0x000000220c58723c */ /* 0x040fe20000041858 */
[----:B------:R-:W-:Y:S07]  /*dd80*/  LDSM.16.MT88.4 R32, [R184+0x5800] ;  /* 0x00580000b820783b */ /* 0x000fee0000004200 */
[C---:B--2---:R-:W-:Y:S08]  /*dd90*/  HMMA.16816.F32.BF16 R92, R12.reuse, R16, R92 ;  /* 0x000000100c5c723c */ /* 0x044ff0000004185c */
[C---:B------:R-:W-:Y:S01]  /*dda0*/  HMMA.16816.F32.BF16 R96, R12.reuse, R18, R96 ;  /* 0x000000120c60723c */ /* 0x040fe20000041860 */
[----:B------:R-:W2:Y:S07]  /*ddb0*/  LDSM.16.MT88.4 R16, [R186+0x2800] ;  /* 0x00280000ba10783b */ /* 0x000eae0000004200 */
[C---:B------:R-:W-:Y:S08]  /*ddc0*/  HMMA.16816.F32.BF16 R100, R12.reuse, R20, R100 ;  /* 0x000000140c64723c */ /* 0x040ff00000041864 */
[C---:B------:R-:W-:Y:S01]  /*ddd0*/  HMMA.16816.F32.BF16 R104, R12.reuse, R22, R104 ;  /* 0x000000160c68723c */ /* 0x040fe20000041868 */
[----:B------:R-:W4:Y:S07]  /*dde0*/  LDSM.16.MT88.4 R20, [R185+0x2800] ;  /* 0x00280000b914783b */ /* 0x000f2e0000004200 */
[C---:B---3--:R-:W-:Y:S08]  /*ddf0*/  HMMA.16816.F32.BF16 R52, R12.reuse, R24, R52 ;  /* 0x000000180c34723c */ /* 0x048ff00000041834 */
[C---:B------:R-:W-:Y:S01]  /*de00*/  HMMA.16816.F32.BF16 R56, R12.reuse, R26, R56 ;  /* 0x0000001a0c38723c */ /* 0x040fe20000041838 */
[----:B------:R-:W3:Y:S07]  /*de10*/  LDSM.16.MT88.4 R24, [R187+0x2800] ;  /* 0x00280000bb18783b */ /* 0x000eee0000004200 */
[C---:B-1----:R-:W-:Y:S08]  /*de20*/  HMMA.16816.F32.BF16 R60, R12.reuse, R28, R60 ;  /* 0x0000001c0c3c723c */ /* 0x042ff0000004183c */
[----:B------:R-:W-:Y:S01]  /*de30*/  HMMA.16816.F32.BF16 R64, R12, R30, R64 ;  /* 0x0000001e0c40723c */ /* 0x000fe20000041840 */
[----:B------:R-:W1:Y:S06]  /*de40*/  LDSM.16.MT88.4 R28, [R186+0x5800] ;  /* 0x00580000ba1c783b */ /* 0x000e6c0000004200 */
[----:B------:R-:W-:Y:S02]  /*de50*/  F2FP.BF16.PACK_AB R12, R42, R41 ;  /* 0x000000292a0c723e */ /* 0x000fe400000010ff */
[----:B------:R-:W-:Y:S03]  /*de60*/  F2FP.BF16.PACK_AB R14, R44, R43 ;  /* 0x0000002b2c0e723e */ /* 0x000fe600000010ff */
[----:B------:R-:W-:Y:S02]  /*de70*/  F2FP.BF16.PACK_AB R13, R36, R40 ;  /* 0x00000028240d723e */ /* 0x000fe400000010ff */
[----:B------:R-:W-:Y:S07]  /*de80*/  F2FP.BF16.PACK_AB R15, R39, R37 ;  /* 0x00000025270f723e */ /* 0x000fee00000010ff */
[C---:B------:R-:W-:Y:S01]  /*de90*/  HMMA.16816.F32.BF16 R116, R12.reuse, R112, R4 ;  /* 0x000000700c74723c */ /* 0x040fe20000041804 */
[----:B------:R-:W5:Y:S07]  /*dea0*/  LDSM.16.MT88.4 R4, [R185+0x5800] ;  /* 0x00580000b904783b */ /* 0x000f6e0000004200 */
[C---:B------:R-:W-:Y:S01]  /*deb0*/  HMMA.16816.F32.BF16 R112, R12.reuse, R114, R8 ;  /* 0x000000720c70723c */ /* 0x040fe20000041808 */
[----:B------:R-:W1:Y:S07]  /*dec0*/  LDSM.16.MT88.4 R8, [R187+0x5800] ;  /* 0x00580000bb08783b */ /* 0x000e6e0000004200 */
[C---:B--2---:R-:W-:Y:S08]  /*ded0*/  HMMA.16816.F32.BF16 R68, R12.reuse, R16, R68 ;  /* 0x000000100c44723c */ /* 0x044ff00000041844 */
[C---:B------:R-:W-:Y:S08]  /*dee0*/  HMMA.16816.F32.BF16 R72, R12.reuse, R18, R72 ;  /* 0x000000120c48723c */ /* 0x040ff00000041848 */
[C---:B----4-:R-:W-:Y:S08]  /*def0*/  HMMA.16816.F32.BF16 R76, R12.reuse, R20, R76 ;  /* 0x000000140c4c723c */ /* 0x050ff0000004184c */
[C---:B------:R-:W-:Y:S08]  /*df00*/  HMMA.16816.F32.BF16 R80, R12.reuse, R22, R80 ;  /* 0x000000160c50723c */ /* 0x040ff00000041850 */
[C---:B---3--:R-:W-:Y:S08]  /*df10*/  HMMA.16816.F32.BF16 R84, R12.reuse, R24, R84 ;  /* 0x000000180c54723c */ /* 0x048ff00000041854 */
[C---:B------:R-:W-:Y:S08]  /*df20*/  HMMA.16816.F32.BF16 R88, R12.reuse, R26, R88 ;  /* 0x0000001a0c58723c */ /* 0x040ff00000041858 */
[C---:B------:R-:W-:Y:S08]  /*df30*/  HMMA.16816.F32.BF16 R92, R12.reuse, R32, R92 ;  /* 0x000000200c5c723c */ /* 0x040ff0000004185c */
[C---:B------:R-:W-:Y:S08]  /*df40*/  HMMA.16816.F32.BF16 R96, R12.reuse, R34, R96 ;  /* 0x000000220c60723c */ /* 0x040ff00000041860 */
[C---:B-1----:R-:W-:Y:S08]  /*df50*/  HMMA.16816.F32.BF16 R100, R12.reuse, R28, R100 ;  /* 0x0000001c0c64723c */ /* 0x042ff00000041864 */
[C---:B------:R-:W-:Y:S08]  /*df60*/  HMMA.16816.F32.BF16 R104, R12.reuse, R30, R104 ;  /* 0x0000001e0c68723c */ /* 0x040ff00000041868 */
[C---:B-----5:R-:W-:Y:S07]  /*df70*/  HMMA.16816.F32.BF16 R52, R12.reuse, R4, R52 ;  /* 0x000000040c34723c */ /* 0x060fee0000041834 */
[----:B------:R-:W-:Y:S01]  /*df80*/  FADD.FTZ R4, R45, R2 ;  /* 0x000000022d047221 */ /* 0x000fe20000010000 */
[C---:B------:R-:W-:Y:S04]  /*df90*/  HMMA.16816.F32.BF16 R56, R12.reuse, R6, R56 ;  /* 0x000000060c38723c */ /* 0x040fe80000041838 */
[----:B------:R-:W-:Y:S02]  /*dfa0*/  FADD.FTZ R2, R41, R0 ;  /* 0x0000000029027221 */ /* 0x000fe40000010000 */
[----:B------:R-:W-:Y:S01]  /*dfb0*/  FADD.FTZ R0, R40, R4 ;  /* 0x0000000428007221 */ /* 0x000fe20000010000 */
[----:B------:R-:W-:Y:S01]  /*dfc0*/  MOV R4, R3 ;  /* 0x0000000300047202 */ /* 0x000fe20000000f00 */
[C---:B------:R-:W-:Y:S04]  /*dfd0*/  HMMA.16816.F32.BF16 R60, R12.reuse, R8, R60 ;  /* 0x000000080c3c723c */ /* 0x040fe8000004183c */
[----:B------:R-:W-:Y:S02]  /*dfe0*/  FADD.FTZ R2, R42, R2 ;  /* 0x000000022a027221 */ /* 0x000fe40000010000 */
[----:B------:R-:W-:Y:S02]  /*dff0*/  FADD.FTZ R0, R36, R0 ;  /* 0x0000000024007221 */ /* 0x000fe40000010000 */
[----:B------:R-:W-:Y:S04]  /*e000*/  HMMA.16816.F32.BF16 R64, R12, R10, R64 ;  /* 0x0000000a0c40723c */ /* 0x000fe80000041840 */
[----:B------:R-:W-:Y:S02]  /*e010*/  FADD.FTZ R2, R43, R2 ;  /* 0x000000022b027221 */ /* 0x000fe40000010000 */
[----:B------:R-:W-:Y:S02]  /*e020*/  FADD.FTZ R0, R37, R0 ;  /* 0x0000000025007221 */ /* 0x000fe40000010000 */
[----:B------:R-:W-:Y:S04]  /*e030*/  FADD.FTZ R225, R44, R2 ;  /* 0x000000022ce17221 */ /* 0x000fe80000010000 */
[----:B------:R-:W-:Y:S01]  /*e040*/  FADD.FTZ R226, R39, R0 ;  /* 0x0000000027e27221 */ /* 0x000fe20000010000 */
[----:B------:R-:W-:-:S05]  /*e050*/  @P0 BRA `(.L_x_2534) ;  /* 0xffffd13000000947 */ /* 0x000fca000383ffff */
.L_x_2523:
[----:B------:R-:W-:-:S13]  /*e060*/  ISETP.GE.AND P0, PT, R196, R228, PT ;  /* 0x000000e4c400720c */ /* 0x000fda0003f06270 */
[----:B------:R-:W-:Y:S05]  /*e070*/  @!P0 BRA `(.L_x_2535) ;  /* 0x0000411000008947 */ /* 0x000fea0003800000 */
[----:B------:R-:W-:Y:S02]  /*e080*/  MOV R111, R4 ;  /* 0x00000004006f7202 */ /* 0x000fe40000000f00 */
[----:B------:R-:W-:Y:S02]  /*e090*/  MOV R110, R109 ;  /* 0x0000006d006e7202 */ /* 0x000fe40000000f00 */
.L_x_2553:
[----:B------:R-:W-:Y:S04]  /*e0a0*/  DEPBAR.LE SB0, 0x0 ;  /* 0x000080000000791a */ /* 0x000fe80000000000 */
[----:B------:R-:W-:Y:S01]  /*e0b0*/  WARPSYNC 0xffffffff ;  /* 0xffffffff00007948 */ /* 0x000fe20003800000 */
[----:B------:R-:W-:Y:S01]  /*e0c0*/  BAR.SYNC.DEFER_BLOCKING 0x0 ;  /* 0x0000000000007b1d */ /* 0x000fe20000010000 */
[----:B------:R-:W-:Y:S01]  /*e0d0*/  SHF.R.S32.HI R0, RZ, 0x1f, R199 ;  /* 0x0000001fff007819 */ /* 0x000fe200000114c7 */
[C---:B------:R-:W-:Y:S01]  /*e0e0*/  IMAD.WIDE.U32 R2, R199.reuse, c[0x0][0x208], RZ ;  /* 0x00008200c7027a25 */ /* 0x040fe200078e00ff */
[----:B------:R-:W-:Y:S02]  /*e0f0*/  SHF.R.S32.HI R7, RZ, 0x1f, R216 ;  /* 0x0000001fff077819 */ /* 0x000fe400000114d8 */
[----:B------:R-:W-:Y:S01]  /*e100*/  SHF.R.S32.HI R6, RZ, 0x1f, R208 ;  /* 0x0000001fff067819 */ /* 0x000fe200000114d0 */
[----:B------:R-:W-:Y:S01]  /*e110*/  IMAD R0, R0, c[0x0][0x208], RZ ;  /* 0x0000820000007a24 */ /* 0x000fe200078e02ff */
[----:B------:R-:W-:Y:S01]  /*e120*/  IADD3 R188, R180, 0x5800, RZ ;  /* 0x00005800b4bc7810 */ /* 0x000fe20007ffe0ff */
[----:B------:R-:W-:Y:S01]  /*e130*/  IMAD.SHL.U32 R46, R216, 0x2, RZ ;  /* 0x00000002d82e7824 */ /* 0x000fe200078e00ff */
[C---:B------:R-:W-:Y:S01]  /*e140*/  IADD3 R177, R180.reuse, 0x5000, RZ ;  /* 0x00005000b4b17810 */ /* 0x040fe20007ffe0ff */
[----:B------:R-:W-:Y:S01]  /*e150*/  IMAD R0, R199, c[0x0][0x20c], R0 ;  /* 0x00008300c7007a24 */ /* 0x000fe200078e0200 */
[----:B------:R-:W-:Y:S01]  /*e160*/  IADD3 R176, R180, 0x4800, RZ ;  /* 0x00004800b4b07810 */ /* 0x000fe20007ffe0ff */
[----:B------:R-:W-:Y:S01]  /*e170*/  IMAD.SHL.U32 R13, R208, 0x2, RZ ;  /* 0x00000002d00d7824 */ /* 0x000fe200078e00ff */
[C---:B------:R-:W-:Y:S01]  /*e180*/  IADD3 R109, R180.reuse, 0x4000, RZ ;  /* 0x00004000b46d7810 */ /* 0x040fe20007ffe0ff */
        /* <DEDUP_REMOVED lines=27> */
.L_x_2641:
[----:B------:R-:W5:Y:S01]  /*e340*/  SHFL.IDX PT, R2, R5, 0x2, 0x181f ;  /* 0x00581f0005027f89 */ /* 0x000f6200000e0000 */
[----:B------:R-:W-:Y:S01]  /*e350*/  ISETP.GE.AND P2, PT, R208, c[0x0][0x1d4], PT ;  /* 0x00007500d0007a0c */ /* 0x000fe20003f46270 */
[----:B------:R-:W-:Y:S01]  /*e360*/  BSSY B0, `(.L_x_2537) ;  /* 0x00000f3000007945 */ /* 0x000fe20003800000 */
[----:B------:R-:W-:Y:S02]  /*e370*/  ISETP.GE.AND P3, PT, R216, c[0x0][0x1d4], PT ;  /* 0x00007500d8007a0c */ /* 0x000fe40003f66270 */
[----:B------:R-:W-:Y:S02]  /*e380*/  SEL R195, RZ, 0x10, P2 ;  /* 0x00000010ffc37807 */ /* 0x000fe40001000000 */
[----:B------:R-:W2:Y:S01]  /*e390*/  SHFL.IDX PT, R3, R4, 0x2, 0x181f ;  /* 0x00581f0004037f89 */ /* 0x000ea200000e0000 */
[----:B------:R-:W-:Y:S02]  /*e3a0*/  SEL R29, RZ, 0x10, P3 ;  /* 0x00000010ff1d7807 */ /* 0x000fe40001800000 */
[----:B------:R-:W-:Y:S04]  /*e3b0*/  IADD3 R6, -R195, 0x10, RZ ;  /* 0x00000010c3067810 */ /* 0x000fe80007ffe1ff */
[----:B------:R-:W-:Y:S01]  /*e3c0*/  LOP3.LUT R6, R6, 0xf, RZ, 0xc0, !PT ;  /* 0x0000000f06067812 */ /* 0x000fe200078ec0ff */
[----:B------:R-:W-:Y:S03]  /*e3d0*/  SHFL.IDX PT, R28, R5, 0x1, 0x181f ;  /* 0x00381f00051c7f89 */ /* 0x000fe600000e0000 */
[-C--:B-----5:R-:W-:Y:S02]  /*e3e0*/  IADD3 R38, P1, P0, R6, R2.reuse, R13 ;  /* 0x0000000206267210 */ /* 0x0a0fe4000783e00d */
[----:B------:R-:W-:Y:S04]  /*e3f0*/  IADD3 R6, -R29, 0x10, RZ ;  /* 0x000000101d067810 */ /* 0x000fe80007ffe1ff */
[----:B------:R-:W-:Y:S02]  /*e400*/  LOP3.LUT R6, R6, 0xf, RZ, 0xc0, !PT ;  /* 0x0000000f06067812 */ /* 0x000fe400078ec0ff */
[-C--:B--2---:R-:W-:Y:S02]  /*e410*/  IADD3.X R39, RZ, R3.reuse, R20, P1, P0 ;  /* 0x00000003ff277210 */ /* 0x084fe40000fe0414 */
[----:B------:R-:W-:Y:S02]  /*e420*/  IADD3 R44, P1, P0, R6, R2, R46 ;  /* 0x00000002062c7210 */ /* 0x000fe4000783e02e */
[----:B------:R-:W2:Y:S02]  /*e430*/  SHFL.IDX PT, R2, R5, RZ, 0x181f ;  /* 0x00181fff05027589 */ /* 0x000ea400000e0000 */
[--C-:B------:R-:W-:Y:S02]  /*e440*/  IADD3.X R45, RZ, R3, R21.reuse, P1, P0 ;  /* 0x00000003ff2d7210 */ /* 0x100fe40000fe0415 */
[----:B------:R-:W-:Y:S03]  /*e450*/  ISETP.NE.U32.AND P1, PT, R195, RZ, PT ;  /* 0x000000ffc300720c */ /* 0x000fe60003f25070 */
[----:B------:R5:W4:Y:S01]  /*e460*/  SHFL.IDX PT, R3, R4, 0x1, 0x181f ;  /* 0x00381f0004037f89 */ /* 0x000b2200000e0000 */
[-C--:B--2---:R-:W-:Y:S05]  /*e470*/  IADD3 R22, P0, R2, R13.reuse, RZ ;  /* 0x0000000d02167210 */ /* 0x084fea0007f1e0ff */
[--C-:B---3--:R-:W-:Y:S01]  /*e480*/  IMAD.X R23, R12, 0x1, R20.reuse, P0 ;  /* 0x000000010c177824 */ /* 0x108fe200000e0614 */
[C---:B-----5:R-:W-:Y:S03]  /*e490*/  HMMA.16816.F32.BF16 R4, R120.reuse, R8, RZ ;  /* 0x000000087804723c */ /* 0x060fe600000418ff */
[-C--:B------:R-:W-:Y:S01]  /*e4a0*/  IADD3 R30, P0, R2, R46.reuse, RZ ;  /* 0x0000002e021e7210 */ /* 0x080fe20007f1e0ff */
[----:B------:R2:W-:Y:S04]  /*e4b0*/  LDGSTS.E.BYPASS.LTC128B.128 [R197+0x100], [R22.64], !P2 ;  /* 0x0010000016c57fae */ /* 0x0005e8000d101d46 */
[C---:B------:R-:W-:Y:S01]  /*e4c0*/  HMMA.16816.F32.BF16 R8, R120.reuse, R10, RZ ;  /* 0x0000000a7808723c */ /* 0x040fe200000418ff */
[--C-:B------:R-:W-:Y:S03]  /*e4d0*/  IMAD.X R31, R12, 0x1, R21.reuse, P0 ;  /* 0x000000010c1f7824 */ /* 0x100fe600000e0615 */
[C---:B------:R-:W-:Y:S02]  /*e4e0*/  IADD3 R36, P0, R28.reuse, R13, RZ ;  /* 0x0000000d1c247210 */ /* 0x040fe40007f1e0ff */
[----:B------:R3:W-:Y:S02]  /*e4f0*/  LDGSTS.E.BYPASS.LTC128B.128 [R197+0x3100], [R30.64], !P3 ;  /* 0x031000001ec57fae */ /* 0x0007e4000d901d46 */
[C---:B------:R-:W-:Y:S01]  /*e500*/  HMMA.16816.F32.BF16 R12, R120.reuse, R16, RZ ;  /* 0x00000010780c723c */ /* 0x040fe200000418ff */
[C---:B----4-:R-:W-:Y:S03]  /*e510*/  IMAD.X R37, R3.reuse, 0x1, R20, P0 ;  /* 0x0000000103257824 */ /* 0x050fe600000e0614 */
[----:B------:R-:W-:Y:S02]  /*e520*/  IADD3 R2, P0, R28, R46, RZ ;  /* 0x0000002e1c027210 */ /* 0x000fe40007f1e0ff */
[----:B------:R4:W-:Y:S02]  /*e530*/  LDGSTS.E.BYPASS.LTC128B.128 [R197+0x1100], [R36.64], !P2 ;  /* 0x0110000024c57fae */ /* 0x0009e4000d101d46 */
[C---:B------:R-:W-:Y:S01]  /*e540*/  HMMA.16816.F32.BF16 R16, R120.reuse, R18, RZ ;  /* 0x000000127810723c */ /* 0x040fe200000418ff */
[----:B------:R-:W-:Y:S01]  /*e550*/  IMAD.X R3, R3, 0x1, R21, P0 ;  /* 0x0000000103037824 */ /* 0x000fe200000e0615 */
[----:B------:R-:W-:Y:S04]  /*e560*/  ISETP.NE.U32.AND P0, PT, R29, RZ, PT ;  /* 0x000000ff1d00720c */ /* 0x000fe80003f05070 */
[----:B------:R1:W-:Y:S02]  /*e570*/  LDGSTS.E.BYPASS.LTC128B.128 [R197+0x4100], [R2.64], !P3 ;  /* 0x0410000002c57fae */ /* 0x0003e4000d901d46 */
[C---:B--2---:R-:W-:Y:S05]  /*e580*/  HMMA.16816.F32.BF16 R20, R120.reuse, R24, RZ ;  /* 0x000000187814723c */ /* 0x044fea00000418ff */
[----:B------:R4:W-:Y:S03]  /*e590*/  LDGSTS.E.BYPASS.LTC128B.128.ZFILL [R197+0x2100], [R38.64], P1 ;  /* 0x0210000026c57fae */ /* 0x0009e60008941d46 */
[C---:B------:R-:W-:Y:S04]  /*e5a0*/  HMMA.16816.F32.BF16 R24, R120.reuse, R26, RZ ;  /* 0x0000001a7818723c */ /* 0x040fe800000418ff */
[----:B------:R2:W-:Y:S01]  /*e5b0*/  LDGSTS.E.BYPASS.LTC128B.128.ZFILL [R197+0x5100], [R44.64], P0 ;  /* 0x051000002cc57fae */ /* 0x0005e20008141d46 */
[----:B------:R-:W-:Y:S03]  /*e5c0*/  ISETP.GT.AND P0, PT, R196, R228, PT ;  /* 0x000000e4c400720c */ /* 0x000fe60003f04270 */
[C---:B-1-3--:R-:W-:Y:S03]  /*e5d0*/  HMMA.16816.F32.BF16 R28, R120.reuse, R32, RZ ;  /* 0x00000020781c723c */ /* 0x04afe600000418ff */
[----:B------:R-:W0:Y:S05]  /*e5e0*/  LDGDEPBAR ;  /* 0x00000000000079af */ /* 0x000e2a0000000000 */
        /* <DEDUP_REMOVED lines=71> */
[C---:B--2---:R-:W-:Y:S01]  /*ea60*/  HMMA.16816.F32.BF16 R36, R160.reuse, R132, R36 ;  /* 0x00000084a024723c */ /* 0x044fe20000041824 */
[----:B------:R-:W2:Y:S07]  /*ea70*/  LDSM.16.M88.4 R176, [R177] ;  /* 0x00000000b1b0783b */ /* 0x000eae0000000200 */
[C---:B------:R-:W-:Y:S01]  /*ea80*/  HMMA.16816.F32.BF16 R40, R160.reuse, R134, R40 ;  /* 0x00000086a028723c */ /* 0x040fe20000041828 */
[----:B------:R-:W1:Y:S07]  /*ea90*/  LDSM.16.M88.4 R132, [R188] ;  /* 0x00000000bc84783b */ /* 0x000e6e0000000200 */
[C---:B---3--:R-:W-:Y:S08]  /*eaa0*/  HMMA.16816.F32.BF16 R44, R160.reuse, R136, R44 ;  /* 0x00000088a02c723c */ /* 0x048ff0000004182c */
[----:B------:R-:W-:Y:S01]  /*eab0*/  HMMA.16816.F32.BF16 R48, R160, R138, R48 ;  /* 0x0000008aa030723c */ /* 0x000fe20000041830 */
[----:B------:R-:W-:Y:S07]  /*eac0*/  LDSM.16.M88.4 R136, [R183+0x3800] ;  /* 0x00380000b788783b */ /* 0x000fee0000000200 */
[C---:B----4-:R-:W-:Y:S08]  /*ead0*/  HMMA.16816.F32.BF16 R4, R164.reuse, R140, R4 ;  /* 0x0000008ca404723c */ /* 0x050ff00000041804 */
[C---:B------:R-:W-:Y:S01]  /*eae0*/  HMMA.16816.F32.BF16 R8, R164.reuse, R142, R8 ;  /* 0x0000008ea408723c */ /* 0x040fe20000041808 */
[----:B------:R-:W-:Y:S07]  /*eaf0*/  LDSM.16.M88.4 R140, [R183+0x4000] ;  /* 0x00400000b78c783b */ /* 0x000fee0000000200 */
[C---:B-----5:R-:W-:Y:S08]  /*eb00*/  HMMA.16816.F32.BF16 R12, R164.reuse, R144, R12 ;  /* 0x00000090a40c723c */ /* 0x060ff0000004180c */
        /* <DEDUP_REMOVED lines=11> */
[C---:B------:R-:W-:Y:S08]  /*ebc0*/  HMMA.16816.F32.BF16 R44, R164.reuse, R132, R44 ;  /* 0x00000084a42c723c */ /* 0x040ff0000004182c */
[----:B------:R-:W-:Y:S01]  /*ebd0*/  HMMA.16816.F32.BF16 R48, R164, R134, R48 ;  /* 0x00000086a430723c */ /* 0x000fe20000041830 */
[----:B------:R-:W-:Y:S07]  /*ebe0*/  LDSM.16.M88.4 R132, [R182+0x800] ;  /* 0x00080000b684783b */ /* 0x000fee0000000200 */
[C---:B-1----:R-:W-:Y:S08]  /*ebf0*/  HMMA.16816.F32.BF16 R4, R168.reuse, R128, R4 ;  /* 0x00000080a804723c */ /* 0x042ff00000041804 */
        /* <DEDUP_REMOVED lines=13> */
[----:B------:R-:W3:Y:S01]  /*ecd0*/  LDSM.16.M88.4 R148, [R182+0x2800] ;  /* 0x00280000b694783b */ /* 0x000ee20000000200 */
[----:B------:R-:W-:Y:S06]  /*ece0*/  DEPBAR.LE SB0, 0x0 ;  /* 0x000080000000791a */ /* 0x000fec0000000000 */
[C---:B--2---:R-:W-:Y:S01]  /*ecf0*/  HMMA.16816.F32.BF16 R44, R168.reuse, R176, R44 ;  /* 0x000000b0a82c723c */ /* 0x044fe2000004182c */
[----:B------:R-:W-:Y:S07]  /*ed00*/  BAR.SYNC.DEFER_BLOCKING 0x0 ;  /* 0x0000000000007b1d */ /* 0x000fee0000010000 */
[----:B------:R-:W-:Y:S08]  /*ed10*/  HMMA.16816.F32.BF16 R48, R168, R178, R48 ;  /* 0x000000b2a830723c */ /* 0x000ff00000041830 */
[C---:B-1----:R-:W-:Y:S08]  /*ed20*/  HMMA.16816.F32.BF16 R4, R172.reuse, R128, R4 ;  /* 0x00000080ac04723c */ /* 0x042ff00000041804 */
[C---:B------:R-:W-:Y:S08]  /*ed30*/  HMMA.16816.F32.BF16 R8, R172.reuse, R130, R8 ;  /* 0x00000082ac08723c */ /* 0x040ff00000041808 */
[C---:B------:R-:W-:Y:S08]  /*ed40*/  HMMA.16816.F32.BF16 R12, R172.reuse, R132, R12 ;  /* 0x00000084ac0c723c */ /* 0x040ff0000004180c */
        /* <DEDUP_REMOVED lines=22> */
[----:B------:R-:W-:Y:S01]  /*eeb0*/  IMAD.MOV.U32 R0, RZ, RZ, R2 ;  /* 0x000000ffff007224 */ /* 0x000fe200078e0002 */
        /* <DEDUP_REMOVED lines=26> */
.L_x_2642:
[----:B------:R-:W-:-:S05]  /*f060*/  BRA.DIV ~URZ, `(.L_x_2540) ;  /* 0x000093d27f007947 */ /* 0x000fca000b800000 */
[----:B------:R-:W3:Y:S01]  /*f070*/  SHFL.IDX PT, R2, R108, RZ, 0x181f ;  /* 0x00181fff6c027589 */ /* 0x000ee200000e0000 */
[C---:B------:R-:W-:Y:S02]  /*f080*/  IADD3 R3, -R195.reuse, 0x10, RZ ;  /* 0x00000010c3037810 */ /* 0x040fe40007ffe1ff */
[----:B------:R-:W-:Y:S02]  /*f090*/  ISETP.NE.U32.AND P2, PT, R195, RZ, PT ;  /* 0x000000ffc300720c */ /* 0x000fe40003f45070 */
[----:B------:R-:W-:Y:S04]  /*f0a0*/  LOP3.LUT R132, R3, 0xf, RZ, 0xc0, !PT ;  /* 0x0000000f03847812 */ /* 0x000fe800078ec0ff */
[----:B---3--:R-:W-:Y:S04]  /*f0b0*/  IADD3 R130, P1, P0, R132, R2, R133 ;  /* 0x0000000284827210 */ /* 0x008fe8000783e085 */
[----:B--2---:R-:W-:Y:S02]  /*f0c0*/  IADD3.X R131, RZ, R129, R109, P1, P0 ;  /* 0x00000081ff837210 */ /* 0x004fe40000fe046d */
[----:B------:R-:W-:Y:S03]  /*f0d0*/  IADD3 R2, P0, R2, R134, RZ ;  /* 0x0000008602027210 */ /* 0x000fe60007f1e0ff */
[----:B------:R-:W-:Y:S01]  /*f0e0*/  @!PT LDS RZ, [RZ] ;  /* 0x00000000fffff984 */ /* 0x000fe20000000800 */
[----:B------:R-:W-:Y:S01]  /*f0f0*/  @!PT LDS RZ, [RZ] ;  /* 0x00000000fffff984 */ /* 0x000fe20000000800 */
[----:B------:R2:W-:Y:S02]  /*f100*/  LDGSTS.E.BYPASS.LTC128B.128.ZFILL [R197+0x8100], [R130.64], P2 ;  /* 0x0810000082c57fae */ /* 0x0005e40009141d46 */
[--C-:B------:R-:W-:Y:S02]  /*f110*/  IMAD.X R3, R129, 0x1, R128.reuse, P0 ;  /* 0x0000000181037824 */ /* 0x100fe400000e0680 */
[----:B------:R-:W-:Y:S04]  /*f120*/  SHFL.IDX PT, R129, R0, 0x1, 0x181f ;  /* 0x00381f0000817f89 */ /* 0x000fe800000e0000 */
[----:B------:R3:W-:Y:S04]  /*f130*/  LDGSTS.E.BYPASS.LTC128B.128 [R197+0xb100], [R2.64], !P3 ;  /* 0x0b10000002c57fae */ /* 0x0007e8000d901d46 */
[----:B-1----:R-:W-:Y:S04]  /*f140*/  SHFL.IDX PT, R0, R0, 0x2, 0x181f ;  /* 0x00581f0000007f89 */ /* 0x002fe800000e0000 */
[----:B--2---:R-:W3:Y:S02]  /*f150*/  SHFL.IDX PT, R130, R108, 0x1, 0x181f ;  /* 0x00381f006c827f89 */ /* 0x004ee400000e0000 */
[----:B---3--:R-:W-:Y:S04]  /*f160*/  IADD3 R2, P1, P0, R132, R130, R133 ;  /* 0x0000008284027210 */ /* 0x008fe8000783e085 */
[----:B------:R-:W-:Y:S02]  /*f170*/  IADD3.X R3, RZ, R129, R109, P1, P0 ;  /* 0x00000081ff037210 */ /* 0x000fe40000fe046d */
[----:B------:R-:W-:Y:S03]  /*f180*/  IADD3 R130, P0, R130, R134, RZ ;  /* 0x0000008682827210 */ /* 0x000fe60007f1e0ff */
[----:B------:R1:W-:Y:S02]  /*f190*/  LDGSTS.E.BYPASS.LTC128B.128.ZFILL [R197+0x9100], [R2.64], P2 ;  /* 0x0910000002c57fae */ /* 0x0003e40009141d46 */
[----:B------:R-:W-:Y:S05]  /*f1a0*/  IMAD.X R131, R129, 0x1, R128, P0 ;  /* 0x0000000181837824 */ /* 0x000fea00000e0680 */
[----:B------:R2:W-:Y:S04]  /*f1b0*/  LDGSTS.E.BYPASS.LTC128B.128 [R197+0xc100], [R130.64], !P3 ;  /* 0x0c10000082c57fae */ /* 0x0005e8000d901d46 */
[----:B-1----:R2:W1:Y:S02]  /*f1c0*/  SHFL.IDX PT, R2, R108, 0x2, 0x181f ;  /* 0x00581f006c027f89 */ /* 0x00246400000e0000 */
.L_x_2643:
[----:B------:R-:W-:Y:S04]  /*f1d0*/  IADD3 R3, -R195, 0x10, RZ ;  /* 0x00000010c3037810 */ /* 0x000fe80007ffe1ff */
[----:B------:R-:W-:Y:S04]  /*f1e0*/  LOP3.LUT R3, R3, 0xf, RZ, 0xc0, !PT ;  /* 0x0000000f03037812 */ /* 0x000fe800078ec0ff */
[----:B-12---:R-:W-:Y:S04]  /*f1f0*/  IADD3 R108, P1, P0, R3, R2, R133 ;  /* 0x00000002036c7210 */ /* 0x006fe8000783e085 */
        /* <DEDUP_REMOVED lines=9> */
.L_x_2538:
[----:B------:R-:W-:Y:S05]  /*f290*/  BSYNC B0 ;  /* 0x0000000000007941 */ /* 0x000fea0003800000 */
.L_x_2537:
        /* <DEDUP_REMOVED lines=13> */
.L_x_2644:
        /* <DEDUP_REMOVED lines=18> */
.L_x_2544:
[----:B------:R-:W-:Y:S04]  /*f490*/  MOV R130, c[0x0][0x32c] ;  /* 0x0000cb0000827a02 */ /* 0x000fe80000000f00 */
[----:B------:R-:W-:Y:S11]  /*f4a0*/  ISETP.NE.AND P0, PT, R130, 0x1, PT ;  /* 0x000000018200780c */ /* 0x000ff60003f05270 */
[----:B------:R-:W-:Y:S02]  /*f4b0*/  @!UPT UIADD3 URZ, URZ, URZ, URZ ;  /* 0x0000003f3f3ff290 */ /* 0x000fe4000fffe03f */
[----:B------:R-:W-:Y:S05]  /*f4c0*/  @P0 IMAD.HI.U32 R130, R3, c[0x0][0x330], RZ ;  /* 0x0000cc0003820a27 */ /* 0x000fea00078e00ff */
[----:B------:R-:W-:Y:S02]  /*f4d0*/  @P0 SHF.R.U32.HI R3, RZ, c[0x0][0x334], R130 ;  /* 0x0000cd00ff030a19 */ /* 0x000fe40000011682 */
.L_x_2545:
[----:B------:R-:W-:Y:S05]  /*f4e0*/  BSYNC B0 ;  /* 0x0000000000007941 */ /* 0x000fea0003800000 */
.L_x_2543:
[----:B------:R-:W-:Y:S04]  /*f4f0*/  IMAD.IADD R130, R108, 0x1, -R231 ;  /* 0x000000016c827824 */ /* 0x000fe800078e0ae7 */
[----:B------:R-:W-:Y:S05]  /*f500*/  IMAD R3, R3, c[0x0][0x32c], R130 ;  /* 0x0000cb0003037a24 */ /* 0x000fea00078e0282 */
[----:B------:R-:W-:Y:S02]  /*f510*/  IADD3 R130, R3, c[0x0][0x32c], RZ ;  /* 0x0000cb0003827a10 */ /* 0x000fe40007ffe0ff */
[----:B------:R-:W-:Y:S02]  /*f520*/  IMNMX R0, R0, R3, !PT ;  /* 0x0000000300007217 */ /* 0x000fe40007800200 */
[----:B------:R-:W-:Y:S02]  /*f530*/  IMNMX R2, R2, R130, PT ;  /* 0x0000008202027217 */ /* 0x000fe40003800200 */
.L_x_2542:
        /* <DEDUP_REMOVED lines=135> */
.L_x_2645:
        /* <DEDUP_REMOVED lines=17> */
.L_x_2549:
[----:B------:R-:W-:Y:S04]  /*fec0*/  MOV R4, c[0x0][0x32c] ;  /* 0x0000cb0000047a02 */ /* 0x000fe80000000f00 */
[----:B------:R-:W-:Y:S11]  /*fed0*/  ISETP.NE.AND P0, PT, R4, 0x1, PT ;  /* 0x000000010400780c */ /* 0x000ff60003f05270 */
[----:B------:R-:W-:Y:S02]  /*fee0*/  @!UPT UIADD3 URZ, URZ, URZ, URZ ;  /* 0x0000003f3f3ff290 */ /* 0x000fe4000fffe03f */
[----:B------:R-:W-:Y:S05]  /*fef0*/  @P0 IMAD.HI.U32 R4, R3, c[0x0][0x330], RZ ;  /* 0x0000cc0003040a27 */ /* 0x000fea00078e00ff */
[----:B------:R-:W-:Y:S02]  /*ff00*/  @P0 SHF.R.U32.HI R3, RZ, c[0x0][0x334], R4 ;  /* 0x0000cd00ff030a19 */ /* 0x000fe40000011604 */
.L_x_2550:
[----:B------:R-:W-:Y:S05]  /*ff10*/  BSYNC B0 ;  /* 0x0000000000007941 */ /* 0x000fea0003800000 */
.L_x_2548:
[----:B------:R-:W-:Y:S04]  /*ff20*/  IMAD.IADD R4, R108, 0x1, -R231 ;  /* 0x000000016c047824 */ /* 0x000fe800078e0ae7 */
[----:B------:R-:W-:Y:S05]  /*ff30*/  IMAD R3, R3, c[0x0][0x32c], R4 ;  /* 0x0000cb0003037a24 */ /* 0x000fea00078e0204 */
[----:B------:R-:W-:Y:S02]  /*ff40*/  IADD3 R4, R3, c[0x0][0x32c], RZ ;  /* 0x0000cb0003047a10 */ /* 0x000fe40007ffe0ff */
[----:B------:R-:W-:Y:S02]  /*ff50*/  IMNMX R0, R0, R3, !PT ;  /* 0x0000000300007217 */ /* 0x000fe40007800200 */
[----:B------:R-:W-:Y:S02]  /*ff60*/  IMNMX R2, R2, R4, PT ;  /* 0x0000000402027217 */ /* 0x000fe40003800200 */
.L_x_2547:
        /* <DEDUP_REMOVED lines=126> */
[----:B------:R-:W-:Y:S02]  /*10750*/  ISETP.LT.OR P1, PT, R2, 0x59, P2 ;  /* 0x000000590200780c */ /* 0x000fe40001721670 */
        /* <DEDUP_REMOVED lines=13> */
.L_x_2646:
[----:B---34-:R-:W-:Y:S01]  /*10830*/  FMNMX.FTZ R108, R108, R0, !PT ;  /* 0x000000006c6c7209 */ /* 0x018fe20007810000 */
[----:B------:R-:W-:-:S05]  /*10840*/  BRA.DIV ~URZ, `(.L_x_2552) ;  /* 0x000080627f007947 */ /* 0x000fca000b800000 */
[----:B------:R-:W-:Y:S04]  /*10850*/  SHFL.BFLY PT, R0, R4, 0x2, 0x1f ;  /* 0x0c401f0004007f89 */ /* 0x000fe800000e0000 */
[----:B------:R-:W3:Y:S02]  /*10860*/  SHFL.BFLY PT, R2, R108, 0x1, 0x1f ;  /* 0x0c201f006c027f89 */ /* 0x000ee400000e0000 */
[----:B-123--:R-:W-:Y:S02]  /*10870*/  FMNMX.FTZ R109, R108, R2, !PT ;  /* 0x000000026c6d7209 */ /* 0x00efe40007810000 */
[----:B------:R-:W-:Y:S05]  /*10880*/  FMNMX.FTZ R4, R4, R0, !PT ;  /* 0x0000000004047209 */ /* 0x000fea0007810000 */
[----:B------:R1:W2:Y:S02]  /*10890*/  SHFL.BFLY PT, R0, R4, 0x1, 0x1f ;  /* 0x0c201f0004007f89 */ /* 0x0002a400000e0000 */
.L_x_2647:
        /* <DEDUP_REMOVED lines=24> */
[--C-:B-1----:R-:W-:Y:S05]  /*10a20*/  FFMA.FTZ R2, R131, c[0x0][0x2d0], -R24.reuse ;  /* 0x0000b40083027a23 */ /* 0x102fea0000010818 */
[----:B------:R1:W3:Y:S10]  /*10a30*/  MUFU.EX2 R130, R2 ;  /* 0x0000000200827308 */ /* 0x0002f40000000800 */
[----:B------:R-:W-:Y:S10]  /*10a40*/  MUFU.EX2 R136, R35 ;  /* 0x0000002300887308 */ /* 0x000ff40000000800 */
[----:B------:R-:W-:Y:S01]  /*10a50*/  MUFU.EX2 R137, R34 ;  /* 0x0000002200897308 */ /* 0x000fe20000000800 */
[--C-:B-1----:R-:W-:Y:S02]  /*10a60*/  FFMA.FTZ R2, R5, c[0x0][0x2d0], -R24.reuse ;  /* 0x0000b40005027a23 */ /* 0x102fe40000010818 */
[----:B------:R-:W-:Y:S07]  /*10a70*/  FFMA.FTZ R5, R9, c[0x0][0x2d0], -R24 ;  /* 0x0000b40009057a23 */ /* 0x000fee0000010818 */
[----:B------:R1:W-:Y:S10]  /*10a80*/  MUFU.EX2 R179, R2 ;  /* 0x0000000200b37308 */ /* 0x0003f40000000800 */
[----:B------:R-:W4:Y:S01]  /*10a90*/  MUFU.EX2 R188, R5 ;  /* 0x0000000500bc7308 */ /* 0x000f220000000800 */
[----:B-1----:R-:W-:Y:S02]  /*10aa0*/  FSEL R2, R109, RZ, P0 ;  /* 0x000000ff6d027208 */ /* 0x002fe40000000000 */
[----:B------:R-:W-:Y:S03]  /*10ab0*/  FSETP.NEU.FTZ.AND P0, PT, R3, -INF , PT ;  /* 0xff8000000300780b */ /* 0x000fe60003f1d000 */
[----:B------:R-:W-:Y:S01]  /*10ac0*/  FADD.FTZ R0, -R2, R110 ;  /* 0x0000006e02007221 */ /* 0x000fe20000010100 */
[----:B------:R-:W-:Y:S03]  /*10ad0*/  FSEL R32, R4, RZ, P0 ;  /* 0x000000ff04207208 */ /* 0x000fe60000000000 */
[----:B------:R-:W-:Y:S01]  /*10ae0*/  FMUL.FTZ R0, R0, c[0x0][0x2d0] ;  /* 0x0000b40000007a20 */ /* 0x000fe20000410000 */
[----:B---3--:R-:W-:Y:S01]  /*10af0*/  F2FP.BF16.PACK_AB R12, R130, R10 ;  /* 0x0000000a820c723e */ /* 0x008fe200000010ff */
[--C-:B------:R-:W-:Y:S01]  /*10b00*/  FFMA.FTZ R4, R6, c[0x0][0x2d0], -R32.reuse ;  /* 0x0000b40006047a23 */ /* 0x100fe20000010820 */
[----:B----4-:R-:W-:Y:S01]  /*10b10*/  F2FP.BF16.PACK_AB R14, R188, R179 ;  /* 0x000000b3bc0e723e */ /* 0x010fe200000010ff */
[----:B------:R1:W3:Y:S01]  /*10b20*/  MUFU.EX2 R2, R0 ;  /* 0x0000000000027308 */ /* 0x0002e20000000800 */
[--C-:B------:R-:W-:Y:S02]  /*10b30*/  FFMA.FTZ R36, R47, c[0x0][0x2d0], -R32.reuse ;  /* 0x0000b4002f247a23 */ /* 0x100fe40000010820 */
[--C-:B------:R-:W-:Y:S07]  /*10b40*/  FFMA.FTZ R37, R46, c[0x0][0x2d0], -R32.reuse ;  /* 0x0000b4002e257a23 */ /* 0x100fee0000010820 */
[----:B------:R4:W-:Y:S10]  /*10b50*/  MUFU.EX2 R27, R4 ;  /* 0x00000004001b7308 */ /* 0x0009f40000000800 */
[----:B------:R-:W-:Y:S01]  /*10b60*/  MUFU.EX2 R37, R37 ;  /* 0x0000002500257308 */ /* 0x000fe20000000800 */
[----:B-1----:R-:W-:Y:S02]  /*10b70*/  FFMA.FTZ R0, R8, c[0x0][0x2d0], -R32 ;  /* 0x0000b40008007a23 */ /* 0x002fe40000010820 */
[C---:B---3--:R-:W-:Y:S02]  /*10b80*/  FMUL.FTZ R5, R2.reuse, R117 ;  /* 0x0000007502057220 */ /* 0x048fe40000410000 */
[C---:B------:R-:W-:Y:S05]  /*10b90*/  FFMA.FTZ R29, R2.reuse, R225, R10 ;  /* 0x000000e1021d7223 */ /* 0x040fea000001000a */
[----:B------:R-:W1:Y:S01]  /*10ba0*/  MUFU.EX2 R131, R0 ;  /* 0x0000000000837308 */ /* 0x000e620000000800 */
[C---:B------:R-:W-:Y:S02]  /*10bb0*/  FMUL.FTZ R8, R2.reuse, R112 ;  /* 0x0000007002087220 */ /* 0x040fe40000410000 */
[C---:B------:R-:W-:Y:S02]  /*10bc0*/  FMUL.FTZ R9, R2.reuse, R113 ;  /* 0x0000007102097220 */ /* 0x040fe40000410000 */
[--C-:B----4-:R-:W-:Y:S02]  /*10bd0*/  FFMA.FTZ R4, R11, c[0x0][0x2d0], -R32.reuse ;  /* 0x0000b4000b047a23 */ /* 0x110fe40000010820 */
        /* <DEDUP_REMOVED lines=11> */
[----:B-1----:R-:W-:Y:S01]  /*10c90*/  F2FP.BF16.PACK_AB R13, R131, R27 ;  /* 0x0000001b830d723e */ /* 0x002fe200000010ff */
[----:B------:R-:W-:Y:S02]  /*10ca0*/  FFMA.FTZ R0, R7, c[0x0][0x2d0], -R32 ;  /* 0x0000b40007007a23 */ /* 0x000fe40000010820 */
[C---:B------:R-:W-:Y:S02]  /*10cb0*/  FMUL.FTZ R85, R2.reuse, R85 ;  /* 0x0000005502557220 */ /* 0x040fe40000410000 */
[C---:B------:R-:W-:Y:S01]  /*10cc0*/  FMUL.FTZ R88, R2.reuse, R88 ;  /* 0x0000005802587220 */ /* 0x040fe20000410000 */
[----:B------:R1:W4:Y:S01]  /*10cd0*/  MUFU.EX2 R178, R0 ;  /* 0x0000000000b27308 */ /* 0x0003220000000800 */
[C---:B------:R-:W-:Y:S02]  /*10ce0*/  FMUL.FTZ R89, R2.reuse, R89 ;  /* 0x0000005902597220 */ /* 0x040fe40000410000 */
[C---:B------:R-:W-:Y:S02]  /*10cf0*/  FMUL.FTZ R92, R2.reuse, R92 ;  /* 0x0000005c025c7220 */ /* 0x040fe40000410000 */
[C---:B---3--:R-:W-:Y:S02]  /*10d00*/  FMUL.FTZ R4, R2.reuse, R116 ;  /* 0x0000007402047220 */ /* 0x048fe40000410000 */
        /* <DEDUP_REMOVED lines=11> */
[----:B----4-:R-:W-:Y:S01]  /*10dc0*/  F2FP.BF16.PACK_AB R15, R195, R178 ;  /* 0x000000b2c30f723e */ /* 0x010fe200000010ff */
[----:B------:R-:W-:Y:S01]  /*10dd0*/  FMUL.FTZ R57, R2, R57 ;  /* 0x0000003902397220 */ /* 0x000fe20000410000 */
[----:B------:R-:W-:Y:S01]  /*10de0*/  ISETP.GT.AND P0, PT, R196, R228, PT ;  /* 0x000000e4c400720c */ /* 0x000fe20003f04270 */
[----:B------:R-:W-:Y:S02]  /*10df0*/  FADD.FTZ R0, -R0, R111 ;  /* 0x0000006f00007221 */ /* 0x000fe40000010100 */
[----:B------:R-:W-:Y:S02]  /*10e00*/  FMUL.FTZ R60, R2, R60 ;  /* 0x0000003c023c7220 */ /* 0x000fe40000410000 */
[----:B------:R-:W-:Y:S02]  /*10e10*/  FMUL.FTZ R0, R0, c[0x0][0x2d0] ;  /* 0x0000b40000007a20 */ /* 0x000fe40000410000 */
[C---:B------:R-:W-:Y:S02]  /*10e20*/  FMUL.FTZ R61, R2.reuse, R61 ;  /* 0x0000003d023d7220 */ /* 0x040fe40000410000 */
[C---:B------:R-:W-:Y:S02]  /*10e30*/  FMUL.FTZ R64, R2.reuse, R64 ;  /* 0x0000004002407220 */ /* 0x040fe40000410000 */
[----:B------:R-:W1:Y:S01]  /*10e40*/  MUFU.EX2 R0, R0 ;  /* 0x0000000000007308 */ /* 0x000e620000000800 */
[----:B------:R-:W-:Y:S02]  /*10e50*/  FMUL.FTZ R65, R2, R65 ;  /* 0x0000004102417220 */ /* 0x000fe40000410000 */
[--C-:B------:R-:W-:Y:S07]  /*10e60*/  FFMA.FTZ R2, R135, c[0x0][0x2d0], -R24.reuse ;  /* 0x0000b40087027a23 */ /* 0x100fee0000010818 */
[----:B------:R3:W-:Y:S01]  /*10e70*/  MUFU.EX2 R110, R2 ;  /* 0x00000002006e7308 */ /* 0x0007e20000000800 */
[C---:B-1----:R-:W-:Y:S02]  /*10e80*/  FMUL.FTZ R6, R0.reuse, R118 ;  /* 0x0000007600067220 */ /* 0x042fe40000410000 */
[C---:B------:R-:W-:Y:S02]  /*10e90*/  FMUL.FTZ R7, R0.reuse, R119 ;  /* 0x0000007700077220 */ /* 0x040fe40000410000 */
[C---:B------:R-:W-:Y:S02]  /*10ea0*/  FFMA.FTZ R27, R0.reuse, R226, R27 ;  /* 0x000000e2001b7223 */ /* 0x040fe4000001001b */
[C---:B------:R-:W-:Y:S02]  /*10eb0*/  FMUL.FTZ R10, R0.reuse, R114 ;  /* 0x00000072000a7220 */ /* 0x040fe40000410000 */
[C---:B------:R-:W-:Y:S01]  /*10ec0*/  FMUL.FTZ R11, R0.reuse, R115 ;  /* 0x00000073000b7220 */ /* 0x040fe20000410000 */
[C---:B--2---:R-:W-:Y:S05]  /*10ed0*/  HMMA.16816.F32.BF16 R4, R12.reuse, R16, R4 ;  /* 0x000000100c04723c */ /* 0x044fea0000041804 */
[C---:B------:R-:W-:Y:S02]  /*10ee0*/  FMUL.FTZ R70, R0.reuse, R70 ;  /* 0x0000004600467220 */ /* 0x040fe40000410000 */
[C---:B------:R-:W-:Y:S01]  /*10ef0*/  FMUL.FTZ R71, R0.reuse, R71 ;  /* 0x0000004700477220 */ /* 0x040fe20000410000 */
[C---:B------:R-:W-:Y:S01]  /*10f00*/  HMMA.16816.F32.BF16 R8, R12.reuse, R18, R8 ;  /* 0x000000120c08723c */ /* 0x040fe20000041808 */
[----:B------:R-:W1:Y:S03]  /*10f10*/  LDSM.16.MT88.4 R16, [R186] ;  /* 0x00000000ba10783b */ /* 0x000e660000004200 */
[C---:B------:R-:W-:Y:S02]  /*10f20*/  FMUL.FTZ R74, R0.reuse, R74 ;  /* 0x0000004a004a7220 */ /* 0x040fe40000410000 */
[C---:B------:R-:W-:Y:S02]  /*10f30*/  FMUL.FTZ R75, R0.reuse, R75 ;  /* 0x0000004b004b7220 */ /* 0x040fe40000410000 */
[C---:B------:R-:W-:Y:S04]  /*10f40*/  FMUL.FTZ R78, R0.reuse, R78 ;  /* 0x0000004e004e7220 */ /* 0x040fe80000410000 */
        /* <DEDUP_REMOVED lines=11> */
[--C-:B---3--:R-:W-:Y:S02]  /*11000*/  FFMA.FTZ R2, R134, c[0x0][0x2d0], -R24.reuse ;  /* 0x0000b40086027a23 */ /* 0x108fe40000010818 */
[C---:B------:R-:W-:Y:S02]  /*11010*/  FMUL.FTZ R102, R0.reuse, R102 ;  /* 0x0000006600667220 */ /* 0x040fe40000410000 */
[----:B------:R2:W-:Y:S01]  /*11020*/  MUFU.EX2 R112, R2 ;  /* 0x0000000200707308 */ /* 0x0005e20000000800 */
[C---:B------:R-:W-:Y:S01]  /*11030*/  FMUL.FTZ R103, R0.reuse, R103 ;  /* 0x0000006700677220 */ /* 0x040fe20000410000 */
[C---:B-1----:R-:W-:Y:S03]  /*11040*/  HMMA.16816.F32.BF16 R68, R12.reuse, R16, R68 ;  /* 0x000000100c44723c */ /* 0x042fe60000041844 */
[C---:B------:R-:W-:Y:S02]  /*11050*/  FMUL.FTZ R106, R0.reuse, R106 ;  /* 0x0000006a006a7220 */ /* 0x040fe40000410000 */
        /* <DEDUP_REMOVED lines=8> */
[----:B--2---:R-:W-:Y:S02]  /*110e0*/  FFMA.FTZ R2, R133, c[0x0][0x2d0], -R24 ;  /* 0x0000b40085027a23 */ /* 0x004fe40000010818 */
[C---:B------:R-:W-:Y:S02]  /*110f0*/  FMUL.FTZ R63, R0.reuse, R63 ;  /* 0x0000003f003f7220 */ /* 0x040fe40000410000 */
[----:B------:R2:W-:Y:S01]  /*11100*/  MUFU.EX2 R115, R2 ;  /* 0x0000000200737308 */ /* 0x0005e20000000800 */
[C---:B------:R-:W-:Y:S02]  /*11110*/  FMUL.FTZ R66, R0.reuse, R66 ;  /* 0x0000004200427220 */ /* 0x040fe40000410000 */
[----:B------:R-:W-:Y:S02]  /*11120*/  FMUL.FTZ R67, R0, R67 ;  /* 0x0000004300437220 */ /* 0x000fe40000410000 */
[----:B------:R-:W-:Y:S05]  /*11130*/  FFMA.FTZ R0, R28, c[0x0][0x2d0], -R32 ;  /* 0x0000b4001c007a23 */ /* 0x000fea0000010820 */
[----:B------:R3:W-:Y:S01]  /*11140*/  MUFU.EX2 R200, R0 ;  /* 0x0000000000c87308 */ /* 0x0007e20000000800 */
[C---:B-1----:R-:W-:Y:S03]  /*11150*/  HMMA.16816.F32.BF16 R76, R12.reuse, R16, R76 ;  /* 0x000000100c4c723c */ /* 0x042fe6000004184c */
[--C-:B--2---:R-:W-:Y:S06]  /*11160*/  FFMA.FTZ R2, R132, c[0x0][0x2d0], -R24.reuse ;  /* 0x0000b40084027a23 */ /* 0x104fec0000010818 */
[----:B------:R1:W-:Y:S01]  /*11170*/  MUFU.EX2 R201, R2 ;  /* 0x0000000200c97308 */ /* 0x0003e20000000800 */
[C---:B------:R-:W-:Y:S01]  /*11180*/  HMMA.16816.F32.BF16 R80, R12.reuse, R18, R80 ;  /* 0x000000120c50723c */ /* 0x040fe20000041850 */
[----:B------:R-:W2:Y:S02]  /*11190*/  LDSM.16.MT88.4 R16, [R189] ;  /* 0x00000000bd10783b */ /* 0x000ea40000004200 */
[----:B---3--:R-:W-:Y:S06]  /*111a0*/  FFMA.FTZ R0, R143, c[0x0][0x2d0], -R24 ;  /* 0x0000b4008f007a23 */ /* 0x008fec0000010818 */
[----:B------:R3:W-:Y:S03]  /*111b0*/  MUFU.EX2 R143, R0 ;  /* 0x00000000008f7308 */ /* 0x0007e60000000800 */
[--C-:B-1----:R-:W-:Y:S07]  /*111c0*/  FFMA.FTZ R2, R20, c[0x0][0x2d0], -R32.reuse ;  /* 0x0000b40014027a23 */ /* 0x102fee0000010820 */
[----:B------:R1:W4:Y:S01]  /*111d0*/  MUFU.EX2 R111, R2 ;  /* 0x00000002006f7308 */ /* 0x0003220000000800 */
[--C-:B---3--:R-:W-:Y:S09]  /*111e0*/  FFMA.FTZ R0, R44, c[0x0][0x2d0], -R32.reuse ;  /* 0x0000b4002c007a23 */ /* 0x108ff20000010820 */
[----:B------:R3:W-:Y:S01]  /*111f0*/  MUFU.EX2 R116, R0 ;  /* 0x0000000000747308 */ /* 0x0007e20000000800 */
[C---:B--2---:R-:W-:Y:S09]  /*11200*/  HMMA.16816.F32.BF16 R84, R12.reuse, R16, R84 ;  /* 0x000000100c54723c */ /* 0x044ff20000041854 */
[----:B------:R-:W-:Y:S01]  /*11210*/  MUFU.EX2 R44, R50 ;  /* 0x00000032002c7308 */ /* 0x000fe20000000800 */
[C---:B------:R-:W-:Y:S01]  /*11220*/  HMMA.16816.F32.BF16 R88, R12.reuse, R18, R88 ;  /* 0x000000120c58723c */ /* 0x040fe20000041858 */
[----:B------:R-:W2:Y:S02]  /*11230*/  LDSM.16.MT88.4 R16, [R184+0x3000] ;  /* 0x00300000b810783b */ /* 0x000ea40000004200 */
[--C-:B-1----:R-:W-:Y:S06]  /*11240*/  FFMA.FTZ R2, R21, c[0x0][0x2d0], -R32.reuse ;  /* 0x0000b40015027a23 */ /* 0x102fec0000010820 */
[----:B------:R1:W5:Y:S01]  /*11250*/  MUFU.EX2 R114, R2 ;  /* 0x0000000200727308 */ /* 0x0003620000000800 */
[----:B------:R-:W-:Y:S02]  /*11260*/  LDSM.16.MT88.4 R20, [R186+0x800] ;  /* 0x00080000ba14783b */ /* 0x000fe40000004200 */
[--C-:B---3--:R-:W-:Y:S07]  /*11270*/  FFMA.FTZ R0, R45, c[0x0][0x2d0], -R32.reuse ;  /* 0x0000b4002d007a23 */ /* 0x108fee0000010820 */
[----:B------:R3:W-:Y:S10]  /*11280*/  MUFU.EX2 R118, R0 ;  /* 0x0000000000767308 */ /* 0x0007f40000000800 */
[----:B------:R-:W-:Y:S01]  /*11290*/  MUFU.EX2 R45, R40 ;  /* 0x00000028002d7308 */ /* 0x000fe20000000800 */
[----:B-1----:R-:W-:Y:S02]  /*112a0*/  FFMA.FTZ R2, R25, c[0x0][0x2d0], -R32 ;  /* 0x0000b40019027a23 */ /* 0x002fe40000010820 */
[----:B------:R-:W-:Y:S07]  /*112b0*/  FFMA.FTZ R25, R145, c[0x0][0x2d0], -R24 ;  /* 0x0000b40091197a23 */ /* 0x000fee0000010818 */
[----:B------:R1:W1:Y:S01]  /*112c0*/  MUFU.EX2 R113, R2 ;  /* 0x0000000200717308 */ /* 0x0002620000000800 */
[C---:B--2---:R-:W-:Y:S03]  /*112d0*/  HMMA.16816.F32.BF16 R92, R12.reuse, R16, R92 ;  /* 0x000000100c5c723c */ /* 0x044fe6000004185c */
[----:B---3--:R-:W-:Y:S06]  /*112e0*/  FFMA.FTZ R0, R48, c[0x0][0x2d0], -R32 ;  /* 0x0000b40030007a23 */ /* 0x008fec0000010820 */
[----:B------:R-:W2:Y:S01]  /*112f0*/  MUFU.EX2 R119, R25 ;  /* 0x0000001900777308 */ /* 0x000ea20000000800 */
[C---:B------:R-:W-:Y:S01]  /*11300*/  HMMA.16816.F32.BF16 R96, R12.reuse, R18, R96 ;  /* 0x000000120c60723c */ /* 0x040fe20000041860 */
[----:B------:R-:W3:Y:S08]  /*11310*/  LDSM.16.MT88.4 R16, [R186+0x3000] ;  /* 0x00300000ba10783b */ /* 0x000ef00000004200 */
[----:B------:R2:W-:Y:S03]  /*11320*/  MUFU.EX2 R141, R0 ;  /* 0x00000000008d7308 */ /* 0x0005e60000000800 */
[----:B-1----:R-:W-:Y:S02]  /*11330*/  FFMA.FTZ R2, R144, c[0x0][0x2d0], -R24 ;  /* 0x0000b40090027a23 */ /* 0x002fe40000010818 */
[----:B------:R-:W-:Y:S05]  /*11340*/  FADD.FTZ R24, R130, R29 ;  /* 0x0000001d82187221 */ /* 0x000fea0000010000 */
[----:B------:R1:W1:Y:S10]  /*11350*/  MUFU.EX2 R142, R2 ;  /* 0x00000002008e7308 */ /* 0x0002740000000800 */
[----:B------:R4:W-:Y:S01]  /*11360*/  MUFU.EX2 R130, R39 ;  /* 0x0000002700827308 */ /* 0x0009e20000000800 */
[----:B--2---:R-:W-:Y:S09]  /*11370*/  FFMA.FTZ R0, R49, c[0x0][0x2d0], -R32 ;  /* 0x0000b40031007a23 */ /* 0x004ff20000010820 */
[----:B------:R2:W2:Y:S01]  /*11380*/  MUFU.EX2 R140, R0 ;  /* 0x00000000008c7308 */ /* 0x0004a20000000800 */
[C---:B---3--:R-:W-:Y:S03]  /*11390*/  HMMA.16816.F32.BF16 R100, R12.reuse, R16, R100 ;  /* 0x000000100c64723c */ /* 0x048fe60000041864 */
[----:B-1----:R-:W-:Y:S04]  /*113a0*/  FADD.FTZ R2, R131, R27 ;  /* 0x0000001b83027221 */ /* 0x002fe80000010000 */
[----:B------:R-:W-:Y:S01]  /*113b0*/  FADD.FTZ R28, R178, R2 ;  /* 0x00000002b21c7221 */ /* 0x000fe20000010000 */
[C---:B------:R-:W-:Y:S01]  /*113c0*/  HMMA.16816.F32.BF16 R104, R12.reuse, R18, R104 ;  /* 0x000000120c68723c */ /* 0x040fe20000041868 */
[----:B------:R-:W1:Y:S01]  /*113d0*/  LDSM.16.MT88.4 R16, [R185+0x3000] ;  /* 0x00300000b910783b */ /* 0x000e620000004200 */
[----:B------:R3:W-:Y:S02]  /*113e0*/  MUFU.EX2 R131, R38 ;  /* 0x0000002600837308 */ /* 0x0007e40000000800 */
[----:B------:R-:W-:Y:S02]  /*113f0*/  FADD.FTZ R28, R195, R28 ;  /* 0x0000001cc31c7221 */ /* 0x000fe40000010000 */
[----:B----4-:R-:W-:Y:S02]  /*11400*/  FFMA.FTZ R39, R43, c[0x0][0x2d0], -R32 ;  /* 0x0000b4002b277a23 */ /* 0x010fe40000010820 */
[----:B------:R-:W-:Y:S02]  /*11410*/  FADD.FTZ R33, R111, R28 ;  /* 0x0000001c6f217221 */ /* 0x000fe40000010000 */
[----:B------:R-:W-:Y:S02]  /*11420*/  LDSM.16.MT88.4 R28, [R185+0x1800] ;  /* 0x00180000b91c783b */ /* 0x000fe40000004200 */
[----:B------:R-:W-:Y:S01]  /*11430*/  MUFU.EX2 R43, R51 ;  /* 0x00000033002b7308 */ /* 0x000fe20000000800 */
[----:B--2---:R-:W-:Y:S05]  /*11440*/  FADD.FTZ R0, R179, R24 ;  /* 0x00000018b3007221 */ /* 0x004fea0000010000 */
[----:B------:R-:W-:Y:S01]  /*11450*/  LDSM.16.MT88.4 R24, [R185+0x1000] ;  /* 0x00100000b918783b */ /* 0x000fe20000004200 */
[----:B------:R-:W-:Y:S02]  /*11460*/  FADD.FTZ R2, R188, R0 ;  /* 0x00000000bc027221 */ /* 0x000fe40000010000 */
[----:B------:R-:W-:Y:S01]  /*11470*/  FFMA.FTZ R0, R128, c[0x0][0x2d0], -R32 ;  /* 0x0000b40080007a23 */ /* 0x000fe20000010820 */
[----:B------:R-:W-:Y:S01]  /*11480*/  MUFU.EX2 R40, R36 ;  /* 0x0000002400287308 */ /* 0x000fe20000000800 */
[----:B------:R-:W-:Y:S04]  /*11490*/  FADD.FTZ R2, R110, R2 ;  /* 0x000000026e027221 */ /* 0x000fe80000010000 */
[C---:B------:R-:W-:Y:S02]  /*114a0*/  FADD.FTZ R34, R112.reuse, R2 ;  /* 0x0000000270227221 */ /* 0x040fe40000010000 */
[----:B------:R-:W-:Y:S02]  /*114b0*/  FFMA.FTZ R2, R177, c[0x0][0x2d0], -R32 ;  /* 0x0000b400b1027a23 */ /* 0x000fe40000010820 */
[----:B---3--:R-:W-:Y:S01]  /*114c0*/  FADD.FTZ R38, R115, R34 ;  /* 0x0000002273267221 */ /* 0x008fe20000010000 */
[----:B------:R2:W3:Y:S01]  /*114d0*/  MUFU.EX2 R135, R0 ;  /* 0x0000000000877308 */ /* 0x0004e20000000800 */
[C---:B-1----:R-:W-:Y:S09]  /*114e0*/  HMMA.16816.F32.BF16 R52, R12.reuse, R16, R52 ;  /* 0x000000100c34723c */ /* 0x042ff20000041834 */
[----:B------:R-:W-:Y:S01]  /*114f0*/  MUFU.EX2 R128, R42 ;  /* 0x0000002a00807308 */ /* 0x000fe20000000800 */
[C---:B------:R-:W-:Y:S01]  /*11500*/  HMMA.16816.F32.BF16 R56, R12.reuse, R18, R56 ;  /* 0x000000120c38723c */ /* 0x040fe20000041838 */
[----:B------:R-:W1:Y:S08]  /*11510*/  LDSM.16.MT88.4 R16, [R187+0x3000] ;  /* 0x00300000bb10783b */ /* 0x000e700000004200 */
[----:B------:R-:W-:Y:S03]  /*11520*/  MUFU.EX2 R42, R108 ;  /* 0x0000006c002a7308 */ /* 0x000fe60000000800 */
[--C-:B--2---:R-:W-:Y:S07]  /*11530*/  FFMA.FTZ R0, R129, c[0x0][0x2d0], -R32.reuse ;  /* 0x0000b40081007a23 */ /* 0x104fee0000010820 */
[----:B------:R2:W4:Y:S10]  /*11540*/  MUFU.EX2 R134, R0 ;  /* 0x0000000000867308 */ /* 0x0005340000000800 */
[----:B------:R-:W-:Y:S10]  /*11550*/  MUFU.EX2 R129, R41 ;  /* 0x0000002900817308 */ /* 0x000ff40000000800 */
[----:B------:R3:W-:Y:S01]  /*11560*/  MUFU.EX2 R41, R2 ;  /* 0x0000000200297308 */ /* 0x0007e20000000800 */
[----:B--2---:R-:W-:Y:S01]  /*11570*/  FFMA.FTZ R0, R147, c[0x0][0x2d0], -R32 ;  /* 0x0000b40093007a23 */ /* 0x004fe20000010820 */
[C---:B-1----:R-:W-:Y:S08]  /*11580*/  HMMA.16816.F32.BF16 R60, R12.reuse, R16, R60 ;  /* 0x000000100c3c723c */ /* 0x042ff0000004183c */
[----:B------:R1:W2:Y:S01]  /*11590*/  MUFU.EX2 R133, R0 ;  /* 0x0000000000857308 */ /* 0x0002a20000000800 */
[----:B------:R-:W-:Y:S01]  /*115a0*/  HMMA.16816.F32.BF16 R64, R12, R18, R64 ;  /* 0x000000120c40723c */ /* 0x000fe20000041840 */
[----:B------:R-:W2:Y:S08]  /*115b0*/  LDSM.16.MT88.4 R16, [R184+0x800] ;  /* 0x00080000b810783b */ /* 0x000eb00000004200 */
[----:B------:R-:W-:Y:S03]  /*115c0*/  MUFU.EX2 R39, R39 ;  /* 0x0000002700277308 */ /* 0x000fe60000000800 */
[----:B------:R-:W-:Y:S01]  /*115d0*/  F2FP.BF16.PACK_AB R12, R112, R110 ;  /* 0x0000006e700c723e */ /* 0x000fe200000010ff */
[C---:B---3--:R-:W-:Y:S01]  /*115e0*/  FADD.FTZ R2, R201.reuse, R38 ;  /* 0x00000026c9027221 */ /* 0x048fe20000010000 */
[----:B------:R-:W-:Y:S02]  /*115f0*/  F2FP.BF16.PACK_AB R14, R201, R115 ;  /* 0x00000073c90e723e */ /* 0x000fe400000010ff */
[----:B-----5:R-:W-:Y:S01]  /*11600*/  F2FP.BF16.PACK_AB R13, R114, R111 ;  /* 0x0000006f720d723e */ /* 0x020fe200000010ff */
[----:B------:R-:W-:Y:S01]  /*11610*/  FADD.FTZ R2, R117, R2 ;  /* 0x0000000275027221 */ /* 0x000fe20000010000 */
[----:B------:R-:W-:Y:S03]  /*11620*/  F2FP.BF16.PACK_AB R15, R200, R113 ;  /* 0x00000071c80f723e */ /* 0x000fe600000010ff */
[----:B------:R-:W-:Y:S02]  /*11630*/  FADD.FTZ R2, R119, R2 ;  /* 0x0000000277027221 */ /* 0x000fe40000010000 */
[--C-:B-1----:R-:W-:Y:S04]  /*11640*/  FFMA.FTZ R0, R148, c[0x0][0x2d0], -R32.reuse ;  /* 0x0000b40094007a23 */ /* 0x102fe80000010820 */
[----:B------:R1:W3:Y:S01]  /*11650*/  MUFU.EX2 R132, R0 ;  /* 0x0000000000847308 */ /* 0x0002e20000000800 */
[C---:B--2---:R-:W-:Y:S03]  /*11660*/  HMMA.16816.F32.BF16 R4, R12.reuse, R16, R4 ;  /* 0x000000100c04723c */ /* 0x044fe60000041804 */
[--C-:B-1----:R-:W-:Y:S05]  /*11670*/  FFMA.FTZ R0, R149, c[0x0][0x2d0], -R32.reuse ;  /* 0x0000b40095007a23 */ /* 0x102fea0000010820 */
[C---:B------:R-:W-:Y:S01]  /*11680*/  HMMA.16816.F32.BF16 R8, R12.reuse, R18, R8 ;  /* 0x000000120c08723c */ /* 0x040fe20000041808 */
[----:B------:R-:W1:Y:S01]  /*11690*/  LDSM.16.MT88.4 R16, [R185+0x800] ;  /* 0x00080000b910783b */ /* 0x000e620000004200 */
[----:B------:R2:W5:Y:S06]  /*116a0*/  MUFU.EX2 R111, R0 ;  /* 0x00000000006f7308 */ /* 0x00056c0000000800 */
[C---:B------:R-:W-:Y:S08]  /*116b0*/  HMMA.16816.F32.BF16 R68, R12.reuse, R20, R68 ;  /* 0x000000140c44723c */ /* 0x040ff00000041844 */
[C---:B------:R-:W-:Y:S01]  /*116c0*/  HMMA.16816.F32.BF16 R72, R12.reuse, R22, R72 ;  /* 0x000000160c48723c */ /* 0x040fe20000041848 */
[----:B------:R-:W3:Y:S03]  /*116d0*/  LDSM.16.MT88.4 R20, [R187+0x800] ;  /* 0x00080000bb14783b */ /* 0x000ee60000004200 */
[--C-:B--2---:R-:W-:Y:S04]  /*116e0*/  FFMA.FTZ R0, R150, c[0x0][0x2d0], -R32.reuse ;  /* 0x0000b40096007a23 */ /* 0x104fe80000010820 */
[----:B------:R2:W2:Y:S01]  /*116f0*/  MUFU.EX2 R110, R0 ;  /* 0x00000000006e7308 */ /* 0x0004a20000000800 */
[C---:B-1----:R-:W-:Y:S08]  /*11700*/  HMMA.16816.F32.BF16 R76, R12.reuse, R16, R76 ;  /* 0x000000100c4c723c */ /* 0x042ff0000004184c */
[C---:B------:R-:W-:Y:S01]  /*11710*/  HMMA.16816.F32.BF16 R80, R12.reuse, R18, R80 ;  /* 0x000000120c50723c */ /* 0x040fe20000041850 */
[----:B------:R-:W1:Y:S03]  /*11720*/  LDSM.16.MT88.4 R16, [R184+0x3800] ;  /* 0x00380000b810783b */ /* 0x000e660000004200 */
[--C-:B--2---:R-:W-:Y:S04]  /*11730*/  FFMA.FTZ R0, R151, c[0x0][0x2d0], -R32.reuse ;  /* 0x0000b40097007a23 */ /* 0x104fe80000010820 */
[C---:B---3--:R-:W-:Y:S01]  /*11740*/  HMMA.16816.F32.BF16 R84, R12.reuse, R20, R84 ;  /* 0x000000140c54723c */ /* 0x048fe20000041854 */
[----:B------:R2:W3:Y:S07]  /*11750*/  MUFU.EX2 R49, R0 ;  /* 0x0000000000317308 */ /* 0x0004ee0000000800 */
[C---:B------:R-:W-:Y:S01]  /*11760*/  HMMA.16816.F32.BF16 R88, R12.reuse, R22, R88 ;  /* 0x000000160c58723c */ /* 0x040fe20000041858 */
[----:B------:R-:W3:Y:S03]  /*11770*/  LDSM.16.MT88.4 R20, [R186+0x3800] ;  /* 0x00380000ba14783b */ /* 0x000ee60000004200 */
[----:B--2---:R-:W-:Y:S04]  /*11780*/  FFMA.FTZ R0, R176, c[0x0][0x2d0], -R32 ;  /* 0x0000b400b0007a23 */ /* 0x004fe80000010820 */
[----:B------:R2:W2:Y:S01]  /*11790*/  MUFU.EX2 R48, R0 ;  /* 0x0000000000307308 */ /* 0x0004a20000000800 */
[C---:B-1----:R-:W-:Y:S08]  /*117a0*/  HMMA.16816.F32.BF16 R92, R12.reuse, R16, R92 ;  /* 0x000000100c5c723c */ /* 0x042ff0000004185c */
[C---:B------:R-:W-:Y:S01]  /*117b0*/  HMMA.16816.F32.BF16 R96, R12.reuse, R18, R96 ;  /* 0x000000120c60723c */ /* 0x040fe20000041860 */
[----:B------:R-:W1:Y:S07]  /*117c0*/  LDSM.16.MT88.4 R16, [R185+0x3800] ;  /* 0x00380000b910783b */ /* 0x000e6e0000004200 */
[C---:B---3--:R-:W-:Y:S04]  /*117d0*/  HMMA.16816.F32.BF16 R100, R12.reuse, R20, R100 ;  /* 0x000000140c64723c */ /* 0x048fe80000041864 */
[----:B--2---:R-:W-:Y:S04]  /*117e0*/  FADD.FTZ R0, R114, R33 ;  /* 0x0000002172007221 */ /* 0x004fe80000010000 */
[C---:B------:R-:W-:Y:S01]  /*117f0*/  HMMA.16816.F32.BF16 R104, R12.reuse, R22, R104 ;  /* 0x000000160c68723c */ /* 0x040fe20000041868 */
[----:B------:R-:W2:Y:S03]  /*11800*/  LDSM.16.MT88.4 R20, [R187+0x3800] ;  /* 0x00380000bb14783b */ /* 0x000ea60000004200 */
[----:B------:R-:W-:Y:S04]  /*11810*/  FADD.FTZ R0, R113, R0 ;  /* 0x0000000071007221 */ /* 0x000fe80000010000 */
[----:B------:R-:W-:Y:S01]  /*11820*/  FADD.FTZ R0, R200, R0 ;  /* 0x00000000c8007221 */ /* 0x000fe20000010000 */
[----:B------:R-:W-:Y:S03]  /*11830*/  LDSM.16.MT88.4 R32, [R187+0x2000] ;  /* 0x00200000bb20783b */ /* 0x000fe60000004200 */
[----:B------:R-:W-:Y:S04]  /*11840*/  FADD.FTZ R0, R116, R0 ;  /* 0x0000000074007221 */ /* 0x000fe80000010000 */
[----:B------:R-:W-:Y:S01]  /*11850*/  FADD.FTZ R36, R118, R0 ;  /* 0x0000000076247221 */ /* 0x000fe20000010000 */
[----:B------:R-:W-:Y:S01]  /*11860*/  LDSM.16.MT88.4 R112, [R184+0x2800] ;  /* 0x00280000b870783b */ /* 0x000fe20000004200 */
[----:B------:R-:W-:Y:S02]  /*11870*/  FADD.FTZ R0, R142, R2 ;  /* 0x000000028e007221 */ /* 0x000fe40000010000 */
[----:B------:R-:W-:Y:S02]  /*11880*/  FADD.FTZ R2, R141, R36 ;  /* 0x000000248d027221 */ /* 0x000fe40000010000 */
[----:B------:R-:W-:Y:S02]  /*11890*/  FADD.FTZ R0, R143, R0 ;  /* 0x000000008f007221 */ /* 0x000fe40000010000 */
[----:B------:R-:W-:Y:S01]  /*118a0*/  FADD.FTZ R2, R140, R2 ;  /* 0x000000028c027221 */ /* 0x000fe20000010000 */
[C---:B-1----:R-:W-:Y:S03]  /*118b0*/  HMMA.16816.F32.BF16 R52, R12.reuse, R16, R52 ;  /* 0x000000100c34723c */ /* 0x042fe60000041834 */
[----:B------:R-:W-:Y:S02]  /*118c0*/  FADD.FTZ R0, R138, R0 ;  /* 0x000000008a007221 */ /* 0x000fe40000010000 */
[----:B------:R-:W-:Y:S02]  /*118d0*/  FADD.FTZ R2, R135, R2 ;  /* 0x0000000287027221 */ /* 0x000fe40000010000 */
[----:B------:R-:W-:Y:S01]  /*118e0*/  FADD.FTZ R0, R139, R0 ;  /* 0x000000008b007221 */ /* 0x000fe20000010000 */
[C---:B------:R-:W-:Y:S01]  /*118f0*/  HMMA.16816.F32.BF16 R56, R12.reuse, R18, R56 ;  /* 0x000000120c38723c */ /* 0x040fe20000041838 */
[----:B------:R-:W1:Y:S03]  /*11900*/  LDSM.16.MT88.4 R16, [R184+0x1000] ;  /* 0x00100000b810783b */ /* 0x000e660000004200 */
[----:B----4-:R-:W-:Y:S02]  /*11910*/  FADD.FTZ R2, R134, R2 ;  /* 0x0000000286027221 */ /* 0x010fe40000010000 */
[----:B------:R-:W-:Y:S02]  /*11920*/  FADD.FTZ R0, R137, R0 ;  /* 0x0000000089007221 */ /* 0x000fe40000010000 */
[C---:B--2---:R-:W-:Y:S04]  /*11930*/  HMMA.16816.F32.BF16 R60, R12.reuse, R20, R60 ;  /* 0x000000140c3c723c */ /* 0x044fe8000004183c */
[----:B------:R-:W-:Y:S02]  /*11940*/  FADD.FTZ R2, R133, R2 ;  /* 0x0000000285027221 */ /* 0x000fe40000010000 */
[----:B------:R-:W-:Y:S02]  /*11950*/  FADD.FTZ R0, R136, R0 ;  /* 0x0000000088007221 */ /* 0x000fe40000010000 */
[----:B------:R-:W-:Y:S01]  /*11960*/  HMMA.16816.F32.BF16 R64, R12, R22, R64 ;  /* 0x000000160c40723c */ /* 0x000fe20000041840 */
[----:B------:R-:W2:Y:S03]  /*11970*/  LDSM.16.MT88.4 R20, [R186+0x1000] ;  /* 0x00100000ba14783b */ /* 0x000ea60000004200 */
[----:B------:R-:W-:Y:S02]  /*11980*/  FADD.FTZ R2, R132, R2 ;  /* 0x0000000284027221 */ /* 0x000fe40000010000 */
[----:B------:R-:W-:Y:S01]  /*11990*/  FADD.FTZ R0, R128, R0 ;  /* 0x0000000080007221 */ /* 0x000fe20000010000 */
[----:B------:R-:W-:Y:S01]  /*119a0*/  F2FP.BF16.PACK_AB R12, R119, R117 ;  /* 0x00000075770c723e */ /* 0x000fe200000010ff */
[----:B-----5:R-:W-:Y:S01]  /*119b0*/  FADD.FTZ R2, R111, R2 ;  /* 0x000000026f027221 */ /* 0x020fe20000010000 */
[----:B------:R-:W-:Y:S03]  /*119c0*/  F2FP.BF16.PACK_AB R14, R143, R142 ;  /* 0x0000008e8f0e723e */ /* 0x000fe600000010ff */
[----:B------:R-:W-:Y:S01]  /*119d0*/  F2FP.BF16.PACK_AB R13, R118, R116 ;  /* 0x00000074760d723e */ /* 0x000fe200000010ff */
[----:B------:R-:W-:Y:S01]  /*119e0*/  FADD.FTZ R0, R130, R0 ;  /* 0x0000000082007221 */ /* 0x000fe20000010000 */
[----:B------:R-:W-:Y:S01]  /*119f0*/  F2FP.BF16.PACK_AB R15, R140, R141 ;  /* 0x0000008d8c0f723e */ /* 0x000fe200000010ff */
[----:B------:R-:W-:Y:S02]  /*11a00*/  FADD.FTZ R2, R110, R2 ;  /* 0x000000026e027221 */ /* 0x000fe40000010000 */
[----:B------:R-:W-:Y:S02]  /*11a10*/  FADD.FTZ R0, R131, R0 ;  /* 0x0000000083007221 */ /* 0x000fe40000010000 */
[----:B------:R-:W-:Y:S02]  /*11a20*/  FADD.FTZ R2, R49, R2 ;  /* 0x0000000231027221 */ /* 0x000fe40000010000 */
[----:B------:R-:W-:Y:S01]  /*11a30*/  FADD.FTZ R0, R129, R0 ;  /* 0x0000000081007221 */ /* 0x000fe20000010000 */
        /* <DEDUP_REMOVED lines=21> */
[C---:B--2---:R-:W-:Y:S08]  /*11b90*/  HMMA.16816.F32.BF16 R60, R12.reuse, R20, R60 ;  /* 0x000000140c3c723c */ /* 0x044ff0000004183c */
[----:B------:R-:W-:Y:S01]  /*11ba0*/  HMMA.16816.F32.BF16 R64, R12, R22, R64 ;  /* 0x000000160c40723c */ /* 0x000fe20000041840 */
[----:B------:R-:W2:Y:S06]  /*11bb0*/  LDSM.16.MT88.4 R20, [R187+0x1800] ;  /* 0x00180000bb14783b */ /* 0x000eac0000004200 */
[----:B------:R-:W-:Y:S02]  /*11bc0*/  F2FP.BF16.PACK_AB R12, R139, R138 ;  /* 0x0000008a8b0c723e */ /* 0x000fe400000010ff */
[----:B------:R-:W-:Y:S03]  /*11bd0*/  F2FP.BF16.PACK_AB R14, R136, R137 ;  /* 0x00000089880e723e */ /* 0x000fe600000010ff */
[----:B------:R-:W-:Y:S02]  /*11be0*/  F2FP.BF16.PACK_AB R13, R134, R135 ;  /* 0x00000087860d723e */ /* 0x000fe400000010ff */
[----:B------:R-:W-:Y:S07]  /*11bf0*/  F2FP.BF16.PACK_AB R15, R132, R133 ;  /* 0x00000085840f723e */ /* 0x000fee00000010ff */
        /* <DEDUP_REMOVED lines=27> */
[----:B------:R-:W-:Y:S02]  /*11db0*/  F2FP.BF16.PACK_AB R15, R48, R49 ;  /* 0x00000031300f723e */ /* 0x000fe400000010ff */
[----:B------:R-:W-:Y:S02]  /*11dc0*/  MOV R110, R109 ;  /* 0x0000006d006e7202 */ /* 0x000fe40000000f00 */
[----:B------:R-:W-:Y:S03]  /*11dd0*/  MOV R111, R3 ;  /* 0x00000003006f7202 */ /* 0x000fe60000000f00 */
        /* <DEDUP_REMOVED lines=22> */
[----:B------:R-:W-:Y:S01]  /*11f40*/  HMMA.16816.F32.BF16 R64, R12, R30, R64 ;  /* 0x0000001e0c40723c */ /* 0x000fe20000041840 */
[----:B------:R-:W3:Y:S06]  /*11f50*/  LDSM.16.MT88.4 R28, [R186+0x5800] ;  /* 0x00580000ba1c783b */ /* 0x000eec0000004200 */
[----:B------:R-:W-:Y:S02]  /*11f60*/  F2FP.BF16.PACK_AB R12, R43, R42 ;  /* 0x0000002a2b0c723e */ /* 0x000fe400000010ff */
[----:B------:R-:W-:Y:S03]  /*11f70*/  F2FP.BF16.PACK_AB R14, R45, R44 ;  /* 0x0000002c2d0e723e */ /* 0x000fe600000010ff */
[----:B------:R-:W-:Y:S02]  /*11f80*/  F2FP.BF16.PACK_AB R13, R40, R41 ;  /* 0x00000029280d723e */ /* 0x000fe400000010ff */
[----:B------:R-:W-:Y:S07]  /*11f90*/  F2FP.BF16.PACK_AB R15, R39, R37 ;  /* 0x00000025270f723e */ /* 0x000fee00000010ff */
[C---:B------:R-:W-:Y:S01]  /*11fa0*/  HMMA.16816.F32.BF16 R116, R12.reuse, R112, R4 ;  /* 0x000000700c74723c */ /* 0x040fe20000041804 */
[----:B------:R-:W5:Y:S07]  /*11fb0*/  LDSM.16.MT88.4 R4, [R185+0x5800] ;  /* 0x00580000b904783b */ /* 0x000f6e0000004200 */
[C---:B------:R-:W-:Y:S01]  /*11fc0*/  HMMA.16816.F32.BF16 R112, R12.reuse, R114, R8 ;  /* 0x000000720c70723c */ /* 0x040fe20000041808 */
[----:B------:R-:W3:Y:S07]  /*11fd0*/  LDSM.16.MT88.4 R8, [R187+0x5800] ;  /* 0x00580000bb08783b */ /* 0x000eee0000004200 */
[C---:B-1----:R-:W-:Y:S08]  /*11fe0*/  HMMA.16816.F32.BF16 R68, R12.reuse, R16, R68 ;  /* 0x000000100c44723c */ /* 0x042ff00000041844 */
[C---:B------:R-:W-:Y:S08]  /*11ff0*/  HMMA.16816.F32.BF16 R72, R12.reuse, R18, R72 ;  /* 0x000000120c48723c */ /* 0x040ff00000041848 */
[C---:B----4-:R-:W-:Y:S08]  /*12000*/  HMMA.16816.F32.BF16 R76, R12.reuse, R20, R76 ;  /* 0x000000140c4c723c */ /* 0x050ff0000004184c */
[C---:B------:R-:W-:Y:S08]  /*12010*/  HMMA.16816.F32.BF16 R80, R12.reuse, R22, R80 ;  /* 0x000000160c50723c */ /* 0x040ff00000041850 */
[C---:B--2---:R-:W-:Y:S08]  /*12020*/  HMMA.16816.F32.BF16 R84, R12.reuse, R24, R84 ;  /* 0x000000180c54723c */ /* 0x044ff00000041854 */
[C---:B------:R-:W-:Y:S08]  /*12030*/  HMMA.16816.F32.BF16 R88, R12.reuse, R26, R88 ;  /* 0x0000001a0c58723c */ /* 0x040ff00000041858 */
[C---:B------:R-:W-:Y:S08]  /*12040*/  HMMA.16816.F32.BF16 R92, R12.reuse, R32, R92 ;  /* 0x000000200c5c723c */ /* 0x040ff0000004185c */
[C---:B------:R-:W-:Y:S08]  /*12050*/  HMMA.16816.F32.BF16 R96, R12.reuse, R34, R96 ;  /* 0x000000220c60723c */ /* 0x040ff00000041860 */
[C---:B---3--:R-:W-:Y:S08]  /*12060*/  HMMA.16816.F32.BF16 R100, R12.reuse, R28, R100 ;  /* 0x0000001c0c64723c */ /* 0x048ff00000041864 */
[C---:B------:R-:W-:Y:S08]  /*12070*/  HMMA.16816.F32.BF16 R104, R12.reuse, R30, R104 ;  /* 0x0000001e0c68723c */ /* 0x040ff00000041868 */
[C---:B-----5:R-:W-:Y:S07]  /*12080*/  HMMA.16816.F32.BF16 R52, R12.reuse, R4, R52 ;  /* 0x000000040c34723c */ /* 0x060fee0000041834 */
[----:B------:R-:W-:Y:S01]  /*12090*/  FADD.FTZ R4, R48, R2 ;  /* 0x0000000230047221 */ /* 0x000fe20000010000 */
[C---:B------:R-:W-:Y:S04]  /*120a0*/  HMMA.16816.F32.BF16 R56, R12.reuse, R6, R56 ;  /* 0x000000060c38723c */ /* 0x040fe80000041838 */
[----:B------:R-:W-:Y:S02]  /*120b0*/  FADD.FTZ R2, R42, R0 ;  /* 0x000000002a027221 */ /* 0x000fe40000010000 */
[----:B------:R-:W-:Y:S02]  /*120c0*/  FADD.FTZ R0, R41, R4 ;  /* 0x0000000429007221 */ /* 0x000fe40000010000 */
[C---:B------:R-:W-:Y:S04]  /*120d0*/  HMMA.16816.F32.BF16 R60, R12.reuse, R8, R60 ;  /* 0x000000080c3c723c */ /* 0x040fe8000004183c */
[----:B------:R-:W-:Y:S02]  /*120e0*/  FADD.FTZ R2, R43, R2 ;  /* 0x000000022b027221 */ /* 0x000fe40000010000 */
[----:B------:R-:W-:Y:S02]  /*120f0*/  FADD.FTZ R0, R40, R0 ;  /* 0x0000000028007221 */ /* 0x000fe40000010000 */
[----:B------:R-:W-:Y:S04]  /*12100*/  HMMA.16816.F32.BF16 R64, R12, R10, R64 ;  /* 0x0000000a0c40723c */ /* 0x000fe80000041840 */
[----:B------:R-:W-:Y:S02]  /*12110*/  FADD.FTZ R4, R44, R2 ;  /* 0x000000022c047221 */ /* 0x000fe40000010000 */
[----:B------:R-:W-:Y:S01]  /*12120*/  FADD.FTZ R2, R37, R0 ;  /* 0x0000000025027221 */ /* 0x000fe20000010000 */
[----:B------:R-:W-:Y:S01]  /*12130*/  IADD3 R0, R196, -0x1, RZ ;  /* 0xffffffffc4007810 */ /* 0x000fe20007ffe0ff */
[----:B------:R-:W-:Y:S01]  /*12140*/  FADD.FTZ R225, R45, R4 ;  /* 0x000000042de17221 */ /* 0x000fe20000010000 */
[----:B------:R-:W-:Y:S03]  /*12150*/  MOV R4, R3 ;  /* 0x0000000300047202 */ /* 0x000fe60000000f00 */
[----:B------:R-:W-:Y:S01]  /*12160*/  MOV R196, R0 ;  /* 0x0000000000c47202 */ /* 0x000fe20000000f00 */
[----:B------:R-:W-:Y:S01]  /*12170*/  FADD.FTZ R226, R39, R2 ;  /* 0x0000000227e27221 */ /* 0x000fe20000010000 */
[----:B------:R-:W-:-:S05]  /*12180*/  @P0 BRA `(.L_x_2553) ;  /* 0xffffbf1000000947 */ /* 0x000fca000383ffff */
.L_x_2535:
[----:B------:R-:W-:Y:S05]  /*12190*/  BRA.DIV ~URZ, `(.L_x_2554) ;  /* 0x000067f27f007947 */ /* 0x000fea000b800000 */
[----:B------:R1:W2:Y:S02]  /*121a0*/  SHFL.BFLY PT, R0, R225, 0x2, 0x1f ;  /* 0x0c401f00e1007f89 */ /* 0x0002a400000e0000 */
.L_x_2648:
[----:B--2---:R-:W-:Y:S01]  /*121b0*/  FADD.FTZ R5, R0, R225 ;  /* 0x000000e100057221 */ /* 0x004fe20000010000 */
[----:B------:R-:W-:Y:S05]  /*121c0*/  BRA.DIV ~URZ, `(.L_x_2555) ;  /* 0x000068127f007947 */ /* 0x000fea000b800000 */
[----:B------:R-:W2:Y:S04]  /*121d0*/  SHFL.BFLY PT, R0, R226, 0x2, 0x1f ;  /* 0x0c401f00e2007f89 */ /* 0x000ea800000e0000 */
[----:B------:R-:W3:Y:S01]  /*121e0*/  SHFL.BFLY PT, R2, R5, 0x1, 0x1f ;  /* 0x0c201f0005027f89 */ /* 0x000ee200000e0000 */
[----:B--2---:R-:W-:-:S02]  /*121f0*/  FADD.FTZ R6, R0, R226 ;  /* 0x000000e200067221 */ /* 0x004fc40000010000 */
[----:B---3--:R-:W-:-:S03]  /*12200*/  FADD.FTZ R5, R5, R2 ;  /* 0x0000000205057221 */ /* 0x008fc60000010000 */
[----:B------:R2:W3:Y:S04]  /*12210*/  SHFL.BFLY PT, R3, R6, 0x1, 0x1f ;  /* 0x0c201f0006037f89 */ /* 0x0004e800000e0000 */
.L_x_2649:
[----:B------:R-:W-:Y:S01]  /*12220*/  FSETP.NE.FTZ.AND P1, PT, R5, RZ, PT ;  /* 0x000000ff0500720b */ /* 0x000fe20003f35000 */
[----:B---3--:R-:W-:Y:S01]  /*12230*/  FADD.FTZ R3, R3, R6 ;  /* 0x0000000603037221 */ /* 0x008fe20000010000 */
[----:B------:R-:W-:Y:S02]  /*12240*/  MOV R2, RZ ;  /* 0x000000ff00027202 */ /* 0x000fe40000000f00 */
[----:B------:R-:W-:Y:S02]  /*12250*/  MOV R0, RZ ;  /* 0x000000ff00007202 */ /* 0x000fe40000000f00 */
[----:B------:R-:W-:Y:S02]  /*12260*/  FSETP.NE.FTZ.AND P0, PT, R3, RZ, PT ;  /* 0x000000ff0300720b */ /* 0x000fe40003f15000 */
[----:B------:R-:W-:Y:S02]  /*12270*/  MOV R23, 0xff800000 ;  /* 0xff80000000177802 */ /* 0x000fe40000000f00 */
[----:B------:R-:W-:-:S03]  /*12280*/  MOV R22, 0xff800000 ;  /* 0xff80000000167802 */ /* 0x000fc60000000f00 */
[----:B------:R-:W3:Y:S08]  /*12290*/  @P1 MUFU.LG2 R7, R5 ;  /* 0x0000000500071308 */ /* 0x000ef00000000c00 */
[----:B------:R4:W5:Y:S01]  /*122a0*/  @P1 MUFU.RCP R2, R5 ;  /* 0x0000000500021308 */ /* 0x0009620000001000 */
[----:B---3--:R-:W-:-:S07]  /*122b0*/  @P1 FMUL.FTZ R7, R7, 0.69314718246459960938 ;  /* 0x3f31721807071820 */ /* 0x008fce0000410000 */
[----:B------:R-:W3:Y:S01]  /*122c0*/  @P0 MUFU.RCP R0, R3 ;  /* 0x0000000300000308 */ /* 0x000ee20000001000 */
[----:B----4-:R-:W-:Y:S01]  /*122d0*/  @P1 MOV R5, 0x3f317218 ;  /* 0x3f31721800051802 */ /* 0x010fe20000000f00 */
[C---:B-----5:R-:W-:Y:S02]  /*122e0*/  FMUL.FTZ R28, R2.reuse, R68 ;  /* 0x00000044021c7220 */ /* 0x060fe40000410000 */
[C---:B------:R-:W-:Y:S02]  /*122f0*/  FMUL.FTZ R29, R2.reuse, R69 ;  /* 0x00000045021d7220 */ /* 0x040fe40000410000 */
[----:B------:R-:W-:Y:S02]  /*12300*/  @P1 FMUL.FTZ R5, R5, c[0x0][0x2d0] ;  /* 0x0000b40005051a20 */ /* 0x000fe40000410000 */
[C---:B------:R-:W-:Y:S02]  /*12310*/  FMUL.FTZ R30, R2.reuse, R72 ;  /* 0x00000048021e7220 */ /* 0x040fe40000410000 */
        /* <DEDUP_REMOVED lines=31> */
[----:B------:R4:W5:Y:S01]  /*12510*/  @P0 MUFU.LG2 R2, R3 ;  /* 0x0000000300020308 */ /* 0x0009620000000c00 */
[C---:B---3--:R-:W-:Y:S02]  /*12520*/  FMUL.FTZ R52, R0.reuse, R82 ;  /* 0x0000005200347220 */ /* 0x048fe40000410000 */
[----:B------:R-:W-:-:S02]  /*12530*/  FMUL.FTZ R53, R0, R83 ;  /* 0x0000005300357220 */ /* 0x000fc40000410000 */
[C---:B------:R-:W-:Y:S02]  /*12540*/  FMUL.FTZ R82, R0.reuse, R86 ;  /* 0x0000005600527220 */ /* 0x040fe40000410000 */
[C---:B------:R-:W-:Y:S02]  /*12550*/  FMUL.FTZ R83, R0.reuse, R87 ;  /* 0x0000005700537220 */ /* 0x040fe40000410000 */
[C---:B------:R-:W-:Y:S02]  /*12560*/  FMUL.FTZ R50, R0.reuse, R70 ;  /* 0x0000004600327220 */ /* 0x040fe40000410000 */
[C---:B------:R-:W-:Y:S02]  /*12570*/  FMUL.FTZ R51, R0.reuse, R71 ;  /* 0x0000004700337220 */ /* 0x040fe40000410000 */
[C---:B------:R-:W-:Y:S02]  /*12580*/  FMUL.FTZ R84, R0.reuse, R74 ;  /* 0x0000004a00547220 */ /* 0x040fe40000410000 */
[----:B------:R-:W-:Y:S01]  /*12590*/  FMUL.FTZ R85, R0, R75 ;  /* 0x0000004b00557220 */ /* 0x000fe20000410000 */
[----:B----4-:R-:W-:Y:S01]  /*125a0*/  @P0 MOV R3, 0x3f317218 ;  /* 0x3f31721800030802 */ /* 0x010fe20000000f00 */
[----:B-----5:R-:W-:-:S02]  /*125b0*/  @P0 FMUL.FTZ R2, R2, 0.69314718246459960938 ;  /* 0x3f31721802020820 */ /* 0x020fc40000410000 */
        /* <DEDUP_REMOVED lines=27> */
.L_x_2476:
[----:B------:R-:W3:Y:S01]  /*12770*/  S2R R2, SR_TID.X ;  /* 0x0000000000027919 */ /* 0x000ee20000002100 */
[----:B------:R-:W-:Y:S01]  /*12780*/  BSSY B0, `(.L_x_2556) ;  /* 0x0000010000007945 */ /* 0x000fe20003800000 */
[----:B---3--:R-:W-:-:S13]  /*12790*/  LOP3.LUT P0, RZ, R2, 0xff, RZ, 0xc0, !PT ;  /* 0x000000ff02ff7812 */ /* 0x008fda000780c0ff */
[----:B------:R-:W-:Y:S05]  /*127a0*/  @P0 BRA `(.L_x_2557) ;  /* 0x000000d000000947 */ /* 0x000fea0003800000 */
[----:B------:R-:W3:Y:S01]  /*127b0*/  S2R R4, SR_LANEID ;  /* 0x0000000000047919 */ /* 0x000ee20000000000 */
[----:B------:R-:W-:Y:S01]  /*127c0*/  VOTEU.ANY UR4, UPT, PT ;  /* 0x0000000000047886 */ /* 0x000fe200038e0100 */
[----:B------:R-:W-:Y:S01]  /*127d0*/  IMAD.MOV.U32 R5, RZ, RZ, c[0x0][0x564] ;  /* 0x00015900ff057624 */ /* 0x000fe200078e00ff */
[----:B------:R-:W3:Y:S08]  /*127e0*/  FLO.U32 R3, UR4 ;  /* 0x0000000400037d00 */ /* 0x000ef000080e0000 */
[----:B------:R-:W4:Y:S01]  /*127f0*/  POPC R2, UR4 ;  /* 0x0000000400027d09 */ /* 0x000f220008000000 */
[----:B---3--:R-:W-:Y:S01]  /*12800*/  ISETP.EQ.U32.AND P0, PT, R3, R4, PT ;  /* 0x000000040300720c */ /* 0x008fe20003f02070 */
[----:B------:R-:W-:-:S12]  /*12810*/  IMAD.MOV.U32 R4, RZ, RZ, c[0x0][0x560] ;  /* 0x00015800ff047624 */ /* 0x000fd800078e00ff */
[----:B----4-:R3:W4:Y:S04]  /*12820*/  @P0 ATOMG.E.ADD.STRONG.GPU PT, R2, [R4.64], R2 ;  /* 0x00000002040209a8 */ /* 0x01072800081ee1c6 */
[----:B---3--:R-:W3:Y:S04]  /*12830*/  S2R R4, SR_LTMASK ;  /* 0x0000000000047919 */ /* 0x008ee80000003900 */
[----:B----4-:R3:W4:Y:S02]  /*12840*/  SHFL.IDX PT, R3, R2, R3, 0x1f ;  /* 0x00001f0302037589 */ /* 0x01072400000e0000 */
[----:B---3--:R-:W-:-:S06]  /*12850*/  LOP3.LUT R2, R4, UR4, RZ, 0xc0, !PT ;  /* 0x0000000404027c12 */ /* 0x008fcc000f8ec0ff */
[----:B------:R-:W4:Y:S02]  /*12860*/  POPC R2, R2 ;  /* 0x0000000200027309 */ /* 0x000f240000000000 */
[----:B----4-:R-:W-:-:S06]  /*12870*/  IADD3 R248, R3, c[0x0][0xc], R2 ;  /* 0x0000030003f87a10 */ /* 0x010fcc0007ffe002 */
.L_x_2557:
[----:B------:R-:W-:Y:S05]  /*12880*/  BSYNC B0 ;  /* 0x0000000000007941 */ /* 0x000fea0003800000 */
.L_x_2556:
[----:B------:R-:W-:Y:S01]  /*12890*/  PRMT R0, R0, 0x9910, RZ ;  /* 0x0000991000007816 */ /* 0x000fe200000000ff */
[----:B------:R-:W-:Y:S01]  /*128a0*/  BSSY B1, `(.L_x_2558) ;  /* 0x00002d9000017945 */ /* 0x000fe20003800000 */
[----:B------:R-:W-:Y:S02]  /*128b0*/  IMAD.MOV.U32 R62, RZ, RZ, R248 ;  /* 0x000000ffff3e7224 */ /* 0x000fe400078e00f8 */
[----:B------:R-:W-:-:S13]  /*128c0*/  ISETP.NE.AND P0, PT, R0, RZ, PT ;  /* 0x000000ff0000720c */ /* 0x000fda0003f05270 */
[----:B------:R-:W-:Y:S05]  /*128d0*/  @!P0 BRA `(.L_x_2559) ;  /* 0x0000220000008947 */ /* 0x000fea0003800000 */
[----:B------:R-:W3:Y:S04]  /*128e0*/  LDL R12, [R1] ;  /* 0x00000000010c7983 */ /* 0x000ee80000100800 */
[----:B------:R-:W4:Y:S04]  /*128f0*/  LDL R5, [R1+0x4] ;  /* 0x0000040001057983 */ /* 0x000f280000100800 */
[----:B--2---:R-:W2:Y:S04]  /*12900*/  LDL R11, [R1+0xc] ;  /* 0x00000c00010b7983 */ /* 0x004ea80000100800 */
[----:B------:R-:W2:Y:S04]  /*12910*/  LDL R10, [R1+0x8] ;  /* 0x00000800010a7983 */ /* 0x000ea80000100800 */
[----:B------:R-:W2:Y:S04]  /*12920*/  LDL R9, [R1+0x1c] ;  /* 0x00001c0001097983 */ /* 0x000ea80000100800 */
[----:B------:R-:W2:Y:S04]  /*12930*/  LDL R7, [R1+0x14] ;  /* 0x0000140001077983 */ /* 0x000ea80000100800 */
[----:B------:R-:W2:Y:S04]  /*12940*/  LDL R6, [R1+0x18] ;  /* 0x0000180001067983 */ /* 0x000ea80000100800 */
[----:B------:R-:W2:Y:S01]  /*12950*/  LDL R8, [R1+0x10] ;  /* 0x0000100001087983 */ /* 0x000ea20000100800 */
        /* <DEDUP_REMOVED lines=11> */
[----:B---3--:R3:W-:Y:S04]  /*12a10*/  STS [R12], R0 ;  /* 0x000000000c007388 */ /* 0x0087e80000000800 */
[----:B------:R1:W-:Y:S04]  /*12a20*/  STS [R12+0x400], R2 ;  /* 0x000400020c007388 */ /* 0x0003e80000000800 */
[----:B----4-:R4:W-:Y:S01]  /*12a30*/  STS [R5], R3 ;  /* 0x0000000305007388 */ /* 0x0109e20000000800 */
[----:B---3--:R-:W-:-:S02]  /*12a40*/  F2FP.BF16.PACK_AB R0, R61, R60 ;  /* 0x0000003c3d00723e */ /* 0x008fc400000010ff */
[----:B-1----:R-:W-:-:S03]  /*12a50*/  F2FP.BF16.PACK_AB R2, R29, R28 ;  /* 0x0000001c1d02723e */ /* 0x002fc600000010ff */
        /* <DEDUP_REMOVED lines=69> */
.L_x_2560:
        /* <DEDUP_REMOVED lines=73> */
[C---:B-1----:R-:W-:Y:S01]  /*13340*/  IMAD.WIDE.U32 R4, R2.reuse, c[0x0][0x3a0], RZ ;  /* 0x0000e80002047a25 */ /* 0x042fe200078e00ff */
        /* <DEDUP_REMOVED lines=38> */
.L_x_2650:
[----:B------:R-:W-:Y:S05]  /*135b0*/  BRA.DIV ~URZ, `(.L_x_2563) ;  /* 0x000055927f007947 */ /* 0x000fea000b800000 */
[----:B------:R4:W2:Y:S02]  /*135c0*/  SHFL.IDX PT, R0, R8, RZ, 0x181f ;  /* 0x00181fff08007589 */ /* 0x0008a400000e0000 */
.L_x_2651:
        /* <DEDUP_REMOVED lines=14> */
.L_x_2565:
[----:B------:R-:W-:Y:S05]  /*136b0*/  BSYNC B0 ;  /* 0x0000000000007941 */ /* 0x000fea0003800000 */
.L_x_2564:
[----:B------:R-:W-:Y:S05]  /*136c0*/  BRA.DIV ~URZ, `(.L_x_2566) ;  /* 0x000054f27f007947 */ /* 0x000fea000b800000 */
[----:B---3--:R3:W4:Y:S04]  /*136d0*/  SHFL.IDX PT, R10, R7, 0x1, 0x181f ;  /* 0x00381f00070a7f89 */ /* 0x00872800000e0000 */
[----:B--2---:R3:W2:Y:S02]  /*136e0*/  SHFL.IDX PT, R0, R8, 0x1, 0x181f ;  /* 0x00381f0008007f89 */ /* 0x0046a400000e0000 */
.L_x_2652:
        /* <DEDUP_REMOVED lines=14> */
.L_x_2568:
[----:B------:R-:W-:Y:S05]  /*137d0*/  BSYNC B0 ;  /* 0x0000000000007941 */ /* 0x000fea0003800000 */
.L_x_2567:
[----:B------:R-:W-:Y:S05]  /*137e0*/  BRA.DIV ~URZ, `(.L_x_2569) ;  /* 0x000054a27f007947 */ /* 0x000fea000b800000 */
[----:B----4-:R4:W3:Y:S02]  /*137f0*/  SHFL.IDX PT, R10, R7, 0x2, 0x181f ;  /* 0x00581f00070a7f89 */ /* 0x0108e400000e0000 */
.L_x_2653:
[----:B------:R-:W-:Y:S05]  /*13800*/  BRA.DIV ~URZ, `(.L_x_2570) ;  /* 0x000054f27f007947 */ /* 0x000fea000b800000 */
[----:B--2---:R2:W4:Y:S02]  /*13810*/  SHFL.IDX PT, R0, R8, 0x2, 0x181f ;  /* 0x00581f0008007f89 */ /* 0x00452400000e0000 */
.L_x_2654:
        /* <DEDUP_REMOVED lines=14> */
.L_x_2572:
[----:B------:R-:W-:Y:S05]  /*13900*/  BSYNC B0 ;  /* 0x0000000000007941 */ /* 0x000fea0003800000 */
.L_x_2571:
[----:B------:R-:W-:Y:S05]  /*13910*/  BRA.DIV ~URZ, `(.L_x_2573) ;  /* 0x000054527f007947 */ /* 0x000fea000b800000 */
[----:B---34-:R-:W3:Y:S04]  /*13920*/  SHFL.IDX PT, R7, R7, 0x3, 0x181f ;  /* 0x00781f0007077f89 */ /* 0x018ee800000e0000 */
[----:B------:R4:W1:Y:S02]  /*13930*/  SHFL.IDX PT, R0, R8, 0x3, 0x181f ;  /* 0x00781f0008007f89 */ /* 0x00086400000e0000 */
.L_x_2655:
        /* <DEDUP_REMOVED lines=15> */
.L_x_2561:
        /* <DEDUP_REMOVED lines=33> */
.L_x_2656:
[----:B------:R-:W-:Y:S05]  /*13c40*/  BRA.DIV ~URZ, `(.L_x_2576) ;  /* 0x000052627f007947 */ /* 0x000fea000b800000 */
[----:B------:R3:W4:Y:S02]  /*13c50*/  SHFL.IDX PT, R0, R12, RZ, 0x1c1f ;  /* 0x001c1fff0c007589 */ /* 0x00072400000e0000 */
.L_x_2657:
        /* <DEDUP_REMOVED lines=110> */
.L_x_2578:
[----:B------:R-:W-:Y:S05]  /*14340*/  BSYNC B0 ;  /* 0x0000000000007941 */ /* 0x000fea0003800000 */
.L_x_2577:
[----:B------:R-:W-:Y:S05]  /*14350*/  BRA.DIV ~URZ, `(.L_x_2579) ;  /* 0x00004bc27f007947 */ /* 0x000fea000b800000 */
[----:B--2---:R2:W1:Y:S04]  /*14360*/  SHFL.IDX PT, R4, R5, 0x1, 0x1c1f ;  /* 0x003c1f0005047f89 */ /* 0x00446800000e0000 */
[----:B----4-:R2:W4:Y:S02]  /*14370*/  SHFL.IDX PT, R0, R12, 0x1, 0x1c1f ;  /* 0x003c1f000c007f89 */ /* 0x01052400000e0000 */
.L_x_2658:
        /* <DEDUP_REMOVED lines=118> */
.L_x_2559:
[----:B------:R-:W-:Y:S01]  /*14ae0*/  ISETP.NE.U32.AND P0, PT, RZ, c[0x0][0x508], PT ;  /* 0x00014200ff007a0c */ /* 0x000fe20003f05070 */
[----:B------:R-:W-:Y:S01]  /*14af0*/  IMAD.MOV.U32 R4, RZ, RZ, 0x4 ;  /* 0x00000004ff047424 */ /* 0x000fe200078e00ff */
[----:B------:R-:W-:Y:S01]  /*14b00*/  ISETP.NE.U32.AND P2, PT, RZ, c[0x0][0x500], PT ;  /* 0x00014000ff007a0c */ /* 0x000fe20003f45070 */
[----:B------:R-:W-:Y:S01]  /*14b10*/  IMAD.MOV.U32 R20, RZ, RZ, c[0x0][0x388] ;  /* 0x0000e200ff147624 */ /* 0x000fe200078e00ff */
[----:B------:R-:W-:Y:S01]  /*14b20*/  ISETP.NE.AND.EX P0, PT, RZ, c[0x0][0x50c], PT, P0 ;  /* 0x00014300ff007a0c */ /* 0x000fe20003f05300 */
[----:B--2---:R-:W-:Y:S01]  /*14b30*/  IMAD.MOV.U32 R6, RZ, RZ, RZ ;  /* 0x000000ffff067224 */ /* 0x004fe200078e00ff */
        /* <DEDUP_REMOVED lines=12> */
.L_x_2580:
        /* <DEDUP_REMOVED lines=56> */
.L_x_2582:
[----:B------:R-:W-:Y:S05]  /*14f80*/  BSYNC B0 ;  /* 0x0000000000007941 */ /* 0x000fea0003800000 */
.L_x_2581:
        /* <DEDUP_REMOVED lines=35> */
.L_x_2659:
[----:B------:R-:W-:Y:S05]  /*151c0*/  BRA.DIV ~URZ, `(.L_x_2584) ;  /* 0x00003e927f007947 */ /* 0x000fea000b800000 */
[----:B------:R3:W4:Y:S02]  /*151d0*/  SHFL.IDX PT, R0, R10, RZ, 0x181f ;  /* 0x00181fff0a007589 */ /* 0x00072400000e0000 */
.L_x_2660:
        /* <DEDUP_REMOVED lines=15> */
.L_x_2586:
[----:B------:R-:W-:Y:S05]  /*152d0*/  BSYNC B0 ;  /* 0x0000000000007941 */ /* 0x000fea0003800000 */
.L_x_2585:
[----:B------:R-:W-:Y:S05]  /*152e0*/  BRA.DIV ~URZ, `(.L_x_2587) ;  /* 0x00003de27f007947 */ /* 0x000fea000b800000 */
[----:B--2---:R2:W1:Y:S04]  /*152f0*/  SHFL.IDX PT, R9, R7, 0x1, 0x181f ;  /* 0x00381f0007097f89 */ /* 0x00446800000e0000 */
[----:B----4-:R2:W4:Y:S02]  /*15300*/  SHFL.IDX PT, R0, R10, 0x1, 0x181f ;  /* 0x00381f000a007f89 */ /* 0x01052400000e0000 */
.L_x_2661:
        /* <DEDUP_REMOVED lines=14> */
.L_x_2589:
[----:B------:R-:W-:Y:S05]  /*153f0*/  BSYNC B0 ;  /* 0x0000000000007941 */ /* 0x000fea0003800000 */
.L_x_2588:
[----:B------:R-:W-:Y:S05]  /*15400*/  BRA.DIV ~URZ, `(.L_x_2590) ;  /* 0x00003d927f007947 */ /* 0x000fea000b800000 */
[----:B-1----:R1:W2:Y:S02]  /*15410*/  SHFL.IDX PT, R9, R7, 0x2, 0x181f ;  /* 0x00581f0007097f89 */ /* 0x0022a400000e0000 */
.L_x_2662:
[----:B------:R-:W-:Y:S05]  /*15420*/  BRA.DIV ~URZ, `(.L_x_2591) ;  /* 0x00003de27f007947 */ /* 0x000fea000b800000 */
[----:B----4-:R4:W1:Y:S02]  /*15430*/  SHFL.IDX PT, R0, R10, 0x2, 0x181f ;  /* 0x00581f000a007f89 */ /* 0x01086400000e0000 */
.L_x_2663:
        /* <DEDUP_REMOVED lines=14> */
.L_x_2593:
[----:B------:R-:W-:Y:S05]  /*15520*/  BSYNC B0 ;  /* 0x0000000000007941 */ /* 0x000fea0003800000 */
.L_x_2592:
[----:B------:R-:W-:Y:S05]  /*15530*/  BRA.DIV ~URZ, `(.L_x_2594) ;  /* 0x00003d427f007947 */ /* 0x000fea000b800000 */
[----:B-12---:R-:W1:Y:S04]  /*15540*/  SHFL.IDX PT, R7, R7, 0x3, 0x181f ;  /* 0x00781f0007077f89 */ /* 0x006e6800000e0000 */
[----:B------:R2:W3:Y:S02]  /*15550*/  SHFL.IDX PT, R0, R10, 0x3, 0x181f ;  /* 0x00781f000a007f89 */ /* 0x0004e400000e0000 */
.L_x_2664:
        /* <DEDUP_REMOVED lines=13> */
.L_x_2574:
[----:B------:R-:W-:Y:S05]  /*15630*/  BSYNC B1 ;  /* 0x0000000000017941 */ /* 0x000fea0003800000 */
.L_x_2558:
        /* <DEDUP_REMOVED lines=13> */
.L_x_2665:
[----:B------:R-:W-:Y:S05]  /*15710*/  BRA.DIV ~URZ, `(.L_x_2597) ;  /* 0x00003ca27f007947 */ /* 0x000fea000b800000 */
[----:B------:R4:W2:Y:S02]  /*15720*/  SHFL.IDX PT, R8, R62, 0x1, 0x1f ;  /* 0x00201f003e087f89 */ /* 0x0008a400000e0000 */
.L_x_2666:
        /* <DEDUP_REMOVED lines=18> */
.L_x_2667:
        /* <DEDUP_REMOVED lines=16> */
.L_x_2668:
[----:B----4-:R-:W-:Y:S01]  /*15950*/  IMAD R0, R0, c[0x0][0x538], RZ ;  /* 0x00014e0000007a24 */ /* 0x010fe200078e02ff */
[----:B------:R-:W-:Y:S04]  /*15960*/  BSSY B1, `(.L_x_2600) ;  /* 0x00000c5000017945 */ /* 0x000fe80003800000 */
[----:B--2---:R-:W-:-:S04]  /*15970*/  IADD3 R8, R0, R8, RZ ;  /* 0x0000000800087210 */ /* 0x004fc80007ffe0ff */
[----:B---3--:R-:W-:-:S13]  /*15980*/  ISETP.GT.AND P0, PT, R8, R9, PT ;  /* 0x000000090800720c */ /* 0x008fda0003f04270 */
[----:B------:R-:W-:Y:S05]  /*15990*/  @P0 BRA `(.L_x_2601) ;  /* 0x0000024000000947 */ /* 0x000fea0003800000 */
.L_x_2605:
        /* <DEDUP_REMOVED lines=16> */
.L_x_2669:
        /* <DEDUP_REMOVED lines=16> */
.L_x_2670:
[----:B--2---:R-:W-:-:S05]  /*15ba0*/  IMAD R0, R0, c[0x0][0x538], RZ ;  /* 0x00014e0000007a24 */ /* 0x004fca00078e02ff */
[----:B------:R-:W-:-:S04]  /*15bb0*/  IADD3 R8, R0, R8, RZ ;  /* 0x0000000800087210 */ /* 0x000fc80007ffe0ff */
[----:B------:R-:W-:-:S13]  /*15bc0*/  ISETP.GT.AND P0, PT, R8, R9, PT ;  /* 0x000000090800720c */ /* 0x000fda0003f04270 */
[----:B-1----:R-:W-:Y:S05]  /*15bd0*/  @!P0 BRA `(.L_x_2605) ;  /* 0xfffffdc000008947 */ /* 0x002fea000383ffff */
.L_x_2601:
[----:B------:R-:W-:-:S05]  /*15be0*/  IADD3 R8, -R0, R8, RZ ;  /* 0x0000000800087210 */ /* 0x000fca0007ffe1ff */
[----:B------:R-:W-:-:S05]  /*15bf0*/  IMAD R0, R4, c[0x0][0x538], R8 ;  /* 0x00014e0004007a24 */ /* 0x000fca00078e0208 */
[----:B------:R-:W-:Y:S01]  /*15c00*/  ISETP.GT.AND P0, PT, R0, R9, PT ;  /* 0x000000090000720c */ /* 0x000fe20003f04270 */
[----:B------:R-:W-:-:S12]  /*15c10*/  BRA.DIV ~URZ, `(.L_x_2606) ;  /* 0x00003c027f007947 */ /* 0x000fd8000b800000 */
[----:B------:R-:W-:-:S04]  /*15c20*/  VOTE.ANY R5, PT, !P0 ;  /* 0x0000000000057806 */ /* 0x000fc800040e0100 */
.L_x_2671:
[----:B------:R-:W2:Y:S02]  /*15c30*/  POPC R0, R5 ;  /* 0x0000000500007309 */ /* 0x000ea40000000000 */
[----:B--2---:R-:W-:Y:S01]  /*15c40*/  IADD3 R251, R0, R251, RZ ;  /* 0x000000fb00fb7210 */ /* 0x004fe20007ffe0ff */
[----:B------:R-:W-:Y:S05]  /*15c50*/  BRA.DIV ~URZ, `(.L_x_2607) ;  /* 0x00003c127f007947 */ /* 0x000fea000b800000 */
[----:B------:R2:W3:Y:S04]  /*15c60*/  SHFL.IDX PT, R10, R6, R0, 0x1f ;  /* 0x00001f00060a7589 */ /* 0x0004e800000e0000 */
[----:B------:R2:W4:Y:S02]  /*15c70*/  SHFL.IDX PT, R7, R7, R0, 0x1f ;  /* 0x00001f0007077589 */ /* 0x00052400000e0000 */
.L_x_2672:
[----:B------:R-:W-:Y:S01]  /*15c80*/  ISETP.NE.AND P0, PT, R5, RZ, PT ;  /* 0x000000ff0500720c */ /* 0x000fe20003f05270 */
[----:B------:R-:W-:-:S12]  /*15c90*/  BSSY B0, `(.L_x_2608) ;  /* 0x0000005000007945 */ /* 0x000fd80003800000 */
[----:B------:R-:W-:Y:S05]  /*15ca0*/  @!P0 BRA `(.L_x_2609) ;  /* 0x0000003000008947 */ /* 0x000fea0003800000 */
[----:B--2---:R-:W-:Y:S01]  /*15cb0*/  IADD3 R0, R0, -0x1, RZ ;  /* 0xffffffff00007810 */ /* 0x004fe20007ffe0ff */
[----:B------:R-:W-:Y:S05]  /*15cc0*/  BRA.DIV ~URZ, `(.L_x_2610) ;  /* 0x00003c727f007947 */ /* 0x000fea000b800000 */
[----:B------:R2:W1:Y:S02]  /*15cd0*/  SHFL.IDX PT, R11, R4, R0, 0x1f ;  /* 0x00001f00040b7589 */ /* 0x00046400000e0000 */
.L_x_2609:
[----:B------:R-:W-:Y:S05]  /*15ce0*/  BSYNC B0 ;  /* 0x0000000000007941 */ /* 0x000fea0003800000 */
.L_x_2608:
        /* <DEDUP_REMOVED lines=66> */
.L_x_2612:
        /* <DEDUP_REMOVED lines=66> */
.L_x_2613:
[----:B------:R-:W-:Y:S05]  /*16530*/  BSYNC B0 ;  /* 0x0000000000007941 */ /* 0x000fea0003800000 */
.L_x_2611:
[----:B------:R-:W-:-:S04]  /*16540*/  LOP3.LUT R2, RZ, R2, RZ, 0x33, !PT ;  /* 0x00000002ff027212 */ /* 0x000fc800078e33ff */
[----:B------:R-:W-:Y:S01]  /*16550*/  IADD3 R249, R2, R10, RZ ;  /* 0x0000000a02f97210 */ /* 0x000fe20007ffe0ff */
[----:B------:R-:W-:Y:S05]  /*16560*/  BRA `(.L_x_2614) ;  /* 0x0000004000007947 */ /* 0x000fea0003800000 */
.L_x_2602:
[----:B------:R-:W-:Y:S01]  /*16570*/  IMAD.MOV.U32 R248, RZ, RZ, R9 ;  /* 0x000000fffff87224 */ /* 0x000fe200078e0009 */
[----:B------:R-:W-:Y:S01]  /*16580*/  MOV R250, RZ ;  /* 0x000000ff00fa7202 */ /* 0x000fe20000000f00 */
[----:B------:R-:W-:Y:S01]  /*16590*/  IMAD.MOV.U32 R249, RZ, RZ, RZ ;  /* 0x000000fffff97224 */ /* 0x000fe200078e00ff */
[----:B------:R-:W-:Y:S02]  /*165a0*/  MOV R251, c[0x0][0x53c] ;  /* 0x00014f0000fb7a02 */ /* 0x000fe40000000f00 */
.L_x_2614:
[----:B------:R-:W-:Y:S05]  /*165b0*/  BSYNC B1 ;  /* 0x0000000000017941 */ /* 0x000fea0003800000 */
.L_x_2600:
[----:B------:R-:W-:Y:S01]  /*165c0*/  WARPSYNC 0xffffffff ;  /* 0xffffffff00007948 */ /* 0x000fe20003800000 */
[----:B------:R-:W-:Y:S01]  /*165d0*/  BAR.SYNC.DEFER_BLOCKING 0x4, 0x100 ;  /* 0x0104000000007b1d */ /* 0x000fe20000010000 */
[----:B------:R-:W-:-:S13]  /*165e0*/  ISETP.NE.AND P0, PT, R12, RZ, PT ;  /* 0x000000ff0c00720c */ /* 0x000fda0003f05270 */
[----:B------:R2:W-:Y:S04]  /*165f0*/  @!P0 STS.128 [0xe100], R248 ;  /* 0x00e100f8ff008388 */ /* 0x0005e80000000c00 */
[----:B------:R-:W-:Y:S06]  /*16600*/  BAR.ARV 0x5, 0x100 ;  /* 0x0144000000007b1d */ /* 0x000fec0000002000 */
.L_x_2595:
[----:B-1----:R-:W-:-:S13]  /*16610*/  ISETP.GE.AND P0, PT, R251, c[0x0][0x53c], PT ;  /* 0x00014f00fb007a0c */ /* 0x002fda0003f06270 */
[----:B--2---:R-:W-:Y:S01]  /*16620*/  @P0 CALL.REL.NOINC `(.L_x_2615) ;  /* 0x0000001000000944 */ /* 0x004fe20003c00000 */
[----:B------:R-:W-:Y:S05]  /*16630*/  BRA `(.L_x_2616) ;  /* 0xfffeb34000007947 */ /* 0x000fea000383ffff */
.L_x_2615:
[----:B------:R-:W-:Y:S05]  /*16640*/  EXIT ;  /* 0x000000000000794d */ /* 0x000fea0003800000 */
.L_x_2451:
[----:B------:R-:W-:Y:S01]  /*16650*/  IMAD.MOV.U32 R0, RZ, RZ, R5 ;  /* 0x000000ffff007224 */ /* 0x000fe200078e0005 */
[----:B------:R-:W-:Y:S02]  /*16660*/  MOV R2, 0x1 ;  /* 0x0000000100027802 */ /* 0x000fe40000000f00 */
[----:B------:R-:W-:Y:S02]  /*16670*/  MOV R3, 0x16690 ;  /* 0x0001669000037802 */ /* 0x000fe40000000f00 */
[----:B--2---:R-:W-:Y:S05]  /*16680*/  CALL.REL.NOINC `($__internal_40_$__cuda_sm70_shflsync_up_p) ;  /* 0x000033e000007944 */ /* 0x004fea0003c00000 */
[----:B------:R-:W-:Y:S01]  /*16690*/  MOV R0, R4 ;  /* 0x0000000400007202 */ /* 0x000fe20000000f00 */
[----:B------:R-:W-:Y:S05]  /*166a0*/  BRA `(.L_x_2617) ;  /* 0xfffe9d9000007947 */ /* 0x000fea000383ffff */
.L_x_2452:
[----:B------:R-:W-:Y:S01]  /*166b0*/  IMAD.MOV.U32 R0, RZ, RZ, R5 ;  /* 0x000000ffff007224 */ /* 0x000fe200078e0005 */
[----:B------:R-:W-:Y:S02]  /*166c0*/  MOV R2, 0x2 ;  /* 0x0000000200027802 */ /* 0x000fe40000000f00 */
[----:B------:R-:W-:Y:S02]  /*166d0*/  MOV R3, 0x166f0 ;  /* 0x000166f000037802 */ /* 0x000fe40000000f00 */
[----:B--2---:R-:W-:Y:S05]  /*166e0*/  CALL.REL.NOINC `($__internal_40_$__cuda_sm70_shflsync_up_p) ;  /* 0x0000338000007944 */ /* 0x004fea0003c00000 */
[----:B------:R-:W-:Y:S01]  /*166f0*/  SEL R0, R4, RZ, P4 ;  /* 0x000000ff04007207 */ /* 0x000fe20002000000 */
[----:B------:R-:W-:Y:S01]  /*16700*/  IMAD.MOV.U32 R2, RZ, RZ, 0x4 ;  /* 0x00000004ff027424 */ /* 0x000fe200078e00ff */
[----:B------:R-:W-:-:S03]  /*16710*/  MOV R3, 0x16740 ;  /* 0x0001674000037802 */ /* 0x000fc60000000f00 */
[----:B------:R-:W-:Y:S02]  /*16720*/  IMAD.IADD R0, R5, 0x1, R0 ;  /* 0x0000000105007824 */ /* 0x000fe400078e0200 */
[----:B------:R-:W-:Y:S05]  /*16730*/  CALL.REL.NOINC `($__internal_40_$__cuda_sm70_shflsync_up_p) ;  /* 0x0000333000007944 */ /* 0x000fea0003c00000 */
        /* <DEDUP_REMOVED lines=12> */
[----:B------:R-:W-:Y:S02]  /*16800*/  MOV R179, 0x1f ;  /* 0x0000001f00b37802 */ /* 0x000fe40000000f00 */
[----:B------:R-:W-:Y:S01]  /*16810*/  MOV R3, 0x16850 ;  /* 0x0001685000037802 */ /* 0x000fe20000000f00 */
[----:B------:R-:W-:-:S04]  /*16820*/  IMAD.IADD R4, R0, 0x1, R4 ;  /* 0x0000000100047824 */ /* 0x000fc800078e0204 */
[----:B------:R-:W-:Y:S02]  /*16830*/  IMAD.MOV.U32 R178, RZ, RZ, R4 ;  /* 0x000000ffffb27224 */ /* 0x000fe400078e0004 */
[----:B------:R-:W-:Y:S05]  /*16840*/  CALL.REL.NOINC `($__internal_39_$__cuda_sm70_shflsync_idx_p) ;  /* 0x000031c000007944 */ /* 0x000fea0003c00000 */
[----:B------:R-:W-:Y:S01]  /*16850*/  MOV R0, R179 ;  /* 0x000000b300007202 */ /* 0x000fe20000000f00 */
[----:B------:R-:W-:Y:S05]  /*16860*/  BRA `(.L_x_2618) ;  /* 0xfffe9cd000007947 */ /* 0x000fea000383ffff */
.L_x_2454:
[----:B------:R-:W-:Y:S02]  /*16870*/  SEL R0, RZ, 0x1, P0 ;  /* 0x00000001ff007807 */ /* 0x000fe40000000000 */
[----:B------:R-:W-:Y:S02]  /*16880*/  MOV R2, 0x168a0 ;  /* 0x000168a000027802 */ /* 0x000fe40000000f00 */
[----:B--2---:R-:W-:Y:S05]  /*16890*/  CALL.REL.NOINC `($__internal_41_$__cuda_sm70_votesync_ballot) ;  /* 0x0000324000007944 */ /* 0x004fea0003c00000 */
[----:B------:R-:W-:Y:S01]  /*168a0*/  MOV R6, R0 ;  /* 0x0000000000067202 */ /* 0x000fe20000000f00 */
[----:B------:R-:W-:Y:S05]  /*168b0*/  BRA `(.L_x_2619) ;  /* 0xfffe9d1000007947 */ /* 0x000fea000383ffff */
.L_x_2455:
[----:B------:R-:W-:Y:S01]  /*168c0*/  IMAD.MOV.U32 R178, RZ, RZ, R9 ;  /* 0x000000ffffb27224 */ /* 0x000fe200078e0009 */
[----:B------:R-:W-:Y:S01]  /*168d0*/  MOV R2, R0 ;  /* 0x0000000000027202 */ /* 0x000fe20000000f00 */
[----:B------:R-:W-:Y:S01]  /*168e0*/  IMAD.MOV.U32 R179, RZ, RZ, 0x1f ;  /* 0x0000001fffb37424 */ /* 0x000fe200078e00ff */
[----:B------:R-:W-:Y:S02]  /*168f0*/  MOV R3, 0x16910 ;  /* 0x0001691000037802 */ /* 0x000fe40000000f00 */
[----:B------:R-:W-:Y:S05]  /*16900*/  CALL.REL.NOINC `($__internal_39_$__cuda_sm70_shflsync_idx_p) ;  /* 0x0000310000007944 */ /* 0x000fea0003c00000 */
[----:B------:R-:W-:Y:S01]  /*16910*/  IMAD.MOV.U32 R12, RZ, RZ, R179 ;  /* 0x000000ffff0c7224 */ /* 0x000fe200078e00b3 */
[----:B------:R-:W-:Y:S01]  /*16920*/  MOV R178, R8 ;  /* 0x0000000800b27202 */ /* 0x000fe20000000f00 */
[----:B------:R-:W-:Y:S01]  /*16930*/  IMAD.MOV.U32 R5, RZ, RZ, RZ ;  /* 0x000000ffff057224 */ /* 0x000fe200078e00ff */
[----:B------:R-:W-:Y:S01]  /*16940*/  MOV R2, R0 ;  /* 0x0000000000027202 */ /* 0x000fe20000000f00 */
[----:B------:R-:W-:Y:S01]  /*16950*/  IMAD.MOV.U32 R179, RZ, RZ, 0x1f ;  /* 0x0000001fffb37424 */ /* 0x000fe200078e00ff */
[----:B------:R-:W-:-:S02]  /*16960*/  MOV R3, 0x16980 ;  /* 0x0001698000037802 */ /* 0x000fc40000000f00 */
[----:B------:R-:W-:Y:S05]  /*16970*/  CALL.REL.NOINC `($__internal_39_$__cuda_sm70_shflsync_idx_p) ;  /* 0x0000309000007944 */ /* 0x000fea0003c00000 */
[----:B------:R-:W-:Y:S01]  /*16980*/  MOV R9, R179 ;  /* 0x000000b300097202 */ /* 0x000fe20000000f00 */
[----:B------:R-:W-:Y:S05]  /*16990*/  BRA `(.L_x_2620) ;  /* 0xfffe9c9000007947 */ /* 0x000fea000383ffff */
.L_x_2458:
[----:B------:R-:W-:Y:S01]  /*169a0*/  IMAD.MOV.U32 R178, RZ, RZ, R4 ;  /* 0x000000ffffb27224 */ /* 0x000fe200078e0004 */
[----:B------:R-:W-:Y:S01]  /*169b0*/  MOV R2, R0 ;  /* 0x0000000000027202 */ /* 0x000fe20000000f00 */
[----:B------:R-:W-:Y:S01]  /*169c0*/  IMAD.MOV.U32 R179, RZ, RZ, 0x1f ;  /* 0x0000001fffb37424 */ /* 0x000fe200078e00ff */
[----:B------:R-:W-:-:S02]  /*169d0*/  MOV R3, 0x169f0 ;  /* 0x000169f000037802 */ /* 0x000fc40000000f00 */
[----:B--23--:R-:W-:Y:S05]  /*169e0*/  CALL.REL.NOINC `($__internal_39_$__cuda_sm70_shflsync_idx_p) ;  /* 0x0000302000007944 */ /* 0x00cfea0003c00000 */
[----:B------:R-:W-:Y:S01]  /*169f0*/  MOV R5, R179 ;  /* 0x000000b300057202 */ /* 0x000fe20000000f00 */
[----:B------:R-:W-:Y:S05]  /*16a00*/  BRA `(.L_x_2457) ;  /* 0xfffe9c8000007947 */ /* 0x000fea000383ffff */
.L_x_2479:
[----:B------:R-:W-:Y:S01]  /*16a10*/  IMAD.MOV.U32 R178, RZ, RZ, R0 ;  /* 0x000000ffffb27224 */ /* 0x000fe200078e0000 */
[----:B------:R-:W-:Y:S01]  /*16a20*/  MOV R2, RZ ;  /* 0x000000ff00027202 */ /* 0x000fe20000000f00 */
[----:B------:R-:W-:Y:S01]  /*16a30*/  IMAD.MOV.U32 R179, RZ, RZ, 0x181f ;  /* 0x0000181fffb37424 */ /* 0x000fe200078e00ff */
[----:B------:R-:W-:-:S02]  /*16a40*/  MOV R3, 0x16a60 ;  /* 0x00016a6000037802 */ /* 0x000fc40000000f00 */
[----:B------:R-:W-:Y:S05]  /*16a50*/  CALL.REL.NOINC `($__internal_39_$__cuda_sm70_shflsync_idx_p) ;  /* 0x00002fb000007944 */ /* 0x000fea0003c00000 */
[----:B------:R-:W-:Y:S01]  /*16a60*/  MOV R9, R179 ;  /* 0x000000b300097202 */ /* 0x000fe20000000f00 */
[----:B------:R-:W-:Y:S05]  /*16a70*/  BRA `(.L_x_2621) ;  /* 0xfffed51000007947 */ /* 0x000fea000383ffff */
.L_x_2480:
[----:B------:R-:W-:Y:S01]  /*16a80*/  IMAD.MOV.U32 R178, RZ, RZ, R7 ;  /* 0x000000ffffb27224 */ /* 0x000fe200078e0007 */
[----:B------:R-:W-:Y:S01]  /*16a90*/  MOV R2, RZ ;  /* 0x000000ff00027202 */ /* 0x000fe20000000f00 */
[----:B------:R-:W-:Y:S01]  /*16aa0*/  IMAD.MOV.U32 R179, RZ, RZ, 0x181f ;  /* 0x0000181fffb37424 */ /* 0x000fe200078e00ff */
[----:B------:R-:W-:-:S02]  /*16ab0*/  MOV R3, 0x16ad0 ;  /* 0x00016ad000037802 */ /* 0x000fc40000000f00 */
[----:B-12---:R-:W-:Y:S05]  /*16ac0*/  CALL.REL.NOINC `($__internal_39_$__cuda_sm70_shflsync_idx_p) ;  /* 0x00002f4000007944 */ /* 0x006fea0003c00000 */
        /* <DEDUP_REMOVED lines=17> */
[----:B------:R-:W-:Y:S05]  /*16be0*/  CALL.REL.NOINC `($__internal_39_$__cuda_sm70_shflsync_idx_p) ;  /* 0x00002e2000007944 */ /* 0x000fea0003c00000 */
[----:B------:R-:W-:Y:S01]  /*16bf0*/  IMAD.MOV.U32 R12, RZ, RZ, R179 ;  /* 0x000000ffff0c7224 */ /* 0x000fe200078e00b3 */
[----:B------:R-:W-:Y:S01]  /*16c00*/  MOV R2, 0x1 ;  /* 0x0000000100027802 */ /* 0x000fe20000000f00 */
[----:B------:R-:W-:Y:S01]  /*16c10*/  IMAD.MOV.U32 R178, RZ, RZ, R7 ;  /* 0x000000ffffb27224 */ /* 0x000fe200078e0007 */
[----:B------:R-:W-:-:S02]  /*16c20*/  MOV R179, 0x181f ;  /* 0x0000181f00b37802 */ /* 0x000fc40000000f00 */
[----:B------:R-:W-:Y:S02]  /*16c30*/  MOV R3, 0x16c50 ;  /* 0x00016c5000037802 */ /* 0x000fe40000000f00 */
[----:B------:R-:W-:Y:S05]  /*16c40*/  CALL.REL.NOINC `($__internal_39_$__cuda_sm70_shflsync_idx_p) ;  /* 0x00002dc000007944 */ /* 0x000fea0003c00000 */
        /* <DEDUP_REMOVED lines=19> */
[----:B-1----:R-:W-:Y:S05]  /*16d80*/  CALL.REL.NOINC `($__internal_39_$__cuda_sm70_shflsync_idx_p) ;  /* 0x00002c8000007944 */ /* 0x002fea0003c00000 */
[----:B------:R-:W-:Y:S01]  /*16d90*/  IMAD.MOV.U32 R0, RZ, RZ, R179 ;  /* 0x000000ffff007224 */ /* 0x000fe200078e00b3 */
[----:B------:R-:W-:Y:S01]  /*16da0*/  MOV R2, 0x2 ;  /* 0x0000000200027802 */ /* 0x000fe20000000f00 */
[----:B------:R-:W-:Y:S01]  /*16db0*/  IMAD.MOV.U32 R178, RZ, RZ, R7 ;  /* 0x000000ffffb27224 */ /* 0x000fe200078e0007 */
[----:B------:R-:W-:-:S02]  /*16dc0*/  MOV R179, 0x181f ;  /* 0x0000181f00b37802 */ /* 0x000fc40000000f00 */
[----:B------:R-:W-:Y:S02]  /*16dd0*/  MOV R3, 0x16df0 ;  /* 0x00016df000037802 */ /* 0x000fe40000000f00 */
[----:B------:R-:W-:Y:S05]  /*16de0*/  CALL.REL.NOINC `($__internal_39_$__cuda_sm70_shflsync_idx_p) ;  /* 0x00002c2000007944 */ /* 0x000fea0003c00000 */
[----:B------:R-:W-:Y:S01]  /*16df0*/  MOV R2, R179 ;  /* 0x000000b300027202 */ /* 0x000fe20000000f00 */
[----:B------:R-:W-:Y:S05]  /*16e00*/  BRA `(.L_x_2622) ;  /* 0xfffed2e000007947 */ /* 0x000fea000383ffff */
.L_x_2481:
[----:B------:R-:W-:Y:S01]  /*16e10*/  IMAD.MOV.U32 R178, RZ, RZ, R5 ;  /* 0x000000ffffb27224 */ /* 0x000fe200078e0005 */
[----:B------:R-:W-:Y:S01]  /*16e20*/  MOV R2, RZ ;  /* 0x000000ff00027202 */ /* 0x000fe20000000f00 */
[----:B------:R-:W-:Y:S01]  /*16e30*/  IMAD.MOV.U32 R179, RZ, RZ, 0x1c1f ;  /* 0x00001c1fffb37424 */ /* 0x000fe200078e00ff */
[----:B------:R-:W-:Y:S02]  /*16e40*/  MOV R3, 0x16e60 ;  /* 0x00016e6000037802 */ /* 0x000fe40000000f00 */
[----:B------:R-:W-:Y:S05]  /*16e50*/  CALL.REL.NOINC `($__internal_39_$__cuda_sm70_shflsync_idx_p) ;  /* 0x00002bb000007944 */ /* 0x000fea0003c00000 */
[----:B------:R-:W-:Y:S01]  /*16e60*/  MOV R3, R179 ;  /* 0x000000b300037202 */ /* 0x000fe20000000f00 */
[----:B------:R-:W-:Y:S05]  /*16e70*/  BRA `(.L_x_2623) ;  /* 0xfffed48000007947 */ /* 0x000fea000383ffff */
.L_x_2486:
[----:B------:R-:W-:Y:S01]  /*16e80*/  IMAD.MOV.U32 R178, RZ, RZ, R5 ;  /* 0x000000ffffb27224 */ /* 0x000fe200078e0005 */
[----:B------:R-:W-:Y:S01]  /*16e90*/  MOV R2, 0x1 ;  /* 0x0000000100027802 */ /* 0x000fe20000000f00 */
[----:B------:R-:W-:Y:S01]  /*16ea0*/  IMAD.MOV.U32 R179, RZ, RZ, 0x1c1f ;  /* 0x00001c1fffb37424 */ /* 0x000fe200078e00ff */
[----:B------:R-:W-:Y:S02]  /*16eb0*/  MOV R3, 0x16ed0 ;  /* 0x00016ed000037802 */ /* 0x000fe40000000f00 */
[----:B-1----:R-:W-:Y:S05]  /*16ec0*/  CALL.REL.NOINC `($__internal_39_$__cuda_sm70_shflsync_idx_p) ;  /* 0x00002b4000007944 */ /* 0x002fea0003c00000 */
[----:B------:R-:W-:Y:S01]  /*16ed0*/  MOV R3, R179 ;  /* 0x000000b300037202 */ /* 0x000fe20000000f00 */
[----:B------:R-:W-:Y:S05]  /*16ee0*/  BRA `(.L_x_2624) ;  /* 0xfffede0000007947 */ /* 0x000fea000383ffff */
.L_x_2491:
[----:B------:R-:W-:Y:S01]  /*16ef0*/  IMAD.MOV.U32 R108, RZ, RZ, R4 ;  /* 0x000000ffff6c7224 */ /* 0x000fe200078e0004 */
[----:B------:R-:W-:-:S02]  /*16f00*/  MOV R0, 0x2 ;  /* 0x0000000200007802 */ /* 0x000fc40000000f00 */
[----:B------:R-:W-:Y:S02]  /*16f10*/  MOV R2, 0x16f30 ;  /* 0x00016f3000027802 */ /* 0x000fe40000000f00 */
[----:B------:R-:W-:Y:S05]  /*16f20*/  CALL.REL.NOINC `($__internal_38_$__cuda_sm70_shflsync_bfly_p) ;  /* 0x00002a8000007944 */ /* 0x000fea0003c00000 */
[----:B------:R-:W-:Y:S05]  /*16f30*/  BRA `(.L_x_2625) ;  /* 0xfffee7e000007947 */ /* 0x000fea000383ffff */
.L_x_2492:
[----:B------:R-:W-:Y:S01]  /*16f40*/  IMAD.MOV.U32 R108, RZ, RZ, R4 ;  /* 0x000000ffff6c7224 */ /* 0x000fe200078e0004 */
[----:B------:R-:W-:Y:S02]  /*16f50*/  MOV R0, 0x1 ;  /* 0x0000000100007802 */ /* 0x000fe40000000f00 */
[----:B------:R-:W-:Y:S02]  /*16f60*/  MOV R2, 0x16f80 ;  /* 0x00016f8000027802 */ /* 0x000fe40000000f00 */
[----:B------:R-:W-:Y:S05]  /*16f70*/  CALL.REL.NOINC `($__internal_38_$__cuda_sm70_shflsync_bfly_p) ;  /* 0x00002a3000007944 */ /* 0x000fea0003c00000 */
[----:B------:R-:W-:Y:S01]  /*16f80*/  FMNMX.FTZ R109, R4, R0, !PT ;  /* 0x00000000046d7209 */ /* 0x000fe20007810000 */
[----:B------:R-:W-:Y:S01]  /*16f90*/  IMAD.MOV.U32 R108, RZ, RZ, R5 ;  /* 0x000000ffff6c7224 */ /* 0x000fe200078e0005 */
[----:B------:R-:W-:Y:S01]  /*16fa0*/  MOV R2, 0x16fd0 ;  /* 0x00016fd000027802 */ /* 0x000fe20000000f00 */
[----:B------:R-:W-:Y:S02]  /*16fb0*/  IMAD.MOV.U32 R0, RZ, RZ, 0x2 ;  /* 0x00000002ff007424 */ /* 0x000fe400078e00ff */
[----:B------:R-:W-:Y:S05]  /*16fc0*/  CALL.REL.NOINC `($__internal_38_$__cuda_sm70_shflsync_bfly_p) ;  /* 0x000029e000007944 */ /* 0x000fea0003c00000 */
[----:B------:R-:W-:Y:S01]  /*16fd0*/  FMNMX.FTZ R5, R5, R0, !PT ;  /* 0x0000000005057209 */ /* 0x000fe20007810000 */
[----:B------:R-:W-:Y:S01]  /*16fe0*/  IMAD.MOV.U32 R0, RZ, RZ, 0x1 ;  /* 0x00000001ff007424 */ /* 0x000fe200078e00ff */
[----:B------:R-:W-:-:S03]  /*16ff0*/  MOV R2, 0x17020 ;  /* 0x0001702000027802 */ /* 0x000fc60000000f00 */
[----:B------:R-:W-:Y:S02]  /*17000*/  IMAD.MOV.U32 R108, RZ, RZ, R5 ;  /* 0x000000ffff6c7224 */ /* 0x000fe400078e0005 */
[----:B------:R-:W-:Y:S05]  /*17010*/  CALL.REL.NOINC `($__internal_38_$__cuda_sm70_shflsync_bfly_p) ;  /* 0x0000299000007944 */ /* 0x000fea0003c00000 */
[----:B------:R-:W-:Y:S01]  /*17020*/  MOV R3, R0 ;  /* 0x0000000000037202 */ /* 0x000fe20000000f00 */
[----:B------:R-:W-:Y:S05]  /*17030*/  BRA `(.L_x_2626) ;  /* 0xfffee75000007947 */ /* 0x000fea000383ffff */
.L_x_2500:
[----:B------:R-:W-:Y:S01]  /*17040*/  MOV R2, RZ ;  /* 0x000000ff00027202 */ /* 0x000fe20000000f00 */
[----:B------:R-:W-:Y:S01]  /*17050*/  IMAD.MOV.U32 R178, RZ, RZ, R0 ;  /* 0x000000ffffb27224 */ /* 0x000fe200078e0000 */
[----:B------:R-:W-:Y:S01]  /*17060*/  MOV R3, 0x17090 ;  /* 0x0001709000037802 */ /* 0x000fe20000000f00 */
[----:B------:R-:W-:Y:S02]  /*17070*/  IMAD.MOV.U32 R179, RZ, RZ, 0x181f ;  /* 0x0000181fffb37424 */ /* 0x000fe400078e00ff */
[----:B-1--4-:R-:W-:Y:S05]  /*17080*/  CALL.REL.NOINC `($__internal_39_$__cuda_sm70_shflsync_idx_p) ;  /* 0x0000298000007944 */ /* 0x012fea0003c00000 */
[----:B------:R-:W-:Y:S01]  /*17090*/  MOV R7, R179 ;  /* 0x000000b300077202 */ /* 0x000fe20000000f00 */
[----:B------:R-:W-:-:S05]  /*170a0*/  BRA `(.L_x_2627) ;  /* 0xfffeff8000007947 */ /* 0x000fca000383ffff */
.L_x_2501:
[----:B------:R-:W-:Y:S01]  /*170b0*/  MOV R2, RZ ;  /* 0x000000ff00027202 */ /* 0x000fe20000000f00 */
[----:B------:R-:W-:Y:S01]  /*170c0*/  IMAD.MOV.U32 R178, RZ, RZ, R4 ;  /* 0x000000ffffb27224 */ /* 0x000fe200078e0004 */
[----:B------:R-:W-:Y:S01]  /*170d0*/  MOV R3, 0x17100 ;  /* 0x0001710000037802 */ /* 0x000fe20000000f00 */
[----:B------:R-:W-:Y:S02]  /*170e0*/  IMAD.MOV.U32 R179, RZ, RZ, 0x181f ;  /* 0x0000181fffb37424 */ /* 0x000fe400078e00ff */
[----:B-1234-:R-:W-:Y:S05]  /*170f0*/  CALL.REL.NOINC `($__internal_39_$__cuda_sm70_shflsync_idx_p) ;  /* 0x0000291000007944 */ /* 0x01efea0003c00000 */
        /* <DEDUP_REMOVED lines=17> */
[----:B------:R-:W-:Y:S05]  /*17210*/  CALL.REL.NOINC `($__internal_39_$__cuda_sm70_shflsync_idx_p) ;  /* 0x000027f000007944 */ /* 0x000fea0003c00000 */
[----:B------:R-:W-:Y:S01]  /*17220*/  MOV R2, 0x1 ;  /* 0x0000000100027802 */ /* 0x000fe20000000f00 */
[----:B------:R-:W-:Y:S01]  /*17230*/  IMAD.MOV.U32 R13, RZ, RZ, R179 ;  /* 0x000000ffff0d7224 */ /* 0x000fe200078e00b3 */
[----:B------:R-:W-:Y:S01]  /*17240*/  MOV R179, 0x181f ;  /* 0x0000181f00b37802 */ /* 0x000fe20000000f00 */
[----:B------:R-:W-:Y:S01]  /*17250*/  IMAD.MOV.U32 R178, RZ, RZ, R4 ;  /* 0x000000ffffb27224 */ /* 0x000fe200078e0004 */
[----:B------:R-:W-:Y:S02]  /*17260*/  MOV R3, 0x17280 ;  /* 0x0001728000037802 */ /* 0x000fe40000000f00 */
[----:B------:R-:W-:Y:S05]  /*17270*/  CALL.REL.NOINC `($__internal_39_$__cuda_sm70_shflsync_idx_p) ;  /* 0x0000279000007944 */ /* 0x000fea0003c00000 */
        /* <DEDUP_REMOVED lines=19> */
[----:B------:R-:W-:Y:S05]  /*173b0*/  CALL.REL.NOINC `($__internal_39_$__cuda_sm70_shflsync_idx_p) ;  /* 0x0000265000007944 */ /* 0x000fea0003c00000 */
[----:B------:R-:W-:Y:S01]  /*173c0*/  MOV R2, 0x2 ;  /* 0x0000000200027802 */ /* 0x000fe20000000f00 */
[----:B------:R-:W-:Y:S01]  /*173d0*/  IMAD.MOV.U32 R13, RZ, RZ, R179 ;  /* 0x000000ffff0d7224 */ /* 0x000fe200078e00b3 */
[----:B------:R-:W-:Y:S01]  /*173e0*/  MOV R179, 0x181f ;  /* 0x0000181f00b37802 */ /* 0x000fe20000000f00 */
[----:B------:R-:W-:Y:S01]  /*173f0*/  IMAD.MOV.U32 R178, RZ, RZ, R4 ;  /* 0x000000ffffb27224 */ /* 0x000fe200078e0004 */
[----:B------:R-:W-:Y:S02]  /*17400*/  MOV R3, 0x17420 ;  /* 0x0001742000037802 */ /* 0x000fe40000000f00 */
[----:B------:R-:W-:Y:S05]  /*17410*/  CALL.REL.NOINC `($__internal_39_$__cuda_sm70_shflsync_idx_p) ;  /* 0x000025f000007944 */ /* 0x000fea0003c00000 */
[----:B------:R-:W-:Y:S01]  /*17420*/  MOV R0, R179 ;  /* 0x000000b300007202 */ /* 0x000fe20000000f00 */
[----:B------:R-:W-:-:S05]  /*17430*/  BRA `(.L_x_2628) ;  /* 0xfffefd7000007947 */ /* 0x000fca000383ffff */
.L_x_2504:
[----:B------:R-:W-:Y:S01]  /*17440*/  MOV R2, RZ ;  /* 0x000000ff00027202 */ /* 0x000fe20000000f00 */
[----:B------:R-:W-:Y:S01]  /*17450*/  IMAD.MOV.U32 R178, RZ, RZ, R0 ;  /* 0x000000ffffb27224 */ /* 0x000fe200078e0000 */
[----:B------:R-:W-:Y:S01]  /*17460*/  MOV R3, 0x17490 ;  /* 0x0001749000037802 */ /* 0x000fe20000000f00 */
[----:B------:R-:W-:Y:S02]  /*17470*/  IMAD.MOV.U32 R179, RZ, RZ, 0x181f ;  /* 0x0000181fffb37424 */ /* 0x000fe400078e00ff */
[----:B------:R-:W-:Y:S05]  /*17480*/  CALL.REL.NOINC `($__internal_39_$__cuda_sm70_shflsync_idx_p) ;  /* 0x0000258000007944 */ /* 0x000fea0003c00000 */
[----:B------:R-:W-:Y:S01]  /*17490*/  MOV R129, R179 ;  /* 0x000000b300817202 */ /* 0x000fe20000000f00 */
[----:B------:R-:W-:-:S05]  /*174a0*/  BRA `(.L_x_2629) ;  /* 0xffff093000007947 */ /* 0x000fca000383ffff */
.L_x_2505:
[----:B------:R-:W-:Y:S01]  /*174b0*/  MOV R2, RZ ;  /* 0x000000ff00027202 */ /* 0x000fe20000000f00 */
[----:B------:R-:W-:Y:S01]  /*174c0*/  IMAD.MOV.U32 R178, RZ, RZ, R108 ;  /* 0x000000ffffb27224 */ /* 0x000fe200078e006c */
[----:B------:R-:W-:Y:S01]  /*174d0*/  MOV R3, 0x17500 ;  /* 0x0001750000037802 */ /* 0x000fe20000000f00 */
[----:B------:R-:W-:Y:S02]  /*174e0*/  IMAD.MOV.U32 R179, RZ, RZ, 0x181f ;  /* 0x0000181fffb37424 */ /* 0x000fe400078e00ff */
[----:B-12---:R-:W-:Y:S05]  /*174f0*/  CALL.REL.NOINC `($__internal_39_$__cuda_sm70_shflsync_idx_p) ;  /* 0x0000251000007944 */ /* 0x006fea0003c00000 */
        /* <DEDUP_REMOVED lines=52> */
.L_x_2506:
[----:B------:R-:W-:Y:S01]  /*17840*/  MOV R2, RZ ;  /* 0x000000ff00027202 */ /* 0x000fe20000000f00 */
[----:B------:R-:W-:Y:S01]  /*17850*/  IMAD.MOV.U32 R178, RZ, RZ, R109 ;  /* 0x000000ffffb27224 */ /* 0x000fe200078e006d */
[----:B------:R-:W-:Y:S01]  /*17860*/  MOV R3, 0x17890 ;  /* 0x0001789000037802 */ /* 0x000fe20000000f00 */
[----:B------:R-:W-:Y:S02]  /*17870*/  IMAD.MOV.U32 R179, RZ, RZ, 0x1c1f ;  /* 0x00001c1fffb37424 */ /* 0x000fe400078e00ff */
[----:B------:R-:W-:Y:S05]  /*17880*/  CALL.REL.NOINC `($__internal_39_$__cuda_sm70_shflsync_idx_p) ;  /* 0x0000218000007944 */ /* 0x000fea0003c00000 */
[----:B------:R-:W-:Y:S01]  /*17890*/  MOV R3, R179 ;  /* 0x000000b300037202 */ /* 0x000fe20000000f00 */
[----:B------:R-:W-:-:S05]  /*178a0*/  BRA `(.L_x_2631) ;  /* 0xffff089000007947 */ /* 0x000fca000383ffff */
.L_x_2511:
[----:B------:R-:W-:Y:S01]  /*178b0*/  MOV R2, 0x1 ;  /* 0x0000000100027802 */ /* 0x000fe20000000f00 */
[----:B------:R-:W-:Y:S01]  /*178c0*/  IMAD.MOV.U32 R178, RZ, RZ, R109 ;  /* 0x000000ffffb27224 */ /* 0x000fe200078e006d */
[----:B------:R-:W-:Y:S01]  /*178d0*/  MOV R3, 0x17900 ;  /* 0x0001790000037802 */ /* 0x000fe20000000f00 */
[----:B------:R-:W-:Y:S02]  /*178e0*/  IMAD.MOV.U32 R179, RZ, RZ, 0x1c1f ;  /* 0x00001c1fffb37424 */ /* 0x000fe400078e00ff */
[----:B-1----:R-:W-:Y:S05]  /*178f0*/  CALL.REL.NOINC `($__internal_39_$__cuda_sm70_shflsync_idx_p) ;  /* 0x0000211000007944 */ /* 0x002fea0003c00000 */
[----:B------:R-:W-:Y:S01]  /*17900*/  MOV R3, R179 ;  /* 0x000000b300037202 */ /* 0x000fe20000000f00 */
[----:B------:R-:W-:-:S05]  /*17910*/  BRA `(.L_x_2632) ;  /* 0xffff126000007947 */ /* 0x000fca000383ffff */
.L_x_2516:
[----:B------:R-:W-:Y:S02]  /*17920*/  MOV R0, 0x2 ;  /* 0x0000000200007802 */ /* 0x000fe40000000f00 */
[----:B------:R-:W-:Y:S02]  /*17930*/  MOV R2, 0x17950 ;  /* 0x0001795000027802 */ /* 0x000fe40000000f00 */
[----:B-12---:R-:W-:Y:S05]  /*17940*/  CALL.REL.NOINC `($__internal_38_$__cuda_sm70_shflsync_bfly_p) ;  /* 0x0000206000007944 */ /* 0x006fea0003c00000 */
[----:B------:R-:W-:-:S05]  /*17950*/  BRA `(.L_x_2633) ;  /* 0xffff1ca000007947 */ /* 0x000fca000383ffff */
.L_x_2517:
[----:B------:R-:W-:Y:S01]  /*17960*/  MOV R0, 0x1 ;  /* 0x0000000100007802 */ /* 0x000fe20000000f00 */
[----:B---3--:R-:W-:Y:S01]  /*17970*/  IMAD.MOV.U32 R108, RZ, RZ, R4 ;  /* 0x000000ffff6c7224 */ /* 0x008fe200078e0004 */
[----:B------:R-:W-:Y:S02]  /*17980*/  MOV R2, 0x179a0 ;  /* 0x000179a000027802 */ /* 0x000fe40000000f00 */
[----:B-12---:R-:W-:Y:S05]  /*17990*/  CALL.REL.NOINC `($__internal_38_$__cuda_sm70_shflsync_bfly_p) ;  /* 0x0000201000007944 */ /* 0x006fea0003c00000 */
[----:B------:R-:W-:Y:S01]  /*179a0*/  IMAD.MOV.U32 R108, RZ, RZ, R5 ;  /* 0x000000ffff6c7224 */ /* 0x000fe200078e0005 */
[----:B------:R-:W-:Y:S01]  /*179b0*/  FMNMX.FTZ R109, R4, R0, !PT ;  /* 0x00000000046d7209 */ /* 0x000fe20007810000 */
[----:B------:R-:W-:Y:S01]  /*179c0*/  IMAD.MOV.U32 R0, RZ, RZ, 0x2 ;  /* 0x00000002ff007424 */ /* 0x000fe200078e00ff */
[----:B------:R-:W-:Y:S02]  /*179d0*/  MOV R2, 0x179f0 ;  /* 0x000179f000027802 */ /* 0x000fe40000000f00 */
[----:B------:R-:W-:Y:S05]  /*179e0*/  CALL.REL.NOINC `($__internal_38_$__cuda_sm70_shflsync_bfly_p) ;  /* 0x00001fc000007944 */ /* 0x000fea0003c00000 */
[----:B------:R-:W-:Y:S01]  /*179f0*/  FMNMX.FTZ R108, R5, R0, !PT ;  /* 0x00000000056c7209 */ /* 0x000fe20007810000 */
[----:B------:R-:W-:Y:S01]  /*17a00*/  IMAD.MOV.U32 R0, RZ, RZ, 0x1 ;  /* 0x00000001ff007424 */ /* 0x000fe200078e00ff */
[----:B------:R-:W-:Y:S02]  /*17a10*/  MOV R2, 0x17a30 ;  /* 0x00017a3000027802 */ /* 0x000fe40000000f00 */
[----:B------:R-:W-:Y:S05]  /*17a20*/  CALL.REL.NOINC `($__internal_38_$__cuda_sm70_shflsync_bfly_p) ;  /* 0x00001f8000007944 */ /* 0x000fea0003c00000 */
[----:B------:R-:W-:-:S05]  /*17a30*/  BRA `(.L_x_2634) ;  /* 0xffff1c3000007947 */ /* 0x000fca000383ffff */
.L_x_2526:
[----:B------:R-:W-:Y:S01]  /*17a40*/  MOV R2, RZ ;  /* 0x000000ff00027202 */ /* 0x000fe20000000f00 */
[----:B------:R-:W-:Y:S01]  /*17a50*/  IMAD.MOV.U32 R178, RZ, RZ, R0 ;  /* 0x000000ffffb27224 */ /* 0x000fe200078e0000 */
[----:B------:R-:W-:Y:S01]  /*17a60*/  MOV R3, 0x17a90 ;  /* 0x00017a9000037802 */ /* 0x000fe20000000f00 */
[----:B------:R-:W-:Y:S02]  /*17a70*/  IMAD.MOV.U32 R179, RZ, RZ, 0x181f ;  /* 0x0000181fffb37424 */ /* 0x000fe400078e00ff */
[----:B-1--4-:R-:W-:Y:S05]  /*17a80*/  CALL.REL.NOINC `($__internal_39_$__cuda_sm70_shflsync_idx_p) ;  /* 0x00001f8000007944 */ /* 0x012fea0003c00000 */
[----:B------:R-:W-:Y:S01]  /*17a90*/  MOV R7, R179 ;  /* 0x000000b300077202 */ /* 0x000fe20000000f00 */
[----:B------:R-:W-:-:S05]  /*17aa0*/  BRA `(.L_x_2635) ;  /* 0xffff395000007947 */ /* 0x000fca000383ffff */
.L_x_2527:
        /* <DEDUP_REMOVED lines=57> */
.L_x_2530:
[----:B------:R-:W-:Y:S01]  /*17e40*/  MOV R2, RZ ;  /* 0x000000ff00027202 */ /* 0x000fe20000000f00 */
[----:B------:R-:W-:Y:S01]  /*17e50*/  IMAD.MOV.U32 R178, RZ, RZ, R0 ;  /* 0x000000ffffb27224 */ /* 0x000fe200078e0000 */
[----:B------:R-:W-:Y:S01]  /*17e60*/  MOV R3, 0x17e90 ;  /* 0x00017e9000037802 */ /* 0x000fe20000000f00 */
[----:B------:R-:W-:Y:S02]  /*17e70*/  IMAD.MOV.U32 R179, RZ, RZ, 0x181f ;  /* 0x0000181fffb37424 */ /* 0x000fe400078e00ff */
[----:B------:R-:W-:Y:S05]  /*17e80*/  CALL.REL.NOINC `($__internal_39_$__cuda_sm70_shflsync_idx_p) ;  /* 0x00001b8000007944 */ /* 0x000fea0003c00000 */
[----:B------:R-:W-:Y:S01]  /*17e90*/  MOV R129, R179 ;  /* 0x000000b300817202 */ /* 0x000fe20000000f00 */
[----:B------:R-:W-:-:S05]  /*17ea0*/  BRA `(.L_x_2637) ;  /* 0xffff430000007947 */ /* 0x000fca000383ffff */
.L_x_2531:
        /* <DEDUP_REMOVED lines=57> */
.L_x_2532:
[----:B------:R-:W-:Y:S02]  /*18240*/  MOV R0, 0x2 ;  /* 0x0000000200007802 */ /* 0x000fe40000000f00 */
[----:B------:R-:W-:Y:S02]  /*18250*/  MOV R2, 0x18270 ;  /* 0x0001827000027802 */ /* 0x000fe40000000f00 */
[----:B------:R-:W-:Y:S05]  /*18260*/  CALL.REL.NOINC `($__internal_38_$__cuda_sm70_shflsync_bfly_p) ;  /* 0x0000174000007944 */ /* 0x000fea0003c00000 */
[----:B------:R-:W-:-:S05]  /*18270*/  BRA `(.L_x_2639) ;  /* 0xffff44f000007947 */ /* 0x000fca000383ffff */
.L_x_2533:
[----:B------:R-:W-:Y:S01]  /*18280*/  MOV R0, 0x1 ;  /* 0x0000000100007802 */ /* 0x000fe20000000f00 */
[----:B-1----:R-:W-:Y:S01]  /*18290*/  IMAD.MOV.U32 R108, RZ, RZ, R109 ;  /* 0x000000ffff6c7224 */ /* 0x002fe200078e006d */
[----:B------:R-:W-:Y:S02]  /*182a0*/  MOV R2, 0x182c0 ;  /* 0x000182c000027802 */ /* 0x000fe40000000f00 */
[----:B------:R-:W-:Y:S05]  /*182b0*/  CALL.REL.NOINC `($__internal_38_$__cuda_sm70_shflsync_bfly_p) ;  /* 0x000016f000007944 */ /* 0x000fea0003c00000 */
        /* <DEDUP_REMOVED lines=10> */
.L_x_2536:
[----:B--23--:R-:W-:Y:S01]  /*18360*/  MOV R2, RZ ;  /* 0x000000ff00027202 */ /* 0x00cfe20000000f00 */
[----:B------:R-:W-:Y:S01]  /*18370*/  IMAD.MOV.U32 R178, RZ, RZ, R4 ;  /* 0x000000ffffb27224 */ /* 0x000fe200078e0004 */
[----:B------:R-:W-:Y:S01]  /*18380*/  MOV R3, 0x183b0 ;  /* 0x000183b000037802 */ /* 0x000fe20000000f00 */
[----:B------:R-:W-:Y:S02]  /*18390*/  IMAD.MOV.U32 R179, RZ, RZ, 0x181f ;  /* 0x0000181fffb37424 */ /* 0x000fe400078e00ff */
[----:B-1--4-:R-:W-:Y:S05]  /*183a0*/  CALL.REL.NOINC `($__internal_39_$__cuda_sm70_shflsync_idx_p) ;  /* 0x0000166000007944 */ /* 0x012fea0003c00000 */
[----:B------:R-:W-:Y:S01]  /*183b0*/  MOV R12, R179 ;  /* 0x000000b3000c7202 */ /* 0x000fe20000000f00 */
[----:B------:R-:W-:-:S05]  /*183c0*/  BRA `(.L_x_2641) ;  /* 0xffff5f7000007947 */ /* 0x000fca000383ffff */
.L_x_2539:
[----:B------:R-:W-:Y:S01]  /*183d0*/  MOV R2, RZ ;  /* 0x000000ff00027202 */ /* 0x000fe20000000f00 */
[----:B------:R-:W-:Y:S01]  /*183e0*/  IMAD.MOV.U32 R178, RZ, RZ, R0 ;  /* 0x000000ffffb27224 */ /* 0x000fe200078e0000 */
[----:B------:R-:W-:Y:S01]  /*183f0*/  MOV R3, 0x18420 ;  /* 0x0001842000037802 */ /* 0x000fe20000000f00 */
[----:B------:R-:W-:Y:S02]  /*18400*/  IMAD.MOV.U32 R179, RZ, RZ, 0x181f ;  /* 0x0000181fffb37424 */ /* 0x000fe400078e00ff */
[----:B------:R-:W-:Y:S05]  /*18410*/  CALL.REL.NOINC `($__internal_39_$__cuda_sm70_shflsync_idx_p) ;  /* 0x000015f000007944 */ /* 0x000fea0003c00000 */
[----:B------:R-:W-:Y:S01]  /*18420*/  MOV R129, R179 ;  /* 0x000000b300817202 */ /* 0x000fe20000000f00 */
[----:B------:R-:W-:-:S05]  /*18430*/  BRA `(.L_x_2642) ;  /* 0xffff6c2000007947 */ /* 0x000fca000383ffff */
.L_x_2540:
[----:B------:R-:W-:Y:S01]  /*18440*/  MOV R2, RZ ;  /* 0x000000ff00027202 */ /* 0x000fe20000000f00 */
[----:B------:R-:W-:Y:S01]  /*18450*/  IMAD.MOV.U32 R178, RZ, RZ, R108 ;  /* 0x000000ffffb27224 */ /* 0x000fe200078e006c */
[----:B------:R-:W-:Y:S01]  /*18460*/  MOV R3, 0x18490 ;  /* 0x0001849000037802 */ /* 0x000fe20000000f00 */
[----:B------:R-:W-:Y:S02]  /*18470*/  IMAD.MOV.U32 R179, RZ, RZ, 0x181f ;  /* 0x0000181fffb37424 */ /* 0x000fe400078e00ff */
[----:B-12---:R-:W-:Y:S05]  /*18480*/  CALL.REL.NOINC `($__internal_39_$__cuda_sm70_shflsync_idx_p) ;  /* 0x0000158000007944 */ /* 0x006fea0003c00000 */
        /* <DEDUP_REMOVED lines=16> */
[----:B-1----:R-:W-:Y:S05]  /*18590*/  CALL.REL.NOINC `($__internal_39_$__cuda_sm70_shflsync_idx_p) ;  /* 0x0000147000007944 */ /* 0x002fea0003c00000 */
[----:B------:R-:W-:Y:S01]  /*185a0*/  MOV R2, 0x1 ;  /* 0x0000000100027802 */ /* 0x000fe20000000f00 */
[----:B------:R-:W-:Y:S01]  /*185b0*/  IMAD.MOV.U32 R129, RZ, RZ, R179 ;  /* 0x000000ffff817224 */ /* 0x000fe200078e00b3 */
[----:B------:R-:W-:Y:S01]  /*185c0*/  MOV R179, 0x181f ;  /* 0x0000181f00b37802 */ /* 0x000fe20000000f00 */
[----:B------:R-:W-:Y:S01]  /*185d0*/  IMAD.MOV.U32 R178, RZ, RZ, R108 ;  /* 0x000000ffffb27224 */ /* 0x000fe200078e006c */
[----:B------:R-:W-:Y:S02]  /*185e0*/  MOV R3, 0x18600 ;  /* 0x0001860000037802 */ /* 0x000fe40000000f00 */
[----:B------:R-:W-:Y:S05]  /*185f0*/  CALL.REL.NOINC `($__internal_39_$__cuda_sm70_shflsync_idx_p) ;  /* 0x0000141000007944 */ /* 0x000fea0003c00000 */
        /* <DEDUP_REMOVED lines=25> */
.L_x_2541:
[----:B------:R-:W-:Y:S01]  /*18790*/  MOV R2, RZ ;  /* 0x000000ff00027202 */ /* 0x000fe20000000f00 */
[----:B------:R-:W-:Y:S01]  /*187a0*/  IMAD.MOV.U32 R178, RZ, RZ, R109 ;  /* 0x000000ffffb27224 */ /* 0x000fe200078e006d */
[----:B------:R-:W-:Y:S01]  /*187b0*/  MOV R3, 0x187e0 ;  /* 0x000187e000037802 */ /* 0x000fe20000000f00 */
[----:B------:R-:W-:Y:S02]  /*187c0*/  IMAD.MOV.U32 R179, RZ, RZ, 0x1c1f ;  /* 0x00001c1fffb37424 */ /* 0x000fe400078e00ff */
[----:B------:R-:W-:Y:S05]  /*187d0*/  CALL.REL.NOINC `($__internal_39_$__cuda_sm70_shflsync_idx_p) ;  /* 0x0000123000007944 */ /* 0x000fea0003c00000 */
[----:B------:R-:W-:Y:S01]  /*187e0*/  MOV R3, R179 ;  /* 0x000000b300037202 */ /* 0x000fe20000000f00 */
[----:B------:R-:W-:-:S05]  /*187f0*/  BRA `(.L_x_2644) ;  /* 0xffff6b7000007947 */ /* 0x000fca000383ffff */
.L_x_2546:
[----:B------:R-:W-:Y:S01]  /*18800*/  MOV R2, 0x1 ;  /* 0x0000000100027802 */ /* 0x000fe20000000f00 */
[----:B------:R-:W-:Y:S01]  /*18810*/  IMAD.MOV.U32 R178, RZ, RZ, R109 ;  /* 0x000000ffffb27224 */ /* 0x000fe200078e006d */
[----:B------:R-:W-:Y:S01]  /*18820*/  MOV R3, 0x18850 ;  /* 0x0001885000037802 */ /* 0x000fe20000000f00 */
[----:B------:R-:W-:Y:S02]  /*18830*/  IMAD.MOV.U32 R179, RZ, RZ, 0x1c1f ;  /* 0x00001c1fffb37424 */ /* 0x000fe400078e00ff */
[----:B-1----:R-:W-:Y:S05]  /*18840*/  CALL.REL.NOINC `($__internal_39_$__cuda_sm70_shflsync_idx_p) ;  /* 0x000011c000007944 */ /* 0x002fea0003c00000 */
[----:B------:R-:W-:Y:S01]  /*18850*/  MOV R3, R179 ;  /* 0x000000b300037202 */ /* 0x000fe20000000f00 */
[----:B------:R-:W-:-:S05]  /*18860*/  BRA `(.L_x_2645) ;  /* 0xffff754000007947 */ /* 0x000fca000383ffff */
.L_x_2551:
[----:B------:R-:W-:Y:S02]  /*18870*/  MOV R0, 0x2 ;  /* 0x0000000200007802 */ /* 0x000fe40000000f00 */
[----:B------:R-:W-:Y:S02]  /*18880*/  MOV R2, 0x188a0 ;  /* 0x000188a000027802 */ /* 0x000fe40000000f00 */
[----:B-12---:R-:W-:Y:S05]  /*18890*/  CALL.REL.NOINC `($__internal_38_$__cuda_sm70_shflsync_bfly_p) ;  /* 0x0000111000007944 */ /* 0x006fea0003c00000 */
[----:B------:R-:W-:-:S05]  /*188a0*/  BRA `(.L_x_2646) ;  /* 0xffff7f8000007947 */ /* 0x000fca000383ffff */
.L_x_2552:
[----:B------:R-:W-:Y:S02]  /*188b0*/  MOV R0, 0x1 ;  /* 0x0000000100007802 */ /* 0x000fe40000000f00 */
[----:B------:R-:W-:Y:S02]  /*188c0*/  MOV R2, 0x188e0 ;  /* 0x000188e000027802 */ /* 0x000fe40000000f00 */
[----:B-12---:R-:W-:Y:S05]  /*188d0*/  CALL.REL.NOINC `($__internal_38_$__cuda_sm70_shflsync_bfly_p) ;  /* 0x000010d000007944 */ /* 0x006fea0003c00000 */
[----:B------:R-:W-:Y:S01]  /*188e0*/  FMNMX.FTZ R109, R108, R0, !PT ;  /* 0x000000006c6d7209 */ /* 0x000fe20007810000 */
[----:B------:R-:W-:Y:S01]  /*188f0*/  IMAD.MOV.U32 R108, RZ, RZ, R4 ;  /* 0x000000ffff6c7224 */ /* 0x000fe200078e0004 */
[----:B------:R-:W-:Y:S01]  /*18900*/  MOV R2, 0x18930 ;  /* 0x0001893000027802 */ /* 0x000fe20000000f00 */
[----:B------:R-:W-:Y:S02]  /*18910*/  IMAD.MOV.U32 R0, RZ, RZ, 0x2 ;  /* 0x00000002ff007424 */ /* 0x000fe400078e00ff */
[----:B------:R-:W-:Y:S05]  /*18920*/  CALL.REL.NOINC `($__internal_38_$__cuda_sm70_shflsync_bfly_p) ;  /* 0x0000108000007944 */ /* 0x000fea0003c00000 */
[----:B------:R-:W-:Y:S01]  /*18930*/  FMNMX.FTZ R4, R4, R0, !PT ;  /* 0x0000000004047209 */ /* 0x000fe20007810000 */
[----:B------:R-:W-:Y:S01]  /*18940*/  IMAD.MOV.U32 R0, RZ, RZ, 0x1 ;  /* 0x00000001ff007424 */ /* 0x000fe200078e00ff */
[----:B------:R-:W-:Y:S03]  /*18950*/  MOV R2, 0x18980 ;  /* 0x0001898000027802 */ /* 0x000fe60000000f00 */
[----:B------:R-:W-:Y:S02]  /*18960*/  IMAD.MOV.U32 R108, RZ, RZ, R4 ;  /* 0x000000ffff6c7224 */ /* 0x000fe400078e0004 */
[----:B------:R-:W-:Y:S05]  /*18970*/  CALL.REL.NOINC `($__internal_38_$__cuda_sm70_shflsync_bfly_p) ;  /* 0x0000103000007944 */ /* 0x000fea0003c00000 */
[----:B------:R-:W-:-:S05]  /*18980*/  BRA `(.L_x_2647) ;  /* 0xffff7f1000007947 */ /* 0x000fca000383ffff */
.L_x_2554:
[----:B------:R-:W-:Y:S01]  /*18990*/  IMAD.MOV.U32 R108, RZ, RZ, R225 ;  /* 0x000000ffff6c7224 */ /* 0x000fe200078e00e1 */
[----:B------:R-:W-:-:S02]  /*189a0*/  MOV R0, 0x2 ;  /* 0x0000000200007802 */ /* 0x000fc40000000f00 */
[----:B------:R-:W-:Y:S02]  /*189b0*/  MOV R2, 0x189d0 ;  /* 0x000189d000027802 */ /* 0x000fe40000000f00 */
[----:B------:R-:W-:Y:S05]  /*189c0*/  CALL.REL.NOINC `($__internal_38_$__cuda_sm70_shflsync_bfly_p) ;  /* 0x00000fe000007944 */ /* 0x000fea0003c00000 */
[----:B------:R-:W-:Y:S05]  /*189d0*/  BRA `(.L_x_2648) ;  /* 0xffff97d000007947 */ /* 0x000fea000383ffff */
.L_x_2555:
[----:B------:R-:W-:Y:S01]  /*189e0*/  IMAD.MOV.U32 R108, RZ, RZ, R5 ;  /* 0x000000ffff6c7224 */ /* 0x000fe200078e0005 */
[----:B------:R-:W-:Y:S02]  /*189f0*/  MOV R0, 0x1 ;  /* 0x0000000100007802 */ /* 0x000fe40000000f00 */
[----:B------:R-:W-:Y:S02]  /*18a00*/  MOV R2, 0x18a20 ;  /* 0x00018a2000027802 */ /* 0x000fe40000000f00 */
[----:B-1----:R-:W-:Y:S05]  /*18a10*/  CALL.REL.NOINC `($__internal_38_$__cuda_sm70_shflsync_bfly_p) ;  /* 0x00000f9000007944 */ /* 0x002fea0003c00000 */
[----:B------:R-:W-:Y:S01]  /*18a20*/  FADD.FTZ R5, R5, R0 ;  /* 0x0000000005057221 */ /* 0x000fe20000010000 */
[----:B------:R-:W-:Y:S02]  /*18a30*/  MOV R108, R226 ;  /* 0x000000e2006c7202 */ /* 0x000fe40000000f00 */
[----:B------:R-:W-:Y:S02]  /*18a40*/  MOV R0, 0x2 ;  /* 0x0000000200007802 */ /* 0x000fe40000000f00 */
[----:B------:R-:W-:Y:S02]  /*18a50*/  MOV R2, 0x18a70 ;  /* 0x00018a7000027802 */ /* 0x000fe40000000f00 */
[----:B------:R-:W-:Y:S05]  /*18a60*/  CALL.REL.NOINC `($__internal_38_$__cuda_sm70_shflsync_bfly_p) ;  /* 0x00000f4000007944 */ /* 0x000fea0003c00000 */
[----:B------:R-:W-:Y:S01]  /*18a70*/  FADD.FTZ R6, R226, R0 ;  /* 0x00000000e2067221 */ /* 0x000fe20000010000 */
[----:B------:R-:W-:Y:S02]  /*18a80*/  MOV R0, 0x1 ;  /* 0x0000000100007802 */ /* 0x000fe40000000f00 */
[----:B------:R-:W-:-:S02]  /*18a90*/  MOV R2, 0x18ac0 ;  /* 0x00018ac000027802 */ /* 0x000fc40000000f00 */
[----:B------:R-:W-:Y:S02]  /*18aa0*/  MOV R108, R6 ;  /* 0x00000006006c7202 */ /* 0x000fe40000000f00 */
[----:B------:R-:W-:Y:S05]  /*18ab0*/  CALL.REL.NOINC `($__internal_38_$__cuda_sm70_shflsync_bfly_p) ;  /* 0x00000ef000007944 */ /* 0x000fea0003c00000 */
[----:B------:R-:W-:Y:S01]  /*18ac0*/  MOV R3, R0 ;  /* 0x0000000000037202 */ /* 0x000fe20000000f00 */
[----:B------:R-:W-:Y:S05]  /*18ad0*/  BRA `(.L_x_2649) ;  /* 0xffff974000007947 */ /* 0x000fea000383ffff */
.L_x_2562:
[----:B--234-:R-:W-:Y:S01]  /*18ae0*/  IMAD.MOV.U32 R178, RZ, RZ, R7 ;  /* 0x000000ffffb27224 */ /* 0x01cfe200078e0007 */
[----:B------:R-:W-:Y:S01]  /*18af0*/  MOV R2, RZ ;  /* 0x000000ff00027202 */ /* 0x000fe20000000f00 */
[----:B------:R-:W-:Y:S01]  /*18b00*/  IMAD.MOV.U32 R179, RZ, RZ, 0x181f ;  /* 0x0000181fffb37424 */ /* 0x000fe200078e00ff */
[----:B------:R-:W-:Y:S02]  /*18b10*/  MOV R3, 0x18b30 ;  /* 0x00018b3000037802 */ /* 0x000fe40000000f00 */
[----:B-1----:R-:W-:Y:S05]  /*18b20*/  CALL.REL.NOINC `($__internal_39_$__cuda_sm70_shflsync_idx_p) ;  /* 0x00000ee000007944 */ /* 0x002fea0003c00000 */
[----:B------:R-:W-:Y:S01]  /*18b30*/  MOV R10, R179 ;  /* 0x000000b3000a7202 */ /* 0x000fe20000000f00 */
[----:B------:R-:W-:Y:S05]  /*18b40*/  BRA `(.L_x_2650) ;  /* 0xffffaa6000007947 */ /* 0x000fea000383ffff */
.L_x_2563:
[----:B------:R-:W-:Y:S01]  /*18b50*/  IMAD.MOV.U32 R178, RZ, RZ, R8 ;  /* 0x000000ffffb27224 */ /* 0x000fe200078e0008 */
[----:B------:R-:W-:Y:S01]  /*18b60*/  MOV R2, RZ ;  /* 0x000000ff00027202 */ /* 0x000fe20000000f00 */
[----:B------:R-:W-:Y:S01]  /*18b70*/  IMAD.MOV.U32 R179, RZ, RZ, 0x181f ;  /* 0x0000181fffb37424 */ /* 0x000fe200078e00ff */
[----:B------:R-:W-:Y:S02]  /*18b80*/  MOV R3, 0x18ba0 ;  /* 0x00018ba000037802 */ /* 0x000fe40000000f00 */
[----:B-123--:R-:W-:Y:S05]  /*18b90*/  CALL.REL.NOINC `($__internal_39_$__cuda_sm70_shflsync_idx_p) ;  /* 0x00000e7000007944 */ /* 0x00efea0003c00000 */
[----:B------:R-:W-:Y:S01]  /*18ba0*/  MOV R0, R179 ;  /* 0x000000b300007202 */ /* 0x000fe20000000f00 */
[----:B------:R-:W-:Y:S05]  /*18bb0*/  BRA `(.L_x_2651) ;  /* 0xffffaa1000007947 */ /* 0x000fea000383ffff */
.L_x_2566:
[----:B------:R-:W-:Y:S01]  /*18bc0*/  IMAD.MOV.U32 R178, RZ, RZ, R7 ;  /* 0x000000ffffb27224 */ /* 0x000fe200078e0007 */
[----:B--2---:R-:W-:Y:S01]  /*18bd0*/  MOV R2, 0x1 ;  /* 0x0000000100027802 */ /* 0x004fe20000000f00 */
[----:B------:R-:W-:Y:S01]  /*18be0*/  IMAD.MOV.U32 R179, RZ, RZ, 0x181f ;  /* 0x0000181fffb37424 */ /* 0x000fe200078e00ff */
[----:B------:R-:W-:-:S02]  /*18bf0*/  MOV R3, 0x18c10 ;  /* 0x00018c1000037802 */ /* 0x000fc40000000f00 */
[----:B-1-34-:R-:W-:Y:S05]  /*18c00*/  CALL.REL.NOINC `($__internal_39_$__cuda_sm70_shflsync_idx_p) ;  /* 0x00000e0000007944 */ /* 0x01afea0003c00000 */
        /* <DEDUP_REMOVED lines=8> */
.L_x_2569:
[----:B------:R-:W-:Y:S01]  /*18c90*/  IMAD.MOV.U32 R178, RZ, RZ, R7 ;  /* 0x000000ffffb27224 */ /* 0x000fe200078e0007 */
[----:B-1----:R-:W-:Y:S01]  /*18ca0*/  MOV R2, 0x2 ;  /* 0x0000000200027802 */ /* 0x002fe20000000f00 */
[----:B------:R-:W-:Y:S01]  /*18cb0*/  IMAD.MOV.U32 R179, RZ, RZ, 0x181f ;  /* 0x0000181fffb37424 */ /* 0x000fe200078e00ff */
[----:B------:R-:W-:Y:S02]  /*18cc0*/  MOV R3, 0x18ce0 ;  /* 0x00018ce000037802 */ /* 0x000fe40000000f00 */
[----:B--234-:R-:W-:Y:S05]  /*18cd0*/  CALL.REL.NOINC `($__internal_39_$__cuda_sm70_shflsync_idx_p) ;  /* 0x00000d3000007944 */ /* 0x01cfea0003c00000 */
[----:B------:R-:W-:Y:S01]  /*18ce0*/  MOV R10, R179 ;  /* 0x000000b3000a7202 */ /* 0x000fe20000000f00 */
[----:B------:R-:W-:Y:S05]  /*18cf0*/  BRA `(.L_x_2653) ;  /* 0xffffab0000007947 */ /* 0x000fea000383ffff */
.L_x_2570:
[----:B------:R-:W-:Y:S01]  /*18d00*/  IMAD.MOV.U32 R178, RZ, RZ, R8 ;  /* 0x000000ffffb27224 */ /* 0x000fe200078e0008 */
[----:B-1----:R-:W-:Y:S01]  /*18d10*/  MOV R2, 0x2 ;  /* 0x0000000200027802 */ /* 0x002fe20000000f00 */
[----:B------:R-:W-:Y:S01]  /*18d20*/  IMAD.MOV.U32 R179, RZ, RZ, 0x181f ;  /* 0x0000181fffb37424 */ /* 0x000fe200078e00ff */
[----:B------:R-:W-:Y:S02]  /*18d30*/  MOV R3, 0x18d50 ;  /* 0x00018d5000037802 */ /* 0x000fe40000000f00 */
[----:B--234-:R-:W-:Y:S05]  /*18d40*/  CALL.REL.NOINC `($__internal_39_$__cuda_sm70_shflsync_idx_p) ;  /* 0x00000cc000007944 */ /* 0x01cfea0003c00000 */
[----:B------:R-:W-:Y:S01]  /*18d50*/  MOV R0, R179 ;  /* 0x000000b300007202 */ /* 0x000fe20000000f00 */
[----:B------:R-:W-:Y:S05]  /*18d60*/  BRA `(.L_x_2654) ;  /* 0xffffaab000007947 */ /* 0x000fea000383ffff */
.L_x_2573:
[----:B------:R-:W-:Y:S01]  /*18d70*/  IMAD.MOV.U32 R178, RZ, RZ, R7 ;  /* 0x000000ffffb27224 */ /* 0x000fe200078e0007 */
[----:B-1----:R-:W-:Y:S01]  /*18d80*/  MOV R2, 0x3 ;  /* 0x0000000300027802 */ /* 0x002fe20000000f00 */
[----:B------:R-:W-:Y:S01]  /*18d90*/  IMAD.MOV.U32 R179, RZ, RZ, 0x181f ;  /* 0x0000181fffb37424 */ /* 0x000fe200078e00ff */
[----:B------:R-:W-:-:S02]  /*18da0*/  MOV R3, 0x18dc0 ;  /* 0x00018dc000037802 */ /* 0x000fc40000000f00 */
[----:B--234-:R-:W-:Y:S05]  /*18db0*/  CALL.REL.NOINC `($__internal_39_$__cuda_sm70_shflsync_idx_p) ;  /* 0x00000c5000007944 */ /* 0x01cfea0003c00000 */
        /* <DEDUP_REMOVED lines=8> */
.L_x_2575:
[----:B------:R-:W-:Y:S01]  /*18e40*/  IMAD.MOV.U32 R178, RZ, RZ, R5 ;  /* 0x000000ffffb27224 */ /* 0x000fe200078e0005 */
[----:B------:R-:W-:Y:S01]  /*18e50*/  MOV R2, RZ ;  /* 0x000000ff00027202 */ /* 0x000fe20000000f00 */
[----:B------:R-:W-:Y:S01]  /*18e60*/  IMAD.MOV.U32 R179, RZ, RZ, 0x1c1f ;  /* 0x00001c1fffb37424 */ /* 0x000fe200078e00ff */
[----:B------:R-:W-:Y:S02]  /*18e70*/  MOV R3, 0x18e90 ;  /* 0x00018e9000037802 */ /* 0x000fe40000000f00 */
[----:B------:R-:W-:Y:S05]  /*18e80*/  CALL.REL.NOINC `($__internal_39_$__cuda_sm70_shflsync_idx_p) ;  /* 0x00000b8000007944 */ /* 0x000fea0003c00000 */
[----:B------:R-:W-:Y:S01]  /*18e90*/  MOV R4, R179 ;  /* 0x000000b300047202 */ /* 0x000fe20000000f00 */
[----:B------:R-:W-:Y:S05]  /*18ea0*/  BRA `(.L_x_2656) ;  /* 0xffffad9000007947 */ /* 0x000fea000383ffff */
.L_x_2576:
[----:B------:R-:W-:Y:S01]  /*18eb0*/  IMAD.MOV.U32 R178, RZ, RZ, R12 ;  /* 0x000000ffffb27224 */ /* 0x000fe200078e000c */
[----:B------:R-:W-:Y:S01]  /*18ec0*/  MOV R2, RZ ;  /* 0x000000ff00027202 */ /* 0x000fe20000000f00 */
[----:B------:R-:W-:Y:S01]  /*18ed0*/  IMAD.MOV.U32 R179, RZ, RZ, 0x1c1f ;  /* 0x00001c1fffb37424 */ /* 0x000fe200078e00ff */
[----:B------:R-:W-:Y:S02]  /*18ee0*/  MOV R3, 0x18f00 ;  /* 0x00018f0000037802 */ /* 0x000fe40000000f00 */
[----:B-12---:R-:W-:Y:S05]  /*18ef0*/  CALL.REL.NOINC `($__internal_39_$__cuda_sm70_shflsync_idx_p) ;  /* 0x00000b1000007944 */ /* 0x006fea0003c00000 */
[----:B------:R-:W-:Y:S01]  /*18f00*/  MOV R0, R179 ;  /* 0x000000b300007202 */ /* 0x000fe20000000f00 */
[----:B------:R-:W-:Y:S05]  /*18f10*/  BRA `(.L_x_2657) ;  /* 0xffffad4000007947 */ /* 0x000fea000383ffff */
.L_x_2579:
[----:B------:R-:W-:Y:S01]  /*18f20*/  IMAD.MOV.U32 R178, RZ, RZ, R5 ;  /* 0x000000ffffb27224 */ /* 0x000fe200078e0005 */
[----:B----4-:R-:W-:Y:S01]  /*18f30*/  MOV R2, 0x1 ;  /* 0x0000000100027802 */ /* 0x010fe20000000f00 */
[----:B------:R-:W-:Y:S01]  /*18f40*/  IMAD.MOV.U32 R179, RZ, RZ, 0x1c1f ;  /* 0x00001c1fffb37424 */ /* 0x000fe200078e00ff */
[----:B------:R-:W-:-:S02]  /*18f50*/  MOV R3, 0x18f70 ;  /* 0x00018f7000037802 */ /* 0x000fc40000000f00 */
[----:B-123--:R-:W-:Y:S05]  /*18f60*/  CALL.REL.NOINC `($__internal_39_$__cuda_sm70_shflsync_idx_p) ;  /* 0x00000aa000007944 */ /* 0x00efea0003c00000 */
        /* <DEDUP_REMOVED lines=8> */
.L_x_2583:
[----:B------:R-:W-:Y:S01]  /*18ff0*/  IMAD.MOV.U32 R178, RZ, RZ, R7 ;  /* 0x000000ffffb27224 */ /* 0x000fe200078e0007 */
[----:B------:R-:W-:Y:S01]  /*19000*/  MOV R2, RZ ;  /* 0x000000ff00027202 */ /* 0x000fe20000000f00 */
[----:B------:R-:W-:Y:S01]  /*19010*/  IMAD.MOV.U32 R179, RZ, RZ, 0x181f ;  /* 0x0000181fffb37424 */ /* 0x000fe200078e00ff */
[----:B------:R-:W-:Y:S02]  /*19020*/  MOV R3, 0x19040 ;  /* 0x0001904000037802 */ /* 0x000fe40000000f00 */
[----:B------:R-:W-:Y:S05]  /*19030*/  CALL.REL.NOINC `($__internal_39_$__cuda_sm70_shflsync_idx_p) ;  /* 0x000009d000007944 */ /* 0x000fea0003c00000 */
[----:B------:R-:W-:Y:S01]  /*19040*/  MOV R9, R179 ;  /* 0x000000b300097202 */ /* 0x000fe20000000f00 */
[----:B------:R-:W-:Y:S05]  /*19050*/  BRA `(.L_x_2659) ;  /* 0xffffc16000007947 */ /* 0x000fea000383ffff */
.L_x_2584:
[----:B------:R-:W-:Y:S01]  /*19060*/  IMAD.MOV.U32 R178, RZ, RZ, R10 ;  /* 0x000000ffffb27224 */ /* 0x000fe200078e000a */
[----:B------:R-:W-:Y:S01]  /*19070*/  MOV R2, RZ ;  /* 0x000000ff00027202 */ /* 0x000fe20000000f00 */
[----:B------:R-:W-:Y:S01]  /*19080*/  IMAD.MOV.U32 R179, RZ, RZ, 0x181f ;  /* 0x0000181fffb37424 */ /* 0x000fe200078e00ff */
[----:B------:R-:W-:Y:S02]  /*19090*/  MOV R3, 0x190b0 ;  /* 0x000190b000037802 */ /* 0x000fe40000000f00 */
[----:B-12---:R-:W-:Y:S05]  /*190a0*/  CALL.REL.NOINC `($__internal_39_$__cuda_sm70_shflsync_idx_p) ;  /* 0x0000096000007944 */ /* 0x006fea0003c00000 */
[----:B------:R-:W-:Y:S01]  /*190b0*/  MOV R0, R179 ;  /* 0x000000b300007202 */ /* 0x000fe20000000f00 */
[----:B------:R-:W-:Y:S05]  /*190c0*/  BRA `(.L_x_2660) ;  /* 0xffffc11000007947 */ /* 0x000fea000383ffff */
.L_x_2587:
        /* <DEDUP_REMOVED lines=13> */
.L_x_2590:
[----:B------:R-:W-:Y:S01]  /*191a0*/  IMAD.MOV.U32 R178, RZ, RZ, R7 ;  /* 0x000000ffffb27224 */ /* 0x000fe200078e0007 */
[----:B-1----:R-:W-:Y:S01]  /*191b0*/  MOV R2, 0x2 ;  /* 0x0000000200027802 */ /* 0x002fe20000000f00 */
[----:B------:R-:W-:Y:S01]  /*191c0*/  IMAD.MOV.U32 R179, RZ, RZ, 0x181f ;  /* 0x0000181fffb37424 */ /* 0x000fe200078e00ff */
[----:B------:R-:W-:Y:S02]  /*191d0*/  MOV R3, 0x191f0 ;  /* 0x000191f000037802 */ /* 0x000fe40000000f00 */
[----:B--234-:R-:W-:Y:S05]  /*191e0*/  CALL.REL.NOINC `($__internal_39_$__cuda_sm70_shflsync_idx_p) ;  /* 0x0000082000007944 */ /* 0x01cfea0003c00000 */
[----:B------:R-:W-:Y:S01]  /*191f0*/  MOV R9, R179 ;  /* 0x000000b300097202 */ /* 0x000fe20000000f00 */
[----:B------:R-:W-:Y:S05]  /*19200*/  BRA `(.L_x_2662) ;  /* 0xffffc21000007947 */ /* 0x000fea000383ffff */
.L_x_2591:
[----:B------:R-:W-:Y:S01]  /*19210*/  IMAD.MOV.U32 R178, RZ, RZ, R10 ;  /* 0x000000ffffb27224 */ /* 0x000fe200078e000a */
[----:B------:R-:W-:Y:S01]  /*19220*/  MOV R2, 0x2 ;  /* 0x0000000200027802 */ /* 0x000fe20000000f00 */
[----:B------:R-:W-:Y:S01]  /*19230*/  IMAD.MOV.U32 R179, RZ, RZ, 0x181f ;  /* 0x0000181fffb37424 */ /* 0x000fe200078e00ff */
[----:B------:R-:W-:Y:S02]  /*19240*/  MOV R3, 0x19260 ;  /* 0x0001926000037802 */ /* 0x000fe40000000f00 */
[----:B-1234-:R-:W-:Y:S05]  /*19250*/  CALL.REL.NOINC `($__internal_39_$__cuda_sm70_shflsync_idx_p) ;  /* 0x000007b000007944 */ /* 0x01efea0003c00000 */
[----:B------:R-:W-:Y:S01]  /*19260*/  MOV R0, R179 ;  /* 0x000000b300007202 */ /* 0x000fe20000000f00 */
[----:B------:R-:W-:Y:S05]  /*19270*/  BRA `(.L_x_2663) ;  /* 0xffffc1c000007947 */ /* 0x000fea000383ffff */
.L_x_2594:
        /* <DEDUP_REMOVED lines=13> */
.L_x_2596:
[----:B------:R-:W-:Y:S01]  /*19350*/  IMAD.MOV.U32 R178, RZ, RZ, R62 ;  /* 0x000000ffffb27224 */ /* 0x000fe200078e003e */
[----:B------:R-:W-:Y:S01]  /*19360*/  MOV R2, RZ ;  /* 0x000000ff00027202 */ /* 0x000fe20000000f00 */
[----:B------:R-:W-:Y:S01]  /*19370*/  IMAD.MOV.U32 R179, RZ, RZ, 0x1f ;  /* 0x0000001fffb37424 */ /* 0x000fe200078e00ff */
[----:B------:R-:W-:Y:S02]  /*19380*/  MOV R3, 0x193a0 ;  /* 0x000193a000037802 */ /* 0x000fe40000000f00 */
[----:B-1----:R-:W-:Y:S05]  /*19390*/  CALL.REL.NOINC `($__internal_39_$__cuda_sm70_shflsync_idx_p) ;  /* 0x0000067000007944 */ /* 0x002fea0003c00000 */
[----:B------:R-:W-:Y:S01]  /*193a0*/  MOV R9, R179 ;  /* 0x000000b300097202 */ /* 0x000fe20000000f00 */
[----:B------:R-:W-:Y:S05]  /*193b0*/  BRA `(.L_x_2665) ;  /* 0xffffc35000007947 */ /* 0x000fea000383ffff */
.L_x_2597:
[----:B------:R-:W-:Y:S01]  /*193c0*/  IMAD.MOV.U32 R178, RZ, RZ, R62 ;  /* 0x000000ffffb27224 */ /* 0x000fe200078e003e */
[----:B------:R-:W-:Y:S01]  /*193d0*/  MOV R2, 0x1 ;  /* 0x0000000100027802 */ /* 0x000fe20000000f00 */
[----:B------:R-:W-:Y:S01]  /*193e0*/  IMAD.MOV.U32 R179, RZ, RZ, 0x1f ;  /* 0x0000001fffb37424 */ /* 0x000fe200078e00ff */
[----:B------:R-:W-:Y:S02]  /*193f0*/  MOV R3, 0x19410 ;  /* 0x0001941000037802 */ /* 0x000fe40000000f00 */
[----:B-123--:R-:W-:Y:S05]  /*19400*/  CALL.REL.NOINC `($__internal_39_$__cuda_sm70_shflsync_idx_p) ;  /* 0x0000060000007944 */ /* 0x00efea0003c00000 */
[----:B------:R-:W-:Y:S01]  /*19410*/  MOV R8, R179 ;  /* 0x000000b300087202 */ /* 0x000fe20000000f00 */
[----:B------:R-:W-:Y:S05]  /*19420*/  BRA `(.L_x_2666) ;  /* 0xffffc30000007947 */ /* 0x000fea000383ffff */
.L_x_2598:
[----:B------:R-:W-:Y:S02]  /*19430*/  MOV R2, 0x1 ;  /* 0x0000000100027802 */ /* 0x000fe40000000f00 */
[----:B------:R-:W-:-:S02]  /*19440*/  MOV R3, 0x19460 ;  /* 0x0001946000037802 */ /* 0x000fc40000000f00 */
[----:B--234-:R-:W-:Y:S05]  /*19450*/  CALL.REL.NOINC `($__internal_40_$__cuda_sm70_shflsync_up_p) ;  /* 0x0000061000007944 */ /* 0x01cfea0003c00000 */
[----:B------:R-:W-:Y:S05]  /*19460*/  BRA `(.L_x_2667) ;  /* 0xffffc3e000007947 */ /* 0x000fea000383ffff */
.L_x_2599:
[----:B------:R-:W-:Y:S02]  /*19470*/  MOV R2, 0x2 ;  /* 0x0000000200027802 */ /* 0x000fe40000000f00 */
[----:B------:R-:W-:-:S02]  /*19480*/  MOV R3, 0x194a0 ;  /* 0x000194a000037802 */ /* 0x000fc40000000f00 */
[----:B--23--:R-:W-:Y:S05]  /*19490*/  CALL.REL.NOINC `($__internal_40_$__cuda_sm70_shflsync_up_p) ;  /* 0x000005d000007944 */ /* 0x00cfea0003c00000 */
        /* <DEDUP_REMOVED lines=24> */
.L_x_2603:
[----:B------:R-:W-:Y:S02]  /*19620*/  MOV R2, 0x1 ;  /* 0x0000000100027802 */ /* 0x000fe40000000f00 */
[----:B------:R-:W-:Y:S02]  /*19630*/  MOV R3, 0x19650 ;  /* 0x0001965000037802 */ /* 0x000fe40000000f00 */
[----:B------:R-:W-:Y:S05]  /*19640*/  CALL.REL.NOINC `($__internal_40_$__cuda_sm70_shflsync_up_p) ;  /* 0x0000042000007944 */ /* 0x000fea0003c00000 */
[----:B------:R-:W-:Y:S01]  /*19650*/  MOV R2, R4 ;  /* 0x0000000400027202 */ /* 0x000fe20000000f00 */
[----:B------:R-:W-:Y:S05]  /*19660*/  BRA `(.L_x_2669) ;  /* 0xffffc43000007947 */ /* 0x000fea000383ffff */
.L_x_2604:
[----:B------:R-:W-:Y:S02]  /*19670*/  MOV R2, 0x2 ;  /* 0x0000000200027802 */ /* 0x000fe40000000f00 */
[----:B------:R-:W-:Y:S02]  /*19680*/  MOV R3, 0x196a0 ;  /* 0x000196a000037802 */ /* 0x000fe40000000f00 */
        /* <DEDUP_REMOVED lines=25> */
.L_x_2606:
[----:B------:R-:W-:Y:S02]  /*19820*/  SEL R0, RZ, 0x1, P0 ;  /* 0x00000001ff007807 */ /* 0x000fe40000000000 */
[----:B------:R-:W-:Y:S02]  /*19830*/  MOV R2, 0x19850 ;  /* 0x0001985000027802 */ /* 0x000fe40000000f00 */
[----:B-1----:R-:W-:Y:S05]  /*19840*/  CALL.REL.NOINC `($__internal_41_$__cuda_sm70_votesync_ballot) ;  /* 0x0000029000007944 */ /* 0x002fea0003c00000 */
[----:B------:R-:W-:Y:S01]  /*19850*/  MOV R5, R0 ;  /* 0x0000000000057202 */ /* 0x000fe20000000f00 */
[----:B------:R-:W-:Y:S05]  /*19860*/  BRA `(.L_x_2671) ;  /* 0xffffc3c000007947 */ /* 0x000fea000383ffff */
.L_x_2607:
[----:B------:R-:W-:Y:S01]  /*19870*/  IMAD.MOV.U32 R178, RZ, RZ, R6 ;  /* 0x000000ffffb27224 */ /* 0x000fe200078e0006 */
[----:B------:R-:W-:Y:S01]  /*19880*/  MOV R2, R0 ;  /* 0x0000000000027202 */ /* 0x000fe20000000f00 */
[----:B------:R-:W-:Y:S01]  /*19890*/  IMAD.MOV.U32 R179, RZ, RZ, 0x1f ;  /* 0x0000001fffb37424 */ /* 0x000fe200078e00ff */
[----:B------:R-:W-:Y:S02]  /*198a0*/  MOV R3, 0x198c0 ;  /* 0x000198c000037802 */ /* 0x000fe40000000f00 */
[----:B-1----:R-:W-:Y:S05]  /*198b0*/  CALL.REL.NOINC `($__internal_39_$__cuda_sm70_shflsync_idx_p) ;  /* 0x0000015000007944 */ /* 0x002fea0003c00000 */
[----:B------:R-:W-:Y:S01]  /*198c0*/  IMAD.MOV.U32 R10, RZ, RZ, R179 ;  /* 0x000000ffff0a7224 */ /* 0x000fe200078e00b3 */
[----:B------:R-:W-:Y:S01]  /*198d0*/  MOV R2, R0 ;  /* 0x0000000000027202 */ /* 0x000fe20000000f00 */
[----:B------:R-:W-:Y:S01]  /*198e0*/  IMAD.MOV.U32 R178, RZ, RZ, R7 ;  /* 0x000000ffffb27224 */ /* 0x000fe200078e0007 */
[----:B------:R-:W-:-:S02]  /*198f0*/  MOV R179, 0x1f ;  /* 0x0000001f00b37802 */ /* 0x000fc40000000f00 */
[----:B------:R-:W-:Y:S02]  /*19900*/  MOV R3, 0x19920 ;  /* 0x0001992000037802 */ /* 0x000fe40000000f00 */
[----:B------:R-:W-:Y:S05]  /*19910*/  CALL.REL.NOINC `($__internal_39_$__cuda_sm70_shflsync_idx_p) ;  /* 0x000000f000007944 */ /* 0x000fea0003c00000 */
[----:B------:R-:W-:Y:S01]  /*19920*/  MOV R7, R179 ;  /* 0x000000b300077202 */ /* 0x000fe20000000f00 */
[----:B------:R-:W-:Y:S05]  /*19930*/  BRA `(.L_x_2672) ;  /* 0xffffc34000007947 */ /* 0x000fea000383ffff */
.L_x_2610:
[----:B------:R-:W-:Y:S01]  /*19940*/  IMAD.MOV.U32 R178, RZ, RZ, R4 ;  /* 0x000000ffffb27224 */ /* 0x000fe200078e0004 */
[----:B------:R-:W-:Y:S01]  /*19950*/  MOV R2, R0 ;  /* 0x0000000000027202 */ /* 0x000fe20000000f00 */
[----:B------:R-:W-:Y:S01]  /*19960*/  IMAD.MOV.U32 R179, RZ, RZ, 0x1f ;  /* 0x0000001fffb37424 */ /* 0x000fe200078e00ff */
[----:B------:R-:W-:Y:S02]  /*19970*/  MOV R3, 0x19990 ;  /* 0x0001999000037802 */ /* 0x000fe40000000f00 */
[----:B-1-34-:R-:W-:Y:S05]  /*19980*/  CALL.REL.NOINC `($__internal_39_$__cuda_sm70_shflsync_idx_p) ;  /* 0x0000008000007944 */ /* 0x01afea0003c00000 */
[----:B------:R-:W-:Y:S01]  /*19990*/  MOV R11, R179 ;  /* 0x000000b3000b7202 */ /* 0x000fe20000000f00 */
[----:B------:R-:W-:Y:S05]  /*199a0*/  BRA `(.L_x_2609) ;  /* 0xffffc33000007947 */ /* 0x000fea000383ffff */
        .weak           $__internal_38_$__cuda_sm70_shflsync_bfly_p
        .type           $__internal_38_$__cuda_sm70_shflsync_bfly_p,@function
        .size           $__internal_38_$__cuda_sm70_shflsync_bfly_p,($__internal_39_$__cuda_sm70_shflsync_idx_p - $__internal_38_$__cuda_sm70_shflsync_bfly_p)
$__internal_38_$__cuda_sm70_shflsync_bfly_p:
[----:B------:R-:W-:Y:S02]  /*199b0*/  MOV R204, 0xffffffff ;  /* 0xffffffff00cc7802 */ /* 0x000fe40000000f00 */
[----:B------:R-:W-:Y:S02]  /*199c0*/  MOV R3, 0x1f ;  /* 0x0000001f00037802 */ /* 0x000fe40000000f00 */
[----:B------:R-:W-:Y:S04]  /*199d0*/  WARPSYNC R204 ;  /* 0x000000cc00007348 */ /* 0x000fe80003800000 */
[----:B------:R1:W2:Y:S02]  /*199e0*/  SHFL.BFLY PT, R0, R108, R0, R3 ;  /* 0x0c0000006c007389 */ /* 0x0002a400000e0003 */
[----:B-1----:R-:W-:-:S04]  /*199f0*/  MOV R3, 0x0 ;  /* 0x0000000000037802 */ /* 0x002fc80000000f00 */
[----:B--2---:R-:W-:Y:S05]  /*19a00*/  RET.REL.NODEC R2 `(_ZN7cutlass13device_kernelIN5flash19enable_sm80_to_sm89INS1_16FlashAttnFwdSm80INS1_25CollectiveMainloopFwdSm80ILi8ELi1ELb1EN4cute5tupleIJNS5_1CILi128EEENS7_ILi96EEES8_EEELi128ENS_10bfloat16_tEfNS_4arch4Sm80ELb0ELb1ELb0ELb1ELb1ELb0ELb1ELb1EEENS1_21CollectiveEpilogueFwdINS6_IJS8_S8_S9_EEENS6_IJNS7_ILi1EEESH_SH_EEESB_SD_Li256ELb1ELb1ELb1ELb0EEENS1_36VarlenDynamicPersistentTileSchedulerILi128ELi96ELi256ELi256ELb1ELb1ELb0ELb1ELb0ELb1EEEEEEEEEvNT_6ParamsE) ;  /* 0xfffe65f002007950 */ /* 0x004fea0003c3ffff */
        .weak           $__internal_39_$__cuda_sm70_shflsync_idx_p
        .type           $__internal_39_$__cuda_sm70_shflsync_idx_p,@function
        .size           $__internal_39_$__cuda_sm70_shflsync_idx_p,($__internal_40_$__cuda_sm70_shflsync_up_p - $__internal_39_$__cuda_sm70_shflsync_idx_p)
$__internal_39_$__cuda_sm70_shflsync_idx_p:
[----:B------:R-:W-:-:S04]  /*19a10*/  MOV R203, 0xffffffff ;  /* 0xffffffff00cb7802 */ /* 0x000fc80000000f00 */
[----:B------:R-:W-:Y:S04]  /*19a20*/  WARPSYNC R203 ;  /* 0x000000cb00007348 */ /* 0x000fe80003800000 */
[----:B------:R1:W2:Y:S02]  /*19a30*/  SHFL.IDX PT, R179, R178, R2, R179 ;  /* 0x00000002b2b37389 */ /* 0x0002a400000e00b3 */
[----:B-1----:R-:W-:Y:S02]  /*19a40*/  MOV R2, R3 ;  /* 0x0000000300027202 */ /* 0x002fe40000000f00 */
[----:B------:R-:W-:-:S04]  /*19a50*/  MOV R3, 0x0 ;  /* 0x0000000000037802 */ /* 0x000fc80000000f00 */
[----:B--2---:R-:W-:Y:S05]  /*19a60*/  RET.REL.NODEC R2 `(_ZN7cutlass13device_kernelIN5flash19enable_sm80_to_sm89INS1_16FlashAttnFwdSm80INS1_25CollectiveMainloopFwdSm80ILi8ELi1ELb1EN4cute5tupleIJNS5_1CILi128EEENS7_ILi96EEES8_EEELi128ENS_10bfloat16_tEfNS_4arch4Sm80ELb0ELb1ELb0ELb1ELb1ELb0ELb1ELb1EEENS1_21CollectiveEpilogueFwdINS6_IJS8_S8_S9_EEENS6_IJNS7_ILi1EEESH_SH_EEESB_SD_Li256ELb1ELb1ELb1ELb0EEENS1_36VarlenDynamicPersistentTileSchedulerILi128ELi96ELi256ELi256ELb1ELb1ELb0ELb1ELb0ELb1EEEEEEEEEvNT_6ParamsE) ;  /* 0xfffe659002007950 */ /* 0x004fea0003c3ffff */
        .weak           $__internal_40_$__cuda_sm70_shflsync_up_p
        .type           $__internal_40_$__cuda_sm70_shflsync_up_p,@function
        .size           $__internal_40_$__cuda_sm70_shflsync_up_p,($__internal_41_$__cuda_sm70_votesync_ballot - $__internal_40_$__cuda_sm70_shflsync_up_p)
$__internal_40_$__cuda_sm70_shflsync_up_p:
[----:B------:R-:W-:Y:S02]  /*19a70*/  IMAD.MOV.U32 R4, RZ, RZ, RZ ;  /* 0x000000ffff047224 */ /* 0x000fe400078e00ff */
[----:B------:R-:W-:-:S04]  /*19a80*/  IMAD.MOV.U32 R10, RZ, RZ, -0x1 ;  /* 0xffffffffff0a7424 */ /* 0x000fc800078e00ff */
[----:B------:R-:W-:Y:S04]  /*19a90*/  WARPSYNC R10 ;  /* 0x0000000a00007348 */ /* 0x000fe80003800000 */
[----:B------:R1:W2:Y:S02]  /*19aa0*/  SHFL.UP PT, R4, R0, R2, R4 ;  /* 0x0400000200047389 */ /* 0x0002a400000e0004 */
[----:B-1----:R-:W-:Y:S02]  /*19ab0*/  MOV R2, R3 ;  /* 0x0000000300027202 */ /* 0x002fe40000000f00 */
[----:B------:R-:W-:-:S04]  /*19ac0*/  MOV R3, 0x0 ;  /* 0x0000000000037802 */ /* 0x000fc80000000f00 */
[----:B--2---:R-:W-:Y:S05]  /*19ad0*/  RET.REL.NODEC R2 `(_ZN7cutlass13device_kernelIN5flash19enable_sm80_to_sm89INS1_16FlashAttnFwdSm80INS1_25CollectiveMainloopFwdSm80ILi8ELi1ELb1EN4cute5tupleIJNS5_1CILi128EEENS7_ILi96EEES8_EEELi128ENS_10bfloat16_tEfNS_4arch4Sm80ELb0ELb1ELb0ELb1ELb1ELb0ELb1ELb1EEENS1_21CollectiveEpilogueFwdINS6_IJS8_S8_S9_EEENS6_IJNS7_ILi1EEESH_SH_EEESB_SD_Li256ELb1ELb1ELb1ELb0EEENS1_36VarlenDynamicPersistentTileSchedulerILi128ELi96ELi256ELi256ELb1ELb1ELb0ELb1ELb0ELb1EEEEEEEEEvNT_6ParamsE) ;  /* 0xfffe652002007950 */ /* 0x004fea0003c3ffff */
        .weak           $__internal_41_$__cuda_sm70_votesync_ballot
        .type           $__internal_41_$__cuda_sm70_votesync_ballot,@function
        .size           $__internal_41_$__cuda_sm70_votesync_ballot,(.L_x_3625 - $__internal_41_$__cuda_sm70_votesync_ballot)
$__internal_41_$__cuda_sm70_votesync_ballot:
[----:B------:R-:W-:Y:S01]  /*19ae0*/  ISETP.NE.U32.AND P0, PT, R0, 0x1, PT ;  /* 0x000000010000780c */ /* 0x000fe20003f05070 */
[----:B------:R-:W-:-:S04]  /*19af0*/  IMAD.MOV.U32 R3, RZ, RZ, -0x1 ;  /* 0xffffffffff037424 */ /* 0x000fc800078e00ff */
[----:B------:R-:W-:Y:S08]  /*19b00*/  WARPSYNC R3 ;  /* 0x0000000300007348 */ /* 0x000ff00003800000 */
[----:B------:R-:W-:-:S04]  /*19b10*/  VOTE.ANY R0, PT, !P0 ;  /* 0x0000000000007806 */ /* 0x000fc800040e0100 */
[----:B------:R-:W-:Y:S01]  /*19b20*/  LOP3.LUT R0, R0, R3, RZ, 0xc0, !PT ;  /* 0x0000000300007212 */ /* 0x000fe200078ec0ff */
[----:B------:R-:W-:-:S04]  /*19b30*/  IMAD.MOV.U32 R3, RZ, RZ, 0x0 ;  /* 0x00000000ff037424 */ /* 0x000fc800078e00ff */
[----:B------:R-:W-:Y:S05]  /*19b40*/  RET.REL.NODEC R2 `(_ZN7cutlass13device_kernelIN5flash19enable_sm80_to_sm89INS1_16FlashAttnFwdSm80INS1_25CollectiveMainloopFwdSm80ILi8ELi1ELb1EN4cute5tupleIJNS5_1CILi128EEENS7_ILi96EEES8_EEELi128ENS_10bfloat16_tEfNS_4arch4Sm80ELb0ELb1ELb0ELb1ELb1ELb0ELb1ELb1EEENS1_21CollectiveEpilogueFwdINS6_IJS8_S8_S9_EEENS6_IJNS7_ILi1EEESH_SH_EEESB_SD_Li256ELb1ELb1ELb1ELb0EEENS1_36VarlenDynamicPersistentTileSchedulerILi128ELi96ELi256ELi256ELb1ELb1ELb0ELb1ELb0ELb1EEEEEEEEEvNT_6ParamsE) ;  /* 0xfffe64b002007950 */ /* 0x000fea0003c3ffff */
.L_x_2673:
        /* <DEDUP_REMOVED lines=11> */
.L_x_3625:


//--------------------- .text._ZN7cutlass13device_kernelIN5flash19enable_sm80_to_sm89INS1_16FlashAttnFwdSm80INS1_25CollectiveMainloopFwdSm80ILi8ELi1ELb1EN4cute5tupleIJNS5_1CILi128EEENS7_ILi96EEES8_EEELi128ENS_10bfloat16_tEfNS_4arch4Sm80ELb0ELb1ELb0ELb1ELb1ELb1ELb1ELb1EEENS1_21CollectiveEpilogueFwdINS6_IJS8_S8_S9_EEENS6_IJNS7_ILi1EEESH_SH_EEESB_SD_Li256ELb1ELb1ELb1ELb0EEENS1_36VarlenDynamicPersistentTileSchedulerILi128ELi96ELi256ELi256ELb1ELb1ELb0ELb1ELb0ELb1EEEEEEEEEvNT_6ParamsE --------------------------
	.section	.text._ZN7cutlass13device_kernelIN5flash19enable_sm80_to_sm89INS1_16FlashAttnFwdSm80INS1_25CollectiveMainloopFwdSm80ILi8ELi1ELb1EN4cute5tupleIJNS5_1CILi128EEENS7_ILi96EEES8_EEELi128ENS_10bfloat16_tEfNS_4arch4Sm80ELb0ELb1ELb0ELb1ELb1ELb1ELb1ELb1EEENS1_21CollectiveEpilogueFwdINS6_IJS8_S8_S9_EEENS6_IJNS7_ILi1EEESH_SH_EEESB_SD_Li256ELb1ELb1ELb1ELb0EEENS1_36VarlenDynamicPersistentTileSchedulerILi128ELi96ELi256ELi256ELb1ELb1ELb0ELb1ELb0ELb1EEEEEEEEEvNT_6ParamsE,"ax",@progbits
	.sectioninfo	@"SHI_REGISTERS=255"
	.align	128
.text._ZN7cutlass13device_kernelIN5flash19enable_sm80_to_sm89INS1_16FlashAttnFwdSm80INS1_25CollectiveMainloopFwdSm80ILi8ELi1ELb1EN4cute5tupleIJNS5_1CILi128EEENS7_ILi96EEES8_EEELi128ENS_10bfloat16_tEfNS_4arch4Sm80ELb0ELb1ELb0ELb1ELb1ELb1ELb1ELb1EEENS1_21CollectiveEpilogueFwdINS6_IJS8_S8_S9_EEENS6_IJNS7_ILi1EEESH_SH_EEESB_SD_Li256ELb1ELb1ELb1ELb0EEENS1_36VarlenDynamicPersistentTileSchedulerILi128ELi96ELi256ELi256ELb1ELb1ELb0ELb1ELb0ELb1EEEEEEEEEvNT_6ParamsE:
        .type           _ZN7cutlass13device_kernelIN5flash19enable_sm80_to_sm89INS1_16FlashAttnFwdSm80INS1_25CollectiveMainloopFwdSm80ILi8ELi1ELb1EN4cute5tupleIJNS5_1CILi128EEENS7_ILi96EEES8_EEELi128ENS_10bfloat16_tEfNS_4arch4Sm80ELb0ELb1ELb0ELb1ELb1ELb1ELb1ELb1EEENS1_21CollectiveEpilogueFwdINS6_IJS8_S8_S9_EEENS6_IJNS7_ILi1EEESH_SH_EEESB_SD_Li256ELb1ELb1ELb1ELb0EEENS1_36VarlenDynamicPersistentTileSchedulerILi128ELi96ELi256ELi256ELb1ELb1ELb0ELb1ELb0ELb1EEEEEEEEEvNT_6ParamsE,@function
        .size           _ZN7cutlass13device_kernelIN5flash19enable_sm80_to_sm89INS1_16FlashAttnFwdSm80INS1_25CollectiveMainloopFwdSm80ILi8ELi1ELb1EN4cute5tupleIJNS5_1CILi128EEENS7_ILi96EEES8_EEELi128ENS_10bfloat16_tEfNS_4arch4Sm80ELb0ELb1ELb0ELb1ELb1ELb1ELb1ELb1EEENS1_21CollectiveEpilogueFwdINS6_IJS8_S8_S9_EEENS6_IJNS7_ILi1EEESH_SH_EEESB_SD_Li256ELb1ELb1ELb1ELb0EEENS1_36VarlenDynamicPersistentTileSchedulerILi128ELi96ELi256ELi256ELb1ELb1ELb0ELb1ELb0ELb1EEEEEEEEEvNT_6ParamsE,(.L_x_3630 - _ZN7cutlass13device_kernelIN5flash19enable_sm80_to_sm89INS1_16FlashAttnFwdSm80INS1_25CollectiveMainloopFwdSm80ILi8ELi1ELb1EN4cute5tupleIJNS5_1CILi128EEENS7_ILi96EEES8_EEELi128ENS_10bfloat16_tEfNS_4arch4Sm80ELb0ELb1ELb0ELb1ELb1ELb1ELb1ELb1EEENS1_21CollectiveEpilogueFwdINS6_IJS8_S8_S9_EEENS6_IJNS7_ILi1EEESH_SH_EEESB_SD_Li256ELb1ELb1ELb1ELb0EEENS1_36VarlenDynamicPersistentTileSchedulerILi128ELi96ELi256ELi256ELb1ELb1ELb0ELb1ELb0ELb1EEEEEEEEEvNT_6ParamsE)
        .other          _ZN7cutlass13device_kernelIN5flash19enable_sm80_to_sm89INS1_16FlashAttnFwdSm80INS1_25CollectiveMainloopFwdSm80ILi8ELi1ELb1EN4cute5tupleIJNS5_1CILi128EEENS7_ILi96EEES8_EEELi128ENS_10bfloat16_tEfNS_4arch4Sm80ELb0ELb1ELb0ELb1ELb1ELb1ELb1ELb1EEENS1_21CollectiveEpilogueFwdINS6_IJS8_S8_S9_EEENS6_IJNS7_ILi1EEESH_SH_EEESB_SD_Li256ELb1ELb1ELb1ELb0EEENS1_36VarlenDynamicPersistentTileSchedulerILi128ELi96ELi256ELi256ELb1ELb1ELb0ELb1ELb0ELb1EEEEEEEEEvNT_6ParamsE,@"STO_CUDA_ENTRY STV_DEFAULT"
_ZN7cutlass13device_kernelIN5flash19enable_sm80_to_sm89INS1_16FlashAttnFwdSm80INS1_25CollectiveMainloopFwdSm80ILi8ELi1ELb1EN4cute5tupleIJNS5_1CILi128EEENS7_ILi96EEES8_EEELi128ENS_10bfloat16_tEfNS_4arch4Sm80ELb0ELb1ELb0ELb1ELb1ELb1ELb1ELb1EEENS1_21CollectiveEpilogueFwdINS6_IJS8_S8_S9_EEENS6_IJNS7_ILi1EEESH_SH_EEESB_SD_Li256ELb1ELb1ELb1ELb0EEENS1_36VarlenDynamicPersistentTileSchedulerILi128ELi96ELi256ELi256ELb1ELb1ELb0ELb1ELb0ELb1EEEEEEEEEvNT_6ParamsE:
        /* <DEDUP_REMOVED lines=54> */
.L_x_2679:
        /* <DEDUP_REMOVED lines=16> */
.L_x_2925:
        /* <DEDUP_REMOVED lines=16> */
.L_x_2926:
[----:B--2---:R-:W-:-:S05]  /*0560*/  IMAD R0, R0, c[0x0][0x538], RZ ;  /* 0x00014e0000007a24 */ /* 0x004fca00078e02ff */
[----:B------:R-:W-:-:S04]  /*0570*/  IADD3 R7, R0, R7, RZ ;  /* 0x0000000700077210 */ /* 0x000fc80007ffe0ff */
[----:B------:R-:W-:-:S13]  /*0580*/  ISETP.GT.AND P0, PT, R7, UR4, PT ;  /* 0x0000000407007c0c */ /* 0x000fda000bf04270 */
[----:B-1----:R-:W-:Y:S05]  /*0590*/  @!P0 BRA `(.L_x_2679) ;  /* 0xfffffdc000008947 */ /* 0x002fea000383ffff */
.L_x_2675:
[----:B------:R-:W-:-:S05]  /*05a0*/  IADD3 R7, -R0, R7, RZ ;  /* 0x0000000700077210 */ /* 0x000fca0007ffe1ff */
[----:B------:R-:W-:-:S05]  /*05b0*/  IMAD R0, R4, c[0x0][0x538], R7 ;  /* 0x00014e0004007a24 */ /* 0x000fca00078e0207 */
[----:B------:R-:W-:Y:S01]  /*05c0*/  ISETP.GT.AND P0, PT, R0, UR4, PT ;  /* 0x0000000400007c0c */ /* 0x000fe2000bf04270 */
[----:B------:R-:W-:-:S12]  /*05d0*/  BRA.DIV ~URZ, `(.L_x_2680) ;  /* 0x000214627f007947 */ /* 0x000fd8000b800000 */
[----:B------:R-:W-:-:S04]  /*05e0*/  VOTE.ANY R15, PT, !P0 ;  /* 0x00000000000f7806 */ /* 0x000fc800040e0100 */
.L_x_2927:
[----:B------:R-:W1:Y:S02]  /*05f0*/  POPC R0, R15 ;  /* 0x0000000f00007309 */ /* 0x000e640000000000 */
[----:B-1----:R-:W-:-:S05]  /*0600*/  IADD3 R2, R0, R6, RZ ;  /* 0x0000000600027210 */ /* 0x002fca0007ffe0ff */
[----:B------:R1:W-:Y:S01]  /*0610*/  STL [R1+0x24], R2 ;  /* 0x0000240201007387 */ /* 0x0003e20000100800 */
[----:B------:R-:W-:Y:S05]  /*0620*/  BRA.DIV ~URZ, `(.L_x_2681) ;  /* 0x000214527f007947 */ /* 0x000fea000b800000 */
[----:B------:R2:W3:Y:S01]  /*0630*/  SHFL.IDX PT, R12, R9, R0, 0x1f ;  /* 0x00001f00090c7589 */ /* 0x0004e200000e0000 */
[----:B------:R-:W-:-:S03]  /*0640*/  MOV R6, RZ ;  /* 0x000000ff00067202 */ /* 0x000fc60000000f00 */
[----:B------:R2:W4:Y:S04]  /*0650*/  SHFL.IDX PT, R9, R8, R0, 0x1f ;  /* 0x00001f0008097589 */ /* 0x00052800000e0000 */
.L_x_2928:
[----:B------:R-:W-:Y:S01]  /*0660*/  ISETP.NE.AND P0, PT, R15, RZ, PT ;  /* 0x000000ff0f00720c */ /* 0x000fe20003f05270 */
[----:B------:R-:W-:-:S12]  /*0670*/  BSSY B0, `(.L_x_2682) ;  /* 0x0000005000007945 */ /* 0x000fd80003800000 */
[----:B------:R-:W-:Y:S05]  /*0680*/  @!P0 BRA `(.L_x_2683) ;  /* 0x0000003000008947 */ /* 0x000fea0003800000 */
[----:B--2---:R-:W-:Y:S01]  /*0690*/  IADD3 R0, R0, -0x1, RZ ;  /* 0xffffffff00007810 */ /* 0x004fe20007ffe0ff */
[----:B------:R-:W-:Y:S05]  /*06a0*/  BRA.DIV ~URZ, `(.L_x_2684) ;  /* 0x000214b27f007947 */ /* 0x000fea000b800000 */
[----:B------:R2:W1:Y:S02]  /*06b0*/  SHFL.IDX PT, R6, R4, R0, 0x1f ;  /* 0x00001f0004067589 */ /* 0x00046400000e0000 */
.L_x_2683:
[----:B------:R-:W-:Y:S05]  /*06c0*/  BSYNC B0 ;  /* 0x0000000000007941 */ /* 0x000fea0003800000 */
.L_x_2682:
        /* <DEDUP_REMOVED lines=69> */
.L_x_2686:
        /* <DEDUP_REMOVED lines=70> */
.L_x_2687:
[----:B------:R-:W-:Y:S05]  /*0f80*/  BSYNC B0 ;  /* 0x0000000000007941 */ /* 0x000fea0003800000 */
.L_x_2685:
[----:B------:R-:W-:-:S04]  /*0f90*/  LOP3.LUT R0, RZ, R0, RZ, 0x33, !PT ;  /* 0x00000000ff007212 */ /* 0x000fc800078e33ff */
[----:B------:R-:W-:-:S05]  /*0fa0*/  IADD3 R0, R0, R12, RZ ;  /* 0x0000000c00007210 */ /* 0x000fca0007ffe0ff */
[----:B------:R2:W-:Y:S01]  /*0fb0*/  STL [R1+0x1c], R0 ;  /* 0x00001c0001007387 */ /* 0x0005e20000100800 */
[----:B------:R-:W-:Y:S05]  /*0fc0*/  BRA `(.L_x_2688) ;  /* 0x0000006000007947 */ /* 0x000fea0003800000 */
.L_x_2676:
[----:B------:R-:W-:Y:S01]  /*0fd0*/  MOV R0, UR4 ;  /* 0x0000000400007c02 */ /* 0x000fe20008000f00 */
[----:B------:R-:W-:Y:S04]  /*0fe0*/  STL [R1+0x1c], RZ ;  /* 0x00001cff01007387 */ /* 0x000fe80000100800 */
[----:B------:R-:W-:Y:S04]  /*0ff0*/  STL [R1+0x20], RZ ;  /* 0x000020ff01007387 */ /* 0x000fe80000100800 */
[----:B------:R1:W-:Y:S02]  /*1000*/  STL [R1+0x18], R0 ;  /* 0x0000180001007387 */ /* 0x0003e40000100800 */
[----:B-1----:R-:W-:-:S05]  /*1010*/  MOV R0, c[0x0][0x53c] ;  /* 0x00014f0000007a02 */ /* 0x002fca0000000f00 */
[----:B------:R1:W-:Y:S02]  /*1020*/  STL [R1+0x24], R0 ;  /* 0x0000240001007387 */ /* 0x0003e40000100800 */
.L_x_2688:
        /* <DEDUP_REMOVED lines=8> */
.L_x_2674:
        /* <DEDUP_REMOVED lines=200> */
.L_x_2924:
        /* <DEDUP_REMOVED lines=33> */
.L_x_2689:
[----:B------:R-:W-:-:S04]  /*1f40*/  ISETP.NE.U32.AND P0, PT, RZ, c[0x0][0x368], PT ;  /* 0x0000da00ff007a0c */ /* 0x000fc80003f05070 */
[----:B------:R-:W-:-:S13]  /*1f50*/  ISETP.NE.AND.EX P0, PT, RZ, c[0x0][0x36c], PT, P0 ;  /* 0x0000db00ff007a0c */ /* 0x000fda0003f05300 */
[----:B------:R-:W-:Y:S05]  /*1f60*/  @!P0 BRA `(.L_x_2690) ;  /* 0x0000003000008947 */ /* 0x000fea0003800000 */
[----:B-1----:R-:W-:-:S05]  /*1f70*/  IMAD.WIDE R4, R27, R20, c[0x0][0x368] ;  /* 0x0000da001b047625 */ /* 0x002fca00078e0214 */
[----:B------:R1:W5:Y:S01]  /*1f80*/  LDG.E R17, [R4.64] ;  /* 0x0000000804117981 */ /* 0x000362000c1e1900 */
[----:B------:R-:W-:Y:S05]  /*1f90*/  BRA `(.L_x_2691) ;  /* 0x0000005000007947 */ /* 0x000fea0003800000 */
.L_x_2690:
[----:B------:R-:W-:Y:S01]  /*1fa0*/  MOV R17, UR6 ;  /* 0x0000000600117c02 */ /* 0x000fe20008000f00 */
[----:B------:R-:W-:Y:S05]  /*1fb0*/  @!P3 BRA `(.L_x_2691) ;  /* 0x000000300000b947 */ /* 0x000fea0003800000 */
[----:B------:R2:W3:Y:S04]  /*1fc0*/  LDG.E R6, [R4.64] ;  /* 0x0000000804067981 */ /* 0x0004e8000c1e1900 */
[----:B-12---:R-:W3:Y:S02]  /*1fd0*/  LDG.E R4, [R4.64+0x4] ;  /* 0x0000040804047981 */ /* 0x006ee4000c1e1900 */
[----:B---3--:R-:W-:Y:S02]  /*1fe0*/  IADD3 R17, -R6, R4, RZ ;  /* 0x0000000406117210 */ /* 0x008fe40007ffe1ff */
.L_x_2691:
        /* <DEDUP_REMOVED lines=43> */
.L_x_2694:
[----:B------:R-:W-:-:S13]  /*22a0*/  ISETP.NE.AND P0, PT, R8, 0x1, PT ;  /* 0x000000010800780c */ /* 0x000fda0003f05270 */
[----:B------:R-:W-:-:S05]  /*22b0*/  @P0 IMAD.HI.U32 R3, R4, c[0x0][0x330], RZ ;  /* 0x0000cc0004030a27 */ /* 0x000fca00078e00ff */
[----:B------:R-:W-:Y:S02]  /*22c0*/  @P0 SHF.R.U32.HI R4, RZ, c[0x0][0x334], R3 ;  /* 0x0000cd00ff040a19 */ /* 0x000fe40000011603 */
.L_x_2695:
[----:B------:R-:W-:Y:S05]  /*22d0*/  BSYNC B0 ;  /* 0x0000000000007941 */ /* 0x000fea0003800000 */
.L_x_2693:
[----:B------:R-:W-:-:S05]  /*22e0*/  IMAD R3, R4, R8, c[0x0][0x32c] ;  /* 0x0000cb0004037624 */ /* 0x000fca00078e0208 */
[----:B------:R-:W-:-:S04]  /*22f0*/  IMNMX R5, R5, R3, PT ;  /* 0x0000000305057217 */ /* 0x000fc80003800200 */
.L_x_2692:
        /* <DEDUP_REMOVED lines=21> */
.L_x_2698:
[----:B------:R-:W-:-:S13]  /*2450*/  ISETP.NE.AND P0, PT, R8, 0x1, PT ;  /* 0x000000010800780c */ /* 0x000fda0003f05270 */
[----:B------:R-:W-:-:S05]  /*2460*/  @P0 IMAD.HI.U32 R5, R3, c[0x0][0x330], RZ ;  /* 0x0000cc0003050a27 */ /* 0x000fca00078e00ff */
[----:B------:R-:W-:Y:S02]  /*2470*/  @P0 SHF.R.U32.HI R3, RZ, c[0x0][0x334], R5 ;  /* 0x0000cd00ff030a19 */ /* 0x000fe40000011605 */
.L_x_2699:
[----:B------:R-:W-:Y:S05]  /*2480*/  BSYNC B0 ;  /* 0x0000000000007941 */ /* 0x000fea0003800000 */
.L_x_2697:
[----:B------:R-:W-:-:S05]  /*2490*/  IMAD R3, R3, c[0x0][0x32c], RZ ;  /* 0x0000cb0003037a24 */ /* 0x000fca00078e02ff */
[----:B------:R-:W-:-:S04]  /*24a0*/  IMNMX R4, R4, R3, !PT ;  /* 0x0000000304047217 */ /* 0x000fc80007800200 */
.L_x_2696:
        /* <DEDUP_REMOVED lines=49> */
.L_x_2701:
[----:B------:R-:W-:Y:S05]  /*27c0*/  BSYNC B0 ;  /* 0x0000000000007941 */ /* 0x000fea0003800000 */
.L_x_2700:
        /* <DEDUP_REMOVED lines=205> */
.L_x_2737:
        /* <DEDUP_REMOVED lines=76> */
.L_x_2707:
[----:B------:R-:W-:Y:S05]  /*3960*/  BSYNC B0 ;  /* 0x0000000000007941 */ /* 0x000fea0003800000 */
.L_x_2706:
        /* <DEDUP_REMOVED lines=39> */
.L_x_2709:
[----:B------:R-:W-:Y:S05]  /*3be0*/  BSYNC B0 ;  /* 0x0000000000007941 */ /* 0x000fea0003800000 */
.L_x_2708:
        /* <DEDUP_REMOVED lines=38> */
.L_x_2711:
[----:B------:R-:W-:Y:S05]  /*3e50*/  BSYNC B0 ;  /* 0x0000000000007941 */ /* 0x000fea0003800000 */
.L_x_2710:
        /* <DEDUP_REMOVED lines=72> */
.L_x_2715:
[----:B------:R-:W-:Y:S05]  /*42e0*/  BSYNC B0 ;  /* 0x0000000000007941 */ /* 0x000fea0003800000 */
.L_x_2714:
        /* <DEDUP_REMOVED lines=57> */
.L_x_2713:
[----:B------:R-:W-:Y:S05]  /*4680*/  BSYNC B1 ;  /* 0x0000000000017941 */ /* 0x000fea0003800000 */
.L_x_2712:
        /* <DEDUP_REMOVED lines=60> */
.L_x_2719:
[----:B------:R-:W-:Y:S05]  /*4a50*/  BSYNC B0 ;  /* 0x0000000000007941 */ /* 0x000fea0003800000 */
.L_x_2718:
        /* <DEDUP_REMOVED lines=57> */
.L_x_2717:
[----:B------:R-:W-:Y:S05]  /*4df0*/  BSYNC B1 ;  /* 0x0000000000017941 */ /* 0x000fea0003800000 */
.L_x_2716:
        /* <DEDUP_REMOVED lines=59> */
.L_x_2722:
[----:B------:R-:W-:Y:S05]  /*51b0*/  BSYNC B0 ;  /* 0x0000000000007941 */ /* 0x000fea0003800000 */
.L_x_2721:
        /* <DEDUP_REMOVED lines=58> */
.L_x_2705:
        /* <DEDUP_REMOVED lines=213> */
.L_x_2724:
[----:B-1----:R-:W-:Y:S05]  /*62b0*/  BSYNC B0 ;  /* 0x0000000000007941 */ /* 0x002fea0003800000 */
.L_x_2723:
        /* <DEDUP_REMOVED lines=129> */
.L_x_2726:
[----:B------:R-:W-:Y:S05]  /*6ad0*/  BSYNC B0 ;  /* 0x0000000000007941 */ /* 0x000fea0003800000 */
.L_x_2725:
        /* <DEDUP_REMOVED lines=131> */
.L_x_2704:
        /* <DEDUP_REMOVED lines=19> */
.L_x_2728:
[----:B-12---:R-:W-:Y:S05]  /*7440*/  BSYNC B0 ;  /* 0x0000000000007941 */ /* 0x006fea0003800000 */
.L_x_2727:
        /* <DEDUP_REMOVED lines=15> */
.L_x_2730:
[----:B------:R-:W-:Y:S05]  /*7540*/  BSYNC B0 ;  /* 0x0000000000007941 */ /* 0x000fea0003800000 */
.L_x_2729:
        /* <DEDUP_REMOVED lines=14> */
.L_x_2720:
[----:B------:R-:W-:Y:S05]  /*7630*/  BSYNC B2 ;  /* 0x0000000000027941 */ /* 0x000fea0003800000 */
.L_x_2703:
        /* <DEDUP_REMOVED lines=77> */
.L_x_2732:
[----:B-123--:R-:W-:Y:S05]  /*7b10*/  BSYNC B0 ;  /* 0x0000000000007941 */ /* 0x00efea0003800000 */
.L_x_2731:
        /* <DEDUP_REMOVED lines=15> */
.L_x_2734:
[----:B------:R-:W-:Y:S05]  /*7c10*/  BSYNC B0 ;  /* 0x0000000000007941 */ /* 0x000fea0003800000 */
.L_x_2733:
        /* <DEDUP_REMOVED lines=15> */
.L_x_2736:
[----:B------:R-:W-:Y:S05]  /*7d10*/  BSYNC B0 ;  /* 0x0000000000007941 */ /* 0x000fea0003800000 */
.L_x_2735:
        /* <DEDUP_REMOVED lines=30> */
.L_x_2702:
        /* <DEDUP_REMOVED lines=23> */
.L_x_2740:
[----:B------:R-:W-:-:S13]  /*8070*/  ISETP.NE.AND P0, PT, R5, 0x1, PT ;  /* 0x000000010500780c */ /* 0x000fda0003f05270 */
[----:B------:R-:W-:-:S05]  /*8080*/  @P0 IMAD.HI.U32 R2, R3, c[0x0][0x330], RZ ;  /* 0x0000cc0003020a27 */ /* 0x000fca00078e00ff */
[----:B------:R-:W-:Y:S02]  /*8090*/  @P0 SHF.R.U32.HI R3, RZ, c[0x0][0x334], R2 ;  /* 0x0000cd00ff030a19 */ /* 0x000fe40000011602 */
.L_x_2741:
[----:B------:R-:W-:Y:S05]  /*80a0*/  BSYNC B0 ;  /* 0x0000000000007941 */ /* 0x000fea0003800000 */
.L_x_2739:
[----:B------:R-:W-:-:S05]  /*80b0*/  IMAD R3, R3, R5, c[0x0][0x32c] ;  /* 0x0000cb0003037624 */ /* 0x000fca00078e0205 */
[----:B------:R-:W-:-:S04]  /*80c0*/  IMNMX R4, R4, R3, PT ;  /* 0x0000000304047217 */ /* 0x000fc80003800200 */
.L_x_2738:
        /* <DEDUP_REMOVED lines=21> */
.L_x_2744:
[----:B------:R-:W-:-:S04]  /*8220*/  MOV R4, c[0x0][0x32c] ;  /* 0x0000cb0000047a02 */ /* 0x000fc80000000f00 */
[----:B------:R-:W-:-:S13]  /*8230*/  ISETP.NE.AND P0, PT, R4, 0x1, PT ;  /* 0x000000010400780c */ /* 0x000fda0003f05270 */
[----:B------:R-:W-:-:S05]  /*8240*/  @P0 IMAD.HI.U32 R4, R2, c[0x0][0x330], RZ ;  /* 0x0000cc0002040a27 */ /* 0x000fca00078e00ff */
[----:B------:R-:W-:Y:S02]  /*8250*/  @P0 SHF.R.U32.HI R2, RZ, c[0x0][0x334], R4 ;  /* 0x0000cd00ff020a19 */ /* 0x000fe40000011604 */
.L_x_2745:
[----:B------:R-:W-:Y:S05]  /*8260*/  BSYNC B0 ;  /* 0x0000000000007941 */ /* 0x000fea0003800000 */
.L_x_2743:
[----:B------:R-:W-:-:S05]  /*8270*/  IMAD R2, R2, c[0x0][0x32c], RZ ;  /* 0x0000cb0002027a24 */ /* 0x000fca00078e02ff */
[----:B------:R-:W-:-:S05]  /*8280*/  IMNMX R3, R3, R2, !PT ;  /* 0x0000000203037217 */ /* 0x000fca0007800200 */
.L_x_2742:
        /* <DEDUP_REMOVED lines=37> */
.L_x_2747:
[----:B------:R-:W-:Y:S05]  /*84e0*/  BSYNC B0 ;  /* 0x0000000000007941 */ /* 0x000fea0003800000 */
.L_x_2746:
        /* <DEDUP_REMOVED lines=86> */
[----:B------:R-:W-:Y:S01]  /*8a50*/  @!P0 LEA R2, P1, R3, c[0x0][0x2a0], 0x2 ;  /* 0x0000a80003028a11 */ /* 0x000fe200078210ff */
        /* <DEDUP_REMOVED lines=132> */
.L_x_2749:
        /* <DEDUP_REMOVED lines=66> */
.L_x_2753:
[----:B--2---:R-:W-:Y:S05]  /*96c0*/  BSYNC B0 ;  /* 0x0000000000007941 */ /* 0x004fea0003800000 */
.L_x_2752:
        /* <DEDUP_REMOVED lines=43> */
.L_x_2755:
[----:B------:R-:W-:Y:S05]  /*9980*/  BSYNC B0 ;  /* 0x0000000000007941 */ /* 0x000fea0003800000 */
.L_x_2754:
        /* <DEDUP_REMOVED lines=45> */
.L_x_2757:
[----:B------:R-:W-:Y:S05]  /*9c60*/  BSYNC B0 ;  /* 0x0000000000007941 */ /* 0x000fea0003800000 */
.L_x_2756:
        /* <DEDUP_REMOVED lines=43> */
.L_x_2759:
[----:B--2-4-:R-:W-:Y:S05]  /*9f20*/  BSYNC B0 ;  /* 0x0000000000007941 */ /* 0x014fea0003800000 */
.L_x_2758:
        /* <DEDUP_REMOVED lines=68> */
.L_x_2763:
[----:B------:R-:W-:Y:S05]  /*a370*/  BSYNC B0 ;  /* 0x0000000000007941 */ /* 0x000fea0003800000 */
.L_x_2762:
        /* <DEDUP_REMOVED lines=48> */
.L_x_2761:
[----:B------:R-:W-:Y:S05]  /*a680*/  BSYNC B1 ;  /* 0x0000000000017941 */ /* 0x000fea0003800000 */
.L_x_2760:
        /* <DEDUP_REMOVED lines=53> */
.L_x_2767:
[----:B------:R-:W-:Y:S05]  /*a9e0*/  BSYNC B0 ;  /* 0x0000000000007941 */ /* 0x000fea0003800000 */
.L_x_2766:
        /* <DEDUP_REMOVED lines=48> */
.L_x_2765:
[----:B------:R-:W-:Y:S05]  /*acf0*/  BSYNC B1 ;  /* 0x0000000000017941 */ /* 0x000fea0003800000 */
.L_x_2764:
        /* <DEDUP_REMOVED lines=53> */
.L_x_2771:
[----:B------:R-:W-:Y:S05]  /*b050*/  BSYNC B0 ;  /* 0x0000000000007941 */ /* 0x000fea0003800000 */
.L_x_2770:
        /* <DEDUP_REMOVED lines=48> */
.L_x_2769:
[----:B------:R-:W-:Y:S05]  /*b360*/  BSYNC B1 ;  /* 0x0000000000017941 */ /* 0x000fea0003800000 */
.L_x_2768:
        /* <DEDUP_REMOVED lines=52> */
.L_x_2774:
[----:B------:R-:W-:Y:S05]  /*b6b0*/  BSYNC B0 ;  /* 0x0000000000007941 */ /* 0x000fea0003800000 */
.L_x_2773:
        /* <DEDUP_REMOVED lines=49> */
.L_x_2751:
        /* <DEDUP_REMOVED lines=72> */
.L_x_2776:
[----:B-1--4-:R-:W-:Y:S05]  /*be50*/  BSYNC B0 ;  /* 0x0000000000007941 */ /* 0x012fea0003800000 */
.L_x_2775:
        /* <DEDUP_REMOVED lines=63> */
.L_x_2778:
[----:B-1-3--:R-:W-:Y:S05]  /*c250*/  BSYNC B0 ;  /* 0x0000000000007941 */ /* 0x00afea0003800000 */
.L_x_2777:
        /* <DEDUP_REMOVED lines=127> */
.L_x_2780:
[----:B------:R-:W-:Y:S05]  /*ca50*/  BSYNC B0 ;  /* 0x0000000000007941 */ /* 0x000fea0003800000 */
.L_x_2779:
        /* <DEDUP_REMOVED lines=115> */
.L_x_2782:
[----:B------:R-:W-:Y:S05]  /*d190*/  BSYNC B0 ;  /* 0x0000000000007941 */ /* 0x000fea0003800000 */
.L_x_2781:
        /* <DEDUP_REMOVED lines=115> */
.L_x_2784:
[----:B------:R-:W-:Y:S05]  /*d8d0*/  BSYNC B0 ;  /* 0x0000000000007941 */ /* 0x000fea0003800000 */
.L_x_2783:
        /* <DEDUP_REMOVED lines=115> */
.L_x_2772:
[----:B------:R-:W-:Y:S05]  /*e010*/  BSYNC B2 ;  /* 0x0000000000027941 */ /* 0x000fea0003800000 */
.L_x_2750:
[----:B-1----:R-:W-:Y:S01]  /*e020*/  IMAD R4, R82, c[0x0][0x208], RZ ;  /* 0x0000820052047a24 */ /* 0x002fe200078e02ff */
[----:B------:R-:W-:Y:S01]  /*e030*/  BAR.SYNC.DEFER_BLOCKING 0x0 ;  /* 0x0000000000007b1d */ /* 0x000fe20000010000 */
[----:B------:R-:W-:Y:S01]  /*e040*/  IMAD.WIDE.U32 R2, R214, c[0x0][0x208], RZ ;  /* 0x00008200d6027a25 */ /* 0x000fe200078e00ff */
[----:B------:R-:W-:Y:S02]  /*e050*/  SHF.L.U64.HI R8, R76, 0x1, R77 ;  /* 0x000000014c087819 */ /* 0x000fe4000001024d */
[----:B------:R-:W-:Y:S01]  /*e060*/  IADD3 R193, R188, 0x20, RZ ;  /* 0x00000020bcc17810 */ /* 0x000fe20007ffe0ff */
[----:B------:R-:W-:Y:S01]  /*e070*/  IMAD R4, R214, c[0x0][0x20c], R4 ;  /* 0x00008300d6047a24 */ /* 0x000fe200078e0204 */
[----:B------:R-:W-:Y:S01]  /*e080*/  SHF.L.U64.HI R9, R211, 0x1, R237 ;  /* 0x00000001d3097819 */ /* 0x000fe200000102ed */
[----:B------:R-:W-:Y:S01]  /*e090*/  IMAD.WIDE.U32 R248, R73, c[0x0][0x210], RZ ;  /* 0x0000840049f87a25 */ /* 0x000fe200078e00ff */
[----:B------:R-:W-:Y:S03]  /*e0a0*/  BSSY B0, `(.L_x_2785) ;  /* 0x0000125000007945 */ /* 0x000fe60003800000 */
[----:B------:R-:W-:-:S02]  /*e0b0*/  IMAD.IADD R3, R3, 0x1, R4 ;  /* 0x0000000103037824 */ /* 0x000fc400078e0204 */
[----:B------:R-:W-:Y:S02]  /*e0c0*/  IMAD R4, R83, c[0x0][0x218], RZ ;  /* 0x0000860053047a24 */ /* 0x000fe400078e02ff */
[----:B------:R-:W-:-:S04]  /*e0d0*/  IMAD.WIDE.U32 R2, R213, c[0x0][0x218], R2 ;  /* 0x00008600d5027a25 */ /* 0x000fc800078e0002 */
[----:B------:R-:W-:Y:S01]  /*e0e0*/  IMAD R4, R213, c[0x0][0x21c], R4 ;  /* 0x00008700d5047a24 */ /* 0x000fe200078e0204 */
[----:B------:R-:W-:Y:S01]  /*e0f0*/  IADD3 R2, P0, R2, R248, RZ ;  /* 0x000000f802027210 */ /* 0x000fe20007f1e0ff */
[----:B------:R-:W-:Y:S02]  /*e100*/  IMAD R247, R73, c[0x0][0x214], R249 ;  /* 0x0000850049f77a24 */ /* 0x000fe400078e02f9 */
[----:B------:R-:W-:Y:S01]  /*e110*/  IMAD.SHL.U32 R6, R76, 0x2, RZ ;  /* 0x000000024c067824 */ /* 0x000fe200078e00ff */
[----:B------:R-:W-:Y:S01]  /*e120*/  LDSM.16.M88.4 R132, [R205] ;  /* 0x00000000cd84783b */ /* 0x000fe20000000200 */
[----:B------:R-:W-:Y:S01]  /*e130*/  IMAD.SHL.U32 R10, R211, 0x2, RZ ;  /* 0x00000002d30a7824 */ /* 0x000fe200078e00ff */
[----:B------:R-:W-:Y:S02]  /*e140*/  IADD3.X R3, R247, R3, R4, P0, !PT ;  /* 0x00000003f7037210 */ /* 0x000fe400007fe404 */
[C---:B------:R-:W-:Y:S01]  /*e150*/  LEA R11, P0, R2.reuse, c[0x0][0x1f8], 0x1 ;  /* 0x00007e00020b7a11 */ /* 0x040fe200078008ff */
[----:B------:R-:W-:Y:S03]  /*e160*/  LDSM.16.M88.4 R136, [R206] ;  /* 0x00000000ce88783b */ /* 0x000fe60000000200 */
[----:B------:R-:W-:Y:S01]  /*e170*/  LEA.HI.X R18, R2, c[0x0][0x1fc], R3, 0x1, P0 ;  /* 0x00007f0002127a11 */ /* 0x000fe200000f0c03 */
[----:B------:R-:W-:Y:S01]  /*e180*/  LDSM.16.M88.4 R164, [R208] ;  /* 0x00000000d0a4783b */ /* 0x000fe20000000200 */
[----:B------:R-:W-:-:S03]  /*e190*/  R2P PR, R102, 0x6 ;  /* 0x0000000666007804 */ /* 0x000fc60000000000 */
[----:B------:R-:W-:Y:S04]  /*e1a0*/  LDSM.16.M88.4 R168, [R207] ;  /* 0x00000000cfa8783b */ /* 0x000fe80000000200 */
[----:B------:R-:W-:Y:S04]  /*e1b0*/  LDSM.16.M88.4 R172, [R205+0x4000] ;  /* 0x00400000cdac783b */ /* 0x000fe80000000200 */
[----:B------:R-:W-:Y:S02]  /*e1c0*/  LDSM.16.M88.4 R176, [R206+0x4000] ;  /* 0x00400000ceb0783b */ /* 0x000fe40000000200 */
[----:B------:R-:W-:-:S02]  /*e1d0*/  @P1 IADD3 R193, R188, -0x20, RZ ;  /* 0xffffffe0bcc11810 */ /* 0x000fc40007ffe0ff */
[----:B------:R-:W-:Y:S02]  /*e1e0*/  LDSM.16.M88.4 R180, [R208+0x4000] ;  /* 0x00400000d0b4783b */ /* 0x000fe40000000200 */
[C---:B------:R-:W-:Y:S02]  /*e1f0*/  IADD3 R194, R193.reuse, 0x3000, RZ ;  /* 0x00003000c1c27810 */ /* 0x040fe40007ffe0ff */
[----:B------:R-:W-:Y:S01]  /*e200*/  LDSM.16.M88.4 R184, [R207+0x4000] ;  /* 0x00400000cfb8783b */ /* 0x000fe20000000200 */
[C---:B------:R-:W-:Y:S02]  /*e210*/  IADD3 R195, R193.reuse, 0x3800, RZ ;  /* 0x00003800c1c37810 */ /* 0x040fe40007ffe0ff */
[C---:B------:R-:W-:Y:S01]  /*e220*/  IADD3 R197, R193.reuse, 0x4800, RZ ;  /* 0x00004800c1c57810 */ /* 0x040fe20007ffe0ff */
[----:B------:R-:W1:Y:S01]  /*e230*/  SHFL.IDX PT, R4, R11, RZ, 0x181f ;  /* 0x00181fff0b047589 */ /* 0x000e6200000e0000 */
[C---:B------:R-:W-:Y:S02]  /*e240*/  IADD3 R198, R193.reuse, 0x5000, RZ ;  /* 0x00005000c1c67810 */ /* 0x040fe40007ffe0ff */
[C---:B------:R-:W-:Y:S01]  /*e250*/  IADD3 R196, R193.reuse, 0x4000, RZ ;  /* 0x00004000c1c47810 */ /* 0x040fe20007ffe0ff */
[----:B------:R-:W-:Y:S01]  /*e260*/  BAR.SYNC.DEFER_BLOCKING 0x0 ;  /* 0x0000000000007b1d */ /* 0x000fe20000010000 */
[----:B------:R-:W-:-:S02]  /*e270*/  IADD3 R199, R193, 0x5800, RZ ;  /* 0x00005800c1c77810 */ /* 0x000fc40007ffe0ff */
[C---:B------:R-:W-:Y:S02]  /*e280*/  IADD3 R204, R193.reuse, 0x2800, RZ ;  /* 0x00002800c1cc7810 */ /* 0x040fe40007ffe0ff */
[C---:B------:R-:W-:Y:S01]  /*e290*/  IADD3 R203, R193.reuse, 0x2000, RZ ;  /* 0x00002000c1cb7810 */ /* 0x040fe20007ffe0ff */
[----:B------:R-:W2:Y:S01]  /*e2a0*/  SHFL.IDX PT, R2, R11, 0x1, 0x181f ;  /* 0x00381f000b027f89 */ /* 0x000ea200000e0000 */
[C---:B------:R-:W-:Y:S02]  /*e2b0*/  IADD3 R202, R193.reuse, 0x1800, RZ ;  /* 0x00001800c1ca7810 */ /* 0x040fe40007ffe0ff */
[C---:B------:R-:W-:Y:S01]  /*e2c0*/  IADD3 R201, R193.reuse, 0x1000, RZ ;  /* 0x00001000c1c97810 */ /* 0x040fe20007ffe0ff */
[----:B------:R-:W3:Y:S01]  /*e2d0*/  SHFL.IDX PT, R5, R18, RZ, 0x181f ;  /* 0x00181fff12057589 */ /* 0x000ee200000e0000 */
[----:B------:R-:W-:-:S03]  /*e2e0*/  IADD3 R200, R193, 0x800, RZ ;  /* 0x00000800c1c87810 */ /* 0x000fc60007ffe0ff */
[----:B------:R-:W4:Y:S01]  /*e2f0*/  SHFL.IDX PT, R3, R18, 0x1, 0x181f ;  /* 0x00381f0012037f89 */ /* 0x000f2200000e0000 */
[C---:B-1----:R-:W-:Y:S02]  /*e300*/  IADD3 R14, P3, R4.reuse, R6, RZ ;  /* 0x00000006040e7210 */ /* 0x042fe40007f7e0ff */
[----:B------:R-:W-:Y:S01]  /*e310*/  IADD3 R4, P0, R4, R10, RZ ;  /* 0x0000000a04047210 */ /* 0x000fe20007f1e0ff */
[----:B------:R-:W-:-:S04]  /*e320*/  DEPBAR.LE SB0, 0x0 ;  /* 0x000080000000791a */ /* 0x000fc80000000000 */
[----:B------:R-:W-:Y:S01]  /*e330*/  BAR.SYNC.DEFER_BLOCKING 0x0 ;  /* 0x0000000000007b1d */ /* 0x000fe20000010000 */
[C---:B--2---:R-:W-:Y:S01]  /*e340*/  IADD3 R16, P1, R2.reuse, R6, RZ ;  /* 0x0000000602107210 */ /* 0x044fe20007f3e0ff */
[--C-:B---3--:R-:W-:Y:S01]  /*e350*/  IMAD.X R15, R5, 0x1, R8.reuse, P3 ;  /* 0x00000001050f7824 */ /* 0x108fe200018e0608 */
[----:B------:R-:W-:Y:S01]  /*e360*/  ISETP.GE.AND P3, PT, R211, c[0x0][0x1d4], PT ;  /* 0x00007500d3007a0c */ /* 0x000fe20003f66270 */
[----:B------:R-:W-:Y:S01]  /*e370*/  IMAD.X R5, R5, 0x1, R9, P0 ;  /* 0x0000000105057824 */ /* 0x000fe200000e0609 */
[----:B------:R-:W-:Y:S01]  /*e380*/  IADD3 R2, P0, R2, R10, RZ ;  /* 0x0000000a02027210 */ /* 0x000fe20007f1e0ff */
[----:B----4-:R-:W-:Y:S01]  /*e390*/  IMAD.X R17, R3, 0x1, R8, P1 ;  /* 0x0000000103117824 */ /* 0x010fe200008e0608 */
[----:B------:R-:W-:-:S03]  /*e3a0*/  ISETP.GE.AND P1, PT, R76, c[0x0][0x1d4], PT ;  /* 0x000075004c007a0c */ /* 0x000fc60003f26270 */
[----:B------:R-:W-:Y:S01]  /*e3b0*/  IMAD.X R3, R3, 0x1, R9, P0 ;  /* 0x0000000103037824 */ /* 0x000fe200000e0609 */
[C---:B------:R-:W-:Y:S01]  /*e3c0*/  ISETP.LT.OR P0, PT, R68.reuse, 0x1, P1 ;  /* 0x000000014400780c */ /* 0x040fe20000f01670 */
[----:B------:R-:W1:Y:S04]  /*e3d0*/  LDSM.16.M88.4 R20, [R188] ;  /* 0x00000000bc14783b */ /* 0x000e680000000200 */
[----:B------:R-:W-:Y:S04]  /*e3e0*/  LDSM.16.M88.4 R36, [R188+0x800] ;  /* 0x00080000bc24783b */ /* 0x000fe80000000200 */
[----:B------:R-:W2:Y:S04]  /*e3f0*/  LDSM.16.M88.4 R40, [R188+0x1000] ;  /* 0x00100000bc28783b */ /* 0x000ea80000000200 */
        /* <DEDUP_REMOVED lines=27> */
[----:B------:R-:W-:Y:S01]  /*e5b0*/  HMMA.16816.F32.BF16 R44, R136, R90, R20 ;  /* 0x0000005a882c723c */ /* 0x000fe20000041814 */
[----:B--2---:R-:W-:Y:S01]  /*e5c0*/  IMAD.X R15, R5, 0x1, R8, P0 ;  /* 0x00000001050f7824 */ /* 0x004fe200000e0608 */
[C---:B------:R-:W-:Y:S02]  /*e5d0*/  ISETP.LT.OR P0, PT, R68.reuse, 0x21, P1 ;  /* 0x000000214400780c */ /* 0x040fe40000f01670 */
[----:B------:R-:W-:-:S04]  /*e5e0*/  ISETP.LT.OR P1, PT, R68, 0x41, P1 ;  /* 0x000000414400780c */ /* 0x000fc80000f21670 */
[----:B------:R-:W-:Y:S07]  /*e5f0*/  HMMA.16816.F32.BF16 R20, R136, R110, R40 ;  /* 0x0000006e8814723c */ /* 0x000fee0000041828 */
[----:B------:R1:W-:Y:S01]  /*e600*/  LDGSTS.E.BYPASS.LTC128B.128 [R210+0x1100], [R16.64], !P0 ;  /* 0x0110000010d27fae */ /* 0x0003e2000c101d48 */
[----:B------:R-:W-:-:S05]  /*e610*/  IADD3 R4, P0, R4, R10, RZ ;  /* 0x0000000a04047210 */ /* 0x000fca0007f1e0ff */
[----:B------:R-:W-:Y:S01]  /*e620*/  IMAD.X R5, R5, 0x1, R9, P0 ;  /* 0x0000000105057824 */ /* 0x000fe200000e0609 */
[C---:B------:R-:W-:Y:S11]  /*e630*/  ISETP.LT.OR P0, PT, R68.reuse, 0x21, P3 ;  /* 0x000000214400780c */ /* 0x040ff60001f01670 */
[----:B------:R-:W-:Y:S02]  /*e640*/  @!UPT UIADD3 URZ, URZ, URZ, URZ ;  /* 0x0000003f3f3ff290 */ /* 0x000fe4000fffe03f */
[----:B------:R2:W-:Y:S01]  /*e650*/  LDGSTS.E.BYPASS.LTC128B.128 [R210+0x4100], [R2.64], !P0 ;  /* 0x0410000002d27fae */ /* 0x0005e2000c101d48 */
[----:B------:R-:W-:Y:S02]  /*e660*/  ISETP.LT.OR P0, PT, R68, 0x41, P3 ;  /* 0x000000414400780c */ /* 0x000fe40001f01670 */
[----:B------:R-:W-:Y:S01]  /*e670*/  HMMA.16816.F32.BF16 R68, R136, R64, R32 ;  /* 0x000000408844723c */ /* 0x000fe20000041820 */
[----:B------:R3:W-:Y:S07]  /*e680*/  LDGSTS.E.BYPASS.LTC128B.128 [R210+0x2100], [R14.64], !P1 ;  /* 0x021000000ed27fae */ /* 0x0007ee000c901d48 */
[----:B-1----:R-:W-:Y:S03]  /*e690*/  HMMA.16816.F32.BF16 R16, R132, R36, RZ ;  /* 0x000000248410723c */ /* 0x002fe600000418ff */
[----:B------:R1:W-:Y:S01]  /*e6a0*/  LDGSTS.E.BYPASS.LTC128B.128 [R210+0x5100], [R4.64], !P0 ;  /* 0x0510000004d27fae */ /* 0x0003e2000c101d48 */
[----:B------:R-:W-:-:S03]  /*e6b0*/  ISETP.GT.AND P0, PT, R126, R242, PT ;  /* 0x000000f27e00720c */ /* 0x000fc60003f04270 */
[----:B------:R-:W0:Y:S01]  /*e6c0*/  LDGDEPBAR ;  /* 0x00000000000079af */ /* 0x000e220000000000 */
[----:B------:R-:W-:Y:S01]  /*e6d0*/  HMMA.16816.F32.BF16 R36, R132, R38, RZ ;  /* 0x000000268424723c */ /* 0x000fe200000418ff */
[----:B--2---:R-:W-:-:S07]  /*e6e0*/  IMAD.MOV.U32 R2, RZ, RZ, 0x40 ;  /* 0x00000040ff027424 */ /* 0x004fce00078e00ff */
[----:B------:R-:W-:Y:S01]  /*e6f0*/  HMMA.16816.F32.BF16 R64, R136, R66, R28 ;  /* 0x000000428840723c */ /* 0x000fe2000004181c */
[----:B------:R-:W-:-:S07]  /*e700*/  SEL R2, R2, 0xffffffc0, !P2 ;  /* 0xffffffc002027807 */ /* 0x000fce0005000000 */
[----:B------:R-:W-:Y:S01]  /*e710*/  HMMA.16816.F32.BF16 R104, R136, R52, R16 ;  /* 0x000000348868723c */ /* 0x000fe20000041810 */
[--C-:B------:R-:W-:Y:S02]  /*e720*/  IMAD.IADD R103, R188, 0x1, R2.reuse ;  /* 0x00000001bc677824 */ /* 0x100fe400078e0202 */
[----:B---3--:R-:W-:-:S03]  /*e730*/  IMAD.IADD R15, R194, 0x1, R2 ;  /* 0x00000001c20f7824 */ /* 0x008fc600078e0202 */
[----:B------:R-:W2:Y:S02]  /*e740*/  LDSM.16.M88.4 R72, [R103+0x800] ;  /* 0x000800006748783b */ /* 0x000ea40000000200 */
[C---:B------:R-:W-:Y:S02]  /*e750*/  HMMA.16816.F32.BF16 R16, R132.reuse, R48, RZ ;  /* 0x000000308410723c */ /* 0x040fe400000418ff */
[----:B------:R-:W-:Y:S04]  /*e760*/  LDSM.16.M88.4 R80, [R103] ;  /* 0x000000006750783b */ /* 0x000fe80000000200 */
[----:B------:R-:W-:Y:S02]  /*e770*/  LDSM.16.M88.4 R32, [R103+0x1800] ;  /* 0x001800006720783b */ /* 0x000fe40000000200 */
[C---:B------:R-:W-:Y:S02]  /*e780*/  HMMA.16816.F32.BF16 R48, R132.reuse, R56, RZ ;  /* 0x000000388430723c */ /* 0x040fe400000418ff */
[----:B------:R-:W-:Y:S04]  /*e790*/  LDSM.16.M88.4 R28, [R103+0x2000] ;  /* 0x00200000671c783b */ /* 0x000fe80000000200 */
[----:B------:R-:W-:Y:S02]  /*e7a0*/  LDSM.16.M88.4 R40, [R103+0x2800] ;  /* 0x002800006728783b */ /* 0x000fe40000000200 */
[----:B------:R-:W-:Y:S08]  /*e7b0*/  HMMA.16816.F32.BF16 R56, R132, R58, RZ ;  /* 0x0000003a8438723c */ /* 0x000ff000000418ff */
[C---:B------:R-:W-:Y:S01]  /*e7c0*/  HMMA.16816.F32.BF16 R84, R136.reuse, R54, R36 ;  /* 0x000000368854723c */ /* 0x040fe20000041824 */
[----:B------:R-:W3:Y:S07]  /*e7d0*/  LDSM.16.M88.4 R36, [R103+0x1000] ;  /* 0x001000006724783b */ /* 0x000eee0000000200 */
[C---:B------:R-:W-:Y:S08]  /*e7e0*/  HMMA.16816.F32.BF16 R52, R136.reuse, R88, R24 ;  /* 0x000000588834723c */ /* 0x040ff00000041818 */
[C---:B------:R-:W-:Y:S08]  /*e7f0*/  HMMA.16816.F32.BF16 R24, R136.reuse, R108, R16 ;  /* 0x0000006c8818723c */ /* 0x040ff00000041810 */
[C---:B------:R-:W-:Y:S08]  /*e800*/  HMMA.16816.F32.BF16 R16, R136.reuse, R112, R48 ;  /* 0x000000708810723c */ /* 0x040ff00000041830 */
[----:B------:R-:W-:Y:S01]  /*e810*/  HMMA.16816.F32.BF16 R88, R136, R114, R56 ;  /* 0x000000728858723c */ /* 0x000fe20000041838 */
[----:B------:R-:W-:Y:S07]  /*e820*/  LDSM.16.M88.4 R56, [R15+-0x2000] ;  /* 0xffe000000f38783b */ /* 0x000fee0000000200 */
[C---:B--2---:R-:W-:Y:S08]  /*e830*/  HMMA.16816.F32.BF16 R112, R164.reuse, R72, R104 ;  /* 0x00000048a470723c */ /* 0x044ff00000041868 */
[C---:B------:R-:W-:Y:S01]  /*e840*/  HMMA.16816.F32.BF16 R108, R164.reuse, R74, R84 ;  /* 0x0000004aa46c723c */ /* 0x040fe20000041854 */
[----:B------:R-:W-:Y:S07]  /*e850*/  LDSM.16.M88.4 R72, [R15+-0x2800] ;  /* 0xffd800000f48783b */ /* 0x000fee0000000200 */
[C---:B---3--:R-:W-:Y:S08]  /*e860*/  HMMA.16816.F32.BF16 R104, R164.reuse, R36, R68 ;  /* 0x00000024a468723c */ /* 0x048ff00000041844 */
[C---:B------:R-:W-:Y:S08]  /*e870*/  HMMA.16816.F32.BF16 R92, R164.reuse, R80, R92 ;  /* 0x00000050a45c723c */ /* 0x040ff0000004185c */
[C---:B------:R-:W-:Y:S01]  /*e880*/  HMMA.16816.F32.BF16 R96, R164.reuse, R82, R96 ;  /* 0x00000052a460723c */ /* 0x040fe20000041860 */
[----:B------:R-:W2:Y:S07]  /*e890*/  LDSM.16.M88.4 R80, [R15+-0x3000] ;  /* 0xffd000000f50783b */ /* 0x000eae0000000200 */
[C---:B------:R-:W-:Y:S01]  /*e8a0*/  HMMA.16816.F32.BF16 R84, R164.reuse, R38, R64 ;  /* 0x00000026a454723c */ /* 0x040fe20000041840 */
[----:B------:R-:W-:Y:S07]  /*e8b0*/  LDSM.16.M88.4 R36, [R15+-0x800] ;  /* 0xfff800000f24783b */ /* 0x000fee0000000200 */
[C---:B------:R-:W-:Y:S08]  /*e8c0*/  HMMA.16816.F32.BF16 R68, R164.reuse, R32, R52 ;  /* 0x00000020a444723c */ /* 0x040ff00000041834 */
[C---:B------:R-:W-:Y:S01]  /*e8d0*/  HMMA.16816.F32.BF16 R64, R164.reuse, R34, R44 ;  /* 0x00000022a440723c */ /* 0x040fe2000004182c */
[----:B------:R-:W3:Y:S07]  /*e8e0*/  LDSM.16.M88.4 R44, [R15+-0x1800] ;  /* 0xffe800000f2c783b */ /* 0x000eee0000000200 */
[C---:B------:R-:W-:Y:S01]  /*e8f0*/  HMMA.16816.F32.BF16 R52, R164.reuse, R28, R24 ;  /* 0x0000001ca434723c */ /* 0x040fe20000041818 */
[----:B------:R-:W-:Y:S07]  /*e900*/  LDSM.16.M88.4 R24, [R188+0x3000] ;  /* 0x00300000bc18783b */ /* 0x000fee0000000200 */
[C---:B------:R-:W-:Y:S08]  /*e910*/  HMMA.16816.F32.BF16 R48, R164.reuse, R30, R20 ;  /* 0x0000001ea430723c */ /* 0x040ff00000041814 */
[C---:B------:R-:W-:Y:S08]  /*e920*/  HMMA.16816.F32.BF16 R32, R164.reuse, R40, R16 ;  /* 0x00000028a420723c */ /* 0x040ff00000041810 */
[----:B------:R-:W-:Y:S01]  /*e930*/  HMMA.16816.F32.BF16 R28, R164, R42, R88 ;  /* 0x0000002aa41c723c */ /* 0x000fe20000041858 */
[----:B------:R-:W4:Y:S07]  /*e940*/  LDSM.16.M88.4 R40, [R15+-0x1000] ;  /* 0xfff000000f28783b */ /* 0x000f2e0000000200 */
[C---:B--2---:R-:W-:Y:S08]  /*e950*/  HMMA.16816.F32.BF16 R20, R168.reuse, R80, R92 ;  /* 0x00000050a814723c */ /* 0x044ff0000004185c */
[C---:B------:R-:W-:Y:S08]  /*e960*/  HMMA.16816.F32.BF16 R16, R168.reuse, R82, R96 ;  /* 0x00000052a810723c */ /* 0x040ff00000041860 */
[C---:B------:R-:W-:Y:S01]  /*e970*/  HMMA.16816.F32.BF16 R80, R168.reuse, R72, R112 ;  /* 0x00000048a850723c */ /* 0x040fe20000041870 */
[----:B------:R-:W2:Y:S07]  /*e980*/  LDSM.16.M88.4 R112, [R188+0x3800] ;  /* 0x00380000bc70783b */ /* 0x000eae0000000200 */
[C---:B---3--:R-:W-:Y:S08]  /*e990*/  HMMA.16816.F32.BF16 R96, R168.reuse, R44, R68 ;  /* 0x0000002ca860723c */ /* 0x048ff00000041844 */
[C---:B------:R-:W-:Y:S01]  /*e9a0*/  HMMA.16816.F32.BF16 R88, R168.reuse, R56, R104 ;  /* 0x00000038a858723c */ /* 0x040fe20000041868 */
[----:B------:R-:W3:Y:S07]  /*e9b0*/  LDSM.16.M88.4 R104, [R188+0x4000] ;  /* 0x00400000bc68783b */ /* 0x000eee0000000200 */
[C---:B------:R-:W-:Y:S08]  /*e9c0*/  HMMA.16816.F32.BF16 R84, R168.reuse, R58, R84 ;  /* 0x0000003aa854723c */ /* 0x040ff00000041854 */
[C---:B----4-:R-:W-:Y:S08]  /*e9d0*/  HMMA.16816.F32.BF16 R68, R168.reuse, R40, R52 ;  /* 0x00000028a844723c */ /* 0x050ff00000041834 */
[C---:B------:R-:W-:Y:S08]  /*e9e0*/  HMMA.16816.F32.BF16 R56, R168.reuse, R42, R48 ;  /* 0x0000002aa838723c */ /* 0x040ff00000041830 */
[C---:B------:R-:W-:Y:S01]  /*e9f0*/  HMMA.16816.F32.BF16 R52, R168.reuse, R36, R32 ;  /* 0x00000024a834723c */ /* 0x040fe20000041820 */
[----:B------:R-:W4:Y:S07]  /*ea00*/  LDSM.16.M88.4 R32, [R188+0x5000] ;  /* 0x00500000bc20783b */ /* 0x000f2e0000000200 */
[C---:B------:R-:W-:Y:S01]  /*ea10*/  HMMA.16816.F32.BF16 R48, R168.reuse, R38, R28 ;  /* 0x00000026a830723c */ /* 0x040fe2000004181c */
[----:B------:R-:W5:Y:S04]  /*ea20*/  LDSM.16.M88.4 R28, [R188+0x5800] ;  /* 0x00580000bc1c783b */ /* 0x000f680000000200 */
[----:B------:R-:W-:Y:S03]  /*ea30*/  LDSM.16.M88.4 R36, [R195] ;  /* 0x00000000c324783b */ /* 0x000fe60000000200 */
[C---:B------:R-:W-:Y:S01]  /*ea40*/  HMMA.16816.F32.BF16 R92, R168.reuse, R74, R108 ;  /* 0x0000004aa85c723c */ /* 0x040fe2000004186c */
[----:B------:R-:W1:Y:S07]  /*ea50*/  LDSM.16.M88.4 R108, [R188+0x4800] ;  /* 0x00480000bc6c783b */ /* 0x000e6e0000000200 */
[----:B------:R-:W-:Y:S08]  /*ea60*/  HMMA.16816.F32.BF16 R72, R168, R46, R64 ;  /* 0x0000002ea848723c */ /* 0x000ff00000041840 */
[C---:B------:R-:W-:Y:S08]  /*ea70*/  HMMA.16816.F32.BF16 R44, R172.reuse, R24, R20 ;  /* 0x00000018ac2c723c */ /* 0x040ff00000041814 */
[C---:B------:R-:W-:Y:S01]  /*ea80*/  HMMA.16816.F32.BF16 R20, R172.reuse, R26, R16 ;  /* 0x0000001aac14723c */ /* 0x040fe20000041810 */
[----:B------:R-:W1:Y:S07]  /*ea90*/  LDSM.16.M88.4 R24, [R194] ;  /* 0x00000000c218783b */ /* 0x000e6e0000000200 */
[C---:B--2---:R-:W-:Y:S08]  /*eaa0*/  HMMA.16816.F32.BF16 R40, R172.reuse, R114, R92 ;  /* 0x00000072ac28723c */ /* 0x044ff0000004185c */
[C---:B---3--:R-:W-:Y:S08]  /*eab0*/  HMMA.16816.F32.BF16 R64, R172.reuse, R104, R88 ;  /* 0x00000068ac40723c */ /* 0x048ff00000041858 */
[C---:B------:R-:W-:Y:S01]  /*eac0*/  HMMA.16816.F32.BF16 R92, R172.reuse, R106, R84 ;  /* 0x0000006aac5c723c */ /* 0x040fe20000041854 */
[----:B------:R-:W2:Y:S04]  /*ead0*/  LDSM.16.M88.4 R104, [R197] ;  /* 0x00000000c568783b */ /* 0x000ea80000000200 */
[----:B------:R-:W-:Y:S03]  /*eae0*/  LDSM.16.M88.4 R84, [R196] ;  /* 0x00000000c454783b */ /* 0x000fe60000000200 */
[C---:B------:R-:W-:Y:S08]  /*eaf0*/  HMMA.16816.F32.BF16 R16, R172.reuse, R112, R80 ;  /* 0x00000070ac10723c */ /* 0x040ff00000041850 */
[C---:B----4-:R-:W-:Y:S01]  /*eb00*/  HMMA.16816.F32.BF16 R116, R172.reuse, R34, R56 ;  /* 0x00000022ac74723c */ /* 0x050fe20000041838 */
[----:B------:R-:W3:Y:S07]  /*eb10*/  LDSM.16.M88.4 R56, [R198] ;  /* 0x00000000c638783b */ /* 0x000eee0000000200 */
[C---:B-----5:R-:W-:Y:S01]  /*eb20*/  HMMA.16816.F32.BF16 R112, R172.reuse, R28, R52 ;  /* 0x0000001cac70723c */ /* 0x060fe20000041834 */
[----:B------:R-:W4:Y:S07]  /*eb30*/  LDSM.16.M88.4 R52, [R199] ;  /* 0x00000000c734783b */ /* 0x000f2e0000000200 */
[C---:B-1----:R-:W-:Y:S08]  /*eb40*/  HMMA.16816.F32.BF16 R96, R172.reuse, R108, R96 ;  /* 0x0000006cac60723c */ /* 0x042ff00000041860 */
[C---:B------:R-:W-:Y:S08]  /*eb50*/  HMMA.16816.F32.BF16 R108, R172.reuse, R110, R72 ;  /* 0x0000006eac6c723c */ /* 0x040ff00000041848 */
[----:B------:R-:W-:Y:S01]  /*eb60*/  HMMA.16816.F32.BF16 R88, R172, R30, R48 ;  /* 0x0000001eac58723c */ /* 0x000fe20000041830 */
[----:B------:R-:W1:Y:S07]  /*eb70*/  LDSM.16.M88.4 R48, [R103+0x3000] ;  /* 0x003000006730783b */ /* 0x000e6e0000000200 */
[----:B------:R-:W-:Y:S01]  /*eb80*/  HMMA.16816.F32.BF16 R80, R176, R24, R44 ;  /* 0x00000018b050723c */ /* 0x000fe2000004182c */
[----:B------:R-:W5:Y:S07]  /*eb90*/  LDSM.16.M88.4 R44, [R103+0x3800] ;  /* 0x00380000672c783b */ /* 0x000f6e0000000200 */
[----:B------:R-:W-:Y:S08]  /*eba0*/  HMMA.16816.F32.BF16 R120, R172, R32, R68 ;  /* 0x00000020ac78723c */ /* 0x000ff00000041844 */
[C---:B------:R-:W-:Y:S08]  /*ebb0*/  HMMA.16816.F32.BF16 R68, R176.reuse, R36, R16 ;  /* 0x00000024b044723c */ /* 0x040ff00000041810 */
[C---:B------:R-:W-:Y:S01]  /*ebc0*/  HMMA.16816.F32.BF16 R32, R176.reuse, R38, R40 ;  /* 0x00000026b020723c */ /* 0x040fe20000041828 */
[----:B------:R-:W1:Y:S04]  /*ebd0*/  LDSM.16.M88.4 R40, [R103+0x4000] ;  /* 0x004000006728783b */ /* 0x000e680000000200 */
[----:B------:R-:W1:Y:S03]  /*ebe0*/  LDSM.16.M88.4 R36, [R103+0x4800] ;  /* 0x004800006724783b */ /* 0x000e660000000200 */
[C---:B------:R-:W-:Y:S08]  /*ebf0*/  HMMA.16816.F32.BF16 R72, R176.reuse, R26, R20 ;  /* 0x0000001ab048723c */ /* 0x040ff00000041814 */
[C---:B--2---:R-:W-:Y:S08]  /*ec00*/  HMMA.16816.F32.BF16 R16, R176.reuse, R106, R108 ;  /* 0x0000006ab010723c */ /* 0x044ff0000004186c */
[C---:B---3--:R-:W-:Y:S08]  /*ec10*/  HMMA.16816.F32.BF16 R108, R176.reuse, R58, R116 ;  /* 0x0000003ab06c723c */ /* 0x048ff00000041874 */
[C---:B------:R-:W-:Y:S08]  /*ec20*/  HMMA.16816.F32.BF16 R28, R176.reuse, R84, R64 ;  /* 0x00000054b01c723c */ /* 0x040ff00000041840 */
[C---:B------:R-:W-:Y:S08]  /*ec30*/  HMMA.16816.F32.BF16 R24, R176.reuse, R86, R92 ;  /* 0x00000056b018723c */ /* 0x040ff0000004185c */
[C---:B------:R-:W-:Y:S01]  /*ec40*/  HMMA.16816.F32.BF16 R20, R176.reuse, R104, R96 ;  /* 0x00000068b014723c */ /* 0x040fe20000041860 */
[----:B------:R-:W2:Y:S07]  /*ec50*/  LDSM.16.M88.4 R96, [R103+0x5000] ;  /* 0x005000006760783b */ /* 0x000eae0000000200 */
[C---:B----4-:R-:W-:Y:S01]  /*ec60*/  HMMA.16816.F32.BF16 R116, R176.reuse, R54, R88 ;  /* 0x00000036b074723c */ /* 0x050fe20000041858 */
[----:B------:R-:W3:Y:S07]  /*ec70*/  LDSM.16.M88.4 R88, [R103+0x5800] ;  /* 0x005800006758783b */ /* 0x000eee0000000200 */
[C---:B------:R-:W-:Y:S01]  /*ec80*/  HMMA.16816.F32.BF16 R64, R176.reuse, R56, R120 ;  /* 0x00000038b040723c */ /* 0x040fe20000041878 */
[----:B------:R-:W-:Y:S07]  /*ec90*/  LDSM.16.M88.4 R56, [R15] ;  /* 0x000000000f38783b */ /* 0x000fee0000000200 */
[----:B------:R-:W-:Y:S01]  /*eca0*/  HMMA.16816.F32.BF16 R120, R176, R52, R112 ;  /* 0x00000034b078723c */ /* 0x000fe20000041870 */
        /* <DEDUP_REMOVED lines=8> */
[C---:B------:R-:W-:Y:S01]  /*ed30*/  HMMA.16816.F32.BF16 R72, R180.reuse, R42, R24 ;  /* 0x0000002ab448723c */ /* 0x040fe20000041818 */
[----:B------:R-:W1:Y:S07]  /*ed40*/  LDSM.16.M88.4 R40, [R15+0x2000] ;  /* 0x002000000f28783b */ /* 0x000e6e0000000200 */
[C---:B------:R-:W-:Y:S08]  /*ed50*/  HMMA.16816.F32.BF16 R68, R180.reuse, R36, R20 ;  /* 0x00000024b444723c */ /* 0x040ff00000041814 */
[----:B------:R-:W-:Y:S01]  /*ed60*/  HMMA.16816.F32.BF16 R32, R180, R38, R16 ;  /* 0x00000026b420723c */ /* 0x000fe20000041810 */
[----:B------:R-:W1:Y:S01]  /*ed70*/  LDSM.16.M88.4 R36, [R15+0x2800] ;  /* 0x002800000f24783b */ /* 0x000e620000000200 */
[----:B------:R-:W-:-:S06]  /*ed80*/  DEPBAR.LE SB0, 0x0 ;  /* 0x000080000000791a */ /* 0x000fcc0000000000 */
[C---:B--2---:R-:W-:Y:S08]  /*ed90*/  HMMA.16816.F32.BF16 R28, R180.reuse, R96, R64 ;  /* 0x00000060b41c723c */ /* 0x044ff00000041840 */
[C---:B---3--:R-:W-:Y:S08]  /*eda0*/  HMMA.16816.F32.BF16 R20, R180.reuse, R88, R120 ;  /* 0x00000058b414723c */ /* 0x048ff00000041878 */
        /* <DEDUP_REMOVED lines=19> */
[----:B------:R-:W-:-:S02]  /*eee0*/  IADD3 R3, R0, R125, R130 ;  /* 0x0000007d00037210 */ /* 0x000fc40007ffe082 */
[----:B------:R-:W-:Y:S02]  /*eef0*/  ISETP.GT.AND P4, PT, R0, 0x5f, PT ;  /* 0x0000005f0000780c */ /* 0x000fe40003f84270 */
        /* <DEDUP_REMOVED lines=26> */
.L_x_2929:
        /* <DEDUP_REMOVED lines=8> */
[C-C-:B--2---:R-:W-:Y:S01]  /*f120*/  IMAD.X R19, R14.reuse, 0x1, R8.reuse, P0 ;  /* 0x000000010e137824 */ /* 0x144fe200000e0608 */
[----:B----4-:R-:W-:Y:S01]  /*f130*/  IADD3 R2, P0, R5, R6, RZ ;  /* 0x0000000605027210 */ /* 0x010fe20007f1e0ff */
[--C-:B------:R-:W-:Y:S01]  /*f140*/  IMAD.X R17, R14, 0x1, R9.reuse, P2 ;  /* 0x000000010e117824 */ /* 0x100fe200010e0609 */
[----:B------:R-:W-:Y:S02]  /*f150*/  SEL R14, RZ, 0x10, P1 ;  /* 0x00000010ff0e7807 */ /* 0x000fe40000800000 */
[----:B------:R2:W-:Y:S01]  /*f160*/  LDGSTS.E.BYPASS.LTC128B.128 [R210+0x8100], [R18.64], !P3 ;  /* 0x0810000012d27fae */ /* 0x0005e2000d901d48 */
[----:B-----5:R-:W-:Y:S01]  /*f170*/  IMAD.X R3, R21, 0x1, R8, P0 ;  /* 0x0000000115037824 */ /* 0x020fe200000e0608 */
[----:B------:R-:W-:Y:S02]  /*f180*/  IADD3 R20, P0, R5, R10, RZ ;  /* 0x0000000a05147210 */ /* 0x000fe40007f1e0ff */
[----:B------:R3:W-:Y:S03]  /*f190*/  LDGSTS.E.BYPASS.LTC128B.128 [R210+0xb100], [R16.64], !P1 ;  /* 0x0b10000010d27fae */ /* 0x0007e6000c901d48 */
[----:B------:R-:W-:Y:S01]  /*f1a0*/  IMAD.X R21, R21, 0x1, R9, P0 ;  /* 0x0000000115157824 */ /* 0x000fe200000e0609 */
[----:B------:R4:W-:Y:S04]  /*f1b0*/  LDGSTS.E.BYPASS.LTC128B.128 [R210+0x9100], [R2.64], !P3 ;  /* 0x0910000002d27fae */ /* 0x0009e8000d901d48 */
[----:B------:R2:W-:Y:S04]  /*f1c0*/  LDGSTS.E.BYPASS.LTC128B.128 [R210+0xc100], [R20.64], !P1 ;  /* 0x0c10000014d27fae */ /* 0x0005e8000c901d48 */
[----:B---3--:R2:W3:Y:S01]  /*f1d0*/  SHFL.IDX PT, R17, R4, 0x2, 0x181f ;  /* 0x00581f0004117f89 */ /* 0x0084e200000e0000 */
[----:B------:R-:W-:-:S03]  /*f1e0*/  SEL R16, RZ, 0x10, P3 ;  /* 0x00000010ff107807 */ /* 0x000fc60001800000 */
[----:B----4-:R2:W4:Y:S04]  /*f1f0*/  SHFL.IDX PT, R2, R11, 0x2, 0x181f ;  /* 0x00581f000b027f89 */ /* 0x01052800000e0000 */
.L_x_2930:
[----:B------:R-:W-:Y:S02]  /*f200*/  IADD3 R3, -R16, 0x10, RZ ;  /* 0x0000001010037810 */ /* 0x000fe40007ffe1ff */
[----:B------:R-:W-:Y:S02]  /*f210*/  IADD3 R5, -R14, 0x10, RZ ;  /* 0x000000100e057810 */ /* 0x000fe40007ffe1ff */
[----:B------:R-:W-:Y:S02]  /*f220*/  LOP3.LUT R3, R3, 0xf, RZ, 0xc0, !PT ;  /* 0x0000000f03037812 */ /* 0x000fe400078ec0ff */
[----:B------:R-:W-:Y:S02]  /*f230*/  ISETP.NE.U32.AND P2, PT, R16, RZ, PT ;  /* 0x000000ff1000720c */ /* 0x000fe40003f45070 */
[----:B-12-4-:R-:W-:Y:S02]  /*f240*/  IADD3 R4, P1, P0, R3, R2, R6 ;  /* 0x0000000203047210 */ /* 0x016fe4000783e006 */
        /* <DEDUP_REMOVED lines=10> */
.L_x_2786:
[----:B------:R-:W-:Y:S05]  /*f2f0*/  BSYNC B0 ;  /* 0x0000000000007941 */ /* 0x000fea0003800000 */
.L_x_2785:
        /* <DEDUP_REMOVED lines=19> */
.L_x_2931:
        /* <DEDUP_REMOVED lines=17> */
.L_x_2792:
[----:B------:R-:W-:-:S04]  /*f540*/  MOV R5, c[0x0][0x32c] ;  /* 0x0000cb0000057a02 */ /* 0x000fc80000000f00 */
[----:B------:R-:W-:-:S13]  /*f550*/  ISETP.NE.AND P0, PT, R5, 0x1, PT ;  /* 0x000000010500780c */ /* 0x000fda0003f05270 */
[----:B------:R-:W-:-:S05]  /*f560*/  @P0 IMAD.HI.U32 R5, R4, c[0x0][0x330], RZ ;  /* 0x0000cc0004050a27 */ /* 0x000fca00078e00ff */
[----:B------:R-:W-:Y:S02]  /*f570*/  @P0 SHF.R.U32.HI R4, RZ, c[0x0][0x334], R5 ;  /* 0x0000cd00ff040a19 */ /* 0x000fe40000011605 */
.L_x_2793:
[----:B------:R-:W-:Y:S05]  /*f580*/  BSYNC B0 ;  /* 0x0000000000007941 */ /* 0x000fea0003800000 */
.L_x_2791:
[----:B------:R-:W-:-:S05]  /*f590*/  IMAD R4, R4, c[0x0][0x32c], R11 ;  /* 0x0000cb0004047a24 */ /* 0x000fca00078e020b */
[----:B------:R-:W-:Y:S02]  /*f5a0*/  IADD3 R5, R4, c[0x0][0x32c], RZ ;  /* 0x0000cb0004057a10 */ /* 0x000fe40007ffe0ff */
[----:B------:R-:W-:Y:S02]  /*f5b0*/  IMNMX R2, R2, R4, !PT ;  /* 0x0000000402027217 */ /* 0x000fe40007800200 */
[----:B------:R-:W-:Y:S02]  /*f5c0*/  IMNMX R3, R3, R5, PT ;  /* 0x0000000503037217 */ /* 0x000fe40003800200 */
.L_x_2790:
        /* <DEDUP_REMOVED lines=134> */
.L_x_2932:
        /* <DEDUP_REMOVED lines=17> */
.L_x_2797:
[----:B------:R-:W-:-:S04]  /*ff40*/  MOV R5, c[0x0][0x32c] ;  /* 0x0000cb0000057a02 */ /* 0x000fc80000000f00 */
[----:B------:R-:W-:-:S13]  /*ff50*/  ISETP.NE.AND P0, PT, R5, 0x1, PT ;  /* 0x000000010500780c */ /* 0x000fda0003f05270 */
[----:B------:R-:W-:-:S05]  /*ff60*/  @P0 IMAD.HI.U32 R5, R4, c[0x0][0x330], RZ ;  /* 0x0000cc0004050a27 */ /* 0x000fca00078e00ff */
[----:B------:R-:W-:Y:S02]  /*ff70*/  @P0 SHF.R.U32.HI R4, RZ, c[0x0][0x334], R5 ;  /* 0x0000cd00ff040a19 */ /* 0x000fe40000011605 */
.L_x_2798:
[----:B------:R-:W-:Y:S05]  /*ff80*/  BSYNC B0 ;  /* 0x0000000000007941 */ /* 0x000fea0003800000 */
.L_x_2796:
[----:B------:R-:W-:-:S05]  /*ff90*/  IMAD R4, R4, c[0x0][0x32c], R11 ;  /* 0x0000cb0004047a24 */ /* 0x000fca00078e020b */
[----:B------:R-:W-:Y:S02]  /*ffa0*/  IADD3 R5, R4, c[0x0][0x32c], RZ ;  /* 0x0000cb0004057a10 */ /* 0x000fe40007ffe0ff */
[----:B------:R-:W-:Y:S02]  /*ffb0*/  IMNMX R2, R2, R4, !PT ;  /* 0x0000000402027217 */ /* 0x000fe40007800200 */
[----:B------:R-:W-:Y:S02]  /*ffc0*/  IMNMX R3, R3, R5, PT ;  /* 0x0000000503037217 */ /* 0x000fe40003800200 */
.L_x_2795:
        /* <DEDUP_REMOVED lines=138> */
.L_x_2933:
[----:B-12---:R-:W-:Y:S01]  /*10870*/  FMNMX.FTZ R5, R5, R2, !PT ;  /* 0x0000000205057209 */ /* 0x006fe20007810000 */
[----:B------:R-:W-:Y:S05]  /*10880*/  BRA.DIV ~URZ, `(.L_x_2800) ;  /* 0x000118827f007947 */ /* 0x000fea000b800000 */
[----:B------:R-:W1:Y:S04]  /*10890*/  SHFL.BFLY PT, R2, R6, 0x2, 0x1f ;  /* 0x0c401f0006027f89 */ /* 0x000e6800000e0000 */
[----:B------:R-:W2:Y:S01]  /*108a0*/  SHFL.BFLY PT, R3, R5, 0x1, 0x1f ;  /* 0x0c201f0005037f89 */ /* 0x000ea200000e0000 */
[----:B-1----:R-:W-:Y:S02]  /*108b0*/  FMNMX.FTZ R4, R6, R2, !PT ;  /* 0x0000000206047209 */ /* 0x002fe40007810000 */
[----:B--2---:R-:W-:-:S03]  /*108c0*/  FMNMX.FTZ R5, R5, R3, !PT ;  /* 0x0000000305057209 */ /* 0x004fc60007810000 */
[----:B------:R1:W2:Y:S04]  /*108d0*/  SHFL.BFLY PT, R6, R4, 0x1, 0x1f ;  /* 0x0c201f0004067f89 */ /* 0x0002a800000e0000 */
.L_x_2934:
        /* <DEDUP_REMOVED lines=109> */
[--C-:B------:R-:W-:Y:S02]  /*10fb0*/  FFMA.FTZ R14, R66, c[0x0][0x2d0], -R2.reuse ;  /* 0x0000b400420e7a23 */ /* 0x100fe40000010802 */
[----:B------:R-:W-:-:S02]  /*10fc0*/  FFMA.FTZ R59, R85, c[0x0][0x2d0], -R2 ;  /* 0x0000b400553b7a23 */ /* 0x000fc40000010802 */
[----:B------:R-:W-:Y:S02]  /*10fd0*/  FFMA.FTZ R62, R81, c[0x0][0x2d0], -R2 ;  /* 0x0000b400513e7a23 */ /* 0x000fe40000010802 */
[----:B------:R-:W-:Y:S01]  /*10fe0*/  FADD.FTZ R4, R110, R4 ;  /* 0x000000046e047221 */ /* 0x000fe20000010000 */
        /* <DEDUP_REMOVED lines=19> */
[----:B----4-:R-:W-:-:S05]  /*11120*/  FFMA.FTZ R10, R64, c[0x0][0x2d0], -R2 ;  /* 0x0000b400400a7a23 */ /* 0x010fca0000010802 */
[----:B------:R-:W-:Y:S07]  /*11130*/  MUFU.EX2 R11, R11 ;  /* 0x0000000b000b7308 */ /* 0x000fee0000000800 */
[----:B------:R-:W-:Y:S01]  /*11140*/  HMMA.16816.F32.BF16 R92, R28, R26, R16 ;  /* 0x0000001a1c5c723c */ /* 0x000fe20000041810 */
[--C-:B--2---:R-:W-:Y:S01]  /*11150*/  FFMA.FTZ R9, R61, c[0x0][0x2d0], -R2.reuse ;  /* 0x0000b4003d097a23 */ /* 0x104fe20000010802 */
[----:B------:R-:W1:Y:S01]  /*11160*/  MUFU.EX2 R17, R36 ;  /* 0x0000002400117308 */ /* 0x000e620000000800 */
[----:B------:R-:W-:-:S02]  /*11170*/  FFMA.FTZ R61, R75, c[0x0][0x2d0], -R2 ;  /* 0x0000b4004b3d7a23 */ /* 0x000fc40000010802 */
        /* <DEDUP_REMOVED lines=206> */
.L_x_2803:
[----:B------:R-:W-:-:S04]  /*11e60*/  MOV R2, 0x1 ;  /* 0x0000000100027802 */ /* 0x000fc80000000f00 */
[----:B------:R-:W-:-:S13]  /*11e70*/  ISETP.NE.AND P0, PT, R2, c[0x0][0x32c], PT ;  /* 0x0000cb0002007a0c */ /* 0x000fda0003f05270 */
[----:B------:R-:W-:-:S05]  /*11e80*/  @P0 IMAD.HI.U32 R2, R3, c[0x0][0x330], RZ ;  /* 0x0000cc0003020a27 */ /* 0x000fca00078e00ff */
[----:B------:R-:W-:Y:S02]  /*11e90*/  @P0 SHF.R.U32.HI R3, RZ, c[0x0][0x334], R2 ;  /* 0x0000cd00ff030a19 */ /* 0x000fe40000011602 */
.L_x_2804:
[----:B------:R-:W-:Y:S05]  /*11ea0*/  BSYNC B0 ;  /* 0x0000000000007941 */ /* 0x000fea0003800000 */
.L_x_2802:
[----:B------:R-:W-:-:S05]  /*11eb0*/  MOV R2, c[0x0][0x32c] ;  /* 0x0000cb0000027a02 */ /* 0x000fca0000000f00 */
[----:B------:R-:W-:-:S05]  /*11ec0*/  IMAD R3, R3, R2, c[0x0][0x32c] ;  /* 0x0000cb0003037624 */ /* 0x000fca00078e0202 */
[----:B------:R-:W-:-:S05]  /*11ed0*/  IMNMX R4, R4, R3, PT ;  /* 0x0000000304047217 */ /* 0x000fca0003800200 */
.L_x_2801:
        /* <DEDUP_REMOVED lines=8> */
.L_x_2826:
        /* <DEDUP_REMOVED lines=37> */
.L_x_2935:
[----:B------:R-:W-:-:S05]  /*121b0*/  BRA.DIV ~URZ, `(.L_x_2809) ;  /* 0x000100b27f007947 */ /* 0x000fca000b800000 */
[----:B------:R-:W5:Y:S01]  /*121c0*/  SHFL.IDX PT, R2, R8, RZ, 0x181f ;  /* 0x00181fff08027589 */ /* 0x000f6200000e0000 */
[----:B------:R-:W-:Y:S02]  /*121d0*/  ISETP.GE.AND P2, PT, R76, c[0x0][0x1d4], PT ;  /* 0x000075004c007a0c */ /* 0x000fe40003f46270 */
[----:B------:R-:W-:Y:S01]  /*121e0*/  ISETP.GE.AND P1, PT, R211, c[0x0][0x1d4], PT ;  /* 0x00007500d3007a0c */ /* 0x000fe20003f26270 */
[----:B------:R-:W-:Y:S01]  /*121f0*/  SHFL.IDX PT, R5, R8, 0x2, 0x181f ;  /* 0x00581f0008057f89 */ /* 0x000fe200000e0000 */
[C---:B-----5:R-:W-:Y:S05]  /*12200*/  IADD3 R22, P0, R2.reuse, R9, RZ ;  /* 0x0000000902167210 */ /* 0x060fea0007f1e0ff */
[C---:B---3--:R-:W-:Y:S01]  /*12210*/  IMAD.X R23, R21.reuse, 0x1, R10, P0 ;  /* 0x0000000115177824 */ /* 0x048fe200000e060a */
[----:B------:R-:W-:Y:S04]  /*12220*/  IADD3 R2, P0, R2, R11, RZ ;  /* 0x0000000b02027210 */ /* 0x000fe80007f1e0ff */
[----:B------:R-:W-:Y:S01]  /*12230*/  @!PT LDS RZ, [RZ] ;  /* 0x00000000fffff984 */ /* 0x000fe20000000800 */
[----:B------:R3:W-:Y:S01]  /*12240*/  LDGSTS.E.BYPASS.LTC128B.128 [R210+0x100], [R22.64], !P2 ;  /* 0x0010000016d27fae */ /* 0x0007e2000d101d48 */
[----:B------:R-:W-:Y:S01]  /*12250*/  IMAD.X R3, R21, 0x1, R20, P0 ;  /* 0x0000000115037824 */ /* 0x000fe200000e0614 */
[----:B------:R-:W-:Y:S04]  /*12260*/  SEL R21, RZ, 0x10, P2 ;  /* 0x00000010ff157807 */ /* 0x000fe80001000000 */
[----:B------:R5:W-:Y:S04]  /*12270*/  LDGSTS.E.BYPASS.LTC128B.128 [R210+0x3100], [R2.64], !P1 ;  /* 0x0310000002d27fae */ /* 0x000be8000c901d48 */
[----:B-----5:R-:W3:Y:S04]  /*12280*/  SHFL.IDX PT, R2, R8, 0x1, 0x181f ;  /* 0x00381f0008027f89 */ /* 0x020ee800000e0000 */
[----:B------:R-:W5:Y:S04]  /*12290*/  SHFL.IDX PT, R3, R4, 0x1, 0x181f ;  /* 0x00381f0004037f89 */ /* 0x000f6800000e0000 */
[----:B--2---:R-:W2:Y:S01]  /*122a0*/  SHFL.IDX PT, R4, R4, 0x2, 0x181f ;  /* 0x00581f0004047f89 */ /* 0x004ea200000e0000 */
[C---:B---3--:R-:W-:Y:S05]  /*122b0*/  IADD3 R22, P0, R2.reuse, R9, RZ ;  /* 0x0000000902167210 */ /* 0x048fea0007f1e0ff */
[C---:B-----5:R-:W-:Y:S01]  /*122c0*/  IMAD.X R23, R3.reuse, 0x1, R10, P0 ;  /* 0x0000000103177824 */ /* 0x060fe200000e060a */
[----:B------:R-:W-:Y:S04]  /*122d0*/  IADD3 R2, P0, R2, R11, RZ ;  /* 0x0000000b02027210 */ /* 0x000fe80007f1e0ff */
[----:B------:R3:W-:Y:S01]  /*122e0*/  LDGSTS.E.BYPASS.LTC128B.128 [R210+0x1100], [R22.64], !P2 ;  /* 0x0110000016d27fae */ /* 0x0007e2000d101d48 */
[----:B------:R-:W-:Y:S05]  /*122f0*/  IMAD.X R3, R3, 0x1, R20, P0 ;  /* 0x0000000103037824 */ /* 0x000fea00000e0614 */
[----:B------:R4:W-:Y:S01]  /*12300*/  LDGSTS.E.BYPASS.LTC128B.128 [R210+0x4100], [R2.64], !P1 ;  /* 0x0410000002d27fae */ /* 0x0009e2000c901d48 */
[----:B---3--:R-:W-:Y:S03]  /*12310*/  SEL R22, RZ, 0x10, P1 ;  /* 0x00000010ff167807 */ /* 0x008fe60000800000 */
.L_x_2936:
[C---:B--2-4-:R-:W-:Y:S02]  /*12320*/  IADD3 R2, -R21.reuse, 0x10, RZ ;  /* 0x0000001015027810 */ /* 0x054fe40007ffe1ff */
        /* <DEDUP_REMOVED lines=12> */
[----:B------:R-:W-:Y:S05]  /*123f0*/  IADD3.X R3, RZ, R4, R20, P1, P0 ;  /* 0x00000004ff037210 */ /* 0x000fea0000fe0414 */
[----:B------:R2:W-:Y:S04]  /*12400*/  LDGSTS.E.BYPASS.LTC128B.128.ZFILL [R210+0x5100], [R2.64], P2 ;  /* 0x0510000002d27fae */ /* 0x0005e80009141d48 */
.L_x_2807:
[----:B--23--:R-:W-:Y:S05]  /*12410*/  BSYNC B0 ;  /* 0x0000000000007941 */ /* 0x00cfea0003800000 */
.L_x_2806:
        /* <DEDUP_REMOVED lines=141> */
[----:B------:R-:W2:Y:S01]  /*12cf0*/  LDL R2, [R1+0x10] ;  /* 0x0000100001027983 */ /* 0x000ea20000100800 */
[----:B------:R-:W-:Y:S01]  /*12d00*/  IMAD.MOV.U32 R213, RZ, RZ, RZ ;  /* 0x000000ffffd57224 */ /* 0x000fe200078e00ff */
[----:B------:R-:W-:Y:S01]  /*12d10*/  ISETP.GT.AND P1, PT, R0, 0x5f, PT ;  /* 0x0000005f0000780c */ /* 0x000fe20003f24270 */
[----:B------:R-:W-:Y:S01]  /*12d20*/  IMAD.SHL.U32 R143, R211, 0x2, RZ ;  /* 0x00000002d38f7824 */ /* 0x000fe200078e00ff */
[----:B------:R-:W3:Y:S01]  /*12d30*/  LDL.64 R218, [R1] ;  /* 0x0000000001da7983 */ /* 0x000ee20000100a00 */
[C---:B------:R-:W-:Y:S01]  /*12d40*/  IMAD.SHL.U32 R141, R76.reuse, 0x2, RZ ;  /* 0x000000024c8d7824 */ /* 0x040fe200078e00ff */
[----:B------:R-:W-:Y:S02]  /*12d50*/  ISETP.NE.AND P2, PT, R3, 0x1, PT ;  /* 0x000000010300780c */ /* 0x000fe40003f45270 */
[----:B------:R-:W-:Y:S02]  /*12d60*/  SHF.L.U64.HI R144, R211, 0x1, R237 ;  /* 0x00000001d3907819 */ /* 0x000fe400000102ed */
[----:B------:R-:W4:Y:S01]  /*12d70*/  LDL R216, [R1+0x8] ;  /* 0x0000080001d87983 */ /* 0x000f220000100800 */
[----:B------:R-:W-:Y:S01]  /*12d80*/  SHF.L.U64.HI R142, R76, 0x1, R77 ;  /* 0x000000014c8e7819 */ /* 0x000fe2000001024d */
[----:B--2---:R-:W-:Y:S05]  /*12d90*/  IMAD R3, R212, 0x60, R2 ;  /* 0x00000060d4037824 */ /* 0x004fea00078e0202 */
[----:B------:R-:W-:Y:S05]  /*12da0*/  IADD3 R3, R3, -0x60, R0 ;  /* 0xffffffa003037810 */ /* 0x000fea0007ffe000 */
[----:B------:R-:W-:Y:S04]  /*12db0*/  @P2 IMAD.HI.U32 R4, R3, c[0x0][0x2bc], RZ ;  /* 0x0000af0003042a27 */ /* 0x000fe800078e00ff */
[--C-:B------:R-:W-:Y:S01]  /*12dc0*/  IMAD.MOV.U32 R2, RZ, RZ, R3.reuse ;  /* 0x000000ffff027224 */ /* 0x100fe200078e0003 */
[----:B------:R-:W-:Y:S04]  /*12dd0*/  @P2 SHF.R.U32.HI R2, RZ, c[0x0][0x2c0], R4 ;  /* 0x0000b000ff022a19 */ /* 0x000fe80000011604 */
[C---:B---3--:R-:W-:Y:S04]  /*12de0*/  @!P1 IADD3 R5, P0, R2.reuse, R218, RZ ;  /* 0x000000da02059210 */ /* 0x048fe80007f1e0ff */
[----:B----4-:R-:W-:Y:S01]  /*12df0*/  @!P1 LEA.HI.X.SX32 R140, R2, R216, 0x1, P0 ;  /* 0x000000d8028c9211 */ /* 0x010fe200000f0eff */
[----:B------:R-:W-:Y:S01]  /*12e00*/  IMAD.MOV R2, RZ, RZ, -R2 ;  /* 0x000000ffff027224 */ /* 0x000fe200078e0a02 */
[C---:B------:R-:W-:Y:S03]  /*12e10*/  @!P1 LEA R4, P0, R5.reuse, c[0x0][0x2a0], 0x2 ;  /* 0x0000a80005049a11 */ /* 0x040fe600078010ff */
[----:B------:R-:W-:Y:S01]  /*12e20*/  IMAD R214, R2, c[0x0][0x2b8], R3 ;  /* 0x0000ae0002d67a24 */ /* 0x000fe200078e0203 */
[----:B------:R-:W-:Y:S04]  /*12e30*/  @!P1 LEA.HI.X R5, R5, c[0x0][0x2a4], R140, 0x2, P0 ;  /* 0x0000a90005059a11 */ /* 0x000fe800000f148c */
[----:B------:R-:W-:Y:S01]  /*12e40*/  SHF.R.S32.HI R2, RZ, 0x1f, R214 ;  /* 0x0000001fff027819 */ /* 0x000fe200000114d6 */
[----:B------:R1:W2:Y:S04]  /*12e50*/  @!P1 LDG.E R213, [R4.64] ;  /* 0x0000000804d59981 */ /* 0x0002a8000c1e1900 */
[----:B-1----:R-:W-:Y:S02]  /*12e60*/  IMAD R4, R2, c[0x0][0x1e0], RZ ;  /* 0x0000780002047a24 */ /* 0x002fe400078e02ff */
[C---:B------:R-:W-:Y:S04]  /*12e70*/  IMAD.WIDE.U32 R2, R214.reuse, c[0x0][0x1e0], RZ ;  /* 0x00007800d6027a25 */ /* 0x040fe800078e00ff */
        /* <DEDUP_REMOVED lines=12> */
.L_x_2937:
[----:B------:R-:W-:-:S05]  /*12f40*/  BRA.DIV ~URZ, `(.L_x_2813) ;  /* 0x0000f7127f007947 */ /* 0x000fca000b800000 */
[----:B------:R-:W3:Y:S01]  /*12f50*/  SHFL.IDX PT, R2, R140, RZ, 0x181f ;  /* 0x00181fff8c027589 */ /* 0x000ee200000e0000 */
[----:B------:R-:W-:Y:S02]  /*12f60*/  ISETP.GE.AND P2, PT, R76, c[0x0][0x1d4], PT ;  /* 0x000075004c007a0c */ /* 0x000fe40003f46270 */
[----:B------:R-:W-:Y:S01]  /*12f70*/  ISETP.GE.AND P1, PT, R211, c[0x0][0x1d4], PT ;  /* 0x00007500d3007a0c */ /* 0x000fe20003f26270 */
[----:B------:R-:W-:Y:S01]  /*12f80*/  SHFL.IDX PT, R5, R140, 0x2, 0x181f ;  /* 0x00581f008c057f89 */ /* 0x000fe200000e0000 */
[C---:B---3--:R-:W-:Y:S05]  /*12f90*/  IADD3 R146, P0, R2.reuse, R141, RZ ;  /* 0x0000008d02927210 */ /* 0x048fea0007f1e0ff */
[C---:B--2---:R-:W-:Y:S01]  /*12fa0*/  IMAD.X R147, R145.reuse, 0x1, R142, P0 ;  /* 0x0000000191937824 */ /* 0x044fe200000e068e */
[----:B------:R-:W-:Y:S04]  /*12fb0*/  IADD3 R2, P0, R2, R143, RZ ;  /* 0x0000008f02027210 */ /* 0x000fe80007f1e0ff */
[----:B------:R-:W-:Y:S01]  /*12fc0*/  @!PT LDS RZ, [RZ] ;  /* 0x00000000fffff984 */ /* 0x000fe20000000800 */
[----:B------:R2:W-:Y:S01]  /*12fd0*/  LDGSTS.E.BYPASS.LTC128B.128 [R210+0x8100], [R146.64], !P2 ;  /* 0x0810000092d27fae */ /* 0x0005e2000d101d48 */
[----:B------:R-:W-:Y:S01]  /*12fe0*/  IMAD.X R3, R145, 0x1, R144, P0 ;  /* 0x0000000191037824 */ /* 0x000fe200000e0690 */
[----:B------:R-:W-:Y:S04]  /*12ff0*/  SEL R145, RZ, 0x10, P2 ;  /* 0x00000010ff917807 */ /* 0x000fe80001000000 */
[----:B------:R3:W-:Y:S04]  /*13000*/  LDGSTS.E.BYPASS.LTC128B.128 [R210+0xb100], [R2.64], !P1 ;  /* 0x0b10000002d27fae */ /* 0x0007e8000c901d48 */
[----:B---3--:R-:W2:Y:S04]  /*13010*/  SHFL.IDX PT, R2, R140, 0x1, 0x181f ;  /* 0x00381f008c027f89 */ /* 0x008ea800000e0000 */
[----:B------:R-:W3:Y:S04]  /*13020*/  SHFL.IDX PT, R3, R4, 0x1, 0x181f ;  /* 0x00381f0004037f89 */ /* 0x000ee800000e0000 */
[----:B-1----:R-:W1:Y:S01]  /*13030*/  SHFL.IDX PT, R4, R4, 0x2, 0x181f ;  /* 0x00581f0004047f89 */ /* 0x002e6200000e0000 */
[C---:B--2---:R-:W-:Y:S05]  /*13040*/  IADD3 R146, P0, R2.reuse, R141, RZ ;  /* 0x0000008d02927210 */ /* 0x044fea0007f1e0ff */
[C---:B---3--:R-:W-:Y:S01]  /*13050*/  IMAD.X R147, R3.reuse, 0x1, R142, P0 ;  /* 0x0000000103937824 */ /* 0x048fe200000e068e */
[----:B------:R-:W-:Y:S04]  /*13060*/  IADD3 R2, P0, R2, R143, RZ ;  /* 0x0000008f02027210 */ /* 0x000fe80007f1e0ff */
[----:B------:R2:W-:Y:S01]  /*13070*/  LDGSTS.E.BYPASS.LTC128B.128 [R210+0x9100], [R146.64], !P2 ;  /* 0x0910000092d27fae */ /* 0x0005e2000d101d48 */
[----:B------:R-:W-:Y:S05]  /*13080*/  IMAD.X R3, R3, 0x1, R144, P0 ;  /* 0x0000000103037824 */ /* 0x000fea00000e0690 */
[----:B------:R3:W-:Y:S01]  /*13090*/  LDGSTS.E.BYPASS.LTC128B.128 [R210+0xc100], [R2.64], !P1 ;  /* 0x0c10000002d27fae */ /* 0x0007e2000c901d48 */
[----:B--2---:R-:W-:Y:S03]  /*130a0*/  SEL R146, RZ, 0x10, P1 ;  /* 0x00000010ff927807 */ /* 0x004fe60000800000 */
.L_x_2938:
[C---:B-1-3--:R-:W-:Y:S02]  /*130b0*/  IADD3 R2, -R145.reuse, 0x10, RZ ;  /* 0x0000001091027810 */ /* 0x04afe40007ffe1ff */
        /* <DEDUP_REMOVED lines=14> */
.L_x_2811:
[----:B------:R-:W-:Y:S05]  /*131a0*/  BSYNC B0 ;  /* 0x0000000000007941 */ /* 0x000fea0003800000 */
.L_x_2810:
        /* <DEDUP_REMOVED lines=15> */
.L_x_2939:
        /* <DEDUP_REMOVED lines=19> */
.L_x_2817:
[----:B------:R-:W-:Y:S04]  /*133d0*/  MOV R143, c[0x0][0x32c] ;  /* 0x0000cb00008f7a02 */ /* 0x000fe80000000f00 */
[----:B------:R-:W-:Y:S11]  /*133e0*/  ISETP.NE.AND P0, PT, R143, 0x1, PT ;  /* 0x000000018f00780c */ /* 0x000ff60003f05270 */
[----:B------:R-:W-:Y:S02]  /*133f0*/  @!UPT UIADD3 URZ, URZ, URZ, URZ ;  /* 0x0000003f3f3ff290 */ /* 0x000fe4000fffe03f */
[----:B------:R-:W-:Y:S05]  /*13400*/  @P0 IMAD.HI.U32 R143, R5, c[0x0][0x330], RZ ;  /* 0x0000cc00058f0a27 */ /* 0x000fea00078e00ff */
[----:B------:R-:W-:Y:S02]  /*13410*/  @P0 SHF.R.U32.HI R5, RZ, c[0x0][0x334], R143 ;  /* 0x0000cd00ff050a19 */ /* 0x000fe4000001168f */
.L_x_2818:
[----:B------:R-:W-:Y:S05]  /*13420*/  BSYNC B0 ;  /* 0x0000000000007941 */ /* 0x000fea0003800000 */
.L_x_2816:
[----:B------:R-:W-:Y:S04]  /*13430*/  IMAD.IADD R143, R4, 0x1, -R245 ;  /* 0x00000001048f7824 */ /* 0x000fe800078e0af5 */
[----:B------:R-:W-:Y:S05]  /*13440*/  IMAD R5, R5, c[0x0][0x32c], R143 ;  /* 0x0000cb0005057a24 */ /* 0x000fea00078e028f */
[----:B------:R-:W-:Y:S02]  /*13450*/  IMNMX R2, R2, R5, !PT ;  /* 0x0000000502027217 */ /* 0x000fe40007800200 */
[----:B------:R-:W-:Y:S04]  /*13460*/  IADD3 R5, R5, c[0x0][0x32c], RZ ;  /* 0x0000cb0005057a10 */ /* 0x000fe80007ffe0ff */
[----:B------:R-:W-:Y:S02]  /*13470*/  IMNMX R3, R3, R5, PT ;  /* 0x0000000503037217 */ /* 0x000fe40003800200 */
.L_x_2815:
        /* <DEDUP_REMOVED lines=135> */
.L_x_2940:
        /* <DEDUP_REMOVED lines=19> */
.L_x_2822:
[----:B------:R-:W-:Y:S04]  /*13e20*/  MOV R8, c[0x0][0x32c] ;  /* 0x0000cb0000087a02 */ /* 0x000fe80000000f00 */
[----:B------:R-:W-:Y:S11]  /*13e30*/  ISETP.NE.AND P0, PT, R8, 0x1, PT ;  /* 0x000000010800780c */ /* 0x000ff60003f05270 */
[----:B------:R-:W-:Y:S02]  /*13e40*/  @!UPT UIADD3 URZ, URZ, URZ, URZ ;  /* 0x0000003f3f3ff290 */ /* 0x000fe4000fffe03f */
[----:B------:R-:W-:Y:S05]  /*13e50*/  @P0 IMAD.HI.U32 R8, R5, c[0x0][0x330], RZ ;  /* 0x0000cc0005080a27 */ /* 0x000fea00078e00ff */
[----:B------:R-:W-:Y:S02]  /*13e60*/  @P0 SHF.R.U32.HI R5, RZ, c[0x0][0x334], R8 ;  /* 0x0000cd00ff050a19 */ /* 0x000fe40000011608 */
.L_x_2823:
[----:B------:R-:W-:Y:S05]  /*13e70*/  BSYNC B0 ;  /* 0x0000000000007941 */ /* 0x000fea0003800000 */
.L_x_2821:
[----:B------:R-:W-:Y:S04]  /*13e80*/  IMAD.IADD R4, R4, 0x1, -R245 ;  /* 0x0000000104047824 */ /* 0x000fe800078e0af5 */
[----:B------:R-:W-:Y:S05]  /*13e90*/  IMAD R5, R5, c[0x0][0x32c], R4 ;  /* 0x0000cb0005057a24 */ /* 0x000fea00078e0204 */
[----:B------:R-:W-:Y:S02]  /*13ea0*/  IMNMX R2, R2, R5, !PT ;  /* 0x0000000502027217 */ /* 0x000fe40007800200 */
[----:B------:R-:W-:Y:S04]  /*13eb0*/  IADD3 R5, R5, c[0x0][0x32c], RZ ;  /* 0x0000cb0005057a10 */ /* 0x000fe80007ffe0ff */
[----:B------:R-:W-:Y:S02]  /*13ec0*/  IMNMX R3, R3, R5, PT ;  /* 0x0000000503037217 */ /* 0x000fe40003800200 */
.L_x_2820:
        /* <DEDUP_REMOVED lines=69> */
[C---:B------:R-:W-:Y:S02]  /*14320*/  ISETP.GT.AND P0, PT, R2.reuse, 0x41, !P6 ;  /* 0x000000410200780c */ /* 0x040fe40007704270 */
[----:B------:R-:W-:Y:S02]  /*14330*/  LOP3.LUT P6, RZ, R209, 0x20000, RZ, 0xc0, !PT ;  /* 0x00020000d1ff7812 */ /* 0x000fe400078cc0ff */
        /* <DEDUP_REMOVED lines=8> */
[----:B------:R-:W-:Y:S02]  /*143c0*/  ISETP.GT.AND P0, PT, R2, 0x50, !P3 ;  /* 0x000000500200780c */ /* 0x000fe40005f04270 */
        /* <DEDUP_REMOVED lines=60> */
.L_x_2941:
[----:B---34-:R-:W-:Y:S01]  /*14790*/  FMNMX.FTZ R4, R4, R2, !PT ;  /* 0x0000000204047209 */ /* 0x018fe20007810000 */
[----:B------:R-:W-:-:S05]  /*147a0*/  BRA.DIV ~URZ, `(.L_x_2825) ;  /* 0x0000e3427f007947 */ /* 0x000fca000b800000 */
[----:B------:R-:W3:Y:S02]  /*147b0*/  SHFL.BFLY PT, R2, R4, 0x1, 0x1f ;  /* 0x0c201f0004027f89 */ /* 0x000ee400000e0000 */
[----:B---3--:R-:W-:Y:S02]  /*147c0*/  FMNMX.FTZ R5, R4, R2, !PT ;  /* 0x0000000204057209 */ /* 0x008fe40007810000 */
[----:B------:R-:W3:Y:S02]  /*147d0*/  SHFL.BFLY PT, R2, R8, 0x2, 0x1f ;  /* 0x0c401f0008027f89 */ /* 0x000ee400000e0000 */
[----:B---3--:R-:W-:Y:S05]  /*147e0*/  FMNMX.FTZ R4, R8, R2, !PT ;  /* 0x0000000208047209 */ /* 0x008fea0007810000 */
[----:B------:R3:W4:Y:S02]  /*147f0*/  SHFL.BFLY PT, R2, R4, 0x1, 0x1f ;  /* 0x0c201f0004027f89 */ /* 0x00072400000e0000 */
.L_x_2942:
[C---:B------:R-:W-:Y:S01]  /*14800*/  FSETP.NEU.FTZ.AND P0, PT, R5.reuse, -INF , PT ;  /* 0xff8000000500780b */ /* 0x040fe20003f1d000 */
[C---:B------:R-:W-:Y:S01]  /*14810*/  FMUL.FTZ R3, R5.reuse, c[0x0][0x2d0] ;  /* 0x0000b40005037a20 */ /* 0x040fe20000410000 */
[----:B---34-:R-:W-:Y:S01]  /*14820*/  FMNMX.FTZ R4, R2, R4, !PT ;  /* 0x0000000402047209 */ /* 0x018fe20007810000 */
[----:B------:R-:W-:Y:S01]  /*14830*/  WARPSYNC 0xffffffff ;  /* 0xffffffff00007948 */ /* 0x000fe20003800000 */
[----:B------:R-:W-:Y:S02]  /*14840*/  FSEL R2, R5, RZ, P0 ;  /* 0x000000ff05027208 */ /* 0x000fe40000000000 */
[----:B------:R-:W-:Y:S02]  /*14850*/  FSEL R3, R3, RZ, P0 ;  /* 0x000000ff03037208 */ /* 0x000fe40000000000 */
[----:B------:R-:W-:Y:S01]  /*14860*/  FSETP.NEU.FTZ.AND P0, PT, R4, -INF , PT ;  /* 0xff8000000400780b */ /* 0x000fe20003f1d000 */
[----:B------:R-:W-:Y:S02]  /*14870*/  FADD.FTZ R2, -R2, R6 ;  /* 0x0000000602027221 */ /* 0x000fe40000010100 */
[--C-:B------:R-:W-:Y:S02]  /*14880*/  FFMA.FTZ R6, R152, c[0x0][0x2d0], -R3.reuse ;  /* 0x0000b40098067a23 */ /* 0x100fe40000010803 */
[----:B------:R-:W-:Y:S02]  /*14890*/  FMUL.FTZ R2, R2, c[0x0][0x2d0] ;  /* 0x0000b40002027a20 */ /* 0x000fe40000410000 */
        /* <DEDUP_REMOVED lines=27> */
[----:B-123--:R-:W-:Y:S01]  /*14a50*/  F2FP.BF16.PACK_AB R140, R6, R38 ;  /* 0x00000026068c723e */ /* 0x00efe200000010ff */
[C---:B------:R-:W-:Y:S02]  /*14a60*/  FFMA.FTZ R3, R2.reuse, R215, R38 ;  /* 0x000000d702037223 */ /* 0x040fe40000010026 */
        /* <DEDUP_REMOVED lines=9> */
[----:B------:R-:W-:Y:S01]  /*14b00*/  FMUL.FTZ R3, R3, c[0x0][0x2d0] ;  /* 0x0000b40003037a20 */ /* 0x000fe20000410000 */
[----:B------:R-:W-:Y:S01]  /*14b10*/  MUFU.EX2 R92, R155 ;  /* 0x0000009b005c7308 */ /* 0x000fe20000000800 */
[--C-:B------:R-:W-:Y:S01]  /*14b20*/  FFMA.FTZ R8, R28, c[0x0][0x2d0], -R6.reuse ;  /* 0x0000b4001c087a23 */ /* 0x100fe20000010806 */
[----:B------:R-:W-:Y:S01]  /*14b30*/  IADD3 R212, R212, -0x1, RZ ;  /* 0xffffffffd4d47810 */ /* 0x000fe20007ffe0ff */
        /* <DEDUP_REMOVED lines=19> */
[C---:B-1----:R-:W-:Y:S02]  /*14c70*/  FMUL.FTZ R58, R3.reuse, R82 ;  /* 0x00000052033a7220 */ /* 0x042fe40000410000 */
[----:B------:R-:W-:Y:S02]  /*14c80*/  FMUL.FTZ R59, R3, R83 ;  /* 0x00000053033b7220 */ /* 0x000fe40000410000 */
[----:B------:R-:W1:Y:S01]  /*14c90*/  LDSM.16.MT88.4 R80, [R189] ;  /* 0x00000000bd50783b */ /* 0x000e620000004200 */
[----:B------:R-:W4:Y:S01]  /*14ca0*/  MUFU.EX2 R10, R14 ;  /* 0x0000000e000a7308 */ /* 0x000f220000000800 */
[--C-:B------:R-:W-:Y:S02]  /*14cb0*/  FFMA.FTZ R149, R29, c[0x0][0x2d0], -R6.reuse ;  /* 0x0000b4001d957a23 */ /* 0x100fe40000010806 */
[--C-:B------:R-:W-:Y:S02]  /*14cc0*/  FFMA.FTZ R151, R30, c[0x0][0x2d0], -R6.reuse ;  /* 0x0000b4001e977a23 */ /* 0x100fe40000010806 */
[----:B--2---:R-:W-:Y:S02]  /*14cd0*/  FADD.FTZ R8, R34, R31 ;  /* 0x0000001f22087221 */ /* 0x004fe40000010000 */
[--C-:B------:R-:W-:Y:S02]  /*14ce0*/  FFMA.FTZ R162, R23, c[0x0][0x2d0], -R6.reuse ;  /* 0x0000b40017a27a23 */ /* 0x100fe40000010806 */
[--C-:B------:R-:W-:Y:S01]  /*14cf0*/  FFMA.FTZ R215, R22, c[0x0][0x2d0], -R6.reuse ;  /* 0x0000b40016d77a23 */ /* 0x100fe20000010806 */
[----:B------:R-:W-:Y:S01]  /*14d00*/  MUFU.EX2 R14, R159 ;  /* 0x0000009f000e7308 */ /* 0x000fe20000000800 */
[--C-:B------:R-:W-:Y:S02]  /*14d10*/  FFMA.FTZ R216, R21, c[0x0][0x2d0], -R6.reuse ;  /* 0x0000b40015d87a23 */ /* 0x100fe40000010806 */
[----:B------:R-:W-:Y:S01]  /*14d20*/  FFMA.FTZ R221, R20, c[0x0][0x2d0], -R6 ;  /* 0x0000b40014dd7a23 */ /* 0x000fe20000010806 */
[C---:B---3--:R-:W-:Y:S01]  /*14d30*/  F2FP.BF16.PACK_AB R142, R28.reuse, R34 ;  /* 0x000000221c8e723e */ /* 0x048fe200000010ff */
[----:B------:R-:W-:Y:S02]  /*14d40*/  FMUL.FTZ R34, R3, R110 ;  /* 0x0000006e03227220 */ /* 0x000fe40000410000 */
[----:B------:R-:W-:Y:S02]  /*14d50*/  FADD.FTZ R145, R28, R8 ;  /* 0x000000081c917221 */ /* 0x000fe40000010000 */
[----:B------:R-:W-:Y:S01]  /*14d60*/  FMUL.FTZ R28, R2, R112 ;  /* 0x00000070021c7220 */ /* 0x000fe20000410000 */
[----:B------:R-:W-:Y:S01]  /*14d70*/  MUFU.EX2 R110, R143 ;  /* 0x0000008f006e7308 */ /* 0x000fe20000000800 */
[----:B------:R-:W-:Y:S02]  /*14d80*/  FFMA.FTZ R6, R9, c[0x0][0x2d0], -R6 ;  /* 0x0000b40009067a23 */ /* 0x000fe40000010806 */
[C---:B------:R-:W-:Y:S01]  /*14d90*/  FFMA.FTZ R9, R3.reuse, R236, R11 ;  /* 0x000000ec03097223 */ /* 0x040fe2000001000b */
[----:B----4-:R-:W-:Y:S01]  /*14da0*/  F2FP.BF16.PACK_AB R141, R10, R11 ;  /* 0x0000000b0a8d723e */ /* 0x010fe200000010ff */
[----:B------:R-:W-:Y:S02]  /*14db0*/  FMUL.FTZ R8, R2, R128 ;  /* 0x0000008002087220 */ /* 0x000fe40000410000 */
[----:B------:R-:W-:Y:S02]  /*14dc0*/  FADD.FTZ R236, R10, R9 ;  /* 0x000000090aec7221 */ /* 0x000fe40000010000 */
        /* <DEDUP_REMOVED lines=20> */
[----:B------:R-:W-:Y:S01]  /*14f10*/  LDSM.16.MT88.4 R116, [R190+0x2800] ;  /* 0x00280000be74783b */ /* 0x000fe20000004200 */
[C---:B------:R-:W-:Y:S01]  /*14f20*/  FMUL.FTZ R35, R3.reuse, R111 ;  /* 0x0000006f03237220 */ /* 0x040fe20000410000 */
[C---:B-1----:R-:W-:Y:S01]  /*14f30*/  HMMA.16816.F32.BF16 R8, R140.reuse, R80, R8 ;  /* 0x000000508c08723c */ /* 0x042fe20000041808 */
[----:B------:R-:W-:Y:S04]  /*14f40*/  MUFU.EX2 R240, R147 ;  /* 0x0000009300f07308 */ /* 0x000fe80000000800 */
[C---:B------:R-:W-:Y:S02]  /*14f50*/  FMUL.FTZ R38, R3.reuse, R106 ;  /* 0x0000006a03267220 */ /* 0x040fe40000410000 */
[C---:B------:R-:W-:Y:S01]  /*14f60*/  FMUL.FTZ R39, R3.reuse, R107 ;  /* 0x0000006b03277220 */ /* 0x040fe20000410000 */
[C---:B------:R-:W-:Y:S01]  /*14f70*/  HMMA.16816.F32.BF16 R16, R140.reuse, R82, R16 ;  /* 0x000000528c10723c */ /* 0x040fe20000041810 */
[----:B------:R-:W1:Y:S02]  /*14f80*/  LDSM.16.MT88.4 R80, [R190] ;  /* 0x00000000be50783b */ /* 0x000e640000004200 */
[----:B------:R-:W-:Y:S01]  /*14f90*/  MUFU.EX2 R147, R224 ;  /* 0x000000e000937308 */ /* 0x000fe20000000800 */
[C---:B------:R-:W-:Y:S02]  /*14fa0*/  FMUL.FTZ R40, R2.reuse, R96 ;  /* 0x0000006002287220 */ /* 0x040fe40000410000 */
[C---:B------:R-:W-:Y:S02]  /*14fb0*/  FMUL.FTZ R41, R2.reuse, R97 ;  /* 0x0000006102297220 */ /* 0x040fe40000410000 */
[C---:B------:R-:W-:Y:S04]  /*14fc0*/  FMUL.FTZ R42, R3.reuse, R98 ;  /* 0x00000062032a7220 */ /* 0x040fe80000410000 */
        /* <DEDUP_REMOVED lines=18> */
[C---:B------:R-:W-:Y:S01]  /*150f0*/  FMUL.FTZ R33, R2.reuse, R109 ;  /* 0x0000006d02217220 */ /* 0x040fe20000410000 */
[C---:B-1----:R-:W-:Y:S03]  /*15100*/  HMMA.16816.F32.BF16 R20, R140.reuse, R80, R20 ;  /* 0x000000508c14723c */ /* 0x042fe60000041814 */
[C---:B------:R-:W-:Y:S01]  /*15110*/  FMUL.FTZ R36, R2.reuse, R104 ;  /* 0x0000006802247220 */ /* 0x040fe20000410000 */
        /* <DEDUP_REMOVED lines=25> */
[C---:B------:R-:W-:Y:S01]  /*152b0*/  FMUL.FTZ R72, R2.reuse, R72 ;  /* 0x0000004802487220 */ /* 0x040fe20000410000 */
[C---:B-1----:R-:W-:Y:S03]  /*152c0*/  HMMA.16816.F32.BF16 R28, R140.reuse, R80, R28 ;  /* 0x000000508c1c723c */ /* 0x042fe6000004181c */
[----:B------:R-:W-:Y:S03]  /*152d0*/  FMUL.FTZ R73, R2, R73 ;  /* 0x0000004902497220 */ /* 0x000fe60000410000 */
[----:B------:R-:W-:Y:S01]  /*152e0*/  MUFU.EX2 R104, R217 ;  /* 0x000000d900687308 */ /* 0x000fe20000000800 */
[----:B------:R-:W-:Y:S01]  /*152f0*/  FADD.FTZ R2, R14, R145 ;  /* 0x000000910e027221 */ /* 0x000fe20000010000 */
[C---:B------:R-:W-:Y:S01]  /*15300*/  HMMA.16816.F32.BF16 R32, R140.reuse, R82, R32 ;  /* 0x000000528c20723c */ /* 0x040fe20000041820 */
[----:B------:R-:W1:Y:S07]  /*15310*/  LDSM.16.MT88.4 R80, [R191] ;  /* 0x00000000bf50783b */ /* 0x000e6e0000004200 */
        /* <DEDUP_REMOVED lines=9> */
[----:B------:R-:W2:Y:S10]  /*153b0*/  MUFU.EX2 R3, R158 ;  /* 0x0000009e00037308 */ /* 0x000eb40000000800 */
[----:B------:R-:W-:Y:S10]  /*153c0*/  MUFU.EX2 R158, R151 ;  /* 0x00000097009e7308 */ /* 0x000ff40000000800 */
[----:B------:R-:W-:Y:S01]  /*153d0*/  MUFU.EX2 R151, R216 ;  /* 0x000000d800977308 */ /* 0x000fe20000000800 */
[C---:B-1----:R-:W-:Y:S03]  /*153e0*/  HMMA.16816.F32.BF16 R44, R140.reuse, R80, R44 ;  /* 0x000000508c2c723c */ /* 0x042fe6000004182c */
[----:B--2---:R-:W-:Y:S04]  /*153f0*/  FADD.FTZ R2, R3, R2 ;  /* 0x0000000203027221 */ /* 0x004fe80000010000 */
[----:B------:R-:W-:Y:S01]  /*15400*/  FADD.FTZ R2, R89, R2 ;  /* 0x0000000259027221 */ /* 0x000fe20000010000 */
[C---:B------:R-:W-:Y:S01]  /*15410*/  HMMA.16816.F32.BF16 R48, R140.reuse, R82, R48 ;  /* 0x000000528c30723c */ /* 0x040fe20000041830 */
[----:B------:R-:W1:Y:S01]  /*15420*/  LDSM.16.MT88.4 R80, [R190+0x3000] ;  /* 0x00300000be50783b */ /* 0x000e620000004200 */
[----:B------:R-:W2:Y:S02]  /*15430*/  MUFU.EX2 R159, R149 ;  /* 0x00000095009f7308 */ /* 0x000ea40000000800 */
[C---:B------:R-:W-:Y:S08]  /*15440*/  FADD.FTZ R2, R88.reuse, R2 ;  /* 0x0000000258027221 */ /* 0x040ff00000010000 */
[----:B------:R-:W-:Y:S10]  /*15450*/  MUFU.EX2 R149, R222 ;  /* 0x000000de00957308 */ /* 0x000ff40000000800 */
[----:B------:R-:W-:Y:S10]  /*15460*/  MUFU.EX2 R146, R229 ;  /* 0x000000e500927308 */ /* 0x000ff40000000800 */
[----:B------:R-:W3:Y:S01]  /*15470*/  MUFU.EX2 R145, R230 ;  /* 0x000000e600917308 */ /* 0x000ee20000000800 */
[C---:B-1----:R-:W-:Y:S09]  /*15480*/  HMMA.16816.F32.BF16 R52, R140.reuse, R80, R52 ;  /* 0x000000508c34723c */ /* 0x042ff20000041834 */
[----:B------:R-:W-:Y:S01]  /*15490*/  MUFU.EX2 R144, R232 ;  /* 0x000000e800907308 */ /* 0x000fe20000000800 */
[C---:B------:R-:W-:Y:S01]  /*154a0*/  HMMA.16816.F32.BF16 R56, R140.reuse, R82, R56 ;  /* 0x000000528c38723c */ /* 0x040fe20000041838 */
[----:B------:R-:W1:Y:S08]  /*154b0*/  LDSM.16.MT88.4 R80, [R192+0x3000] ;  /* 0x00300000c050783b */ /* 0x000e700000004200 */
        /* <DEDUP_REMOVED lines=12> */
[----:B--2---:R-:W-:Y:S02]  /*15580*/  F2FP.BF16.PACK_AB R83, R159, R238 ;  /* 0x000000ee9f53723e */ /* 0x004fe400000010ff */
[----:B---3--:R-:W-:Y:S02]  /*15590*/  F2FP.BF16.PACK_AB R141, R145, R146 ;  /* 0x00000092918d723e */ /* 0x008fe400000010ff */
[----:B----4-:R-:W-:Y:S03]  /*155a0*/  F2FP.BF16.PACK_AB R143, R6, R144 ;  /* 0x00000090068f723e */ /* 0x010fe600000010ff */
[C---:B------:R-:W-:Y:S05]  /*155b0*/  HMMA.16816.F32.BF16 R8, R80.reuse, R84, R8 ;  /* 0x000000545008723c */ /* 0x040fea0000041808 */
[----:B-1----:R-:W-:Y:S03]  /*155c0*/  FADD.FTZ R2, R14, R2 ;  /* 0x000000020e027221 */ /* 0x002fe60000010000 */
[C---:B------:R-:W-:Y:S01]  /*155d0*/  HMMA.16816.F32.BF16 R16, R80.reuse, R86, R16 ;  /* 0x000000565010723c */ /* 0x040fe20000041810 */
[----:B------:R-:W1:Y:S03]  /*155e0*/  LDSM.16.MT88.4 R84, [R192+0x800] ;  /* 0x00080000c054783b */ /* 0x000e660000004200 */
[----:B------:R-:W-:Y:S04]  /*155f0*/  FADD.FTZ R2, R3, R2 ;  /* 0x0000000203027221 */ /* 0x000fe80000010000 */
[----:B------:R-:W-:Y:S04]  /*15600*/  FADD.FTZ R2, R93, R2 ;  /* 0x000000025d027221 */ /* 0x000fe80000010000 */
[C---:B------:R-:W-:Y:S01]  /*15610*/  FADD.FTZ R2, R92.reuse, R2 ;  /* 0x000000025c027221 */ /* 0x040fe20000010000 */
[C---:B-----5:R-:W-:Y:S08]  /*15620*/  HMMA.16816.F32.BF16 R20, R80.reuse, R88, R20 ;  /* 0x000000585014723c */ /* 0x060ff00000041814 */
        /* <DEDUP_REMOVED lines=96> */
[----:B------:R-:W-:Y:S01]  /*15c30*/  FADD.FTZ R2, R14, R2 ;  /* 0x000000020e027221 */ /* 0x000fe20000010000 */
[-C--:B------:R-:W-:Y:S02]  /*15c40*/  MOV R14, R4.reuse ;  /* 0x00000004000e7202 */ /* 0x080fe40000000f00 */
[C---:B---3--:R-:W-:Y:S01]  /*15c50*/  HMMA.16816.F32.BF16 R8, R80.reuse, R92, R8 ;  /* 0x0000005c5008723c */ /* 0x048fe20000041808 */
[----:B------:R-:W2:Y:S04]  /*15c60*/  LDSM.16.MT88.4 R88, [R189+0x5000] ;  /* 0x00500000bd58783b */ /* 0x000ea80000004200 */
        /* <DEDUP_REMOVED lines=11> */
[C---:B-1----:R-:W-:Y:S01]  /*15d20*/  HMMA.16816.F32.BF16 R36, R80.reuse, R84, R36 ;  /* 0x000000545024723c */ /* 0x042fe20000041824 */
[----:B------:R-:W1:Y:S07]  /*15d30*/  MUFU.EX2 R85, R234 ;  /* 0x000000ea00557308 */ /* 0x000e6e0000000800 */
[C---:B------:R-:W-:Y:S03]  /*15d40*/  HMMA.16816.F32.BF16 R40, R80.reuse, R86, R40 ;  /* 0x000000565028723c */ /* 0x040fe60000041828 */
[----:B------:R-:W4:Y:S05]  /*15d50*/  MUFU.EX2 R84, R235 ;  /* 0x000000eb00547308 */ /* 0x000f2a0000000800 */
[C---:B--2---:R-:W-:Y:S08]  /*15d60*/  HMMA.16816.F32.BF16 R44, R80.reuse, R88, R44 ;  /* 0x00000058502c723c */ /* 0x044ff0000004182c */
[C---:B------:R-:W-:Y:S01]  /*15d70*/  HMMA.16816.F32.BF16 R48, R80.reuse, R90, R48 ;  /* 0x0000005a5030723c */ /* 0x040fe20000041830 */
[----:B------:R-:W-:Y:S03]  /*15d80*/  LDSM.16.MT88.4 R88, [R189+0x5800] ;  /* 0x00580000bd58783b */ /* 0x000fe60000004200 */
[----:B-1----:R-:W-:Y:S04]  /*15d90*/  FADD.FTZ R2, R85, R2 ;  /* 0x0000000255027221 */ /* 0x002fe80000010000 */
        /* <DEDUP_REMOVED lines=52> */
.L_x_2805:
        /* <DEDUP_REMOVED lines=22> */
.L_x_2829:
[----:B------:R-:W-:-:S04]  /*16240*/  MOV R4, 0x1 ;  /* 0x0000000100047802 */ /* 0x000fc80000000f00 */
[----:B------:R-:W-:-:S13]  /*16250*/  ISETP.NE.AND P0, PT, R4, c[0x0][0x32c], PT ;  /* 0x0000cb0004007a0c */ /* 0x000fda0003f05270 */
[----:B------:R-:W-:-:S05]  /*16260*/  @P0 IMAD.HI.U32 R4, R2, c[0x0][0x330], RZ ;  /* 0x0000cc0002040a27 */ /* 0x000fca00078e00ff */
[----:B------:R-:W-:Y:S02]  /*16270*/  @P0 SHF.R.U32.HI R2, RZ, c[0x0][0x334], R4 ;  /* 0x0000cd00ff020a19 */ /* 0x000fe40000011604 */
.L_x_2830:
[----:B------:R-:W-:Y:S05]  /*16280*/  BSYNC B0 ;  /* 0x0000000000007941 */ /* 0x000fea0003800000 */
.L_x_2828:
[----:B------:R-:W-:-:S05]  /*16290*/  IMAD R2, R2, c[0x0][0x32c], RZ ;  /* 0x0000cb0002027a24 */ /* 0x000fca00078e02ff */
[----:B------:R-:W-:-:S04]  /*162a0*/  IMNMX R3, R3, R2, !PT ;  /* 0x0000000203037217 */ /* 0x000fc80007800200 */
.L_x_2827:
        /* <DEDUP_REMOVED lines=9> */
.L_x_2842:
        /* <DEDUP_REMOVED lines=37> */
.L_x_2943:
        /* <DEDUP_REMOVED lines=23> */
.L_x_2944:
        /* <DEDUP_REMOVED lines=15> */
.L_x_2833:
[----:B--23--:R-:W-:Y:S05]  /*167f0*/  BSYNC B0 ;  /* 0x0000000000007941 */ /* 0x00cfea0003800000 */
.L_x_2832:
        /* <DEDUP_REMOVED lines=178> */
.L_x_2945:
        /* <DEDUP_REMOVED lines=23> */
.L_x_2946:
        /* <DEDUP_REMOVED lines=15> */
.L_x_2837:
[----:B------:R-:W-:Y:S05]  /*17580*/  BSYNC B0 ;  /* 0x0000000000007941 */ /* 0x000fea0003800000 */
.L_x_2836:
        /* <DEDUP_REMOVED lines=51> */
.L_x_2947:
[----:B-12---:R-:W-:Y:S01]  /*178c0*/  FMNMX.FTZ R4, R4, R2, !PT ;  /* 0x0000000204047209 */ /* 0x006fe20007810000 */
[----:B------:R-:W-:-:S05]  /*178d0*/  BRA.DIV ~URZ, `(.L_x_2841) ;  /* 0x0000bb227f007947 */ /* 0x000fca000b800000 */
[----:B------:R-:W1:Y:S02]  /*178e0*/  SHFL.BFLY PT, R2, R4, 0x1, 0x1f ;  /* 0x0c201f0004027f89 */ /* 0x000e6400000e0000 */
[----:B-1----:R-:W-:Y:S02]  /*178f0*/  FMNMX.FTZ R5, R4, R2, !PT ;  /* 0x0000000204057209 */ /* 0x002fe40007810000 */
[----:B------:R-:W1:Y:S02]  /*17900*/  SHFL.BFLY PT, R2, R140, 0x2, 0x1f ;  /* 0x0c401f008c027f89 */ /* 0x000e6400000e0000 */
[----:B-1----:R-:W-:Y:S05]  /*17910*/  FMNMX.FTZ R4, R140, R2, !PT ;  /* 0x000000028c047209 */ /* 0x002fea0007810000 */
[----:B------:R1:W2:Y:S02]  /*17920*/  SHFL.BFLY PT, R2, R4, 0x1, 0x1f ;  /* 0x0c201f0004027f89 */ /* 0x0002a400000e0000 */
.L_x_2948:
[----:B-12---:R-:W-:Y:S01]  /*17930*/  FMNMX.FTZ R4, R2, R4, !PT ;  /* 0x0000000402047209 */ /* 0x006fe20007810000 */
[C---:B------:R-:W-:Y:S01]  /*17940*/  FADD.FTZ R2, -R5.reuse, R6 ;  /* 0x0000000605027221 */ /* 0x040fe20000010100 */
[----:B------:R-:W-:Y:S01]  /*17950*/  WARPSYNC 0xffffffff ;  /* 0xffffffff00007948 */ /* 0x000fe20003800000 */
[----:B------:R-:W-:Y:S01]  /*17960*/  FMUL.FTZ R6, R5, c[0x0][0x2d0] ;  /* 0x0000b40005067a20 */ /* 0x000fe20000410000 */
[----:B------:R-:W-:Y:S01]  /*17970*/  ISETP.GT.AND P0, PT, R212, R246, PT ;  /* 0x000000f6d400720c */ /* 0x000fe20003f04270 */
[----:B------:R-:W-:Y:S01]  /*17980*/  FMUL.FTZ R2, R2, c[0x0][0x2d0] ;  /* 0x0000b40002027a20 */ /* 0x000fe20000410000 */
[----:B------:R-:W-:Y:S01]  /*17990*/  IADD3 R212, R212, -0x1, RZ ;  /* 0xffffffffd4d47810 */ /* 0x000fe20007ffe0ff */
        /* <DEDUP_REMOVED lines=57> */
[----:B-1----:R-:W-:Y:S02]  /*17d30*/  FMUL.FTZ R58, R2, R82 ;  /* 0x00000052023a7220 */ /* 0x002fe40000410000 */
        /* <DEDUP_REMOVED lines=8> */
[----:B------:R-:W-:Y:S01]  /*17dc0*/  FFMA.FTZ R6, R59, c[0x0][0x2d0], -R6 ;  /* 0x0000b4003b067a23 */ /* 0x000fe20000010806 */
[----:B------:R-:W2:Y:S01]  /*17dd0*/  MUFU.EX2 R11, R11 ;  /* 0x0000000b000b7308 */ /* 0x000ea20000000800 */
[C---:B------:R-:W-:Y:S02]  /*17de0*/  FMUL.FTZ R59, R2.reuse, R83 ;  /* 0x00000053023b7220 */ /* 0x040fe40000410000 */
[----:B------:R-:W3:Y:S01]  /*17df0*/  LDSM.16.MT88.4 R80, [R189] ;  /* 0x00000000bd50783b */ /* 0x000ee20000004200 */
[C---:B------:R-:W-:Y:S02]  /*17e00*/  FMUL.FTZ R29, R3.reuse, R113 ;  /* 0x00000071031d7220 */ /* 0x040fe40000410000 */
[----:B------:R-:W-:Y:S02]  /*17e10*/  FMUL.FTZ R34, R2, R110 ;  /* 0x0000006e02227220 */ /* 0x000fe40000410000 */
[----:B------:R-:W-:Y:S02]  /*17e20*/  FADD.FTZ R8, R16, R8 ;  /* 0x0000000810087221 */ /* 0x000fe40000010000 */
[----:B------:R-:W-:Y:S01]  /*17e30*/  MUFU.EX2 R110, R143 ;  /* 0x0000008f006e7308 */ /* 0x000fe20000000800 */
[----:B------:R-:W-:Y:S02]  /*17e40*/  FMUL.FTZ R28, R3, R112 ;  /* 0x00000070031c7220 */ /* 0x000fe40000410000 */
[----:B------:R-:W-:Y:S02]  /*17e50*/  FADD.FTZ R148, R9, R8 ;  /* 0x0000000809947221 */ /* 0x000fe40000010000 */
[C---:B-1----:R-:W-:Y:S02]  /*17e60*/  FFMA.FTZ R10, R2.reuse, R236, R14 ;  /* 0x000000ec020a7223 */ /* 0x042fe4000001000e */
[C---:B------:R-:W-:Y:S02]  /*17e70*/  FMUL.FTZ R8, R3.reuse, R128 ;  /* 0x0000008003087220 */ /* 0x040fe40000410000 */
[C---:B------:R-:W-:Y:S01]  /*17e80*/  FMUL.FTZ R9, R3.reuse, R129 ;  /* 0x0000008103097220 */ /* 0x040fe20000410000 */
[----:B------:R-:W1:Y:S01]  /*17e90*/  MUFU.EX2 R113, R144 ;  /* 0x0000009000717308 */ /* 0x000e620000000800 */
[C---:B------:R-:W-:Y:S02]  /*17ea0*/  FMUL.FTZ R16, R3.reuse, R124 ;  /* 0x0000007c03107220 */ /* 0x040fe40000410000 */
[----:B------:R-:W-:Y:S01]  /*17eb0*/  FMUL.FTZ R17, R3, R125 ;  /* 0x0000007d03117220 */ /* 0x000fe20000410000 */
[C---:B--2---:R-:W-:Y:S01]  /*17ec0*/  F2FP.BF16.PACK_AB R141, R11.reuse, R14 ;  /* 0x0000000e0b8d723e */ /* 0x044fe200000010ff */
[----:B------:R-:W-:Y:S02]  /*17ed0*/  FADD.FTZ R112, R11, R10 ;  /* 0x0000000a0b707221 */ /* 0x000fe40000010000 */
        /* <DEDUP_REMOVED lines=12> */
[----:B-1----:R-:W-:Y:S01]  /*17fa0*/  F2FP.BF16.PACK_AB R143, R113, R110 ;  /* 0x0000006e718f723e */ /* 0x002fe200000010ff */
[C---:B------:R-:W-:Y:S02]  /*17fb0*/  FMUL.FTZ R25, R3.reuse, R117 ;  /* 0x0000007503197220 */ /* 0x040fe40000410000 */
[C---:B------:R-:W-:Y:S02]  /*17fc0*/  FMUL.FTZ R26, R2.reuse, R118 ;  /* 0x00000076021a7220 */ /* 0x040fe40000410000 */
[C---:B------:R-:W-:Y:S01]  /*17fd0*/  FMUL.FTZ R27, R2.reuse, R119 ;  /* 0x00000077021b7220 */ /* 0x040fe20000410000 */
[----:B------:R-:W-:Y:S01]  /*17fe0*/  MUFU.EX2 R153, R162 ;  /* 0x000000a200997308 */ /* 0x000fe20000000800 */
[C---:B---3--:R-:W-:Y:S01]  /*17ff0*/  HMMA.16816.F32.BF16 R8, R140.reuse, R80, R8 ;  /* 0x000000508c08723c */ /* 0x048fe20000041808 */
        /* <DEDUP_REMOVED lines=56> */
[C---:B-1----:R-:W-:Y:S03]  /*18380*/  HMMA.16816.F32.BF16 R28, R140.reuse, R80, R28 ;  /* 0x000000508c1c723c */ /* 0x042fe6000004181c */
[C---:B------:R-:W-:Y:S03]  /*18390*/  FMUL.FTZ R74, R2.reuse, R74 ;  /* 0x0000004a024a7220 */ /* 0x040fe60000410000 */
[----:B------:R-:W-:Y:S01]  /*183a0*/  MUFU.EX2 R105, R218 ;  /* 0x000000da00697308 */ /* 0x000fe20000000800 */
[----:B------:R-:W-:Y:S01]  /*183b0*/  FMUL.FTZ R75, R2, R75 ;  /* 0x0000004b024b7220 */ /* 0x000fe20000410000 */
[C---:B------:R-:W-:Y:S01]  /*183c0*/  HMMA.16816.F32.BF16 R32, R140.reuse, R82, R32 ;  /* 0x000000528c20723c */ /* 0x040fe20000041820 */
[----:B------:R-:W1:Y:S03]  /*183d0*/  LDSM.16.MT88.4 R80, [R191] ;  /* 0x00000000bf50783b */ /* 0x000e660000004200 */
[----:B--2---:R-:W-:Y:S04]  /*183e0*/  FADD.FTZ R2, R14, R148 ;  /* 0x000000940e027221 */ /* 0x004fe80000010000 */
        /* <DEDUP_REMOVED lines=23> */
[C---:B--2---:R-:W-:Y:S08]  /*18560*/  HMMA.16816.F32.BF16 R52, R140.reuse, R80, R52 ;  /* 0x000000508c34723c */ /* 0x044ff00000041834 */
[C---:B------:R-:W-:Y:S01]  /*18570*/  HMMA.16816.F32.BF16 R56, R140.reuse, R82, R56 ;  /* 0x000000528c38723c */ /* 0x040fe20000041838 */
[----:B------:R-:W2:Y:S01]  /*18580*/  LDSM.16.MT88.4 R80, [R192+0x3000] ;  /* 0x00300000c050783b */ /* 0x000ea20000004200 */
[----:B------:R-:W3:Y:S06]  /*18590*/  MUFU.EX2 R6, R6 ;  /* 0x0000000600067308 */ /* 0x000eec0000000800 */
        /* <DEDUP_REMOVED lines=11> */
[----:B------:R-:W-:Y:S02]  /*18650*/  F2FP.BF16.PACK_AB R83, R236, R238 ;  /* 0x000000eeec53723e */ /* 0x000fe400000010ff */
[----:B-1----:R-:W-:Y:S02]  /*18660*/  F2FP.BF16.PACK_AB R141, R145, R146 ;  /* 0x00000092918d723e */ /* 0x002fe400000010ff */
[----:B---3--:R-:W-:Y:S03]  /*18670*/  F2FP.BF16.PACK_AB R143, R6, R144 ;  /* 0x00000090068f723e */ /* 0x008fe600000010ff */
        /* <DEDUP_REMOVED lines=179> */
.L_x_2831:
[----:B------:R-:W-:-:S13]  /*191b0*/  ISETP.GE.AND P0, PT, R212, R242, PT ;  /* 0x000000f2d400720c */ /* 0x000fda0003f06270 */
[----:B------:R-:W-:Y:S05]  /*191c0*/  @!P0 BRA `(.L_x_2843) ;  /* 0x0000408000008947 */ /* 0x000fea0003800000 */
[----:B------:R-:W-:Y:S02]  /*191d0*/  MOV R14, R8 ;  /* 0x00000008000e7202 */ /* 0x000fe40000000f00 */
[----:B------:R-:W-:Y:S02]  /*191e0*/  MOV R6, R5 ;  /* 0x0000000500067202 */ /* 0x000fe40000000f00 */
.L_x_2861:
        /* <DEDUP_REMOVED lines=9> */
[----:B------:R-:W-:Y:S01]  /*19280*/  IMAD.WIDE.U32 R2, R214, c[0x0][0x208], RZ ;  /* 0x00008200d6027a25 */ /* 0x000fe200078e00ff */
        /* <DEDUP_REMOVED lines=24> */
.L_x_2949:
        /* <DEDUP_REMOVED lines=16> */
[----:B------:R-:W-:Y:S05]  /*19510*/  IADD3.X R53, RZ, R3, R23, P1, P0 ;  /* 0x00000003ff357210 */ /* 0x000fea0000fe0417 */
[----:B------:R5:W4:Y:S01]  /*19520*/  SHFL.IDX PT, R3, R8, 0x1, 0x181f ;  /* 0x00381f0008037f89 */ /* 0x000b2200000e0000 */
[C---:B--2---:R-:W-:Y:S05]  /*19530*/  IADD3 R30, P0, R2.reuse, R20, RZ ;  /* 0x00000014021e7210 */ /* 0x044fea0007f1e0ff */
[C---:B---3--:R-:W-:Y:S01]  /*19540*/  IMAD.X R31, R5.reuse, 0x1, R21, P0 ;  /* 0x00000001051f7824 */ /* 0x048fe200000e0615 */
[C---:B-----5:R-:W-:Y:S03]  /*19550*/  HMMA.16816.F32.BF16 R8, R132.reuse, R16, RZ ;  /* 0x000000108408723c */ /* 0x060fe600000418ff */
[----:B------:R-:W-:Y:S01]  /*19560*/  IADD3 R28, P0, R2, R22, RZ ;  /* 0x00000016021c7210 */ /* 0x000fe20007f1e0ff */
[----:B------:R2:W-:Y:S04]  /*19570*/  LDGSTS.E.BYPASS.LTC128B.128 [R241+0x100], [R30.64], !P3 ;  /* 0x001000001ef17fae */ /* 0x0005e8000d901d48 */
[C---:B------:R-:W-:Y:S01]  /*19580*/  HMMA.16816.F32.BF16 R16, R132.reuse, R18, RZ ;  /* 0x000000128410723c */ /* 0x040fe200000418ff */
[----:B------:R-:W-:Y:S03]  /*19590*/  IMAD.X R29, R5, 0x1, R23, P0 ;  /* 0x00000001051d7824 */ /* 0x000fe600000e0617 */
[C---:B----4-:R-:W-:Y:S02]  /*195a0*/  IADD3 R4, P0, R3.reuse, R20, RZ ;  /* 0x0000001403047210 */ /* 0x050fe40007f1e0ff */
[----:B------:R2:W-:Y:S03]  /*195b0*/  LDGSTS.E.BYPASS.LTC128B.128 [R241+0x3100], [R28.64], !P2 ;  /* 0x031000001cf17fae */ /* 0x0005e6000d101d48 */
[C---:B------:R-:W-:Y:S03]  /*195c0*/  IMAD.X R5, R36.reuse, 0x1, R21, P0 ;  /* 0x0000000124057824 */ /* 0x040fe600000e0615 */
[----:B------:R-:W-:Y:S02]  /*195d0*/  IADD3 R2, P0, R3, R22, RZ ;  /* 0x0000001603027210 */ /* 0x000fe40007f1e0ff */
[----:B------:R3:W-:Y:S03]  /*195e0*/  LDGSTS.E.BYPASS.LTC128B.128 [R241+0x1100], [R4.64], !P3 ;  /* 0x0110000004f17fae */ /* 0x0007e6000d901d48 */
[----:B------:R-:W-:Y:S01]  /*195f0*/  IMAD.X R3, R36, 0x1, R23, P0 ;  /* 0x0000000124037824 */ /* 0x000fe200000e0617 */
[----:B------:R-:W-:Y:S01]  /*19600*/  ISETP.NE.U32.AND P0, PT, R37, RZ, PT ;  /* 0x000000ff2500720c */ /* 0x000fe20003f05070 */
[C---:B------:R-:W-:Y:S03]  /*19610*/  HMMA.16816.F32.BF16 R20, R132.reuse, R24, RZ ;  /* 0x000000188414723c */ /* 0x040fe600000418ff */
[----:B------:R3:W-:Y:S05]  /*19620*/  LDGSTS.E.BYPASS.LTC128B.128 [R241+0x4100], [R2.64], !P2 ;  /* 0x0410000002f17fae */ /* 0x0007ea000d101d48 */
[C---:B------:R-:W-:Y:S04]  /*19630*/  HMMA.16816.F32.BF16 R24, R132.reuse, R26, RZ ;  /* 0x0000001a8418723c */ /* 0x040fe800000418ff */
[----:B------:R4:W-:Y:S01]  /*19640*/  LDGSTS.E.BYPASS.LTC128B.128.ZFILL [R241+0x2100], [R38.64], P0 ;  /* 0x0210000026f17fae */ /* 0x0009e20008141d48 */
[----:B------:R-:W-:Y:S03]  /*19650*/  ISETP.NE.U32.AND P0, PT, R44, RZ, PT ;  /* 0x000000ff2c00720c */ /* 0x000fe60003f05070 */
[C---:B--2---:R-:W-:Y:S08]  /*19660*/  HMMA.16816.F32.BF16 R28, R132.reuse, R32, RZ ;  /* 0x00000020841c723c */ /* 0x044ff000000418ff */
[C---:B------:R-:W-:Y:S02]  /*19670*/  HMMA.16816.F32.BF16 R32, R132.reuse, R34, RZ ;  /* 0x000000228420723c */ /* 0x040fe400000418ff */
[----:B------:R2:W-:Y:S01]  /*19680*/  LDGSTS.E.BYPASS.LTC128B.128.ZFILL [R241+0x5100], [R52.64], P0 ;  /* 0x0510000034f17fae */ /* 0x0005e20008141d48 */
[----:B------:R-:W-:Y:S06]  /*19690*/  ISETP.GT.AND P0, PT, R212, R242, PT ;  /* 0x000000f2d400720c */ /* 0x000fec0003f04270 */
[----:B------:R-:W0:Y:S01]  /*196a0*/  LDGDEPBAR ;  /* 0x00000000000079af */ /* 0x000e220000000000 */
[C---:B-1--4-:R-:W-:Y:S08]  /*196b0*/  HMMA.16816.F32.BF16 R36, R132.reuse, R40, RZ ;  /* 0x000000288424723c */ /* 0x052ff000000418ff */
[C---:B------:R-:W-:Y:S08]  /*196c0*/  HMMA.16816.F32.BF16 R40, R132.reuse, R42, RZ ;  /* 0x0000002a8428723c */ /* 0x040ff000000418ff */
[C---:B------:R-:W-:Y:S08]  /*196d0*/  HMMA.16816.F32.BF16 R44, R132.reuse, R48, RZ ;  /* 0x00000030842c723c */ /* 0x040ff000000418ff */
        /* <DEDUP_REMOVED lines=61> */
[----:B------:R-:W5:Y:S07]  /*19ab0*/  LDSM.16.M88.4 R152, [R194] ;  /* 0x00000000c298783b */ /* 0x000f6e0000000200 */
[C---:B---3--:R-:W-:Y:S08]  /*19ac0*/  HMMA.16816.F32.BF16 R28, R172.reuse, R156, R28 ;  /* 0x0000009cac1c723c */ /* 0x048ff0000004181c */
[C---:B------:R-:W-:Y:S01]  /*19ad0*/  HMMA.16816.F32.BF16 R32, R172.reuse, R158, R32 ;  /* 0x0000009eac20723c */ /* 0x040fe20000041820 */
[----:B------:R-:W3:Y:S07]  /*19ae0*/  LDSM.16.M88.4 R156, [R195] ;  /* 0x00000000c39c783b */ /* 0x000eee0000000200 */
[C---:B-1----:R-:W-:Y:S08]  /*19af0*/  HMMA.16816.F32.BF16 R36, R172.reuse, R140, R36 ;  /* 0x0000008cac24723c */ /* 0x042ff00000041824 */
[C---:B------:R-:W-:Y:S01]  /*19b00*/  HMMA.16816.F32.BF16 R40, R172.reuse, R142, R40 ;  /* 0x0000008eac28723c */ /* 0x040fe20000041828 */
[----:B------:R-:W1:Y:S07]  /*19b10*/  LDSM.16.M88.4 R140, [R196] ;  /* 0x00000000c48c783b */ /* 0x000e6e0000000200 */
[C---:B--2---:R-:W-:Y:S08]  /*19b20*/  HMMA.16816.F32.BF16 R44, R172.reuse, R144, R44 ;  /* 0x00000090ac2c723c */ /* 0x044ff0000004182c */
[C---:B------:R-:W-:Y:S01]  /*19b30*/  HMMA.16816.F32.BF16 R48, R172.reuse, R146, R48 ;  /* 0x00000092ac30723c */ /* 0x040fe20000041830 */
[----:B------:R-:W2:Y:S07]  /*19b40*/  LDSM.16.M88.4 R144, [R197] ;  /* 0x00000000c590783b */ /* 0x000eae0000000200 */
[C---:B----4-:R-:W-:Y:S08]  /*19b50*/  HMMA.16816.F32.BF16 R52, R172.reuse, R148, R52 ;  /* 0x00000094ac34723c */ /* 0x050ff00000041834 */
[----:B------:R-:W-:Y:S01]  /*19b60*/  HMMA.16816.F32.BF16 R56, R172, R150, R56 ;  /* 0x00000096ac38723c */ /* 0x000fe20000041838 */
[----:B------:R-:W4:Y:S07]  /*19b70*/  LDSM.16.M88.4 R148, [R198] ;  /* 0x00000000c694783b */ /* 0x000f2e0000000200 */
[C---:B-----5:R-:W-:Y:S08]  /*19b80*/  HMMA.16816.F32.BF16 R8, R176.reuse, R152, R8 ;  /* 0x00000098b008723c */ /* 0x060ff00000041808 */
[C---:B------:R-:W-:Y:S01]  /*19b90*/  HMMA.16816.F32.BF16 R16, R176.reuse, R154, R16 ;  /* 0x0000009ab010723c */ /* 0x040fe20000041810 */
[----:B------:R-:W5:Y:S07]  /*19ba0*/  LDSM.16.M88.4 R152, [R199] ;  /* 0x00000000c798783b */ /* 0x000f6e0000000200 */
        /* <DEDUP_REMOVED lines=33> */
[C---:B-1----:R-:W-:Y:S08]  /*19dc0*/  HMMA.16816.F32.BF16 R8, R184.reuse, R140, R8 ;  /* 0x0000008cb808723c */ /* 0x042ff00000041808 */
[C---:B------:R-:W-:Y:S01]  /*19dd0*/  HMMA.16816.F32.BF16 R16, R184.reuse, R142, R16 ;  /* 0x0000008eb810723c */ /* 0x040fe20000041810 */
[----:B------:R-:W1:Y:S01]  /*19de0*/  LDSM.16.M88.4 R140, [R15+0x2800] ;  /* 0x002800000f8c783b */ /* 0x000e620000000200 */
[----:B------:R-:W-:Y:S06]  /*19df0*/  DEPBAR.LE SB0, 0x0 ;  /* 0x000080000000791a */ /* 0x000fec0000000000 */
[C---:B--2---:R-:W-:Y:S01]  /*19e00*/  HMMA.16816.F32.BF16 R20, R184.reuse, R144, R20 ;  /* 0x00000090b814723c */ /* 0x044fe20000041814 */
[----:B------:R-:W-:Y:S07]  /*19e10*/  BAR.SYNC.DEFER_BLOCKING 0x0 ;  /* 0x0000000000007b1d */ /* 0x000fee0000010000 */
[C---:B------:R-:W-:Y:S08]  /*19e20*/  HMMA.16816.F32.BF16 R24, R184.reuse, R146, R24 ;  /* 0x00000092b818723c */ /* 0x040ff00000041818 */
[C---:B----4-:R-:W-:Y:S08]  /*19e30*/  HMMA.16816.F32.BF16 R28, R184.reuse, R148, R28 ;  /* 0x00000094b81c723c */ /* 0x050ff0000004181c */
[C---:B------:R-:W-:Y:S08]  /*19e40*/  HMMA.16816.F32.BF16 R32, R184.reuse, R150, R32 ;  /* 0x00000096b820723c */ /* 0x040ff00000041820 */
[C---:B-----5:R-:W-:Y:S08]  /*19e50*/  HMMA.16816.F32.BF16 R36, R184.reuse, R152, R36 ;  /* 0x00000098b824723c */ /* 0x060ff00000041824 */
[C---:B------:R-:W-:Y:S08]  /*19e60*/  HMMA.16816.F32.BF16 R40, R184.reuse, R154, R40 ;  /* 0x0000009ab828723c */ /* 0x040ff00000041828 */
[C---:B---3--:R-:W-:Y:S08]  /*19e70*/  HMMA.16816.F32.BF16 R44, R184.reuse, R156, R44 ;  /* 0x0000009cb82c723c */ /* 0x048ff0000004182c */
        /* <DEDUP_REMOVED lines=9> */
[C---:B------:R-:W-:Y:S01]  /*19f10*/  IMAD.SHL.U32 R143, R211.reuse, 0x2, RZ ;  /* 0x00000002d38f7824 */ /* 0x040fe200078e00ff */
[----:B------:R-:W3:Y:S01]  /*19f20*/  LDL.64 R218, [R1] ;  /* 0x0000000001da7983 */ /* 0x000ee20000100a00 */
[----:B------:R-:W-:Y:S01]  /*19f30*/  IMAD.SHL.U32 R141, R76, 0x2, RZ ;  /* 0x000000024c8d7824 */ /* 0x000fe200078e00ff */
        /* <DEDUP_REMOVED lines=31> */
.L_x_2950:
[----:B------:R-:W-:-:S05]  /*1a130*/  BRA.DIV ~URZ, `(.L_x_2848) ;  /* 0x000094727f007947 */ /* 0x000fca000b800000 */
[----:B------:R-:W3:Y:S04]  /*1a140*/  SHFL.IDX PT, R2, R140, RZ, 0x181f ;  /* 0x00181fff8c027589 */ /* 0x000ee800000e0000 */
[----:B------:R-:W-:Y:S01]  /*1a150*/  SHFL.IDX PT, R5, R140, 0x2, 0x181f ;  /* 0x00581f008c057f89 */ /* 0x000fe200000e0000 */
[C---:B---3--:R-:W-:Y:S05]  /*1a160*/  IADD3 R146, P0, R2.reuse, R141, RZ ;  /* 0x0000008d02927210 */ /* 0x048fea0007f1e0ff */
[C---:B--2---:R-:W-:Y:S01]  /*1a170*/  IMAD.X R147, R145.reuse, 0x1, R142, P0 ;  /* 0x0000000191937824 */ /* 0x044fe200000e068e */
[----:B------:R-:W-:Y:S04]  /*1a180*/  IADD3 R2, P0, R2, R143, RZ ;  /* 0x0000008f02027210 */ /* 0x000fe80007f1e0ff */
[----:B------:R-:W-:Y:S01]  /*1a190*/  @!PT LDS RZ, [RZ] ;  /* 0x00000000fffff984 */ /* 0x000fe20000000800 */
[----:B------:R2:W-:Y:S01]  /*1a1a0*/  LDGSTS.E.BYPASS.LTC128B.128 [R210+0x8100], [R146.64], !P3 ;  /* 0x0810000092d27fae */ /* 0x0005e2000d901d48 */
[----:B------:R-:W-:Y:S05]  /*1a1b0*/  IMAD.X R3, R145, 0x1, R144, P0 ;  /* 0x0000000191037824 */ /* 0x000fea00000e0690 */
        /* <DEDUP_REMOVED lines=9> */
[----:B------:R2:W-:Y:S03]  /*1a250*/  LDGSTS.E.BYPASS.LTC128B.128 [R210+0xc100], [R2.64], !P2 ;  /* 0x0c10000002d27fae */ /* 0x0005e6000d101d48 */
.L_x_2951:
[C---:B-12---:R-:W-:Y:S05]  /*1a260*/  IADD3 R2, P0, R5.reuse, R141, RZ ;  /* 0x0000008d05027210 */ /* 0x046fea0007f1e0ff */
        /* <DEDUP_REMOVED lines=8> */
.L_x_2846:
[----:B------:R-:W-:Y:S05]  /*1a2f0*/  BSYNC B0 ;  /* 0x0000000000007941 */ /* 0x000fea0003800000 */
.L_x_2845:
        /* <DEDUP_REMOVED lines=15> */
.L_x_2952:
        /* <DEDUP_REMOVED lines=19> */
.L_x_2852:
[----:B------:R-:W-:Y:S04]  /*1a520*/  MOV R143, c[0x0][0x32c] ;  /* 0x0000cb00008f7a02 */ /* 0x000fe80000000f00 */
[----:B------:R-:W-:Y:S11]  /*1a530*/  ISETP.NE.AND P0, PT, R143, 0x1, PT ;  /* 0x000000018f00780c */ /* 0x000ff60003f05270 */
[----:B------:R-:W-:Y:S02]  /*1a540*/  @!UPT UIADD3 URZ, URZ, URZ, URZ ;  /* 0x0000003f3f3ff290 */ /* 0x000fe4000fffe03f */
[----:B------:R-:W-:Y:S05]  /*1a550*/  @P0 IMAD.HI.U32 R143, R5, c[0x0][0x330], RZ ;  /* 0x0000cc00058f0a27 */ /* 0x000fea00078e00ff */
[----:B------:R-:W-:Y:S02]  /*1a560*/  @P0 SHF.R.U32.HI R5, RZ, c[0x0][0x334], R143 ;  /* 0x0000cd00ff050a19 */ /* 0x000fe4000001168f */
.L_x_2853:
[----:B------:R-:W-:Y:S05]  /*1a570*/  BSYNC B0 ;  /* 0x0000000000007941 */ /* 0x000fea0003800000 */
.L_x_2851:
[----:B------:R-:W-:Y:S04]  /*1a580*/  IMAD.IADD R143, R4, 0x1, -R245 ;  /* 0x00000001048f7824 */ /* 0x000fe800078e0af5 */
[----:B------:R-:W-:Y:S05]  /*1a590*/  IMAD R5, R5, c[0x0][0x32c], R143 ;  /* 0x0000cb0005057a24 */ /* 0x000fea00078e028f */
[----:B------:R-:W-:Y:S02]  /*1a5a0*/  IMNMX R2, R2, R5, !PT ;  /* 0x0000000502027217 */ /* 0x000fe40007800200 */
[----:B------:R-:W-:Y:S04]  /*1a5b0*/  IADD3 R5, R5, c[0x0][0x32c], RZ ;  /* 0x0000cb0005057a10 */ /* 0x000fe80007ffe0ff */
[----:B------:R-:W-:Y:S02]  /*1a5c0*/  IMNMX R3, R3, R5, PT ;  /* 0x0000000503037217 */ /* 0x000fe40003800200 */
.L_x_2850:
        /* <DEDUP_REMOVED lines=135> */
.L_x_2953:
        /* <DEDUP_REMOVED lines=19> */
.L_x_2857:
[----:B------:R-:W-:Y:S04]  /*1af70*/  MOV R8, c[0x0][0x32c] ;  /* 0x0000cb0000087a02 */ /* 0x000fe80000000f00 */
[----:B------:R-:W-:Y:S11]  /*1af80*/  ISETP.NE.AND P0, PT, R8, 0x1, PT ;  /* 0x000000010800780c */ /* 0x000ff60003f05270 */
[----:B------:R-:W-:Y:S02]  /*1af90*/  @!UPT UIADD3 URZ, URZ, URZ, URZ ;  /* 0x0000003f3f3ff290 */ /* 0x000fe4000fffe03f */
[----:B------:R-:W-:Y:S05]  /*1afa0*/  @P0 IMAD.HI.U32 R8, R5, c[0x0][0x330], RZ ;  /* 0x0000cc0005080a27 */ /* 0x000fea00078e00ff */
[----:B------:R-:W-:Y:S02]  /*1afb0*/  @P0 SHF.R.U32.HI R5, RZ, c[0x0][0x334], R8 ;  /* 0x0000cd00ff050a19 */ /* 0x000fe40000011608 */
.L_x_2858:
[----:B------:R-:W-:Y:S05]  /*1afc0*/  BSYNC B0 ;  /* 0x0000000000007941 */ /* 0x000fea0003800000 */
.L_x_2856:
[----:B------:R-:W-:Y:S04]  /*1afd0*/  IMAD.IADD R4, R4, 0x1, -R245 ;  /* 0x0000000104047824 */ /* 0x000fe800078e0af5 */
[----:B------:R-:W-:Y:S05]  /*1afe0*/  IMAD R5, R5, c[0x0][0x32c], R4 ;  /* 0x0000cb0005057a24 */ /* 0x000fea00078e0204 */
[----:B------:R-:W-:Y:S02]  /*1aff0*/  IMNMX R2, R2, R5, !PT ;  /* 0x0000000502027217 */ /* 0x000fe40007800200 */
[----:B------:R-:W-:Y:S04]  /*1b000*/  IADD3 R5, R5, c[0x0][0x32c], RZ ;  /* 0x0000cb0005057a10 */ /* 0x000fe80007ffe0ff */
[----:B------:R-:W-:Y:S02]  /*1b010*/  IMNMX R3, R3, R5, PT ;  /* 0x0000000503037217 */ /* 0x000fe40003800200 */
.L_x_2855:
        /* <DEDUP_REMOVED lines=140> */
.L_x_2954:
[----:B---34-:R-:W-:Y:S01]  /*1b8e0*/  FMNMX.FTZ R4, R4, R2, !PT ;  /* 0x0000000204047209 */ /* 0x018fe20007810000 */
[----:B------:R-:W-:-:S05]  /*1b8f0*/  BRA.DIV ~URZ, `(.L_x_2860) ;  /* 0x000080a27f007947 */ /* 0x000fca000b800000 */
[----:B------:R-:W3:Y:S02]  /*1b900*/  SHFL.BFLY PT, R2, R4, 0x1, 0x1f ;  /* 0x0c201f0004027f89 */ /* 0x000ee400000e0000 */
[----:B---3--:R-:W-:Y:S02]  /*1b910*/  FMNMX.FTZ R5, R4, R2, !PT ;  /* 0x0000000204057209 */ /* 0x008fe40007810000 */
[----:B------:R-:W3:Y:S02]  /*1b920*/  SHFL.BFLY PT, R2, R8, 0x2, 0x1f ;  /* 0x0c401f0008027f89 */ /* 0x000ee400000e0000 */
[----:B---3--:R-:W-:Y:S05]  /*1b930*/  FMNMX.FTZ R4, R8, R2, !PT ;  /* 0x0000000208047209 */ /* 0x008fea0007810000 */
[----:B------:R3:W4:Y:S02]  /*1b940*/  SHFL.BFLY PT, R2, R4, 0x1, 0x1f ;  /* 0x0c201f0004027f89 */ /* 0x00072400000e0000 */
.L_x_2955:
        /* <DEDUP_REMOVED lines=400> */
.L_x_2843:
[----:B------:R-:W-:Y:S05]  /*1d250*/  BRA.DIV ~URZ, `(.L_x_2862) ;  /* 0x000068227f007947 */ /* 0x000fea000b800000 */
[----:B------:R1:W2:Y:S02]  /*1d260*/  SHFL.BFLY PT, R2, R215, 0x2, 0x1f ;  /* 0x0c401f00d7027f89 */ /* 0x0002a400000e0000 */
.L_x_2956:
[----:B--2---:R-:W-:Y:S01]  /*1d270*/  FADD.FTZ R6, R2, R215 ;  /* 0x000000d702067221 */ /* 0x004fe20000010000 */
[----:B------:R-:W-:Y:S05]  /*1d280*/  BRA.DIV ~URZ, `(.L_x_2863) ;  /* 0x000068527f007947 */ /* 0x000fea000b800000 */
[----:B------:R-:W2:Y:S04]  /*1d290*/  SHFL.BFLY PT, R2, R236, 0x2, 0x1f ;  /* 0x0c401f00ec027f89 */ /* 0x000ea800000e0000 */
[----:B------:R-:W3:Y:S01]  /*1d2a0*/  SHFL.BFLY PT, R3, R6, 0x1, 0x1f ;  /* 0x0c201f0006037f89 */ /* 0x000ee200000e0000 */
[----:B--2---:R-:W-:-:S02]  /*1d2b0*/  FADD.FTZ R4, R2, R236 ;  /* 0x000000ec02047221 */ /* 0x004fc40000010000 */
[----:B---3--:R-:W-:-:S03]  /*1d2c0*/  FADD.FTZ R6, R6, R3 ;  /* 0x0000000306067221 */ /* 0x008fc60000010000 */
[----:B------:R2:W3:Y:S04]  /*1d2d0*/  SHFL.BFLY PT, R2, R4, 0x1, 0x1f ;  /* 0x0c201f0004027f89 */ /* 0x0004e800000e0000 */
.L_x_2957:
        /* <DEDUP_REMOVED lines=85> */
.L_x_2748:
        /* <DEDUP_REMOVED lines=19> */
.L_x_2865:
[----:B--2---:R-:W-:Y:S05]  /*1d960*/  BSYNC B0 ;  /* 0x0000000000007941 */ /* 0x004fea0003800000 */
.L_x_2864:
        /* <DEDUP_REMOVED lines=100> */
.L_x_2868:
        /* <DEDUP_REMOVED lines=109> */
[----:B------:R-:W-:Y:S02]  /*1e680*/  LEA R9, P0, R2, c[0x0][0x380], 0x1 ;  /* 0x0000e00002097a11 */ /* 0x000fe400078008ff */
[----:B------:R-:W-:Y:S02]  /*1e690*/  IADD3 R6, R101, R71, RZ ;  /* 0x0000004765067210 */ /* 0x000fe40007ffe0ff */
[----:B------:R-:W-:-:S04]  /*1e6a0*/  IADD3 R3, R3, R5, RZ ;  /* 0x0000000503037210 */ /* 0x000fc80007ffe0ff */
[----:B------:R-:W-:Y:S01]  /*1e6b0*/  LEA.HI.X R8, R2, c[0x0][0x384], R3, 0x1, P0 ;  /* 0x0000e10002087a11 */ /* 0x000fe200000f0c03 */
[----:B------:R-:W-:Y:S05]  /*1e6c0*/  BRA.DIV ~URZ, `(.L_x_2870) ;  /* 0x000055027f007947 */ /* 0x000fea000b800000 */
[----:B--234-:R2:W3:Y:S02]  /*1e6d0*/  SHFL.IDX PT, R14, R8, RZ, 0x181f ;  /* 0x00181fff080e7589 */ /* 0x01c4e400000e0000 */
.L_x_2958:
[----:B------:R-:W-:Y:S05]  /*1e6e0*/  BRA.DIV ~URZ, `(.L_x_2871) ;  /* 0x000055527f007947 */ /* 0x000fea000b800000 */
[----:B------:R4:W2:Y:S02]  /*1e6f0*/  SHFL.IDX PT, R2, R9, RZ, 0x181f ;  /* 0x00181fff09027589 */ /* 0x0008a400000e0000 */
.L_x_2959:
        /* <DEDUP_REMOVED lines=11> */
.L_x_2873:
[----:B------:R-:W-:Y:S05]  /*1e7b0*/  BSYNC B0 ;  /* 0x0000000000007941 */ /* 0x000fea0003800000 */
.L_x_2872:
[----:B------:R-:W-:Y:S05]  /*1e7c0*/  BRA.DIV ~URZ, `(.L_x_2874) ;  /* 0x000054e27f007947 */ /* 0x000fea000b800000 */
[----:B---3--:R3:W4:Y:S04]  /*1e7d0*/  SHFL.IDX PT, R14, R8, 0x1, 0x181f ;  /* 0x00381f00080e7f89 */ /* 0x00872800000e0000 */
[----:B--2---:R3:W2:Y:S02]  /*1e7e0*/  SHFL.IDX PT, R2, R9, 0x1, 0x181f ;  /* 0x00381f0009027f89 */ /* 0x0046a400000e0000 */
.L_x_2960:
        /* <DEDUP_REMOVED lines=12> */
.L_x_2876:
[----:B------:R-:W-:Y:S05]  /*1e8b0*/  BSYNC B0 ;  /* 0x0000000000007941 */ /* 0x000fea0003800000 */
.L_x_2875:
[----:B------:R-:W-:Y:S05]  /*1e8c0*/  BRA.DIV ~URZ, `(.L_x_2877) ;  /* 0x000054b27f007947 */ /* 0x000fea000b800000 */
[----:B----4-:R4:W3:Y:S02]  /*1e8d0*/  SHFL.IDX PT, R14, R8, 0x2, 0x181f ;  /* 0x00581f00080e7f89 */ /* 0x0108e400000e0000 */
.L_x_2961:
[----:B------:R-:W-:Y:S05]  /*1e8e0*/  BRA.DIV ~URZ, `(.L_x_2878) ;  /* 0x000055027f007947 */ /* 0x000fea000b800000 */
[----:B--2---:R2:W4:Y:S02]  /*1e8f0*/  SHFL.IDX PT, R2, R9, 0x2, 0x181f ;  /* 0x00581f0009027f89 */ /* 0x00452400000e0000 */
.L_x_2962:
        /* <DEDUP_REMOVED lines=12> */
.L_x_2880:
[----:B------:R-:W-:Y:S05]  /*1e9c0*/  BSYNC B0 ;  /* 0x0000000000007941 */ /* 0x000fea0003800000 */
.L_x_2879:
[----:B------:R-:W-:Y:S05]  /*1e9d0*/  BRA.DIV ~URZ, `(.L_x_2881) ;  /* 0x000054827f007947 */ /* 0x000fea000b800000 */
[----:B---34-:R-:W3:Y:S04]  /*1e9e0*/  SHFL.IDX PT, R8, R8, 0x3, 0x181f ;  /* 0x00781f0008087f89 */ /* 0x018ee800000e0000 */
[----:B------:R4:W2:Y:S02]  /*1e9f0*/  SHFL.IDX PT, R5, R9, 0x3, 0x181f ;  /* 0x00781f0009057f89 */ /* 0x0008a400000e0000 */
.L_x_2963:
[----:B------:R-:W-:-:S04]  /*1ea00*/  IADD3 R2, R6, 0x60, RZ ;  /* 0x0000006006027810 */ /* 0x000fc80007ffe0ff */
[----:B------:R-:W-:-:S13]  /*1ea10*/  ISETP.GE.AND P0, PT, R2, R4, PT ;  /* 0x000000040200720c */ /* 0x000fda0003f06270 */
[----:B------:R-:W-:Y:S05]  /*1ea20*/  @P0 BRA `(.L_x_2882) ;  /* 0x00001ca000000947 */ /* 0x000fea0003800000 */
[----:B------:R-:W-:-:S13]  /*1ea30*/  ISETP.GE.AND P0, PT, R76, c[0x0][0x3c8], PT ;  /* 0x0000f2004c007a0c */ /* 0x000fda0003f06270 */
[----:B--2---:R-:W-:-:S04]  /*1ea40*/  @!P0 LEA R2, P1, R76, R5, 0x1 ;  /* 0x000000054c028211 */ /* 0x004fc800078208ff */
[----:B---3--:R-:W-:-:S05]  /*1ea50*/  @!P0 LEA.HI.X R3, R76, R8, R77, 0x1, P1 ;  /* 0x000000084c038211 */ /* 0x008fca00008f0c4d */
[----:B-1----:R1:W-:Y:S01]  /*1ea60*/  @!P0 ST.E.128 [R2.64], R44 ;  /* 0x0000002c02008985 */ /* 0x0023e2000c101d08 */
[----:B------:R-:W-:-:S13]  /*1ea70*/  ISETP.GE.AND P0, PT, R211, c[0x0][0x3c8], PT ;  /* 0x0000f200d3007a0c */ /* 0x000fda0003f06270 */
[----:B------:R-:W-:Y:S05]  /*1ea80*/  @P0 BRA `(.L_x_2882) ;  /* 0x00001c4000000947 */ /* 0x000fea0003800000 */
[----:B-1----:R-:W-:-:S04]  /*1ea90*/  LEA R2, P0, R211, R5, 0x1 ;  /* 0x00000005d3027211 */ /* 0x002fc800078008ff */
[----:B------:R-:W-:-:S05]  /*1eaa0*/  LEA.HI.X R3, R211, R8, R237, 0x1, P0 ;  /* 0x00000008d3037211 */ /* 0x000fca00000f0ced */
[----:B------:R1:W-:Y:S01]  /*1eab0*/  ST.E.128 [R2.64], R40 ;  /* 0x0000002802007985 */ /* 0x0003e2000c101d08 */
[----:B------:R-:W-:Y:S05]  /*1eac0*/  BRA `(.L_x_2882) ;  /* 0x00001c0000007947 */ /* 0x000fea0003800000 */
.L_x_2869:
        /* <DEDUP_REMOVED lines=34> */
.L_x_2964:
[----:B------:R-:W-:Y:S05]  /*1ecf0*/  BRA.DIV ~URZ, `(.L_x_2884) ;  /* 0x000052927f007947 */ /* 0x000fea000b800000 */
[----:B------:R3:W4:Y:S02]  /*1ed00*/  SHFL.IDX PT, R2, R16, RZ, 0x1c1f ;  /* 0x001c1fff10027589 */ /* 0x00072400000e0000 */
.L_x_2965:
        /* <DEDUP_REMOVED lines=105> */
[-C--:B--2---:R-:W-:Y:S02]  /*1f3a0*/  @!P1 LEA R8, P5, R19, R2.reuse, 0x2 ;  /* 0x0000000213089211 */ /* 0x084fe400078a10ff */
[----:B------:R-:W-:Y:S02]  /*1f3b0*/  @!P0 LEA R2, P3, R5, R2, 0x2 ;  /* 0x0000000205028211 */ /* 0x000fe400078610ff */
[-C--:B------:R-:W-:Y:S02]  /*1f3c0*/  @!P1 LEA.HI.X R9, R19, R4.reuse, R20, 0x2, P5 ;  /* 0x0000000413099211 */ /* 0x080fe400028f1414 */
[----:B------:R-:W-:-:S03]  /*1f3d0*/  @!P0 LEA.HI.X R3, R5, R4, R18, 0x2, P3 ;  /* 0x0000000405038211 */ /* 0x000fc600018f1412 */
[----:B------:R4:W-:Y:S04]  /*1f3e0*/  @!P1 ST.E.64 [R8.64], R48 ;  /* 0x0000003008009985 */ /* 0x0009e8000c101b08 */
[----:B------:R4:W-:Y:S02]  /*1f3f0*/  @!P0 ST.E.64 [R2.64], R26 ;  /* 0x0000001a02008985 */ /* 0x0009e4000c101b08 */
.L_x_2886:
[----:B------:R-:W-:Y:S05]  /*1f400*/  BSYNC B0 ;  /* 0x0000000000007941 */ /* 0x000fea0003800000 */
.L_x_2885:
[----:B------:R-:W-:Y:S05]  /*1f410*/  BRA.DIV ~URZ, `(.L_x_2887) ;  /* 0x00004be27f007947 */ /* 0x000fea000b800000 */
[----:B--2---:R2:W1:Y:S04]  /*1f420*/  SHFL.IDX PT, R4, R6, 0x1, 0x1c1f ;  /* 0x003c1f0006047f89 */ /* 0x00446800000e0000 */
[----:B----4-:R2:W4:Y:S02]  /*1f430*/  SHFL.IDX PT, R2, R16, 0x1, 0x1c1f ;  /* 0x003c1f0010027f89 */ /* 0x01052400000e0000 */
.L_x_2966:
        /* <DEDUP_REMOVED lines=16> */
[----:B------:R-:W-:Y:S01]  /*1f540*/  IADD3 R5, R245, 0x18, RZ ;  /* 0x00000018f5057810 */ /* 0x000fe20007ffe0ff */
[----:B------:R1:W-:Y:S01]  /*1f550*/  @!P2 ST.E.64 [R14.64], R88 ;  /* 0x000000580e00a985 */ /* 0x0003e2000c101b08 */
[C---:B------:R-:W-:Y:S02]  /*1f560*/  @!P0 LEA R8, P6, R6.reuse, R2, 0x2 ;  /* 0x0000000206088211 */ /* 0x040fe400078c10ff */
[----:B------:R-:W-:Y:S01]  /*1f570*/  SHF.R.S32.HI R18, RZ, 0x1f, R18 ;  /* 0x0000001fff127819 */ /* 0x000fe20000011412 */
[----:B------:R2:W-:Y:S01]  /*1f580*/  @!P1 ST.E.64 [R10.64], R68 ;  /* 0x000000440a009985 */ /* 0x0005e2000c101b08 */
[----:B------:R-:W-:Y:S02]  /*1f590*/  ISETP.GE.AND P5, PT, R5, c[0x0][0x3c8], PT ;  /* 0x0000f20005007a0c */ /* 0x000fe40003fa6270 */
[----:B------:R-:W-:Y:S02]  /*1f5a0*/  @!P0 LEA.HI.X R9, R6, R4, R18, 0x2, P6 ;  /* 0x0000000406098211 */ /* 0x000fe400030f1412 */
[----:B---3--:R-:W-:-:S02]  /*1f5b0*/  IADD3 R16, R245, 0x28, RZ ;  /* 0x00000028f5107810 */ /* 0x008fc40007ffe0ff */
        /* <DEDUP_REMOVED lines=95> */
.L_x_2867:
        /* <DEDUP_REMOVED lines=20> */
.L_x_2888:
        /* <DEDUP_REMOVED lines=59> */
.L_x_2890:
[----:B------:R-:W-:Y:S05]  /*200a0*/  BSYNC B0 ;  /* 0x0000000000007941 */ /* 0x000fea0003800000 */
.L_x_2889:
        /* <DEDUP_REMOVED lines=27> */
[----:B------:R-:W-:Y:S01]  /*20260*/  IMAD R4, R4, c[0x0][0x3d8], RZ ;  /* 0x0000f60004047a24 */ /* 0x000fe200078e02ff */
[----:B------:R-:W-:-:S03]  /*20270*/  IADD3 R8, R101, R10, RZ ;  /* 0x0000000a65087210 */ /* 0x000fc60007ffe0ff */
[----:B------:R-:W-:-:S04]  /*20280*/  IMAD.WIDE.U32 R2, R6, c[0x0][0x3d8], R2 ;  /* 0x0000f60006027a25 */ /* 0x000fc800078e0002 */
[----:B------:R-:W-:Y:S01]  /*20290*/  IMAD R6, R6, c[0x0][0x3dc], R4 ;  /* 0x0000f70006067a24 */ /* 0x000fe200078e0204 */
[----:B------:R-:W-:-:S04]  /*202a0*/  LEA R9, P0, R2, c[0x0][0x380], 0x1 ;  /* 0x0000e00002097a11 */ /* 0x000fc800078008ff */
[----:B------:R-:W-:-:S04]  /*202b0*/  IADD3 R6, R3, R6, RZ ;  /* 0x0000000603067210 */ /* 0x000fc80007ffe0ff */
[----:B------:R-:W-:Y:S01]  /*202c0*/  LEA.HI.X R6, R2, c[0x0][0x384], R6, 0x1, P0 ;  /* 0x0000e10002067a11 */ /* 0x000fe200000f0c06 */
[----:B------:R-:W-:Y:S05]  /*202d0*/  BRA.DIV ~URZ, `(.L_x_2891) ;  /* 0x00003df27f007947 */ /* 0x000fea000b800000 */
[----:B------:R1:W2:Y:S02]  /*202e0*/  SHFL.IDX PT, R14, R6, RZ, 0x181f ;  /* 0x00181fff060e7589 */ /* 0x0002a400000e0000 */
.L_x_2967:
[----:B------:R-:W-:Y:S05]  /*202f0*/  BRA.DIV ~URZ, `(.L_x_2892) ;  /* 0x00003e427f007947 */ /* 0x000fea000b800000 */
[----:B------:R3:W4:Y:S02]  /*20300*/  SHFL.IDX PT, R2, R9, RZ, 0x181f ;  /* 0x00181fff09027589 */ /* 0x00072400000e0000 */
.L_x_2968:
        /* <DEDUP_REMOVED lines=12> */
.L_x_2894:
[----:B------:R-:W-:Y:S05]  /*203d0*/  BSYNC B0 ;  /* 0x0000000000007941 */ /* 0x000fea0003800000 */
.L_x_2893:
[----:B------:R-:W-:Y:S05]  /*203e0*/  BRA.DIV ~URZ, `(.L_x_2895) ;  /* 0x00003dc27f007947 */ /* 0x000fea000b800000 */
[----:B--2---:R2:W1:Y:S04]  /*203f0*/  SHFL.IDX PT, R14, R6, 0x1, 0x181f ;  /* 0x00381f00060e7f89 */ /* 0x00446800000e0000 */
[----:B----4-:R2:W4:Y:S02]  /*20400*/  SHFL.IDX PT, R2, R9, 0x1, 0x181f ;  /* 0x00381f0009027f89 */ /* 0x01052400000e0000 */
.L_x_2969:
        /* <DEDUP_REMOVED lines=12> */
.L_x_2897:
[----:B------:R-:W-:Y:S05]  /*204d0*/  BSYNC B0 ;  /* 0x0000000000007941 */ /* 0x000fea0003800000 */
.L_x_2896:
[----:B------:R-:W-:Y:S05]  /*204e0*/  BRA.DIV ~URZ, `(.L_x_2898) ;  /* 0x00003d927f007947 */ /* 0x000fea000b800000 */
[----:B-1----:R1:W2:Y:S02]  /*204f0*/  SHFL.IDX PT, R14, R6, 0x2, 0x181f ;  /* 0x00581f00060e7f89 */ /* 0x0022a400000e0000 */
.L_x_2970:
[----:B------:R-:W-:Y:S05]  /*20500*/  BRA.DIV ~URZ, `(.L_x_2899) ;  /* 0x00003de27f007947 */ /* 0x000fea000b800000 */
[----:B----4-:R4:W1:Y:S02]  /*20510*/  SHFL.IDX PT, R2, R9, 0x2, 0x181f ;  /* 0x00581f0009027f89 */ /* 0x01086400000e0000 */
.L_x_2971:
        /* <DEDUP_REMOVED lines=12> */
.L_x_2901:
[----:B------:R-:W-:Y:S05]  /*205e0*/  BSYNC B0 ;  /* 0x0000000000007941 */ /* 0x000fea0003800000 */
.L_x_2900:
[----:B------:R-:W-:Y:S05]  /*205f0*/  BRA.DIV ~URZ, `(.L_x_2902) ;  /* 0x00003d627f007947 */ /* 0x000fea000b800000 */
[----:B-12---:R-:W1:Y:S04]  /*20600*/  SHFL.IDX PT, R6, R6, 0x3, 0x181f ;  /* 0x00781f0006067f89 */ /* 0x006e6800000e0000 */
[----:B------:R2:W3:Y:S02]  /*20610*/  SHFL.IDX PT, R2, R9, 0x3, 0x181f ;  /* 0x00781f0009027f89 */ /* 0x0004e400000e0000 */
.L_x_2972:
[----:B------:R-:W-:-:S04]  /*20620*/  IADD3 R8, R8, 0x60, RZ ;  /* 0x0000006008087810 */ /* 0x000fc80007ffe0ff */
[----:B------:R-:W-:-:S13]  /*20630*/  ISETP.GE.AND P0, PT, R8, R4, PT ;  /* 0x000000040800720c */ /* 0x000fda0003f06270 */
[----:B------:R-:W-:Y:S05]  /*20640*/  @P0 BRA `(.L_x_2882) ;  /* 0x0000008000000947 */ /* 0x000fea0003800000 */
[----:B------:R-:W-:Y:S02]  /*20650*/  ISETP.GE.AND P1, PT, R76, c[0x0][0x3c8], PT ;  /* 0x0000f2004c007a0c */ /* 0x000fe40003f26270 */
[----:B------:R-:W-:-:S11]  /*20660*/  ISETP.GE.AND P0, PT, R211, c[0x0][0x3c8], PT ;  /* 0x0000f200d3007a0c */ /* 0x000fd60003f06270 */
[CC--:B---3--:R-:W-:Y:S02]  /*20670*/  @!P1 LEA R4, P3, R76.reuse, R2.reuse, 0x1 ;  /* 0x000000024c049211 */ /* 0x0c8fe400078608ff */
[C---:B------:R-:W-:Y:S02]  /*20680*/  @!P0 LEA R2, P2, R211.reuse, R2, 0x1 ;  /* 0x00000002d3028211 */ /* 0x040fe400078408ff */
[-C--:B-1----:R-:W-:Y:S02]  /*20690*/  @!P1 LEA.HI.X R5, R76, R6.reuse, R77, 0x1, P3 ;  /* 0x000000064c059211 */ /* 0x082fe400018f0c4d */
[----:B------:R-:W-:-:S03]  /*206a0*/  @!P0 LEA.HI.X R3, R211, R6, R237, 0x1, P2 ;  /* 0x00000006d3038211 */ /* 0x000fc600010f0ced */
[----:B------:R1:W-:Y:S04]  /*206b0*/  @!P1 ST.E.128 [R4.64], RZ ;  /* 0x000000ff04009985 */ /* 0x0003e8000c101d08 */
[----:B------:R1:W-:Y:S02]  /*206c0*/  @!P0 ST.E.128 [R2.64], RZ ;  /* 0x000000ff02008985 */ /* 0x0003e4000c101d08 */
.L_x_2882:
[----:B------:R-:W-:Y:S05]  /*206d0*/  BSYNC B1 ;  /* 0x0000000000017941 */ /* 0x000fea0003800000 */
.L_x_2866:
        /* <DEDUP_REMOVED lines=15> */
.L_x_2973:
[----:B------:R-:W-:Y:S05]  /*207d0*/  BRA.DIV ~URZ, `(.L_x_2905) ;  /* 0x00003cc27f007947 */ /* 0x000fea000b800000 */
[----:B------:R3:W4:Y:S02]  /*207e0*/  SHFL.IDX PT, R9, R70, 0x1, 0x1f ;  /* 0x00201f0046097f89 */ /* 0x00072400000e0000 */
.L_x_2974:
        /* <DEDUP_REMOVED lines=19> */
.L_x_2975:
        /* <DEDUP_REMOVED lines=16> */
.L_x_2976:
[----:B---3--:R-:W-:Y:S01]  /*20a20*/  IMAD R2, R2, c[0x0][0x538], RZ ;  /* 0x00014e0002027a24 */ /* 0x008fe200078e02ff */
[----:B------:R-:W-:Y:S04]  /*20a30*/  BSSY B1, `(.L_x_2908) ;  /* 0x00000cf000017945 */ /* 0x000fe80003800000 */
[----:B----4-:R-:W-:-:S04]  /*20a40*/  IADD3 R9, R2, R9, RZ ;  /* 0x0000000902097210 */ /* 0x010fc80007ffe0ff */
[----:B--2---:R-:W-:-:S13]  /*20a50*/  ISETP.GT.AND P0, PT, R9, R10, PT ;  /* 0x0000000a0900720c */ /* 0x004fda0003f04270 */
[----:B------:R-:W-:Y:S05]  /*20a60*/  @P0 BRA `(.L_x_2909) ;  /* 0x0000026000000947 */ /* 0x000fea0003800000 */
.L_x_2913:
        /* <DEDUP_REMOVED lines=18> */
.L_x_2977:
        /* <DEDUP_REMOVED lines=16> */
.L_x_2978:
[----:B--2---:R-:W-:-:S05]  /*20c90*/  IMAD R2, R2, c[0x0][0x538], RZ ;  /* 0x00014e0002027a24 */ /* 0x004fca00078e02ff */
[----:B------:R-:W-:-:S04]  /*20ca0*/  IADD3 R9, R2, R9, RZ ;  /* 0x0000000902097210 */ /* 0x000fc80007ffe0ff */
[----:B------:R-:W-:-:S13]  /*20cb0*/  ISETP.GT.AND P0, PT, R9, R10, PT ;  /* 0x0000000a0900720c */ /* 0x000fda0003f04270 */
[----:B-1----:R-:W-:Y:S05]  /*20cc0*/  @!P0 BRA `(.L_x_2913) ;  /* 0xfffffda000008947 */ /* 0x002fea000383ffff */
.L_x_2909:
[----:B------:R-:W-:-:S05]  /*20cd0*/  IADD3 R14, -R2, R9, RZ ;  /* 0x00000009020e7210 */ /* 0x000fca0007ffe1ff */
[----:B------:R-:W-:-:S05]  /*20ce0*/  IMAD R2, R4, c[0x0][0x538], R14 ;  /* 0x00014e0004027a24 */ /* 0x000fca00078e020e */
[----:B------:R-:W-:Y:S01]  /*20cf0*/  ISETP.GT.AND P0, PT, R2, R10, PT ;  /* 0x0000000a0200720c */ /* 0x000fe20003f04270 */
[----:B------:R-:W-:-:S12]  /*20d00*/  BRA.DIV ~URZ, `(.L_x_2914) ;  /* 0x00003be27f007947 */ /* 0x000fd8000b800000 */
[----:B------:R-:W-:-:S03]  /*20d10*/  VOTE.ANY R15, PT, !P0 ;  /* 0x00000000000f7806 */ /* 0x000fc600040e0100 */
.L_x_2979:
[----:B------:R-:W2:Y:S01]  /*20d20*/  LDL.LU R2, [R1+0x24] ;  /* 0x0000240001027983 */ /* 0x000ea20000300800 */
[----:B------:R-:W2:Y:S02]  /*20d30*/  POPC R9, R15 ;  /* 0x0000000f00097309 */ /* 0x000ea40000000000 */
[----:B--2---:R-:W-:-:S05]  /*20d40*/  IADD3 R2, R9, R2, RZ ;  /* 0x0000000209027210 */ /* 0x004fca0007ffe0ff */
[----:B------:R2:W-:Y:S01]  /*20d50*/  STL [R1+0x24], R2 ;  /* 0x0000240201007387 */ /* 0x0005e20000100800 */
[----:B------:R-:W-:Y:S05]  /*20d60*/  BRA.DIV ~URZ, `(.L_x_2915) ;  /* 0x00003bc27f007947 */ /* 0x000fea000b800000 */
[----:B------:R3:W4:Y:S04]  /*20d70*/  SHFL.IDX PT, R11, R6, R9, 0x1f ;  /* 0x00001f09060b7589 */ /* 0x00072800000e0000 */
[----:B------:R3:W1:Y:S02]  /*20d80*/  SHFL.IDX PT, R6, R8, R9, 0x1f ;  /* 0x00001f0908067589 */ /* 0x00066400000e0000 */
.L_x_2980:
[----:B------:R-:W-:Y:S01]  /*20d90*/  ISETP.NE.AND P0, PT, R15, RZ, PT ;  /* 0x000000ff0f00720c */ /* 0x000fe20003f05270 */
[----:B------:R-:W-:-:S12]  /*20da0*/  BSSY B0, `(.L_x_2916) ;  /* 0x0000005000007945 */ /* 0x000fd80003800000 */
[----:B------:R-:W-:Y:S05]  /*20db0*/  @!P0 BRA `(.L_x_2917) ;  /* 0x0000003000008947 */ /* 0x000fea0003800000 */
[----:B---3--:R-:W-:Y:S01]  /*20dc0*/  IADD3 R9, R9, -0x1, RZ ;  /* 0xffffffff09097810 */ /* 0x008fe20007ffe0ff */
[----:B------:R-:W-:Y:S05]  /*20dd0*/  BRA.DIV ~URZ, `(.L_x_2918) ;  /* 0x00003c227f007947 */ /* 0x000fea000b800000 */
[----:B------:R3:W2:Y:S02]  /*20de0*/  SHFL.IDX PT, R16, R4, R9, 0x1f ;  /* 0x00001f0904107589 */ /* 0x0006a400000e0000 */
.L_x_2917:
[----:B------:R-:W-:Y:S05]  /*20df0*/  BSYNC B0 ;  /* 0x0000000000007941 */ /* 0x000fea0003800000 */
.L_x_2916:
[----:B--2---:R-:W-:Y:S01]  /*20e00*/  IMAD R2, R16, c[0x0][0x538], R14 ;  /* 0x00014e0010027a24 */ /* 0x004fe200078e020e */
        /* <DEDUP_REMOVED lines=10> */
[----:B------:R1:W2:Y:S02]  /*20eb0*/  F2I.FTZ.U32.TRUNC.NTZ R5, R2 ;  /* 0x0000000200057305 */ /* 0x0002a4000021f000 */
[----:B-1----:R-:W-:Y:S01]  /*20ec0*/  IABS R2, R6 ;  /* 0x0000000600027213 */ /* 0x002fe20000000000 */
[----:B--23--:R-:W-:-:S04]  /*20ed0*/  IMAD.MOV R4, RZ, RZ, -R5 ;  /* 0x000000ffff047224 */ /* 0x00cfc800078e0a05 */
[----:B------:R-:W-:Y:S01]  /*20ee0*/  IMAD.MOV.U32 R8, RZ, RZ, R2 ;  /* 0x000000ffff087224 */ /* 0x000fe200078e0002 */
[----:B------:R-:W-:Y:S01]  /*20ef0*/  IABS R2, R10 ;  /* 0x0000000a00027213 */ /* 0x000fe20000000000 */
[----:B------:R-:W-:Y:S02]  /*20f00*/  IMAD R9, R4, R3, RZ ;  /* 0x0000000304097224 */ /* 0x000fe400078e02ff */
[----:B------:R-:W-:Y:S01]  /*20f10*/  IMAD.MOV.U32 R4, RZ, RZ, RZ ;  /* 0x000000ffff047224 */ /* 0x000fe200078e00ff */
[----:B------:R-:W1:Y:S03]  /*20f20*/  I2F.RP R15, R8 ;  /* 0x00000008000f7306 */ /* 0x000e660000209400 */
        /* <DEDUP_REMOVED lines=16> */
[----:B------:R-:W-:Y:S01]  /*21030*/  @P2 IADD3 R2, R2, 0x1, RZ ;  /* 0x0000000102022810 */ /* 0x000fe20007ffe0ff */
[----:B-1----:R-:W-:-:S05]  /*21040*/  IMAD.MOV R3, RZ, RZ, -R5 ;  /* 0x000000ffff037224 */ /* 0x002fca00078e0a05 */
[----:B------:R-:W-:Y:S01]  /*21050*/  @!P1 IMAD.MOV R2, RZ, RZ, -R2 ;  /* 0x000000ffff029224 */ /* 0x000fe200078e0a02 */
[----:B------:R-:W-:Y:S02]  /*21060*/  MOV R4, R3 ;  /* 0x0000000300047202 */ /* 0x000fe40000000f00 */
[----:B------:R-:W-:Y:S02]  /*21070*/  @!P0 LOP3.LUT R2, RZ, R11, RZ, 0x33, !PT ;  /* 0x0000000bff028212 */ /* 0x000fe400078e33ff */
[----:B------:R-:W-:Y:S01]  /*21080*/  IABS R3, R6 ;  /* 0x0000000600037213 */ /* 0x000fe20000000000 */
[----:B------:R-:W-:Y:S01]  /*21090*/  IMAD R9, R4, R8, RZ ;  /* 0x0000000804097224 */ /* 0x000fe200078e02ff */
[----:B------:R-:W-:Y:S01]  /*210a0*/  IABS R15, R2 ;  /* 0x00000002000f7213 */ /* 0x000fe20000000000 */
[----:B------:R-:W-:Y:S02]  /*210b0*/  IMAD.MOV.U32 R4, RZ, RZ, RZ ;  /* 0x000000ffff047224 */ /* 0x000fe400078e00ff */
[----:B------:R-:W-:-:S02]  /*210c0*/  IMAD.MOV R14, RZ, RZ, -R3 ;  /* 0x000000ffff0e7224 */ /* 0x000fc400078e0a03 */
        /* <DEDUP_REMOVED lines=23> */
.L_x_2920:
        /* <DEDUP_REMOVED lines=68> */
.L_x_2921:
[----:B------:R-:W-:Y:S05]  /*21680*/  BSYNC B0 ;  /* 0x0000000000007941 */ /* 0x000fea0003800000 */
.L_x_2919:
[----:B------:R-:W-:-:S04]  /*21690*/  LOP3.LUT R3, RZ, R3, RZ, 0x33, !PT ;  /* 0x00000003ff037212 */ /* 0x000fc800078e33ff */
[----:B-1----:R-:W-:-:S05]  /*216a0*/  IADD3 R2, R3, R11, RZ ;  /* 0x0000000b03027210 */ /* 0x002fca0007ffe0ff */
[----:B------:R1:W-:Y:S01]  /*216b0*/  STL [R1+0x1c], R2 ;  /* 0x00001c0201007387 */ /* 0x0003e20000100800 */
[----:B------:R-:W-:Y:S05]  /*216c0*/  BRA `(.L_x_2922) ;  /* 0x0000005000007947 */ /* 0x000fea0003800000 */
.L_x_2910:
[----:B------:R-:W-:Y:S01]  /*216d0*/  MOV R2, c[0x0][0x53c] ;  /* 0x00014f0000027a02 */ /* 0x000fe20000000f00 */
[----:B------:R2:W-:Y:S04]  /*216e0*/  STL [R1+0x18], R10 ;  /* 0x0000180a01007387 */ /* 0x0005e80000100800 */
[----:B------:R2:W-:Y:S04]  /*216f0*/  STL [R1+0x1c], RZ ;  /* 0x00001cff01007387 */ /* 0x0005e80000100800 */
[----:B------:R2:W-:Y:S04]  /*21700*/  STL [R1+0x20], RZ ;  /* 0x000020ff01007387 */ /* 0x0005e80000100800 */
[----:B------:R2:W-:Y:S02]  /*21710*/  STL [R1+0x24], R2 ;  /* 0x0000240201007387 */ /* 0x0005e40000100800 */
.L_x_2922:
[----:B------:R-:W-:Y:S05]  /*21720*/  BSYNC B1 ;  /* 0x0000000000017941 */ /* 0x000fea0003800000 */
.L_x_2908:
        /* <DEDUP_REMOVED lines=9> */
.L_x_2903:
[----:B-1----:R-:W3:Y:S02]  /*217c0*/  LDL R2, [R1+0x24] ;  /* 0x0000240001027983 */ /* 0x002ee40000100800 */
[----:B---3--:R-:W-:-:S13]  /*217d0*/  ISETP.GE.AND P0, PT, R2, c[0x0][0x53c], PT ;  /* 0x00014f0002007a0c */ /* 0x008fda0003f06270 */
[----:B--2---:R-:W-:Y:S01]  /*217e0*/  @P0 CALL.REL.NOINC `(.L_x_2923) ;  /* 0x0000001000000944 */ /* 0x004fe20003c00000 */
[----:B------:R-:W-:Y:S05]  /*217f0*/  BRA `(.L_x_2924) ;  /* 0xfffe053000007947 */ /* 0x000fea000383ffff */
.L_x_2923:
[----:B------:R-:W-:Y:S05]  /*21800*/  EXIT ;  /* 0x000000000000794d */ /* 0x000fea0003800000 */
.L_x_2677:
[----:B------:R-:W-:Y:S02]  /*21810*/  MOV R3, 0x1 ;  /* 0x0000000100037802 */ /* 0x000fe40000000f00 */
[----:B------:R-:W-:Y:S02]  /*21820*/  MOV R4, 0x21840 ;  /* 0x0002184000047802 */ /* 0x000fe40000000f00 */
[----:B------:R-:W-:Y:S05]  /*21830*/  CALL.REL.NOINC `($__internal_44_$__cuda_sm70_shflsync_up_p) ;  /* 0x000032f000007944 */ /* 0x000fea0003c00000 */
[----:B------:R-:W-:Y:S01]  /*21840*/  MOV R0, R3 ;  /* 0x0000000300007202 */ /* 0x000fe20000000f00 */
[----:B------:R-:W-:Y:S05]  /*21850*/  BRA `(.L_x_2925) ;  /* 0xfffdec0000007947 */ /* 0x000fea000383ffff */
.L_x_2678:
[----:B------:R-:W-:Y:S02]  /*21860*/  MOV R3, 0x2 ;  /* 0x0000000200037802 */ /* 0x000fe40000000f00 */
[----:B------:R-:W-:Y:S02]  /*21870*/  MOV R4, 0x21890 ;  /* 0x0002189000047802 */ /* 0x000fe40000000f00 */
[----:B------:R-:W-:Y:S05]  /*21880*/  CALL.REL.NOINC `($__internal_44_$__cuda_sm70_shflsync_up_p) ;  /* 0x000032a000007944 */ /* 0x000fea0003c00000 */
[----:B------:R-:W-:Y:S02]  /*21890*/  SEL R0, R3, RZ, P4 ;  /* 0x000000ff03007207 */ /* 0x000fe40002000000 */
[----:B------:R-:W-:Y:S02]  /*218a0*/  MOV R3, 0x4 ;  /* 0x0000000400037802 */ /* 0x000fe40000000f00 */
[----:B------:R-:W-:Y:S01]  /*218b0*/  MOV R4, 0x218f0 ;  /* 0x000218f000047802 */ /* 0x000fe20000000f00 */
[----:B------:R-:W-:-:S04]  /*218c0*/  IMAD.IADD R0, R2, 0x1, R0 ;  /* 0x0000000102007824 */ /* 0x000fc800078e0200 */
[----:B------:R-:W-:Y:S02]  /*218d0*/  IMAD.MOV.U32 R2, RZ, RZ, R0 ;  /* 0x000000ffff027224 */ /* 0x000fe400078e0000 */
[----:B------:R-:W-:Y:S05]  /*218e0*/  CALL.REL.NOINC `($__internal_44_$__cuda_sm70_shflsync_up_p) ;  /* 0x0000324000007944 */ /* 0x000fea0003c00000 */
[----:B------:R-:W-:Y:S02]  /*218f0*/  SEL R3, R3, RZ, P3 ;  /* 0x000000ff03037207 */ /* 0x000fe40001800000 */
[----:B------:R-:W-:-:S03]  /*21900*/  MOV R4, 0x21950 ;  /* 0x0002195000047802 */ /* 0x000fc60000000f00 */
[----:B------:R-:W-:Y:S01]  /*21910*/  IMAD.IADD R0, R0, 0x1, R3 ;  /* 0x0000000100007824 */ /* 0x000fe200078e0203 */
[----:B------:R-:W-:-:S03]  /*21920*/  MOV R3, 0x8 ;  /* 0x0000000800037802 */ /* 0x000fc60000000f00 */
        /* <DEDUP_REMOVED lines=8> */
[----:B------:R-:W-:Y:S01]  /*219b0*/  SEL R3, R3, RZ, P1 ;  /* 0x000000ff03037207 */ /* 0x000fe20000800000 */
[----:B------:R-:W-:Y:S01]  /*219c0*/  IMAD.MOV.U32 R2, RZ, RZ, 0x1f ;  /* 0x0000001fff027424 */ /* 0x000fe200078e00ff */
[----:B------:R-:W-:-:S03]  /*219d0*/  MOV R216, 0x1f ;  /* 0x0000001f00d87802 */ /* 0x000fc60000000f00 */
[----:B------:R-:W-:Y:S01]  /*219e0*/  IMAD.IADD R4, R0, 0x1, R3 ;  /* 0x0000000100047824 */ /* 0x000fe200078e0203 */
[----:B------:R-:W-:-:S03]  /*219f0*/  MOV R3, 0x21a20 ;  /* 0x00021a2000037802 */ /* 0x000fc60000000f00 */
[----:B------:R-:W-:Y:S02]  /*21a00*/  IMAD.MOV.U32 R5, RZ, RZ, R4 ;  /* 0x000000ffff057224 */ /* 0x000fe400078e0004 */
[----:B------:R-:W-:Y:S05]  /*21a10*/  CALL.REL.NOINC `($__internal_43_$__cuda_sm70_shflsync_idx_p) ;  /* 0x000030b000007944 */ /* 0x000fea0003c00000 */
[----:B------:R-:W-:Y:S01]  /*21a20*/  MOV R0, R5 ;  /* 0x0000000500007202 */ /* 0x000fe20000000f00 */
[----:B------:R-:W-:Y:S05]  /*21a30*/  BRA `(.L_x_2926) ;  /* 0xfffdeb2000007947 */ /* 0x000fea000383ffff */
.L_x_2680:
[----:B------:R-:W-:Y:S02]  /*21a40*/  SEL R2, RZ, 0x1, P0 ;  /* 0x00000001ff027807 */ /* 0x000fe40000000000 */
[----:B------:R-:W-:Y:S02]  /*21a50*/  MOV R3, 0x21a70 ;  /* 0x00021a7000037802 */ /* 0x000fe40000000f00 */
[----:B------:R-:W-:Y:S05]  /*21a60*/  CALL.REL.NOINC `($__internal_45_$__cuda_sm70_votesync_ballot) ;  /* 0x0000312000007944 */ /* 0x000fea0003c00000 */
[----:B------:R-:W-:Y:S05]  /*21a70*/  BRA `(.L_x_2927) ;  /* 0xfffdeb7000007947 */ /* 0x000fea000383ffff */
.L_x_2681:
[----:B------:R-:W-:Y:S01]  /*21a80*/  IMAD.MOV.U32 R5, RZ, RZ, R9 ;  /* 0x000000ffff057224 */ /* 0x000fe200078e0009 */
[----:B-1----:R-:W-:Y:S01]  /*21a90*/  MOV R2, R0 ;  /* 0x0000000000027202 */ /* 0x002fe20000000f00 */
[----:B------:R-:W-:Y:S01]  /*21aa0*/  IMAD.MOV.U32 R216, RZ, RZ, 0x1f ;  /* 0x0000001fffd87424 */ /* 0x000fe200078e00ff */
[----:B------:R-:W-:Y:S02]  /*21ab0*/  MOV R3, 0x21ad0 ;  /* 0x00021ad000037802 */ /* 0x000fe40000000f00 */
[----:B------:R-:W-:Y:S05]  /*21ac0*/  CALL.REL.NOINC `($__internal_43_$__cuda_sm70_shflsync_idx_p) ;  /* 0x0000300000007944 */ /* 0x000fea0003c00000 */
[----:B------:R-:W-:Y:S01]  /*21ad0*/  IMAD.MOV.U32 R12, RZ, RZ, R5 ;  /* 0x000000ffff0c7224 */ /* 0x000fe200078e0005 */
[----:B------:R-:W-:Y:S01]  /*21ae0*/  MOV R5, R8 ;  /* 0x0000000800057202 */ /* 0x000fe20000000f00 */
[----:B------:R-:W-:Y:S01]  /*21af0*/  IMAD.MOV.U32 R6, RZ, RZ, RZ ;  /* 0x000000ffff067224 */ /* 0x000fe200078e00ff */
[----:B------:R-:W-:Y:S01]  /*21b00*/  MOV R2, R0 ;  /* 0x0000000000027202 */ /* 0x000fe20000000f00 */
[----:B------:R-:W-:Y:S01]  /*21b10*/  IMAD.MOV.U32 R216, RZ, RZ, 0x1f ;  /* 0x0000001fffd87424 */ /* 0x000fe200078e00ff */
[----:B------:R-:W-:-:S02]  /*21b20*/  MOV R3, 0x21b40 ;  /* 0x00021b4000037802 */ /* 0x000fc40000000f00 */
[----:B------:R-:W-:Y:S05]  /*21b30*/  CALL.REL.NOINC `($__internal_43_$__cuda_sm70_shflsync_idx_p) ;  /* 0x00002f9000007944 */ /* 0x000fea0003c00000 */
[----:B------:R-:W-:Y:S01]  /*21b40*/  MOV R9, R5 ;  /* 0x0000000500097202 */ /* 0x000fe20000000f00 */
[----:B------:R-:W-:Y:S05]  /*21b50*/  BRA `(.L_x_2928) ;  /* 0xfffdeb0000007947 */ /* 0x000fea000383ffff */
.L_x_2684:
[----:B------:R-:W-:Y:S01]  /*21b60*/  IMAD.MOV.U32 R5, RZ, RZ, R4 ;  /* 0x000000ffff057224 */ /* 0x000fe200078e0004 */
[----:B-1----:R-:W-:Y:S01]  /*21b70*/  MOV R2, R0 ;  /* 0x0000000000027202 */ /* 0x002fe20000000f00 */
[----:B------:R-:W-:Y:S01]  /*21b80*/  IMAD.MOV.U32 R216, RZ, RZ, 0x1f ;  /* 0x0000001fffd87424 */ /* 0x000fe200078e00ff */
[----:B------:R-:W-:-:S02]  /*21b90*/  MOV R3, 0x21bb0 ;  /* 0x00021bb000037802 */ /* 0x000fc40000000f00 */
[----:B---34-:R-:W-:Y:S05]  /*21ba0*/  CALL.REL.NOINC `($__internal_43_$__cuda_sm70_shflsync_idx_p) ;  /* 0x00002f2000007944 */ /* 0x018fea0003c00000 */
[----:B------:R-:W-:Y:S01]  /*21bb0*/  MOV R6, R5 ;  /* 0x0000000500067202 */ /* 0x000fe20000000f00 */
[----:B------:R-:W-:Y:S05]  /*21bc0*/  BRA `(.L_x_2683) ;  /* 0xfffdeaf000007947 */ /* 0x000fea000383ffff */
.L_x_2787:
[----:B------:R-:W-:Y:S01]  /*21bd0*/  IMAD.MOV.U32 R5, RZ, RZ, R4 ;  /* 0x000000ffff057224 */ /* 0x000fe200078e0004 */
[----:B------:R-:W-:Y:S01]  /*21be0*/  MOV R2, RZ ;  /* 0x000000ff00027202 */ /* 0x000fe20000000f00 */
[----:B------:R-:W-:Y:S01]  /*21bf0*/  IMAD.MOV.U32 R216, RZ, RZ, 0x181f ;  /* 0x0000181fffd87424 */ /* 0x000fe200078e00ff */
[----:B------:R-:W-:-:S02]  /*21c00*/  MOV R3, 0x21c20 ;  /* 0x00021c2000037802 */ /* 0x000fc40000000f00 */
[----:B------:R-:W-:Y:S05]  /*21c10*/  CALL.REL.NOINC `($__internal_43_$__cuda_sm70_shflsync_idx_p) ;  /* 0x00002eb000007944 */ /* 0x000fea0003c00000 */
[----:B------:R-:W-:Y:S01]  /*21c20*/  MOV R14, R5 ;  /* 0x00000005000e7202 */ /* 0x000fe20000000f00 */
[----:B------:R-:W-:Y:S05]  /*21c30*/  BRA `(.L_x_2929) ;  /* 0xfffed46000007947 */ /* 0x000fea000383ffff */
.L_x_2788:
[----:B------:R-:W-:Y:S01]  /*21c40*/  IMAD.MOV.U32 R5, RZ, RZ, R11 ;  /* 0x000000ffff057224 */ /* 0x000fe200078e000b */
[----:B------:R-:W-:Y:S01]  /*21c50*/  MOV R2, RZ ;  /* 0x000000ff00027202 */ /* 0x000fe20000000f00 */
[----:B------:R-:W-:Y:S01]  /*21c60*/  IMAD.MOV.U32 R216, RZ, RZ, 0x181f ;  /* 0x0000181fffd87424 */ /* 0x000fe200078e00ff */
[----:B------:R-:W-:-:S02]  /*21c70*/  MOV R3, 0x21c90 ;  /* 0x00021c9000037802 */ /* 0x000fc40000000f00 */
[----:B-12---:R-:W-:Y:S05]  /*21c80*/  CALL.REL.NOINC `($__internal_43_$__cuda_sm70_shflsync_idx_p) ;  /* 0x00002e4000007944 */ /* 0x006fea0003c00000 */
[----:B------:R-:W-:Y:S01]  /*21c90*/  ISETP.GE.AND P1, PT, R76, c[0x0][0x1d4], PT ;  /* 0x000075004c007a0c */ /* 0x000fe20003f26270 */
[----:B------:R-:W-:Y:S01]  /*21ca0*/  IMAD.MOV.U32 R216, RZ, RZ, 0x181f ;  /* 0x0000181fffd87424 */ /* 0x000fe200078e00ff */
[----:B------:R-:W-:-:S02]  /*21cb0*/  IADD3 R2, P0, R5, R6, RZ ;  /* 0x0000000605027210 */ /* 0x000fc40007f1e0ff */
        /* <DEDUP_REMOVED lines=8> */
[----:B------:R-:W-:-:S04]  /*21d40*/  IMAD.MOV.U32 R5, RZ, RZ, R4 ;  /* 0x000000ffff057224 */ /* 0x000fc800078e0004 */
[----:B------:R-:W-:Y:S01]  /*21d50*/  IMAD.X R3, R14, 0x1, R9, P2 ;  /* 0x000000010e037824 */ /* 0x000fe200010e0609 */
[----:B------:R-:W-:-:S04]  /*21d60*/  SEL R14, RZ, 0x10, P0 ;  /* 0x00000010ff0e7807 */ /* 0x000fc80000000000 */
[----:B------:R1:W-:Y:S02]  /*21d70*/  LDGSTS.E.BYPASS.LTC128B.128 [R210+0xb100], [R2.64], !P0 ;  /* 0x0b10000002d27fae */ /* 0x0003e4000c101d48 */
[----:B-1----:R-:W-:Y:S01]  /*21d80*/  IMAD.MOV.U32 R2, RZ, RZ, 0x1 ;  /* 0x00000001ff027424 */ /* 0x002fe200078e00ff */
[----:B------:R-:W-:Y:S02]  /*21d90*/  MOV R3, 0x21db0 ;  /* 0x00021db000037802 */ /* 0x000fe40000000f00 */
[----:B------:R-:W-:Y:S05]  /*21da0*/  CALL.REL.NOINC `($__internal_43_$__cuda_sm70_shflsync_idx_p) ;  /* 0x00002d2000007944 */ /* 0x000fea0003c00000 */
[----:B------:R-:W-:Y:S01]  /*21db0*/  IMAD.MOV.U32 R17, RZ, RZ, R5 ;  /* 0x000000ffff117224 */ /* 0x000fe200078e0005 */
[----:B------:R-:W-:Y:S01]  /*21dc0*/  MOV R2, 0x1 ;  /* 0x0000000100027802 */ /* 0x000fe20000000f00 */
[----:B------:R-:W-:Y:S01]  /*21dd0*/  IMAD.MOV.U32 R5, RZ, RZ, R11 ;  /* 0x000000ffff057224 */ /* 0x000fe200078e000b */
[----:B------:R-:W-:Y:S02]  /*21de0*/  MOV R216, 0x181f ;  /* 0x0000181f00d87802 */ /* 0x000fe40000000f00 */
[----:B------:R-:W-:Y:S02]  /*21df0*/  MOV R3, 0x21e10 ;  /* 0x00021e1000037802 */ /* 0x000fe40000000f00 */
[----:B------:R-:W-:Y:S05]  /*21e00*/  CALL.REL.NOINC `($__internal_43_$__cuda_sm70_shflsync_idx_p) ;  /* 0x00002cc000007944 */ /* 0x000fea0003c00000 */
        /* <DEDUP_REMOVED lines=26> */
[----:B------:R-:W-:Y:S01]  /*21fb0*/  MOV R2, R5 ;  /* 0x0000000500027202 */ /* 0x000fe20000000f00 */
[----:B------:R-:W-:Y:S05]  /*21fc0*/  BRA `(.L_x_2930) ;  /* 0xfffed23000007947 */ /* 0x000fea000383ffff */
.L_x_2789:
[----:B------:R-:W-:Y:S01]  /*21fd0*/  IMAD.MOV.U32 R5, RZ, RZ, R6 ;  /* 0x000000ffff057224 */ /* 0x000fe200078e0006 */
[----:B------:R-:W-:Y:S01]  /*21fe0*/  MOV R2, RZ ;  /* 0x000000ff00027202 */ /* 0x000fe20000000f00 */
[----:B------:R-:W-:Y:S01]  /*21ff0*/  IMAD.MOV.U32 R216, RZ, RZ, 0x1c1f ;  /* 0x00001c1fffd87424 */ /* 0x000fe200078e00ff */
[----:B------:R-:W-:-:S02]  /*22000*/  MOV R3, 0x22020 ;  /* 0x0002202000037802 */ /* 0x000fc40000000f00 */
[----:B------:R-:W-:Y:S05]  /*22010*/  CALL.REL.NOINC `($__internal_43_$__cuda_sm70_shflsync_idx_p) ;  /* 0x00002ab000007944 */ /* 0x000fea0003c00000 */
[----:B------:R-:W-:Y:S01]  /*22020*/  MOV R4, R5 ;  /* 0x0000000500047202 */ /* 0x000fe20000000f00 */
[----:B------:R-:W-:Y:S05]  /*22030*/  BRA `(.L_x_2931) ;  /* 0xfffed3f000007947 */ /* 0x000fea000383ffff */
.L_x_2794:
[----:B------:R-:W-:Y:S01]  /*22040*/  IMAD.MOV.U32 R5, RZ, RZ, R6 ;  /* 0x000000ffff057224 */ /* 0x000fe200078e0006 */
[----:B------:R-:W-:Y:S01]  /*22050*/  MOV R2, 0x1 ;  /* 0x0000000100027802 */ /* 0x000fe20000000f00 */
[----:B------:R-:W-:Y:S01]  /*22060*/  IMAD.MOV.U32 R216, RZ, RZ, 0x1c1f ;  /* 0x00001c1fffd87424 */ /* 0x000fe200078e00ff */
[----:B------:R-:W-:-:S02]  /*22070*/  MOV R3, 0x22090 ;  /* 0x0002209000037802 */ /* 0x000fc40000000f00 */
[----:B-1----:R-:W-:Y:S05]  /*22080*/  CALL.REL.NOINC `($__internal_43_$__cuda_sm70_shflsync_idx_p) ;  /* 0x00002a4000007944 */ /* 0x002fea0003c00000 */
[----:B------:R-:W-:Y:S01]  /*22090*/  MOV R4, R5 ;  /* 0x0000000500047202 */ /* 0x000fe20000000f00 */
[----:B------:R-:W-:Y:S05]  /*220a0*/  BRA `(.L_x_2932) ;  /* 0xfffedd8000007947 */ /* 0x000fea000383ffff */
.L_x_2799:
[----:B------:R-:W-:Y:S01]  /*220b0*/  IMAD.MOV.U32 R4, RZ, RZ, R5 ;  /* 0x000000ffff047224 */ /* 0x000fe200078e0005 */
[----:B------:R-:W-:-:S02]  /*220c0*/  MOV R3, 0x2 ;  /* 0x0000000200037802 */ /* 0x000fc40000000f00 */
[----:B------:R-:W-:Y:S02]  /*220d0*/  MOV R2, 0x220f0 ;  /* 0x000220f000027802 */ /* 0x000fe40000000f00 */
[----:B------:R-:W-:Y:S05]  /*220e0*/  CALL.REL.NOINC `($__internal_42_$__cuda_sm70_shflsync_bfly_p) ;  /* 0x0000298000007944 */ /* 0x000fea0003c00000 */
[----:B------:R-:W-:Y:S01]  /*220f0*/  MOV R2, R141 ;  /* 0x0000008d00027202 */ /* 0x000fe20000000f00 */
[----:B------:R-:W-:Y:S05]  /*22100*/  BRA `(.L_x_2933) ;  /* 0xfffee76000007947 */ /* 0x000fea000383ffff */
.L_x_2800:
[----:B------:R-:W-:Y:S01]  /*22110*/  IMAD.MOV.U32 R4, RZ, RZ, R5 ;  /* 0x000000ffff047224 */ /* 0x000fe200078e0005 */
[----:B------:R-:W-:Y:S02]  /*22120*/  MOV R3, 0x1 ;  /* 0x0000000100037802 */ /* 0x000fe40000000f00 */
[----:B------:R-:W-:Y:S02]  /*22130*/  MOV R2, 0x22150 ;  /* 0x0002215000027802 */ /* 0x000fe40000000f00 */
[----:B------:R-:W-:Y:S05]  /*22140*/  CALL.REL.NOINC `($__internal_42_$__cuda_sm70_shflsync_bfly_p) ;  /* 0x0000292000007944 */ /* 0x000fea0003c00000 */
[----:B------:R-:W-:Y:S01]  /*22150*/  FMNMX.FTZ R5, R5, R141, !PT ;  /* 0x0000008d05057209 */ /* 0x000fe20007810000 */
[----:B------:R-:W-:Y:S01]  /*22160*/  IMAD.MOV.U32 R4, RZ, RZ, R6 ;  /* 0x000000ffff047224 */ /* 0x000fe200078e0006 */
[----:B------:R-:W-:Y:S01]  /*22170*/  MOV R2, 0x221a0 ;  /* 0x000221a000027802 */ /* 0x000fe20000000f00 */
[----:B------:R-:W-:Y:S02]  /*22180*/  IMAD.MOV.U32 R3, RZ, RZ, 0x2 ;  /* 0x00000002ff037424 */ /* 0x000fe400078e00ff */
[----:B------:R-:W-:Y:S05]  /*22190*/  CALL.REL.NOINC `($__internal_42_$__cuda_sm70_shflsync_bfly_p) ;  /* 0x000028d000007944 */ /* 0x000fea0003c00000 */
[----:B------:R-:W-:Y:S01]  /*221a0*/  FMNMX.FTZ R4, R6, R141, !PT ;  /* 0x0000008d06047209 */ /* 0x000fe20007810000 */
[----:B------:R-:W-:Y:S01]  /*221b0*/  IMAD.MOV.U32 R3, RZ, RZ, 0x1 ;  /* 0x00000001ff037424 */ /* 0x000fe200078e00ff */
[----:B------:R-:W-:Y:S02]  /*221c0*/  MOV R2, 0x221e0 ;  /* 0x000221e000027802 */ /* 0x000fe40000000f00 */
[----:B------:R-:W-:Y:S05]  /*221d0*/  CALL.REL.NOINC `($__internal_42_$__cuda_sm70_shflsync_bfly_p) ;  /* 0x0000289000007944 */ /* 0x000fea0003c00000 */
[----:B------:R-:W-:Y:S01]  /*221e0*/  MOV R6, R141 ;  /* 0x0000008d00067202 */ /* 0x000fe20000000f00 */
[----:B------:R-:W-:Y:S05]  /*221f0*/  BRA `(.L_x_2934) ;  /* 0xfffee6e000007947 */ /* 0x000fea000383ffff */
.L_x_2808:
[----:B------:R-:W-:Y:S01]  /*22200*/  MOV R2, RZ ;  /* 0x000000ff00027202 */ /* 0x000fe20000000f00 */
[----:B------:R-:W-:Y:S01]  /*22210*/  IMAD.MOV.U32 R5, RZ, RZ, R4 ;  /* 0x000000ffff057224 */ /* 0x000fe200078e0004 */
[----:B------:R-:W-:Y:S01]  /*22220*/  MOV R3, 0x22250 ;  /* 0x0002225000037802 */ /* 0x000fe20000000f00 */
[----:B------:R-:W-:Y:S02]  /*22230*/  IMAD.MOV.U32 R216, RZ, RZ, 0x181f ;  /* 0x0000181fffd87424 */ /* 0x000fe400078e00ff */
[----:B-1--4-:R-:W-:Y:S05]  /*22240*/  CALL.REL.NOINC `($__internal_43_$__cuda_sm70_shflsync_idx_p) ;  /* 0x0000288000007944 */ /* 0x012fea0003c00000 */
[----:B------:R-:W-:Y:S01]  /*22250*/  MOV R21, R5 ;  /* 0x0000000500157202 */ /* 0x000fe20000000f00 */
[----:B------:R-:W-:-:S05]  /*22260*/  BRA `(.L_x_2935) ;  /* 0xfffeff4000007947 */ /* 0x000fca000383ffff */
.L_x_2809:
[----:B------:R-:W-:Y:S01]  /*22270*/  MOV R2, RZ ;  /* 0x000000ff00027202 */ /* 0x000fe20000000f00 */
[----:B------:R-:W-:Y:S01]  /*22280*/  IMAD.MOV.U32 R5, RZ, RZ, R8 ;  /* 0x000000ffff057224 */ /* 0x000fe200078e0008 */
[----:B------:R-:W-:Y:S01]  /*22290*/  MOV R3, 0x222c0 ;  /* 0x000222c000037802 */ /* 0x000fe20000000f00 */
[----:B------:R-:W-:Y:S02]  /*222a0*/  IMAD.MOV.U32 R216, RZ, RZ, 0x181f ;  /* 0x0000181fffd87424 */ /* 0x000fe400078e00ff */
[----:B-1234-:R-:W-:Y:S05]  /*222b0*/  CALL.REL.NOINC `($__internal_43_$__cuda_sm70_shflsync_idx_p) ;  /* 0x0000281000007944 */ /* 0x01efea0003c00000 */
        /* <DEDUP_REMOVED lines=17> */
[----:B------:R-:W-:Y:S05]  /*223d0*/  CALL.REL.NOINC `($__internal_43_$__cuda_sm70_shflsync_idx_p) ;  /* 0x000026f000007944 */ /* 0x000fea0003c00000 */
[----:B------:R-:W-:Y:S01]  /*223e0*/  MOV R2, 0x1 ;  /* 0x0000000100027802 */ /* 0x000fe20000000f00 */
[----:B------:R-:W-:Y:S01]  /*223f0*/  IMAD.MOV.U32 R23, RZ, RZ, R5 ;  /* 0x000000ffff177224 */ /* 0x000fe200078e0005 */
[----:B------:R-:W-:Y:S01]  /*22400*/  MOV R216, 0x181f ;  /* 0x0000181f00d87802 */ /* 0x000fe20000000f00 */
[----:B------:R-:W-:Y:S01]  /*22410*/  IMAD.MOV.U32 R5, RZ, RZ, R8 ;  /* 0x000000ffff057224 */ /* 0x000fe200078e0008 */
[----:B------:R-:W-:Y:S02]  /*22420*/  MOV R3, 0x22440 ;  /* 0x0002244000037802 */ /* 0x000fe40000000f00 */
[----:B------:R-:W-:Y:S05]  /*22430*/  CALL.REL.NOINC `($__internal_43_$__cuda_sm70_shflsync_idx_p) ;  /* 0x0000269000007944 */ /* 0x000fea0003c00000 */
        /* <DEDUP_REMOVED lines=19> */
[----:B------:R-:W-:Y:S05]  /*22570*/  CALL.REL.NOINC `($__internal_43_$__cuda_sm70_shflsync_idx_p) ;  /* 0x0000255000007944 */ /* 0x000fea0003c00000 */
[----:B------:R-:W-:Y:S01]  /*22580*/  MOV R2, 0x2 ;  /* 0x0000000200027802 */ /* 0x000fe20000000f00 */
[----:B------:R-:W-:Y:S01]  /*22590*/  IMAD.MOV.U32 R4, RZ, RZ, R5 ;  /* 0x000000ffff047224 */ /* 0x000fe200078e0005 */
[----:B------:R-:W-:Y:S01]  /*225a0*/  MOV R216, 0x181f ;  /* 0x0000181f00d87802 */ /* 0x000fe20000000f00 */
[----:B------:R-:W-:Y:S01]  /*225b0*/  IMAD.MOV.U32 R5, RZ, RZ, R8 ;  /* 0x000000ffff057224 */ /* 0x000fe200078e0008 */
[----:B------:R-:W-:Y:S02]  /*225c0*/  MOV R3, 0x225e0 ;  /* 0x000225e000037802 */ /* 0x000fe40000000f00 */
[----:B------:R-:W-:Y:S05]  /*225d0*/  CALL.REL.NOINC `($__internal_43_$__cuda_sm70_shflsync_idx_p) ;  /* 0x000024f000007944 */ /* 0x000fea0003c00000 */
[----:B------:R-:W-:-:S05]  /*225e0*/  BRA `(.L_x_2936) ;  /* 0xfffefd3000007947 */ /* 0x000fca000383ffff */
.L_x_2812:
[----:B------:R-:W-:Y:S01]  /*225f0*/  MOV R2, RZ ;  /* 0x000000ff00027202 */ /* 0x000fe20000000f00 */
[----:B------:R-:W-:Y:S01]  /*22600*/  IMAD.MOV.U32 R5, RZ, RZ, R4 ;  /* 0x000000ffff057224 */ /* 0x000fe200078e0004 */
[----:B------:R-:W-:Y:S01]  /*22610*/  MOV R3, 0x22640 ;  /* 0x0002264000037802 */ /* 0x000fe20000000f00 */
[----:B------:R-:W-:Y:S02]  /*22620*/  IMAD.MOV.U32 R216, RZ, RZ, 0x181f ;  /* 0x0000181fffd87424 */ /* 0x000fe400078e00ff */
[----:B------:R-:W-:Y:S05]  /*22630*/  CALL.REL.NOINC `($__internal_43_$__cuda_sm70_shflsync_idx_p) ;  /* 0x0000249000007944 */ /* 0x000fea0003c00000 */
[----:B------:R-:W-:Y:S01]  /*22640*/  MOV R145, R5 ;  /* 0x0000000500917202 */ /* 0x000fe20000000f00 */
[----:B------:R-:W-:-:S05]  /*22650*/  BRA `(.L_x_2937) ;  /* 0xffff08e000007947 */ /* 0x000fca000383ffff */
.L_x_2813:
[----:B------:R-:W-:Y:S01]  /*22660*/  MOV R2, RZ ;  /* 0x000000ff00027202 */ /* 0x000fe20000000f00 */
[----:B------:R-:W-:Y:S01]  /*22670*/  IMAD.MOV.U32 R5, RZ, RZ, R140 ;  /* 0x000000ffff057224 */ /* 0x000fe200078e008c */
[----:B------:R-:W-:Y:S01]  /*22680*/  MOV R3, 0x226b0 ;  /* 0x000226b000037802 */ /* 0x000fe20000000f00 */
[----:B------:R-:W-:Y:S02]  /*22690*/  IMAD.MOV.U32 R216, RZ, RZ, 0x181f ;  /* 0x0000181fffd87424 */ /* 0x000fe400078e00ff */
[----:B-12---:R-:W-:Y:S05]  /*226a0*/  CALL.REL.NOINC `($__internal_43_$__cuda_sm70_shflsync_idx_p) ;  /* 0x0000242000007944 */ /* 0x006fea0003c00000 */
        /* <DEDUP_REMOVED lines=51> */
.L_x_2814:
[----:B------:R-:W-:Y:S01]  /*229e0*/  MOV R2, RZ ;  /* 0x000000ff00027202 */ /* 0x000fe20000000f00 */
[----:B------:R-:W-:Y:S01]  /*229f0*/  IMAD.MOV.U32 R5, RZ, RZ, R140 ;  /* 0x000000ffff057224 */ /* 0x000fe200078e008c */
[----:B------:R-:W-:Y:S01]  /*22a00*/  MOV R3, 0x22a30 ;  /* 0x00022a3000037802 */ /* 0x000fe20000000f00 */
[----:B------:R-:W-:Y:S02]  /*22a10*/  IMAD.MOV.U32 R216, RZ, RZ, 0x1c1f ;  /* 0x00001c1fffd87424 */ /* 0x000fe400078e00ff */
[----:B------:R-:W-:Y:S05]  /*22a20*/  CALL.REL.NOINC `($__internal_43_$__cuda_sm70_shflsync_idx_p) ;  /* 0x000020a000007944 */ /* 0x000fea0003c00000 */
[----:B------:R-:W-:-:S05]  /*22a30*/  BRA `(.L_x_2939) ;  /* 0xffff086000007947 */ /* 0x000fca000383ffff */
.L_x_2819:
[----:B------:R-:W-:Y:S01]  /*22a40*/  MOV R2, 0x1 ;  /* 0x0000000100027802 */ /* 0x000fe20000000f00 */
[----:B------:R-:W-:Y:S01]  /*22a50*/  IMAD.MOV.U32 R5, RZ, RZ, R140 ;  /* 0x000000ffff057224 */ /* 0x000fe200078e008c */
[----:B------:R-:W-:Y:S01]  /*22a60*/  MOV R3, 0x22a90 ;  /* 0x00022a9000037802 */ /* 0x000fe20000000f00 */
[----:B------:R-:W-:Y:S02]  /*22a70*/  IMAD.MOV.U32 R216, RZ, RZ, 0x1c1f ;  /* 0x00001c1fffd87424 */ /* 0x000fe400078e00ff */
[----:B-1----:R-:W-:Y:S05]  /*22a80*/  CALL.REL.NOINC `($__internal_43_$__cuda_sm70_shflsync_idx_p) ;  /* 0x0000204000007944 */ /* 0x002fea0003c00000 */
[----:B------:R-:W-:-:S05]  /*22a90*/  BRA `(.L_x_2940) ;  /* 0xffff125000007947 */ /* 0x000fca000383ffff */
.L_x_2824:
[----:B------:R-:W-:Y:S02]  /*22aa0*/  MOV R3, 0x2 ;  /* 0x0000000200037802 */ /* 0x000fe40000000f00 */
[----:B------:R-:W-:Y:S02]  /*22ab0*/  MOV R2, 0x22ad0 ;  /* 0x00022ad000027802 */ /* 0x000fe40000000f00 */
[----:B-12---:R-:W-:Y:S05]  /*22ac0*/  CALL.REL.NOINC `($__internal_42_$__cuda_sm70_shflsync_bfly_p) ;  /* 0x00001fa000007944 */ /* 0x006fea0003c00000 */
[----:B------:R-:W-:Y:S01]  /*22ad0*/  MOV R2, R141 ;  /* 0x0000008d00027202 */ /* 0x000fe20000000f00 */
[----:B------:R-:W-:-:S05]  /*22ae0*/  BRA `(.L_x_2941) ;  /* 0xffff1ca000007947 */ /* 0x000fca000383ffff */
.L_x_2825:
[----:B------:R-:W-:Y:S02]  /*22af0*/  MOV R3, 0x1 ;  /* 0x0000000100037802 */ /* 0x000fe40000000f00 */
[----:B------:R-:W-:Y:S02]  /*22b00*/  MOV R2, 0x22b20 ;  /* 0x00022b2000027802 */ /* 0x000fe40000000f00 */
[----:B-12---:R-:W-:Y:S05]  /*22b10*/  CALL.REL.NOINC `($__internal_42_$__cuda_sm70_shflsync_bfly_p) ;  /* 0x00001f5000007944 */ /* 0x006fea0003c00000 */
[----:B------:R-:W-:Y:S01]  /*22b20*/  IMAD.MOV.U32 R3, RZ, RZ, 0x2 ;  /* 0x00000002ff037424 */ /* 0x000fe200078e00ff */
[----:B------:R-:W-:Y:S01]  /*22b30*/  FMNMX.FTZ R5, R4, R141, !PT ;  /* 0x0000008d04057209 */ /* 0x000fe20007810000 */
[----:B------:R-:W-:Y:S01]  /*22b40*/  IMAD.MOV.U32 R4, RZ, RZ, R8 ;  /* 0x000000ffff047224 */ /* 0x000fe200078e0008 */
[----:B------:R-:W-:Y:S02]  /*22b50*/  MOV R2, 0x22b70 ;  /* 0x00022b7000027802 */ /* 0x000fe40000000f00 */
[----:B------:R-:W-:Y:S05]  /*22b60*/  CALL.REL.NOINC `($__internal_42_$__cuda_sm70_shflsync_bfly_p) ;  /* 0x00001f0000007944 */ /* 0x000fea0003c00000 */
[----:B------:R-:W-:Y:S01]  /*22b70*/  FMNMX.FTZ R4, R8, R141, !PT ;  /* 0x0000008d08047209 */ /* 0x000fe20007810000 */
[----:B------:R-:W-:Y:S01]  /*22b80*/  IMAD.MOV.U32 R3, RZ, RZ, 0x1 ;  /* 0x00000001ff037424 */ /* 0x000fe200078e00ff */
[----:B------:R-:W-:Y:S02]  /*22b90*/  MOV R2, 0x22bb0 ;  /* 0x00022bb000027802 */ /* 0x000fe40000000f00 */
[----:B------:R-:W-:Y:S05]  /*22ba0*/  CALL.REL.NOINC `($__internal_42_$__cuda_sm70_shflsync_bfly_p) ;  /* 0x00001ec000007944 */ /* 0x000fea0003c00000 */
[----:B------:R-:W-:Y:S01]  /*22bb0*/  MOV R2, R141 ;  /* 0x0000008d00027202 */ /* 0x000fe20000000f00 */
[----:B------:R-:W-:-:S05]  /*22bc0*/  BRA `(.L_x_2942) ;  /* 0xffff1c3000007947 */ /* 0x000fca000383ffff */
.L_x_2834:
[----:B------:R-:W-:Y:S01]  /*22bd0*/  MOV R2, RZ ;  /* 0x000000ff00027202 */ /* 0x000fe20000000f00 */
[----:B------:R-:W-:Y:S01]  /*22be0*/  IMAD.MOV.U32 R5, RZ, RZ, R4 ;  /* 0x000000ffff057224 */ /* 0x000fe200078e0004 */
[----:B------:R-:W-:Y:S01]  /*22bf0*/  MOV R3, 0x22c20 ;  /* 0x00022c2000037802 */ /* 0x000fe20000000f00 */
[----:B------:R-:W-:Y:S02]  /*22c00*/  IMAD.MOV.U32 R216, RZ, RZ, 0x181f ;  /* 0x0000181fffd87424 */ /* 0x000fe400078e00ff */
[----:B-1--4-:R-:W-:Y:S05]  /*22c10*/  CALL.REL.NOINC `($__internal_43_$__cuda_sm70_shflsync_idx_p) ;  /* 0x00001eb000007944 */ /* 0x012fea0003c00000 */
[----:B------:R-:W-:Y:S01]  /*22c20*/  MOV R21, R5 ;  /* 0x0000000500157202 */ /* 0x000fe20000000f00 */
[----:B------:R-:W-:-:S05]  /*22c30*/  BRA `(.L_x_2943) ;  /* 0xffff395000007947 */ /* 0x000fca000383ffff */
.L_x_2835:
        /* <DEDUP_REMOVED lines=56> */
.L_x_2838:
[----:B------:R-:W-:Y:S01]  /*22fc0*/  MOV R2, RZ ;  /* 0x000000ff00027202 */ /* 0x000fe20000000f00 */
[----:B------:R-:W-:Y:S01]  /*22fd0*/  IMAD.MOV.U32 R5, RZ, RZ, R4 ;  /* 0x000000ffff057224 */ /* 0x000fe200078e0004 */
[----:B------:R-:W-:Y:S01]  /*22fe0*/  MOV R3, 0x23010 ;  /* 0x0002301000037802 */ /* 0x000fe20000000f00 */
[----:B------:R-:W-:Y:S02]  /*22ff0*/  IMAD.MOV.U32 R216, RZ, RZ, 0x181f ;  /* 0x0000181fffd87424 */ /* 0x000fe400078e00ff */
[----:B------:R-:W-:Y:S05]  /*23000*/  CALL.REL.NOINC `($__internal_43_$__cuda_sm70_shflsync_idx_p) ;  /* 0x00001ac000007944 */ /* 0x000fea0003c00000 */
[----:B------:R-:W-:Y:S01]  /*23010*/  MOV R145, R5 ;  /* 0x0000000500917202 */ /* 0x000fe20000000f00 */
[----:B------:R-:W-:-:S05]  /*23020*/  BRA `(.L_x_2945) ;  /* 0xffff42f000007947 */ /* 0x000fca000383ffff */
.L_x_2839:
        /* <DEDUP_REMOVED lines=56> */
.L_x_2840:
[----:B------:R-:W-:Y:S02]  /*233b0*/  MOV R3, 0x2 ;  /* 0x0000000200037802 */ /* 0x000fe40000000f00 */
[----:B------:R-:W-:Y:S02]  /*233c0*/  MOV R2, 0x233e0 ;  /* 0x000233e000027802 */ /* 0x000fe40000000f00 */
[----:B------:R-:W-:Y:S05]  /*233d0*/  CALL.REL.NOINC `($__internal_42_$__cuda_sm70_shflsync_bfly_p) ;  /* 0x0000169000007944 */ /* 0x000fea0003c00000 */
[----:B------:R-:W-:Y:S01]  /*233e0*/  MOV R2, R141 ;  /* 0x0000008d00027202 */ /* 0x000fe20000000f00 */
[----:B------:R-:W-:-:S05]  /*233f0*/  BRA `(.L_x_2947) ;  /* 0xffff44c000007947 */ /* 0x000fca000383ffff */
.L_x_2841:
[----:B------:R-:W-:Y:S02]  /*23400*/  MOV R3, 0x1 ;  /* 0x0000000100037802 */ /* 0x000fe40000000f00 */
[----:B------:R-:W-:Y:S02]  /*23410*/  MOV R2, 0x23430 ;  /* 0x0002343000027802 */ /* 0x000fe40000000f00 */
[----:B------:R-:W-:Y:S05]  /*23420*/  CALL.REL.NOINC `($__internal_42_$__cuda_sm70_shflsync_bfly_p) ;  /* 0x0000164000007944 */ /* 0x000fea0003c00000 */
        /* <DEDUP_REMOVED lines=11> */
.L_x_2844:
[----:B--23--:R-:W-:Y:S01]  /*234e0*/  MOV R2, RZ ;  /* 0x000000ff00027202 */ /* 0x00cfe20000000f00 */
[----:B------:R-:W-:Y:S01]  /*234f0*/  IMAD.MOV.U32 R5, RZ, RZ, R4 ;  /* 0x000000ffff057224 */ /* 0x000fe200078e0004 */
[----:B------:R-:W-:Y:S01]  /*23500*/  MOV R3, 0x23530 ;  /* 0x0002353000037802 */ /* 0x000fe20000000f00 */
[----:B------:R-:W-:Y:S02]  /*23510*/  IMAD.MOV.U32 R216, RZ, RZ, 0x181f ;  /* 0x0000181fffd87424 */ /* 0x000fe400078e00ff */
[----:B-1--4-:R-:W-:Y:S05]  /*23520*/  CALL.REL.NOINC `($__internal_43_$__cuda_sm70_shflsync_idx_p) ;  /* 0x000015a000007944 */ /* 0x012fea0003c00000 */
[----:B------:R-:W-:-:S05]  /*23530*/  BRA `(.L_x_2949) ;  /* 0xffff5ed000007947 */ /* 0x000fca000383ffff */
.L_x_2847:
[----:B------:R-:W-:Y:S01]  /*23540*/  MOV R2, RZ ;  /* 0x000000ff00027202 */ /* 0x000fe20000000f00 */
[----:B------:R-:W-:Y:S01]  /*23550*/  IMAD.MOV.U32 R5, RZ, RZ, R4 ;  /* 0x000000ffff057224 */ /* 0x000fe200078e0004 */
[----:B------:R-:W-:Y:S01]  /*23560*/  MOV R3, 0x23590 ;  /* 0x0002359000037802 */ /* 0x000fe20000000f00 */
[----:B------:R-:W-:Y:S02]  /*23570*/  IMAD.MOV.U32 R216, RZ, RZ, 0x181f ;  /* 0x0000181fffd87424 */ /* 0x000fe400078e00ff */
[----:B------:R-:W-:Y:S05]  /*23580*/  CALL.REL.NOINC `($__internal_43_$__cuda_sm70_shflsync_idx_p) ;  /* 0x0000154000007944 */ /* 0x000fea0003c00000 */
[----:B------:R-:W-:Y:S01]  /*23590*/  MOV R145, R5 ;  /* 0x0000000500917202 */ /* 0x000fe20000000f00 */
[----:B------:R-:W-:-:S05]  /*235a0*/  BRA `(.L_x_2950) ;  /* 0xffff6b8000007947 */ /* 0x000fca000383ffff */
.L_x_2848:
[----:B------:R-:W-:Y:S01]  /*235b0*/  MOV R2, RZ ;  /* 0x000000ff00027202 */ /* 0x000fe20000000f00 */
[----:B------:R-:W-:Y:S01]  /*235c0*/  IMAD.MOV.U32 R5, RZ, RZ, R140 ;  /* 0x000000ffff057224 */ /* 0x000fe200078e008c */
[----:B------:R-:W-:Y:S01]  /*235d0*/  MOV R3, 0x23600 ;  /* 0x0002360000037802 */ /* 0x000fe20000000f00 */
[----:B------:R-:W-:Y:S02]  /*235e0*/  IMAD.MOV.U32 R216, RZ, RZ, 0x181f ;  /* 0x0000181fffd87424 */ /* 0x000fe400078e00ff */
[----:B-12---:R-:W-:Y:S05]  /*235f0*/  CALL.REL.NOINC `($__internal_43_$__cuda_sm70_shflsync_idx_p) ;  /* 0x000014d000007944 */ /* 0x006fea0003c00000 */
        /* <DEDUP_REMOVED lines=13> */
[----:B-1----:R-:W-:Y:S05]  /*236d0*/  CALL.REL.NOINC `($__internal_43_$__cuda_sm70_shflsync_idx_p) ;  /* 0x000013f000007944 */ /* 0x002fea0003c00000 */
[----:B------:R-:W-:Y:S01]  /*236e0*/  MOV R2, 0x1 ;  /* 0x0000000100027802 */ /* 0x000fe20000000f00 */
[----:B------:R-:W-:Y:S01]  /*236f0*/  IMAD.MOV.U32 R145, RZ, RZ, R5 ;  /* 0x000000ffff917224 */ /* 0x000fe200078e0005 */
[----:B------:R-:W-:Y:S01]  /*23700*/  MOV R216, 0x181f ;  /* 0x0000181f00d87802 */ /* 0x000fe20000000f00 */
[----:B------:R-:W-:Y:S01]  /*23710*/  IMAD.MOV.U32 R5, RZ, RZ, R140 ;  /* 0x000000ffff057224 */ /* 0x000fe200078e008c */
[----:B------:R-:W-:Y:S02]  /*23720*/  MOV R3, 0x23740 ;  /* 0x0002374000037802 */ /* 0x000fe40000000f00 */
[----:B------:R-:W-:Y:S05]  /*23730*/  CALL.REL.NOINC `($__internal_43_$__cuda_sm70_shflsync_idx_p) ;  /* 0x0000139000007944 */ /* 0x000fea0003c00000 */
        /* <DEDUP_REMOVED lines=20> */
[----:B------:R-:W-:-:S05]  /*23880*/  BRA `(.L_x_2951) ;  /* 0xffff69d000007947 */ /* 0x000fca000383ffff */
.L_x_2849:
[----:B------:R-:W-:Y:S01]  /*23890*/  MOV R2, RZ ;  /* 0x000000ff00027202 */ /* 0x000fe20000000f00 */
[----:B------:R-:W-:Y:S01]  /*238a0*/  IMAD.MOV.U32 R5, RZ, RZ, R140 ;  /* 0x000000ffff057224 */ /* 0x000fe200078e008c */
[----:B------:R-:W-:Y:S01]  /*238b0*/  MOV R3, 0x238e0 ;  /* 0x000238e000037802 */ /* 0x000fe20000000f00 */
[----:B------:R-:W-:Y:S02]  /*238c0*/  IMAD.MOV.U32 R216, RZ, RZ, 0x1c1f ;  /* 0x00001c1fffd87424 */ /* 0x000fe400078e00ff */
[----:B------:R-:W-:Y:S05]  /*238d0*/  CALL.REL.NOINC `($__internal_43_$__cuda_sm70_shflsync_idx_p) ;  /* 0x000011f000007944 */ /* 0x000fea0003c00000 */
[----:B------:R-:W-:-:S05]  /*238e0*/  BRA `(.L_x_2952) ;  /* 0xffff6b0000007947 */ /* 0x000fca000383ffff */
.L_x_2854:
[----:B------:R-:W-:Y:S01]  /*238f0*/  MOV R2, 0x1 ;  /* 0x0000000100027802 */ /* 0x000fe20000000f00 */
[----:B------:R-:W-:Y:S01]  /*23900*/  IMAD.MOV.U32 R5, RZ, RZ, R140 ;  /* 0x000000ffff057224 */ /* 0x000fe200078e008c */
[----:B------:R-:W-:Y:S01]  /*23910*/  MOV R3, 0x23940 ;  /* 0x0002394000037802 */ /* 0x000fe20000000f00 */
[----:B------:R-:W-:Y:S02]  /*23920*/  IMAD.MOV.U32 R216, RZ, RZ, 0x1c1f ;  /* 0x00001c1fffd87424 */ /* 0x000fe400078e00ff */
[----:B-1----:R-:W-:Y:S05]  /*23930*/  CALL.REL.NOINC `($__internal_43_$__cuda_sm70_shflsync_idx_p) ;  /* 0x0000119000007944 */ /* 0x002fea0003c00000 */
[----:B------:R-:W-:-:S05]  /*23940*/  BRA `(.L_x_2953) ;  /* 0xffff74f000007947 */ /* 0x000fca000383ffff */
.L_x_2859:
[----:B------:R-:W-:Y:S02]  /*23950*/  MOV R3, 0x2 ;  /* 0x0000000200037802 */ /* 0x000fe40000000f00 */
[----:B------:R-:W-:Y:S02]  /*23960*/  MOV R2, 0x23980 ;  /* 0x0002398000027802 */ /* 0x000fe40000000f00 */
[----:B-12---:R-:W-:Y:S05]  /*23970*/  CALL.REL.NOINC `($__internal_42_$__cuda_sm70_shflsync_bfly_p) ;  /* 0x000010f000007944 */ /* 0x006fea0003c00000 */
[----:B------:R-:W-:Y:S01]  /*23980*/  MOV R2, R141 ;  /* 0x0000008d00027202 */ /* 0x000fe20000000f00 */
[----:B------:R-:W-:-:S05]  /*23990*/  BRA `(.L_x_2954) ;  /* 0xffff7f4000007947 */ /* 0x000fca000383ffff */
.L_x_2860:
        /* <DEDUP_REMOVED lines=14> */
.L_x_2862:
[----:B------:R-:W-:Y:S01]  /*23a80*/  IMAD.MOV.U32 R4, RZ, RZ, R215 ;  /* 0x000000ffff047224 */ /* 0x000fe200078e00d7 */
[----:B------:R-:W-:-:S02]  /*23a90*/  MOV R3, 0x2 ;  /* 0x0000000200037802 */ /* 0x000fc40000000f00 */
[----:B------:R-:W-:Y:S02]  /*23aa0*/  MOV R2, 0x23ac0 ;  /* 0x00023ac000027802 */ /* 0x000fe40000000f00 */
[----:B------:R-:W-:Y:S05]  /*23ab0*/  CALL.REL.NOINC `($__internal_42_$__cuda_sm70_shflsync_bfly_p) ;  /* 0x00000fb000007944 */ /* 0x000fea0003c00000 */
[----:B------:R-:W-:Y:S01]  /*23ac0*/  MOV R2, R141 ;  /* 0x0000008d00027202 */ /* 0x000fe20000000f00 */
[----:B------:R-:W-:Y:S05]  /*23ad0*/  BRA `(.L_x_2956) ;  /* 0xffff979000007947 */ /* 0x000fea000383ffff */
.L_x_2863:
[----:B------:R-:W-:Y:S01]  /*23ae0*/  IMAD.MOV.U32 R4, RZ, RZ, R6 ;  /* 0x000000ffff047224 */ /* 0x000fe200078e0006 */
[----:B------:R-:W-:Y:S02]  /*23af0*/  MOV R3, 0x1 ;  /* 0x0000000100037802 */ /* 0x000fe40000000f00 */
[----:B------:R-:W-:Y:S02]  /*23b00*/  MOV R2, 0x23b20 ;  /* 0x00023b2000027802 */ /* 0x000fe40000000f00 */
[----:B-1----:R-:W-:Y:S05]  /*23b10*/  CALL.REL.NOINC `($__internal_42_$__cuda_sm70_shflsync_bfly_p) ;  /* 0x00000f5000007944 */ /* 0x002fea0003c00000 */
[----:B------:R-:W-:Y:S01]  /*23b20*/  FADD.FTZ R6, R6, R141 ;  /* 0x0000008d06067221 */ /* 0x000fe20000010000 */
[----:B------:R-:W-:Y:S02]  /*23b30*/  MOV R4, R236 ;  /* 0x000000ec00047202 */ /* 0x000fe40000000f00 */
[----:B------:R-:W-:Y:S02]  /*23b40*/  MOV R3, 0x2 ;  /* 0x0000000200037802 */ /* 0x000fe40000000f00 */
[----:B------:R-:W-:Y:S02]  /*23b50*/  MOV R2, 0x23b70 ;  /* 0x00023b7000027802 */ /* 0x000fe40000000f00 */
[----:B------:R-:W-:Y:S05]  /*23b60*/  CALL.REL.NOINC `($__internal_42_$__cuda_sm70_shflsync_bfly_p) ;  /* 0x00000f0000007944 */ /* 0x000fea0003c00000 */
[----:B------:R-:W-:Y:S01]  /*23b70*/  FADD.FTZ R4, R236, R141 ;  /* 0x0000008dec047221 */ /* 0x000fe20000010000 */
[----:B------:R-:W-:-:S02]  /*23b80*/  MOV R3, 0x1 ;  /* 0x0000000100037802 */ /* 0x000fc40000000f00 */
[----:B------:R-:W-:Y:S02]  /*23b90*/  MOV R2, 0x23bb0 ;  /* 0x00023bb000027802 */ /* 0x000fe40000000f00 */
[----:B------:R-:W-:Y:S05]  /*23ba0*/  CALL.REL.NOINC `($__internal_42_$__cuda_sm70_shflsync_bfly_p) ;  /* 0x00000ec000007944 */ /* 0x000fea0003c00000 */
[----:B------:R-:W-:Y:S01]  /*23bb0*/  MOV R2, R141 ;  /* 0x0000008d00027202 */ /* 0x000fe20000000f00 */
[----:B------:R-:W-:Y:S05]  /*23bc0*/  BRA `(.L_x_2957) ;  /* 0xffff971000007947 */ /* 0x000fea000383ffff */
.L_x_2870:
[----:B--234-:R-:W-:Y:S01]  /*23bd0*/  IMAD.MOV.U32 R5, RZ, RZ, R8 ;  /* 0x000000ffff057224 */ /* 0x01cfe200078e0008 */
[----:B------:R-:W-:Y:S01]  /*23be0*/  MOV R2, RZ ;  /* 0x000000ff00027202 */ /* 0x000fe20000000f00 */
[----:B------:R-:W-:Y:S01]  /*23bf0*/  IMAD.MOV.U32 R216, RZ, RZ, 0x181f ;  /* 0x0000181fffd87424 */ /* 0x000fe200078e00ff */
[----:B------:R-:W-:Y:S02]  /*23c00*/  MOV R3, 0x23c20 ;  /* 0x00023c2000037802 */ /* 0x000fe40000000f00 */
[----:B-1----:R-:W-:Y:S05]  /*23c10*/  CALL.REL.NOINC `($__internal_43_$__cuda_sm70_shflsync_idx_p) ;  /* 0x00000eb000007944 */ /* 0x002fea0003c00000 */
[----:B------:R-:W-:Y:S01]  /*23c20*/  MOV R14, R5 ;  /* 0x00000005000e7202 */ /* 0x000fe20000000f00 */
[----:B------:R-:W-:Y:S05]  /*23c30*/  BRA `(.L_x_2958) ;  /* 0xffffaaa000007947 */ /* 0x000fea000383ffff */
.L_x_2871:
[----:B------:R-:W-:Y:S01]  /*23c40*/  IMAD.MOV.U32 R5, RZ, RZ, R9 ;  /* 0x000000ffff057224 */ /* 0x000fe200078e0009 */
[----:B------:R-:W-:Y:S01]  /*23c50*/  MOV R2, RZ ;  /* 0x000000ff00027202 */ /* 0x000fe20000000f00 */
[----:B------:R-:W-:Y:S01]  /*23c60*/  IMAD.MOV.U32 R216, RZ, RZ, 0x181f ;  /* 0x0000181fffd87424 */ /* 0x000fe200078e00ff */
[----:B------:R-:W-:Y:S02]  /*23c70*/  MOV R3, 0x23c90 ;  /* 0x00023c9000037802 */ /* 0x000fe40000000f00 */
[----:B-123--:R-:W-:Y:S05]  /*23c80*/  CALL.REL.NOINC `($__internal_43_$__cuda_sm70_shflsync_idx_p) ;  /* 0x00000e4000007944 */ /* 0x00efea0003c00000 */
[----:B------:R-:W-:Y:S01]  /*23c90*/  MOV R2, R5 ;  /* 0x0000000500027202 */ /* 0x000fe20000000f00 */
[----:B------:R-:W-:Y:S05]  /*23ca0*/  BRA `(.L_x_2959) ;  /* 0xffffaa5000007947 */ /* 0x000fea000383ffff */
.L_x_2874:
[----:B------:R-:W-:Y:S01]  /*23cb0*/  IMAD.MOV.U32 R5, RZ, RZ, R8 ;  /* 0x000000ffff057224 */ /* 0x000fe200078e0008 */
[----:B--2---:R-:W-:Y:S01]  /*23cc0*/  MOV R2, 0x1 ;  /* 0x0000000100027802 */ /* 0x004fe20000000f00 */
[----:B------:R-:W-:Y:S01]  /*23cd0*/  IMAD.MOV.U32 R216, RZ, RZ, 0x181f ;  /* 0x0000181fffd87424 */ /* 0x000fe200078e00ff */
[----:B------:R-:W-:-:S02]  /*23ce0*/  MOV R3, 0x23d00 ;  /* 0x00023d0000037802 */ /* 0x000fc40000000f00 */
[----:B-1-34-:R-:W-:Y:S05]  /*23cf0*/  CALL.REL.NOINC `($__internal_43_$__cuda_sm70_shflsync_idx_p) ;  /* 0x00000dd000007944 */ /* 0x01afea0003c00000 */
[----:B------:R-:W-:Y:S01]  /*23d00*/  IMAD.MOV.U32 R14, RZ, RZ, R5 ;  /* 0x000000ffff0e7224 */ /* 0x000fe200078e0005 */
[----:B------:R-:W-:Y:S01]  /*23d10*/  MOV R2, 0x1 ;  /* 0x0000000100027802 */ /* 0x000fe20000000f00 */
[----:B------:R-:W-:Y:S01]  /*23d20*/  IMAD.MOV.U32 R5, RZ, RZ, R9 ;  /* 0x000000ffff057224 */ /* 0x000fe200078e0009 */
[----:B------:R-:W-:-:S02]  /*23d30*/  MOV R216, 0x181f ;  /* 0x0000181f00d87802 */ /* 0x000fc40000000f00 */
[----:B------:R-:W-:Y:S02]  /*23d40*/  MOV R3, 0x23d60 ;  /* 0x00023d6000037802 */ /* 0x000fe40000000f00 */
[----:B------:R-:W-:Y:S05]  /*23d50*/  CALL.REL.NOINC `($__internal_43_$__cuda_sm70_shflsync_idx_p) ;  /* 0x00000d7000007944 */ /* 0x000fea0003c00000 */
[----:B------:R-:W-:Y:S01]  /*23d60*/  MOV R2, R5 ;  /* 0x0000000500027202 */ /* 0x000fe20000000f00 */
[----:B------:R-:W-:Y:S05]  /*23d70*/  BRA `(.L_x_2960) ;  /* 0xffffaa7000007947 */ /* 0x000fea000383ffff */
.L_x_2877:
[----:B------:R-:W-:Y:S01]  /*23d80*/  IMAD.MOV.U32 R5, RZ, RZ, R8 ;  /* 0x000000ffff057224 */ /* 0x000fe200078e0008 */
[----:B--2---:R-:W-:Y:S01]  /*23d90*/  MOV R2, 0x2 ;  /* 0x0000000200027802 */ /* 0x004fe20000000f00 */
[----:B------:R-:W-:Y:S01]  /*23da0*/  IMAD.MOV.U32 R216, RZ, RZ, 0x181f ;  /* 0x0000181fffd87424 */ /* 0x000fe200078e00ff */
[----:B------:R-:W-:Y:S02]  /*23db0*/  MOV R3, 0x23dd0 ;  /* 0x00023dd000037802 */ /* 0x000fe40000000f00 */
[----:B-1-34-:R-:W-:Y:S05]  /*23dc0*/  CALL.REL.NOINC `($__internal_43_$__cuda_sm70_shflsync_idx_p) ;  /* 0x00000d0000007944 */ /* 0x01afea0003c00000 */
[----:B------:R-:W-:Y:S01]  /*23dd0*/  MOV R14, R5 ;  /* 0x00000005000e7202 */ /* 0x000fe20000000f00 */
[----:B------:R-:W-:Y:S05]  /*23de0*/  BRA `(.L_x_2961) ;  /* 0xffffaaf000007947 */ /* 0x000fea000383ffff */
.L_x_2878:
[----:B------:R-:W-:Y:S01]  /*23df0*/  IMAD.MOV.U32 R5, RZ, RZ, R9 ;  /* 0x000000ffff057224 */ /* 0x000fe200078e0009 */
[----:B--2---:R-:W-:Y:S01]  /*23e00*/  MOV R2, 0x2 ;  /* 0x0000000200027802 */ /* 0x004fe20000000f00 */
[----:B------:R-:W-:Y:S01]  /*23e10*/  IMAD.MOV.U32 R216, RZ, RZ, 0x181f ;  /* 0x0000181fffd87424 */ /* 0x000fe200078e00ff */
[----:B------:R-:W-:Y:S02]  /*23e20*/  MOV R3, 0x23e40 ;  /* 0x00023e4000037802 */ /* 0x000fe40000000f00 */
[----:B-1-34-:R-:W-:Y:S05]  /*23e30*/  CALL.REL.NOINC `($__internal_43_$__cuda_sm70_shflsync_idx_p) ;  /* 0x00000c9000007944 */ /* 0x01afea0003c00000 */
[----:B------:R-:W-:Y:S01]  /*23e40*/  MOV R2, R5 ;  /* 0x0000000500027202 */ /* 0x000fe20000000f00 */
[----:B------:R-:W-:Y:S05]  /*23e50*/  BRA `(.L_x_2962) ;  /* 0xffffaaa000007947 */ /* 0x000fea000383ffff */
.L_x_2881:
[----:B------:R-:W-:Y:S01]  /*23e60*/  IMAD.MOV.U32 R5, RZ, RZ, R8 ;  /* 0x000000ffff057224 */ /* 0x000fe200078e0008 */
[----:B---34-:R-:W-:Y:S01]  /*23e70*/  MOV R2, 0x3 ;  /* 0x0000000300027802 */ /* 0x018fe20000000f00 */
[----:B------:R-:W-:Y:S01]  /*23e80*/  IMAD.MOV.U32 R216, RZ, RZ, 0x181f ;  /* 0x0000181fffd87424 */ /* 0x000fe200078e00ff */
[----:B------:R-:W-:-:S02]  /*23e90*/  MOV R3, 0x23eb0 ;  /* 0x00023eb000037802 */ /* 0x000fc40000000f00 */
[----:B-12---:R-:W-:Y:S05]  /*23ea0*/  CALL.REL.NOINC `($__internal_43_$__cuda_sm70_shflsync_idx_p) ;  /* 0x00000c2000007944 */ /* 0x006fea0003c00000 */
[----:B------:R-:W-:Y:S01]  /*23eb0*/  IMAD.MOV.U32 R8, RZ, RZ, R5 ;  /* 0x000000ffff087224 */ /* 0x000fe200078e0005 */
[----:B------:R-:W-:Y:S01]  /*23ec0*/  MOV R2, 0x3 ;  /* 0x0000000300027802 */ /* 0x000fe20000000f00 */
[----:B------:R-:W-:Y:S01]  /*23ed0*/  IMAD.MOV.U32 R5, RZ, RZ, R9 ;  /* 0x000000ffff057224 */ /* 0x000fe200078e0009 */
[----:B------:R-:W-:-:S02]  /*23ee0*/  MOV R216, 0x181f ;  /* 0x0000181f00d87802 */ /* 0x000fc40000000f00 */
[----:B------:R-:W-:Y:S02]  /*23ef0*/  MOV R3, 0x23f10 ;  /* 0x00023f1000037802 */ /* 0x000fe40000000f00 */
[----:B------:R-:W-:Y:S05]  /*23f00*/  CALL.REL.NOINC `($__internal_43_$__cuda_sm70_shflsync_idx_p) ;  /* 0x00000bc000007944 */ /* 0x000fea0003c00000 */
[----:B------:R-:W-:Y:S05]  /*23f10*/  BRA `(.L_x_2963) ;  /* 0xffffaae000007947 */ /* 0x000fea000383ffff */
.L_x_2883:
[----:B------:R-:W-:Y:S01]  /*23f20*/  IMAD.MOV.U32 R5, RZ, RZ, R6 ;  /* 0x000000ffff057224 */ /* 0x000fe200078e0006 */
[----:B------:R-:W-:Y:S01]  /*23f30*/  MOV R2, RZ ;  /* 0x000000ff00027202 */ /* 0x000fe20000000f00 */
[----:B------:R-:W-:Y:S01]  /*23f40*/  IMAD.MOV.U32 R216, RZ, RZ, 0x1c1f ;  /* 0x00001c1fffd87424 */ /* 0x000fe200078e00ff */
[----:B------:R-:W-:Y:S02]  /*23f50*/  MOV R3, 0x23f70 ;  /* 0x00023f7000037802 */ /* 0x000fe40000000f00 */
[----:B------:R-:W-:Y:S05]  /*23f60*/  CALL.REL.NOINC `($__internal_43_$__cuda_sm70_shflsync_idx_p) ;  /* 0x00000b6000007944 */ /* 0x000fea0003c00000 */
[----:B------:R-:W-:Y:S01]  /*23f70*/  MOV R4, R5 ;  /* 0x0000000500047202 */ /* 0x000fe20000000f00 */
[----:B------:R-:W-:Y:S05]  /*23f80*/  BRA `(.L_x_2964) ;  /* 0xffffad6000007947 */ /* 0x000fea000383ffff */
.L_x_2884:
[----:B------:R-:W-:Y:S01]  /*23f90*/  IMAD.MOV.U32 R5, RZ, RZ, R16 ;  /* 0x000000ffff057224 */ /* 0x000fe200078e0010 */
[----:B------:R-:W-:Y:S01]  /*23fa0*/  MOV R2, RZ ;  /* 0x000000ff00027202 */ /* 0x000fe20000000f00 */
[----:B------:R-:W-:Y:S01]  /*23fb0*/  IMAD.MOV.U32 R216, RZ, RZ, 0x1c1f ;  /* 0x00001c1fffd87424 */ /* 0x000fe200078e00ff */
[----:B------:R-:W-:Y:S02]  /*23fc0*/  MOV R3, 0x23fe0 ;  /* 0x00023fe000037802 */ /* 0x000fe40000000f00 */
[----:B-12---:R-:W-:Y:S05]  /*23fd0*/  CALL.REL.NOINC `($__internal_43_$__cuda_sm70_shflsync_idx_p) ;  /* 0x00000af000007944 */ /* 0x006fea0003c00000 */
[----:B------:R-:W-:Y:S01]  /*23fe0*/  MOV R2, R5 ;  /* 0x0000000500027202 */ /* 0x000fe20000000f00 */
[----:B------:R-:W-:Y:S05]  /*23ff0*/  BRA `(.L_x_2965) ;  /* 0xffffad1000007947 */ /* 0x000fea000383ffff */
.L_x_2887:
[----:B------:R-:W-:Y:S01]  /*24000*/  IMAD.MOV.U32 R5, RZ, RZ, R6 ;  /* 0x000000ffff057224 */ /* 0x000fe200078e0006 */
[----:B----4-:R-:W-:Y:S01]  /*24010*/  MOV R2, 0x1 ;  /* 0x0000000100027802 */ /* 0x010fe20000000f00 */
[----:B------:R-:W-:Y:S01]  /*24020*/  IMAD.MOV.U32 R216, RZ, RZ, 0x1c1f ;  /* 0x00001c1fffd87424 */ /* 0x000fe200078e00ff */
[----:B------:R-:W-:-:S02]  /*24030*/  MOV R3, 0x24050 ;  /* 0x0002405000037802 */ /* 0x000fc40000000f00 */
[----:B-123--:R-:W-:Y:S05]  /*24040*/  CALL.REL.NOINC `($__internal_43_$__cuda_sm70_shflsync_idx_p) ;  /* 0x00000a8000007944 */ /* 0x00efea0003c00000 */
        /* <DEDUP_REMOVED lines=8> */
.L_x_2891:
[----:B------:R-:W-:Y:S01]  /*240d0*/  IMAD.MOV.U32 R5, RZ, RZ, R6 ;  /* 0x000000ffff057224 */ /* 0x000fe200078e0006 */
[----:B------:R-:W-:Y:S01]  /*240e0*/  MOV R2, RZ ;  /* 0x000000ff00027202 */ /* 0x000fe20000000f00 */
[----:B------:R-:W-:Y:S01]  /*240f0*/  IMAD.MOV.U32 R216, RZ, RZ, 0x181f ;  /* 0x0000181fffd87424 */ /* 0x000fe200078e00ff */
[----:B------:R-:W-:Y:S02]  /*24100*/  MOV R3, 0x24120 ;  /* 0x0002412000037802 */ /* 0x000fe40000000f00 */
[----:B------:R-:W-:Y:S05]  /*24110*/  CALL.REL.NOINC `($__internal_43_$__cuda_sm70_shflsync_idx_p) ;  /* 0x000009b000007944 */ /* 0x000fea0003c00000 */
[----:B------:R-:W-:Y:S01]  /*24120*/  MOV R14, R5 ;  /* 0x00000005000e7202 */ /* 0x000fe20000000f00 */
[----:B------:R-:W-:Y:S05]  /*24130*/  BRA `(.L_x_2967) ;  /* 0xffffc1b000007947 */ /* 0x000fea000383ffff */
.L_x_2892:
[----:B------:R-:W-:Y:S01]  /*24140*/  IMAD.MOV.U32 R5, RZ, RZ, R9 ;  /* 0x000000ffff057224 */ /* 0x000fe200078e0009 */
[----:B------:R-:W-:Y:S01]  /*24150*/  MOV R2, RZ ;  /* 0x000000ff00027202 */ /* 0x000fe20000000f00 */
[----:B------:R-:W-:Y:S01]  /*24160*/  IMAD.MOV.U32 R216, RZ, RZ, 0x181f ;  /* 0x0000181fffd87424 */ /* 0x000fe200078e00ff */
[----:B------:R-:W-:Y:S02]  /*24170*/  MOV R3, 0x24190 ;  /* 0x0002419000037802 */ /* 0x000fe40000000f00 */
[----:B-12---:R-:W-:Y:S05]  /*24180*/  CALL.REL.NOINC `($__internal_43_$__cuda_sm70_shflsync_idx_p) ;  /* 0x0000094000007944 */ /* 0x006fea0003c00000 */
[----:B------:R-:W-:Y:S01]  /*24190*/  MOV R2, R5 ;  /* 0x0000000500027202 */ /* 0x000fe20000000f00 */
[----:B------:R-:W-:Y:S05]  /*241a0*/  BRA `(.L_x_2968) ;  /* 0xffffc16000007947 */ /* 0x000fea000383ffff */
.L_x_2895:
[----:B------:R-:W-:Y:S01]  /*241b0*/  IMAD.MOV.U32 R5, RZ, RZ, R6 ;  /* 0x000000ffff057224 */ /* 0x000fe200078e0006 */
[----:B--2-4-:R-:W-:Y:S01]  /*241c0*/  MOV R2, 0x1 ;  /* 0x0000000100027802 */ /* 0x014fe20000000f00 */
[----:B------:R-:W-:Y:S01]  /*241d0*/  IMAD.MOV.U32 R216, RZ, RZ, 0x181f ;  /* 0x0000181fffd87424 */ /* 0x000fe200078e00ff */
[----:B------:R-:W-:-:S02]  /*241e0*/  MOV R3, 0x24200 ;  /* 0x0002420000037802 */ /* 0x000fc40000000f00 */
[----:B-1-3--:R-:W-:Y:S05]  /*241f0*/  CALL.REL.NOINC `($__internal_43_$__cuda_sm70_shflsync_idx_p) ;  /* 0x000008d000007944 */ /* 0x00afea0003c00000 */
        /* <DEDUP_REMOVED lines=8> */
.L_x_2898:
[----:B------:R-:W-:Y:S01]  /*24280*/  IMAD.MOV.U32 R5, RZ, RZ, R6 ;  /* 0x000000ffff057224 */ /* 0x000fe200078e0006 */
[----:B-1--4-:R-:W-:Y:S01]  /*24290*/  MOV R2, 0x2 ;  /* 0x0000000200027802 */ /* 0x012fe20000000f00 */
[----:B------:R-:W-:Y:S01]  /*242a0*/  IMAD.MOV.U32 R216, RZ, RZ, 0x181f ;  /* 0x0000181fffd87424 */ /* 0x000fe200078e00ff */
[----:B------:R-:W-:Y:S02]  /*242b0*/  MOV R3, 0x242d0 ;  /* 0x000242d000037802 */ /* 0x000fe40000000f00 */
[----:B--23--:R-:W-:Y:S05]  /*242c0*/  CALL.REL.NOINC `($__internal_43_$__cuda_sm70_shflsync_idx_p) ;  /* 0x0000080000007944 */ /* 0x00cfea0003c00000 */
[----:B------:R-:W-:Y:S01]  /*242d0*/  MOV R14, R5 ;  /* 0x00000005000e7202 */ /* 0x000fe20000000f00 */
[----:B------:R-:W-:Y:S05]  /*242e0*/  BRA `(.L_x_2970) ;  /* 0xffffc21000007947 */ /* 0x000fea000383ffff */
.L_x_2899:
[----:B------:R-:W-:Y:S01]  /*242f0*/  IMAD.MOV.U32 R5, RZ, RZ, R9 ;  /* 0x000000ffff057224 */ /* 0x000fe200078e0009 */
[----:B----4-:R-:W-:Y:S01]  /*24300*/  MOV R2, 0x2 ;  /* 0x0000000200027802 */ /* 0x010fe20000000f00 */
[----:B------:R-:W-:Y:S01]  /*24310*/  IMAD.MOV.U32 R216, RZ, RZ, 0x181f ;  /* 0x0000181fffd87424 */ /* 0x000fe200078e00ff */
[----:B------:R-:W-:Y:S02]  /*24320*/  MOV R3, 0x24340 ;  /* 0x0002434000037802 */ /* 0x000fe40000000f00 */
[----:B-123--:R-:W-:Y:S05]  /*24330*/  CALL.REL.NOINC `($__internal_43_$__cuda_sm70_shflsync_idx_p) ;  /* 0x0000079000007944 */ /* 0x00efea0003c00000 */
[----:B------:R-:W-:Y:S01]  /*24340*/  MOV R2, R5 ;  /* 0x0000000500027202 */ /* 0x000fe20000000f00 */
[----:B------:R-:W-:Y:S05]  /*24350*/  BRA `(.L_x_2971) ;  /* 0xffffc1c000007947 */ /* 0x000fea000383ffff */
.L_x_2902:
[----:B------:R-:W-:Y:S01]  /*24360*/  IMAD.MOV.U32 R5, RZ, RZ, R6 ;  /* 0x000000ffff057224 */ /* 0x000fe200078e0006 */
[----:B-1----:R-:W-:Y:S01]  /*24370*/  MOV R2, 0x3 ;  /* 0x0000000300027802 */ /* 0x002fe20000000f00 */
[----:B------:R-:W-:Y:S01]  /*24380*/  IMAD.MOV.U32 R216, RZ, RZ, 0x181f ;  /* 0x0000181fffd87424 */ /* 0x000fe200078e00ff */
[----:B------:R-:W-:-:S02]  /*24390*/  MOV R3, 0x243b0 ;  /* 0x000243b000037802 */ /* 0x000fc40000000f00 */
[----:B--234-:R-:W-:Y:S05]  /*243a0*/  CALL.REL.NOINC `($__internal_43_$__cuda_sm70_shflsync_idx_p) ;  /* 0x0000072000007944 */ /* 0x01cfea0003c00000 */
        /* <DEDUP_REMOVED lines=8> */
.L_x_2904:
[----:B------:R-:W-:Y:S01]  /*24430*/  IMAD.MOV.U32 R5, RZ, RZ, R70 ;  /* 0x000000ffff057224 */ /* 0x000fe200078e0046 */
[----:B------:R-:W-:Y:S01]  /*24440*/  MOV R2, RZ ;  /* 0x000000ff00027202 */ /* 0x000fe20000000f00 */
[----:B------:R-:W-:Y:S01]  /*24450*/  IMAD.MOV.U32 R216, RZ, RZ, 0x1f ;  /* 0x0000001fffd87424 */ /* 0x000fe200078e00ff */
[----:B------:R-:W-:Y:S02]  /*24460*/  MOV R3, 0x24480 ;  /* 0x0002448000037802 */ /* 0x000fe40000000f00 */
[----:B------:R-:W-:Y:S05]  /*24470*/  CALL.REL.NOINC `($__internal_43_$__cuda_sm70_shflsync_idx_p) ;  /* 0x0000065000007944 */ /* 0x000fea0003c00000 */
[----:B------:R-:W-:Y:S01]  /*24480*/  MOV R10, R5 ;  /* 0x00000005000a7202 */ /* 0x000fe20000000f00 */
[----:B------:R-:W-:Y:S05]  /*24490*/  BRA `(.L_x_2973) ;  /* 0xffffc33000007947 */ /* 0x000fea000383ffff */
.L_x_2905:
[----:B------:R-:W-:Y:S01]  /*244a0*/  IMAD.MOV.U32 R5, RZ, RZ, R70 ;  /* 0x000000ffff057224 */ /* 0x000fe200078e0046 */
[----:B------:R-:W-:Y:S01]  /*244b0*/  MOV R2, 0x1 ;  /* 0x0000000100027802 */ /* 0x000fe20000000f00 */
[----:B------:R-:W-:Y:S01]  /*244c0*/  IMAD.MOV.U32 R216, RZ, RZ, 0x1f ;  /* 0x0000001fffd87424 */ /* 0x000fe200078e00ff */
[----:B------:R-:W-:Y:S02]  /*244d0*/  MOV R3, 0x244f0 ;  /* 0x000244f000037802 */ /* 0x000fe40000000f00 */
[----:B-12---:R-:W-:Y:S05]  /*244e0*/  CALL.REL.NOINC `($__internal_43_$__cuda_sm70_shflsync_idx_p) ;  /* 0x000005e000007944 */ /* 0x006fea0003c00000 */
[----:B------:R-:W-:Y:S01]  /*244f0*/  MOV R9, R5 ;  /* 0x0000000500097202 */ /* 0x000fe20000000f00 */
[----:B------:R-:W-:Y:S05]  /*24500*/  BRA `(.L_x_2974) ;  /* 0xffffc2e000007947 */ /* 0x000fea000383ffff */
.L_x_2906:
[----:B------:R-:W-:Y:S02]  /*24510*/  MOV R3, 0x1 ;  /* 0x0000000100037802 */ /* 0x000fe40000000f00 */
[----:B------:R-:W-:-:S02]  /*24520*/  MOV R4, 0x24540 ;  /* 0x0002454000047802 */ /* 0x000fc40000000f00 */
[----:B-1234-:R-:W-:Y:S05]  /*24530*/  CALL.REL.NOINC `($__internal_44_$__cuda_sm70_shflsync_up_p) ;  /* 0x000005f000007944 */ /* 0x01efea0003c00000 */
[----:B------:R-:W-:Y:S05]  /*24540*/  BRA `(.L_x_2975) ;  /* 0xffffc3d000007947 */ /* 0x000fea000383ffff */
.L_x_2907:
[----:B------:R-:W-:Y:S02]  /*24550*/  MOV R3, 0x2 ;  /* 0x0000000200037802 */ /* 0x000fe40000000f00 */
[----:B------:R-:W-:-:S02]  /*24560*/  MOV R4, 0x24580 ;  /* 0x0002458000047802 */ /* 0x000fc40000000f00 */
[----:B--2-4-:R-:W-:Y:S05]  /*24570*/  CALL.REL.NOINC `($__internal_44_$__cuda_sm70_shflsync_up_p) ;  /* 0x000005b000007944 */ /* 0x014fea0003c00000 */
[----:B------:R-:W-:Y:S02]  /*24580*/  SEL R3, R3, RZ, P1 ;  /* 0x000000ff03037207 */ /* 0x000fe40000800000 */
[----:B------:R-:W-:-:S03]  /*24590*/  MOV R4, 0x245d0 ;  /* 0x000245d000047802 */ /* 0x000fc60000000f00 */
[----:B------:R-:W-:Y:S02]  /*245a0*/  IMAD.IADD R2, R2, 0x1, R3 ;  /* 0x0000000102027824 */ /* 0x000fe400078e0203 */
[----:B------:R-:W-:Y:S02]  /*245b0*/  IMAD.MOV.U32 R3, RZ, RZ, 0x4 ;  /* 0x00000004ff037424 */ /* 0x000fe400078e00ff */
[----:B------:R-:W-:Y:S05]  /*245c0*/  CALL.REL.NOINC `($__internal_44_$__cuda_sm70_shflsync_up_p) ;  /* 0x0000056000007944 */ /* 0x000fea0003c00000 */
        /* <DEDUP_REMOVED lines=12> */
[----:B------:R-:W-:Y:S01]  /*24690*/  IMAD.IADD R4, R3, 0x1, R2 ;  /* 0x0000000103047824 */ /* 0x000fe200078e0202 */
[----:B------:R-:W-:Y:S01]  /*246a0*/  MOV R3, 0x246e0 ;  /* 0x000246e000037802 */ /* 0x000fe20000000f00 */
[----:B------:R-:W-:Y:S02]  /*246b0*/  IMAD.MOV.U32 R2, RZ, RZ, 0x1f ;  /* 0x0000001fff027424 */ /* 0x000fe400078e00ff */
[----:B------:R-:W-:Y:S02]  /*246c0*/  IMAD.MOV.U32 R5, RZ, RZ, R4 ;  /* 0x000000ffff057224 */ /* 0x000fe400078e0004 */
[----:B------:R-:W-:Y:S05]  /*246d0*/  CALL.REL.NOINC `($__internal_43_$__cuda_sm70_shflsync_idx_p) ;  /* 0x000003f000007944 */ /* 0x000fea0003c00000 */
[----:B------:R-:W-:Y:S01]  /*246e0*/  MOV R2, R5 ;  /* 0x0000000500027202 */ /* 0x000fe20000000f00 */
[----:B------:R-:W-:Y:S05]  /*246f0*/  BRA `(.L_x_2976) ;  /* 0xffffc32000007947 */ /* 0x000fea000383ffff */
.L_x_2911:
[----:B------:R-:W-:Y:S02]  /*24700*/  MOV R3, 0x1 ;  /* 0x0000000100037802 */ /* 0x000fe40000000f00 */
[----:B------:R-:W-:Y:S02]  /*24710*/  MOV R4, 0x24730 ;  /* 0x0002473000047802 */ /* 0x000fe40000000f00 */
[----:B------:R-:W-:Y:S05]  /*24720*/  CALL.REL.NOINC `($__internal_44_$__cuda_sm70_shflsync_up_p) ;  /* 0x0000040000007944 */ /* 0x000fea0003c00000 */
[----:B------:R-:W-:Y:S05]  /*24730*/  BRA `(.L_x_2977) ;  /* 0xffffc45000007947 */ /* 0x000fea000383ffff */
.L_x_2912:
[----:B------:R-:W-:Y:S02]  /*24740*/  MOV R3, 0x2 ;  /* 0x0000000200037802 */ /* 0x000fe40000000f00 */
[----:B------:R-:W-:Y:S02]  /*24750*/  MOV R4, 0x24770 ;  /* 0x0002477000047802 */ /* 0x000fe40000000f00 */
        /* <DEDUP_REMOVED lines=25> */
.L_x_2914:
[----:B------:R-:W-:Y:S02]  /*248f0*/  SEL R2, RZ, 0x1, P0 ;  /* 0x00000001ff027807 */ /* 0x000fe40000000000 */
[----:B------:R-:W-:Y:S02]  /*24900*/  MOV R3, 0x24920 ;  /* 0x0002492000037802 */ /* 0x000fe40000000f00 */
[----:B-1----:R-:W-:Y:S05]  /*24910*/  CALL.REL.NOINC `($__internal_45_$__cuda_sm70_votesync_ballot) ;  /* 0x0000027000007944 */ /* 0x002fea0003c00000 */
[----:B------:R-:W-:Y:S05]  /*24920*/  BRA `(.L_x_2979) ;  /* 0xffffc3f000007947 */ /* 0x000fea000383ffff */
.L_x_2915:
[----:B------:R-:W-:Y:S01]  /*24930*/  IMAD.MOV.U32 R5, RZ, RZ, R6 ;  /* 0x000000ffff057224 */ /* 0x000fe200078e0006 */
[----:B--2---:R-:W-:Y:S01]  /*24940*/  MOV R2, R9 ;  /* 0x0000000900027202 */ /* 0x004fe20000000f00 */
[----:B------:R-:W-:Y:S01]  /*24950*/  IMAD.MOV.U32 R216, RZ, RZ, 0x1f ;  /* 0x0000001fffd87424 */ /* 0x000fe200078e00ff */
[----:B------:R-:W-:-:S02]  /*24960*/  MOV R3, 0x24980 ;  /* 0x0002498000037802 */ /* 0x000fc40000000f00 */
[----:B-1----:R-:W-:Y:S05]  /*24970*/  CALL.REL.NOINC `($__internal_43_$__cuda_sm70_shflsync_idx_p) ;  /* 0x0000015000007944 */ /* 0x002fea0003c00000 */
[----:B------:R-:W-:Y:S01]  /*24980*/  IMAD.MOV.U32 R11, RZ, RZ, R5 ;  /* 0x000000ffff0b7224 */ /* 0x000fe200078e0005 */
[----:B------:R-:W-:Y:S01]  /*24990*/  MOV R2, R9 ;  /* 0x0000000900027202 */ /* 0x000fe20000000f00 */
[----:B------:R-:W-:Y:S01]  /*249a0*/  IMAD.MOV.U32 R5, RZ, RZ, R8 ;  /* 0x000000ffff057224 */ /* 0x000fe200078e0008 */
[----:B------:R-:W-:-:S02]  /*249b0*/  MOV R216, 0x1f ;  /* 0x0000001f00d87802 */ /* 0x000fc40000000f00 */
[----:B------:R-:W-:Y:S02]  /*249c0*/  MOV R3, 0x249e0 ;  /* 0x000249e000037802 */ /* 0x000fe40000000f00 */
[----:B------:R-:W-:Y:S05]  /*249d0*/  CALL.REL.NOINC `($__internal_43_$__cuda_sm70_shflsync_idx_p) ;  /* 0x000000f000007944 */ /* 0x000fea0003c00000 */
[----:B------:R-:W-:Y:S01]  /*249e0*/  MOV R6, R5 ;  /* 0x0000000500067202 */ /* 0x000fe20000000f00 */
[----:B------:R-:W-:Y:S05]  /*249f0*/  BRA `(.L_x_2980) ;  /* 0xffffc39000007947 */ /* 0x000fea000383ffff */
.L_x_2918:
[----:B------:R-:W-:Y:S01]  /*24a00*/  IMAD.MOV.U32 R5, RZ, RZ, R4 ;  /* 0x000000ffff057224 */ /* 0x000fe200078e0004 */
[----:B--2---:R-:W-:Y:S01]  /*24a10*/  MOV R2, R9 ;  /* 0x0000000900027202 */ /* 0x004fe20000000f00 */
[----:B------:R-:W-:Y:S01]  /*24a20*/  IMAD.MOV.U32 R216, RZ, RZ, 0x1f ;  /* 0x0000001fffd87424 */ /* 0x000fe200078e00ff */
[----:B------:R-:W-:Y:S02]  /*24a30*/  MOV R3, 0x24a50 ;  /* 0x00024a5000037802 */ /* 0x000fe40000000f00 */
[----:B-1--4-:R-:W-:Y:S05]  /*24a40*/  CALL.REL.NOINC `($__internal_43_$__cuda_sm70_shflsync_idx_p) ;  /* 0x0000008000007944 */ /* 0x012fea0003c00000 */
[----:B------:R-:W-:Y:S01]  /*24a50*/  MOV R16, R5 ;  /* 0x0000000500107202 */ /* 0x000fe20000000f00 */
[----:B------:R-:W-:Y:S05]  /*24a60*/  BRA `(.L_x_2917) ;  /* 0xffffc38000007947 */ /* 0x000fea000383ffff */
        .weak           $__internal_42_$__cuda_sm70_shflsync_bfly_p
        .type           $__internal_42_$__cuda_sm70_shflsync_bfly_p,@function
        .size           $__internal_42_$__cuda_sm70_shflsync_bfly_p,($__internal_43_$__cuda_sm70_shflsync_idx_p - $__internal_42_$__cuda_sm70_shflsync_bfly_p)
$__internal_42_$__cuda_sm70_shflsync_bfly_p:
[----:B------:R-:W-:Y:S02]  /*24a70*/  MOV R141, 0x1f ;  /* 0x0000001f008d7802 */ /* 0x000fe40000000f00 */
[----:B------:R-:W-:-:S04]  /*24a80*/  MOV R142, 0xffffffff ;  /* 0xffffffff008e7802 */ /* 0x000fc80000000f00 */
[----:B------:R-:W-:Y:S04]  /*24a90*/  WARPSYNC R142 ;  /* 0x0000008e00007348 */ /* 0x000fe80003800000 */
[----:B------:R1:W2:Y:S02]  /*24aa0*/  SHFL.BFLY PT, R141, R4, R3, R141 ;  /* 0x0c000003048d7389 */ /* 0x0002a400000e008d */
[----:B-1----:R-:W-:-:S04]  /*24ab0*/  MOV R3, 0x0 ;  /* 0x0000000000037802 */ /* 0x002fc80000000f00 */
[----:B--2---:R-:W-:Y:S05]  /*24ac0*/  RET.REL.NODEC R2 `(_ZN7cutlass13device_kernelIN5flash19enable_sm80_to_sm89INS1_16FlashAttnFwdSm80INS1_25CollectiveMainloopFwdSm80ILi8ELi1ELb1EN4cute5tupleIJNS5_1CILi128EEENS7_ILi96EEES8_EEELi128ENS_10bfloat16_tEfNS_4arch4Sm80ELb0ELb1ELb0ELb1ELb1ELb1ELb1ELb1EEENS1_21CollectiveEpilogueFwdINS6_IJS8_S8_S9_EEENS6_IJNS7_ILi1EEESH_SH_EEESB_SD_Li256ELb1ELb1ELb1ELb0EEENS1_36VarlenDynamicPersistentTileSchedulerILi128ELi96ELi256ELi256ELb1ELb1ELb0ELb1ELb0ELb1EEEEEEEEEvNT_6ParamsE) ;  /* 0xfffdb53002007950 */ /* 0x004fea0003c3ffff */
        .weak           $__internal_43_$__cuda_sm70_shflsync_idx_p
        .type           $__internal_43_$__cuda_sm70_shflsync_idx_p,@function
        .size           $__internal_43_$__cuda_sm70_shflsync_idx_p,($__internal_44_$__cuda_sm70_shflsync_up_p - $__internal_43_$__cuda_sm70_shflsync_idx_p)
$__internal_43_$__cuda_sm70_shflsync_idx_p:
[----:B------:R-:W-:-:S04]  /*24ad0*/  MOV R217, 0xffffffff ;  /* 0xffffffff00d97802 */ /* 0x000fc80000000f00 */
[----:B------:R-:W-:Y:S04]  /*24ae0*/  WARPSYNC R217 ;  /* 0x000000d900007348 */ /* 0x000fe80003800000 */
[----:B------:R1:W2:Y:S02]  /*24af0*/  SHFL.IDX PT, R5, R5, R2, R216 ;  /* 0x0000000205057389 */ /* 0x0002a400000e00d8 */
[----:B-1----:R-:W-:Y:S02]  /*24b00*/  MOV R2, R3 ;  /* 0x0000000300027202 */ /* 0x002fe40000000f00 */
[----:B------:R-:W-:-:S04]  /*24b10*/  MOV R3, 0x0 ;  /* 0x0000000000037802 */ /* 0x000fc80000000f00 */
[----:B--2---:R-:W-:Y:S05]  /*24b20*/  RET.REL.NODEC R2 `(_ZN7cutlass13device_kernelIN5flash19enable_sm80_to_sm89INS1_16FlashAttnFwdSm80INS1_25CollectiveMainloopFwdSm80ILi8ELi1ELb1EN4cute5tupleIJNS5_1CILi128EEENS7_ILi96EEES8_EEELi128ENS_10bfloat16_tEfNS_4arch4Sm80ELb0ELb1ELb0ELb1ELb1ELb1ELb1ELb1EEENS1_21CollectiveEpilogueFwdINS6_IJS8_S8_S9_EEENS6_IJNS7_ILi1EEESH_SH_EEESB_SD_Li256ELb1ELb1ELb1ELb0EEENS1_36VarlenDynamicPersistentTileSchedulerILi128ELi96ELi256ELi256ELb1ELb1ELb0ELb1ELb0ELb1EEEEEEEEEvNT_6ParamsE) ;  /* 0xfffdb4d002007950 */ /* 0x004fea0003c3ffff */
        .weak           $__internal_44_$__cuda_sm70_shflsync_up_p
        .type           $__internal_44_$__cuda_sm70_shflsync_up_p,@function
        .size           $__internal_44_$__cuda_sm70_shflsync_up_p,($__internal_45_$__cuda_sm70_votesync_ballot - $__internal_44_$__cuda_sm70_shflsync_up_p)
$__internal_44_$__cuda_sm70_shflsync_up_p:
[----:B------:R-:W-:Y:S02]  /*24b30*/  MOV R11, 0xffffffff ;  /* 0xffffffff000b7802 */ /* 0x000fe40000000f00 */
[----:B------:R-:W-:Y:S02]  /*24b40*/  MOV R5, RZ ;  /* 0x000000ff00057202 */ /* 0x000fe40000000f00 */
[----:B------:R-:W-:Y:S04]  /*24b50*/  WARPSYNC R11 ;  /* 0x0000000b00007348 */ /* 0x000fe80003800000 */
[----:B------:R1:W2:Y:S02]  /*24b60*/  SHFL.UP PT, R3, R2, R3, R5 ;  /* 0x0400000302037389 */ /* 0x0002a400000e0005 */
[----:B-1----:R-:W-:-:S04]  /*24b70*/  MOV R5, 0x0 ;  /* 0x0000000000057802 */ /* 0x002fc80000000f00 */
[----:B--2---:R-:W-:Y:S05]  /*24b80*/  RET.REL.NODEC R4 `(_ZN7cutlass13device_kernelIN5flash19enable_sm80_to_sm89INS1_16FlashAttnFwdSm80INS1_25CollectiveMainloopFwdSm80ILi8ELi1ELb1EN4cute5tupleIJNS5_1CILi128EEENS7_ILi96EEES8_EEELi128ENS_10bfloat16_tEfNS_4arch4Sm80ELb0ELb1ELb0ELb1ELb1ELb1ELb1ELb1EEENS1_21CollectiveEpilogueFwdINS6_IJS8_S8_S9_EEENS6_IJNS7_ILi1EEESH_SH_EEESB_SD_Li256ELb1ELb1ELb1ELb0EEENS1_36VarlenDynamicPersistentTileSchedulerILi128ELi96ELi256ELi256ELb1ELb1ELb0ELb1ELb0ELb1EEEEEEEEEvNT_6ParamsE) ;  /* 0xfffdb47004007950 */ /* 0x004fea0003c3ffff */
        .weak           $__internal_45_$__cuda_sm70_votesync_ballot
        .type           $__internal_45_$__cuda_sm70_votesync_ballot,@function
        .size           $__internal_45_$__cuda_sm70_votesync_ballot,(.L_x_3630 - $__internal_45_$__cuda_sm70_votesync_ballot)
$__internal_45_$__cuda_sm70_votesync_ballot:
[----:B------:R-:W-:Y:S01]  /*24b90*/  ISETP.NE.U32.AND P0, PT, R2, 0x1, PT ;  /* 0x000000010200780c */ /* 0x000fe20003f05070 */
[----:B------:R-:W-:-:S04]  /*24ba0*/  IMAD.MOV.U32 R5, RZ, RZ, -0x1 ;  /* 0xffffffffff057424 */ /* 0x000fc800078e00ff */
[----:B------:R-:W-:Y:S08]  /*24bb0*/  WARPSYNC R5 ;  /* 0x0000000500007348 */ /* 0x000ff00003800000 */
[----:B------:R-:W-:-:S04]  /*24bc0*/  VOTE.ANY R2, PT, !P0 ;  /* 0x0000000000027806 */ /* 0x000fc800040e0100 */
[----:B------:R-:W-:Y:S01]  /*24bd0*/  LOP3.LUT R15, R2, R5, RZ, 0xc0, !PT ;  /* 0x00000005020f7212 */ /* 0x000fe200078ec0ff */
[----:B------:R-:W-:Y:S02]  /*24be0*/  IMAD.MOV.U32 R2, RZ, RZ, R3 ;  /* 0x000000ffff027224 */ /* 0x000fe400078e0003 */
[----:B------:R-:W-:-:S04]  /*24bf0*/  IMAD.MOV.U32 R3, RZ, RZ, 0x0 ;  /* 0x00000000ff037424 */ /* 0x000fc800078e00ff */
[----:B------:R-:W-:Y:S05]  /*24c00*/  RET.REL.NODEC R2 `(_ZN7cutlass13device_kernelIN5flash19enable_sm80_to_sm89INS1_16FlashAttnFwdSm80INS1_25CollectiveMainloopFwdSm80ILi8ELi1ELb1EN4cute5tupleIJNS5_1CILi128EEENS7_ILi96EEES8_EEELi128ENS_10bfloat16_tEfNS_4arch4Sm80ELb0ELb1ELb0ELb1ELb1ELb1ELb1ELb1EEENS1_21CollectiveEpilogueFwdINS6_IJS8_S8_S9_EEENS6_IJNS7_ILi1EEESH_SH_EEESB_SD_Li256ELb1ELb1ELb1ELb0EEENS1_36VarlenDynamicPersistentTileSchedulerILi128ELi96ELi256ELi256ELb1ELb1ELb0ELb1ELb0ELb1EEEEEEEEEvNT_6ParamsE) ;  /* 0xfffdb3f002007950 */ /* 0x000fea0003c3ffff */
.L_x_2981:
        /* <DEDUP_REMOVED lines=15> */
.L_x_3630:


//--------------------- .text._ZN7cutlass13device_kernelIN5flash19enable_sm80_to_sm89INS1_16FlashAttnFwdSm80INS1_25CollectiveMainloopFwdSm80ILi4ELi1ELb0EN4cute5tupleIJNS5_1CILi128EEENS7_ILi64EEES8_EEELi128ENS_10bfloat16_tEfNS_4arch4Sm80ELb1ELb0ELb0ELb0ELb1ELb0ELb1ELb1EEENS1_21CollectiveEpilogueFwdINS6_IJS8_S8_S9_EEENS6_IJNS7_ILi1EEESH_SH_EEESB_SD_Li128ELb0ELb1ELb1ELb0EEENS1_30DynamicPersistentTileSchedulerILi128ELi128ELb1ELb1ELb0EEEEEEEEEvNT_6ParamsE --------------------------
	.section	.text._ZN7cutlass13device_kernelIN5flash19enable_sm80_to_sm89INS1_16FlashAttnFwdSm80INS1_25CollectiveMainloopFwdSm80ILi4ELi1ELb0EN4cute5tupleIJNS5_1CILi128EEENS7_ILi64EEES8_EEELi128ENS_10bfloat16_tEfNS_4arch4Sm80ELb1ELb0ELb0ELb0ELb1ELb0ELb1ELb1EEENS1_21CollectiveEpilogueFwdINS6_IJS8_S8_S9_EEENS6_IJNS7_ILi1EEESH_SH_EEESB_SD_Li128ELb0ELb1ELb1ELb0EEENS1_30DynamicPersistentTileSchedulerILi128ELi128ELb1ELb1ELb0EEEEEEEEEvNT_6ParamsE,"ax",@progbits
	.sectioninfo	@"SHI_REGISTERS=255"
	.align	128
.text._ZN7cutlass13device_kernelIN5flash19enable_sm80_to_sm89INS1_16FlashAttnFwdSm80INS1_25CollectiveMainloopFwdSm80ILi4ELi1ELb0EN4cute5tupleIJNS5_1CILi128EEENS7_ILi64EEES8_EEELi128ENS_10bfloat16_tEfNS_4arch4Sm80ELb1ELb0ELb0ELb0ELb1ELb0ELb1ELb1EEENS1_21CollectiveEpilogueFwdINS6_IJS8_S8_S9_EEENS6_IJNS7_ILi1EEESH_SH_EEESB_SD_Li128ELb0ELb1ELb1ELb0EEENS1_30DynamicPersistentTileSchedulerILi128ELi128ELb1ELb1ELb0EEEEEEEEEvNT_6ParamsE:
        .type           _ZN7cutlass13device_kernelIN5flash19enable_sm80_to_sm89INS1_16FlashAttnFwdSm80INS1_25CollectiveMainloopFwdSm80ILi4ELi1ELb0EN4cute5tupleIJNS5_1CILi128EEENS7_ILi64EEES8_EEELi128ENS_10bfloat16_tEfNS_4arch4Sm80ELb1ELb0ELb0ELb0ELb1ELb0ELb1ELb1EEENS1_21CollectiveEpilogueFwdINS6_IJS8_S8_S9_EEENS6_IJNS7_ILi1EEESH_SH_EEESB_SD_Li128ELb0ELb1ELb1ELb0EEENS1_30DynamicPersistentTileSchedulerILi128ELi128ELb1ELb1ELb0EEEEEEEEEvNT_6ParamsE,@function
        .size           _ZN7cutlass13device_kernelIN5flash19enable_sm80_to_sm89INS1_16FlashAttnFwdSm80INS1_25CollectiveMainloopFwdSm80ILi4ELi1ELb0EN4cute5tupleIJNS5_1CILi128EEENS7_ILi64EEES8_EEELi128ENS_10bfloat16_tEfNS_4arch4Sm80ELb1ELb0ELb0ELb0ELb1ELb0ELb1ELb1EEENS1_21CollectiveEpilogueFwdINS6_IJS8_S8_S9_EEENS6_IJNS7_ILi1EEESH_SH_EEESB_SD_Li128ELb0ELb1ELb1ELb0EEENS1_30DynamicPersistentTileSchedulerILi128ELi128ELb1ELb1ELb0EEEEEEEEEvNT_6ParamsE,(.L_x_3635 - _ZN7cutlass13device_kernelIN5flash19enable_sm80_to_sm89INS1_16FlashAttnFwdSm80INS1_25CollectiveMainloopFwdSm80ILi4ELi1ELb0EN4cute5tupleIJNS5_1CILi128EEENS7_ILi64EEES8_EEELi128ENS_10bfloat16_tEfNS_4arch4Sm80ELb1ELb0ELb0ELb0ELb1ELb0ELb1ELb1EEENS1_21CollectiveEpilogueFwdINS6_IJS8_S8_S9_EEENS6_IJNS7_ILi1EEESH_SH_EEESB_SD_Li128ELb0ELb1ELb1ELb0EEENS1_30DynamicPersistentTileSchedulerILi128ELi128ELb1ELb1ELb0EEEEEEEEEvNT_6ParamsE)
        .other          _ZN7cutlass13device_kernelIN5flash19enable_sm80_to_sm89INS1_16FlashAttnFwdSm80INS1_25CollectiveMainloopFwdSm80ILi4ELi1ELb0EN4cute5tupleIJNS5_1CILi128EEENS7_ILi64EEES8_EEELi128ENS_10bfloat16_tEfNS_4arch4Sm80ELb1ELb0ELb0ELb0ELb1ELb0ELb1ELb1EEENS1_21CollectiveEpilogueFwdINS6_IJS8_S8_S9_EEENS6_IJNS7_ILi1EEESH_SH_EEESB_SD_Li128ELb0ELb1ELb1ELb0EEENS1_30DynamicPersistentTileSchedulerILi128ELi128ELb1ELb1ELb0EEEEEEEEEvNT_6ParamsE,@"STO_CUDA_ENTRY STV_DEFAULT"
_ZN7cutlass13device_kernelIN5flash19enable_sm80_to_sm89INS1_16FlashAttnFwdSm80INS1_25CollectiveMainloopFwdSm80ILi4ELi1ELb0EN4cute5tupleIJNS5_1CILi128EEENS7_ILi64EEES8_EEELi128ENS_10bfloat16_tEfNS_4arch4Sm80ELb1ELb0ELb0ELb0ELb1ELb0ELb1ELb1EEENS1_21CollectiveEpilogueFwdINS6_IJS8_S8_S9_EEENS6_IJNS7_ILi1EEESH_SH_EEESB_SD_Li128ELb0ELb1ELb1ELb0EEENS1_30DynamicPersistentTileSchedulerILi128ELi128ELb1ELb1ELb0EEEEEEEEEvNT_6ParamsE:
        /* <DEDUP_REMOVED lines=14> */
[----:B------:R-:W-:Y:S02]  /*00e0*/  ULDC.64 UR8, c[0x0][0x118] ;  /* 0x0000460000087ab9 */ /* 0x000fe40000000a00 */
[CC--:B------:R-:W-:Y:S02]  /*00f0*/  LEA.HI R12, R14.reuse, R19.reuse, RZ, 0x3 ;  /* 0x000000130e0c7211 */ /* 0x0c0fe400078f18ff */
[CC--:B------:R-:W-:Y:S02]  /*0100*/  LEA.HI R0, R14.reuse, R19.reuse, RZ, 0x2 ;  /* 0x000000130e007211 */ /* 0x0c0fe400078f10ff */
[----:B------:R-:W-:Y:S02]  /*0110*/  LEA.HI R4, R14, R19, RZ, 0x4 ;  /* 0x000000130e047211 */ /* 0x000fe400078f20ff */
[----:B------:R-:W-:-:S02]  /*0120*/  SHF.R.S32.HI R3, RZ, 0x3, R12 ;  /* 0x00000003ff037819 */ /* 0x000fc4000001140c */
[----:B------:R-:W-:Y:S02]  /*0130*/  LOP3.LUT R6, R12, 0xfffffff8, RZ, 0xc0, !PT ;  /* 0xfffffff80c067812 */ /* 0x000fe400078ec0ff */
[----:B------:R-:W-:Y:S01]  /*0140*/  LOP3.LUT R2, R0, 0xfffffffc, RZ, 0xc0, !PT ;  /* 0xfffffffc00027812 */ /* 0x000fe200078ec0ff */
[----:B------:R-:W-:Y:S01]  /*0150*/  IMAD.SHL.U32 R3, R3, 0x40, RZ ;  /* 0x0000004003037824 */ /* 0x000fe200078e00ff */
[C---:B------:R-:W-:Y:S01]  /*0160*/  LOP3.LUT R0, R4.reuse, 0xfffffff0, RZ, 0xc0, !PT ;  /* 0xfffffff004007812 */ /* 0x040fe200078ec0ff */
[C---:B------:R-:W-:Y:S01]  /*0170*/  IMAD.IADD R9, R19.reuse, 0x1, -R6 ;  /* 0x0000000113097824 */ /* 0x040fe200078e0a06 */
[----:B------:R-:W-:Y:S01]  /*0180*/  SHF.R.S32.HI R5, RZ, 0x4, R4 ;  /* 0x00000004ff057819 */ /* 0x000fe20000011404 */
[----:B------:R-:W-:Y:S01]  /*0190*/  IMAD.IADD R2, R19, 0x1, -R2 ;  /* 0x0000000113027824 */ /* 0x000fe200078e0a02 */
[----:B------:R-:W-:Y:S01]  /*01a0*/  LOP3.LUT R3, R3, 0x1c0, RZ, 0xc0, !PT ;  /* 0x000001c003037812 */ /* 0x000fe200078ec0ff */
[----:B------:R-:W-:Y:S01]  /*01b0*/  IMAD.IADD R0, R19, 0x1, -R0 ;  /* 0x0000000113007824 */ /* 0x000fe200078e0a00 */
[----:B------:R-:W-:Y:S01]  /*01c0*/  LEA.HI R4, R4, R5, RZ, 0x1 ;  /* 0x0000000504047211 */ /* 0x000fe200078f08ff */
[----:B------:R-:W-:Y:S01]  /*01d0*/  IMAD.SHL.U32 R18, R9, 0x8, RZ ;  /* 0x0000000809127824 */ /* 0x000fe200078e00ff */
[----:B------:R-:W-:-:S02]  /*01e0*/  LEA.HI R8, R2, R2, RZ, 0x1 ;  /* 0x0000000202087211 */ /* 0x000fc400078f08ff */
[----:B------:R-:W-:Y:S02]  /*01f0*/  SHF.R.S32.HI R10, RZ, 0x1f, R0 ;  /* 0x0000001fff0a7819 */ /* 0x000fe40000011400 */
[----:B------:R-:W-:Y:S01]  /*0200*/  LOP3.LUT R7, R4, 0xfffffffe, RZ, 0xc0, !PT ;  /* 0xfffffffe04077812 */ /* 0x000fe200078ec0ff */
[----:B------:R-:W-:Y:S01]  /*0210*/  STL [R1+0xc], R18 ;  /* 0x00000c1201007387 */ /* 0x000fe20000100800 */
[----:B------:R-:W-:Y:S02]  /*0220*/  SHF.R.U32.HI R6, RZ, 0x3, R3 ;  /* 0x00000003ff067819 */ /* 0x000fe40000011603 */
[----:B------:R-:W-:Y:S01]  /*0230*/  LOP3.LUT R4, R3, 0x38, R18, 0xf8, !PT ;  /* 0x0000003803047812 */ /* 0x000fe200078ef812 */
[----:B------:R-:W-:Y:S01]  /*0240*/  IMAD.IADD R11, R5, 0x1, -R7 ;  /* 0x00000001050b7824 */ /* 0x000fe200078e0a07 */
[----:B------:R-:W-:Y:S02]  /*0250*/  LOP3.LUT R3, R8, 0x1ffffffe, RZ, 0xc0, !PT ;  /* 0x1ffffffe08037812 */ /* 0x000fe400078ec0ff */
[----:B------:R-:W-:-:S02]  /*0260*/  LEA.HI R10, R10, R0, RZ, 0x3 ;  /* 0x000000000a0a7211 */ /* 0x000fc400078f18ff */
[----:B------:R-:W-:Y:S01]  /*0270*/  LOP3.LUT R7, R4, R6, RZ, 0x3c, !PT ;  /* 0x0000000604077212 */ /* 0x000fe200078e3cff */
[----:B------:R-:W-:Y:S01]  /*0280*/  IMAD.IADD R13, R2, 0x1, -R3 ;  /* 0x00000001020d7824 */ /* 0x000fe200078e0a03 */
[----:B------:R-:W-:Y:S01]  /*0290*/  LOP3.LUT R4, R10, 0xfffffff8, RZ, 0xc0, !PT ;  /* 0xfffffff80a047812 */ /* 0x000fe200078ec0ff */
[----:B------:R-:W-:Y:S01]  /*02a0*/  IMAD.SHL.U32 R2, R9, 0x40, RZ ;  /* 0x0000004009027824 */ /* 0x000fe200078e00ff */
[CC--:B------:R-:W-:Y:S02]  /*02b0*/  LEA.HI R5, R14.reuse, R19.reuse, RZ, 0x5 ;  /* 0x000000130e057211 */ /* 0x0c0fe400078f28ff */
[----:B------:R-:W-:Y:S01]  /*02c0*/  LEA.HI R3, R14, R19, RZ, 0x6 ;  /* 0x000000130e037211 */ /* 0x000fe200078f30ff */
[----:B------:R-:W-:Y:S01]  /*02d0*/  IMAD.IADD R9, R0, 0x1, -R4 ;  /* 0x0000000100097824 */ /* 0x000fe200078e0a04 */
[----:B------:R-:W-:Y:S02]  /*02e0*/  LOP3.LUT R0, R2, 0x1c0, RZ, 0xc0, !PT ;  /* 0x000001c002007812 */ /* 0x000fe400078ec0ff */
[--C-:B------:R-:W-:Y:S01]  /*02f0*/  SHF.R.S32.HI R239, RZ, 0x5, R5.reuse ;  /* 0x00000005ffef7819 */ /* 0x100fe20000011405 */
[----:B------:R-:W-:Y:S01]  /*0300*/  IMAD.SHL.U32 R3, R3, 0x8, RZ ;  /* 0x0000000803037824 */ /* 0x000fe200078e00ff */
[----:B------:R-:W-:-:S02]  /*0310*/  SHF.R.S32.HI R2, RZ, 0x1f, R5 ;  /* 0x0000001fff027819 */ /* 0x000fc40000011405 */
[----:B------:R-:W-:Y:S02]  /*0320*/  LOP3.LUT R6, R0, 0x8, R12, 0xf8, !PT ;  /* 0x0000000800067812 */ /* 0x000fe400078ef80c */
[----:B------:R-:W-:Y:S02]  /*0330*/  SHF.R.U32.HI R4, RZ, 0x3, R0 ;  /* 0x00000003ff047819 */ /* 0x000fe40000011600 */
[----:B------:R-:W-:Y:S01]  /*0340*/  LEA.HI R0, R2, R239, RZ, 0x2 ;  /* 0x000000ef02007211 */ /* 0x000fe200078f10ff */
[----:B------:R-:W-:Y:S01]  /*0350*/  IMAD.SHL.U32 R2, R9, 0x40, RZ ;  /* 0x0000004009027824 */ /* 0x000fe200078e00ff */
[----:B------:R-:W-:Y:S02]  /*0360*/  LOP3.LUT R5, R5, 0xffffffe0, RZ, 0xc0, !PT ;  /* 0xffffffe005057812 */ /* 0x000fe400078ec0ff */
[----:B------:R-:W-:Y:S02]  /*0370*/  LOP3.LUT R0, R0, 0xffffffc, RZ, 0xc0, !PT ;  /* 0x0ffffffc00007812 */ /* 0x000fe400078ec0ff */
[----:B------:R-:W-:Y:S01]  /*0380*/  LOP3.LUT R12, R6, R4, RZ, 0x3c, !PT ;  /* 0x00000004060c7212 */ /* 0x000fe200078e3cff */
[----:B------:R-:W-:Y:S01]  /*0390*/  IMAD.IADD R17, R19, 0x1, -R5 ;  /* 0x0000000113117824 */ /* 0x000fe200078e0a05 */
[----:B------:R-:W-:Y:S01]  /*03a0*/  LOP3.LUT R7, R7, 0x7ffffe00, R3, 0xf8, !PT ;  /* 0x7ffffe0007077812 */ /* 0x000fe200078ef803 */
[----:B------:R-:W-:Y:S01]  /*03b0*/  IMAD.IADD R6, R239, 0x1, -R0 ;  /* 0x00000001ef067824 */ /* 0x000fe200078e0a00 */
[----:B------:R-:W-:Y:S01]  /*03c0*/  LOP3.LUT R0, R2, 0x1c0, RZ, 0xc0, !PT ;  /* 0x000001c002007812 */ /* 0x000fe200078ec0ff */
[----:B------:R-:W-:Y:S01]  /*03d0*/  IMAD.SHL.U32 R3, R11, 0x8, RZ ;  /* 0x000000080b037824 */ /* 0x000fe200078e00ff */
[----:B------:R-:W-:Y:S01]  /*03e0*/  SHF.R.S32.HI R5, RZ, 0x1f, R17 ;  /* 0x0000001fff057819 */ /* 0x000fe20000011411 */
[----:B------:R-:W-:Y:S01]  /*03f0*/  IMAD.SHL.U32 R2, R10, 0x40, RZ ;  /* 0x000000400a027824 */ /* 0x000fe200078e00ff */
[----:B------:R-:W-:Y:S01]  /*0400*/  SHF.R.U32.HI R235, RZ, 0x3, R0 ;  /* 0x00000003ffeb7819 */ /* 0x000fe20000011600 */
[----:B------:R-:W-:Y:S01]  /*0410*/  IMAD.SHL.U32 R4, R8, 0x20, RZ ;  /* 0x0000002008047824 */ /* 0x000fe200078e00ff */
[----:B------:R-:W-:Y:S01]  /*0420*/  LOP3.LUT R3, R0, 0x8, R3, 0xf8, !PT ;  /* 0x0000000800037812 */ /* 0x000fe200078ef803 */
[----:B------:R-:W-:Y:S01]  /*0430*/  IMAD.SHL.U32 R252, R7, 0x2, RZ ;  /* 0x0000000207fc7824 */ /* 0x000fe200078e00ff */
[----:B------:R-:W-:-:S02]  /*0440*/  LOP3.LUT R2, R2, 0xfffffe00, RZ, 0xc0, !PT ;  /* 0xfffffe0002027812 */ /* 0x000fc400078ec0ff */
[----:B------:R-:W-:Y:S02]  /*0450*/  LEA.HI R5, R5, R17, RZ, 0x2 ;  /* 0x0000001105057211 */ /* 0x000fe400078f10ff */
[----:B------:R-:W-:Y:S01]  /*0460*/  LOP3.LUT R235, R3, R235, RZ, 0x3c, !PT ;  /* 0x000000eb03eb7212 */ /* 0x000fe200078e3cff */
[----:B------:R-:W-:Y:S01]  /*0470*/  IMAD R239, R239, 0x400, R2 ;  /* 0x00000400efef7824 */ /* 0x000fe200078e0202 */
[----:B------:R-:W-:Y:S02]  /*0480*/  SHF.R.S32.HI R0, RZ, 0x2, R5 ;  /* 0x00000002ff007819 */ /* 0x000fe40000011405 */
[----:B------:R-:W-:Y:S01]  /*0490*/  LEA.HI R3, R14, R19, RZ, 0x7 ;  /* 0x000000130e037211 */ /* 0x000fe200078f38ff */
[----:B------:R-:W-:Y:S01]  /*04a0*/  IMAD.IADD R239, R239, 0x1, R235 ;  /* 0x00000001efef7824 */ /* 0x000fe200078e02eb */
[----:B------:R-:W-:Y:S01]  /*04b0*/  LOP3.LUT R4, R4, 0xffffffc0, RZ, 0xc0, !PT ;  /* 0xffffffc004047812 */ /* 0x000fe200078ec0ff */
[----:B------:R-:W-:Y:S01]  /*04c0*/  IMAD R16, R6, 0x10, R0 ;  /* 0x0000001006107824 */ /* 0x000fe200078e0200 */
[----:B------:R-:W-:Y:S01]  /*04d0*/  LOP3.LUT R235, R235, R2, RZ, 0xfc, !PT ;  /* 0x00000002ebeb7212 */ /* 0x000fe200078efcff */
[----:B------:R-:W-:Y:S01]  /*04e0*/  IMAD R0, R11, 0x200, R12 ;  /* 0x000002000b007824 */ /* 0x000fe200078e020c */
[----:B------:R-:W-:Y:S01]  /*04f0*/  LOP3.LUT R2, R5, 0x7ffffffc, RZ, 0xc0, !PT ;  /* 0x7ffffffc05027812 */ /* 0x000fe200078ec0ff */
[----:B------:R-:W-:Y:S01]  /*0500*/  IMAD R4, R13, 0x8, R4 ;  /* 0x000000080d047824 */ /* 0x000fe200078e0204 */
[----:B------:R-:W-:Y:S01]  /*0510*/  IADD3 R8, R18, 0x40, RZ ;  /* 0x0000004012087810 */ /* 0x000fe20007ffe0ff */
[----:B------:R-:W-:Y:S01]  /*0520*/  STL [R1+0x100], R16 ;  /* 0x0001001001007387 */ /* 0x000fe20000100800 */
[----:B------:R-:W-:Y:S01]  /*0530*/  SHF.R.S32.HI R5, RZ, 0x7, R3 ;  /* 0x00000007ff057819 */ /* 0x000fe20000011403 */
[----:B------:R-:W-:Y:S01]  /*0540*/  IMAD.IADD R2, R17, 0x1, -R2 ;  /* 0x0000000111027824 */ /* 0x000fe200078e0a02 */
[----:B------:R-:W-:Y:S01]  /*0550*/  SHF.R.S32.HI R3, RZ, 0x1f, R18 ;  /* 0x0000001fff037819 */ /* 0x000fe20000011412 */
[----:B------:R1:W-:Y:S01]  /*0560*/  STL [R1+0xb0], R15 ;  /* 0x0000b00f01007387 */ /* 0x0003e20000100800 */
[----:B------:R-:W-:Y:S01]  /*0570*/  SHF.R.S32.HI R5, RZ, 0x1f, R8 ;  /* 0x0000001fff057819 */ /* 0x000fe20000011408 */
[----:B------:R-:W-:Y:S01]  /*0580*/  IMAD.SHL.U32 R2, R2, 0x2, RZ ;  /* 0x0000000202027824 */ /* 0x000fe200078e00ff */
[----:B------:R-:W-:Y:S01]  /*0590*/  R2P PR, R9, 0x6 ;  /* 0x0000000609007804 */ /* 0x000fe20000000000 */
[----:B------:R2:W-:Y:S01]  /*05a0*/  STL [R1+0x1c], R8 ;  /* 0x00001c0801007387 */ /* 0x0005e20000100800 */
[----:B------:R-:W-:Y:S01]  /*05b0*/  IMAD.MOV.U32 R6, RZ, RZ, 0x20 ;  /* 0x00000020ff067424 */ /* 0x000fe200078e00ff */
[----:B------:R-:W-:-:S02]  /*05c0*/  LEA R232, R0, 0x4100, 0x1 ;  /* 0x0000410000e87811 */ /* 0x000fc400078e08ff */
[----:B------:R3:W-:Y:S01]  /*05d0*/  STL [R1+0xf8], R3 ;  /* 0x0000f80301007387 */ /* 0x0007e20000100800 */
[C---:B------:R-:W-:Y:S02]  /*05e0*/  IADD3 R14, R2.reuse, 0x18, RZ ;  /* 0x00000018020e7810 */ /* 0x040fe40007ffe0ff */
[C---:B------:R-:W-:Y:S01]  /*05f0*/  IADD3 R13, R2.reuse, 0x20, RZ ;  /* 0x00000020020d7810 */ /* 0x040fe20007ffe0ff */
[----:B------:R4:W-:Y:S01]  /*0600*/  STL [R1+0xf4], R5 ;  /* 0x0000f40501007387 */ /* 0x0009e20000100800 */
[C---:B------:R-:W-:Y:S02]  /*0610*/  IADD3 R12, R2.reuse, 0x28, RZ ;  /* 0x00000028020c7810 */ /* 0x040fe40007ffe0ff */
[C---:B------:R-:W-:Y:S02]  /*0620*/  IADD3 R11, R2.reuse, 0x30, RZ ;  /* 0x00000030020b7810 */ /* 0x040fe40007ffe0ff */
[C---:B------:R-:W-:Y:S02]  /*0630*/  IADD3 R10, R2.reuse, 0x38, RZ ;  /* 0x00000038020a7810 */ /* 0x040fe40007ffe0ff */
[----:B------:R-:W-:-:S02]  /*0640*/  IADD3 R9, R2, 0x40, RZ ;  /* 0x0000004002097810 */ /* 0x000fc40007ffe0ff */
[----:B------:R-:W-:Y:S02]  /*0650*/  SEL R0, R6, 0xffffffe0, !P1 ;  /* 0xffffffe006007807 */ /* 0x000fe40004800000 */
[C---:B------:R-:W-:Y:S02]  /*0660*/  IADD3 R7, R2.reuse, 0x50, RZ ;  /* 0x0000005002077810 */ /* 0x040fe40007ffe0ff */
[C---:B-1----:R-:W-:Y:S02]  /*0670*/  IADD3 R15, R2.reuse, 0x10, RZ ;  /* 0x00000010020f7810 */ /* 0x042fe40007ffe0ff */
[C---:B------:R-:W-:Y:S02]  /*0680*/  IADD3 R6, R2.reuse, 0x58, RZ ;  /* 0x0000005802067810 */ /* 0x040fe40007ffe0ff */
[----:B--2---:R-:W-:Y:S02]  /*0690*/  IADD3 R8, R2, 0x48, RZ ;  /* 0x0000004802087810 */ /* 0x004fe40007ffe0ff */
[----:B------:R-:W-:Y:S01]  /*06a0*/  LEA R239, R239, 0x8100, 0x1 ;  /* 0x00008100efef7811 */ /* 0x000fe200078e08ff */
[----:B---3--:R-:W-:Y:S01]  /*06b0*/  IMAD.IADD R3, R16, 0x1, R4 ;  /* 0x0000000110037824 */ /* 0x008fe200078e0204 */
[----:B------:R-:W-:-:S02]  /*06c0*/  IADD3 R16, R2, 0x8, RZ ;  /* 0x0000000802107810 */ /* 0x000fc40007ffe0ff */
[C---:B------:R-:W-:Y:S01]  /*06d0*/  IADD3 R4, R2.reuse, 0x68, RZ ;  /* 0x0000006802047810 */ /* 0x040fe20007ffe0ff */
[----:B------:R-:W-:Y:S01]  /*06e0*/  IMAD.IADD R241, R239, 0x1, R0 ;  /* 0x00000001eff17824 */ /* 0x000fe200078e0200 */
[----:B------:R1:W-:Y:S01]  /*06f0*/  STL [R1+0xfc], R3 ;  /* 0x0000fc0301007387 */ /* 0x0003e20000100800 */
[----:B----4-:R-:W-:Y:S02]  /*0700*/  IADD3 R5, R2, 0x60, RZ ;  /* 0x0000006002057810 */ /* 0x010fe40007ffe0ff */
[----:B------:R-:W-:Y:S01]  /*0710*/  SEL R237, R237, 0xffffffc0, !P2 ;  /* 0xffffffc0eded7807 */ /* 0x000fe20005000000 */
[----:B------:R-:W-:Y:S01]  /*0720*/  STL [R1+0x60], R2 ;  /* 0x0000600201007387 */ /* 0x000fe20000100800 */
[----:B------:R-:W-:-:S03]  /*0730*/  LEA R235, R235, 0x100, 0x1 ;  /* 0x00000100ebeb7811 */ /* 0x000fc600078e08ff */
[----:B------:R-:W-:Y:S02]  /*0740*/  IMAD.IADD R240, R239, 0x1, R237 ;  /* 0x00000001eff07824 */ /* 0x000fe400078e02ed */
[C-C-:B------:R-:W-:Y:S02]  /*0750*/  IMAD.IADD R236, R0.reuse, 0x1, R235.reuse ;  /* 0x0000000100ec7824 */ /* 0x140fe400078e02eb */
[----:B------:R-:W-:Y:S02]  /*0760*/  IMAD.IADD R238, R237, 0x1, R235 ;  /* 0x00000001edee7824 */ /* 0x000fe400078e02eb */
[----:B------:R-:W-:Y:S02]  /*0770*/  IMAD.IADD R242, R241, 0x1, R237 ;  /* 0x00000001f1f27824 */ /* 0x000fe400078e02ed */
[----:B------:R-:W-:Y:S02]  /*0780*/  IMAD.IADD R248, R0, 0x1, R240 ;  /* 0x0000000100f87824 */ /* 0x000fe400078e02f0 */
[----:B------:R-:W-:Y:S01]  /*0790*/  IMAD.IADD R237, R237, 0x1, R236 ;  /* 0x00000001eded7824 */ /* 0x000fe200078e02ec */
[----:B-1----:R-:W-:-:S05]  /*07a0*/  SHF.R.S32.HI R3, RZ, 0x1f, R2 ;  /* 0x0000001fff037819 */ /* 0x002fca0000011402 */
        /* <DEDUP_REMOVED lines=48> */
.L_x_3057:
        /* <DEDUP_REMOVED lines=19> */
.L_x_2983:
[----:B------:R-:W-:-:S04]  /*0be0*/  MOV R0, c[0x0][0x554] ;  /* 0x0001550000007a02 */ /* 0x000fc80000000f00 */
[----:B------:R-:W-:Y:S02]  /*0bf0*/  ISETP.NE.AND P0, PT, R0, 0x1, PT ;  /* 0x000000010000780c */ /* 0x000fe40003f05270 */
[----:B------:R-:W-:-:S11]  /*0c00*/  MOV R0, R2 ;  /* 0x0000000200007202 */ /* 0x000fd60000000f00 */
[----:B------:R-:W-:-:S05]  /*0c10*/  @P0 IMAD.HI.U32 R4, R2, c[0x0][0x558], RZ ;  /* 0x0001560002040a27 */ /* 0x000fca00078e00ff */
[----:B------:R-:W-:-:S05]  /*0c20*/  @P0 SHF.R.U32.HI R0, RZ, c[0x0][0x55c], R4 ;  /* 0x00015700ff000a19 */ /* 0x000fca0000011604 */
[----:B------:R-:W-:Y:S02]  /*0c30*/  IMAD R4, R0, c[0x0][0x554], RZ ;  /* 0x0001550000047a24 */ /* 0x000fe400078e02ff */
.L_x_2984:
[----:B------:R-:W-:Y:S05]  /*0c40*/  BSYNC B0 ;  /* 0x0000000000007941 */ /* 0x000fea0003800000 */
.L_x_2982:
        /* <DEDUP_REMOVED lines=16> */
[----:B------:R-:W-:-:S05]  /*0d50*/  IMAD.MOV.U32 R5, RZ, RZ, 0x40 ;  /* 0x00000040ff057424 */ /* 0x000fca00078e00ff */
[----:B------:R-:W-:Y:S01]  /*0d60*/  IADD3 R5, R5, -c[0x0][0x168], RZ ;  /* 0x80005a0005057a10 */ /* 0x000fe20007ffe0ff */
[----:B--2---:R-:W-:-:S05]  /*0d70*/  IMAD.MOV.U32 R2, RZ, RZ, c[0x0][0x53c] ;  /* 0x00014f00ff027624 */ /* 0x004fca00078e00ff */
[----:B------:R-:W-:Y:S02]  /*0d80*/  ISETP.NE.AND P0, PT, R2, 0x1, PT ;  /* 0x000000010200780c */ /* 0x000fe40003f05270 */
[----:B------:R-:W-:-:S11]  /*0d90*/  LOP3.LUT R2, R0, 0x1ffffff, RZ, 0x3c, !PT ;  /* 0x01ffffff00027812 */ /* 0x000fd600078e3cff */
[----:B------:R-:W-:Y:S01]  /*0da0*/  @P0 IMAD.HI.U32 R3, R0, c[0x0][0x540], RZ ;  /* 0x0001500000030a27 */ /* 0x000fe200078e00ff */
[----:B------:R-:W-:Y:S02]  /*0db0*/  IADD3 R0, R2, c[0x0][0x53c], RZ ;  /* 0x00014f0002007a10 */ /* 0x000fe40007ffe0ff */
[----:B------:R-:W-:Y:S02]  /*0dc0*/  MOV R2, c[0x0][0x2c4] ;  /* 0x0000b10000027a02 */ /* 0x000fe40000000f00 */
[----:B------:R-:W-:Y:S02]  /*0dd0*/  @P0 SHF.R.U32.HI R14, RZ, c[0x0][0x544], R3 ;  /* 0x00015100ff0e0a19 */ /* 0x000fe40000011603 */
[----:B------:R-:W-:Y:S01]  /*0de0*/  ISETP.NE.AND P4, PT, R2, 0x1, PT ;  /* 0x000000010200780c */ /* 0x000fe20003f85270 */
[----:B------:R-:W-:Y:S02]  /*0df0*/  IMAD.MOV.U32 R2, RZ, RZ, c[0x0][0x2ac] ;  /* 0x0000ab00ff027624 */ /* 0x000fe400078e00ff */
[----:B------:R-:W-:Y:S01]  /*0e00*/  IMAD R0, R14, c[0x0][0x53c], R0 ;  /* 0x00014f000e007a24 */ /* 0x000fe200078e0200 */
[----:B------:R1:W-:Y:S01]  /*0e10*/  STL [R1+0x6c], R14 ;  /* 0x00006c0e01007387 */ /* 0x0003e20000100800 */
[----:B------:R-:W-:-:S02]  /*0e20*/  IMAD R222, R2, c[0x0][0x1d0], RZ ;  /* 0x0000740002de7a24 */ /* 0x000fc400078e02ff */
[----:B------:R-:W-:Y:S02]  /*0e30*/  IMAD.SHL.U32 R13, R0, 0x80, RZ ;  /* 0x00000080000d7824 */ /* 0x000fe400078e00ff */
[----:B------:R-:W-:Y:S01]  /*0e40*/  IMAD R2, R2, c[0x0][0x1d0], R5 ;  /* 0x0000740002027a24 */ /* 0x000fe200078e0205 */
[----:B------:R-:W-:Y:S02]  /*0e50*/  IADD3 R5, R222, 0x3f, RZ ;  /* 0x0000003fde057810 */ /* 0x000fe40007ffe0ff */
        /* <DEDUP_REMOVED lines=23> */
[----:B-1----:R-:W-:Y:S02]  /*0fd0*/  IADD3 R6, R0, -0x1, R7 ;  /* 0xffffffff00067810 */ /* 0x002fe40007ffe007 */
[----:B------:R-:W1:Y:S02]  /*0fe0*/  I2F.RP R4, R3 ;  /* 0x0000000300047306 */ /* 0x000e640000209400 */
[----:B------:R-:W-:Y:S02]  /*0ff0*/  IABS R10, R6 ;  /* 0x00000006000a7213 */ /* 0x000fe40000000000 */
[----:B------:R-:W-:-:S04]  /*1000*/  LOP3.LUT R6, R6, R0, RZ, 0x3c, !PT ;  /* 0x0000000006067212 */ /* 0x000fc800078e3cff */
[----:B------:R-:W-:Y:S01]  /*1010*/  ISETP.GE.AND P0, PT, R6, RZ, PT ;  /* 0x000000ff0600720c */ /* 0x000fe20003f06270 */
[----:B-1----:R-:W1:Y:S02]  /*1020*/  MUFU.RCP R4, R4 ;  /* 0x0000000400047308 */ /* 0x002e640000001000 */
[----:B-1----:R-:W-:-:S06]  /*1030*/  IADD3 R4, R4, 0xffffffe, RZ ;  /* 0x0ffffffe04047810 */ /* 0x002fcc0007ffe0ff */
[----:B------:R-:W1:Y:S02]  /*1040*/  F2I.FTZ.U32.TRUNC.NTZ R5, R4 ;  /* 0x0000000400057305 */ /* 0x000e64000021f000 */
[----:B-1----:R-:W-:Y:S02]  /*1050*/  IMAD.MOV R2, RZ, RZ, -R5 ;  /* 0x000000ffff027224 */ /* 0x002fe400078e0a05 */
        /* <DEDUP_REMOVED lines=18> */
.L_x_2986:
[----:B------:R-:W-:Y:S05]  /*1180*/  BSYNC B0 ;  /* 0x0000000000007941 */ /* 0x000fea0003800000 */
.L_x_2985:
        /* <DEDUP_REMOVED lines=74> */
[----:B--2---:R-:W2:Y:S01]  /*1630*/  S2R R3, SR_TID.X ;  /* 0x0000000000037919 */ /* 0x004ea20000002100 */
[----:B------:R-:W-:-:S03]  /*1640*/  ISETP.NE.U32.AND P1, PT, RZ, c[0x0][0x340], PT ;  /* 0x0000d000ff007a0c */ /* 0x000fc60003f25070 */
[----:B------:R-:W3:Y:S01]  /*1650*/  LDL R8, [R1+0x1c] ;  /* 0x00001c0001087983 */ /* 0x000ee20000100800 */
[----:B------:R-:W-:-:S03]  /*1660*/  ISETP.NE.AND.EX P1, PT, RZ, c[0x0][0x344], PT, P1 ;  /* 0x0000d100ff007a0c */ /* 0x000fc60003f25310 */
[----:B------:R-:W4:Y:S01]  /*1670*/  LDL R9, [R1+0xc] ;  /* 0x00000c0001097983 */ /* 0x000f220000100800 */
[----:B--2---:R-:W-:-:S04]  /*1680*/  SHF.R.S32.HI R4, RZ, 0x1f, R3 ;  /* 0x0000001fff047819 */ /* 0x004fc80000011403 */
[----:B------:R-:W-:-:S05]  /*1690*/  LEA.HI R4, R4, R3, RZ, 0x3 ;  /* 0x0000000304047211 */ /* 0x000fca00078f18ff */
[----:B------:R-:W-:Y:S01]  /*16a0*/  @P1 IMAD.MOV.U32 R2, RZ, RZ, 0x4 ;  /* 0x00000004ff021424 */ /* 0x000fe200078e00ff */
[----:B------:R-:W-:Y:S02]  /*16b0*/  SHF.R.S32.HI R5, RZ, 0x1f, R3 ;  /* 0x0000001fff057819 */ /* 0x000fe40000011403 */
[----:B------:R-:W-:Y:S02]  /*16c0*/  LOP3.LUT R4, R4, 0xfffffff8, RZ, 0xc0, !PT ;  /* 0xfffffff804047812 */ /* 0x000fe400078ec0ff */
[----:B------:R-:W-:-:S03]  /*16d0*/  LEA.HI R5, R5, R3, RZ, 0x3 ;  /* 0x0000000305057211 */ /* 0x000fc600078f18ff */
[----:B------:R-:W-:Y:S02]  /*16e0*/  IMAD.IADD R4, R3, 0x1, -R4 ;  /* 0x0000000103047824 */ /* 0x000fe400078e0a04 */
[----:B------:R-:W-:-:S05]  /*16f0*/  @P1 IMAD.WIDE R2, R11, R2, c[0x0][0x340] ;  /* 0x0000d0000b021625 */ /* 0x000fca00078e0202 */
[----:B------:R2:W5:Y:S01]  /*1700*/  @P1 LDG.E R10, [R2.64] ;  /* 0x00000008020a1981 */ /* 0x000562000c1e1900 */
[----:B------:R-:W-:Y:S02]  /*1710*/  SHF.R.S32.HI R5, RZ, 0x3, R5 ;  /* 0x00000003ff057819 */ /* 0x000fe40000011405 */
[----:B------:R-:W-:Y:S02]  /*1720*/  SHF.R.S32.HI R21, RZ, 0x1f, R12 ;  /* 0x0000001fff157819 */ /* 0x000fe4000001140c */
[----:B------:R-:W-:-:S03]  /*1730*/  LEA R4, R4, R5, 0x4 ;  /* 0x0000000504047211 */ /* 0x000fc600078e20ff */
[----:B------:R-:W-:Y:S02]  /*1740*/  IMAD R0, R21, c[0x0][0x1b8], RZ ;  /* 0x00006e0015007a24 */ /* 0x000fe400078e02ff */
[----:B------:R-:W-:Y:S01]  /*1750*/  IMAD.IADD R4, R13, 0x1, R4 ;  /* 0x000000010d047824 */ /* 0x000fe200078e0204 */
[----:B-1----:R-:W-:Y:S01]  /*1760*/  SHF.R.S32.HI R6, RZ, 0x1f, R11 ;  /* 0x0000001fff067819 */ /* 0x002fe2000001140b */
[----:B------:R-:W-:Y:S02]  /*1770*/  IMAD R5, R12, c[0x0][0x1bc], R0 ;  /* 0x00006f000c057a24 */ /* 0x000fe400078e0200 */
[----:B------:R-:W-:Y:S01]  /*1780*/  @P4 IMAD.HI.U32 R7, R4, c[0x0][0x2c8], RZ ;  /* 0x0000b20004074a27 */ /* 0x000fe200078e00ff */
[----:B------:R-:W-:-:S04]  /*1790*/  MOV R0, R4 ;  /* 0x0000000400007202 */ /* 0x000fc80000000f00 */
[----:B------:R-:W-:Y:S01]  /*17a0*/  @P4 SHF.R.U32.HI R0, RZ, c[0x0][0x2cc], R7 ;  /* 0x0000b300ff004a19 */ /* 0x000fe20000011607 */
[----:B--2---:R-:W-:-:S04]  /*17b0*/  IMAD.WIDE.U32 R2, R12, c[0x0][0x1b8], RZ ;  /* 0x00006e000c027a25 */ /* 0x004fc800078e00ff */
[----:B------:R-:W-:Y:S02]  /*17c0*/  IMAD.IADD R3, R3, 0x1, R5 ;  /* 0x0000000103037824 */ /* 0x000fe400078e0205 */
[----:B------:R-:W-:Y:S01]  /*17d0*/  IMAD R5, R6, c[0x0][0x1c0], RZ ;  /* 0x0000700006057a24 */ /* 0x000fe200078e02ff */
[----:B------:R-:W-:-:S03]  /*17e0*/  SHF.R.S32.HI R7, RZ, 0x1f, R0 ;  /* 0x0000001fff077819 */ /* 0x000fc60000011400 */
[C---:B------:R-:W-:Y:S01]  /*17f0*/  IMAD R6, R11.reuse, c[0x0][0x1c4], R5 ;  /* 0x000071000b067a24 */ /* 0x040fe200078e0205 */
[----:B------:R-:W-:Y:S01]  /*1800*/  IADD3 R5, -R0, RZ, RZ ;  /* 0x000000ff00057210 */ /* 0x000fe20007ffe1ff */
[----:B------:R-:W-:-:S04]  /*1810*/  IMAD.WIDE.U32 R2, R11, c[0x0][0x1c0], R2 ;  /* 0x000070000b027a25 */ /* 0x000fc800078e0002 */
[----:B------:R-:W-:Y:S02]  /*1820*/  IMAD R4, R5, c[0x0][0x2c4], R4 ;  /* 0x0000b10005047a24 */ /* 0x000fe400078e0204 */
[----:B------:R-:W-:Y:S02]  /*1830*/  IMAD.IADD R3, R3, 0x1, R6 ;  /* 0x0000000103037824 */ /* 0x000fe400078e0206 */
[----:B------:R-:W-:Y:S02]  /*1840*/  IMAD R5, R7, c[0x0][0x1b0], RZ ;  /* 0x00006c0007057a24 */ /* 0x000fe400078e02ff */
[----:B------:R-:W-:-:S04]  /*1850*/  IMAD.WIDE.U32 R2, R0, c[0x0][0x1b0], R2 ;  /* 0x00006c0000027a25 */ /* 0x000fc800078e0002 */
[----:B------:R-:W-:Y:S01]  /*1860*/  IMAD R6, R0, c[0x0][0x1b4], R5 ;  /* 0x00006d0000067a24 */ /* 0x000fe200078e0205 */
[----:B------:R-:W-:-:S04]  /*1870*/  SHF.R.S32.HI R5, RZ, 0x1f, R4 ;  /* 0x0000001fff057819 */ /* 0x000fc80000011404 */
[----:B------:R-:W-:Y:S01]  /*1880*/  IADD3 R3, R3, R6, RZ ;  /* 0x0000000603037210 */ /* 0x000fe20007ffe0ff */
[----:B------:R-:W-:-:S04]  /*1890*/  IMAD R0, R5, c[0x0][0x1a8], RZ ;  /* 0x00006a0005007a24 */ /* 0x000fc800078e02ff */
[C---:B------:R-:W-:Y:S02]  /*18a0*/  IMAD R0, R4.reuse, c[0x0][0x1ac], R0 ;  /* 0x00006b0004007a24 */ /* 0x040fe400078e0200 */
[----:B------:R-:W-:-:S04]  /*18b0*/  IMAD.WIDE.U32 R2, R4, c[0x0][0x1a8], R2 ;  /* 0x00006a0004027a25 */ /* 0x000fc800078e0002 */
[----:B------:R-:W-:Y:S01]  /*18c0*/  IMAD.IADD R7, R3, 0x1, R0 ;  /* 0x0000000103077824 */ /* 0x000fe200078e0200 */
[----:B------:R-:W-:Y:S02]  /*18d0*/  IADD3 R58, R221, -0x1, RZ ;  /* 0xffffffffdd3a7810 */ /* 0x000fe40007ffe0ff */
[----:B---3--:R-:W-:Y:S02]  /*18e0*/  ISETP.GE.AND P3, PT, R8, c[0x0][0x198], PT ;  /* 0x0000660008007a0c */ /* 0x008fe40003f66270 */
[C---:B------:R-:W-:Y:S02]  /*18f0*/  LEA R8, P0, R2.reuse, c[0x0][0x160], 0x1 ;  /* 0x0000580002087a11 */ /* 0x040fe400078008ff */
[----:B----4-:R-:W-:Y:S02]  /*1900*/  ISETP.GE.AND P5, PT, R9, c[0x0][0x198], PT ;  /* 0x0000660009007a0c */ /* 0x010fe40003fa6270 */
[----:B------:R-:W-:Y:S02]  /*1910*/  LEA.HI.X R7, R2, c[0x0][0x164], R7, 0x1, P0 ;  /* 0x0000590002077a11 */ /* 0x000fe400000f0c07 */
[----:B------:R-:W-:Y:S01]  /*1920*/  @!P1 MOV R10, R11 ;  /* 0x0000000b000a9202 */ /* 0x000fe20000000f00 */
[----:B------:R-:W-:Y:S06]  /*1930*/  BRA.DIV ~URZ, `(.L_x_2988) ;  /* 0x00010cb27f007947 */ /* 0x000fec000b800000 */
[----:B------:R1:W2:Y:S02]  /*1940*/  SHFL.IDX PT, R9, R7, RZ, 0x181f ;  /* 0x00181fff07097589 */ /* 0x0002a400000e0000 */
.L_x_3058:
[----:B------:R-:W-:Y:S05]  /*1950*/  BRA.DIV ~URZ, `(.L_x_2989) ;  /* 0x00010d027f007947 */ /* 0x000fea000b800000 */
[----:B------:R3:W4:Y:S02]  /*1960*/  SHFL.IDX PT, R0, R8, RZ, 0x181f ;  /* 0x00181fff08007589 */ /* 0x00072400000e0000 */
.L_x_3059:
        /* <DEDUP_REMOVED lines=13> */
[----:B--2---:R-:W2:Y:S04]  /*1a40*/  LDL R15, [R1+0xf8] ;  /* 0x0000f800010f7983 */ /* 0x004ea80000100800 */
        /* <DEDUP_REMOVED lines=10> */
.L_x_2991:
[----:B------:R-:W-:Y:S05]  /*1af0*/  BSYNC B0 ;  /* 0x0000000000007941 */ /* 0x000fea0003800000 */
.L_x_2990:
[----:B------:R-:W-:Y:S05]  /*1b00*/  BRA.DIV ~URZ, `(.L_x_2992) ;  /* 0x00010bc27f007947 */ /* 0x000fea000b800000 */
[----:B--2---:R2:W3:Y:S04]  /*1b10*/  SHFL.IDX PT, R9, R7, 0x1, 0x181f ;  /* 0x00381f0007097f89 */ /* 0x0044e800000e0000 */
[----:B----4-:R2:W4:Y:S02]  /*1b20*/  SHFL.IDX PT, R0, R8, 0x1, 0x181f ;  /* 0x00381f0008007f89 */ /* 0x01052400000e0000 */
.L_x_3060:
[----:B-1----:R-:W-:Y:S01]  /*1b30*/  IADD3 R2, R6, 0x10, RZ ;  /* 0x0000001006027810 */ /* 0x002fe20007ffe0ff */
[----:B------:R-:W-:Y:S03]  /*1b40*/  BSSY B0, `(.L_x_2993) ;  /* 0x0000010000007945 */ /* 0x000fe60003800000 */
[----:B------:R-:W-:-:S13]  /*1b50*/  ISETP.GE.AND P0, PT, R2, R11, PT ;  /* 0x0000000b0200720c */ /* 0x000fda0003f06270 */
[----:B------:R-:W-:Y:S05]  /*1b60*/  @P0 BRA `(.L_x_2994) ;  /* 0x000000d000000947 */ /* 0x000fea0003800000 */
[----:B--2---:R-:W2:Y:S04]  /*1b70*/  LDL R14, [R1+0xc] ;  /* 0x00000c00010e7983 */ /* 0x004ea80000100800 */
[----:B----4-:R-:W4:Y:S04]  /*1b80*/  LDL R12, [R1+0x1c] ;  /* 0x00001c00010c7983 */ /* 0x010f280000100800 */
[----:B---3--:R-:W3:Y:S04]  /*1b90*/  LDL R15, [R1+0xf8] ;  /* 0x0000f800010f7983 */ /* 0x008ee80000100800 */
[----:B------:R-:W3:Y:S01]  /*1ba0*/  LDL R13, [R1+0xf4] ;  /* 0x0000f400010d7983 */ /* 0x000ee20000100800 */
[----:B--2---:R-:W-:-:S02]  /*1bb0*/  LEA R4, P1, R14, R0, 0x1 ;  /* 0x000000000e047211 */ /* 0x004fc400078208ff */
        /* <DEDUP_REMOVED lines=8> */
.L_x_2994:
[----:B------:R-:W-:Y:S05]  /*1c40*/  BSYNC B0 ;  /* 0x0000000000007941 */ /* 0x000fea0003800000 */
.L_x_2993:
[----:B------:R-:W-:Y:S05]  /*1c50*/  BRA.DIV ~URZ, `(.L_x_2995) ;  /* 0x00010b627f007947 */ /* 0x000fea000b800000 */
[----:B---3--:R3:W1:Y:S02]  /*1c60*/  SHFL.IDX PT, R9, R7, 0x2, 0x181f ;  /* 0x00581f0007097f89 */ /* 0x00866400000e0000 */
.L_x_3061:
[----:B------:R-:W-:Y:S05]  /*1c70*/  BRA.DIV ~URZ, `(.L_x_2996) ;  /* 0x00010bc27f007947 */ /* 0x000fea000b800000 */
[----:B----4-:R4:W2:Y:S02]  /*1c80*/  SHFL.IDX PT, R0, R8, 0x2, 0x181f ;  /* 0x00581f0008007f89 */ /* 0x0108a400000e0000 */
.L_x_3062:
[----:B-1----:R-:W-:Y:S01]  /*1c90*/  IADD3 R2, R6, 0x20, RZ ;  /* 0x0000002006027810 */ /* 0x002fe20007ffe0ff */
[----:B------:R-:W-:Y:S03]  /*1ca0*/  BSSY B0, `(.L_x_2997) ;  /* 0x0000010000007945 */ /* 0x000fe60003800000 */
[----:B------:R-:W-:-:S13]  /*1cb0*/  ISETP.GE.AND P0, PT, R2, R11, PT ;  /* 0x0000000b0200720c */ /* 0x000fda0003f06270 */
[----:B------:R-:W-:Y:S05]  /*1cc0*/  @P0 BRA `(.L_x_2998) ;  /* 0x000000d000000947 */ /* 0x000fea0003800000 */
[----:B---3--:R-:W3:Y:S04]  /*1cd0*/  LDL R14, [R1+0xc] ;  /* 0x00000c00010e7983 */ /* 0x008ee80000100800 */
        /* <DEDUP_REMOVED lines=12> */
.L_x_2998:
[----:B------:R-:W-:Y:S05]  /*1da0*/  BSYNC B0 ;  /* 0x0000000000007941 */ /* 0x000fea0003800000 */
.L_x_2997:
[----:B------:R-:W-:Y:S05]  /*1db0*/  BRA.DIV ~URZ, `(.L_x_2999) ;  /* 0x00010b027f007947 */ /* 0x000fea000b800000 */
[----:B------:R1:W3:Y:S04]  /*1dc0*/  SHFL.IDX PT, R9, R7, 0x3, 0x181f ;  /* 0x00781f0007097f89 */ /* 0x0002e800000e0000 */
[----:B--2---:R1:W2:Y:S02]  /*1dd0*/  SHFL.IDX PT, R0, R8, 0x3, 0x181f ;  /* 0x00781f0008007f89 */ /* 0x0042a400000e0000 */
.L_x_3063:
[----:B-1----:R-:W-:Y:S01]  /*1de0*/  IADD3 R2, R6, 0x30, RZ ;  /* 0x0000003006027810 */ /* 0x002fe20007ffe0ff */
[----:B------:R-:W-:Y:S03]  /*1df0*/  BSSY B0, `(.L_x_3000) ;  /* 0x0000010000007945 */ /* 0x000fe60003800000 */
[----:B------:R-:W-:-:S13]  /*1e00*/  ISETP.GE.AND P0, PT, R2, R11, PT ;  /* 0x0000000b0200720c */ /* 0x000fda0003f06270 */
[----:B------:R-:W-:Y:S05]  /*1e10*/  @P0 BRA `(.L_x_3001) ;  /* 0x000000d000000947 */ /* 0x000fea0003800000 */
[----:B----4-:R-:W4:Y:S04]  /*1e20*/  LDL R14, [R1+0xc] ;  /* 0x00000c00010e7983 */ /* 0x010f280000100800 */
[----:B---3--:R-:W3:Y:S04]  /*1e30*/  LDL R12, [R1+0x1c] ;  /* 0x00001c00010c7983 */ /* 0x008ee80000100800 */
[----:B--2---:R-:W2:Y:S04]  /*1e40*/  LDL R15, [R1+0xf8] ;  /* 0x0000f800010f7983 */ /* 0x004ea80000100800 */
        /* <DEDUP_REMOVED lines=10> */
.L_x_3001:
[----:B------:R-:W-:Y:S05]  /*1ef0*/  BSYNC B0 ;  /* 0x0000000000007941 */ /* 0x000fea0003800000 */
.L_x_3000:
[----:B------:R-:W-:Y:S05]  /*1f00*/  BRA.DIV ~URZ, `(.L_x_3002) ;  /* 0x00010aa27f007947 */ /* 0x000fea000b800000 */
[----:B---3--:R3:W1:Y:S02]  /*1f10*/  SHFL.IDX PT, R9, R7, 0x4, 0x181f ;  /* 0x00981f0007097f89 */ /* 0x00866400000e0000 */
.L_x_3064:
[----:B------:R-:W-:Y:S05]  /*1f20*/  BRA.DIV ~URZ, `(.L_x_3003) ;  /* 0x00010b027f007947 */ /* 0x000fea000b800000 */
[----:B--2---:R2:W3:Y:S02]  /*1f30*/  SHFL.IDX PT, R0, R8, 0x4, 0x181f ;  /* 0x00981f0008007f89 */ /* 0x0044e400000e0000 */
.L_x_3065:
        /* <DEDUP_REMOVED lines=17> */
.L_x_3005:
[----:B------:R-:W-:Y:S05]  /*2050*/  BSYNC B0 ;  /* 0x0000000000007941 */ /* 0x000fea0003800000 */
.L_x_3004:
[----:B------:R-:W-:Y:S05]  /*2060*/  BRA.DIV ~URZ, `(.L_x_3006) ;  /* 0x00010a427f007947 */ /* 0x000fea000b800000 */
[----:B------:R1:W2:Y:S04]  /*2070*/  SHFL.IDX PT, R9, R7, 0x5, 0x181f ;  /* 0x00b81f0007097f89 */ /* 0x0002a800000e0000 */
[----:B---3--:R1:W3:Y:S02]  /*2080*/  SHFL.IDX PT, R0, R8, 0x5, 0x181f ;  /* 0x00b81f0008007f89 */ /* 0x0082e400000e0000 */
.L_x_3066:
        /* <DEDUP_REMOVED lines=17> */
.L_x_3008:
[----:B------:R-:W-:Y:S05]  /*21a0*/  BSYNC B0 ;  /* 0x0000000000007941 */ /* 0x000fea0003800000 */
.L_x_3007:
[----:B------:R-:W-:Y:S05]  /*21b0*/  BRA.DIV ~URZ, `(.L_x_3009) ;  /* 0x000109e27f007947 */ /* 0x000fea000b800000 */
[----:B--2---:R2:W1:Y:S02]  /*21c0*/  SHFL.IDX PT, R9, R7, 0x6, 0x181f ;  /* 0x00d81f0007097f89 */ /* 0x00446400000e0000 */
.L_x_3067:
[----:B------:R-:W-:Y:S05]  /*21d0*/  BRA.DIV ~URZ, `(.L_x_3010) ;  /* 0x00010a427f007947 */ /* 0x000fea000b800000 */
[----:B---3--:R3:W2:Y:S02]  /*21e0*/  SHFL.IDX PT, R0, R8, 0x6, 0x181f ;  /* 0x00d81f0008007f89 */ /* 0x0086a400000e0000 */
.L_x_3068:
        /* <DEDUP_REMOVED lines=17> */
.L_x_3012:
[----:B------:R-:W-:Y:S05]  /*2300*/  BSYNC B0 ;  /* 0x0000000000007941 */ /* 0x000fea0003800000 */
.L_x_3011:
[----:B------:R-:W-:Y:S05]  /*2310*/  BRA.DIV ~URZ, `(.L_x_3013) ;  /* 0x000109827f007947 */ /* 0x000fea000b800000 */
[----:B--2---:R-:W2:Y:S04]  /*2320*/  SHFL.IDX PT, R7, R7, 0x7, 0x181f ;  /* 0x00f81f0007077f89 */ /* 0x004ea800000e0000 */
[----:B------:R1:W3:Y:S02]  /*2330*/  SHFL.IDX PT, R0, R8, 0x7, 0x181f ;  /* 0x00f81f0008007f89 */ /* 0x0002e400000e0000 */
.L_x_3069:
[----:B----4-:R-:W4:Y:S04]  /*2340*/  LDL R23, [R1+0xc] ;  /* 0x00000c0001177983 */ /* 0x010f280000100800 */
[----:B---3--:R-:W3:Y:S04]  /*2350*/  LDL R30, [R1+0x1c] ;  /* 0x00001c00011e7983 */ /* 0x008ee80000100800 */
[----:B--2---:R-:W2:Y:S04]  /*2360*/  LDL R24, [R1+0xf8] ;  /* 0x0000f80001187983 */ /* 0x004ea80000100800 */
[----:B------:R-:W2:Y:S01]  /*2370*/  LDL R22, [R1+0xf4] ;  /* 0x0000f40001167983 */ /* 0x000ea20000100800 */
[----:B------:R-:W-:-:S04]  /*2380*/  IADD3 R6, R6, 0x70, RZ ;  /* 0x0000007006067810 */ /* 0x000fc80007ffe0ff */
[----:B------:R-:W-:Y:S01]  /*2390*/  ISETP.GE.AND P2, PT, R6, R11, PT ;  /* 0x0000000b0600720c */ /* 0x000fe20003f46270 */
[----:B------:R-:W1:Y:S01]  /*23a0*/  S2R R9, SR_TID.X ;  /* 0x0000000000097919 */ /* 0x000e620000002100 */
[----:B-----5:R-:W-:-:S05]  /*23b0*/  IMAD.WIDE.U32 R156, R10, c[0x0][0x2b0], RZ ;  /* 0x0000ac000a9c7a25 */ /* 0x020fca00078e00ff */
[----:B------:R2:W-:Y:S01]  /*23c0*/  STL.64 [R1+0x40], R156 ;  /* 0x0000409c01007387 */ /* 0x0005e20000100a00 */
[--C-:B-1----:R-:W-:Y:S02]  /*23d0*/  SHF.R.S32.HI R25, RZ, 0x1f, R9.reuse ;  /* 0x0000001fff197819 */ /* 0x102fe40000011409 */
[----:B------:R-:W-:Y:S02]  /*23e0*/  SHF.R.S32.HI R8, RZ, 0x1f, R9 ;  /* 0x0000001fff087819 */ /* 0x000fe40000011409 */
[-C--:B------:R-:W-:Y:S02]  /*23f0*/  LEA.HI R25, R25, R9.reuse, RZ, 0x3 ;  /* 0x0000000919197211 */ /* 0x080fe400078f18ff */
[----:B------:R-:W-:Y:S02]  /*2400*/  LEA.HI R8, R8, R9, RZ, 0x3 ;  /* 0x0000000908087211 */ /* 0x000fe400078f18ff */
[----:B------:R-:W-:Y:S02]  /*2410*/  LOP3.LUT R25, R25, 0xfffffff8, RZ, 0xc0, !PT ;  /* 0xfffffff819197812 */ /* 0x000fe400078ec0ff */
[----:B------:R-:W-:-:S03]  /*2420*/  SHF.R.S32.HI R8, RZ, 0x3, R8 ;  /* 0x00000003ff087819 */ /* 0x000fc60000011408 */
[----:B------:R-:W-:-:S04]  /*2430*/  IMAD.IADD R25, R9, 0x1, -R25 ;  /* 0x0000000109197824 */ /* 0x000fc800078e0a19 */
[----:B------:R-:W-:Y:S01]  /*2440*/  IMAD R59, R25, 0x10, R8 ;  /* 0x00000010193b7824 */ /* 0x000fe200078e0208 */
[-C--:B----4-:R-:W-:Y:S02]  /*2450*/  @!P2 LEA R4, P1, R23, R0.reuse, 0x1 ;  /* 0x000000001704a211 */ /* 0x090fe400078208ff */
[----:B---3--:R-:W-:Y:S02]  /*2460*/  @!P2 LEA R2, P0, R30, R0, 0x1 ;  /* 0x000000001e02a211 */ /* 0x008fe400078008ff */
[----:B------:R-:W-:-:S05]  /*2470*/  SHF.R.S32.HI R0, RZ, 0x1f, R10 ;  /* 0x0000001fff007819 */ /* 0x000fca000001140a */
[----:B------:R-:W-:-:S04]  /*2480*/  IMAD R0, R0, c[0x0][0x2b0], RZ ;  /* 0x0000ac0000007a24 */ /* 0x000fc800078e02ff */
[----:B------:R-:W-:-:S04]  /*2490*/  IMAD R0, R10, c[0x0][0x2b4], R0 ;  /* 0x0000ad000a007a24 */ /* 0x000fc800078e0200 */
[----:B------:R-:W-:-:S05]  /*24a0*/  IMAD.IADD R154, R157, 0x1, R0 ;  /* 0x000000019d9a7824 */ /* 0x000fca00078e0200 */
[----:B------:R1:W-:Y:S01]  /*24b0*/  STL [R1+0x58], R154 ;  /* 0x0000589a01007387 */ /* 0x0003e20000100800 */
        /* <DEDUP_REMOVED lines=10> */
[----:B------:R-:W-:-:S02]  /*2560*/  IMAD.MOV.U32 R0, RZ, RZ, c[0x0][0x2b8] ;  /* 0x0000ae00ff007624 */ /* 0x000fc400078e00ff */
[----:B-1----:R-:W-:Y:S01]  /*2570*/  IMAD R2, R58, 0x40, R59 ;  /* 0x000000403a027824 */ /* 0x002fe200078e023b */
[----:B------:R-:W3:Y:S02]  /*2580*/  LDL R27, [R1+0x68] ;  /* 0x00006800011b7983 */ /* 0x000ee40000100800 */
[----:B------:R-:W-:Y:S02]  /*2590*/  ISETP.NE.AND P3, PT, R0, 0x1, PT ;  /* 0x000000010000780c */ /* 0x000fe40003f65270 */
[----:B------:R-:W-:-:S04]  /*25a0*/  ISETP.GE.AND P1, PT, R2, R222, PT ;  /* 0x000000de0200720c */ /* 0x000fc80003f26270 */
[----:B------:R-:W-:Y:S01]  /*25b0*/  ISETP.GT.OR P1, PT, R59, 0x3f, P1 ;  /* 0x0000003f3b00780c */ /* 0x000fe20000f24670 */
[----:B------:R-:W-:Y:S01]  /*25c0*/  IMAD.MOV.U32 R26, RZ, RZ, RZ ;  /* 0x000000ffff1a7224 */ /* 0x000fe200078e00ff */
[----:B------:R-:W-:Y:S01]  /*25d0*/  BAR.SYNC.DEFER_BLOCKING 0x0 ;  /* 0x0000000000007b1d */ /* 0x000fe20000010000 */
[----:B--2---:R-:W-:-:S04]  /*25e0*/  IMAD.IADD R2, R2, 0x1, R155 ;  /* 0x0000000102027824 */ /* 0x004fc800078e029b */
        /* <DEDUP_REMOVED lines=9> */
[----:B------:R-:W-:-:S05]  /*2680*/  IMAD R14, R0, c[0x0][0x2b8], R2 ;  /* 0x0000ae00000e7a24 */ /* 0x000fca00078e0202 */
[----:B------:R-:W-:Y:S01]  /*2690*/  SHF.R.S32.HI R13, RZ, 0x1f, R14 ;  /* 0x0000001fff0d7819 */ /* 0x000fe2000001140e */
[----:B------:R-:W-:-:S04]  /*26a0*/  IMAD.WIDE.U32 R2, R14, c[0x0][0x1e0], RZ ;  /* 0x000078000e027a25 */ /* 0x000fc800078e00ff */
[----:B------:R-:W-:-:S04]  /*26b0*/  IMAD R0, R13, c[0x0][0x1e0], RZ ;  /* 0x000078000d007a24 */ /* 0x000fc800078e02ff */
[----:B------:R-:W-:-:S04]  /*26c0*/  IMAD R0, R14, c[0x0][0x1e4], R0 ;  /* 0x000079000e007a24 */ /* 0x000fc800078e0200 */
[----:B------:R-:W-:Y:S02]  /*26d0*/  IMAD.IADD R3, R3, 0x1, R0 ;  /* 0x0000000103037824 */ /* 0x000fe400078e0200 */
[----:B------:R-:W-:Y:S02]  /*26e0*/  IMAD R0, R21, c[0x0][0x1e8], RZ ;  /* 0x00007a0015007a24 */ /* 0x000fe400078e02ff */
[----:B---3--:R-:W-:-:S04]  /*26f0*/  IMAD.WIDE.U32 R152, R27, c[0x0][0x1e8], RZ ;  /* 0x00007a001b987a25 */ /* 0x008fc800078e00ff */
[----:B------:R-:W-:-:S04]  /*2700*/  IMAD R0, R27, c[0x0][0x1ec], R0 ;  /* 0x00007b001b007a24 */ /* 0x000fc800078e0200 */
[----:B------:R-:W-:Y:S02]  /*2710*/  IMAD.IADD R151, R153, 0x1, R0 ;  /* 0x0000000199977824 */ /* 0x000fe400078e0200 */
[----:B------:R-:W-:-:S04]  /*2720*/  IMAD R148, R58, -0x40, R222 ;  /* 0xffffffc03a947824 */ /* 0x000fc800078e02de */
[----:B------:R-:W-:-:S05]  /*2730*/  IMAD.IADD R28, R148, 0x1, -R8 ;  /* 0x00000001941c7824 */ /* 0x000fca00078e0a08 */
[C---:B------:R-:W-:Y:S02]  /*2740*/  ISETP.GE.AND P5, PT, R28.reuse, 0x1, PT ;  /* 0x000000011c00780c */ /* 0x040fe40003fa6270 */
[----:B------:R-:W-:-:S11]  /*2750*/  ISETP.GE.AND P2, PT, R28, 0x11, PT ;  /* 0x000000111c00780c */ /* 0x000fd60003f46270 */
[C---:B------:R-:W-:Y:S01]  /*2760*/  @P5 ISETP.GE.AND P1, PT, R23.reuse, c[0x0][0x1d4], PT ;  /* 0x0000750017005a0c */ /* 0x040fe20003f26270 */
[----:B------:R-:W-:Y:S01]  /*2770*/  STL [R1+0x8], R14 ;  /* 0x0000080e01007387 */ /* 0x000fe20000100800 */
[C---:B------:R-:W-:Y:S02]  /*2780*/  IMAD.SHL.U32 R149, R23.reuse, 0x2, RZ ;  /* 0x0000000217957824 */ /* 0x040fe400078e00ff */
[----:B------:R-:W-:Y:S01]  /*2790*/  IMAD.SHL.U32 R150, R30, 0x2, RZ ;  /* 0x000000021e967824 */ /* 0x000fe200078e00ff */
[----:B------:R-:W-:Y:S02]  /*27a0*/  SHF.L.U64.HI R57, R23, 0x1, R24 ;  /* 0x0000000117397819 */ /* 0x000fe40000010218 */
[----:B------:R-:W-:Y:S02]  /*27b0*/  IADD3 R243, R232, 0x20, RZ ;  /* 0x00000020e8f37810 */ /* 0x000fe40007ffe0ff */
        /* <DEDUP_REMOVED lines=9> */
[----:B------:R-:W1:Y:S04]  /*2850*/  SHFL.IDX PT, R4, R0, RZ, 0x181f ;  /* 0x00181fff00047589 */ /* 0x000e6800000e0000 */
[----:B------:R-:W2:Y:S04]  /*2860*/  SHFL.IDX PT, R7, R12, RZ, 0x181f ;  /* 0x00181fff0c077589 */ /* 0x000ea800000e0000 */
[----:B------:R-:W3:Y:S04]  /*2870*/  SHFL.IDX PT, R5, R0, 0x1, 0x181f ;  /* 0x00381f0000057f89 */ /* 0x000ee800000e0000 */
[----:B------:R-:W4:Y:S04]  /*2880*/  SHFL.IDX PT, R10, R12, 0x1, 0x181f ;  /* 0x00381f000c0a7f89 */ /* 0x000f2800000e0000 */
[----:B------:R-:W5:Y:S01]  /*2890*/  SHFL.IDX PT, R9, R0, 0x2, 0x181f ;  /* 0x00581f0000097f89 */ /* 0x000f6200000e0000 */
[----:B-1----:R-:W-:-:S04]  /*28a0*/  @P5 LEA R2, P0, R23, R4, 0x1 ;  /* 0x0000000417025211 */ /* 0x002fc800078008ff */
[C---:B--2---:R-:W-:Y:S01]  /*28b0*/  @P5 LEA.HI.X R3, R23.reuse, R7, R24, 0x1, P0 ;  /* 0x0000000717035211 */ /* 0x044fe200000f0c18 */
[----:B------:R-:W1:Y:S04]  /*28c0*/  SHFL.IDX PT, R11, R12, 0x2, 0x181f ;  /* 0x00581f000c0b7f89 */ /* 0x000e6800000e0000 */
[----:B------:R2:W-:Y:S01]  /*28d0*/  @P5 LDGSTS.E.BYPASS.LTC128B.128 [R252+0x4100], [R2.64], !P1 ;  /* 0x0410000002fc5fae */ /* 0x0005e2000c901d48 */
[----:B---3--:R-:W-:Y:S02]  /*28e0*/  @P2 LEA R6, P6, R23, R5, 0x1 ;  /* 0x0000000517062211 */ /* 0x008fe400078c08ff */
[C---:B------:R-:W-:Y:S01]  /*28f0*/  @P5 ISETP.GE.AND P0, PT, R30.reuse, c[0x0][0x1d4], PT ;  /* 0x000075001e005a0c */ /* 0x040fe20003f06270 */
[----:B------:R-:W3:Y:S04]  /*2900*/  SHFL.IDX PT, R8, R0, 0x3, 0x181f ;  /* 0x00781f0000087f89 */ /* 0x000ee800000e0000 */
[----:B------:R-:W1:Y:S01]  /*2910*/  SHFL.IDX PT, R0, R12, 0x3, 0x181f ;  /* 0x00781f000c007f89 */ /* 0x000e6200000e0000 */
[----:B--2---:R-:W-:-:S04]  /*2920*/  @P5 LEA R2, P1, R30, R4, 0x1 ;  /* 0x000000041e025211 */ /* 0x004fc800078208ff */
[----:B------:R-:W-:Y:S02]  /*2930*/  @P5 LEA.HI.X R3, R30, R7, R22, 0x1, P1 ;  /* 0x000000071e035211 */ /* 0x000fe400008f0c16 */
[C---:B----4-:R-:W-:Y:S02]  /*2940*/  @P2 LEA.HI.X R7, R23.reuse, R10, R24, 0x1, P6 ;  /* 0x0000000a17072211 */ /* 0x050fe400030f0c18 */
[----:B------:R-:W-:Y:S01]  /*2950*/  ISETP.GE.AND P6, PT, R28, 0x21, PT ;  /* 0x000000211c00780c */ /* 0x000fe20003fc6270 */
[----:B------:R5:W-:Y:S01]  /*2960*/  @P5 LDGSTS.E.BYPASS.LTC128B.128 [R252+0x6100], [R2.64], !P0 ;  /* 0x0610000002fc5fae */ /* 0x000be2000c101d48 */
[----:B------:R-:W-:Y:S02]  /*2970*/  @P2 ISETP.GE.AND P1, PT, R23, c[0x0][0x1d4], PT ;  /* 0x0000750017002a0c */ /* 0x000fe40003f26270 */
[----:B------:R-:W-:-:S04]  /*2980*/  @P2 LEA R4, P0, R30, R5, 0x1 ;  /* 0x000000051e042211 */ /* 0x000fc800078008ff */
[----:B------:R-:W-:-:S07]  /*2990*/  @P2 LEA.HI.X R5, R30, R10, R22, 0x1, P0 ;  /* 0x0000000a1e052211 */ /* 0x000fce00000f0c16 */
[----:B------:R2:W-:Y:S01]  /*29a0*/  @P2 LDGSTS.E.BYPASS.LTC128B.128 [R252+0x4900], [R6.64], !P1 ;  /* 0x0490000006fc2fae */ /* 0x0005e2000c901d48 */
[----:B------:R-:W-:Y:S02]  /*29b0*/  @P2 ISETP.GE.AND P1, PT, R30, c[0x0][0x1d4], PT ;  /* 0x000075001e002a0c */ /* 0x000fe40003f26270 */
[C---:B------:R-:W-:Y:S02]  /*29c0*/  @P6 ISETP.GE.AND P0, PT, R23.reuse, c[0x0][0x1d4], PT ;  /* 0x0000750017006a0c */ /* 0x040fe40003f06270 */
[----:B-----5:R-:W-:-:S09]  /*29d0*/  @P6 LEA R2, P5, R23, R9, 0x1 ;  /* 0x0000000917026211 */ /* 0x020fd200078a08ff */
[----:B------:R3:W-:Y:S01]  /*29e0*/  @P2 LDGSTS.E.BYPASS.LTC128B.128 [R252+0x6900], [R4.64], !P1 ;  /* 0x0690000004fc2fae */ /* 0x0007e2000c901d48 */
[----:B-1----:R-:W-:Y:S02]  /*29f0*/  @P6 LEA.HI.X R3, R23, R11, R24, 0x1, P5 ;  /* 0x0000000b17036211 */ /* 0x002fe400028f0c18 */
[----:B------:R-:W-:-:S03]  /*2a00*/  ISETP.GE.AND P5, PT, R28, 0x31, PT ;  /* 0x000000311c00780c */ /* 0x000fc60003fa6270 */
[----:B------:R1:W-:Y:S01]  /*2a10*/  @P6 LDGSTS.E.BYPASS.LTC128B.128 [R252+0x5100], [R2.64], !P0 ;  /* 0x0510000002fc6fae */ /* 0x0003e2000c101d48 */
[----:B--2---:R-:W-:-:S04]  /*2a20*/  @P6 LEA R6, P2, R30, R9, 0x1 ;  /* 0x000000091e066211 */ /* 0x004fc800078408ff */
[C---:B------:R-:W-:Y:S02]  /*2a30*/  @P6 LEA.HI.X R7, R30.reuse, R11, R22, 0x1, P2 ;  /* 0x0000000b1e076211 */ /* 0x040fe400010f0c16 */
[----:B------:R-:W-:-:S03]  /*2a40*/  @P6 ISETP.GE.AND P2, PT, R30, c[0x0][0x1d4], PT ;  /* 0x000075001e006a0c */ /* 0x000fc60003f46270 */
[----:B---3--:R-:W-:-:S04]  /*2a50*/  @P5 LEA R4, P1, R23, R8, 0x1 ;  /* 0x0000000817045211 */ /* 0x008fc800078208ff */
[----:B------:R-:W-:-:S06]  /*2a60*/  @P5 LEA.HI.X R5, R23, R0, R24, 0x1, P1 ;  /* 0x0000000017055211 */ /* 0x000fcc00008f0c18 */
[----:B------:R2:W-:Y:S01]  /*2a70*/  @P6 LDGSTS.E.BYPASS.LTC128B.128 [R252+0x7100], [R6.64], !P2 ;  /* 0x0710000006fc6fae */ /* 0x0005e2000d101d48 */
[C---:B-1----:R-:W-:Y:S02]  /*2a80*/  @P5 LEA R2, P0, R30.reuse, R8, 0x1 ;  /* 0x000000081e025211 */ /* 0x042fe400078008ff */
[----:B------:R-:W-:Y:S02]  /*2a90*/  @P5 ISETP.GE.AND P1, PT, R23, c[0x0][0x1d4], PT ;  /* 0x0000750017005a0c */ /* 0x000fe40003f26270 */
[C---:B------:R-:W-:Y:S02]  /*2aa0*/  @P5 LEA.HI.X R3, R30.reuse, R0, R22, 0x1, P0 ;  /* 0x000000001e035211 */ /* 0x040fe400000f0c16 */
[----:B------:R-:W-:-:S09]  /*2ab0*/  @P5 ISETP.GE.AND P0, PT, R30, c[0x0][0x1d4], PT ;  /* 0x000075001e005a0c */ /* 0x000fd20003f06270 */
[----:B------:R2:W-:Y:S04]  /*2ac0*/  @P5 LDGSTS.E.BYPASS.LTC128B.128 [R252+0x5900], [R4.64], !P1 ;  /* 0x0590000004fc5fae */ /* 0x0005e8000c901d48 */
[----:B------:R1:W-:Y:S04]  /*2ad0*/  @P5 LDGSTS.E.BYPASS.LTC128B.128 [R252+0x7900], [R2.64], !P0 ;  /* 0x0790000002fc5fae */ /* 0x0003e8000c101d48 */
[----:B------:R-:W0:Y:S01]  /*2ae0*/  LDGDEPBAR ;  /* 0x00000000000079af */ /* 0x000e220000000000 */
[----:B------:R-:W-:-:S04]  /*2af0*/  IMAD R0, R13, c[0x0][0x208], RZ ;  /* 0x000082000d007a24 */ /* 0x000fc800078e02ff */
[----:B------:R-:W-:Y:S01]  /*2b00*/  IMAD R0, R14, c[0x0][0x20c], R0 ;  /* 0x000083000e007a24 */ /* 0x000fe200078e0200 */
[----:B------:R-:W-:-:S04]  /*2b10*/  DEPBAR.LE SB0, 0x1 ;  /* 0x000080400000791a */ /* 0x000fc80000000000 */
[----:B------:R-:W-:-:S04]  /*2b20*/  DEPBAR.LE SB0, 0x0 ;  /* 0x000080000000791a */ /* 0x000fc80000000000 */
[----:B------:R-:W-:Y:S01]  /*2b30*/  BAR.SYNC.DEFER_BLOCKING 0x0 ;  /* 0x0000000000007b1d */ /* 0x000fe20000010000 */
[----:B-1----:R-:W-:-:S04]  /*2b40*/  IMAD.WIDE.U32 R2, R14, c[0x0][0x208], RZ ;  /* 0x000082000e027a25 */ /* 0x002fc800078e00ff */
[----:B------:R-:W-:Y:S02]  /*2b50*/  IMAD.IADD R3, R3, 0x1, R0 ;  /* 0x0000000103037824 */ /* 0x000fe400078e0200 */
[----:B------:R-:W-:Y:S02]  /*2b60*/  IMAD R0, R21, c[0x0][0x210], RZ ;  /* 0x0000840015007a24 */ /* 0x000fe400078e02ff */
[----:B------:R-:W-:-:S04]  /*2b70*/  IMAD.WIDE.U32 R10, R27, c[0x0][0x210], RZ ;  /* 0x000084001b0a7a25 */ /* 0x000fc800078e00ff */
[----:B------:R-:W-:Y:S02]  /*2b80*/  IMAD R0, R27, c[0x0][0x214], R0 ;  /* 0x000085001b007a24 */ /* 0x000fe400078e0200 */
[----:B------:R-:W-:Y:S02]  /*2b90*/  IMAD R8, R20, c[0x0][0x218], RZ ;  /* 0x0000860014087a24 */ /* 0x000fe400078e02ff */
[C---:B------:R-:W-:Y:S01]  /*2ba0*/  IMAD.WIDE.U32 R2, R26.reuse, c[0x0][0x218], R2 ;  /* 0x000086001a027a25 */ /* 0x040fe200078e0002 */
[----:B------:R-:W-:Y:S03]  /*2bb0*/  STL [R1], R26 ;  /* 0x0000001a01007387 */ /* 0x000fe60000100800 */
[----:B------:R-:W-:Y:S01]  /*2bc0*/  IMAD.IADD R9, R11, 0x1, R0 ;  /* 0x000000010b097824 */ /* 0x000fe200078e0200 */
[----:B------:R-:W-:Y:S01]  /*2bd0*/  STL.64 [R1+0x38], R152 ;  /* 0x0000389801007387 */ /* 0x000fe20000100a00 */
[----:B------:R-:W-:Y:S01]  /*2be0*/  IMAD R0, R26, c[0x0][0x21c], R8 ;  /* 0x000087001a007a24 */ /* 0x000fe200078e0208 */
[----:B------:R-:W-:-:S02]  /*2bf0*/  IADD3 R2, P0, R2, R10, RZ ;  /* 0x0000000a02027210 */ /* 0x000fc40007f1e0ff */
[----:B--2---:R-:W-:Y:S04]  /*2c00*/  LDSM.16.M88.4 R4, [R239+0x2000] ;  /* 0x00200000ef04783b */ /* 0x004fe80000000200 */
[----:B------:R-:W-:Y:S04]  /*2c10*/  LDSM.16.M88.4 R16, [R232] ;  /* 0x00000000e810783b */ /* 0x000fe80000000200 */
[----:B------:R-:W-:Y:S01]  /*2c20*/  LDSM.16.M88.4 R12, [R239] ;  /* 0x00000000ef0c783b */ /* 0x000fe20000000200 */
[----:B------:R-:W-:-:S03]  /*2c30*/  IADD3.X R3, R9, R3, R0, P0, !PT ;  /* 0x0000000309037210 */ /* 0x000fc600007fe400 */
[----:B------:R-:W-:Y:S01]  /*2c40*/  STL [R1+0x4c], R151 ;  /* 0x00004c9701007387 */ /* 0x000fe20000100800 */
[----:B------:R-:W-:-:S03]  /*2c50*/  LEA R0, P0, R2, c[0x0][0x1f8], 0x1 ;  /* 0x00007e0002007a11 */ /* 0x000fc600078008ff */
[----:B------:R-:W-:Y:S04]  /*2c60*/  STL.64 [R1+0x50], R10 ;  /* 0x0000500a01007387 */ /* 0x000fe80000100a00 */
[----:B------:R-:W-:Y:S04]  /*2c70*/  STL [R1+0x5c], R9 ;  /* 0x00005c0901007387 */ /* 0x000fe80000100800 */
[----:B------:R-:W2:Y:S01]  /*2c80*/  LDL R158, [R1+0x28] ;  /* 0x00002800019e7983 */ /* 0x000ea20000100800 */
[----:B------:R-:W-:-:S03]  /*2c90*/  LEA.HI.X R20, R2, c[0x0][0x1fc], R3, 0x1, P0 ;  /* 0x00007f0002147a11 */ /* 0x000fc600000f0c03 */
[----:B------:R-:W1:Y:S04]  /*2ca0*/  SHFL.IDX PT, R3, R0, RZ, 0x181f ;  /* 0x00181fff00037589 */ /* 0x000e6800000e0000 */
[----:B------:R-:W3:Y:S04]  /*2cb0*/  SHFL.IDX PT, R2, R0, 0x1, 0x181f ;  /* 0x00381f0000027f89 */ /* 0x000ee800000e0000 */
[----:B------:R-:W4:Y:S04]  /*2cc0*/  SHFL.IDX PT, R8, R20, RZ, 0x181f ;  /* 0x00181fff14087589 */ /* 0x000f2800000e0000 */
[----:B------:R-:W-:Y:S04]  /*2cd0*/  LDSM.16.M88.4 R32, [R232+0x800] ;  /* 0x00080000e820783b */ /* 0x000fe80000000200 */
[----:B------:R-:W-:Y:S04]  /*2ce0*/  LDSM.16.M88.4 R40, [R232+0x1000] ;  /* 0x00100000e828783b */ /* 0x000fe80000000200 */
[----:B------:R-:W-:Y:S04]  /*2cf0*/  LDSM.16.M88.4 R48, [R232+0x1800] ;  /* 0x00180000e830783b */ /* 0x000fe80000000200 */
[----:B------:R-:W-:Y:S01]  /*2d00*/  SHFL.IDX PT, R9, R0, 0x2, 0x181f ;  /* 0x00581f0000097f89 */ /* 0x000fe200000e0000 */
[----:B------:R-:W-:-:S03]  /*2d10*/  R2P PR, R25, 0x6 ;  /* 0x0000000619007804 */ /* 0x000fc60000000000 */
[----:B------:R-:W5:Y:S04]  /*2d20*/  SHFL.IDX PT, R10, R20, 0x1, 0x181f ;  /* 0x00381f00140a7f89 */ /* 0x000f6800000e0000 */
[----:B------:R-:W5:Y:S04]  /*2d30*/  SHFL.IDX PT, R11, R20, 0x2, 0x181f ;  /* 0x00581f00140b7f89 */ /* 0x000f6800000e0000 */
[----:B------:R-:W5:Y:S04]  /*2d40*/  SHFL.IDX PT, R0, R0, 0x3, 0x181f ;  /* 0x00781f0000007f89 */ /* 0x000f6800000e0000 */
[----:B------:R5:W5:Y:S01]  /*2d50*/  SHFL.IDX PT, R29, R20, 0x3, 0x181f ;  /* 0x00781f00141d7f89 */ /* 0x000b6200000e0000 */
[----:B-1----:R-:W-:-:S02]  /*2d60*/  IADD3 R26, P5, R3, R149, RZ ;  /* 0x00000095031a7210 */ /* 0x002fc40007fbe0ff */
[----:B------:R-:W-:Y:S02]  /*2d70*/  @P1 IADD3 R243, R232, -0x20, RZ ;  /* 0xffffffe0e8f31810 */ /* 0x000fe40007ffe0ff */
[-C--:B------:R-:W-:Y:S01]  /*2d80*/  IADD3 R24, P1, R3, R150.reuse, RZ ;  /* 0x0000009603187210 */ /* 0x080fe20007f3e0ff */
[-C--:B------:R-:W-:Y:S01]  /*2d90*/  HMMA.16816.F32.BF16 R52, R4, R16.reuse, RZ ;  /* 0x000000100434723c */ /* 0x080fe200000418ff */
[----:B---3--:R-:W-:Y:S01]  /*2da0*/  IADD3 R22, P6, R2, R149, RZ ;  /* 0x0000009502167210 */ /* 0x008fe20007fde0ff */
[C-C-:B----4-:R-:W-:Y:S01]  /*2db0*/  IMAD.X R27, R8.reuse, 0x1, R57.reuse, P5 ;  /* 0x00000001081b7824 */ /* 0x150fe200028e0639 */
[----:B------:R-:W-:Y:S01]  /*2dc0*/  ISETP.GE.AND P0, PT, R23, c[0x0][0x1d4], PT ;  /* 0x0000750017007a0c */ /* 0x000fe20003f06270 */
[----:B------:R-:W-:Y:S01]  /*2dd0*/  IMAD.X R25, R8, 0x1, R56, P1 ;  /* 0x0000000108197824 */ /* 0x000fe200008e0638 */
[----:B------:R-:W-:Y:S03]  /*2de0*/  LDSM.16.M88.4 R44, [R243] ;  /* 0x00000000f32c783b */ /* 0x000fe60000000200 */
[----:B------:R-:W-:Y:S01]  /*2df0*/  HMMA.16816.F32.BF16 R96, R12, R16, RZ ;  /* 0x000000100c60723c */ /* 0x000fe200000418ff */
[----:B-----5:R-:W-:Y:S01]  /*2e00*/  IMAD.X R23, R10, 0x1, R57, P6 ;  /* 0x000000010a177824 */ /* 0x020fe200030e0639 */
[----:B------:R-:W-:Y:S05]  /*2e10*/  LDSM.16.M88.4 R36, [R243+0x800] ;  /* 0x00080000f324783b */ /* 0x000fea0000000200 */
[----:B------:R-:W-:-:S02]  /*2e20*/  IADD3 R16, P5, R2, R150, RZ ;  /* 0x0000009602107210 */ /* 0x000fc40007fbe0ff */
[CC--:B------:R-:W-:Y:S02]  /*2e30*/  IADD3 R2, P1, R9.reuse, R149.reuse, RZ ;  /* 0x0000009509027210 */ /* 0x0c0fe40007f3e0ff */
[----:B------:R-:W-:Y:S01]  /*2e40*/  IADD3 R20, P6, R9, R150, RZ ;  /* 0x0000009609147210 */ /* 0x000fe20007fde0ff */
[--C-:B------:R-:W-:Y:S01]  /*2e50*/  IMAD.X R17, R10, 0x1, R56.reuse, P5 ;  /* 0x000000010a117824 */ /* 0x100fe200028e0638 */
[----:B------:R-:W-:Y:S01]  /*2e60*/  ISETP.LT.OR P5, PT, R28, 0x1, P0 ;  /* 0x000000011c00780c */ /* 0x000fe200007a1670 */
[-C--:B------:R-:W-:Y:S01]  /*2e70*/  HMMA.16816.F32.BF16 R100, R4, R18.reuse, RZ ;  /* 0x000000120464723c */ /* 0x080fe200000418ff */
[C-C-:B------:R-:W-:Y:S02]  /*2e80*/  IMAD.X R3, R11.reuse, 0x1, R57.reuse, P1 ;  /* 0x000000010b037824 */ /* 0x140fe400008e0639 */
[----:B------:R-:W-:Y:S01]  /*2e90*/  IMAD.X R21, R11, 0x1, R56, P6 ;  /* 0x000000010b157824 */ /* 0x000fe200030e0638 */
[----:B------:R-:W-:Y:S01]  /*2ea0*/  ISETP.GE.AND P6, PT, R30, c[0x0][0x1d4], PT ;  /* 0x000075001e007a0c */ /* 0x000fe20003fc6270 */
[----:B------:R-:W-:Y:S03]  /*2eb0*/  LDSM.16.M88.4 R8, [R241] ;  /* 0x00000000f108783b */ /* 0x000fe60000000200 */
[----:B------:R-:W-:Y:S07]  /*2ec0*/  HMMA.16816.F32.BF16 R80, R12, R18, RZ ;  /* 0x000000120c50723c */ /* 0x000fee00000418ff */
[----:B------:R-:W-:Y:S01]  /*2ed0*/  IADD3 R18, P1, R0, R149, RZ ;  /* 0x0000009500127210 */ /* 0x000fe20007f3e0ff */
[----:B------:R-:W-:Y:S04]  /*2ee0*/  HMMA.16816.F32.BF16 R84, R4, R32, RZ ;  /* 0x000000200454723c */ /* 0x000fe800000418ff */
[----:B------:R-:W-:Y:S01]  /*2ef0*/  IMAD.X R19, R29, 0x1, R57, P1 ;  /* 0x000000011d137824 */ /* 0x000fe200008e0639 */
[----:B------:R-:W-:-:S03]  /*2f00*/  ISETP.LT.OR P1, PT, R28, 0x1, P6 ;  /* 0x000000011c00780c */ /* 0x000fc60003721670 */
[C---:B------:R-:W-:Y:S08]  /*2f10*/  HMMA.16816.F32.BF16 R92, R4.reuse, R40, RZ ;  /* 0x00000028045c723c */ /* 0x040ff000000418ff */
[C---:B------:R-:W-:Y:S08]  /*2f20*/  HMMA.16816.F32.BF16 R88, R4.reuse, R48, RZ ;  /* 0x000000300458723c */ /* 0x040ff000000418ff */
[C---:B------:R-:W-:Y:S08]  /*2f30*/  HMMA.16816.F32.BF16 R108, R4.reuse, R34, RZ ;  /* 0x00000022046c723c */ /* 0x040ff000000418ff */
[C---:B------:R-:W-:Y:S08]  /*2f40*/  HMMA.16816.F32.BF16 R112, R4.reuse, R42, RZ ;  /* 0x0000002a0470723c */ /* 0x040ff000000418ff */
[----:B------:R-:W-:Y:S01]  /*2f50*/  HMMA.16816.F32.BF16 R104, R4, R50, RZ ;  /* 0x000000320468723c */ /* 0x000fe200000418ff */
[----:B------:R-:W1:Y:S07]  /*2f60*/  LDSM.16.M88.4 R4, [R241+0x2000] ;  /* 0x00200000f104783b */ /* 0x000e6e0000000200 */
[C---:B------:R-:W-:Y:S08]  /*2f70*/  HMMA.16816.F32.BF16 R72, R12.reuse, R32, RZ ;  /* 0x000000200c48723c */ /* 0x040ff000000418ff */
[C---:B------:R-:W-:Y:S01]  /*2f80*/  HMMA.16816.F32.BF16 R68, R12.reuse, R34, RZ ;  /* 0x000000220c44723c */ /* 0x040fe200000418ff */
[----:B------:R-:W3:Y:S07]  /*2f90*/  LDSM.16.M88.4 R32, [R243+0x1000] ;  /* 0x00100000f320783b */ /* 0x000eee0000000200 */
[C---:B------:R-:W-:Y:S08]  /*2fa0*/  HMMA.16816.F32.BF16 R64, R12.reuse, R40, RZ ;  /* 0x000000280c40723c */ /* 0x040ff000000418ff */
[----:B------:R-:W-:Y:S01]  /*2fb0*/  HMMA.16816.F32.BF16 R76, R12, R42, RZ ;  /* 0x0000002a0c4c723c */ /* 0x000fe200000418ff */
[----:B------:R-:W4:Y:S04]  /*2fc0*/  LDSM.16.M88.4 R40, [R243+0x1800] ;  /* 0x00180000f328783b */ /* 0x000f280000000200 */
        /* <DEDUP_REMOVED lines=12> */
[----:B------:R-:W-:Y:S01]  /*3090*/  ISETP.LT.OR P6, PT, R28, 0x31, P6 ;  /* 0x000000311c00780c */ /* 0x000fe200037c1670 */
[C---:B------:R-:W-:Y:S04]  /*30a0*/  HMMA.16816.F32.BF16 R60, R12.reuse, R48, RZ ;  /* 0x000000300c3c723c */ /* 0x040fe800000418ff */
[----:B------:R3:W-:Y:S04]  /*30b0*/  LDGSTS.E.BYPASS.LTC128B.128 [R252+0x1100], [R2.64], !P5 ;  /* 0x0110000002fc7fae */ /* 0x0007e8000e901d48 */
[----:B------:R-:W-:Y:S01]  /*30c0*/  HMMA.16816.F32.BF16 R12, R12, R50, RZ ;  /* 0x000000320c0c723c */ /* 0x000fe200000418ff */
[----:B------:R5:W-:Y:S04]  /*30d0*/  LDGSTS.E.BYPASS.LTC128B.128 [R252+0x3100], [R20.64], !P1 ;  /* 0x0310000014fc7fae */ /* 0x000be8000c901d48 */
[----:B------:R4:W-:Y:S01]  /*30e0*/  LDGSTS.E.BYPASS.LTC128B.128 [R252+0x1900], [R18.64], !P0 ;  /* 0x0190000012fc7fae */ /* 0x0009e2000c101d48 */
[----:B-1----:R-:W-:Y:S01]  /*30f0*/  IMAD.MOV.U32 R16, RZ, RZ, 0x40 ;  /* 0x00000040ff107424 */ /* 0x002fe200078e00ff */
[----:B---3--:R-:W-:-:S04]  /*3100*/  IADD3 R2, P5, R0, R150, RZ ;  /* 0x0000009600027210 */ /* 0x008fc80007fbe0ff */
[----:B------:R-:W-:Y:S01]  /*3110*/  SEL R0, R16, 0xffffffc0, !P2 ;  /* 0xffffffc010007807 */ /* 0x000fe20005000000 */
[----:B------:R-:W-:-:S04]  /*3120*/  IMAD.X R3, R29, 0x1, R56, P5 ;  /* 0x000000011d037824 */ /* 0x000fc800028e0638 */
[----:B------:R-:W-:Y:S01]  /*3130*/  IMAD.IADD R234, R232, 0x1, R0 ;  /* 0x00000001e8ea7824 */ /* 0x000fe200078e0200 */
[C---:B------:R-:W-:Y:S01]  /*3140*/  HMMA.16816.F32.BF16 R24, R4.reuse, R44, R52 ;  /* 0x0000002c0418723c */ /* 0x040fe20000041834 */
[----:B------:R1:W-:Y:S04]  /*3150*/  LDGSTS.E.BYPASS.LTC128B.128 [R252+0x3900], [R2.64], !P6 ;  /* 0x0390000002fc7fae */ /* 0x0003e8000f101d48 */
[----:B----4-:R-:W-:Y:S04]  /*3160*/  LDSM.16.M88.4 R16, [R240+0x2000] ;  /* 0x00200000f010783b */ /* 0x010fe80000000200 */
[----:B------:R-:W3:Y:S01]  /*3170*/  LDSM.16.M88.4 R52, [R234] ;  /* 0x00000000ea34783b */ /* 0x000ee20000000200 */
[----:B------:R-:W-:Y:S03]  /*3180*/  HMMA.16816.F32.BF16 R116, R4, R36, R84 ;  /* 0x000000240474723c */ /* 0x000fe60000041854 */
[----:B------:R-:W4:Y:S01]  /*3190*/  LDSM.16.M88.4 R48, [R234+0x800] ;  /* 0x00080000ea30783b */ /* 0x000f220000000200 */
[----:B------:R-:W-:-:S02]  /*31a0*/  IADD3 R244, R243, 0x2000, RZ ;  /* 0x00002000f3f47810 */ /* 0x000fc40007ffe0ff */
[----:B------:R-:W-:Y:S01]  /*31b0*/  IADD3 R245, R243, 0x2800, RZ ;  /* 0x00002800f3f57810 */ /* 0x000fe20007ffe0ff */
[----:B------:R-:W0:Y:S01]  /*31c0*/  LDGDEPBAR ;  /* 0x00000000000079af */ /* 0x000e220000000000 */
[C---:B------:R-:W-:Y:S08]  /*31d0*/  HMMA.16816.F32.BF16 R132, R4.reuse, R32, R92 ;  /* 0x000000200484723c */ /* 0x040ff0000004185c */
[C---:B------:R-:W-:Y:S08]  /*31e0*/  HMMA.16816.F32.BF16 R128, R4.reuse, R40, R88 ;  /* 0x000000280480723c */ /* 0x040ff00000041858 */
[----:B------:R-:W-:Y:S08]  /*31f0*/  HMMA.16816.F32.BF16 R84, R4, R46, R100 ;  /* 0x0000002e0454723c */ /* 0x000ff00000041864 */
[C---:B------:R-:W-:Y:S08]  /*3200*/  HMMA.16816.F32.BF16 R120, R8.reuse, R32, R64 ;  /* 0x000000200878723c */ /* 0x040ff00000041840 */
[----:B------:R-:W-:Y:S08]  /*3210*/  HMMA.16816.F32.BF16 R124, R8, R40, R60 ;  /* 0x00000028087c723c */ /* 0x000ff0000004183c */
[C---:B------:R-:W-:Y:S08]  /*3220*/  HMMA.16816.F32.BF16 R92, R4.reuse, R38, R108 ;  /* 0x00000026045c723c */ /* 0x040ff0000004186c */
[----:B------:R-:W-:Y:S08]  /*3230*/  HMMA.16816.F32.BF16 R100, R4, R42, R104 ;  /* 0x0000002a0464723c */ /* 0x000ff00000041868 */
[C---:B------:R-:W-:Y:S08]  /*3240*/  HMMA.16816.F32.BF16 R96, R8.reuse, R44, R96 ;  /* 0x0000002c0860723c */ /* 0x040ff00000041860 */
[C---:B------:R-:W-:Y:S08]  /*3250*/  HMMA.16816.F32.BF16 R88, R8.reuse, R36, R72 ;  /* 0x000000240858723c */ /* 0x040ff00000041848 */
[C---:B------:R-:W-:Y:S01]  /*3260*/  HMMA.16816.F32.BF16 R64, R8.reuse, R46, R80 ;  /* 0x0000002e0840723c */ /* 0x040fe20000041850 */
[----:B------:R-:W1:Y:S07]  /*3270*/  LDSM.16.M88.4 R44, [R234+0x1000] ;  /* 0x00100000ea2c783b */ /* 0x000e6e0000000200 */
[C---:B------:R-:W-:Y:S01]  /*3280*/  HMMA.16816.F32.BF16 R60, R8.reuse, R38, R68 ;  /* 0x00000026083c723c */ /* 0x040fe20000041844 */
[----:B------:R-:W1:Y:S07]  /*3290*/  LDSM.16.M88.4 R36, [R234+0x1800] ;  /* 0x00180000ea24783b */ /* 0x000e6e0000000200 */
[----:B------:R-:W-:Y:S01]  /*32a0*/  HMMA.16816.F32.BF16 R40, R8, R42, R12 ;  /* 0x0000002a0828723c */ /* 0x000fe2000004180c */
[----:B------:R-:W1:Y:S01]  /*32b0*/  LDSM.16.M88.4 R12, [R240] ;  /* 0x00000000f00c783b */ /* 0x000e620000000200 */
[----:B------:R-:W-:-:S05]  /*32c0*/  IMAD.IADD R233, R244, 0x1, R0 ;  /* 0x00000001f4e97824 */ /* 0x000fca00078e0200 */
[----:B------:R-:W-:Y:S01]  /*32d0*/  LDSM.16.M88.4 R28, [R233+-0x1800] ;  /* 0xffe80000e91c783b */ /* 0x000fe20000000200 */
[-C--:B------:R-:W-:Y:S03]  /*32e0*/  HMMA.16816.F32.BF16 R112, R4, R34.reuse, R112 ;  /* 0x000000220470723c */ /* 0x080fe60000041870 */
[----:B------:R-:W-:Y:S04]  /*32f0*/  LDSM.16.M88.4 R4, [R242+0x2000] ;  /* 0x00200000f204783b */ /* 0x000fe80000000200 */
[----:B-----5:R-:W-:Y:S01]  /*3300*/  LDSM.16.M88.4 R20, [R233+-0x800] ;  /* 0xfff80000e914783b */ /* 0x020fe20000000200 */
[----:B------:R-:W-:Y:S03]  /*3310*/  HMMA.16816.F32.BF16 R72, R8, R34, R76 ;  /* 0x000000220848723c */ /* 0x000fe6000004184c */
[----:B------:R-:W5:Y:S04]  /*3320*/  LDSM.16.M88.4 R32, [R233+-0x2000] ;  /* 0xffe00000e920783b */ /* 0x000f680000000200 */
[----:B------:R-:W-:Y:S01]  /*3330*/  LDSM.16.M88.4 R8, [R242] ;  /* 0x00000000f208783b */ /* 0x000fe20000000200 */
[C---:B---3--:R-:W-:Y:S03]  /*3340*/  HMMA.16816.F32.BF16 R76, R16.reuse, R52, R24 ;  /* 0x00000034104c723c */ /* 0x048fe60000041818 */
[----:B------:R-:W3:Y:S05]  /*3350*/  LDSM.16.M88.4 R24, [R233+-0x1000] ;  /* 0xfff00000e918783b */ /* 0x000eea0000000200 */
[C---:B----4-:R-:W-:Y:S08]  /*3360*/  HMMA.16816.F32.BF16 R116, R16.reuse, R48, R116 ;  /* 0x000000301074723c */ /* 0x050ff00000041874 */
[C---:B------:R-:W-:Y:S08]  /*3370*/  HMMA.16816.F32.BF16 R84, R16.reuse, R54, R84 ;  /* 0x000000361054723c */ /* 0x040ff00000041854 */
[C---:B------:R-:W-:Y:S08]  /*3380*/  HMMA.16816.F32.BF16 R92, R16.reuse, R50, R92 ;  /* 0x00000032105c723c */ /* 0x040ff0000004185c */
[C---:B-1----:R-:W-:Y:S08]  /*3390*/  HMMA.16816.F32.BF16 R104, R16.reuse, R44, R132 ;  /* 0x0000002c1068723c */ /* 0x042ff00000041884 */
[C---:B------:R-:W-:Y:S08]  /*33a0*/  HMMA.16816.F32.BF16 R108, R16.reuse, R36, R128 ;  /* 0x00000024106c723c */ /* 0x040ff00000041880 */
        /* <DEDUP_REMOVED lines=12> */
[----:B------:R-:W1:Y:S04]  /*3470*/  LDSM.16.M88.4 R12, [R239+0x6000] ;  /* 0x00600000ef0c783b */ /* 0x000e680000000200 */
[----:B------:R-:W4:Y:S03]  /*3480*/  LDSM.16.M88.4 R36, [R232+0x3000] ;  /* 0x00300000e824783b */ /* 0x000f260000000200 */
[C---:B-----5:R-:W-:Y:S08]  /*3490*/  HMMA.16816.F32.BF16 R64, R4.reuse, R32, R76 ;  /* 0x000000200440723c */ /* 0x060ff0000004184c */
[C---:B------:R-:W-:Y:S08]  /*34a0*/  HMMA.16816.F32.BF16 R72, R4.reuse, R34, R84 ;  /* 0x000000220448723c */ /* 0x040ff00000041854 */
[C---:B---3--:R-:W-:Y:S08]  /*34b0*/  HMMA.16816.F32.BF16 R140, R4.reuse, R24, R104 ;  /* 0x00000018048c723c */ /* 0x048ff00000041868 */
[C---:B------:R-:W-:Y:S08]  /*34c0*/  HMMA.16816.F32.BF16 R76, R4.reuse, R28, R116 ;  /* 0x0000001c044c723c */ /* 0x040ff00000041874 */
[C---:B------:R-:W-:Y:S08]  /*34d0*/  HMMA.16816.F32.BF16 R84, R4.reuse, R30, R92 ;  /* 0x0000001e0454723c */ /* 0x040ff0000004185c */
[C---:B------:R-:W-:Y:S08]  /*34e0*/  HMMA.16816.F32.BF16 R136, R4.reuse, R26, R112 ;  /* 0x0000001a0488723c */ /* 0x040ff00000041870 */
[----:B------:R-:W-:Y:S08]  /*34f0*/  HMMA.16816.F32.BF16 R132, R4, R20, R108 ;  /* 0x000000140484723c */ /* 0x000ff0000004186c */
[C---:B------:R-:W-:Y:S08]  /*3500*/  HMMA.16816.F32.BF16 R120, R8.reuse, R34, R80 ;  /* 0x000000220878723c */ /* 0x040ff00000041850 */
[C---:B------:R-:W-:Y:S01]  /*3510*/  HMMA.16816.F32.BF16 R104, R8.reuse, R22, R16 ;  /* 0x000000160868723c */ /* 0x040fe20000041810 */
[----:B------:R-:W3:Y:S07]  /*3520*/  LDSM.16.M88.4 R16, [R232+0x3800] ;  /* 0x00380000e810783b */ /* 0x000eee0000000200 */
[C---:B------:R-:W-:Y:S01]  /*3530*/  HMMA.16816.F32.BF16 R124, R8.reuse, R32, R96 ;  /* 0x00000020087c723c */ /* 0x040fe20000041860 */
[C---:B------:R-:W-:Y:S01]  /*3540*/  IADD3 R246, R243.reuse, 0x3000, RZ ;  /* 0x00003000f3f67810 */ /* 0x040fe20007ffe0ff */
[----:B------:R-:W-:Y:S06]  /*3550*/  LDSM.16.M88.4 R32, [R244] ;  /* 0x00000000f420783b */ /* 0x000fec0000000200 */
[C---:B------:R-:W-:Y:S08]  /*3560*/  HMMA.16816.F32.BF16 R116, R8.reuse, R28, R88 ;  /* 0x0000001c0874723c */ /* 0x040ff00000041858 */
[C---:B------:R-:W-:Y:S01]  /*3570*/  HMMA.16816.F32.BF16 R112, R8.reuse, R30, R68 ;  /* 0x0000001e0870723c */ /* 0x040fe20000041844 */
[----:B------:R-:W-:Y:S07]  /*3580*/  LDSM.16.M88.4 R28, [R245] ;  /* 0x00000000f51c783b */ /* 0x000fee0000000200 */
[C---:B------:R-:W-:Y:S08]  /*3590*/  HMMA.16816.F32.BF16 R108, R8.reuse, R24, R60 ;  /* 0x00000018086c723c */ /* 0x040ff0000004183c */
[C---:B------:R-:W-:Y:S01]  /*35a0*/  HMMA.16816.F32.BF16 R80, R8.reuse, R26, R52 ;  /* 0x0000001a0850723c */ /* 0x040fe20000041834 */
[----:B------:R-:W-:Y:S07]  /*35b0*/  LDSM.16.M88.4 R24, [R246] ;  /* 0x00000000f618783b */ /* 0x000fee0000000200 */
[----:B------:R-:W-:Y:S01]  /*35c0*/  HMMA.16816.F32.BF16 R92, R8, R20, R48 ;  /* 0x00000014085c723c */ /* 0x000fe20000041830 */
[----:B------:R-:W5:Y:S07]  /*35d0*/  LDSM.16.M88.4 R8, [R239+0x4000] ;  /* 0x00400000ef08783b */ /* 0x000f6e0000000200 */
[----:B------:R-:W-:Y:S01]  /*35e0*/  HMMA.16816.F32.BF16 R128, R4, R22, R100 ;  /* 0x000000160480723c */ /* 0x000fe20000041864 */
[----:B------:R-:W2:Y:S04]  /*35f0*/  LDSM.16.M88.4 R4, [R241+0x6000] ;  /* 0x00600000f104783b */ /* 0x000ea80000000200 */
[----:B------:R-:W2:Y:S01]  /*3600*/  LDSM.16.M88.4 R20, [R241+0x4000] ;  /* 0x00400000f114783b */ /* 0x000ea20000000200 */
[----:B------:R-:W-:-:S02]  /*3610*/  IADD3 R247, R243, 0x3800, RZ ;  /* 0x00003800f3f77810 */ /* 0x000fc40007ffe0ff */
[C---:B-1----:R-:W-:Y:S03]  /*3620*/  HMMA.16816.F32.BF16 R60, R12.reuse, R40, R76 ;  /* 0x000000280c3c723c */ /* 0x042fe6000004184c */
[----:B------:R-:W1:Y:S05]  /*3630*/  LDSM.16.M88.4 R52, [R247] ;  /* 0x00000000f734783b */ /* 0x000e6a0000000200 */
[C---:B------:R-:W-:Y:S08]  /*3640*/  HMMA.16816.F32.BF16 R48, R12.reuse, R42, R84 ;  /* 0x0000002a0c30723c */ /* 0x040ff00000041854 */
[C---:B------:R-:W-:Y:S08]  /*3650*/  HMMA.16816.F32.BF16 R88, R12.reuse, R44, R64 ;  /* 0x0000002c0c58723c */ /* 0x040ff00000041840 */
[C---:B------:R-:W-:Y:S08]  /*3660*/  HMMA.16816.F32.BF16 R68, R12.reuse, R46, R72 ;  /* 0x0000002e0c44723c */ /* 0x040ff00000041848 */
[C---:B----4-:R-:W-:Y:S08]  /*3670*/  HMMA.16816.F32.BF16 R84, R12.reuse, R36, R140 ;  /* 0x000000240c54723c */ /* 0x050ff0000004188c */
[C---:B------:R-:W-:Y:S08]  /*3680*/  HMMA.16816.F32.BF16 R100, R12.reuse, R38, R136 ;  /* 0x000000260c64723c */ /* 0x040ff00000041888 */
[C---:B---3--:R-:W-:Y:S08]  /*3690*/  HMMA.16816.F32.BF16 R96, R12.reuse, R16, R132 ;  /* 0x000000100c60723c */ /* 0x048ff00000041884 */
[----:B------:R-:W-:Y:S08]  /*36a0*/  HMMA.16816.F32.BF16 R76, R12, R18, R128 ;  /* 0x000000120c4c723c */ /* 0x000ff00000041880 */
[C---:B-----5:R-:W-:Y:S08]  /*36b0*/  HMMA.16816.F32.BF16 R72, R8.reuse, R44, R124 ;  /* 0x0000002c0848723c */ /* 0x060ff0000004187c */
[C---:B------:R-:W-:Y:S08]  /*36c0*/  HMMA.16816.F32.BF16 R64, R8.reuse, R46, R120 ;  /* 0x0000002e0840723c */ /* 0x040ff00000041878 */
[C---:B------:R-:W-:Y:S08]  /*36d0*/  HMMA.16816.F32.BF16 R12, R8.reuse, R36, R108 ;  /* 0x00000024080c723c */ /* 0x040ff0000004186c */
[C---:B------:R-:W-:Y:S08]  /*36e0*/  HMMA.16816.F32.BF16 R44, R8.reuse, R40, R116 ;  /* 0x00000028082c723c */ /* 0x040ff00000041874 */
[C---:B------:R-:W-:Y:S08]  /*36f0*/  HMMA.16816.F32.BF16 R40, R8.reuse, R42, R112 ;  /* 0x0000002a0828723c */ /* 0x040ff00000041870 */
[C---:B------:R-:W-:Y:S01]  /*3700*/  HMMA.16816.F32.BF16 R80, R8.reuse, R38, R80 ;  /* 0x000000260850723c */ /* 0x040fe20000041850 */
[----:B------:R-:W-:Y:S07]  /*3710*/  LDSM.16.M88.4 R36, [R234+0x3800] ;  /* 0x00380000ea24783b */ /* 0x000fee0000000200 */
[C---:B------:R-:W-:Y:S08]  /*3720*/  HMMA.16816.F32.BF16 R92, R8.reuse, R16, R92 ;  /* 0x00000010085c723c */ /* 0x040ff0000004185c */
[----:B------:R-:W-:Y:S01]  /*3730*/  HMMA.16816.F32.BF16 R104, R8, R18, R104 ;  /* 0x000000120868723c */ /* 0x000fe20000041868 */
[----:B------:R-:W-:Y:S04]  /*3740*/  LDSM.16.M88.4 R16, [R240+0x6000] ;  /* 0x00600000f010783b */ /* 0x000fe80000000200 */
[----:B------:R-:W-:Y:S03]  /*3750*/  LDSM.16.M88.4 R8, [R242+0x4000] ;  /* 0x00400000f208783b */ /* 0x000fe60000000200 */
[----:B--2---:R-:W-:Y:S01]  /*3760*/  HMMA.16816.F32.BF16 R136, R4, R30, R48 ;  /* 0x0000001e0488723c */ /* 0x004fe20000041830 */
[----:B------:R-:W2:Y:S07]  /*3770*/  LDSM.16.M88.4 R48, [R234+0x2000] ;  /* 0x00200000ea30783b */ /* 0x000eae0000000200 */
[C---:B------:R-:W-:Y:S01]  /*3780*/  HMMA.16816.F32.BF16 R112, R20.reuse, R24, R12 ;  /* 0x000000181470723c */ /* 0x040fe2000004180c */
[----:B------:R-:W3:Y:S07]  /*3790*/  LDSM.16.M88.4 R12, [R240+0x4000] ;  /* 0x00400000f00c783b */ /* 0x000eee0000000200 */
[C---:B------:R-:W-:Y:S01]  /*37a0*/  HMMA.16816.F32.BF16 R120, R20.reuse, R28, R44 ;  /* 0x0000001c1478723c */ /* 0x040fe2000004182c */
[----:B------:R-:W4:Y:S07]  /*37b0*/  LDSM.16.M88.4 R44, [R234+0x2800] ;  /* 0x00280000ea2c783b */ /* 0x000f2e0000000200 */
[----:B------:R-:W-:Y:S01]  /*37c0*/  HMMA.16816.F32.BF16 R116, R20, R30, R40 ;  /* 0x0000001e1474723c */ /* 0x000fe20000041828 */
[----:B------:R-:W5:Y:S07]  /*37d0*/  LDSM.16.M88.4 R40, [R234+0x3000] ;  /* 0x00300000ea28783b */ /* 0x000f6e0000000200 */
[C---:B------:R-:W-:Y:S01]  /*37e0*/  HMMA.16816.F32.BF16 R140, R4.reuse, R28, R60 ;  /* 0x0000001c048c723c */ /* 0x040fe2000004183c */
[----:B------:R-:W-:Y:S07]  /*37f0*/  LDSM.16.M88.4 R28, [R233+0x800] ;  /* 0x00080000e91c783b */ /* 0x000fee0000000200 */
[C---:B------:R-:W-:Y:S08]  /*3800*/  HMMA.16816.F32.BF16 R88, R4.reuse, R32, R88 ;  /* 0x000000200458723c */ /* 0x040ff00000041858 */
[----:B------:R-:W-:Y:S08]  /*3810*/  HMMA.16816.F32.BF16 R144, R4, R34, R68 ;  /* 0x000000220490723c */ /* 0x000ff00000041844 */
[C---:B------:R-:W-:Y:S08]  /*3820*/  HMMA.16816.F32.BF16 R124, R20.reuse, R32, R72 ;  /* 0x00000020147c723c */ /* 0x040ff00000041848 */
[----:B------:R-:W-:Y:S01]  /*3830*/  HMMA.16816.F32.BF16 R60, R20, R34, R64 ;  /* 0x00000022143c723c */ /* 0x000fe20000041840 */
[----:B------:R-:W-:Y:S07]  /*3840*/  LDSM.16.M88.4 R32, [R233] ;  /* 0x00000000e920783b */ /* 0x000fee0000000200 */
[C---:B------:R-:W-:Y:S08]  /*3850*/  HMMA.16816.F32.BF16 R132, R4.reuse, R24, R84 ;  /* 0x000000180484723c */ /* 0x040ff00000041854 */
[C---:B------:R-:W-:Y:S08]  /*3860*/  HMMA.16816.F32.BF16 R84, R4.reuse, R26, R100 ;  /* 0x0000001a0454723c */ /* 0x040ff00000041864 */
[C---:B-1----:R-:W-:Y:S08]  /*3870*/  HMMA.16816.F32.BF16 R128, R4.reuse, R52, R96 ;  /* 0x000000340480723c */ /* 0x042ff00000041860 */
[----:B------:R-:W-:Y:S01]  /*3880*/  HMMA.16816.F32.BF16 R68, R4, R54, R76 ;  /* 0x000000360444723c */ /* 0x000fe2000004184c */
[----:B------:R-:W1:Y:S07]  /*3890*/  LDSM.16.M88.4 R4, [R248+0x6000] ;  /* 0x00600000f804783b */ /* 0x000e6e0000000200 */
[C---:B------:R-:W-:Y:S01]  /*38a0*/  HMMA.16816.F32.BF16 R108, R20.reuse, R26, R80 ;  /* 0x0000001a146c723c */ /* 0x040fe20000041850 */
[----:B------:R-:W1:Y:S07]  /*38b0*/  LDSM.16.M88.4 R24, [R233+0x1000] ;  /* 0x00100000e918783b */ /* 0x000e6e0000000200 */
[C---:B------:R-:W-:Y:S08]  /*38c0*/  HMMA.16816.F32.BF16 R76, R20.reuse, R52, R92 ;  /* 0x00000034144c723c */ /* 0x040ff0000004185c */
[----:B------:R-:W-:Y:S01]  /*38d0*/  HMMA.16816.F32.BF16 R72, R20, R54, R104 ;  /* 0x000000361448723c */ /* 0x000fe20000041868 */
[----:B------:R-:W1:Y:S01]  /*38e0*/  LDSM.16.M88.4 R20, [R233+0x1800] ;  /* 0x00180000e914783b */ /* 0x000e620000000200 */
[----:B------:R-:W-:Y:S01]  /*38f0*/  ISETP.GT.AND P0, PT, R58, R158, PT ;  /* 0x0000009e3a00720c */ /* 0x000fe20003f04270 */
[----:B------:R-:W-:-:S05]  /*3900*/  DEPBAR.LE SB0, 0x0 ;  /* 0x000080000000791a */ /* 0x000fca0000000000 */
[C---:B--2---:R-:W-:Y:S08]  /*3910*/  HMMA.16816.F32.BF16 R104, R16.reuse, R48, R88 ;  /* 0x000000301068723c */ /* 0x044ff00000041858 */
[----:B------:R-:W-:Y:S08]  /*3920*/  HMMA.16816.F32.BF16 R100, R16, R50, R144 ;  /* 0x000000321064723c */ /* 0x000ff00000041890 */
[C---:B---3--:R-:W-:Y:S08]  /*3930*/  HMMA.16816.F32.BF16 R64, R12.reuse, R48, R124 ;  /* 0x000000300c40723c */ /* 0x048ff0000004187c */
[----:B------:R-:W-:Y:S08]  /*3940*/  HMMA.16816.F32.BF16 R60, R12, R50, R60 ;  /* 0x000000320c3c723c */ /* 0x000ff0000004183c */
[C---:B----4-:R-:W-:Y:S08]  /*3950*/  HMMA.16816.F32.BF16 R96, R16.reuse, R44, R140 ;  /* 0x0000002c1060723c */ /* 0x050ff0000004188c */
[----:B------:R-:W-:Y:S08]  /*3960*/  HMMA.16816.F32.BF16 R92, R16, R46, R136 ;  /* 0x0000002e105c723c */ /* 0x000ff00000041888 */
[C---:B------:R-:W-:Y:S08]  /*3970*/  HMMA.16816.F32.BF16 R52, R12.reuse, R44, R120 ;  /* 0x0000002c0c34723c */ /* 0x040ff00000041878 */
[----:B------:R-:W-:Y:S08]  /*3980*/  HMMA.16816.F32.BF16 R48, R12, R46, R116 ;  /* 0x0000002e0c30723c */ /* 0x000ff00000041874 */
[C---:B-----5:R-:W-:Y:S08]  /*3990*/  HMMA.16816.F32.BF16 R88, R16.reuse, R40, R132 ;  /* 0x000000281058723c */ /* 0x060ff00000041884 */
[C---:B------:R-:W-:Y:S08]  /*39a0*/  HMMA.16816.F32.BF16 R84, R16.reuse, R42, R84 ;  /* 0x0000002a1054723c */ /* 0x040ff00000041854 */
[C---:B------:R-:W-:Y:S08]  /*39b0*/  HMMA.16816.F32.BF16 R80, R16.reuse, R36, R128 ;  /* 0x000000241050723c */ /* 0x040ff00000041880 */
[----:B------:R-:W-:Y:S08]  /*39c0*/  HMMA.16816.F32.BF16 R68, R16, R38, R68 ;  /* 0x000000261044723c */ /* 0x000ff00000041844 */
[C---:B------:R-:W-:Y:S08]  /*39d0*/  HMMA.16816.F32.BF16 R44, R12.reuse, R40, R112 ;  /* 0x000000280c2c723c */ /* 0x040ff00000041870 */
[C---:B------:R-:W-:Y:S08]  /*39e0*/  HMMA.16816.F32.BF16 R40, R12.reuse, R42, R108 ;  /* 0x0000002a0c28723c */ /* 0x040ff0000004186c */
[C---:B------:R-:W-:Y:S08]  /*39f0*/  HMMA.16816.F32.BF16 R16, R12.reuse, R36, R76 ;  /* 0x000000240c10723c */ /* 0x040ff0000004184c */
[----:B------:R-:W-:Y:S01]  /*3a00*/  HMMA.16816.F32.BF16 R12, R12, R38, R72 ;  /* 0x000000260c0c723c */ /* 0x000fe20000041848 */
[----:B------:R-:W-:Y:S01]  /*3a10*/  BSSY B0, `(.L_x_3014) ;  /* 0x0000065000007945 */ /* 0x000fe20003800000 */
[----:B------:R-:W-:-:S02]  /*3a20*/  ISETP.GT.AND P1, PT, R59, 0x3f, PT ;  /* 0x0000003f3b00780c */ /* 0x000fc40003f24270 */
[----:B------:R-:W-:-:S04]  /*3a30*/  IADD3 R251, R243, 0x1800, RZ ;  /* 0x00001800f3fb7810 */ /* 0x000fc80007ffe0ff */
[----:B-1----:R-:W-:Y:S01]  /*3a40*/  HMMA.16816.F32.BF16 R96, R4, R28, R96 ;  /* 0x0000001c0460723c */ /* 0x002fe20000041860 */
[C---:B------:R-:W-:Y:S02]  /*3a50*/  IADD3 R250, R243.reuse, 0x1000, RZ ;  /* 0x00001000f3fa7810 */ /* 0x040fe40007ffe0ff */
[----:B------:R-:W-:-:S05]  /*3a60*/  IADD3 R249, R243, 0x800, RZ ;  /* 0x00000800f3f97810 */ /* 0x000fca0007ffe0ff */
[C---:B------:R-:W-:Y:S08]  /*3a70*/  HMMA.16816.F32.BF16 R92, R4.reuse, R30, R92 ;  /* 0x0000001e045c723c */ /* 0x040ff0000004185c */
[C---:B------:R-:W-:Y:S08]  /*3a80*/  HMMA.16816.F32.BF16 R72, R4.reuse, R24, R88 ;  /* 0x000000180448723c */ /* 0x040ff00000041858 */
[----:B------:R-:W-:Y:S08]  /*3a90*/  HMMA.16816.F32.BF16 R84, R4, R26, R84 ;  /* 0x0000001a0454723c */ /* 0x000ff00000041854 */
[C---:B------:R-:W-:Y:S08]  /*3aa0*/  HMMA.16816.F32.BF16 R52, R8.reuse, R28, R52 ;  /* 0x0000001c0834723c */ /* 0x040ff00000041834 */
        /* <DEDUP_REMOVED lines=32> */
[----:B------:R-:W-:Y:S01]  /*3cb0*/  IADD3 R3, R3, R0, RZ ;  /* 0x0000000003037210 */ /* 0x000fe20007ffe0ff */
[----:B--2---:R1:W-:Y:S01]  /*3cc0*/  STL [R1], R6 ;  /* 0x0000000601007387 */ /* 0x0043e20000100800 */
[----:B------:R-:W-:-:S03]  /*3cd0*/  SHF.R.S32.HI R0, RZ, 0x1f, R6 ;  /* 0x0000001fff007819 */ /* 0x000fc60000011406 */
        /* <DEDUP_REMOVED lines=8> */
[----:B------:R2:W3:Y:S02]  /*3d60*/  SHFL.IDX PT, R8, R0, RZ, 0x181f ;  /* 0x00181fff00087589 */ /* 0x0004e400000e0000 */
.L_x_3070:
[----:B------:R-:W-:Y:S05]  /*3d70*/  BRA.DIV ~URZ, `(.L_x_3017) ;  /* 0x0000f0827f007947 */ /* 0x000fea000b800000 */
[----:B-1----:R-:W4:Y:S04]  /*3d80*/  LDL R7, [R1+0xc] ;  /* 0x00000c0001077983 */ /* 0x002f280000100800 */
[----:B------:R-:W5:Y:S04]  /*3d90*/  LDL R3, [R1+0x1c] ;  /* 0x00001c0001037983 */ /* 0x000f680000100800 */
[----:B------:R-:W1:Y:S04]  /*3da0*/  SHFL.IDX PT, R2, R4, RZ, 0x181f ;  /* 0x00181fff04027589 */ /* 0x000e6800000e0000 */
[----:B------:R-:W2:Y:S04]  /*3db0*/  SHFL.IDX PT, R5, R4, 0x1, 0x181f ;  /* 0x00381f0004057f89 */ /* 0x000ea800000e0000 */
[----:B------:R-:W3:Y:S04]  /*3dc0*/  SHFL.IDX PT, R9, R0, 0x1, 0x181f ;  /* 0x00381f0000097f89 */ /* 0x000ee800000e0000 */
[----:B------:R-:W2:Y:S04]  /*3dd0*/  SHFL.IDX PT, R12, R4, 0x2, 0x181f ;  /* 0x00581f00040c7f89 */ /* 0x000ea800000e0000 */
[----:B------:R-:W2:Y:S01]  /*3de0*/  SHFL.IDX PT, R13, R0, 0x2, 0x181f ;  /* 0x00581f00000d7f89 */ /* 0x000ea200000e0000 */
[----:B-1----:R-:W-:-:S02]  /*3df0*/  IADD3 R6, P6, R2, R149, RZ ;  /* 0x0000009502067210 */ /* 0x002fc40007fde0ff */
[-C--:B------:R-:W-:Y:S02]  /*3e00*/  IADD3 R2, P5, R2, R150.reuse, RZ ;  /* 0x0000009602027210 */ /* 0x080fe40007fbe0ff */
[----:B----4-:R-:W-:Y:S01]  /*3e10*/  ISETP.GE.AND P2, PT, R7, c[0x0][0x1d4], PT ;  /* 0x0000750007007a0c */ /* 0x010fe20003f46270 */
[C-C-:B---3--:R-:W-:Y:S01]  /*3e20*/  IMAD.X R7, R8.reuse, 0x1, R57.reuse, P6 ;  /* 0x0000000108077824 */ /* 0x148fe200030e0639 */
[----:B--2---:R-:W-:Y:S02]  /*3e30*/  IADD3 R10, P6, R5, R149, RZ ;  /* 0x00000095050a7210 */ /* 0x004fe40007fde0ff */
[----:B-----5:R-:W-:Y:S01]  /*3e40*/  ISETP.GE.AND P0, PT, R3, c[0x0][0x1d4], PT ;  /* 0x0000750003007a0c */ /* 0x020fe20003f06270 */
[----:B------:R-:W-:Y:S01]  /*3e50*/  IMAD.X R3, R8, 0x1, R56, P5 ;  /* 0x0000000108037824 */ /* 0x000fe200028e0638 */
[----:B------:R-:W-:Y:S01]  /*3e60*/  IADD3 R8, P5, R5, R150, RZ ;  /* 0x0000009605087210 */ /* 0x000fe20007fbe0ff */
[----:B------:R-:W-:Y:S01]  /*3e70*/  IMAD.X R11, R9, 0x1, R57, P6 ;  /* 0x00000001090b7824 */ /* 0x000fe200030e0639 */
[----:B------:R-:W-:-:S03]  /*3e80*/  SEL R5, RZ, 0x10, P0 ;  /* 0x00000010ff057807 */ /* 0x000fc60000000000 */
[----:B------:R-:W-:Y:S02]  /*3e90*/  IMAD.X R9, R9, 0x1, R56, P5 ;  /* 0x0000000109097824 */ /* 0x000fe400028e0638 */
[----:B------:R1:W-:Y:S04]  /*3ea0*/  LDGSTS.E.BYPASS.LTC128B.128 [R252+0x4100], [R6.64], !P2 ;  /* 0x0410000006fc7fae */ /* 0x0003e8000d101d48 */
[----:B------:R2:W-:Y:S04]  /*3eb0*/  LDGSTS.E.BYPASS.LTC128B.128 [R252+0x6100], [R2.64], !P0 ;  /* 0x0610000002fc7fae */ /* 0x0005e8000c101d48 */
[----:B------:R3:W-:Y:S04]  /*3ec0*/  LDGSTS.E.BYPASS.LTC128B.128 [R252+0x4900], [R10.64], !P2 ;  /* 0x049000000afc7fae */ /* 0x0007e8000d101d48 */
[----:B------:R4:W-:Y:S01]  /*3ed0*/  LDGSTS.E.BYPASS.LTC128B.128 [R252+0x6900], [R8.64], !P0 ;  /* 0x0690000008fc7fae */ /* 0x0009e2000c101d48 */
[----:B-1----:R-:W-:-:S02]  /*3ee0*/  IADD3 R6, P5, R12, R150, RZ ;  /* 0x000000960c067210 */ /* 0x002fc40007fbe0ff */
[----:B--2---:R-:W-:-:S03]  /*3ef0*/  IADD3 R2, P6, R12, R149, RZ ;  /* 0x000000950c027210 */ /* 0x004fc60007fde0ff */
[C---:B------:R-:W-:Y:S02]  /*3f00*/  IMAD.X R7, R13.reuse, 0x1, R56, P5 ;  /* 0x000000010d077824 */ /* 0x040fe400028e0638 */
[----:B------:R-:W-:Y:S01]  /*3f10*/  IMAD.X R3, R13, 0x1, R57, P6 ;  /* 0x000000010d037824 */ /* 0x000fe200030e0639 */
[----:B----4-:R3:W1:Y:S04]  /*3f20*/  SHFL.IDX PT, R8, R0, 0x3, 0x181f ;  /* 0x00781f0000087f89 */ /* 0x01066800000e0000 */
[----:B------:R3:W2:Y:S04]  /*3f30*/  SHFL.IDX PT, R0, R4, 0x3, 0x181f ;  /* 0x00781f0004007f89 */ /* 0x0006a800000e0000 */
[----:B------:R3:W-:Y:S04]  /*3f40*/  LDGSTS.E.BYPASS.LTC128B.128 [R252+0x5100], [R2.64], !P2 ;  /* 0x0510000002fc7fae */ /* 0x0007e8000d101d48 */
[----:B------:R4:W-:Y:S02]  /*3f50*/  LDGSTS.E.BYPASS.LTC128B.128 [R252+0x7100], [R6.64], !P0 ;  /* 0x0710000006fc7fae */ /* 0x0009e4000c101d48 */
[----:B----4-:R-:W-:-:S04]  /*3f60*/  SEL R6, RZ, 0x10, P2 ;  /* 0x00000010ff067807 */ /* 0x010fc80001000000 */
.L_x_3071:
[----:B-123--:R-:W-:Y:S02]  /*3f70*/  IADD3 R2, -R6, 0x10, RZ ;  /* 0x0000001006027810 */ /* 0x00efe40007ffe1ff */
[----:B------:R-:W-:-:S02]  /*3f80*/  IADD3 R3, -R5, 0x10, RZ ;  /* 0x0000001005037810 */ /* 0x000fc40007ffe1ff */
[----:B------:R-:W-:Y:S02]  /*3f90*/  LOP3.LUT R2, R2, 0xf, RZ, 0xc0, !PT ;  /* 0x0000000f02027812 */ /* 0x000fe400078ec0ff */
[----:B------:R-:W-:Y:S02]  /*3fa0*/  ISETP.NE.U32.AND P6, PT, R6, RZ, PT ;  /* 0x000000ff0600720c */ /* 0x000fe40003fc5070 */
[----:B------:R-:W-:Y:S02]  /*3fb0*/  IADD3 R4, P2, P0, R2, R0, R149 ;  /* 0x0000000002047210 */ /* 0x000fe4000785e095 */
        /* <DEDUP_REMOVED lines=10> */
.L_x_3015:
[----:B------:R-:W-:Y:S05]  /*4060*/  BSYNC B0 ;  /* 0x0000000000007941 */ /* 0x000fea0003800000 */
.L_x_3014:
[----:B-1----:R-:W2:Y:S04]  /*4070*/  LDL R3, [R1+0xac] ;  /* 0x0000ac0001037983 */ /* 0x002ea80000100800 */
[----:B------:R-:W2:Y:S04]  /*4080*/  LDL R0, [R1+0xfc] ;  /* 0x0000fc0001007983 */ /* 0x000ea80000100800 */
[----:B------:R-:W3:Y:S01]  /*4090*/  LDL R6, [R1+0x60] ;  /* 0x0000600001067983 */ /* 0x000ee20000100800 */
[----:B------:R-:W-:Y:S02]  /*40a0*/  MOV R2, 0xffffffc0 ;  /* 0xffffffc000027802 */ /* 0x000fe40000000f00 */
[----:B------:R-:W-:Y:S01]  /*40b0*/  MOV R4, c[0x0][0x2ac] ;  /* 0x0000ab0000047a02 */ /* 0x000fe20000000f00 */
[----:B------:R-:W0:Y:S02]  /*40c0*/  LDGDEPBAR ;  /* 0x00000000000079af */ /* 0x000e240000000000 */
[----:B------:R-:W-:-:S04]  /*40d0*/  IMAD R2, R58, R2, 0x1 ;  /* 0x000000013a027424 */ /* 0x000fc800078e0202 */
[----:B------:R-:W-:Y:S01]  /*40e0*/  IMAD R2, R4, c[0x0][0x1d0], R2 ;  /* 0x0000740004027a24 */ /* 0x000fe200078e0202 */
[----:B--2---:R-:W-:Y:S02]  /*40f0*/  IADD3 R0, R0, R3, RZ ;  /* 0x0000000300007210 */ /* 0x004fe40007ffe0ff */
[----:B---3--:R-:W-:-:S03]  /*4100*/  IADD3 R5, -R6, R148, RZ ;  /* 0x0000009406057210 */ /* 0x008fc60007ffe1ff */
[----:B------:R-:W-:Y:S01]  /*4110*/  @P4 IMAD.HI.U32 R3, R0, c[0x0][0x2c8], RZ ;  /* 0x0000b20000034a27 */ /* 0x000fe200078e00ff */
[----:B------:R1:W-:Y:S01]  /*4120*/  STL [R1+0x2c], R0 ;  /* 0x00002c0001007387 */ /* 0x0003e20000100800 */
[----:B------:R-:W-:-:S03]  /*4130*/  IADD3 R4, R2, -c[0x0][0x168], -R6 ;  /* 0x80005a0002047a10 */ /* 0x000fc60007ffe806 */
[----:B-1----:R-:W-:Y:S01]  /*4140*/  @P4 SHF.R.U32.HI R0, RZ, c[0x0][0x2cc], R3 ;  /* 0x0000b300ff004a19 */ /* 0x002fe20000011603 */
[----:B------:R-:W-:Y:S05]  /*4150*/  BRA.DIV ~URZ, `(.L_x_3018) ;  /* 0x0000f2527f007947 */ /* 0x000fea000b800000 */
[----:B------:R1:W2:Y:S02]  /*4160*/  SHFL.IDX PT, R2, R0, RZ, 0x1c1f ;  /* 0x001c1fff00027589 */ /* 0x0002a400000e0000 */
.L_x_3072:
        /* <DEDUP_REMOVED lines=37> */
[----:B-1----:R-:W1:Y:S01]  /*43c0*/  SHFL.IDX PT, R0, R0, 0x3, 0x1c1f ;  /* 0x007c1f0000007f89 */ /* 0x002e6200000e0000 */
[----:B--2---:R-:W-:-:S02]  /*43d0*/  IMAD.IADD R3, R4, 0x1, R3 ;  /* 0x0000000104037824 */ /* 0x004fc400078e0203 */
[----:B---3--:R-:W-:-:S03]  /*43e0*/  IMAD.IADD R2, R4, 0x1, R2 ;  /* 0x0000000104027824 */ /* 0x008fc600078e0202 */
[----:B------:R-:W-:Y:S01]  /*43f0*/  IMNMX R3, R5, R3, PT ;  /* 0x0000000305037217 */ /* 0x000fe20003800200 */
[----:B-1----:R-:W-:-:S03]  /*4400*/  IMAD.IADD R0, R4, 0x1, R0 ;  /* 0x0000000104007824 */ /* 0x002fc600078e0200 */
[C---:B------:R-:W-:Y:S02]  /*4410*/  ISETP.GT.AND P0, PT, R3.reuse, 0x9, PT ;  /* 0x000000090300780c */ /* 0x040fe40003f04270 */
[----:B------:R-:W-:Y:S02]  /*4420*/  ISETP.GT.AND P5, PT, R3, 0x1, PT ;  /* 0x000000010300780c */ /* 0x000fe40003fa4270 */
[----:B------:R-:W-:Y:S02]  /*4430*/  FSEL R16, R63, -INF , P0 ;  /* 0xff8000003f107808 */ /* 0x000fe40000000000 */
[----:B------:R-:W-:Y:S02]  /*4440*/  ISETP.GT.AND P0, PT, R3, 0x19, PT ;  /* 0x000000190300780c */ /* 0x000fe40003f04270 */
[----:B------:R-:W-:Y:S02]  /*4450*/  FSEL R10, R67, -INF , P5 ;  /* 0xff800000430a7808 */ /* 0x000fe40002800000 */
[----:B------:R-:W-:-:S02]  /*4460*/  FSEL R25, R51, -INF , P0 ;  /* 0xff80000033197808 */ /* 0x000fc40000000000 */
[C---:B------:R-:W-:Y:S02]  /*4470*/  ISETP.GT.AND P0, PT, R3.reuse, 0x29, PT ;  /* 0x000000290300780c */ /* 0x040fe40003f04270 */
[----:B------:R-:W-:Y:S02]  /*4480*/  ISETP.GT.AND P5, PT, R3, 0x11, PT ;  /* 0x000000110300780c */ /* 0x000fe40003fa4270 */
[----:B------:R-:W-:Y:S02]  /*4490*/  FSEL R60, R43, -INF , P0 ;  /* 0xff8000002b3c7808 */ /* 0x000fe40000000000 */
[C---:B------:R-:W-:Y:S02]  /*44a0*/  ISETP.GT.AND P2, PT, R3.reuse, 0x8, PT ;  /* 0x000000080300780c */ /* 0x040fe40003f44270 */
[----:B------:R-:W-:Y:S02]  /*44b0*/  ISETP.GT.AND P0, PT, R3, 0x31, PT ;  /* 0x000000310300780c */ /* 0x000fe40003f04270 */
[----:B------:R-:W-:-:S02]  /*44c0*/  IMNMX R2, R5, R2, PT ;  /* 0x0000000205027217 */ /* 0x000fc40003800200 */
[----:B------:R-:W-:Y:S02]  /*44d0*/  FSEL R19, R55, -INF , P5 ;  /* 0xff80000037137808 */ /* 0x000fe40002800000 */
[----:B------:R-:W-:Y:S02]  /*44e0*/  FSEL R14, R62, -INF , P2 ;  /* 0xff8000003e0e7808 */ /* 0x000fe40001000000 */
[----:B------:R-:W-:Y:S02]  /*44f0*/  ISETP.GT.AND P5, PT, R3, 0x21, PT ;  /* 0x000000210300780c */ /* 0x000fe40003fa4270 */
[----:B------:R-:W-:Y:S02]  /*4500*/  FSEL R51, R31, -INF , P0 ;  /* 0xff8000001f337808 */ /* 0x000fe40000000000 */
[----:B------:R-:W-:Y:S02]  /*4510*/  ISETP.GT.AND P2, PT, R3, 0x18, PT ;  /* 0x000000180300780c */ /* 0x000fe40003f44270 */
[----:B------:R-:W-:-:S02]  /*4520*/  ISETP.GT.AND P0, PT, R2, RZ, PT ;  /* 0x000000ff0200720c */ /* 0x000fc40003f04270 */
[----:B------:R-:W-:Y:S02]  /*4530*/  IMNMX R0, R5, R0, PT ;  /* 0x0000000005007217 */ /* 0x000fe40003800200 */
[----:B------:R-:W-:Y:S02]  /*4540*/  FSEL R63, R47, -INF , P5 ;  /* 0xff8000002f3f7808 */ /* 0x000fe40002800000 */
[----:B------:R-:W-:Y:S02]  /*4550*/  FSEL R23, R50, -INF , P2 ;  /* 0xff80000032177808 */ /* 0x000fe40001000000 */
[C---:B------:R-:W-:Y:S02]  /*4560*/  ISETP.GT.AND P5, PT, R3.reuse, 0x38, PT ;  /* 0x000000380300780c */ /* 0x040fe40003fa4270 */
[----:B------:R-:W-:Y:S02]  /*4570*/  FSEL R20, R104, -INF , P0 ;  /* 0xff80000068147808 */ /* 0x000fe40000000000 */
[----:B------:R-:W-:-:S02]  /*4580*/  ISETP.GT.AND P2, PT, R3, 0x28, PT ;  /* 0x000000280300780c */ /* 0x000fc40003f44270 */
[----:B------:R-:W-:Y:S02]  /*4590*/  ISETP.GT.AND P0, PT, R0, 0x1, PT ;  /* 0x000000010000780c */ /* 0x000fe40003f04270 */
[----:B------:R-:W-:Y:S02]  /*45a0*/  FSEL R50, R26, -INF , P5 ;  /* 0xff8000001a327808 */ /* 0x000fe40002800000 */
[----:B------:R-:W-:Y:S02]  /*45b0*/  ISETP.GT.AND P6, PT, R3, RZ, PT ;  /* 0x000000ff0300720c */ /* 0x000fe40003fc4270 */
[----:B------:R-:W-:Y:S02]  /*45c0*/  FSEL R62, R42, -INF , P2 ;  /* 0xff8000002a3e7808 */ /* 0x000fe40001000000 */
[----:B------:R-:W-:Y:S02]  /*45d0*/  FSEL R26, R107, -INF , P0 ;  /* 0xff8000006b1a7808 */ /* 0x000fe40000000000 */
[----:B------:R-:W-:-:S02]  /*45e0*/  ISETP.GT.AND P2, PT, R3, 0x39, PT ;  /* 0x000000390300780c */ /* 0x000fc40003f44270 */
[----:B------:R-:W-:Y:S02]  /*45f0*/  ISETP.GT.AND P0, PT, R2, 0x9, PT ;  /* 0x000000090200780c */ /* 0x000fe40003f04270 */
[----:B------:R-:W-:Y:S02]  /*4600*/  FSEL R9, R66, -INF , P6 ;  /* 0xff80000042097808 */ /* 0x000fe40003000000 */
[----:B------:R-:W-:Y:S02]  /*4610*/  ISETP.GT.AND P6, PT, R3, 0x10, PT ;  /* 0x000000100300780c */ /* 0x000fe40003fc4270 */
        /* <DEDUP_REMOVED lines=8> */
[----:B------:R-:W-:-:S02]  /*46a0*/  ISETP.GT.AND P5, PT, R0, RZ, PT ;  /* 0x000000ff0000720c */ /* 0x000fc40003fa4270 */
[----:B------:R-:W-:Y:S02]  /*46b0*/  ISETP.GT.AND P2, PT, R2, 0x8, PT ;  /* 0x000000080200780c */ /* 0x000fe40003f44270 */
[----:B------:R-:W-:Y:S02]  /*46c0*/  ISETP.GT.AND P0, PT, R0, 0x11, PT ;  /* 0x000000110000780c */ /* 0x000fe40003f04270 */
[----:B------:R-:W-:Y:S02]  /*46d0*/  FSEL R64, R46, -INF , P6 ;  /* 0xff8000002e407808 */ /* 0x000fe40003000000 */
[----:B------:R-:W-:Y:S02]  /*46e0*/  ISETP.GT.AND P6, PT, R3, 0x30, PT ;  /* 0x000000300300780c */ /* 0x000fe40003fc4270 */
[----:B------:R-:W-:Y:S02]  /*46f0*/  FSEL R24, R106, -INF , P5 ;  /* 0xff8000006a187808 */ /* 0x000fe40002800000 */
[----:B------:R-:W-:-:S02]  /*4700*/  FSEL R27, R100, -INF , P2 ;  /* 0xff800000641b7808 */ /* 0x000fc40001000000 */
[----:B------:R-:W-:Y:S02]  /*4710*/  FSEL R36, R99, -INF , P0 ;  /* 0xff80000063247808 */ /* 0x000fe40000000000 */
[C---:B------:R-:W-:Y:S02]  /*4720*/  ISETP.GT.AND P5, PT, R0.reuse, 0x8, PT ;  /* 0x000000080000780c */ /* 0x040fe40003fa4270 */
[----:B------:R-:W-:Y:S02]  /*4730*/  ISETP.GT.AND P2, PT, R0, 0x9, PT ;  /* 0x000000090000780c */ /* 0x000fe40003f44270 */
[----:B------:R-:W-:Y:S02]  /*4740*/  ISETP.GT.AND P0, PT, R2, 0x19, PT ;  /* 0x000000190200780c */ /* 0x000fe40003f04270 */
[----:B------:R-:W-:Y:S02]  /*4750*/  FSEL R58, R30, -INF , P6 ;  /* 0xff8000001e3a7808 */ /* 0x000fe40003000000 */
[----:B------:R-:W-:-:S02]  /*4760*/  FSEL R30, R102, -INF , P5 ;  /* 0xff800000661e7808 */ /* 0x000fc40002800000 */
[----:B------:R-:W-:Y:S02]  /*4770*/  FSEL R32, R103, -INF , P2 ;  /* 0xff80000067207808 */ /* 0x000fe40001000000 */
[----:B------:R-:W-:Y:S02]  /*4780*/  FSEL R34, R93, -INF , P0 ;  /* 0xff8000005d227808 */ /* 0x000fe40000000000 */
[----:B------:R-:W-:Y:S02]  /*4790*/  ISETP.GT.AND P5, PT, R2, 0x11, PT ;  /* 0x000000110200780c */ /* 0x000fe40003fa4270 */
[C---:B------:R-:W-:Y:S02]  /*47a0*/  ISETP.GT.AND P2, PT, R0.reuse, 0x10, PT ;  /* 0x000000100000780c */ /* 0x040fe40003f44270 */
[----:B------:R-:W-:Y:S02]  /*47b0*/  ISETP.GT.AND P0, PT, R0, 0x18, PT ;  /* 0x000000180000780c */ /* 0x000fe40003f04270 */
[----:B------:R-:W-:-:S02]  /*47c0*/  FSEL R31, R97, -INF , P5 ;  /* 0xff800000611f7808 */ /* 0x000fc40002800000 */
[----:B------:R-:W-:Y:S02]  /*47d0*/  FSEL R35, R98, -INF , P2 ;  /* 0xff80000062237808 */ /* 0x000fe40001000000 */
[----:B------:R-:W-:Y:S02]  /*47e0*/  FSEL R40, R94, -INF , P0 ;  /* 0xff8000005e287808 */ /* 0x000fe40000000000 */
[C---:B------:R-:W-:Y:S02]  /*47f0*/  ISETP.GT.AND P5, PT, R2.reuse, 0x18, PT ;  /* 0x000000180200780c */ /* 0x040fe40003fa4270 */
[----:B------:R-:W-:Y:S02]  /*4800*/  ISETP.GT.AND P2, PT, R2, 0x20, PT ;  /* 0x000000200200780c */ /* 0x000fe40003f44270 */
[----:B------:R-:W-:Y:S02]  /*4810*/  ISETP.GT.AND P0, PT, R0, 0x21, PT ;  /* 0x000000210000780c */ /* 0x000fe40003f04270 */
[----:B------:R-:W-:-:S02]  /*4820*/  FSEL R33, R92, -INF , P5 ;  /* 0xff8000005c217808 */ /* 0x000fc40002800000 */
[----:B------:R-:W-:Y:S02]  /*4830*/  FSEL R61, R72, -INF , P2 ;  /* 0xff800000483d7808 */ /* 0x000fe40001000000 */
[----:B------:R-:W-:Y:S02]  /*4840*/  FSEL R67, R75, -INF , P0 ;  /* 0xff8000004b437808 */ /* 0x000fe40000000000 */
[C---:B------:R-:W-:Y:S02]  /*4850*/  ISETP.GT.AND P5, PT, R0.reuse, 0x19, PT ;  /* 0x000000190000780c */ /* 0x040fe40003fa4270 */
[----:B------:R-:W-:Y:S02]  /*4860*/  ISETP.GT.AND P2, PT, R0, 0x20, PT ;  /* 0x000000200000780c */ /* 0x000fe40003f44270 */
        /* <DEDUP_REMOVED lines=10> */
[----:B------:R-:W-:Y:S02]  /*4910*/  FMNMX.FTZ R3, R7, R8, !PT ;  /* 0x0000000807037209 */ /* 0x000fe40007810000 */
[----:B------:R-:W-:Y:S02]  /*4920*/  FSEL R89, R84, -INF , P5 ;  /* 0xff80000054597808 */ /* 0x000fe40002800000 */
[----:B------:R-:W-:Y:S02]  /*4930*/  FSEL R120, R85, -INF , P2 ;  /* 0xff80000055787808 */ /* 0x000fe40001000000 */
[----:B------:R-:W-:-:S02]  /*4940*/  FSEL R74, R87, -INF , P0 ;  /* 0xff800000574a7808 */ /* 0x000fc40000000000 */
[C---:B------:R-:W-:Y:S02]  /*4950*/  ISETP.GT.AND P5, PT, R2.reuse, 0x31, PT ;  /* 0x000000310200780c */ /* 0x040fe40003fa4270 */
[----:B------:R-:W-:Y:S02]  /*4960*/  ISETP.GT.AND P2, PT, R2, 0x38, PT ;  /* 0x000000380200780c */ /* 0x000fe40003f44270 */
[----:B------:R-:W-:Y:S02]  /*4970*/  FSEL R75, R86, -INF , P6 ;  /* 0xff800000564b7808 */ /* 0x000fe40003000000 */
[----:B------:R-:W-:Y:S02]  /*4980*/  ISETP.GT.AND P0, PT, R0, 0x30, PT ;  /* 0x000000300000780c */ /* 0x000fe40003f04270 */
[----:B------:R-:W-:Y:S02]  /*4990*/  ISETP.GT.AND P6, PT, R2, 0x39, PT ;  /* 0x000000390200780c */ /* 0x000fe40003fc4270 */
[----:B------:R-:W-:-:S02]  /*49a0*/  FMNMX.FTZ R2, R11, R3, !PT ;  /* 0x000000030b027209 */ /* 0x000fc40007810000 */
[----:B------:R-:W-:Y:S02]  /*49b0*/  FSEL R88, R81, -INF , P5 ;  /* 0xff80000051587808 */ /* 0x000fe40002800000 */
[----:B------:R-:W-:Y:S02]  /*49c0*/  FSEL R90, R68, -INF , P2 ;  /* 0xff800000445a7808 */ /* 0x000fe40001000000 */
[----:B------:R-:W-:Y:S02]  /*49d0*/  FSEL R72, R82, -INF , P0 ;  /* 0xff80000052487808 */ /* 0x000fe40000000000 */
[C---:B------:R-:W-:Y:S02]  /*49e0*/  ISETP.GT.AND P5, PT, R0.reuse, 0x31, PT ;  /* 0x000000310000780c */ /* 0x040fe40003fa4270 */
[C---:B------:R-:W-:Y:S02]  /*49f0*/  ISETP.GT.AND P2, PT, R0.reuse, 0x38, PT ;  /* 0x000000380000780c */ /* 0x040fe40003f44270 */
[----:B------:R-:W-:-:S02]  /*4a00*/  ISETP.GT.AND P0, PT, R0, 0x39, PT ;  /* 0x000000390000780c */ /* 0x000fc40003f04270 */
        /* <DEDUP_REMOVED lines=52> */
[----:B------:R-:W-:Y:S02]  /*4d50*/  FSEL R57, R70, -INF , P2 ;  /* 0xff80000046397808 */ /* 0x000fe40001000000 */
[----:B------:R-:W-:-:S02]  /*4d60*/  FMNMX.FTZ R0, R121, R0, !PT ;  /* 0x0000000079007209 */ /* 0x000fc40007810000 */
[----:B------:R-:W-:Y:S02]  /*4d70*/  FMNMX.FTZ R135, R50, R135, !PT ;  /* 0x0000008732877209 */ /* 0x000fe40007810000 */
[----:B------:R-:W-:Y:S02]  /*4d80*/  FMNMX.FTZ R3, R73, R3, !PT ;  /* 0x0000000349037209 */ /* 0x000fe40007810000 */
[----:B------:R-:W-:Y:S02]  /*4d90*/  FMNMX.FTZ R134, R48, R2, !PT ;  /* 0x0000000230867209 */ /* 0x000fe40007810000 */
[----:B------:R-:W-:Y:S02]  /*4da0*/  FMNMX.FTZ R0, R65, R0, !PT ;  /* 0x0000000041007209 */ /* 0x000fe40007810000 */
[----:B------:R-:W-:Y:S01]  /*4db0*/  FMNMX.FTZ R135, R49, R135, !PT ;  /* 0x0000008731877209 */ /* 0x000fe20007810000 */
[----:B------:R-:W1:Y:S01]  /*4dc0*/  SHFL.BFLY PT, R5, R134, 0x2, 0x1f ;  /* 0x0c401f0086057f89 */ /* 0x000e6200000e0000 */
[----:B------:R-:W-:-:S02]  /*4dd0*/  FSEL R56, R71, -INF , P0 ;  /* 0xff80000047387808 */ /* 0x000fc40000000000 */
        /* <DEDUP_REMOVED lines=15> */
[----:B---3--:R-:W-:-:S03]  /*4ed0*/  FMNMX.FTZ R135, R135, R3, !PT ;  /* 0x0000000387877209 */ /* 0x008fc60007810000 */
.L_x_3073:
[C---:B------:R-:W-:Y:S01]  /*4ee0*/  FMUL.FTZ R4, R136.reuse, c[0x0][0x2d0] ;  /* 0x0000b40088047a20 */ /* 0x040fe20000410000 */
[----:B------:R-:W-:Y:S01]  /*4ef0*/  FSETP.NEU.FTZ.AND P0, PT, R136, -INF , PT ;  /* 0xff8000008800780b */ /* 0x000fe20003f1d000 */
[----:B------:R-:W-:Y:S01]  /*4f00*/  FMUL.FTZ R3, R135, c[0x0][0x2d0] ;  /* 0x0000b40087037a20 */ /* 0x000fe20000410000 */
[----:B----4-:R-:W-:Y:S01]  /*4f10*/  FMNMX.FTZ R133, R133, R6, !PT ;  /* 0x0000000685857209 */ /* 0x010fe20007810000 */
[----:B------:R-:W-:Y:S01]  /*4f20*/  WARPSYNC 0xffffffff ;  /* 0xffffffff00007948 */ /* 0x000fe20003800000 */
[----:B------:R-:W-:Y:S01]  /*4f30*/  FSEL R4, R4, RZ, P0 ;  /* 0x000000ff04047208 */ /* 0x000fe20000000000 */
[----:B------:R-:W-:Y:S01]  /*4f40*/  LDSM.16.MT88.4 R68, [R235] ;  /* 0x00000000eb44783b */ /* 0x000fe20000004200 */
[----:B------:R-:W-:-:S03]  /*4f50*/  FSETP.NEU.FTZ.AND P0, PT, R135, -INF , PT ;  /* 0xff8000008700780b */ /* 0x000fc60003f1d000 */
[--C-:B------:R-:W-:Y:S01]  /*4f60*/  FFMA.FTZ R0, R7, c[0x0][0x2d0], -R4.reuse ;  /* 0x0000b40007007a23 */ /* 0x100fe20000010804 */
[----:B------:R-:W-:Y:S01]  /*4f70*/  FSEL R3, R3, RZ, P0 ;  /* 0x000000ff03037208 */ /* 0x000fe20000000000 */
[----:B------:R-:W-:Y:S01]  /*4f80*/  FFMA.FTZ R2, R18, c[0x0][0x2d0], -R4 ;  /* 0x0000b40012027a23 */ /* 0x000fe20000010804 */
[----:B------:R-:W-:Y:S01]  /*4f90*/  FSETP.NEU.FTZ.AND P0, PT, R134, -INF , PT ;  /* 0xff8000008600780b */ /* 0x000fe20003f1d000 */
[----:B------:R1:W-:Y:S01]  /*4fa0*/  MUFU.EX2 R144, R0 ;  /* 0x0000000000907308 */ /* 0x0003e20000000800 */
[----:B------:R-:W-:Y:S01]  /*4fb0*/  LDSM.16.MT88.4 R92, [R236] ;  /* 0x00000000ec5c783b */ /* 0x000fe20000004200 */
[----:B------:R-:W-:-:S03]  /*4fc0*/  FFMA.FTZ R5, R23, c[0x0][0x2d0], -R3 ;  /* 0x0000b40017057a23 */ /* 0x000fc60000010803 */
[----:B------:R-:W2:Y:S03]  /*4fd0*/  LDSM.16.MT88.4 R96, [R238] ;  /* 0x00000000ee60783b */ /* 0x000ea60000004200 */
[----:B------:R3:W-:Y:S01]  /*4fe0*/  MUFU.EX2 R191, R2 ;  /* 0x0000000200bf7308 */ /* 0x0007e20000000800 */
[----:B------:R-:W-:Y:S04]  /*4ff0*/  LDSM.16.MT88.4 R76, [R235+0x800] ;  /* 0x00080000eb4c783b */ /* 0x000fe80000004200 */
[----:B------:R-:W-:Y:S01]  /*5000*/  LDSM.16.MT88.4 R116, [R235+0x2000] ;  /* 0x00200000eb74783b */ /* 0x000fe20000004200 */
[----:B-1----:R-:W-:Y:S02]  /*5010*/  FFMA.FTZ R0, R8, c[0x0][0x2d0], -R4 ;  /* 0x0000b40008007a23 */ /* 0x002fe40000010804 */
[----:B------:R1:W-:Y:S01]  /*5020*/  MUFU.EX2 R189, R5 ;  /* 0x0000000500bd7308 */ /* 0x0003e20000000800 */
[----:B------:R-:W-:Y:S04]  /*5030*/  LDSM.16.MT88.4 R84, [R236+0x800] ;  /* 0x00080000ec54783b */ /* 0x000fe80000004200 */
[----:B------:R-:W-:Y:S01]  /*5040*/  LDSM.16.MT88.4 R100, [R237] ;  /* 0x00000000ed64783b */ /* 0x000fe20000004200 */
[----:B---3--:R-:W-:-:S02]  /*5050*/  FMUL.FTZ R2, R134, c[0x0][0x2d0] ;  /* 0x0000b40086027a20 */ /* 0x008fc40000410000 */
[----:B------:R3:W-:Y:S01]  /*5060*/  MUFU.EX2 R143, R0 ;  /* 0x00000000008f7308 */ /* 0x0007e20000000800 */
[----:B------:R-:W4:Y:S02]  /*5070*/  LDSM.16.MT88.4 R104, [R238+0x800] ;  /* 0x00080000ee68783b */ /* 0x000f240000004200 */
[----:B------:R-:W-:Y:S02]  /*5080*/  FSEL R2, R2, RZ, P0 ;  /* 0x000000ff02027208 */ /* 0x000fe40000000000 */
[----:B------:R-:W-:Y:S01]  /*5090*/  LDSM.16.MT88.4 R112, [R235+0x2800] ;  /* 0x00280000eb70783b */ /* 0x000fe20000004200 */
[----:B------:R-:W-:Y:S02]  /*50a0*/  FSETP.NEU.FTZ.AND P0, PT, R133, -INF , PT ;  /* 0xff8000008500780b */ /* 0x000fe40003f1d000 */
[--C-:B-1----:R-:W-:Y:S01]  /*50b0*/  FFMA.FTZ R5, R33, c[0x0][0x2d0], -R2.reuse ;  /* 0x0000b40021057a23 */ /* 0x102fe20000010802 */
[----:B------:R-:W-:Y:S01]  /*50c0*/  LDSM.16.MT88.4 R80, [R236+0x2000] ;  /* 0x00200000ec50783b */ /* 0x000fe20000004200 */
[----:B------:R-:W-:-:S02]  /*50d0*/  FFMA.FTZ R61, R61, c[0x0][0x2d0], -R2 ;  /* 0x0000b4003d3d7a23 */ /* 0x000fc40000010802 */
[----:B------:R1:W-:Y:S01]  /*50e0*/  MUFU.EX2 R183, R5 ;  /* 0x0000000500b77308 */ /* 0x0003e20000000800 */
[----:B------:R-:W5:Y:S01]  /*50f0*/  LDSM.16.MT88.4 R108, [R237+0x800] ;  /* 0x00080000ed6c783b */ /* 0x000f620000004200 */
[----:B------:R-:W-:Y:S02]  /*5100*/  FFMA.FTZ R48, R48, c[0x0][0x2d0], -R2 ;  /* 0x0000b40030307a23 */ /* 0x000fe40000010802 */
[----:B---3--:R-:W-:Y:S01]  /*5110*/  FFMA.FTZ R0, R11, c[0x0][0x2d0], -R4 ;  /* 0x0000b4000b007a23 */ /* 0x008fe20000010804 */
[----:B------:R-:W3:Y:S03]  /*5120*/  LDSM.16.MT88.4 R52, [R236+0x2800] ;  /* 0x00280000ec34783b */ /* 0x000ee60000004200 */
[----:B------:R2:W-:Y:S01]  /*5130*/  MUFU.EX2 R146, R0 ;  /* 0x0000000000927308 */ /* 0x0005e20000000800 */
[----:B-1----:R-:W-:-:S07]  /*5140*/  FFMA.FTZ R5, R34, c[0x0][0x2d0], -R2 ;  /* 0x0000b40022057a23 */ /* 0x002fce0000010802 */
[----:B------:R-:W-:Y:S01]  /*5150*/  MUFU.EX2 R188, R5 ;  /* 0x0000000500bc7308 */ /* 0x000fe20000000800 */
[----:B--2---:R-:W-:-:S07]  /*5160*/  FFMA.FTZ R0, R12, c[0x0][0x2d0], -R4 ;  /* 0x0000b4000c007a23 */ /* 0x004fce0000010804 */
[----:B------:R1:W-:Y:S02]  /*5170*/  MUFU.EX2 R153, R0 ;  /* 0x0000000000997308 */ /* 0x0003e40000000800 */
[----:B-1----:R-:W-:-:S06]  /*5180*/  FFMA.FTZ R0, R13, c[0x0][0x2d0], -R4 ;  /* 0x0000b4000d007a23 */ /* 0x002fcc0000010804 */
[----:B------:R1:W-:Y:S02]  /*5190*/  MUFU.EX2 R155, R0 ;  /* 0x00000000009b7308 */ /* 0x0003e40000000800 */
[----:B-1----:R-:W-:-:S06]  /*51a0*/  FFMA.FTZ R0, R15, c[0x0][0x2d0], -R4 ;  /* 0x0000b4000f007a23 */ /* 0x002fcc0000010804 */
[----:B------:R1:W-:Y:S02]  /*51b0*/  MUFU.EX2 R160, R0 ;  /* 0x0000000000a07308 */ /* 0x0003e40000000800 */
[----:B-1----:R-:W-:-:S06]  /*51c0*/  FFMA.FTZ R0, R21, c[0x0][0x2d0], -R4 ;  /* 0x0000b40015007a23 */ /* 0x002fcc0000010804 */
[----:B------:R1:W2:Y:S02]  /*51d0*/  MUFU.EX2 R220, R0 ;  /* 0x0000000000dc7308 */ /* 0x0002a40000000800 */
[----:B-1----:R-:W-:Y:S01]  /*51e0*/  FFMA.FTZ R0, R9, c[0x0][0x2d0], -R3 ;  /* 0x0000b40009007a23 */ /* 0x002fe20000010803 */
[----:B--2---:R-:W-:-:S05]  /*51f0*/  F2FP.BF16.PACK_AB R18, R220, R191 ;  /* 0x000000bfdc12723e */ /* 0x004fca00000010ff */
[----:B------:R1:W-:Y:S02]  /*5200*/  MUFU.EX2 R138, R0 ;  /* 0x00000000008a7308 */ /* 0x0003e40000000800 */
[----:B-1----:R-:W-:-:S06]  /*5210*/  FFMA.FTZ R0, R10, c[0x0][0x2d0], -R3 ;  /* 0x0000b4000a007a23 */ /* 0x002fcc0000010803 */
[----:B------:R1:W2:Y:S02]  /*5220*/  MUFU.EX2 R137, R0 ;  /* 0x0000000000897308 */ /* 0x0002a40000000800 */
[----:B-1----:R-:W-:Y:S01]  /*5230*/  FFMA.FTZ R0, R14, c[0x0][0x2d0], -R3 ;  /* 0x0000b4000e007a23 */ /* 0x002fe20000010803 */
[----:B------:R-:W-:-:S05]  /*5240*/  F2FP.BF16.PACK_AB R14, R188, R183 ;  /* 0x000000b7bc0e723e */ /* 0x000fca00000010ff */
[----:B------:R1:W-:Y:S02]  /*5250*/  MUFU.EX2 R140, R0 ;  /* 0x00000000008c7308 */ /* 0x0003e40000000800 */
[----:B-1----:R-:W-:Y:S01]  /*5260*/  FFMA.FTZ R0, R16, c[0x0][0x2d0], -R3 ;  /* 0x0000b40010007a23 */ /* 0x002fe20000010803 */
[----:B------:R-:W-:-:S05]  /*5270*/  F2FP.BF16.PACK_AB R16, R160, R155 ;  /* 0x0000009ba010723e */ /* 0x000fca00000010ff */
[----:B------:R1:W-:Y:S02]  /*5280*/  MUFU.EX2 R145, R0 ;  /* 0x0000000000917308 */ /* 0x0003e40000000800 */
[----:B-1----:R-:W-:-:S06]  /*5290*/  FFMA.FTZ R0, R17, c[0x0][0x2d0], -R3 ;  /* 0x0000b40011007a23 */ /* 0x002fcc0000010803 */
[----:B------:R1:W-:Y:S02]  /*52a0*/  MUFU.EX2 R152, R0 ;  /* 0x0000000000987308 */ /* 0x0003e40000000800 */
[----:B-1----:R-:W-:-:S06]  /*52b0*/  FFMA.FTZ R0, R19, c[0x0][0x2d0], -R3 ;  /* 0x0000b40013007a23 */ /* 0x002fcc0000010803 */
[----:B------:R1:W1:Y:S02]  /*52c0*/  MUFU.EX2 R154, R0 ;  /* 0x00000000009a7308 */ /* 0x0002640000000800 */
[----:B-1----:R-:W-:Y:S01]  /*52d0*/  FFMA.FTZ R0, R25, c[0x0][0x2d0], -R3 ;  /* 0x0000b40019007a23 */ /* 0x002fe20000010803 */
[----:B--2---:R-:W-:Y:S02]  /*52e0*/  F2FP.BF16.PACK_AB R25, R137, R138 ;  /* 0x0000008a8919723e */ /* 0x004fe400000010ff */
[----:B------:R-:W-:-:S03]  /*52f0*/  F2FP.BF16.PACK_AB R17, R154, R152 ;  /* 0x000000989a11723e */ /* 0x000fc600000010ff */
[----:B------:R1:W2:Y:S02]  /*5300*/  MUFU.EX2 R190, R0 ;  /* 0x0000000000be7308 */ /* 0x0002a40000000800 */
[----:B-1----:R-:W-:Y:S01]  /*5310*/  FFMA.FTZ R0, R20, c[0x0][0x2d0], -R2 ;  /* 0x0000b40014007a23 */ /* 0x002fe20000010802 */
[----:B--2---:R-:W-:-:S05]  /*5320*/  F2FP.BF16.PACK_AB R19, R190, R189 ;  /* 0x000000bdbe13723e */ /* 0x004fca00000010ff */
[----:B------:R1:W-:Y:S02]  /*5330*/  MUFU.EX2 R129, R0 ;  /* 0x0000000000817308 */ /* 0x0003e40000000800 */
[----:B-1----:R-:W-:-:S06]  /*5340*/  FFMA.FTZ R0, R22, c[0x0][0x2d0], -R2 ;  /* 0x0000b40016007a23 */ /* 0x002fcc0000010802 */
[----:B------:R1:W2:Y:S02]  /*5350*/  MUFU.EX2 R128, R0 ;  /* 0x0000000000807308 */ /* 0x0002a40000000800 */
[----:B-1----:R-:W-:Y:S01]  /*5360*/  FFMA.FTZ R0, R27, c[0x0][0x2d0], -R2 ;  /* 0x0000b4001b007a23 */ /* 0x002fe20000010802 */
[----:B--2---:R-:W-:Y:S02]  /*5370*/  F2FP.BF16.PACK_AB R20, R128, R129 ;  /* 0x000000818014723e */ /* 0x004fe400000010ff */
[----:B------:R-:W-:-:S03]  /*5380*/  F2FP.BF16.PACK_AB R27, R145, R140 ;  /* 0x0000008c911b723e */ /* 0x000fc600000010ff */
        /* <DEDUP_REMOVED lines=8> */
[----:B-1----:R-:W-:Y:S01]  /*5410*/  FMUL.FTZ R0, R133, c[0x0][0x2d0] ;  /* 0x0000b40085007a20 */ /* 0x002fe20000410000 */
[----:B--2---:R-:W-:-:S04]  /*5420*/  F2FP.BF16.PACK_AB R12, R147, R142 ;  /* 0x0000008e930c723e */ /* 0x004fc800000010ff */
[----:B------:R-:W-:-:S05]  /*5430*/  FSEL R0, R0, RZ, P0 ;  /* 0x000000ff00007208 */ /* 0x000fca0000000000 */
[--C-:B------:R-:W-:Y:S01]  /*5440*/  FFMA.FTZ R5, R24, c[0x0][0x2d0], -R0.reuse ;  /* 0x0000b40018057a23 */ /* 0x100fe20000010800 */
[----:B------:R-:W-:Y:S01]  /*5450*/  F2FP.BF16.PACK_AB R24, R143, R144 ;  /* 0x000000908f18723e */ /* 0x000fe200000010ff */
[--C-:B------:R-:W-:Y:S02]  /*5460*/  FFMA.FTZ R67, R67, c[0x0][0x2d0], -R0.reuse ;  /* 0x0000b40043437a23 */ /* 0x100fe40000010800 */
[----:B------:R1:W-:Y:S01]  /*5470*/  MUFU.EX2 R7, R5 ;  /* 0x0000000500077308 */ /* 0x0003e20000000800 */
[--C-:B------:R-:W-:Y:S02]  /*5480*/  FFMA.FTZ R72, R72, c[0x0][0x2d0], -R0.reuse ;  /* 0x0000b40048487a23 */ /* 0x100fe40000010800 */
[--C-:B------:R-:W-:Y:S02]  /*5490*/  FFMA.FTZ R73, R73, c[0x0][0x2d0], -R0.reuse ;  /* 0x0000b40049497a23 */ /* 0x100fe40000010800 */
[----:B-1----:R-:W-:Y:S01]  /*54a0*/  FFMA.FTZ R5, R26, c[0x0][0x2d0], -R0 ;  /* 0x0000b4001a057a23 */ /* 0x002fe20000010800 */
[----:B------:R-:W-:-:S03]  /*54b0*/  F2FP.BF16.PACK_AB R26, R153, R146 ;  /* 0x00000092991a723e */ /* 0x000fc600000010ff */
[----:B------:R1:W2:Y:S04]  /*54c0*/  MUFU.EX2 R6, R5 ;  /* 0x0000000500067308 */ /* 0x0002a80000000800 */
[----:B------:R-:W-:Y:S01]  /*54d0*/  HMMA.16816.F32.BF16 R44, R24, R96, RZ ;  /* 0x00000060182c723c */ /* 0x000fe200000418ff */
[----:B-1----:R-:W-:Y:S01]  /*54e0*/  FFMA.FTZ R5, R30, c[0x0][0x2d0], -R0 ;  /* 0x0000b4001e057a23 */ /* 0x002fe20000010800 */
[----:B--2---:R-:W-:-:S03]  /*54f0*/  F2FP.BF16.PACK_AB R21, R6, R7 ;  /* 0x000000070615723e */ /* 0x004fc600000010ff */
[----:B------:R1:W-:Y:S11]  /*5500*/  MUFU.EX2 R130, R5 ;  /* 0x0000000500827308 */ /* 0x0003f60000000800 */
[----:B------:R-:W-:Y:S08]  /*5510*/  @!UPT UIADD3 URZ, URZ, URZ, URZ ;  /* 0x0000003f3f3ff290 */ /* 0x000ff0000fffe03f */
[----:B----4-:R-:W-:Y:S01]  /*5520*/  HMMA.16816.F32.BF16 R192, R16, R104, R44 ;  /* 0x0000006810c0723c */ /* 0x010fe2000004182c */
[----:B------:R-:W2:Y:S01]  /*5530*/  LDSM.16.MT88.4 R44, [R238+0x2000] ;  /* 0x00200000ee2c783b */ /* 0x000ea20000004200 */
[----:B-1----:R-:W-:-:S04]  /*5540*/  FFMA.FTZ R5, R32, c[0x0][0x2d0], -R0 ;  /* 0x0000b40020057a23 */ /* 0x002fc80000010800 */
[----:B------:R1:W4:Y:S02]  /*5550*/  MUFU.EX2 R132, R5 ;  /* 0x0000000500847308 */ /* 0x0003240000000800 */
[--C-:B-1----:R-:W-:Y:S01]  /*5560*/  FFMA.FTZ R5, R35, c[0x0][0x2d0], -R0.reuse ;  /* 0x0000b40023057a23 */ /* 0x102fe20000010800 */
[----:B----4-:R-:W-:Y:S01]  /*5570*/  F2FP.BF16.PACK_AB R23, R132, R130 ;  /* 0x000000828417723e */ /* 0x010fe200000010ff */
[----:B------:R-:W-:Y:S04]  /*5580*/  HMMA.16816.F32.BF16 R32, R24, R92, RZ ;  /* 0x0000005c1820723c */ /* 0x000fe800000418ff */
[----:B------:R1:W-:Y:S04]  /*5590*/  MUFU.EX2 R141, R5 ;  /* 0x00000005008d7308 */ /* 0x0003e80000000800 */
[C---:B------:R-:W-:Y:S08]  /*55a0*/  HMMA.16816.F32.BF16 R28, R20.reuse, R68, RZ ;  /* 0x00000044141c723c */ /* 0x040ff000000418ff */
[----:B------:R-:W-:Y:S01]  /*55b0*/  HMMA.16816.F32.BF16 R8, R20, R92, RZ ;  /* 0x0000005c1408723c */ /* 0x000fe200000418ff */
[----:B-1----:R-:W-:-:S04]  /*55c0*/  FFMA.FTZ R5, R36, c[0x0][0x2d0], -R0 ;  /* 0x0000b40024057a23 */ /* 0x002fc80000010800 */
[----:B------:R-:W1:Y:S03]  /*55d0*/  MUFU.EX2 R180, R5 ;  /* 0x0000000500b47308 */ /* 0x000e660000000800 */
[----:B------:R-:W-:Y:S07]  /*55e0*/  HMMA.16816.F32.BF16 R36, R24, R68, RZ ;  /* 0x000000441824723c */ /* 0x000fee00000418ff */
[--C-:B------:R-:W-:Y:S01]  /*55f0*/  FFMA.FTZ R68, R75, c[0x0][0x2d0], -R0.reuse ;  /* 0x0000b4004b447a23 */ /* 0x100fe20000010800 */
[----:B------:R-:W-:Y:S01]  /*5600*/  HMMA.16816.F32.BF16 R184, R16, R84, R32 ;  /* 0x0000005410b8723c */ /* 0x000fe20000041820 */
[----:B------:R-:W-:-:S02]  /*5610*/  FFMA.FTZ R69, R74, c[0x0][0x2d0], -R0 ;  /* 0x0000b4004a457a23 */ /* 0x000fc40000010800 */
[--C-:B------:R-:W-:Y:S02]  /*5620*/  FFMA.FTZ R74, R57, c[0x0][0x2d0], -R0.reuse ;  /* 0x0000b400394a7a23 */ /* 0x100fe40000010800 */
[--C-:B------:R-:W-:Y:S01]  /*5630*/  FFMA.FTZ R75, R56, c[0x0][0x2d0], -R0.reuse ;  /* 0x0000b400384b7a23 */ /* 0x100fe20000010800 */
[----:B-1----:R-:W-:Y:S01]  /*5640*/  F2FP.BF16.PACK_AB R13, R180, R141 ;  /* 0x0000008db40d723e */ /* 0x002fe200000010ff */
[--C-:B------:R-:W-:Y:S01]  /*5650*/  FFMA.FTZ R5, R40, c[0x0][0x2d0], -R0.reuse ;  /* 0x0000b40028057a23 */ /* 0x100fe20000010800 */
[----:B------:R-:W-:Y:S03]  /*5660*/  HMMA.16816.F32.BF16 R32, R20, R100, RZ ;  /* 0x000000641420723c */ /* 0x000fe600000418ff */
[----:B------:R1:W-:Y:S05]  /*5670*/  MUFU.EX2 R182, R5 ;  /* 0x0000000500b67308 */ /* 0x0003ea0000000800 */
[----:B------:R-:W-:Y:S08]  /*5680*/  HMMA.16816.F32.BF16 R176, R16, R76, R36 ;  /* 0x0000004c10b0723c */ /* 0x000ff00000041824 */
[----:B------:R-:W-:Y:S01]  /*5690*/  HMMA.16816.F32.BF16 R36, R24, R100, RZ ;  /* 0x000000641824723c */ /* 0x000fe200000418ff */
[----:B-1----:R-:W-:-:S04]  /*56a0*/  FFMA.FTZ R5, R41, c[0x0][0x2d0], -R0 ;  /* 0x0000b40029057a23 */ /* 0x002fc80000010800 */
[----:B------:R-:W1:Y:S03]  /*56b0*/  MUFU.EX2 R181, R5 ;  /* 0x0000000500b57308 */ /* 0x000e660000000800 */
[----:B------:R-:W-:Y:S01]  /*56c0*/  HMMA.16816.F32.BF16 R40, R20, R96, RZ ;  /* 0x000000601428723c */ /* 0x000fe200000418ff */
[----:B-1----:R-:W-:Y:S11]  /*56d0*/  F2FP.BF16.PACK_AB R15, R181, R182 ;  /* 0x000000b6b50f723e */ /* 0x002ff600000010ff */
[----:B------:R-:W-:Y:S04]  /*56e0*/  @!UPT UIADD3 URZ, URZ, URZ, URZ ;  /* 0x0000003f3f3ff290 */ /* 0x000fe8000fffe03f */
[----:B-----5:R-:W-:Y:S07]  /*56f0*/  HMMA.16816.F32.BF16 R200, R16, R108, R36 ;  /* 0x0000006c10c8723c */ /* 0x020fee0000041824 */
[----:B------:R-:W-:Y:S01]  /*5700*/  FFMA.FTZ R39, R60, c[0x0][0x2d0], -R3 ;  /* 0x0000b4003c277a23 */ /* 0x000fe20000010803 */
[----:B------:R-:W-:Y:S01]  /*5710*/  HMMA.16816.F32.BF16 R172, R12, R76, R28 ;  /* 0x0000004c0cac723c */ /* 0x000fe2000004181c */
[----:B------:R-:W-:Y:S02]  /*5720*/  FFMA.FTZ R60, R66, c[0x0][0x2d0], -R2 ;  /* 0x0000b400423c7a23 */ /* 0x000fe40000010802 */
[----:B------:R-:W-:-:S02]  /*5730*/  FFMA.FTZ R66, R59, c[0x0][0x2d0], -R0 ;  /* 0x0000b4003b427a23 */ /* 0x000fc40000010800 */
[--C-:B------:R-:W-:Y:S01]  /*5740*/  FFMA.FTZ R37, R122, c[0x0][0x2d0], -R4.reuse ;  /* 0x0000b4007a257a23 */ /* 0x100fe20000010804 */
[----:B------:R-:W-:Y:S01]  /*5750*/  MUFU.EX2 R39, R39 ;  /* 0x0000002700277308 */ /* 0x000fe20000000800 */
[----:B------:R-:W-:Y:S01]  /*5760*/  FFMA.FTZ R36, R121, c[0x0][0x2d0], -R4 ;  /* 0x0000b40079247a23 */ /* 0x000fe20000010804 */
[----:B------:R-:W-:Y:S01]  /*5770*/  HMMA.16816.F32.BF16 R28, R24, R116, RZ ;  /* 0x00000074181c723c */ /* 0x000fe200000418ff */
[--C-:B------:R-:W-:Y:S02]  /*5780*/  FFMA.FTZ R38, R62, c[0x0][0x2d0], -R3.reuse ;  /* 0x0000b4003e267a23 */ /* 0x100fe40000010803 */
[----:B------:R-:W-:Y:S02]  /*5790*/  FFMA.FTZ R62, R49, c[0x0][0x2d0], -R3 ;  /* 0x0000b400313e7a23 */ /* 0x000fe40000010803 */
[----:B------:R-:W-:Y:S02]  /*57a0*/  FFMA.FTZ R49, R90, c[0x0][0x2d0], -R2 ;  /* 0x0000b4005a317a23 */ /* 0x000fe40000010802 */
[----:B------:R-:W-:Y:S01]  /*57b0*/  FADD.FTZ R0, R129, R128 ;  /* 0x0000008081007221 */ /* 0x000fe20000010000 */
[----:B------:R-:W-:Y:S03]  /*57c0*/  HMMA.16816.F32.BF16 R148, R12, R108, R32 ;  /* 0x0000006c0c94723c */ /* 0x000fe60000041820 */
[----:B------:R-:W-:-:S04]  /*57d0*/  FADD.FTZ R0, R131, R0 ;  /* 0x0000000083007221 */ /* 0x000fc80000010000 */
[--C-:B------:R-:W-:Y:S01]  /*57e0*/  FFMA.FTZ R35, R65, c[0x0][0x2d0], -R4.reuse ;  /* 0x0000b40041237a23 */ /* 0x100fe20000010804 */
[----:B------:R-:W-:Y:S01]  /*57f0*/  HMMA.16816.F32.BF16 R164, R12, R84, R8 ;  /* 0x000000540ca4723c */ /* 0x000fe20000041808 */
[--C-:B------:R-:W-:Y:S01]  /*5800*/  FFMA.FTZ R65, R58, c[0x0][0x2d0], -R3.reuse ;  /* 0x0000b4003a417a23 */ /* 0x100fe20000010803 */
[----:B------:R-:W-:Y:S01]  /*5810*/  MUFU.EX2 R85, R36 ;  /* 0x0000002400557308 */ /* 0x000fe20000000800 */
[----:B------:R-:W1:Y:S01]  /*5820*/  LDSM.16.MT88.4 R56, [R238+0x2800] ;  /* 0x00280000ee38783b */ /* 0x000e620000004200 */
[----:B------:R-:W-:Y:S02]  /*5830*/  FFMA.FTZ R32, R127, c[0x0][0x2d0], -R4 ;  /* 0x0000b4007f207a23 */ /* 0x000fe40000010804 */
[--C-:B------:R-:W-:Y:S02]  /*5840*/  FFMA.FTZ R34, R64, c[0x0][0x2d0], -R3.reuse ;  /* 0x0000b40040227a23 */ /* 0x100fe40000010803 */
[----:B------:R-:W-:Y:S01]  /*5850*/  HMMA.16816.F32.BF16 R208, R16, R112, R28 ;  /* 0x0000007010d0723c */ /* 0x000fe2000004181c */
[--C-:B------:R-:W-:Y:S01]  /*5860*/  FFMA.FTZ R33, R63, c[0x0][0x2d0], -R3.reuse ;  /* 0x0000b4003f217a23 */ /* 0x100fe20000010803 */
[----:B------:R-:W-:Y:S01]  /*5870*/  MUFU.EX2 R36, R60 ;  /* 0x0000003c00247308 */ /* 0x000fe20000000800 */
[----:B------:R-:W-:-:S02]  /*5880*/  FFMA.FTZ R64, R51, c[0x0][0x2d0], -R3 ;  /* 0x0000b40033407a23 */ /* 0x000fc40000010803 */
[----:B------:R-:W-:Y:S02]  /*5890*/  FFMA.FTZ R63, R50, c[0x0][0x2d0], -R3 ;  /* 0x0000b400323f7a23 */ /* 0x000fe40000010803 */
[----:B------:R-:W-:Y:S01]  /*58a0*/  FADD.FTZ R3, R144, R143 ;  /* 0x0000008f90037221 */ /* 0x000fe20000010000 */
[----:B------:R-:W-:Y:S01]  /*58b0*/  HMMA.16816.F32.BF16 R28, R24, R80, RZ ;  /* 0x00000050181c723c */ /* 0x000fe200000418ff */
[--C-:B------:R-:W-:Y:S02]  /*58c0*/  FFMA.FTZ R51, R91, c[0x0][0x2d0], -R2.reuse ;  /* 0x0000b4005b337a23 */ /* 0x100fe40000010802 */
[----:B------:R-:W-:Y:S01]  /*58d0*/  FFMA.FTZ R50, R88, c[0x0][0x2d0], -R2 ;  /* 0x0000b40058327a23 */ /* 0x000fe20000010802 */
[----:B------:R-:W-:Y:S01]  /*58e0*/  MUFU.EX2 R63, R63 ;  /* 0x0000003f003f7308 */ /* 0x000fe20000000800 */
[----:B------:R-:W-:Y:S02]  /*58f0*/  FADD.FTZ R3, R146, R3 ;  /* 0x0000000392037221 */ /* 0x000fe40000010000 */
[----:B------:R-:W-:Y:S01]  /*5900*/  FADD.FTZ R0, R139, R0 ;  /* 0x000000008b007221 */ /* 0x000fe20000010000 */
[----:B------:R-:W-:Y:S01]  /*5910*/  HMMA.16816.F32.BF16 R8, R20, R116, RZ ;  /* 0x000000741408723c */ /* 0x000fe200000418ff */
[----:B------:R-:W-:-:S02]  /*5920*/  FADD.FTZ R3, R153, R3 ;  /* 0x0000000399037221 */ /* 0x000fc40000010000 */
[----:B------:R-:W-:Y:S01]  /*5930*/  FADD.FTZ R0, R142, R0 ;  /* 0x000000008e007221 */ /* 0x000fe20000010000 */
[----:B------:R-:W-:Y:S01]  /*5940*/  MUFU.EX2 R51, R51 ;  /* 0x0000003300337308 */ /* 0x000fe20000000800 */
[----:B------:R-:W-:-:S03]  /*5950*/  FADD.FTZ R3, R155, R3 ;  /* 0x000000039b037221 */ /* 0x000fc60000010000 */
[----:B------:R-:W-:Y:S04]  /*5960*/  HMMA.16816.F32.BF16 R156, R12, R104, R40 ;  /* 0x000000680c9c723c */ /* 0x000fe80000041828 */
[----:B------:R-:W4:Y:S03]  /*5970*/  MUFU.EX2 R50, R50 ;  /* 0x0000003200327308 */ /* 0x000f260000000800 */
[----:B------:R-:W-:Y:S01]  /*5980*/  FADD.FTZ R40, R7, R6 ;  /* 0x0000000607287221 */ /* 0x000fe20000010000 */
[----:B---3--:R-:W-:Y:S07]  /*5990*/  HMMA.16816.F32.BF16 R216, R16, R52, R28 ;  /* 0x0000003410d8723c */ /* 0x008fee000004181c */
[--C-:B------:R-:W-:Y:S01]  /*59a0*/  FFMA.FTZ R31, R126, c[0x0][0x2d0], -R4.reuse ;  /* 0x0000b4007e1f7a23 */ /* 0x100fe20000010804 */
[----:B------:R-:W-:Y:S01]  /*59b0*/  HMMA.16816.F32.BF16 R204, R12, R112, R8 ;  /* 0x000000700ccc723c */ /* 0x000fe20000041808 */
[----:B------:R-:W-:-:S02]  /*59c0*/  FFMA.FTZ R30, R125, c[0x0][0x2d0], -R4 ;  /* 0x0000b4007d1e7a23 */ /* 0x000fc40000010804 */
[--C-:B------:R-:W-:Y:S01]  /*59d0*/  FFMA.FTZ R29, R124, c[0x0][0x2d0], -R4.reuse ;  /* 0x0000b4007c1d7a23 */ /* 0x100fe20000010804 */
[----:B------:R-:W-:Y:S01]  /*59e0*/  MUFU.EX2 R76, R31 ;  /* 0x0000001f004c7308 */ /* 0x000fe20000000800 */
[----:B------:R-:W-:Y:S01]  /*59f0*/  FFMA.FTZ R28, R123, c[0x0][0x2d0], -R4 ;  /* 0x0000b4007b1c7a23 */ /* 0x000fe20000010804 */
[----:B----4-:R-:W-:Y:S02]  /*5a00*/  F2FP.BF16.PACK_AB R124, R50, R51 ;  /* 0x00000033327c723e */ /* 0x010fe400000010ff */
[C---:B--2---:R-:W-:Y:S04]  /*5a10*/  HMMA.16816.F32.BF16 R4, R20.reuse, R44, RZ ;  /* 0x0000002c1404723c */ /* 0x044fe800000418ff */
[----:B------:R-:W-:Y:S04]  /*5a20*/  MUFU.EX2 R31, R33 ;  /* 0x00000021001f7308 */ /* 0x000fe80000000800 */
[----:B------:R-:W-:Y:S04]  /*5a30*/  HMMA.16816.F32.BF16 R8, R20, R80, RZ ;  /* 0x000000501408723c */ /* 0x000fe800000418ff */
[----:B------:R-:W-:Y:S08]  /*5a40*/  MUFU.EX2 R80, R32 ;  /* 0x0000002000507308 */ /* 0x000ff00000000800 */
[----:B------:R2:W-:Y:S04]  /*5a50*/  MUFU.EX2 R77, R29 ;  /* 0x0000001d004d7308 */ /* 0x0005e80000000800 */
[C---:B-1----:R-:W-:Y:S04]  /*5a60*/  HMMA.16816.F32.BF16 R196, R12.reuse, R56, R4 ;  /* 0x000000380cc4723c */ /* 0x042fe80000041804 */
[----:B------:R1:W-:Y:S03]  /*5a70*/  MUFU.EX2 R88, R28 ;  /* 0x0000001c00587308 */ /* 0x0003e60000000800 */
[----:B------:R-:W-:Y:S01]  /*5a80*/  FADD.FTZ R4, R130, R40 ;  /* 0x0000002882047221 */ /* 0x000fe20000010000 */
[----:B------:R-:W-:Y:S01]  /*5a90*/  HMMA.16816.F32.BF16 R212, R12, R52, R8 ;  /* 0x000000340cd4723c */ /* 0x000fe20000041808 */
[----:B------:R-:W3:Y:S02]  /*5aa0*/  LDSM.16.MT88.4 R40, [R237+0x2000] ;  /* 0x00200000ed28783b */ /* 0x000ee40000004200 */
[----:B------:R-:W-:Y:S01]  /*5ab0*/  FADD.FTZ R4, R132, R4 ;  /* 0x0000000484047221 */ /* 0x000fe20000010000 */
[----:B------:R-:W-:Y:S03]  /*5ac0*/  MUFU.EX2 R84, R30 ;  /* 0x0000001e00547308 */ /* 0x000fe60000000800 */
[----:B------:R-:W-:Y:S01]  /*5ad0*/  FFMA.FTZ R53, R89, c[0x0][0x2d0], -R2 ;  /* 0x0000b40059357a23 */ /* 0x000fe20000010802 */
[----:B------:R-:W-:Y:S01]  /*5ae0*/  HMMA.16816.F32.BF16 R8, R24, R44, RZ ;  /* 0x0000002c1808723c */ /* 0x000fe200000418ff */
[----:B--2---:R-:W-:-:S02]  /*5af0*/  FADD.FTZ R29, R141, R4 ;  /* 0x000000048d1d7221 */ /* 0x004fc40000010000 */
[----:B------:R-:W-:Y:S01]  /*5b00*/  FFMA.FTZ R52, R120, c[0x0][0x2d0], -R2 ;  /* 0x0000b40078347a23 */ /* 0x000fe20000010802 */
[----:B------:R-:W2:Y:S01]  /*5b10*/  MUFU.EX2 R89, R35 ;  /* 0x0000002300597308 */ /* 0x000ea20000000800 */
[----:B------:R-:W-:Y:S02]  /*5b20*/  FADD.FTZ R2, R138, R137 ;  /* 0x000000898a027221 */ /* 0x000fe40000010000 */
[----:B-1----:R-:W-:Y:S02]  /*5b30*/  FADD.FTZ R28, R160, R3 ;  /* 0x00000003a01c7221 */ /* 0x002fe40000010000 */
[----:B------:R-:W-:-:S03]  /*5b40*/  FADD.FTZ R2, R140, R2 ;  /* 0x000000028c027221 */ /* 0x000fc60000010000 */
[----:B------:R1:W-:Y:S01]  /*5b50*/  MUFU.EX2 R44, R34 ;  /* 0x00000022002c7308 */ /* 0x0003e20000000800 */
[----:B------:R-:W-:-:S04]  /*5b60*/  FADD.FTZ R2, R145, R2 ;  /* 0x0000000291027221 */ /* 0x000fc80000010000 */
[----:B------:R-:W-:-:S03]  /*5b70*/  FADD.FTZ R2, R152, R2 ;  /* 0x0000000298027221 */ /* 0x000fc60000010000 */
[----:B------:R-:W-:Y:S01]  /*5b80*/  MUFU.EX2 R45, R38 ;  /* 0x00000026002d7308 */ /* 0x000fe20000000800 */
[----:B------:R-:W-:Y:S01]  /*5b90*/  FADD.FTZ R3, R154, R2 ;  /* 0x000000029a037221 */ /* 0x000fe20000010000 */
[----:B--2---:R-:W-:Y:S01]  /*5ba0*/  F2FP.BF16.PACK_AB R130, R89, R85 ;  /* 0x000000555982723e */ /* 0x004fe200000010ff */
[----:B------:R-:W-:Y:S01]  /*5bb0*/  FADD.FTZ R2, R147, R0 ;  /* 0x0000000093027221 */ /* 0x000fe20000010000 */
[----:B------:R-:W-:Y:S01]  /*5bc0*/  HMMA.16816.F32.BF16 R168, R16, R56, R8 ;  /* 0x0000003810a8723c */ /* 0x000fe20000041808 */
[----:B------:R-:W-:Y:S02]  /*5bd0*/  FADD.FTZ R0, R191, R28 ;  /* 0x0000001cbf007221 */ /* 0x000fe40000010000 */
[----:B------:R-:W-:Y:S01]  /*5be0*/  FADD.FTZ R2, R183, R2 ;  /* 0x00000002b7027221 */ /* 0x000fe20000010000 */
[----:B-1----:R-:W1:Y:S01]  /*5bf0*/  LDSM.16.MT88.4 R32, [R237+0x2800] ;  /* 0x00280000ed20783b */ /* 0x002e620000004200 */
[----:B------:R-:W-:Y:S01]  /*5c00*/  FADD.FTZ R0, R220, R0 ;  /* 0x00000000dc007221 */ /* 0x000fe20000010000 */
[----:B------:R-:W-:Y:S01]  /*5c10*/  MUFU.EX2 R38, R61 ;  /* 0x0000003d00267308 */ /* 0x000fe20000000800 */
[----:B------:R-:W-:Y:S01]  /*5c20*/  FADD.FTZ R3, R189, R3 ;  /* 0x00000003bd037221 */ /* 0x000fe20000010000 */
[----:B---3--:R-:W-:Y:S01]  /*5c30*/  HMMA.16816.F32.BF16 R4, R20, R40, RZ ;  /* 0x000000281404723c */ /* 0x008fe200000418ff */
[----:B------:R-:W-:-:S02]  /*5c40*/  FADD.FTZ R0, R80, R0 ;  /* 0x0000000050007221 */ /* 0x000fc40000010000 */
[----:B------:R-:W-:Y:S02]  /*5c50*/  FADD.FTZ R3, R190, R3 ;  /* 0x00000003be037221 */ /* 0x000fe40000010000 */
[----:B------:R-:W-:Y:S01]  /*5c60*/  FADD.FTZ R0, R76, R0 ;  /* 0x000000004c007221 */ /* 0x000fe20000010000 */
[----:B------:R-:W2:Y:S02]  /*5c70*/  MUFU.EX2 R81, R37 ;  /* 0x0000002500517308 */ /* 0x000ea40000000800 */
[----:B------:R-:W-:Y:S01]  /*5c80*/  HMMA.16816.F32.BF16 R8, R24, R40, RZ ;  /* 0x000000281808723c */ /* 0x000fe200000418ff */
[----:B------:R-:W-:-:S05]  /*5c90*/  FADD.FTZ R0, R84, R0 ;  /* 0x0000000054007221 */ /* 0x000fca0000010000 */
[----:B------:R-:W-:Y:S08]  /*5ca0*/  MUFU.EX2 R37, R53 ;  /* 0x0000003500257308 */ /* 0x000ff00000000800 */
[----:B------:R-:W3:Y:S01]  /*5cb0*/  MUFU.EX2 R30, R52 ;  /* 0x00000034001e7308 */ /* 0x000ee20000000800 */
[----:B--2---:R-:W-:-:S07]  /*5cc0*/  F2FP.BF16.PACK_AB R128, R81, R88 ;  /* 0x000000585180723e */ /* 0x004fce00000010ff */
[----:B------:R-:W-:Y:S01]  /*5cd0*/  MUFU.EX2 R56, R65 ;  /* 0x0000004100387308 */ /* 0x000fe20000000800 */
[-C--:B-1----:R-:W-:Y:S07]  /*5ce0*/  HMMA.16816.F32.BF16 R160, R12, R32.reuse, R4 ;  /* 0x000000200ca0723c */ /* 0x082fee0000041804 */
[----:B------:R-:W-:Y:S01]  /*5cf0*/  MUFU.EX2 R52, R49 ;  /* 0x0000003100347308 */ /* 0x000fe20000000800 */
[----:B------:R-:W-:Y:S01]  /*5d00*/  FADD.FTZ R4, R180, R29 ;  /* 0x0000001db4047221 */ /* 0x000fe20000010000 */
[----:B------:R-:W-:Y:S01]  /*5d10*/  HMMA.16816.F32.BF16 R152, R16, R32, R8 ;  /* 0x000000201098723c */ /* 0x000fe20000041808 */
[----:B------:R-:W-:-:S02]  /*5d20*/  FADD.FTZ R6, R188, R2 ;  /* 0x00000002bc067221 */ /* 0x000fc40000010000 */
[----:B------:R-:W-:-:S03]  /*5d30*/  FADD.FTZ R2, R182, R4 ;  /* 0x00000004b6027221 */ /* 0x000fc60000010000 */
[----:B------:R-:W1:Y:S01]  /*5d40*/  MUFU.EX2 R49, R48 ;  /* 0x0000003000317308 */ /* 0x000e620000000800 */
[----:B------:R-:W-:Y:S01]  /*5d50*/  FADD.FTZ R5, R77, R0 ;  /* 0x000000004d057221 */ /* 0x000fe20000010000 */
[----:B------:R-:W-:Y:S01]  /*5d60*/  F2FP.BF16.PACK_AB R4, R36, R38 ;  /* 0x000000262404723e */ /* 0x000fe200000010ff */
[----:B------:R-:W-:Y:S01]  /*5d70*/  FADD.FTZ R28, R181, R2 ;  /* 0x00000002b51c7221 */ /* 0x000fe20000010000 */
[----:B------:R-:W-:Y:S01]  /*5d80*/  F2FP.BF16.PACK_AB R9, R31, R44 ;  /* 0x0000002c1f09723e */ /* 0x000fe200000010ff */
[----:B------:R-:W-:Y:S01]  /*5d90*/  FADD.FTZ R2, R44, R3 ;  /* 0x000000032c027221 */ /* 0x000fe20000010000 */
[----:B------:R-:W-:Y:S02]  /*5da0*/  F2FP.BF16.PACK_AB R11, R39, R45 ;  /* 0x0000002d270b723e */ /* 0x000fe400000010ff */
[----:B------:R-:W2:Y:S01]  /*5db0*/  MUFU.EX2 R48, R66 ;  /* 0x0000004200307308 */ /* 0x000ea20000000800 */
[----:B------:R-:W-:Y:S01]  /*5dc0*/  FADD.FTZ R2, R31, R2 ;  /* 0x000000021f027221 */ /* 0x000fe20000010000 */
[----:B------:R-:W-:-:S02]  /*5dd0*/  F2FP.BF16.PACK_AB R8, R76, R80 ;  /* 0x000000504c08723e */ /* 0x000fc400000010ff */
[----:B------:R-:W-:Y:S01]  /*5de0*/  F2FP.BF16.PACK_AB R10, R77, R84 ;  /* 0x000000544d0a723e */ /* 0x000fe200000010ff */
[----:B------:R-:W-:Y:S02]  /*5df0*/  FADD.FTZ R0, R45, R2 ;  /* 0x000000022d007221 */ /* 0x000fe40000010000 */
[----:B------:R-:W-:Y:S01]  /*5e00*/  FADD.FTZ R2, R38, R6 ;  /* 0x0000000626027221 */ /* 0x000fe20000010000 */
[----:B------:R-:W4:Y:S01]  /*5e10*/  MUFU.EX2 R41, R64 ;  /* 0x0000004000297308 */ /* 0x000f220000000800 */
[----:B------:R-:W-:Y:S01]  /*5e20*/  FADD.FTZ R3, R39, R0 ;  /* 0x0000000027037221 */ /* 0x000fe20000010000 */
[----:B---3--:R-:W-:Y:S01]  /*5e30*/  F2FP.BF16.PACK_AB R6, R30, R37 ;  /* 0x000000251e06723e */ /* 0x008fe200000010ff */
[----:B------:R-:W-:Y:S01]  /*5e40*/  FADD.FTZ R0, R36, R2 ;  /* 0x0000000224007221 */ /* 0x000fe20000010000 */
[----:B-1----:R-:W-:Y:S01]  /*5e50*/  F2FP.BF16.PACK_AB R126, R49, R52 ;  /* 0x00000034317e723e */ /* 0x002fe200000010ff */
[----:B------:R-:W-:Y:S02]  /*5e60*/  FADD.FTZ R2, R56, R3 ;  /* 0x0000000338027221 */ /* 0x000fe40000010000 */
[----:B------:R-:W-:Y:S01]  /*5e70*/  FADD.FTZ R0, R37, R0 ;  /* 0x0000000025007221 */ /* 0x000fe20000010000 */
[----:B------:R-:W1:Y:S03]  /*5e80*/  MUFU.EX2 R40, R67 ;  /* 0x0000004300287308 */ /* 0x000e660000000800 */
[----:B------:R-:W-:-:S02]  /*5e90*/  FADD.FTZ R7, R30, R0 ;  /* 0x000000001e077221 */ /* 0x000fc40000010000 */
[----:B------:R-:W-:Y:S02]  /*5ea0*/  FADD.FTZ R0, R88, R5 ;  /* 0x0000000558007221 */ /* 0x000fe40000010000 */
[----:B--2---:R-:W-:Y:S01]  /*5eb0*/  FADD.FTZ R5, R48, R28 ;  /* 0x0000001c30057221 */ /* 0x004fe20000010000 */
[----:B------:R-:W2:Y:S01]  /*5ec0*/  MUFU.EX2 R33, R68 ;  /* 0x0000004400217308 */ /* 0x000ea20000000800 */
[----:B------:R-:W-:Y:S01]  /*5ed0*/  FADD.FTZ R0, R81, R0 ;  /* 0x0000000051007221 */ /* 0x000fe20000010000 */
[C---:B----4-:R-:W-:Y:S01]  /*5ee0*/  F2FP.BF16.PACK_AB R129, R41.reuse, R56 ;  /* 0x000000382981723e */ /* 0x050fe200000010ff */
[----:B------:R-:W-:Y:S02]  /*5ef0*/  FADD.FTZ R3, R41, R2 ;  /* 0x0000000229037221 */ /* 0x000fe40000010000 */
[----:B------:R-:W-:Y:S02]  /*5f00*/  FADD.FTZ R2, R85, R0 ;  /* 0x0000000055027221 */ /* 0x000fe40000010000 */
[----:B------:R-:W-:Y:S01]  /*5f10*/  FADD.FTZ R0, R63, R3 ;  /* 0x000000033f007221 */ /* 0x000fe20000010000 */
[----:B------:R-:W3:Y:S01]  /*5f20*/  MUFU.EX2 R57, R62 ;  /* 0x0000003e00397308 */ /* 0x000ee20000000800 */
[----:B-1----:R-:W-:-:S02]  /*5f30*/  FADD.FTZ R5, R40, R5 ;  /* 0x0000000528057221 */ /* 0x002fc40000010000 */
[----:B------:R-:W-:Y:S02]  /*5f40*/  FADD.FTZ R28, R89, R2 ;  /* 0x00000002591c7221 */ /* 0x000fe40000010000 */
[----:B------:R-:W-:Y:S01]  /*5f50*/  FADD.FTZ R2, R51, R7 ;  /* 0x0000000733027221 */ /* 0x000fe20000010000 */
[----:B------:R-:W-:Y:S02]  /*5f60*/  HMMA.16816.F32.BF16 R88, R20, R70, RZ ;  /* 0x000000461458723c */ /* 0x000fe400000418ff */
[----:B------:R-:W1:Y:S01]  /*5f70*/  MUFU.EX2 R31, R69 ;  /* 0x00000045001f7308 */ /* 0x000e620000000800 */
[----:B--2---:R-:W-:Y:S01]  /*5f80*/  FADD.FTZ R3, R33, R5 ;  /* 0x0000000521037221 */ /* 0x004fe20000010000 */
[----:B------:R2:W-:Y:S06]  /*5f90*/  STL [R1+0x18], R28 ;  /* 0x0000181c01007387 */ /* 0x0005ec0000100800 */
[----:B------:R-:W4:Y:S01]  /*5fa0*/  MUFU.EX2 R32, R72 ;  /* 0x0000004800207308 */ /* 0x000f220000000800 */
[C---:B---3--:R-:W-:Y:S01]  /*5fb0*/  FADD.FTZ R5, R57.reuse, R0 ;  /* 0x0000000039057221 */ /* 0x048fe20000010000 */
[----:B------:R-:W-:Y:S01]  /*5fc0*/  F2FP.BF16.PACK_AB R131, R57, R63 ;  /* 0x0000003f3983723e */ /* 0x000fe200000010ff */
[----:B------:R-:W-:-:S05]  /*5fd0*/  FADD.FTZ R0, R50, R2 ;  /* 0x0000000232007221 */ /* 0x000fca0000010000 */
[----:B------:R-:W-:Y:S01]  /*5fe0*/  MUFU.EX2 R29, R74 ;  /* 0x0000004a001d7308 */ /* 0x000fe20000000800 */
[C---:B-1----:R-:W-:Y:S01]  /*5ff0*/  FADD.FTZ R2, R31.reuse, R3 ;  /* 0x000000031f027221 */ /* 0x042fe20000010000 */
[----:B------:R1:W-:Y:S01]  /*6000*/  STL [R1+0x14], R5 ;  /* 0x0000140501007387 */ /* 0x0003e20000100800 */
[----:B------:R-:W-:Y:S01]  /*6010*/  FADD.FTZ R0, R52, R0 ;  /* 0x0000000034007221 */ /* 0x000fe20000010000 */
[----:B------:R-:W-:-:S04]  /*6020*/  F2FP.BF16.PACK_AB R7, R31, R33 ;  /* 0x000000211f07723e */ /* 0x000fc800000010ff */
[----:B------:R-:W3:Y:S01]  /*6030*/  MUFU.EX2 R30, R73 ;  /* 0x00000049001e7308 */ /* 0x000ee20000000800 */
[----:B----4-:R-:W-:-:S07]  /*6040*/  FADD.FTZ R2, R32, R2 ;  /* 0x0000000220027221 */ /* 0x010fce0000010000 */
[----:B--2---:R-:W2:Y:S01]  /*6050*/  MUFU.EX2 R28, R75 ;  /* 0x0000004b001c7308 */ /* 0x004ea20000000800 */
[----:B------:R-:W-:Y:S01]  /*6060*/  FADD.FTZ R0, R49, R0 ;  /* 0x0000000031007221 */ /* 0x000fe20000010000 */
[C---:B------:R-:W-:Y:S04]  /*6070*/  HMMA.16816.F32.BF16 R64, R20.reuse, R98, RZ ;  /* 0x000000621440723c */ /* 0x040fe800000418ff */
[----:B------:R4:W-:Y:S01]  /*6080*/  STL [R1+0x20], R0 ;  /* 0x0000200001007387 */ /* 0x0009e20000100800 */
[C---:B---3--:R-:W-:Y:S01]  /*6090*/  FADD.FTZ R2, R30.reuse, R2 ;  /* 0x000000021e027221 */ /* 0x048fe20000010000 */
[----:B------:R-:W-:Y:S02]  /*60a0*/  F2FP.BF16.PACK_AB R125, R30, R32 ;  /* 0x000000201e7d723e */ /* 0x000fe400000010ff */
[C---:B------:R-:W-:Y:S01]  /*60b0*/  HMMA.16816.F32.BF16 R60, R20.reuse, R102, RZ ;  /* 0x00000066143c723c */ /* 0x040fe200000418ff */
[----:B-1----:R-:W-:Y:S01]  /*60c0*/  F2FP.BF16.PACK_AB R5, R40, R48 ;  /* 0x000000302805723e */ /* 0x002fe200000010ff */
[----:B------:R-:W-:Y:S01]  /*60d0*/  FADD.FTZ R2, R29, R2 ;  /* 0x000000021d027221 */ /* 0x000fe20000010000 */
[----:B------:R-:W3:Y:S03]  /*60e0*/  LDL R132, [R1+0x28] ;  /* 0x0000280001847983 */ /* 0x000ee60000100800 */
[C---:B--2---:R-:W-:Y:S01]  /*60f0*/  FADD.FTZ R2, R28.reuse, R2 ;  /* 0x000000021c027221 */ /* 0x044fe20000010000 */
[----:B------:R-:W-:Y:S01]  /*6100*/  F2FP.BF16.PACK_AB R127, R28, R29 ;  /* 0x0000001d1c7f723e */ /* 0x000fe200000010ff */
[C---:B------:R-:W-:Y:S08]  /*6110*/  HMMA.16816.F32.BF16 R72, R20.reuse, R94, RZ ;  /* 0x0000005e1448723c */ /* 0x040ff000000418ff */
[C---:B------:R-:W-:Y:S01]  /*6120*/  HMMA.16816.F32.BF16 R48, R20.reuse, R118, RZ ;  /* 0x000000761430723c */ /* 0x040fe200000418ff */
[----:B----4-:R-:W2:Y:S07]  /*6130*/  LDL R0, [R1+0xac] ;  /* 0x0000ac0001007983 */ /* 0x010eae0000100800 */
[C---:B------:R-:W-:Y:S08]  /*6140*/  HMMA.16816.F32.BF16 R36, R20.reuse, R82, RZ ;  /* 0x000000521424723c */ /* 0x040ff000000418ff */
[C---:B------:R-:W-:Y:S08]  /*6150*/  HMMA.16816.F32.BF16 R28, R20.reuse, R46, RZ ;  /* 0x0000002e141c723c */ /* 0x040ff000000418ff */
[----:B------:R-:W-:Y:S08]  /*6160*/  HMMA.16816.F32.BF16 R20, R20, R42, RZ ;  /* 0x0000002a1414723c */ /* 0x000ff000000418ff */
        /* <DEDUP_REMOVED lines=8> */
[----:B------:R-:W-:Y:S11]  /*61f0*/  HMMA.16816.F32.BF16 R12, R24, R70, RZ ;  /* 0x00000046180c723c */ /* 0x000ff600000418ff */
[----:B------:R-:W-:Y:S11]  /*6200*/  @!UPT UIADD3 URZ, URZ, URZ, URZ ;  /* 0x0000003f3f3ff290 */ /* 0x000ff6000fffe03f */
[----:B------:R-:W-:Y:S02]  /*6210*/  @!UPT UIADD3 URZ, URZ, URZ, URZ ;  /* 0x0000003f3f3ff290 */ /* 0x000fe4000fffe03f */
[----:B------:R-:W-:Y:S01]  /*6220*/  HMMA.16816.F32.BF16 R180, R16, R78, R12 ;  /* 0x0000004e10b4723c */ /* 0x000fe2000004180c */
[----:B------:R-:W-:Y:S04]  /*6230*/  STL [R1+0x24], R2 ;  /* 0x0000240201007387 */ /* 0x000fe80000100800 */
[----:B------:R-:W-:Y:S03]  /*6240*/  LDSM.16.MT88.4 R76, [R235+0x3800] ;  /* 0x00380000eb4c783b */ /* 0x000fe60000004200 */
[----:B------:R-:W-:Y:S01]  /*6250*/  HMMA.16816.F32.BF16 R12, R24, R94, RZ ;  /* 0x0000005e180c723c */ /* 0x000fe200000418ff */
[----:B------:R-:W-:Y:S11]  /*6260*/  LDSM.16.MT88.4 R92, [R236+0x3800] ;  /* 0x00380000ec5c783b */ /* 0x000ff60000004200 */
[----:B------:R-:W-:Y:S11]  /*6270*/  @!UPT UIADD3 URZ, URZ, URZ, URZ ;  /* 0x0000003f3f3ff290 */ /* 0x000ff6000fffe03f */
[----:B------:R-:W-:Y:S01]  /*6280*/  @!UPT UIADD3 URZ, URZ, URZ, URZ ;  /* 0x0000003f3f3ff290 */ /* 0x000fe2000fffe03f */
[----:B------:R-:W-:Y:S08]  /*6290*/  HMMA.16816.F32.BF16 R188, R16, R86, R12 ;  /* 0x0000005610bc723c */ /* 0x000ff0000004180c */
[----:B------:R-:W-:Y:S11]  /*62a0*/  HMMA.16816.F32.BF16 R12, R24, R98, RZ ;  /* 0x00000062180c723c */ /* 0x000ff600000418ff */
[----:B------:R-:W-:Y:S11]  /*62b0*/  @!UPT UIADD3 URZ, URZ, URZ, URZ ;  /* 0x0000003f3f3ff290 */ /* 0x000ff6000fffe03f */
[----:B------:R-:W-:Y:S02]  /*62c0*/  @!UPT UIADD3 URZ, URZ, URZ, URZ ;  /* 0x0000003f3f3ff290 */ /* 0x000fe4000fffe03f */
[----:B------:R-:W-:Y:S08]  /*62d0*/  HMMA.16816.F32.BF16 R104, R16, R106, R12 ;  /* 0x0000006a1068723c */ /* 0x000ff0000004180c */
[----:B------:R-:W-:Y:S11]  /*62e0*/  HMMA.16816.F32.BF16 R12, R24, R102, RZ ;  /* 0x00000066180c723c */ /* 0x000ff600000418ff */
[----:B------:R-:W-:Y:S11]  /*62f0*/  @!UPT UIADD3 URZ, URZ, URZ, URZ ;  /* 0x0000003f3f3ff290 */ /* 0x000ff6000fffe03f */
[----:B------:R-:W-:Y:S02]  /*6300*/  @!UPT UIADD3 URZ, URZ, URZ, URZ ;  /* 0x0000003f3f3ff290 */ /* 0x000fe4000fffe03f */
[----:B------:R-:W-:Y:S01]  /*6310*/  HMMA.16816.F32.BF16 R20, R16, R110, R12 ;  /* 0x0000006e1014723c */ /* 0x000fe2000004180c */
[----:B------:R-:W-:Y:S07]  /*6320*/  LDSM.16.MT88.4 R108, [R238+0x3800] ;  /* 0x00380000ee6c783b */ /* 0x000fee0000004200 */
[----:B------:R-:W-:Y:S11]  /*6330*/  HMMA.16816.F32.BF16 R12, R24, R118, RZ ;  /* 0x00000076180c723c */ /* 0x000ff600000418ff */
[----:B------:R-:W-:Y:S11]  /*6340*/  @!UPT UIADD3 URZ, URZ, URZ, URZ ;  /* 0x0000003f3f3ff290 */ /* 0x000ff6000fffe03f */
[----:B------:R-:W-:Y:S02]  /*6350*/  @!UPT UIADD3 URZ, URZ, URZ, URZ ;  /* 0x0000003f3f3ff290 */ /* 0x000fe4000fffe03f */
[----:B------:R-:W-:Y:S08]  /*6360*/  HMMA.16816.F32.BF16 R36, R16, R114, R12 ;  /* 0x000000721024723c */ /* 0x000ff0000004180c */
[----:B------:R-:W-:Y:S11]  /*6370*/  HMMA.16816.F32.BF16 R12, R24, R82, RZ ;  /* 0x00000052180c723c */ /* 0x000ff600000418ff */
[----:B------:R-:W-:Y:S11]  /*6380*/  @!UPT UIADD3 URZ, URZ, URZ, URZ ;  /* 0x0000003f3f3ff290 */ /* 0x000ff6000fffe03f */
[----:B------:R-:W-:Y:S02]  /*6390*/  @!UPT UIADD3 URZ, URZ, URZ, URZ ;  /* 0x0000003f3f3ff290 */ /* 0x000fe4000fffe03f */
[----:B------:R-:W-:Y:S08]  /*63a0*/  HMMA.16816.F32.BF16 R52, R16, R54, R12 ;  /* 0x000000361034723c */ /* 0x000ff0000004180c */
[C---:B------:R-:W-:Y:S08]  /*63b0*/  HMMA.16816.F32.BF16 R12, R24.reuse, R46, RZ ;  /* 0x0000002e180c723c */ /* 0x040ff000000418ff */
[----:B------:R-:W-:Y:S11]  /*63c0*/  HMMA.16816.F32.BF16 R24, R24, R42, RZ ;  /* 0x0000002a1818723c */ /* 0x000ff600000418ff */
[----:B------:R-:W-:Y:S05]  /*63d0*/  @!UPT UIADD3 URZ, URZ, URZ, URZ ;  /* 0x0000003f3f3ff290 */ /* 0x000fea000fffe03f */
[C---:B------:R-:W-:Y:S01]  /*63e0*/  HMMA.16816.F32.BF16 R56, R16.reuse, R58, R12 ;  /* 0x0000003a1038723c */ /* 0x040fe2000004180c */
[----:B------:R-:W1:Y:S07]  /*63f0*/  LDSM.16.MT88.4 R12, [R236+0x1000] ;  /* 0x00100000ec0c783b */ /* 0x000e6e0000004200 */
[----:B------:R-:W-:Y:S01]  /*6400*/  HMMA.16816.F32.BF16 R24, R16, R34, R24 ;  /* 0x000000221018723c */ /* 0x000fe20000041818 */
[----:B------:R-:W4:Y:S07]  /*6410*/  LDSM.16.MT88.4 R16, [R235+0x1000] ;  /* 0x00100000eb10783b */ /* 0x000f2e0000004200 */
[C---:B-1----:R-:W-:Y:S08]  /*6420*/  HMMA.16816.F32.BF16 R184, R8.reuse, R12, R184 ;  /* 0x0000000c08b8723c */ /* 0x042ff000000418b8 */
[-C--:B----4-:R-:W-:Y:S08]  /*6430*/  HMMA.16816.F32.BF16 R176, R8, R16.reuse, R176 ;  /* 0x0000001008b0723c */ /* 0x090ff000000418b0 */
[----:B------:R-:W-:Y:S08]  /*6440*/  HMMA.16816.F32.BF16 R172, R4, R16, R172 ;  /* 0x0000001004ac723c */ /* 0x000ff000000418ac */
[-C--:B------:R-:W-:Y:S08]  /*6450*/  HMMA.16816.F32.BF16 R180, R8, R18.reuse, R180 ;  /* 0x0000001208b4723c */ /* 0x080ff000000418b4 */
[C---:B------:R-:W-:Y:S01]  /*6460*/  HMMA.16816.F32.BF16 R28, R4.reuse, R18, R88 ;  /* 0x00000012041c723c */ /* 0x040fe20000041858 */
[----:B------:R-:W1:Y:S07]  /*6470*/  LDSM.16.MT88.4 R16, [R238+0x1000] ;  /* 0x00100000ee10783b */ /* 0x000e6e0000004200 */
[----:B------:R-:W-:Y:S08]  /*6480*/  HMMA.16816.F32.BF16 R164, R4, R12, R164 ;  /* 0x0000000c04a4723c */ /* 0x000ff000000418a4 */
[-C--:B------:R-:W-:Y:S08]  /*6490*/  HMMA.16816.F32.BF16 R188, R8, R14.reuse, R188 ;  /* 0x0000000e08bc723c */ /* 0x080ff000000418bc */
[----:B------:R-:W-:Y:S01]  /*64a0*/  HMMA.16816.F32.BF16 R32, R4, R14, R72 ;  /* 0x0000000e0420723c */ /* 0x000fe20000041848 */
[----:B------:R-:W4:Y:S07]  /*64b0*/  LDSM.16.MT88.4 R12, [R237+0x1000] ;  /* 0x00100000ed0c783b */ /* 0x000f2e0000004200 */
[-C--:B-1----:R-:W-:Y:S08]  /*64c0*/  HMMA.16816.F32.BF16 R192, R8, R16.reuse, R192 ;  /* 0x0000001008c0723c */ /* 0x082ff000000418c0 */
[----:B------:R-:W-:Y:S08]  /*64d0*/  HMMA.16816.F32.BF16 R156, R4, R16, R156 ;  /* 0x00000010049c723c */ /* 0x000ff0000004189c */
[-C--:B------:R-:W-:Y:S08]  /*64e0*/  HMMA.16816.F32.BF16 R104, R8, R18.reuse, R104 ;  /* 0x000000120868723c */ /* 0x080ff00000041868 */
[----:B------:R-:W-:Y:S01]  /*64f0*/  HMMA.16816.F32.BF16 R40, R4, R18, R64 ;  /* 0x000000120428723c */ /* 0x000fe20000041840 */
[----:B------:R-:W1:Y:S07]  /*6500*/  LDSM.16.MT88.4 R16, [R235+0x3000] ;  /* 0x00300000eb10783b */ /* 0x000e6e0000004200 */
[-C--:B----4-:R-:W-:Y:S08]  /*6510*/  HMMA.16816.F32.BF16 R200, R8, R12.reuse, R200 ;  /* 0x0000000c08c8723c */ /* 0x090ff000000418c8 */
[----:B------:R-:W-:Y:S08]  /*6520*/  HMMA.16816.F32.BF16 R148, R4, R12, R148 ;  /* 0x0000000c0494723c */ /* 0x000ff00000041894 */
[-C--:B------:R-:W-:Y:S08]  /*6530*/  HMMA.16816.F32.BF16 R20, R8, R14.reuse, R20 ;  /* 0x0000000e0814723c */ /* 0x080ff00000041814 */
[C---:B------:R-:W-:Y:S01]  /*6540*/  HMMA.16816.F32.BF16 R44, R4.reuse, R14, R60 ;  /* 0x0000000e042c723c */ /* 0x040fe2000004183c */
[----:B------:R-:W4:Y:S07]  /*6550*/  LDSM.16.MT88.4 R12, [R236+0x3000] ;  /* 0x00300000ec0c783b */ /* 0x000f2e0000004200 */
[----:B-1----:R-:W-:Y:S08]  /*6560*/  HMMA.16816.F32.BF16 R60, R4, R18, R48 ;  /* 0x00000012043c723c */ /* 0x002ff00000041830 */
[C---:B------:R-:W-:Y:S08]  /*6570*/  HMMA.16816.F32.BF16 R68, R8.reuse, R16, R208 ;  /* 0x000000100844723c */ /* 0x040ff000000418d0 */
[-C--:B----4-:R-:W-:Y:S08]  /*6580*/  HMMA.16816.F32.BF16 R84, R8, R12.reuse, R216 ;  /* 0x0000000c0854723c */ /* 0x090ff000000418d8 */
[----:B------:R-:W-:Y:S08]  /*6590*/  HMMA.16816.F32.BF16 R88, R4, R12, R212 ;  /* 0x0000000c0458723c */ /* 0x000ff000000418d4 */
[-C--:B------:R-:W-:Y:S08]  /*65a0*/  HMMA.16816.F32.BF16 R52, R8, R14.reuse, R52 ;  /* 0x0000000e0834723c */ /* 0x080ff00000041834 */
[C---:B------:R-:W-:Y:S01]  /*65b0*/  HMMA.16816.F32.BF16 R48, R4.reuse, R14, R120 ;  /* 0x0000000e0430723c */ /* 0x040fe20000041878 */
[----:B------:R-:W1:Y:S07]  /*65c0*/  LDSM.16.MT88.4 R12, [R237+0x3000] ;  /* 0x00300000ed0c783b */ /* 0x000e6e0000004200 */
[----:B------:R-:W-:Y:S08]  /*65d0*/  HMMA.16816.F32.BF16 R72, R4, R16, R204 ;  /* 0x000000100448723c */ /* 0x000ff000000418cc */
[----:B------:R-:W-:Y:S01]  /*65e0*/  HMMA.16816.F32.BF16 R36, R8, R18, R36 ;  /* 0x000000120824723c */ /* 0x000fe20000041824 */
[----:B------:R-:W4:Y:S01]  /*65f0*/  LDSM.16.MT88.4 R16, [R238+0x3000] ;  /* 0x00300000ee10783b */ /* 0x000f220000004200 */
[----:B--2---:R-:W-:-:S06]  /*6600*/  @P4 IMAD.HI.U32 R2, R0, c[0x0][0x2c8], RZ ;  /* 0x0000b20000024a27 */ /* 0x004fcc00078e00ff */
[----:B-1----:R-:W-:Y:S01]  /*6610*/  HMMA.16816.F32.BF16 R116, R8, R12, R152 ;  /* 0x0000000c0874723c */ /* 0x002fe20000041898 */
[----:B------:R-:W1:Y:S01]  /*6620*/  LDSM.16.MT88.4 R152, [R238+0x1800] ;  /* 0x00180000ee98783b */ /* 0x000e620000004200 */
[----:B------:R-:W-:-:S06]  /*6630*/  @P4 SHF.R.U32.HI R0, RZ, c[0x0][0x2cc], R2 ;  /* 0x0000b300ff004a19 */ /* 0x000fcc0000011602 */
[C---:B------:R-:W-:Y:S08]  /*6640*/  HMMA.16816.F32.BF16 R24, R8.reuse, R14, R24 ;  /* 0x0000000e0818723c */ /* 0x040ff00000041818 */
[C---:B----4-:R-:W-:Y:S01]  /*6650*/  HMMA.16816.F32.BF16 R100, R8.reuse, R16, R168 ;  /* 0x000000100864723c */ /* 0x050fe200000418a8 */
[----:B------:R-:W2:Y:S07]  /*6660*/  LDSM.16.MT88.4 R168, [R235+0x1800] ;  /* 0x00180000eba8783b */ /* 0x000eae0000004200 */
[----:B------:R-:W-:Y:S08]  /*6670*/  HMMA.16816.F32.BF16 R56, R8, R18, R56 ;  /* 0x000000120838723c */ /* 0x000ff00000041838 */
[----:B------:R-:W-:Y:S01]  /*6680*/  HMMA.16816.F32.BF16 R8, R4, R16, R196 ;  /* 0x000000100408723c */ /* 0x000fe200000418c4 */
[----:B------:R-:W-:-:S07]  /*6690*/  IADD3 R0, R0, -c[0x0][0x168], R222 ;  /* 0x80005a0000007a10 */ /* 0x000fce0007ffe0de */
[C---:B------:R-:W-:Y:S01]  /*66a0*/  HMMA.16816.F32.BF16 R16, R4.reuse, R18, R144 ;  /* 0x000000120410723c */ /* 0x040fe20000041890 */
[----:B------:R-:W-:Y:S07]  /*66b0*/  LDSM.16.MT88.4 R144, [R237+0x1800] ;  /* 0x00180000ed90783b */ /* 0x000fee0000004200 */
[C---:B------:R-:W-:Y:S01]  /*66c0*/  HMMA.16816.F32.BF16 R120, R4.reuse, R12, R160 ;  /* 0x0000000c0478723c */ /* 0x040fe200000418a0 */
[----:B------:R-:W4:Y:S07]  /*66d0*/  LDSM.16.MT88.4 R160, [R236+0x1800] ;  /* 0x00180000eca0783b */ /* 0x000f2e0000004200 */
[----:B------:R-:W-:Y:S01]  /*66e0*/  HMMA.16816.F32.BF16 R12, R4, R14, R140 ;  /* 0x0000000e040c723c */ /* 0x000fe2000004188c */
[----:B------:R-:W5:Y:S01]  /*66f0*/  LDSM.16.MT88.4 R4, [R237+0x3800] ;  /* 0x00380000ed04783b */ /* 0x000f620000004200 */
[----:B------:R-:W-:-:S04]  /*6700*/  SHF.R.S32.HI R2, RZ, 0x1f, R0 ;  /* 0x0000001fff027819 */ /* 0x000fc80000011400 */
[----:B------:R-:W-:Y:S02]  /*6710*/  LEA.HI R0, R2, R0, RZ, 0x6 ;  /* 0x0000000002007211 */ /* 0x000fe400078f30ff */
[----:B-1----:R-:W-:Y:S02]  /*6720*/  HMMA.16816.F32.BF16 R196, R128, R154, R104 ;  /* 0x0000009a80c4723c */ /* 0x002fe40000041868 */
[----:B------:R-:W-:Y:S02]  /*6730*/  SHF.R.S32.HI R0, RZ, 0x6, R0 ;  /* 0x00000006ff007819 */ /* 0x000fe40000011400 */
[----:B------:R-:W-:-:S04]  /*6740*/  IADD3 R3, R221, -0x2, RZ ;  /* 0xfffffffedd037810 */ /* 0x000fc80007ffe0ff */
[----:B------:R-:W-:Y:S01]  /*6750*/  HMMA.16816.F32.BF16 R104, R124, R108, R8 ;  /* 0x0000006c7c68723c */ /* 0x000fe20000041808 */
[----:B------:R1:W-:Y:S06]  /*6760*/  STL [R1+0x4], R3 ;  /* 0x0000040301007387 */ /* 0x0003ec0000100800 */
[----:B---3--:R-:W-:-:S05]  /*6770*/  IMNMX R8, R132, R0, !PT ;  /* 0x0000000084087217 */ /* 0x008fca0007800200 */
[----:B------:R1:W-:Y:S01]  /*6780*/  STL [R1+0x30], R8 ;  /* 0x0000300801007387 */ /* 0x0003e20000100800 */
[----:B------:R-:W-:Y:S01]  /*6790*/  ISETP.GE.AND P0, PT, R3, R8, PT ;  /* 0x000000080300720c */ /* 0x000fe20003f06270 */
[-C--:B--2---:R-:W-:Y:S08]  /*67a0*/  HMMA.16816.F32.BF16 R176, R128, R168.reuse, R176 ;  /* 0x000000a880b0723c */ /* 0x084ff000000418b0 */
[----:B------:R-:W-:Y:S08]  /*67b0*/  HMMA.16816.F32.BF16 R172, R124, R168, R172 ;  /* 0x000000a87cac723c */ /* 0x000ff000000418ac */
[C---:B------:R-:W-:Y:S08]  /*67c0*/  HMMA.16816.F32.BF16 R180, R128.reuse, R170, R180 ;  /* 0x000000aa80b4723c */ /* 0x040ff000000418b4 */
[-C--:B----4-:R-:W-:Y:S08]  /*67d0*/  HMMA.16816.F32.BF16 R184, R128, R160.reuse, R184 ;  /* 0x000000a080b8723c */ /* 0x090ff000000418b8 */
[----:B------:R-:W-:Y:S08]  /*67e0*/  HMMA.16816.F32.BF16 R164, R124, R160, R164 ;  /* 0x000000a07ca4723c */ /* 0x000ff000000418a4 */
[C---:B------:R-:W-:Y:S08]  /*67f0*/  HMMA.16816.F32.BF16 R188, R128.reuse, R162, R188 ;  /* 0x000000a280bc723c */ /* 0x040ff000000418bc */
[-C--:B------:R-:W-:Y:S08]  /*6800*/  HMMA.16816.F32.BF16 R192, R128, R152.reuse, R192 ;  /* 0x0000009880c0723c */ /* 0x080ff000000418c0 */
[----:B------:R-:W-:Y:S08]  /*6810*/  HMMA.16816.F32.BF16 R156, R124, R152, R156 ;  /* 0x000000987c9c723c */ /* 0x000ff0000004189c */
[-C--:B------:R-:W-:Y:S08]  /*6820*/  HMMA.16816.F32.BF16 R200, R128, R144.reuse, R200 ;  /* 0x0000009080c8723c */ /* 0x080ff000000418c8 */
[----:B------:R-:W-:Y:S08]  /*6830*/  HMMA.16816.F32.BF16 R148, R124, R144, R148 ;  /* 0x000000907c94723c */ /* 0x000ff00000041894 */
        /* <DEDUP_REMOVED lines=9> */
[C---:B------:R-:W-:Y:S08]  /*68d0*/  HMMA.16816.F32.BF16 R168, R124.reuse, R170, R28 ;  /* 0x000000aa7ca8723c */ /* 0x040ff0000004181c */
[C---:B------:R-:W-:Y:S08]  /*68e0*/  HMMA.16816.F32.BF16 R160, R124.reuse, R162, R32 ;  /* 0x000000a27ca0723c */ /* 0x040ff00000041820 */
[C---:B------:R-:W-:Y:S08]  /*68f0*/  HMMA.16816.F32.BF16 R152, R124.reuse, R154, R40 ;  /* 0x0000009a7c98723c */ /* 0x040ff00000041828 */
[----:B------:R-:W-:Y:S08]  /*6900*/  HMMA.16816.F32.BF16 R144, R124, R146, R44 ;  /* 0x000000927c90723c */ /* 0x000ff0000004182c */
[----:B-----5:R-:W-:Y:S08]  /*6910*/  HMMA.16816.F32.BF16 R116, R128, R4, R116 ;  /* 0x000000048074723c */ /* 0x020ff00000041874 */
[C---:B------:R-:W-:Y:S08]  /*6920*/  HMMA.16816.F32.BF16 R76, R124.reuse, R78, R60 ;  /* 0x0000004e7c4c723c */ /* 0x040ff0000004183c */
[C---:B------:R-:W-:Y:S08]  /*6930*/  HMMA.16816.F32.BF16 R92, R124.reuse, R94, R48 ;  /* 0x0000005e7c5c723c */ /* 0x040ff00000041830 */
[C---:B------:R-:W-:Y:S08]  /*6940*/  HMMA.16816.F32.BF16 R108, R124.reuse, R110, R16 ;  /* 0x0000006e7c6c723c */ /* 0x040ff00000041810 */
[----:B------:R-:W-:Y:S08]  /*6950*/  HMMA.16816.F32.BF16 R120, R124, R4, R120 ;  /* 0x000000047c78723c */ /* 0x000ff00000041878 */
[-C--:B------:R-:W-:Y:S08]  /*6960*/  HMMA.16816.F32.BF16 R128, R128, R6.reuse, R24 ;  /* 0x000000068080723c */ /* 0x080ff00000041818 */
[----:B------:R-:W-:Y:S01]  /*6970*/  HMMA.16816.F32.BF16 R124, R124, R6, R12 ;  /* 0x000000067c7c723c */ /* 0x000fe2000004180c */
[----:B------:R-:W-:Y:S10]  /*6980*/  @!P0 BRA `(.L_x_3020) ;  /* 0x00004e3000008947 */ /* 0x000ff40003800000 */
[----:B-1----:R-:W-:Y:S01]  /*6990*/  IMAD.MOV.U32 R0, RZ, RZ, R3 ;  /* 0x000000ffff007224 */ /* 0x002fe200078e0003 */
[----:B------:R-:W-:Y:S01]  /*69a0*/  MOV R138, R135 ;  /* 0x00000087008a7202 */ /* 0x000fe20000000f00 */
[----:B------:R-:W-:Y:S01]  /*69b0*/  IMAD.MOV.U32 R140, RZ, RZ, R133 ;  /* 0x000000ffff8c7224 */ /* 0x000fe200078e0085 */
[----:B------:R-:W-:-:S02]  /*69c0*/  MOV R137, R136 ;  /* 0x0000008800897202 */ /* 0x000fc40000000f00 */
[----:B------:R1:W-:Y:S01]  /*69d0*/  STL [R1+0x4], R0 ;  /* 0x0000040001007387 */ /* 0x0003e20000100800 */
[----:B------:R-:W-:-:S07]  /*69e0*/  MOV R139, R134 ;  /* 0x00000086008b7202 */ /* 0x000fce0000000f00 */
.L_x_3031:
        /* <DEDUP_REMOVED lines=22> */
[----:B------:R-:W3:Y:S04]  /*6b50*/  LDL R12, [R1] ;  /* 0x00000000010c7983 */ /* 0x000ee80000100800 */
[----:B------:R-:W4:Y:S04]  /*6b60*/  LDL.64 R10, [R1+0x50] ;  /* 0x00005000010a7983 */ /* 0x000f280000100a00 */
[----:B------:R-:W5:Y:S04]  /*6b70*/  LDL R9, [R1+0x5c] ;  /* 0x00005c0001097983 */ /* 0x000f680000100800 */
[----:B------:R-:W4:Y:S04]  /*6b80*/  LDL R6, [R1+0xf4] ;  /* 0x0000f40001067983 */ /* 0x000f280000100800 */
[----:B------:R-:W4:Y:S04]  /*6b90*/  LDL R8, [R1+0x1c] ;  /* 0x00001c0001087983 */ /* 0x000f280000100800 */
[----:B------:R-:W5:Y:S04]  /*6ba0*/  LDL R5, [R1+0xf8] ;  /* 0x0000f80001057983 */ /* 0x000f680000100800 */
[----:B------:R-:W5:Y:S01]  /*6bb0*/  LDL R7, [R1+0xc] ;  /* 0x00000c0001077983 */ /* 0x000f620000100800 */
[----:B--2---:R-:W-:Y:S01]  /*6bc0*/  IMAD.WIDE.U32 R2, R4, c[0x0][0x208], RZ ;  /* 0x0000820004027a25 */ /* 0x004fe200078e00ff */
[----:B------:R-:W-:Y:S05]  /*6bd0*/  SHF.R.S32.HI R0, RZ, 0x1f, R4 ;  /* 0x0000001fff007819 */ /* 0x000fea0000011404 */
[----:B------:R-:W-:Y:S04]  /*6be0*/  IMAD R0, R0, c[0x0][0x208], RZ ;  /* 0x0000820000007a24 */ /* 0x000fe800078e02ff */
[----:B------:R-:W-:Y:S04]  /*6bf0*/  IMAD R0, R4, c[0x0][0x20c], R0 ;  /* 0x0000830004007a24 */ /* 0x000fe800078e0200 */
[----:B------:R-:W-:Y:S01]  /*6c00*/  IMAD.IADD R3, R3, 0x1, R0 ;  /* 0x0000000103037824 */ /* 0x000fe200078e0200 */
[----:B---3--:R-:W-:Y:S03]  /*6c10*/  SHF.R.S32.HI R0, RZ, 0x1f, R12 ;  /* 0x0000001fff007819 */ /* 0x008fe6000001140c */
[----:B------:R-:W-:Y:S01]  /*6c20*/  IMAD.WIDE.U32 R2, R12, c[0x0][0x218], R2 ;  /* 0x000086000c027a25 */ /* 0x000fe200078e0002 */
[C---:B----4-:R-:W-:Y:S02]  /*6c30*/  SHF.L.U64.HI R6, R8.reuse, 0x1, R6 ;  /* 0x0000000108067819 */ /* 0x050fe40000010206 */
[----:B------:R-:W-:Y:S01]  /*6c40*/  SHF.L.U32 R13, R8, 0x1, RZ ;  /* 0x00000001080d7819 */ /* 0x000fe200000006ff */
[----:B------:R-:W-:Y:S01]  /*6c50*/  IMAD R4, R0, c[0x0][0x218], RZ ;  /* 0x0000860000047a24 */ /* 0x000fe200078e02ff */
[----:B------:R-:W-:Y:S03]  /*6c60*/  IADD3 R0, P0, R10, R2, RZ ;  /* 0x000000020a007210 */ /* 0x000fe60007f1e0ff */
[----:B------:R-:W-:Y:S01]  /*6c70*/  IMAD R4, R12, c[0x0][0x21c], R4 ;  /* 0x000087000c047a24 */ /* 0x000fe200078e0204 */
[C---:B-----5:R-:W-:Y:S01]  /*6c80*/  SHF.L.U64.HI R5, R7.reuse, 0x1, R5 ;  /* 0x0000000107057819 */ /* 0x060fe20000010205 */
[----:B------:R-:W-:Y:S03]  /*6c90*/  IMAD.SHL.U32 R12, R7, 0x2, RZ ;  /* 0x00000002070c7824 */ /* 0x000fe600078e00ff */
[----:B------:R-:W-:Y:S02]  /*6ca0*/  IADD3.X R2, R9, R3, R4, P0, !PT ;  /* 0x0000000309027210 */ /* 0x000fe400007fe404 */
[C---:B------:R-:W-:Y:S04]  /*6cb0*/  LEA R4, P0, R0.reuse, c[0x0][0x1f8], 0x1 ;  /* 0x00007e0000047a11 */ /* 0x040fe800078008ff */
[----:B------:R-:W-:Y:S01]  /*6cc0*/  LEA.HI.X R0, R0, c[0x0][0x1fc], R2, 0x1, P0 ;  /* 0x00007f0000007a11 */ /* 0x000fe200000f0c02 */
[----:B------:R-:W-:-:S06]  /*6cd0*/  BRA.DIV ~URZ, `(.L_x_3023) ;  /* 0x0000d5127f007947 */ /* 0x000fcc000b800000 */
[----:B------:R1:W2:Y:S02]  /*6ce0*/  SHFL.IDX PT, R7, R0, RZ, 0x181f ;  /* 0x00181fff00077589 */ /* 0x0002a400000e0000 */
.L_x_3074:
[----:B------:R-:W-:-:S05]  /*6cf0*/  BRA.DIV ~URZ, `(.L_x_3024) ;  /* 0x0000d5627f007947 */ /* 0x000fca000b800000 */
[----:B------:R-:W3:Y:S04]  /*6d00*/  LDL R2, [R1+0xc] ;  /* 0x00000c0001027983 */ /* 0x000ee80000100800 */
[----:B------:R-:W4:Y:S04]  /*6d10*/  LDL R9, [R1+0x1c] ;  /* 0x00001c0001097983 */ /* 0x000f280000100800 */
[----:B------:R-:W5:Y:S01]  /*6d20*/  SHFL.IDX PT, R10, R4, RZ, 0x181f ;  /* 0x00181fff040a7589 */ /* 0x000f6200000e0000 */
[----:B---3--:R-:W-:Y:S02]  /*6d30*/  ISETP.GE.AND P2, PT, R2, c[0x0][0x1d4], PT ;  /* 0x0000750002007a0c */ /* 0x008fe40003f46270 */
[CC--:B-----5:R-:W-:Y:S02]  /*6d40*/  IADD3 R2, P0, R10.reuse, R12.reuse, RZ ;  /* 0x0000000c0a027210 */ /* 0x0e0fe40007f1e0ff */
[-C--:B------:R-:W-:Y:S03]  /*6d50*/  IADD3 R10, P5, R10, R13.reuse, RZ ;  /* 0x0000000d0a0a7210 */ /* 0x080fe60007fbe0ff */
[--C-:B--2---:R-:W-:Y:S01]  /*6d60*/  IMAD.X R3, R7, 0x1, R5.reuse, P0 ;  /* 0x0000000107037824 */ /* 0x104fe200000e0605 */
[----:B----4-:R-:W-:Y:S01]  /*6d70*/  ISETP.GE.AND P0, PT, R9, c[0x0][0x1d4], PT ;  /* 0x0000750009007a0c */ /* 0x010fe20003f06270 */
        /* <DEDUP_REMOVED lines=24> */
.L_x_3075:
        /* <DEDUP_REMOVED lines=15> */
.L_x_3022:
[----:B-1-34-:R-:W-:Y:S05]  /*6ff0*/  BSYNC B0 ;  /* 0x0000000000007941 */ /* 0x01afea0003800000 */
.L_x_3021:
[----:B------:R-:W0:Y:S01]  /*7000*/  LDGDEPBAR ;  /* 0x00000000000079af */ /* 0x000e220000000000 */
[----:B------:R-:W-:Y:S01]  /*7010*/  WARPSYNC 0xffffffff ;  /* 0xffffffff00007948 */ /* 0x000fe20003800000 */
[-C--:B------:R-:W-:Y:S01]  /*7020*/  HMMA.16816.F32.BF16 R4, R64, R16.reuse, RZ ;  /* 0x000000104004723c */ /* 0x080fe200000418ff */
[----:B------:R-:W-:Y:S05]  /*7030*/  BSSY B0, `(.L_x_3025) ;  /* 0x000010e000007945 */ /* 0x000fea0003800000 */
[----:B------:R-:W2:Y:S02]  /*7040*/  LDL R0, [R1+0x28] ;  /* 0x0000280001007983 */ /* 0x000ea40000100800 */
[C---:B------:R-:W-:Y:S02]  /*7050*/  HMMA.16816.F32.BF16 R8, R60.reuse, R16, RZ ;  /* 0x000000103c08723c */ /* 0x040fe400000418ff */
[----:B------:R-:W2:Y:S06]  /*7060*/  LDL R2, [R1+0x4] ;  /* 0x0000040001027983 */ /* 0x000eac0000100800 */
        /* <DEDUP_REMOVED lines=37> */
[C---:B---3--:R-:W-:Y:S08]  /*72c0*/  HMMA.16816.F32.BF16 R8, R220.reuse, R212, R8 ;  /* 0x000000d4dc08723c */ /* 0x048ff00000041808 */
[-C--:B------:R-:W-:Y:S08]  /*72d0*/  HMMA.16816.F32.BF16 R12, R220, R214.reuse, R12 ;  /* 0x000000d6dc0c723c */ /* 0x080ff0000004180c */
[C---:B------:R-:W-:Y:S01]  /*72e0*/  HMMA.16816.F32.BF16 R16, R132.reuse, R214, R16 ;  /* 0x000000d68410723c */ /* 0x040fe20000041810 */
[----:B------:R-:W-:Y:S07]  /*72f0*/  LDSM.16.M88.4 R212, [R233+-0x2000] ;  /* 0xffe00000e9d4783b */ /* 0x000fee0000000200 */
[-C--:B----4-:R-:W-:Y:S08]  /*7300*/  HMMA.16816.F32.BF16 R20, R132, R208.reuse, R20 ;  /* 0x000000d08414723c */ /* 0x090ff00000041814 */
[C---:B------:R-:W-:Y:S08]  /*7310*/  HMMA.16816.F32.BF16 R24, R220.reuse, R208, R24 ;  /* 0x000000d0dc18723c */ /* 0x040ff00000041818 */
[-C--:B------:R-:W-:Y:S03]  /*7320*/  HMMA.16816.F32.BF16 R28, R220, R210.reuse, R28 ;  /* 0x000000d2dc1c723c */ /* 0x080fe6000004181c */
[----:B--2---:R-:W-:Y:S05]  /*7330*/  ISETP.GT.AND P0, PT, R2, R0, PT ;  /* 0x000000000200720c */ /* 0x004fea0003f04270 */
        /* <DEDUP_REMOVED lines=98> */
[----:B------:R-:W-:Y:S07]  /*7960*/  LDSM.16.M88.4 R220, [R233+0x1000] ;  /* 0x00100000e9dc783b */ /* 0x000fee0000000200 */
[----:B------:R-:W-:Y:S01]  /*7970*/  HMMA.16816.F32.BF16 R64, R132, R226, R64 ;  /* 0x000000e28440723c */ /* 0x000fe20000041840 */
[----:B------:R-:W2:Y:S07]  /*7980*/  LDSM.16.M88.4 R132, [R233+0x800] ;  /* 0x00080000e984783b */ /* 0x000eae0000000200 */
[-C--:B-1----:R-:W-:Y:S01]  /*7990*/  HMMA.16816.F32.BF16 R4, R208, R212.reuse, R4 ;  /* 0x000000d4d004723c */ /* 0x082fe20000041804 */
[----:B------:R-:W1:Y:S01]  /*79a0*/  LDSM.16.M88.4 R224, [R233+0x1800] ;  /* 0x00180000e9e0783b */ /* 0x000e620000000200 */
[----:B------:R-:W-:Y:S06]  /*79b0*/  DEPBAR.LE SB0, 0x0 ;  /* 0x000080000000791a */ /* 0x000fec0000000000 */
[C---:B---3--:R-:W-:Y:S01]  /*79c0*/  HMMA.16816.F32.BF16 R8, R216.reuse, R212, R8 ;  /* 0x000000d4d808723c */ /* 0x048fe20000041808 */
[----:B------:R-:W-:Y:S07]  /*79d0*/  BAR.SYNC.DEFER_BLOCKING 0x0 ;  /* 0x0000000000007b1d */ /* 0x000fee0000010000 */
[-C--:B------:R-:W-:Y:S08]  /*79e0*/  HMMA.16816.F32.BF16 R12, R216, R214.reuse, R12 ;  /* 0x000000d6d80c723c */ /* 0x080ff0000004180c */
[C---:B------:R-:W-:Y:S08]  /*79f0*/  HMMA.16816.F32.BF16 R16, R208.reuse, R214, R16 ;  /* 0x000000d6d010723c */ /* 0x040ff00000041810 */
[-C--:B--2---:R-:W-:Y:S08]  /*7a00*/  HMMA.16816.F32.BF16 R20, R208, R132.reuse, R20 ;  /* 0x00000084d014723c */ /* 0x084ff00000041814 */
        /* <DEDUP_REMOVED lines=11> */
[----:B------:R-:W-:Y:S07]  /*7ac0*/  @!UPT UIADD3 URZ, URZ, URZ, URZ ;  /* 0x0000003f3f3ff290 */ /* 0x000fee000fffe03f */
[----:B------:R-:W-:-:S11]  /*7ad0*/  @!P0 BRA `(.L_x_3026) ;  /* 0x0000063000008947 */ /* 0x000fd60003800000 */
[----:B------:R-:W2:Y:S04]  /*7ae0*/  LDL R3, [R1+0x48] ;  /* 0x0000480001037983 */ /* 0x000ea80000100800 */
[----:B------:R-:W3:Y:S04]  /*7af0*/  LDL.64 R228, [R1+0x40] ;  /* 0x0000400001e47983 */ /* 0x000ee80000100a00 */
[----:B------:R-:W4:Y:S04]  /*7b00*/  LDL R143, [R1+0x58] ;  /* 0x00005800018f7983 */ /* 0x000f280000100800 */
[----:B------:R-:W1:Y:S04]  /*7b10*/  S2R R136, SR_TID.X ;  /* 0x0000000000887919 */ /* 0x000e680000002100 */
[----:B------:R-:W5:Y:S04]  /*7b20*/  LDL.64 R208, [R1+0x38] ;  /* 0x0000380001d07983 */ /* 0x000f680000100a00 */
[----:B------:R-:W4:Y:S04]  /*7b30*/  LDL R142, [R1+0x4c] ;  /* 0x00004c00018e7983 */ /* 0x000f280000100800 */
[----:B------:R-:W5:Y:S04]  /*7b40*/  LDL R134, [R1+0xf4] ;  /* 0x0000f40001867983 */ /* 0x000f680000100800 */
[----:B------:R-:W5:Y:S04]  /*7b50*/  LDL R141, [R1+0x1c] ;  /* 0x00001c00018d7983 */ /* 0x000f680000100800 */
[----:B------:R-:W5:Y:S01]  /*7b60*/  LDL R135, [R1+0xf8] ;  /* 0x0000f80001877983 */ /* 0x000f620000100800 */
        /* <DEDUP_REMOVED lines=16> */
[----:B------:R-:W-:Y:S01]  /*7c70*/  IMAD.MOV.U32 R143, RZ, RZ, RZ ;  /* 0x000000ffff8f7224 */ /* 0x000fe200078e00ff */
[----:B------:R-:W-:Y:S01]  /*7c80*/  @!P1 LEA R132, P0, R3, c[0x0][0x2a0], 0x2 ;  /* 0x0000a80003849a11 */ /* 0x000fe200078010ff */
[----:B------:R-:W-:Y:S01]  /*7c90*/  IMAD.MOV R0, RZ, RZ, -R0 ;  /* 0x000000ffff007224 */ /* 0x000fe200078e0a00 */
[----:B-----5:R-:W-:Y:S03]  /*7ca0*/  SHF.L.U64.HI R134, R141, 0x1, R134 ;  /* 0x000000018d867819 */ /* 0x020fe60000010286 */
[----:B------:R-:W-:Y:S01]  /*7cb0*/  IMAD R210, R0, c[0x0][0x2b8], R2 ;  /* 0x0000ae0000d27a24 */ /* 0x000fe200078e0202 */
[----:B------:R-:W-:Y:S03]  /*7cc0*/  @!P1 LEA.HI.X R133, R3, c[0x0][0x2a4], R133, 0x2, P0 ;  /* 0x0000a90003859a11 */ /* 0x000fe600000f1485 */
[----:B------:R-:W-:Y:S01]  /*7cd0*/  IMAD.WIDE.U32 R2, R210, c[0x0][0x1e0], RZ ;  /* 0x00007800d2027a25 */ /* 0x000fe200078e00ff */
[----:B------:R-:W-:Y:S01]  /*7ce0*/  SHF.R.S32.HI R0, RZ, 0x1f, R210 ;  /* 0x0000001fff007819 */ /* 0x000fe200000114d2 */
[----:B------:R1:W2:Y:S04]  /*7cf0*/  @!P1 LDG.E R143, [R132.64] ;  /* 0x00000008848f9981 */ /* 0x0002a8000c1e1900 */
[----:B------:R-:W-:Y:S01]  /*7d00*/  IMAD R0, R0, c[0x0][0x1e0], RZ ;  /* 0x0000780000007a24 */ /* 0x000fe200078e02ff */
[----:B------:R3:W-:Y:S03]  /*7d10*/  STL [R1+0x8], R210 ;  /* 0x000008d201007387 */ /* 0x0007e60000100800 */
[----:B------:R-:W-:Y:S04]  /*7d20*/  IMAD R0, R210, c[0x0][0x1e4], R0 ;  /* 0x00007900d2007a24 */ /* 0x000fe800078e0200 */
[----:B------:R-:W-:Y:S01]  /*7d30*/  IMAD.IADD R3, R3, 0x1, R0 ;  /* 0x0000000103037824 */ /* 0x000fe200078e0200 */
[C---:B-1----:R-:W-:Y:S01]  /*7d40*/  SHF.L.U64.HI R133, R136.reuse, 0x1, R135 ;  /* 0x0000000188857819 */ /* 0x042fe20000010287 */
[----:B---3--:R-:W-:Y:S02]  /*7d50*/  IMAD.SHL.U32 R210, R141, 0x2, RZ ;  /* 0x000000028dd27824 */ /* 0x008fe400078e00ff */
[----:B------:R-:W-:Y:S01]  /*7d60*/  IMAD.SHL.U32 R141, R136, 0x2, RZ ;  /* 0x00000002888d7824 */ /* 0x000fe200078e00ff */
[----:B--2---:R-:W-:Y:S01]  /*7d70*/  SHF.R.S32.HI R132, RZ, 0x1f, R143 ;  /* 0x0000001fff847819 */ /* 0x004fe2000001148f */
[----:B------:R1:W-:Y:S01]  /*7d80*/  STL [R1], R143 ;  /* 0x0000008f01007387 */ /* 0x0003e20000100800 */
        /* <DEDUP_REMOVED lines=9> */
.L_x_3076:
[----:B------:R-:W-:-:S05]  /*7e20*/  BRA.DIV ~URZ, `(.L_x_3028) ;  /* 0x0000ca527f007947 */ /* 0x000fca000b800000 */
[----:B------:R-:W4:Y:S04]  /*7e30*/  LDL R2, [R1+0xc] ;  /* 0x00000c0001027983 */ /* 0x000f280000100800 */
[----:B------:R-:W5:Y:S04]  /*7e40*/  LDL R142, [R1+0x1c] ;  /* 0x00001c00018e7983 */ /* 0x000f680000100800 */
[----:B------:R-:W1:Y:S04]  /*7e50*/  SHFL.IDX PT, R208, R132, RZ, 0x181f ;  /* 0x00181fff84d07589 */ /* 0x000e6800000e0000 */
[----:B------:R-:W-:Y:S01]  /*7e60*/  SHFL.IDX PT, R136, R0, 0x2, 0x181f ;  /* 0x00581f0000887f89 */ /* 0x000fe200000e0000 */
[----:B----4-:R-:W-:Y:S02]  /*7e70*/  ISETP.GE.AND P2, PT, R2, c[0x0][0x1d4], PT ;  /* 0x0000750002007a0c */ /* 0x010fe40003f46270 */
[CC--:B-1----:R-:W-:Y:S02]  /*7e80*/  IADD3 R2, P0, R208.reuse, R141.reuse, RZ ;  /* 0x0000008dd0027210 */ /* 0x0c2fe40007f1e0ff */
[-C--:B------:R-:W-:Y:S03]  /*7e90*/  IADD3 R208, P5, R208, R210.reuse, RZ ;  /* 0x000000d2d0d07210 */ /* 0x080fe60007fbe0ff */
[C-C-:B---3--:R-:W-:Y:S01]  /*7ea0*/  IMAD.X R3, R135.reuse, 0x1, R133.reuse, P0 ;  /* 0x0000000187037824 */ /* 0x148fe200000e0685 */
[----:B-----5:R-:W-:Y:S01]  /*7eb0*/  ISETP.GE.AND P0, PT, R142, c[0x0][0x1d4], PT ;  /* 0x000075008e007a0c */ /* 0x020fe20003f06270 */
[--C-:B------:R-:W-:Y:S02]  /*7ec0*/  IMAD.X R209, R135, 0x1, R134.reuse, P5 ;  /* 0x0000000187d17824 */ /* 0x100fe400028e0686 */
[----:B------:R-:W-:Y:S04]  /*7ed0*/  SHFL.IDX PT, R135, R132, 0x2, 0x181f ;  /* 0x00581f0084877f89 */ /* 0x000fe800000e0000 */
[----:B------:R1:W-:Y:S06]  /*7ee0*/  LDGSTS.E.BYPASS.LTC128B.128 [R252+0x4100], [R2.64], !P2 ;  /* 0x0410000002fc7fae */ /* 0x0003ec000d101d48 */
[----:B------:R3:W-:Y:S04]  /*7ef0*/  LDGSTS.E.BYPASS.LTC128B.128 [R252+0x6100], [R208.64], !P0 ;  /* 0x06100000d0fc7fae */ /* 0x0007e8000c101d48 */
[----:B-1----:R-:W1:Y:S04]  /*7f00*/  SHFL.IDX PT, R2, R132, 0x1, 0x181f ;  /* 0x00381f0084027f89 */ /* 0x002e6800000e0000 */
[----:B------:R-:W4:Y:S04]  /*7f10*/  SHFL.IDX PT, R3, R0, 0x1, 0x181f ;  /* 0x00381f0000037f89 */ /* 0x000f2800000e0000 */
[----:B--2---:R-:W2:Y:S04]  /*7f20*/  SHFL.IDX PT, R0, R0, 0x3, 0x181f ;  /* 0x00781f0000007f89 */ /* 0x004ea800000e0000 */
[----:B------:R-:W2:Y:S01]  /*7f30*/  SHFL.IDX PT, R132, R132, 0x3, 0x181f ;  /* 0x00781f0084847f89 */ /* 0x000ea200000e0000 */
[CC--:B-1----:R-:W-:Y:S02]  /*7f40*/  IADD3 R142, P6, R2.reuse, R141.reuse, RZ ;  /* 0x0000008d028e7210 */ /* 0x0c2fe40007fde0ff */
[-C--:B------:R-:W-:Y:S03]  /*7f50*/  IADD3 R2, P5, R2, R210.reuse, RZ ;  /* 0x000000d202027210 */ /* 0x080fe60007fbe0ff */
[C-C-:B----4-:R-:W-:Y:S02]  /*7f60*/  IMAD.X R143, R3.reuse, 0x1, R133.reuse, P6 ;  /* 0x00000001038f7824 */ /* 0x150fe400030e0685 */
[--C-:B------:R-:W-:Y:S03]  /*7f70*/  IMAD.X R3, R3, 0x1, R134.reuse, P5 ;  /* 0x0000000103037824 */ /* 0x100fe600028e0686 */
[----:B------:R3:W-:Y:S04]  /*7f80*/  LDGSTS.E.BYPASS.LTC128B.128 [R252+0x4900], [R142.64], !P2 ;  /* 0x049000008efc7fae */ /* 0x0007e8000d101d48 */
[----:B------:R1:W-:Y:S02]  /*7f90*/  LDGSTS.E.BYPASS.LTC128B.128 [R252+0x6900], [R2.64], !P0 ;  /* 0x0690000002fc7fae */ /* 0x0003e4000c101d48 */
[C---:B-1----:R-:W-:Y:S05]  /*7fa0*/  IADD3 R2, P5, R135.reuse, R141, RZ ;  /* 0x0000008d87027210 */ /* 0x042fea0007fbe0ff */
[C---:B------:R-:W-:Y:S05]  /*7fb0*/  IMAD.X R3, R136.reuse, 0x1, R133, P5 ;  /* 0x0000000188037824 */ /* 0x040fea00028e0685 */
[----:B------:R1:W-:Y:S02]  /*7fc0*/  LDGSTS.E.BYPASS.LTC128B.128 [R252+0x5100], [R2.64], !P2 ;  /* 0x0510000002fc7fae */ /* 0x0003e4000d101d48 */
[----:B-1----:R-:W-:Y:S02]  /*7fd0*/  IADD3 R2, P5, R135, R210, RZ ;  /* 0x000000d287027210 */ /* 0x002fe40007fbe0ff */
[----:B------:R-:W-:Y:S03]  /*7fe0*/  SEL R135, RZ, 0x10, P2 ;  /* 0x00000010ff877807 */ /* 0x000fe60001000000 */
[----:B------:R-:W-:Y:S01]  /*7ff0*/  IMAD.X R3, R136, 0x1, R134, P5 ;  /* 0x0000000188037824 */ /* 0x000fe200028e0686 */
[----:B------:R-:W-:Y:S04]  /*8000*/  SEL R136, RZ, 0x10, P0 ;  /* 0x00000010ff887807 */ /* 0x000fe80000000000 */
[----:B------:R3:W-:Y:S03]  /*8010*/  LDGSTS.E.BYPASS.LTC128B.128 [R252+0x7100], [R2.64], !P0 ;  /* 0x0710000002fc7fae */ /* 0x0007e6000c101d48 */
.L_x_3077:
[C---:B--2---:R-:W-:Y:S02]  /*8020*/  ISETP.NE.U32.AND P5, PT, R135.reuse, RZ, PT ;  /* 0x000000ff8700720c */ /* 0x044fe40003fa5070 */
        /* <DEDUP_REMOVED lines=14> */
.L_x_3026:
[----:B------:R-:W-:Y:S05]  /*8110*/  BSYNC B0 ;  /* 0x0000000000007941 */ /* 0x000fea0003800000 */
.L_x_3025:
[----:B------:R-:W2:Y:S01]  /*8120*/  LDL R132, [R1+0x2c] ;  /* 0x00002c0001847983 */ /* 0x000ea20000100800 */
[----:B------:R-:W-:Y:S03]  /*8130*/  MOV R133, 0xffffffc0 ;  /* 0xffffffc000857802 */ /* 0x000fe60000000f00 */
[----:B-1----:R-:W3:Y:S04]  /*8140*/  LDL R3, [R1+0x4] ;  /* 0x0000040001037983 */ /* 0x002ee80000100800 */
[----:B------:R-:W4:Y:S04]  /*8150*/  LDL R2, [R1+0x60] ;  /* 0x0000600001027983 */ /* 0x000f280000100800 */
[----:B------:R-:W0:Y:S01]  /*8160*/  LDGDEPBAR ;  /* 0x00000000000079af */ /* 0x000e220000000000 */
[----:B--2---:R-:W-:Y:S04]  /*8170*/  @P4 IMAD.HI.U32 R0, R132, c[0x0][0x2c8], RZ ;  /* 0x0000b20084004a27 */ /* 0x004fe800078e00ff */
[----:B---3--:R-:W-:Y:S01]  /*8180*/  IMAD R133, R3, R133, 0x1 ;  /* 0x0000000103857424 */ /* 0x008fe200078e0285 */
[----:B------:R-:W-:Y:S02]  /*8190*/  @P4 SHF.R.U32.HI R132, RZ, c[0x0][0x2cc], R0 ;  /* 0x0000b300ff844a19 */ /* 0x000fe40000011600 */
[----:B------:R-:W-:Y:S02]  /*81a0*/  MOV R0, c[0x0][0x2ac] ;  /* 0x0000ab0000007a02 */ /* 0x000fe40000000f00 */
[----:B----4-:R-:W-:Y:S05]  /*81b0*/  IADD3 R133, -R2, R133, RZ ;  /* 0x0000008502857210 */ /* 0x010fea0007ffe1ff */
[----:B------:R-:W-:Y:S05]  /*81c0*/  IMAD R133, R0, c[0x0][0x1d0], R133 ;  /* 0x0000740000857a24 */ /* 0x000fea00078e0285 */
[----:B------:R-:W-:Y:S01]  /*81d0*/  IADD3 R133, R133, -c[0x0][0x168], RZ ;  /* 0x80005a0085857a10 */ /* 0x000fe20007ffe0ff */
[----:B------:R-:W-:-:S05]  /*81e0*/  BRA.DIV ~URZ, `(.L_x_3029) ;  /* 0x0000cc427f007947 */ /* 0x000fca000b800000 */
[----:B------:R1:W2:Y:S02]  /*81f0*/  SHFL.IDX PT, R0, R132, RZ, 0x1c1f ;  /* 0x001c1fff84007589 */ /* 0x0002a400000e0000 */
.L_x_3078:
        /* <DEDUP_REMOVED lines=34> */
[----:B------:R-:W-:Y:S01]  /*8420*/  FMNMX.FTZ R136, R4, R137, !PT ;  /* 0x0000008904887209 */ /* 0x000fe20007810000 */
[----:B------:R-:W2:Y:S03]  /*8430*/  SHFL.IDX PT, R2, R132, 0x1, 0x1c1f ;  /* 0x003c1f0084027f89 */ /* 0x000ea600000e0000 */
[----:B------:R-:W-:Y:S04]  /*8440*/  FMNMX.FTZ R136, R142, R136, !PT ;  /* 0x000000888e887209 */ /* 0x000fe80007810000 */
[----:B------:R-:W-:Y:S01]  /*8450*/  FMNMX.FTZ R136, R5, R136, !PT ;  /* 0x0000008805887209 */ /* 0x000fe20007810000 */
[----:B------:R-:W3:Y:S03]  /*8460*/  SHFL.IDX PT, R0, R132, 0x2, 0x1c1f ;  /* 0x005c1f0084007f89 */ /* 0x000ee600000e0000 */
[----:B------:R-:W-:Y:S04]  /*8470*/  FMNMX.FTZ R136, R141, R136, !PT ;  /* 0x000000888d887209 */ /* 0x000fe80007810000 */
[----:B------:R-:W-:Y:S01]  /*8480*/  FMNMX.FTZ R136, R20, R136, !PT ;  /* 0x0000008814887209 */ /* 0x000fe20007810000 */
[----:B------:R-:W4:Y:S03]  /*8490*/  SHFL.IDX PT, R3, R132, 0x3, 0x1c1f ;  /* 0x007c1f0084037f89 */ /* 0x000f2600000e0000 */
[----:B------:R-:W-:Y:S04]  /*84a0*/  FMNMX.FTZ R136, R21, R136, !PT ;  /* 0x0000008815887209 */ /* 0x000fe80007810000 */
[----:B------:R-:W-:Y:S04]  /*84b0*/  FMNMX.FTZ R136, R32, R136, !PT ;  /* 0x0000008820887209 */ /* 0x000fe80007810000 */
[----:B------:R-:W-:Y:S04]  /*84c0*/  FMNMX.FTZ R136, R33, R136, !PT ;  /* 0x0000008821887209 */ /* 0x000fe80007810000 */
[----:B------:R-:W-:Y:S04]  /*84d0*/  FMNMX.FTZ R136, R36, R136, !PT ;  /* 0x0000008824887209 */ /* 0x000fe80007810000 */
[----:B------:R-:W-:Y:S04]  /*84e0*/  FMNMX.FTZ R136, R37, R136, !PT ;  /* 0x0000008825887209 */ /* 0x000fe80007810000 */
[----:B------:R-:W-:Y:S01]  /*84f0*/  FMNMX.FTZ R136, R48, R136, !PT ;  /* 0x0000008830887209 */ /* 0x000fe20007810000 */
[C---:B--2---:R-:W-:Y:S02]  /*8500*/  IMAD.IADD R2, R133.reuse, 0x1, R2 ;  /* 0x0000000185027824 */ /* 0x044fe400078e0202 */
[----:B---3--:R-:W-:Y:S01]  /*8510*/  IMAD.IADD R0, R133, 0x1, R0 ;  /* 0x0000000185007824 */ /* 0x008fe200078e0200 */
[----:B------:R-:W-:Y:S01]  /*8520*/  FMNMX.FTZ R136, R49, R136, !PT ;  /* 0x0000008831887209 */ /* 0x000fe20007810000 */
[----:B----4-:R-:W-:Y:S01]  /*8530*/  IMAD.IADD R133, R133, 0x1, R3 ;  /* 0x0000000185857824 */ /* 0x010fe200078e0203 */
        /* <DEDUP_REMOVED lines=32> */
[C---:B------:R-:W-:Y:S02]  /*8740*/  ISETP.GT.AND P6, PT, R0.reuse, RZ, PT ;  /* 0x000000ff0000720c */ /* 0x040fe40003fc4270 */
[----:B------:R-:W-:Y:S02]  /*8750*/  ISETP.GT.AND P5, PT, R0, 0x1, PT ;  /* 0x000000010000780c */ /* 0x000fe40003fa4270 */
[C---:B------:R-:W-:Y:S02]  /*8760*/  ISETP.GT.AND P2, PT, R133.reuse, RZ, PT ;  /* 0x000000ff8500720c */ /* 0x040fe40003f44270 */
[----:B------:R-:W-:Y:S02]  /*8770*/  ISETP.GT.AND P0, PT, R133, 0x1, PT ;  /* 0x000000018500780c */ /* 0x000fe40003f04270 */
[----:B------:R-:W-:Y:S02]  /*8780*/  FSEL R16, R8, -INF , P6 ;  /* 0xff80000008107808 */ /* 0x000fe40003000000 */
[----:B------:R-:W-:Y:S02]  /*8790*/  FSEL R9, R9, -INF , P5 ;  /* 0xff80000009097808 */ /* 0x000fe40002800000 */
[----:B------:R-:W-:Y:S02]  /*87a0*/  FSEL R10, R10, -INF , P2 ;  /* 0xff8000000a0a7808 */ /* 0x000fe40001000000 */
[----:B------:R-:W-:Y:S02]  /*87b0*/  FSEL R11, R11, -INF , P0 ;  /* 0xff8000000b0b7808 */ /* 0x000fe40000000000 */
[C---:B------:R-:W-:Y:S02]  /*87c0*/  ISETP.GT.AND P6, PT, R0.reuse, 0x8, PT ;  /* 0x000000080000780c */ /* 0x040fe40003fc4270 */
[----:B------:R-:W-:Y:S02]  /*87d0*/  ISETP.GT.AND P5, PT, R0, 0x9, PT ;  /* 0x000000090000780c */ /* 0x000fe40003fa4270 */
[C---:B------:R-:W-:Y:S02]  /*87e0*/  ISETP.GT.AND P2, PT, R133.reuse, 0x8, PT ;  /* 0x000000088500780c */ /* 0x040fe40003f44270 */
        /* <DEDUP_REMOVED lines=9> */
[----:B------:R-:W-:Y:S02]  /*8880*/  FMNMX.FTZ R136, R52, R136, !PT ;  /* 0x0000008834887209 */ /* 0x000fe40007810000 */
        /* <DEDUP_REMOVED lines=37> */
[----:B------:R-:W-:Y:S01]  /*8ae0*/  FMNMX.FTZ R135, R18, R135, !PT ;  /* 0x0000008712877209 */ /* 0x000fe20007810000 */
[----:B------:R-:W2:Y:S01]  /*8af0*/  SHFL.BFLY PT, R0, R136, 0x2, 0x1f ;  /* 0x0c401f0088007f89 */ /* 0x000ea200000e0000 */
        /* <DEDUP_REMOVED lines=12> */
[----:B--2---:R-:W-:Y:S02]  /*8bc0*/  FMNMX.FTZ R136, R0, R136, !PT ;  /* 0x0000008800887209 */ /* 0x004fe40007810000 */
[----:B------:R-:W-:Y:S02]  /*8bd0*/  FMNMX.FTZ R135, R39, R135, !PT ;  /* 0x0000008727877209 */ /* 0x000fe40007810000 */
        /* <DEDUP_REMOVED lines=13> */
[----:B------:R-:W-:Y:S02]  /*8cb0*/  FMNMX.FTZ R134, R45, R134, !PT ;  /* 0x000000862d867209 */ /* 0x000fe40007810000 */
[----:B--2---:R-:W-:Y:S02]  /*8cc0*/  FMNMX.FTZ R136, R136, R0, !PT ;  /* 0x0000000088887209 */ /* 0x004fe40007810000 */
[----:B------:R-:W-:Y:S01]  /*8cd0*/  FSEL R57, R57, -INF , P5 ;  /* 0xff80000039397808 */ /* 0x000fe20002800000 */
[----:B------:R-:W2:Y:S01]  /*8ce0*/  SHFL.BFLY PT, R0, R135, 0x2, 0x1f ;  /* 0x0c401f0087007f89 */ /* 0x000ea200000e0000 */
[----:B------:R-:W-:Y:S02]  /*8cf0*/  FMNMX.FTZ R134, R56, R134, !PT ;  /* 0x0000008638867209 */ /* 0x000fe40007810000 */
[----:B------:R-:W-:Y:S02]  /*8d00*/  FSEL R60, R60, -INF , P2 ;  /* 0xff8000003c3c7808 */ /* 0x000fe40001000000 */
[----:B------:R-:W-:Y:S02]  /*8d10*/  FMNMX.FTZ R134, R57, R134, !PT ;  /* 0x0000008639867209 */ /* 0x000fe40007810000 */
[----:B------:R-:W-:Y:S02]  /*8d20*/  FSEL R61, R61, -INF , P0 ;  /* 0xff8000003d3d7808 */ /* 0x000fe40000000000 */
[----:B------:R-:W-:Y:S02]  /*8d30*/  FMNMX.FTZ R134, R60, R134, !PT ;  /* 0x000000863c867209 */ /* 0x000fe40007810000 */
[----:B------:R-:W-:Y:S02]  /*8d40*/  ISETP.GT.AND P6, PT, R133, 0x30, PT ;  /* 0x000000308500780c */ /* 0x000fe40003fc4270 */
[----:B------:R-:W-:Y:S02]  /*8d50*/  FMNMX.FTZ R134, R61, R134, !PT ;  /* 0x000000863d867209 */ /* 0x000fe40007810000 */
[C---:B------:R-:W-:Y:S02]  /*8d60*/  ISETP.GT.AND P5, PT, R133.reuse, 0x31, PT ;  /* 0x000000318500780c */ /* 0x040fe40003fa4270 */
[----:B------:R-:W-:Y:S02]  /*8d70*/  FSEL R58, R58, -INF , P6 ;  /* 0xff8000003a3a7808 */ /* 0x000fe40003000000 */
[----:B------:R-:W-:Y:S02]  /*8d80*/  ISETP.GT.AND P2, PT, R133, 0x38, PT ;  /* 0x000000388500780c */ /* 0x000fe40003f44270 */
[----:B------:R-:W-:Y:S02]  /*8d90*/  FSEL R59, R59, -INF , P5 ;  /* 0xff8000003b3b7808 */ /* 0x000fe40002800000 */
[----:B------:R-:W-:Y:S02]  /*8da0*/  ISETP.GT.AND P0, PT, R133, 0x39, PT ;  /* 0x000000398500780c */ /* 0x000fe40003f04270 */
[----:B--2---:R-:W-:Y:S02]  /*8db0*/  FMNMX.FTZ R135, R135, R0, !PT ;  /* 0x0000000087877209 */ /* 0x004fe40007810000 */
[----:B------:R-:W-:Y:S02]  /*8dc0*/  FSEL R62, R62, -INF , P2 ;  /* 0xff8000003e3e7808 */ /* 0x000fe40001000000 */
[----:B------:R-:W-:Y:S01]  /*8dd0*/  FSEL R63, R63, -INF , P0 ;  /* 0xff8000003f3f7808 */ /* 0x000fe20000000000 */
[----:B------:R-:W2:Y:S02]  /*8de0*/  SHFL.BFLY PT, R0, R135, 0x1, 0x1f ;  /* 0x0c201f0087007f89 */ /* 0x000ea400000e0000 */
[----:B--2---:R-:W-:Y:S06]  /*8df0*/  FMNMX.FTZ R135, R135, R0, !PT ;  /* 0x0000000087877209 */ /* 0x004fec0007810000 */
        /* <DEDUP_REMOVED lines=23> */
.L_x_3079:
[----:B------:R-:W3:Y:S01]  /*8f70*/  LDL.LU R7, [R1+0x18] ;  /* 0x0000180001077983 */ /* 0x000ee20000300800 */
[C---:B------:R-:W-:Y:S01]  /*8f80*/  FSETP.NEU.FTZ.AND P0, PT, R136.reuse, -INF , PT ;  /* 0xff8000008800780b */ /* 0x040fe20003f1d000 */
[----:B------:R-:W-:Y:S01]  /*8f90*/  FMUL.FTZ R2, R136, c[0x0][0x2d0] ;  /* 0x0000b40088027a20 */ /* 0x000fe20000410000 */
[----:B--2---:R-:W-:Y:S01]  /*8fa0*/  FMNMX.FTZ R133, R0, R132, !PT ;  /* 0x0000008400857209 */ /* 0x004fe20007810000 */
[----:B------:R-:W2:Y:S01]  /*8fb0*/  LDL.LU R210, [R1+0x14] ;  /* 0x0000140001d27983 */ /* 0x000ea20000300800 */
[----:B------:R-:W-:Y:S01]  /*8fc0*/  FSEL R0, R136, RZ, P0 ;  /* 0x000000ff88007208 */ /* 0x000fe20000000000 */
[----:B------:R-:W-:Y:S01]  /*8fd0*/  WARPSYNC 0xffffffff ;  /* 0xffffffff00007948 */ /* 0x000fe20003800000 */
[----:B------:R-:W-:Y:S02]  /*8fe0*/  FSEL R2, R2, RZ, P0 ;  /* 0x000000ff02027208 */ /* 0x000fe40000000000 */
[----:B------:R-:W-:Y:S01]  /*8ff0*/  FSETP.NEU.FTZ.AND P0, PT, R135, -INF , PT ;  /* 0xff8000008700780b */ /* 0x000fe20003f1d000 */
[----:B------:R-:W-:Y:S02]  /*9000*/  FADD.FTZ R0, -R0, R137 ;  /* 0x0000008900007221 */ /* 0x000fe40000010100 */
[--C-:B------:R-:W-:Y:S02]  /*9010*/  FFMA.FTZ R3, R4, c[0x0][0x2d0], -R2.reuse ;  /* 0x0000b40004037a23 */ /* 0x100fe40000010802 */
[----:B------:R-:W-:Y:S02]  /*9020*/  FMUL.FTZ R0, R0, c[0x0][0x2d0] ;  /* 0x0000b40000007a20 */ /* 0x000fe40000410000 */
[--C-:B------:R-:W-:Y:S02]  /*9030*/  FFMA.FTZ R4, R142, c[0x0][0x2d0], -R2.reuse ;  /* 0x0000b4008e047a23 */ /* 0x100fe40000010802 */
[----:B-1----:R-:W-:Y:S01]  /*9040*/  MUFU.EX2 R132, R0 ;  /* 0x0000000000847308 */ /* 0x002fe20000000800 */
        /* <DEDUP_REMOVED lines=14> */
[--C-:B------:R-:W-:Y:S01]  /*9130*/  FFMA.FTZ R141, R65, c[0x0][0x2d0], -R2.reuse ;  /* 0x0000b400418d7a23 */ /* 0x100fe20000010802 */
[----:B------:R-:W-:Y:S01]  /*9140*/  MOV R65, R212 ;  /* 0x000000d400417202 */ /* 0x000fe20000000f00 */
[----:B------:R-:W-:Y:S02]  /*9150*/  FFMA.FTZ R215, R64, c[0x0][0x2d0], -R2 ;  /* 0x0000b40040d77a23 */ /* 0x000fe40000010802 */
[----:B------:R-:W-:Y:S01]  /*9160*/  FMUL.FTZ R2, R135, c[0x0][0x2d0] ;  /* 0x0000b40087027a20 */ /* 0x000fe20000410000 */
[----:B------:R-:W-:Y:S04]  /*9170*/  MUFU.EX2 R8, R8 ;  /* 0x0000000800087308 */ /* 0x000fe80000000800 */
[----:B------:R-:W-:Y:S05]  /*9180*/  FSEL R2, R2, RZ, P0 ;  /* 0x000000ff02027208 */ /* 0x000fea0000000000 */
        /* <DEDUP_REMOVED lines=14> */
[--C-:B------:R-:W-:Y:S01]  /*9270*/  FFMA.FTZ R64, R55, c[0x0][0x2d0], -R2.reuse ;  /* 0x0000b40037407a23 */ /* 0x100fe20000010802 */
[----:B-1----:R-:W-:Y:S01]  /*9280*/  F2FP.BF16.PACK_AB R208, R4, R3 ;  /* 0x0000000304d0723e */ /* 0x002fe200000010ff */
        /* <DEDUP_REMOVED lines=16> */
[----:B---3--:R-:W-:Y:S02]  /*9390*/  FFMA.FTZ R0, R132, R7, R3 ;  /* 0x0000000784007223 */ /* 0x008fe40000010003 */
[----:B------:R-:W-:Y:S02]  /*93a0*/  FFMA.FTZ R3, R6, c[0x0][0x2d0], -R2 ;  /* 0x0000b40006037a23 */ /* 0x000fe40000010802 */
[----:B------:R-:W-:Y:S01]  /*93b0*/  FADD.FTZ R7, R4, R0 ;  /* 0x0000000004077221 */ /* 0x000fe20000010000 */
[----:B------:R-:W-:Y:S01]  /*93c0*/  FSEL R0, R135, RZ, P0 ;  /* 0x000000ff87007208 */ /* 0x000fe20000000000 */
[--C-:B------:R-:W-:Y:S01]  /*93d0*/  FFMA.FTZ R4, R17, c[0x0][0x2d0], -R2.reuse ;  /* 0x0000b40011047a23 */ /* 0x100fe20000010802 */
[----:B------:R-:W-:Y:S01]  /*93e0*/  MUFU.EX2 R209, R3 ;  /* 0x0000000300d17308 */ /* 0x000fe20000000800 */
[----:B------:R-:W-:Y:S01]  /*93f0*/  FSETP.NEU.FTZ.AND P0, PT, R134, -INF , PT ;  /* 0xff8000008600780b */ /* 0x000fe20003f1d000 */
[----:B------:R-:W-:Y:S02]  /*9400*/  FFMA.FTZ R6, R18, c[0x0][0x2d0], -R2 ;  /* 0x0000b40012067a23 */ /* 0x000fe40000010802 */
[----:B------:R-:W-:Y:S02]  /*9410*/  FADD.FTZ R0, -R0, R138 ;  /* 0x0000008a00007221 */ /* 0x000fe40000010100 */
[----:B------:R-:W-:Y:S02]  /*9420*/  FFMA.FTZ R138, R66, c[0x0][0x2d0], -R2 ;  /* 0x0000b400428a7a23 */ /* 0x000fe40000010802 */
[----:B------:R-:W-:Y:S02]  /*9430*/  FMUL.FTZ R0, R0, c[0x0][0x2d0] ;  /* 0x0000b40000007a20 */ /* 0x000fe40000410000 */
[----:B------:R-:W-:Y:S01]  /*9440*/  MUFU.EX2 R4, R4 ;  /* 0x0000000400047308 */ /* 0x000fe20000000800 */
[----:B------:R-:W-:Y:S05]  /*9450*/  FMUL.FTZ R2, R134, c[0x0][0x2d0] ;  /* 0x0000b40086027a20 */ /* 0x000fea0000410000 */
[----:B------:R-:W-:Y:S04]  /*9460*/  FSEL R2, R2, RZ, P0 ;  /* 0x000000ff02027208 */ /* 0x000fe80000000000 */
[----:B------:R-:W2:Y:S01]  /*9470*/  MUFU.EX2 R3, R0 ;  /* 0x0000000000037308 */ /* 0x000ea20000000800 */
[--C-:B------:R-:W-:Y:S02]  /*9480*/  FFMA.FTZ R32, R12, c[0x0][0x2d0], -R2.reuse ;  /* 0x0000b4000c207a23 */ /* 0x100fe40000010802 */
[--C-:B------:R-:W-:Y:S01]  /*9490*/  FFMA.FTZ R54, R57, c[0x0][0x2d0], -R2.reuse ;  /* 0x0000b40039367a23 */ /* 0x100fe20000010802 */
[----:B------:R-:W3:Y:S01]  /*94a0*/  LDL.LU R12, [R1+0x20] ;  /* 0x00002000010c7983 */ /* 0x000ee20000300800 */
        /* <DEDUP_REMOVED lines=12> */
[----:B--2---:R-:W-:Y:S01]  /*9570*/  FFMA.FTZ R0, R3, R210, R209 ;  /* 0x000000d203007223 */ /* 0x004fe200000100d1 */
[C---:B------:R-:W-:Y:S01]  /*9580*/  F2FP.BF16.PACK_AB R209, R4.reuse, R209 ;  /* 0x000000d104d1723e */ /* 0x040fe200000010ff */
[----:B------:R-:W-:Y:S02]  /*9590*/  FFMA.FTZ R51, R45, c[0x0][0x2d0], -R2 ;  /* 0x0000b4002d337a23 */ /* 0x000fe40000010802 */
[----:B------:R-:W-:Y:S01]  /*95a0*/  FADD.FTZ R33, R4, R0 ;  /* 0x0000000004217221 */ /* 0x000fe20000010000 */
[----:B------:R-:W-:Y:S01]  /*95b0*/  FSEL R0, R134, RZ, P0 ;  /* 0x000000ff86007208 */ /* 0x000fe20000000000 */
[--C-:B------:R-:W-:Y:S01]  /*95c0*/  FFMA.FTZ R4, R16, c[0x0][0x2d0], -R2.reuse ;  /* 0x0000b40010047a23 */ /* 0x100fe20000010802 */
[----:B------:R1:W-:Y:S01]  /*95d0*/  MUFU.EX2 R210, R5 ;  /* 0x0000000500d27308 */ /* 0x0003e20000000800 */
[----:B------:R-:W-:Y:S01]  /*95e0*/  FSETP.NEU.FTZ.AND P0, PT, R133, -INF , PT ;  /* 0xff8000008500780b */ /* 0x000fe20003f1d000 */
[--C-:B------:R-:W-:Y:S02]  /*95f0*/  FFMA.FTZ R60, R60, c[0x0][0x2d0], -R2.reuse ;  /* 0x0000b4003c3c7a23 */ /* 0x100fe40000010802 */
[----:B------:R-:W-:Y:S01]  /*9600*/  FADD.FTZ R0, -R0, R139 ;  /* 0x0000008b00007221 */ /* 0x000fe20000010100 */
[----:B------:R-:W-:Y:S01]  /*9610*/  MOV R139, R214 ;  /* 0x000000d6008b7202 */ /* 0x000fe20000000f00 */
[C---:B------:R-:W-:Y:S02]  /*9620*/  FMUL.FTZ R70, R3.reuse, R70 ;  /* 0x0000004603467220 */ /* 0x040fe40000410000 */
[----:B------:R-:W-:Y:S02]  /*9630*/  FMUL.FTZ R0, R0, c[0x0][0x2d0] ;  /* 0x0000b40000007a20 */ /* 0x000fe40000410000 */
[----:B------:R2:W-:Y:S01]  /*9640*/  MUFU.EX2 R21, R4 ;  /* 0x0000000400157308 */ /* 0x0005e20000000800 */
[C---:B------:R-:W-:Y:S02]  /*9650*/  FMUL.FTZ R71, R3.reuse, R71 ;  /* 0x0000004703477220 */ /* 0x040fe40000410000 */
[C---:B------:R-:W-:Y:S02]  /*9660*/  FMUL.FTZ R82, R3.reuse, R82 ;  /* 0x0000005203527220 */ /* 0x040fe40000410000 */
[C---:B------:R-:W-:Y:S02]  /*9670*/  FMUL.FTZ R83, R3.reuse, R83 ;  /* 0x0000005303537220 */ /* 0x040fe40000410000 */
[C---:B------:R-:W-:Y:S02]  /*9680*/  FMUL.FTZ R86, R3.reuse, R86 ;  /* 0x0000005603567220 */ /* 0x040fe40000410000 */
[C---:B------:R-:W-:Y:S01]  /*9690*/  FMUL.FTZ R87, R3.reuse, R87 ;  /* 0x0000005703577220 */ /* 0x040fe20000410000 */
[----:B------:R-:W4:Y:S01]  /*96a0*/  MUFU.EX2 R0, R0 ;  /* 0x0000000000007308 */ /* 0x000f220000000800 */
[C---:B------:R-:W-:Y:S02]  /*96b0*/  FMUL.FTZ R98, R3.reuse, R98 ;  /* 0x0000006203627220 */ /* 0x040fe40000410000 */
[----:B------:R-:W-:Y:S02]  /*96c0*/  FMUL.FTZ R99, R3, R99 ;  /* 0x0000006303637220 */ /* 0x000fe40000410000 */
[----:B-1----:R-:W-:Y:S01]  /*96d0*/  FFMA.FTZ R5, R9, c[0x0][0x2d0], -R2 ;  /* 0x0000b40009057a23 */ /* 0x002fe20000010802 */
[----:B------:R-:W-:Y:S01]  /*96e0*/  FSEL R2, R133, RZ, P0 ;  /* 0x000000ff85027208 */ /* 0x000fe20000000000 */
[C---:B------:R-:W-:Y:S01]  /*96f0*/  FMUL.FTZ R102, R3.reuse, R102 ;  /* 0x0000006603667220 */ /* 0x040fe20000410000 */
[----:B------:R-:W-:Y:S01]  /*9700*/  MOV R9, R215 ;  /* 0x000000d700097202 */ /* 0x000fe20000000f00 */
[C---:B------:R-:W-:Y:S01]  /*9710*/  FMUL.FTZ R103, R3.reuse, R103 ;  /* 0x0000006703677220 */ /* 0x040fe20000410000 */
[----:B------:R1:W5:Y:S01]  /*9720*/  MUFU.EX2 R20, R5 ;  /* 0x0000000500147308 */ /* 0x0003620000000800 */
[----:B------:R-:W-:Y:S01]  /*9730*/  FADD.FTZ R2, -R2, R140 ;  /* 0x0000008c02027221 */ /* 0x000fe20000010100 */
[----:B------:R-:W-:Y:S01]  /*9740*/  MOV R140, R9 ;  /* 0x00000009008c7202 */ /* 0x000fe20000000f00 */
[----:B------:R-:W-:Y:S02]  /*9750*/  FMUL.FTZ R114, R3, R114 ;  /* 0x0000007203727220 */ /* 0x000fe40000410000 */
[----:B--2---:R-:W-:Y:S02]  /*9760*/  FMUL.FTZ R4, R133, c[0x0][0x2d0] ;  /* 0x0000b40085047a20 */ /* 0x004fe40000410000 */
[----:B------:R-:W-:Y:S02]  /*9770*/  FMUL.FTZ R2, R2, c[0x0][0x2d0] ;  /* 0x0000b40002027a20 */ /* 0x000fe40000410000 */
[C---:B------:R-:W-:Y:S01]  /*9780*/  FMUL.FTZ R115, R3.reuse, R115 ;  /* 0x0000007303737220 */ /* 0x040fe20000410000 */
[----:B------:R-:W-:Y:S01]  /*9790*/  FSEL R4, R4, RZ, P0 ;  /* 0x000000ff04047208 */ /* 0x000fe20000000000 */
[----:B------:R-:W-:Y:S02]  /*97a0*/  FMUL.FTZ R118, R3, R118 ;  /* 0x0000007603767220 */ /* 0x000fe40000410000 */
[----:B------:R-:W-:Y:S01]  /*97b0*/  MUFU.EX2 R2, R2 ;  /* 0x0000000200027308 */ /* 0x000fe20000000800 */
[----:B----4-:R-:W-:Y:S02]  /*97c0*/  FMUL.FTZ R9, R0, R173 ;  /* 0x000000ad00097220 */ /* 0x010fe40000410000 */
[----:B------:R-:W2:Y:S01]  /*97d0*/  LDL.LU R173, [R1+0x24] ;  /* 0x0000240001ad7983 */ /* 0x000ea20000300800 */
[--C-:B------:R-:W-:Y:S02]  /*97e0*/  FFMA.FTZ R10, R10, c[0x0][0x2d0], -R4.reuse ;  /* 0x0000b4000a0a7a23 */ /* 0x100fe40000010804 */
[--C-:B------:R-:W-:Y:S02]  /*97f0*/  FFMA.FTZ R46, R46, c[0x0][0x2d0], -R4.reuse ;  /* 0x0000b4002e2e7a23 */ /* 0x100fe40000010804 */
[--C-:B------:R-:W-:Y:S02]  /*9800*/  FFMA.FTZ R22, R43, c[0x0][0x2d0], -R4.reuse ;  /* 0x0000b4002b167a23 */ /* 0x100fe40000010804 */
[--C-:B------:R-:W-:Y:S02]  /*9810*/  FFMA.FTZ R23, R62, c[0x0][0x2d0], -R4.reuse ;  /* 0x0000b4003e177a23 */ /* 0x100fe40000010804 */
[----:B-1----:R-:W-:Y:S01]  /*9820*/  FADD.FTZ R5, R210, R7 ;  /* 0x00000007d2057221 */ /* 0x002fe20000010000 */
[----:B------:R-:W-:Y:S01]  /*9830*/  F2FP.BF16.PACK_AB R210, R8, R210 ;  /* 0x000000d208d2723e */ /* 0x000fe200000010ff */
[--C-:B------:R-:W-:Y:S01]  /*9840*/  FFMA.FTZ R214, R30, c[0x0][0x2d0], -R4.reuse ;  /* 0x0000b4001ed67a23 */ /* 0x100fe20000010804 */
[----:B------:R-:W-:Y:S01]  /*9850*/  MOV R7, R60 ;  /* 0x0000003c00077202 */ /* 0x000fe20000000f00 */
[----:B------:R-:W-:Y:S01]  /*9860*/  FADD.FTZ R212, R8, R5 ;  /* 0x0000000508d47221 */ /* 0x000fe20000010000 */
[----:B------:R-:W-:Y:S01]  /*9870*/  MOV R5, R55 ;  /* 0x0000003700057202 */ /* 0x000fe20000000f00 */
[--C-:B------:R-:W-:Y:S01]  /*9880*/  FFMA.FTZ R213, R31, c[0x0][0x2d0], -R4.reuse ;  /* 0x0000b4001fd57a23 */ /* 0x100fe20000010804 */
[----:B------:R-:W-:Y:S01]  /*9890*/  MOV R55, R141 ;  /* 0x0000008d00377202 */ /* 0x000fe20000000f00 */
        /* <DEDUP_REMOVED lines=11> */
[----:B------:R-:W-:Y:S02]  /*9950*/  FFMA.FTZ R67, R63, c[0x0][0x2d0], -R4 ;  /* 0x0000b4003f437a23 */ /* 0x000fe40000010804 */
        /* <DEDUP_REMOVED lines=15> */
[----:B------:R-:W1:Y:S01]  /*9a50*/  MUFU.EX2 R161, R32 ;  /* 0x0000002000a17308 */ /* 0x000e620000000800 */
[C---:B------:R-:W-:Y:S01]  /*9a60*/  FMUL.FTZ R45, R0.reuse, R153 ;  /* 0x00000099002d7220 */ /* 0x040fe20000410000 */
[----:B------:R-:W-:Y:S01]  /*9a70*/  MOV R153, R140 ;  /* 0x0000008c00997202 */ /* 0x000fe20000000f00 */
[----:B------:R-:W-:Y:S01]  /*9a80*/  FMUL.FTZ R56, R0, R148 ;  /* 0x0000009400387220 */ /* 0x000fe20000410000 */
[----:B-----5:R-:W-:Y:S01]  /*9a90*/  F2FP.BF16.PACK_AB R140, R20, R21 ;  /* 0x00000015148c723e */ /* 0x020fe200000010ff */
        /* <DEDUP_REMOVED lines=18> */
[----:B------:R-:W-:Y:S01]  /*9bc0*/  FMUL.FTZ R92, R0, R92 ;  /* 0x0000005c005c7220 */ /* 0x000fe20000410000 */
        /* <DEDUP_REMOVED lines=11> */
[C---:B------:R-:W-:Y:S02]  /*9c80*/  FMUL.FTZ R30, R2.reuse, R162 ;  /* 0x000000a2021e7220 */ /* 0x040fe40000410000 */
[----:B------:R1:W5:Y:S01]  /*9c90*/  MUFU.EX2 R162, R36 ;  /* 0x0000002400a27308 */ /* 0x0003620000000800 */
[C---:B------:R-:W-:Y:S02]  /*9ca0*/  FMUL.FTZ R31, R2.reuse, R163 ;  /* 0x000000a3021f7220 */ /* 0x040fe40000410000 */
[----:B------:R-:W-:Y:S02]  /*9cb0*/  FMUL.FTZ R43, R2, R159 ;  /* 0x0000009f022b7220 */ /* 0x000fe40000410000 */
[----:B------:R-:W-:Y:S02]  /*9cc0*/  FADD.FTZ R157, R6, R33 ;  /* 0x00000021069d7221 */ /* 0x000fe40000010000 */
[C---:B------:R-:W-:Y:S02]  /*9cd0*/  FMUL.FTZ R7, R3.reuse, R179 ;  /* 0x000000b303077220 */ /* 0x040fe40000410000 */
[C---:B------:R-:W-:Y:S01]  /*9ce0*/  FMUL.FTZ R10, R2.reuse, R174 ;  /* 0x000000ae020a7220 */ /* 0x040fe20000410000 */
[----:B------:R5:W-:Y:S01]  /*9cf0*/  MUFU.EX2 R159, R18 ;  /* 0x00000012009f7308 */ /* 0x000be20000000800 */
[C---:B------:R-:W-:Y:S01]  /*9d00*/  FMUL.FTZ R11, R2.reuse, R175 ;  /* 0x000000af020b7220 */ /* 0x040fe20000410000 */
[----:B------:R-:W-:Y:S01]  /*9d10*/  MOV R174, R145 ;  /* 0x0000009100ae7202 */ /* 0x000fe20000000f00 */
[C---:B------:R-:W-:Y:S01]  /*9d20*/  FMUL.FTZ R14, R2.reuse, R170 ;  /* 0x000000aa020e7220 */ /* 0x040fe20000410000 */
[----:B------:R-:W-:Y:S01]  /*9d30*/  MOV R145, R54 ;  /* 0x0000003600917202 */ /* 0x000fe20000000f00 */
[----:B------:R-:W-:Y:S01]  /*9d40*/  FMUL.FTZ R15, R2, R171 ;  /* 0x000000ab020f7220 */ /* 0x000fe20000410000 */
[----:B------:R-:W-:Y:S01]  /*9d50*/  MOV R171, R148 ;  /* 0x0000009400ab7202 */ /* 0x000fe20000000f00 */
[----:B----4-:R-:W-:Y:S01]  /*9d60*/  FMUL.FTZ R17, R132, R181 ;  /* 0x000000b584117220 */ /* 0x010fe20000410000 */
[----:B------:R-:W-:Y:S01]  /*9d70*/  MOV R148, R52 ;  /* 0x0000003400947202 */ /* 0x000fe20000000f00 */
[C---:B------:R-:W-:Y:S01]  /*9d80*/  FMUL.FTZ R19, R3.reuse, R183 ;  /* 0x000000b703137220 */ /* 0x040fe20000410000 */
[----:B------:R4:W4:Y:S01]  /*9d90*/  MUFU.EX2 R163, R16 ;  /* 0x0000001000a37308 */ /* 0x0009220000000800 */
[----:B------:R-:W-:Y:S01]  /*9da0*/  MOV R175, R165 ;  /* 0x000000a500af7202 */ /* 0x000fe20000000f00 */
[----:B------:R-:W-:Y:S01]  /*9db0*/  FMUL.FTZ R26, R2, R166 ;  /* 0x000000a6021a7220 */ /* 0x000fe20000410000 */
[----:B------:R-:W-:Y:S01]  /*9dc0*/  MOV R170, R153 ;  /* 0x0000009900aa7202 */ /* 0x000fe20000000f00 */
[----:B-1----:R-:W-:Y:S01]  /*9dd0*/  LDSM.16.MT88.4 R36, [R236] ;  /* 0x00000000ec24783b */ /* 0x002fe20000004200 */
[----:B-----5:R-:W-:Y:S01]  /*9de0*/  F2FP.BF16.PACK_AB R211, R162, R6 ;  /* 0x00000006a2d3723e */ /* 0x020fe200000010ff */
[C---:B------:R-:W-:Y:S01]  /*9df0*/  FMUL.FTZ R6, R3.reuse, R178 ;  /* 0x000000b203067220 */ /* 0x040fe20000410000 */
[----:B------:R-:W-:Y:S01]  /*9e00*/  MOV R153, R48 ;  /* 0x0000003000997202 */ /* 0x000fe20000000f00 */
[----:B------:R-:W-:Y:S01]  /*9e10*/  FMUL.FTZ R27, R2, R167 ;  /* 0x000000a7021b7220 */ /* 0x000fe20000410000 */
[----:B------:R-:W-:Y:S01]  /*9e20*/  MOV R166, R175 ;  /* 0x000000af00a67202 */ /* 0x000fe20000000f00 */
[C---:B------:R-:W-:Y:S01]  /*9e30*/  FMUL.FTZ R32, R132.reuse, R188 ;  /* 0x000000bc84207220 */ /* 0x040fe20000410000 */
[----:B------:R-:W-:Y:S01]  /*9e40*/  MOV R175, R51 ;  /* 0x0000003300af7202 */ /* 0x000fe20000000f00 */
[----:B------:R-:W-:Y:S01]  /*9e50*/  FMUL.FTZ R33, R132, R189 ;  /* 0x000000bd84217220 */ /* 0x000fe20000410000 */
[----:B------:R-:W-:Y:S01]  /*9e60*/  MOV R188, R148 ;  /* 0x0000009400bc7202 */ /* 0x000fe20000000f00 */
[----:B------:R-:W-:Y:S01]  /*9e70*/  FMUL.FTZ R18, R3, R182 ;  /* 0x000000b603127220 */ /* 0x000fe20000410000 */
[----:B------:R-:W-:Y:S01]  /*9e80*/  MOV R189, R138 ;  /* 0x0000008a00bd7202 */ /* 0x000fe20000000f00 */
[C---:B------:R-:W-:Y:S01]  /*9e90*/  FMUL.FTZ R62, R2.reuse, R146 ;  /* 0x00000092023e7220 */ /* 0x040fe20000410000 */
[----:B------:R-:W-:Y:S01]  /*9ea0*/  MUFU.EX2 R138, R225 ;  /* 0x000000e1008a7308 */ /* 0x000fe20000000800 */
[C---:B------:R-:W-:Y:S01]  /*9eb0*/  FMUL.FTZ R63, R2.reuse, R147 ;  /* 0x00000093023f7220 */ /* 0x040fe20000410000 */
[----:B------:R-:W-:Y:S01]  /*9ec0*/  MOV R167, R170 ;  /* 0x000000aa00a77202 */ /* 0x000fe20000000f00 */
[C---:B------:R-:W-:Y:S01]  /*9ed0*/  FMUL.FTZ R46, R2.reuse, R154 ;  /* 0x0000009a022e7220 */ /* 0x040fe20000410000 */
[----:B------:R-:W-:Y:S01]  /*9ee0*/  MOV R182, R153 ;  /* 0x0000009900b67202 */ /* 0x000fe20000000f00 */
[----:B------:R-:W-:Y:S01]  /*9ef0*/  FMUL.FTZ R47, R2, R155 ;  /* 0x0000009b022f7220 */ /* 0x000fe20000410000 */
[----:B------:R-:W-:Y:S01]  /*9f00*/  MOV R178, R152 ;  /* 0x0000009800b27202 */ /* 0x000fe20000000f00 */
[C---:B----4-:R-:W-:Y:S01]  /*9f10*/  FMUL.FTZ R16, R132.reuse, R180 ;  /* 0x000000b484107220 */ /* 0x050fe20000410000 */
[----:B------:R-:W-:Y:S01]  /*9f20*/  F2FP.BF16.PACK_AB R143, R163, R160 ;  /* 0x000000a0a38f723e */ /* 0x000fe200000010ff */
[C---:B------:R-:W-:Y:S01]  /*9f30*/  FMUL.FTZ R48, R132.reuse, R196 ;  /* 0x000000c484307220 */ /* 0x040fe20000410000 */
[----:B------:R-:W-:Y:S01]  /*9f40*/  MOV R180, R145 ;  /* 0x0000009100b47202 */ /* 0x000fe20000000f00 */
[C---:B------:R-:W-:Y:S01]  /*9f50*/  FMUL.FTZ R51, R3.reuse, R199 ;  /* 0x000000c703337220 */ /* 0x040fe20000410000 */
[----:B------:R-:W-:Y:S01]  /*9f60*/  MOV R196, R49 ;  /* 0x0000003100c47202 */ /* 0x000fe20000000f00 */
[----:B------:R-:W-:Y:S01]  /*9f70*/  FMUL.FTZ R49, R132, R197 ;  /* 0x000000c584317220 */ /* 0x000fe20000410000 */
[----:B------:R-:W-:Y:S01]  /*9f80*/  MOV R197, R50 ;  /* 0x0000003200c57202 */ /* 0x000fe20000000f00 */
[C---:B------:R-:W-:Y:S01]  /*9f90*/  FMUL.FTZ R50, R3.reuse, R198 ;  /* 0x000000c603327220 */ /* 0x040fe20000410000 */
[----:B------:R-:W-:Y:S01]  /*9fa0*/  MOV R199, R65 ;  /* 0x0000004100c77202 */ /* 0x000fe20000000f00 */
[C---:B------:R-:W-:Y:S01]  /*9fb0*/  FMUL.FTZ R58, R2.reuse, R150 ;  /* 0x00000096023a7220 */ /* 0x040fe20000410000 */
[----:B------:R-:W-:Y:S01]  /*9fc0*/  MOV R198, R171 ;  /* 0x000000ab00c67202 */ /* 0x000fe20000000f00 */
[----:B------:R-:W-:Y:S01]  /*9fd0*/  FMUL.FTZ R59, R2, R151 ;  /* 0x00000097023b7220 */ /* 0x000fe20000410000 */
[----:B------:R-:W-:Y:S01]  /*9fe0*/  MUFU.EX2 R171, R217 ;  /* 0x000000d900ab7308 */ /* 0x000fe20000000800 */
[----:B------:R-:W-:Y:S01]  /*9ff0*/  FMUL.FTZ R65, R132, R205 ;  /* 0x000000cd84417220 */ /* 0x000fe20000410000 */
        /* <DEDUP_REMOVED lines=20> */
[----:B------:R-:W-:Y:S02]  /*a140*/  FMUL.FTZ R127, R2, R127 ;  /* 0x0000007f027f7220 */ /* 0x000fe40000410000 */
[C---:B------:R-:W-:Y:S02]  /*a150*/  FMUL.FTZ R130, R3.reuse, R130 ;  /* 0x0000008203827220 */ /* 0x040fe40000410000 */
[C---:B------:R-:W-:Y:S02]  /*a160*/  FMUL.FTZ R131, R3.reuse, R131 ;  /* 0x0000008303837220 */ /* 0x040fe40000410000 */
[C---:B---3--:R-:W-:Y:S02]  /*a170*/  FFMA.FTZ R4, R0.reuse, R12, R21 ;  /* 0x0000000c00047223 */ /* 0x048fe40000010015 */
[----:B------:R-:W-:Y:S01]  /*a180*/  FMUL.FTZ R12, R0, R168 ;  /* 0x000000a8000c7220 */ /* 0x000fe20000410000 */
[----:B------:R-:W-:Y:S01]  /*a190*/  MOV R0, R22 ;  /* 0x0000001600007202 */ /* 0x000fe20000000f00 */
[----:B------:R-:W-:Y:S01]  /*a1a0*/  FADD.FTZ R158, R20, R4 ;  /* 0x00000004149e7221 */ /* 0x000fe20000010000 */
[----:B------:R-:W-:Y:S01]  /*a1b0*/  MOV R168, R5 ;  /* 0x0000000500a87202 */ /* 0x000fe20000000f00 */
[C---:B------:R-:W-:Y:S01]  /*a1c0*/  FMUL.FTZ R4, R132.reuse, R176 ;  /* 0x000000b084047220 */ /* 0x040fe20000410000 */
[----:B------:R-:W-:Y:S01]  /*a1d0*/  MOV R176, R67 ;  /* 0x0000004300b07202 */ /* 0x000fe20000000f00 */
[----:B------:R-:W-:Y:S01]  /*a1e0*/  FMUL.FTZ R5, R132, R177 ;  /* 0x000000b184057220 */ /* 0x000fe20000410000 */
[----:B------:R-:W-:Y:S01]  /*a1f0*/  MOV R165, R168 ;  /* 0x000000a800a57202 */ /* 0x000fe20000000f00 */
[----:B------:R-:W-:Y:S01]  /*a200*/  FMUL.FTZ R67, R3, R207 ;  /* 0x000000cf03437220 */ /* 0x000fe20000410000 */
[----:B------:R-:W-:Y:S01]  /*a210*/  MOV R168, R53 ;  /* 0x0000003500a87202 */ /* 0x000fe20000000f00 */
[----:B------:R-:W-:Y:S10]  /*a220*/  MUFU.EX2 R216, R176 ;  /* 0x000000b000d87308 */ /* 0x000ff40000000800 */
[----:B------:R-:W-:Y:S01]  /*a230*/  MUFU.EX2 R168, R168 ;  /* 0x000000a800a87308 */ /* 0x000fe20000000800 */
[----:B--2---:R-:W-:Y:S01]  /*a240*/  FFMA.FTZ R156, R2, R173, R141 ;  /* 0x000000ad029c7223 */ /* 0x004fe2000001008d */
[----:B------:R-:W-:Y:S08]  /*a250*/  MOV R173, R172 ;  /* 0x000000ac00ad7202 */ /* 0x000ff00000000f00 */
[----:B------:R-:W1:Y:S01]  /*a260*/  MUFU.EX2 R2, R227 ;  /* 0x000000e300027308 */ /* 0x000e620000000800 */
[----:B------:R-:W-:Y:S02]  /*a270*/  MOV R172, R23 ;  /* 0x0000001700ac7202 */ /* 0x000fe40000000f00 */
[----:B------:R-:W2:Y:S01]  /*a280*/  LDSM.16.MT88.4 R20, [R235] ;  /* 0x00000000eb14783b */ /* 0x000ea20000004200 */
[----:B------:R-:W-:Y:S02]  /*a290*/  F2FP.BF16.PACK_AB R141, R159, R141 ;  /* 0x0000008d9f8d723e */ /* 0x000fe400000010ff */
[----:B------:R-:W-:Y:S04]  /*a2a0*/  MOV R177, R172 ;  /* 0x000000ac00b17202 */ /* 0x000fe80000000f00 */
[----:B------:R-:W-:Y:S10]  /*a2b0*/  MUFU.EX2 R172, R223 ;  /* 0x000000df00ac7308 */ /* 0x000ff40000000800 */
[----:B------:R-:W-:Y:S01]  /*a2c0*/  MUFU.EX2 R217, R177 ;  /* 0x000000b100d97308 */ /* 0x000fe20000000800 */
[-C--:B--2---:R-:W-:Y:S08]  /*a2d0*/  HMMA.16816.F32.BF16 R4, R208, R20.reuse, R4 ;  /* 0x00000014d004723c */ /* 0x084ff00000041804 */
[C---:B------:R-:W-:Y:S07]  /*a2e0*/  HMMA.16816.F32.BF16 R8, R140.reuse, R20, R8 ;  /* 0x000000148c08723c */ /* 0x040fee0000041808 */
[C---:B------:R-:W-:Y:S01]  /*a2f0*/  FMUL.FTZ R20, R132.reuse, R184 ;  /* 0x000000b884147220 */ /* 0x040fe20000410000 */
[-C--:B------:R-:W-:Y:S01]  /*a300*/  HMMA.16816.F32.BF16 R12, R140, R22.reuse, R12 ;  /* 0x000000168c0c723c */ /* 0x080fe2000004180c */
[----:B------:R-:W-:Y:S03]  /*a310*/  MUFU.EX2 R184, R222 ;  /* 0x000000de00b87308 */ /* 0x000fe60000000800 */
[----:B------:R-:W-:Y:S01]  /*a320*/  FMUL.FTZ R21, R132, R185 ;  /* 0x000000b984157220 */ /* 0x000fe20000410000 */
[----:B------:R-:W-:Y:S02]  /*a330*/  MOV R185, R0 ;  /* 0x0000000000b97202 */ /* 0x000fe40000000f00 */
[----:B------:R-:W-:Y:S01]  /*a340*/  MOV R0, R55 ;  /* 0x0000003700007202 */ /* 0x000fe20000000f00 */
[C---:B------:R-:W-:Y:S01]  /*a350*/  HMMA.16816.F32.BF16 R16, R208.reuse, R22, R16 ;  /* 0x00000016d010723c */ /* 0x040fe20000041810 */
[----:B------:R-:W2:Y:S03]  /*a360*/  LDSM.16.MT88.4 R52, [R238] ;  /* 0x00000000ee34783b */ /* 0x000ea60000004200 */
[----:B------:R-:W-:Y:S01]  /*a370*/  MOV R183, R0 ;  /* 0x0000000000b77202 */ /* 0x000fe20000000f00 */
[----:B------:R-:W-:Y:S02]  /*a380*/  FADD.FTZ R0, R137, R212 ;  /* 0x000000d489007221 */ /* 0x000fe40000010000 */
[C---:B------:R-:W-:Y:S01]  /*a390*/  FMUL.FTZ R22, R3.reuse, R186 ;  /* 0x000000ba03167220 */ /* 0x040fe20000410000 */
[----:B------:R-:W-:Y:S01]  /*a3a0*/  MOV R186, R149 ;  /* 0x0000009500ba7202 */ /* 0x000fe20000000f00 */
[C---:B------:R-:W-:Y:S03]  /*a3b0*/  FMUL.FTZ R23, R3.reuse, R187 ;  /* 0x000000bb03177220 */ /* 0x040fe60000410000 */
[----:B------:R-:W-:Y:S01]  /*a3c0*/  MOV R149, R34 ;  /* 0x0000002200957202 */ /* 0x000fe20000000f00 */
[C---:B------:R-:W-:Y:S01]  /*a3d0*/  FMUL.FTZ R34, R3.reuse, R190 ;  /* 0x000000be03227220 */ /* 0x040fe20000410000 */
[----:B------:R-:W-:Y:S01]  /*a3e0*/  MOV R190, R139 ;  /* 0x0000008b00be7202 */ /* 0x000fe20000000f00 */
[----:B-1----:R-:W-:Y:S01]  /*a3f0*/  FADD.FTZ R0, R2, R0 ;  /* 0x0000000002007221 */ /* 0x002fe20000010000 */
[-C--:B------:R-:W-:Y:S01]  /*a400*/  HMMA.16816.F32.BF16 R20, R208, R36.reuse, R20 ;  /* 0x00000024d014723c */ /* 0x080fe20000041814 */
[----:B------:R-:W1:Y:S02]  /*a410*/  MUFU.EX2 R139, R226 ;  /* 0x000000e2008b7308 */ /* 0x000e640000000800 */
[----:B------:R-:W-:Y:S02]  /*a420*/  MOV R179, R149 ;  /* 0x0000009500b37202 */ /* 0x000fe40000000f00 */
[----:B------:R-:W-:Y:S01]  /*a430*/  LDSM.16.MT88.4 R148, [R235+0x800] ;  /* 0x00080000eb94783b */ /* 0x000fe20000004200 */
[----:B------:R-:W-:Y:S02]  /*a440*/  MOV R187, R144 ;  /* 0x0000009000bb7202 */ /* 0x000fe40000000f00 */
[C---:B------:R-:W-:Y:S03]  /*a450*/  HMMA.16816.F32.BF16 R24, R140.reuse, R36, R24 ;  /* 0x000000248c18723c */ /* 0x040fe60000041818 */
[----:B------:R-:W-:Y:S01]  /*a460*/  MUFU.EX2 R225, R190 ;  /* 0x000000be00e17308 */ /* 0x000fe20000000800 */
[----:B------:R-:W-:Y:S01]  /*a470*/  MOV R144, R35 ;  /* 0x0000002300907202 */ /* 0x000fe20000000f00 */
[C---:B------:R-:W-:Y:S01]  /*a480*/  FMUL.FTZ R35, R3.reuse, R191 ;  /* 0x000000bf03237220 */ /* 0x040fe20000410000 */
[----:B------:R-:W-:Y:S01]  /*a490*/  MOV R191, R66 ;  /* 0x0000004200bf7202 */ /* 0x000fe20000000f00 */
[----:B------:R-:W-:Y:S01]  /*a4a0*/  FMUL.FTZ R66, R3, R206 ;  /* 0x000000ce03427220 */ /* 0x000fe20000410000 */
[-C--:B------:R-:W-:Y:S04]  /*a4b0*/  HMMA.16816.F32.BF16 R28, R140, R38.reuse, R28 ;  /* 0x000000268c1c723c */ /* 0x080fe8000004181c */
[----:B------:R-:W-:Y:S01]  /*a4c0*/  MOV R181, R144 ;  /* 0x0000009000b57202 */ /* 0x000fe20000000f00 */
[----:B------:R-:W-:Y:S01]  /*a4d0*/  MUFU.EX2 R226, R189 ;  /* 0x000000bd00e27308 */ /* 0x000fe20000000800 */
[----:B------:R-:W3:Y:S01]  /*a4e0*/  LDSM.16.MT88.4 R144, [R237] ;  /* 0x00000000ed90783b */ /* 0x000ee20000004200 */
[C---:B------:R-:W-:Y:S01]  /*a4f0*/  FMUL.FTZ R36, R132.reuse, R192 ;  /* 0x000000c084247220 */ /* 0x040fe20000410000 */
[C---:B------:R-:W-:Y:S04]  /*a500*/  HMMA.16816.F32.BF16 R32, R208.reuse, R38, R32 ;  /* 0x00000026d020723c */ /* 0x040fe80000041820 */
[C---:B------:R-:W-:Y:S02]  /*a510*/  FMUL.FTZ R37, R132.reuse, R193 ;  /* 0x000000c184257220 */ /* 0x040fe40000410000 */
[----:B-1----:R-:W-:Y:S01]  /*a520*/  FADD.FTZ R0, R139, R0 ;  /* 0x000000008b007221 */ /* 0x002fe20000010000 */
[----:B------:R-:W-:Y:S01]  /*a530*/  MUFU.EX2 R192, R214 ;  /* 0x000000d600c07308 */ /* 0x000fe20000000800 */
[C---:B------:R-:W-:Y:S04]  /*a540*/  FMUL.FTZ R38, R3.reuse, R194 ;  /* 0x000000c203267220 */ /* 0x040fe80000410000 */
[C---:B------:R-:W-:Y:S05]  /*a550*/  FMUL.FTZ R39, R3.reuse, R195 ;  /* 0x000000c303277220 */ /* 0x040fea0000410000 */
[----:B------:R-:W-:Y:S02]  /*a560*/  MUFU.EX2 R195, R213 ;  /* 0x000000d500c37308 */ /* 0x000fe40000000800 */
[-C--:B--2---:R-:W-:Y:S08]  /*a570*/  HMMA.16816.F32.BF16 R36, R208, R52.reuse, R36 ;  /* 0x00000034d024723c */ /* 0x084ff00000041824 */
[C---:B------:R-:W-:Y:S01]  /*a580*/  HMMA.16816.F32.BF16 R40, R140.reuse, R52, R40 ;  /* 0x000000348c28723c */ /* 0x040fe20000041828 */
[----:B------:R-:W-:Y:S06]  /*a590*/  MUFU.EX2 R194, R220 ;  /* 0x000000dc00c27308 */ /* 0x000fec0000000800 */
[C---:B------:R-:W-:Y:S01]  /*a5a0*/  FMUL.FTZ R52, R132.reuse, R200 ;  /* 0x000000c884347220 */ /* 0x040fe20000410000 */
[-C--:B------:R-:W-:Y:S03]  /*a5b0*/  HMMA.16816.F32.BF16 R44, R140, R54.reuse, R44 ;  /* 0x000000368c2c723c */ /* 0x080fe6000004182c */
[----:B------:R-:W1:Y:S01]  /*a5c0*/  MUFU.EX2 R200, R221 ;  /* 0x000000dd00c87308 */ /* 0x000e620000000800 */
[C---:B------:R-:W-:Y:S01]  /*a5d0*/  FMUL.FTZ R53, R132.reuse, R201 ;  /* 0x000000c984357220 */ /* 0x040fe20000410000 */
[----:B------:R-:W-:Y:S01]  /*a5e0*/  MOV R201, R64 ;  /* 0x0000004000c97202 */ /* 0x000fe20000000f00 */
[----:B------:R-:W-:Y:S02]  /*a5f0*/  FMUL.FTZ R64, R132, R204 ;  /* 0x000000cc84407220 */ /* 0x000fe40000410000 */
[C---:B------:R-:W-:Y:S01]  /*a600*/  HMMA.16816.F32.BF16 R48, R208.reuse, R54, R48 ;  /* 0x00000036d030723c */ /* 0x040fe20000041830 */
[----:B------:R-:W-:Y:S03]  /*a610*/  LDSM.16.MT88.4 R204, [R237+0x1800] ;  /* 0x00180000edcc783b */ /* 0x000fe60000004200 */
[----:B------:R-:W-:Y:S01]  /*a620*/  FADD.FTZ R132, R162, R157 ;  /* 0x0000009da2847221 */ /* 0x000fe20000010000 */
[----:B------:R-:W2:Y:S02]  /*a630*/  MUFU.EX2 R193, R219 ;  /* 0x000000db00c17308 */ /* 0x000ea40000000800 */
[C---:B------:R-:W-:Y:S02]  /*a640*/  FMUL.FTZ R54, R3.reuse, R202 ;  /* 0x000000ca03367220 */ /* 0x040fe40000410000 */
[----:B------:R-:W-:Y:S03]  /*a650*/  FMUL.FTZ R55, R3, R203 ;  /* 0x000000cb03377220 */ /* 0x000fe60000410000 */
[----:B------:R-:W-:Y:S03]  /*a660*/  FADD.FTZ R3, R161, R158 ;  /* 0x0000009ea1037221 */ /* 0x000fe60000010000 */
[----:B------:R-:W-:Y:S01]  /*a670*/  MUFU.EX2 R161, R198 ;  /* 0x000000c600a17308 */ /* 0x000fe20000000800 */
[-C--:B---3--:R-:W-:Y:S08]  /*a680*/  HMMA.16816.F32.BF16 R52, R208, R144.reuse, R52 ;  /* 0x00000090d034723c */ /* 0x088ff00000041834 */
[C---:B------:R-:W-:Y:S01]  /*a690*/  HMMA.16816.F32.BF16 R56, R140.reuse, R144, R56 ;  /* 0x000000908c38723c */ /* 0x040fe20000041838 */
[----:B------:R-:W-:Y:S07]  /*a6a0*/  MUFU.EX2 R219, R178 ;  /* 0x000000b200db7308 */ /* 0x000fee0000000800 */
[-C--:B------:R-:W-:Y:S03]  /*a6b0*/  HMMA.16816.F32.BF16 R60, R140, R146.reuse, R60 ;  /* 0x000000928c3c723c */ /* 0x080fe6000004183c */
[----:B------:R-:W-:Y:S05]  /*a6c0*/  MUFU.EX2 R186, R186 ;  /* 0x000000ba00ba7308 */ /* 0x000fea0000000800 */
[C---:B------:R-:W-:Y:S01]  /*a6d0*/  HMMA.16816.F32.BF16 R64, R208.reuse, R146, R64 ;  /* 0x00000092d040723c */ /* 0x040fe20000041840 */
[----:B------:R-:W3:Y:S04]  /*a6e0*/  LDSM.16.MT88.4 R144, [R235+0x2000] ;  /* 0x00200000eb90783b */ /* 0x000ee80000004200 */
        /* <DEDUP_REMOVED lines=19> */
[----:B------:R-:W-:Y:S01]  /*a820*/  F2FP.BF16.PACK_AB R145, R215, R170 ;  /* 0x000000aad791723e */ /* 0x000fe200000010ff */
[-C--:B------:R-:W-:Y:S04]  /*a830*/  HMMA.16816.F32.BF16 R124, R140, R146.reuse, R124 ;  /* 0x000000928c7c723c */ /* 0x080fe8000004187c */
[----:B------:R-:W-:Y:S03]  /*a840*/  F2FP.BF16.PACK_AB R144, R171, R218 ;  /* 0x000000daab90723e */ /* 0x000fe600000010ff */
[----:B------:R-:W-:Y:S01]  /*a850*/  F2FP.BF16.PACK_AB R140, R2, R137 ;  /* 0x00000089028c723e */ /* 0x000fe200000010ff */
[----:B------:R-:W-:Y:S04]  /*a860*/  HMMA.16816.F32.BF16 R128, R208, R146, R128 ;  /* 0x00000092d080723c */ /* 0x000fe80000041880 */
[C---:B------:R-:W-:Y:S01]  /*a870*/  F2FP.BF16.PACK_AB R142, R138.reuse, R139 ;  /* 0x0000008b8a8e723e */ /* 0x040fe200000010ff */
[----:B------:R-:W-:Y:S01]  /*a880*/  FADD.FTZ R2, R138, R0 ;  /* 0x000000008a027221 */ /* 0x000fe20000010000 */
[----:B------:R-:W-:Y:S01]  /*a890*/  F2FP.BF16.PACK_AB R141, R172, R224 ;  /* 0x000000e0ac8d723e */ /* 0x000fe200000010ff */
[----:B------:R-:W-:Y:S01]  /*a8a0*/  FADD.FTZ R0, R159, R156 ;  /* 0x0000009c9f007221 */ /* 0x000fe20000010000 */
[----:B-1----:R-:W-:Y:S01]  /*a8b0*/  F2FP.BF16.PACK_AB R143, R200, R184 ;  /* 0x000000b8c88f723e */ /* 0x002fe200000010ff */
[----:B------:R-:W1:Y:S01]  /*a8c0*/  LDSM.16.MT88.4 R156, [R238+0x800] ;  /* 0x00080000ee9c783b */ /* 0x000e620000004200 */
[----:B------:R-:W-:Y:S02]  /*a8d0*/  MUFU.EX2 R138, R199 ;  /* 0x000000c7008a7308 */ /* 0x000fe40000000800 */
[----:B--2---:R-:W-:Y:S01]  /*a8e0*/  F2FP.BF16.PACK_AB R146, R194, R193 ;  /* 0x000000c1c292723e */ /* 0x004fe200000010ff */
[----:B------:R-:W-:Y:S01]  /*a8f0*/  FADD.FTZ R137, R160, R0 ;  /* 0x00000000a0897221 */ /* 0x000fe20000010000 */
[----:B------:R-:W-:Y:S01]  /*a900*/  F2FP.BF16.PACK_AB R147, R195, R192 ;  /* 0x000000c0c393723e */ /* 0x000fe200000010ff */
[-C--:B------:R-:W-:Y:S05]  /*a910*/  HMMA.16816.F32.BF16 R4, R140, R148.reuse, R4 ;  /* 0x000000948c04723c */ /* 0x080fea0000041804 */
[----:B------:R2:W-:Y:S01]  /*a920*/  MUFU.EX2 R160, R197 ;  /* 0x000000c500a07308 */ /* 0x0005e20000000800 */
[----:B------:R-:W-:Y:S01]  /*a930*/  FADD.FTZ R137, R163, R137 ;  /* 0x00000089a3897221 */ /* 0x000fe20000010000 */
[----:B------:R-:W-:Y:S01]  /*a940*/  F2FP.BF16.PACK_AB R211, R216, R217 ;  /* 0x000000d9d8d3723e */ /* 0x000fe200000010ff */
[C---:B------:R-:W-:Y:S07]  /*a950*/  HMMA.16816.F32.BF16 R8, R144.reuse, R148, R8 ;  /* 0x000000949008723c */ /* 0x040fee0000041808 */
[----:B------:R-:W3:Y:S01]  /*a960*/  MUFU.EX2 R139, R201 ;  /* 0x000000c9008b7308 */ /* 0x000ee20000000800 */
[-C--:B------:R-:W-:Y:S08]  /*a970*/  HMMA.16816.F32.BF16 R12, R144, R150.reuse, R12 ;  /* 0x00000096900c723c */ /* 0x080ff0000004180c */
[C---:B------:R-:W-:Y:S01]  /*a980*/  HMMA.16816.F32.BF16 R16, R140.reuse, R150, R16 ;  /* 0x000000968c10723c */ /* 0x040fe20000041810 */
[----:B------:R-:W4:Y:S01]  /*a990*/  LDSM.16.MT88.4 R148, [R237+0x800] ;  /* 0x00080000ed94783b */ /* 0x000f220000004200 */
[----:B------:R5:W-:Y:S02]  /*a9a0*/  MUFU.EX2 R201, R196 ;  /* 0x000000c400c97308 */ /* 0x000be40000000800 */
[----:B--2---:R-:W-:Y:S04]  /*a9b0*/  MOV R197, R185 ;  /* 0x000000b900c57202 */ /* 0x004fe80000000f00 */
[-C--:B------:R-:W-:Y:S04]  /*a9c0*/  HMMA.16816.F32.BF16 R20, R140, R152.reuse, R20 ;  /* 0x000000988c14723c */ /* 0x080fe80000041814 */
[----:B------:R-:W-:Y:S01]  /*a9d0*/  MUFU.EX2 R230, R197 ;  /* 0x000000c500e67308 */ /* 0x000fe20000000800 */
[----:B---3--:R-:W-:Y:S03]  /*a9e0*/  FADD.FTZ R0, R139, R2 ;  /* 0x000000028b007221 */ /* 0x008fe60000010000 */
[C---:B------:R-:W-:Y:S04]  /*a9f0*/  HMMA.16816.F32.BF16 R24, R144.reuse, R152, R24 ;  /* 0x000000989018723c */ /* 0x040fe80000041818 */
[----:B------:R-:W-:Y:S02]  /*aa00*/  FADD.FTZ R0, R138, R0 ;  /* 0x000000008a007221 */ /* 0x000fe40000010000 */
[----:B------:R-:W-:Y:S02]  /*aa10*/  MUFU.EX2 R185, R231 ;  /* 0x000000e700b97308 */ /* 0x000fe40000000800 */
[-C--:B------:R-:W-:Y:S04]  /*aa20*/  HMMA.16816.F32.BF16 R28, R144, R154.reuse, R28 ;  /* 0x0000009a901c723c */ /* 0x080fe8000004181c */
[----:B------:R-:W-:Y:S01]  /*aa30*/  FADD.FTZ R0, R161, R0 ;  /* 0x00000000a1007221 */ /* 0x000fe20000010000 */
[----:B-----5:R-:W-:Y:S03]  /*aa40*/  MOV R196, R173 ;  /* 0x000000ad00c47202 */ /* 0x020fe60000000f00 */
[C---:B------:R-:W-:Y:S01]  /*aa50*/  HMMA.16816.F32.BF16 R32, R140.reuse, R154, R32 ;  /* 0x0000009a8c20723c */ /* 0x040fe20000041820 */
[----:B------:R-:W2:Y:S01]  /*aa60*/  LDSM.16.MT88.4 R152, [R235+0x2800] ;  /* 0x00280000eb98783b */ /* 0x000ea20000004200 */
[----:B------:R-:W-:Y:S02]  /*aa70*/  MUFU.EX2 R173, R229 ;  /* 0x000000e500ad7308 */ /* 0x000fe40000000800 */
[----:B------:R-:W-:Y:S02]  /*aa80*/  FADD.FTZ R2, R160, R0 ;  /* 0x00000000a0027221 */ /* 0x000fe40000010000 */
[----:B------:R-:W-:Y:S02]  /*aa90*/  FADD.FTZ R0, R164, R3 ;  /* 0x00000003a4007221 */ /* 0x000fe40000010000 */
[-C--:B-1----:R-:W-:Y:S04]  /*aaa0*/  HMMA.16816.F32.BF16 R36, R140, R156.reuse, R36 ;  /* 0x0000009c8c24723c */ /* 0x082fe80000041824 */
[----:B------:R1:W-:Y:S01]  /*aab0*/  MUFU.EX2 R229, R196 ;  /* 0x000000c400e57308 */ /* 0x0003e20000000800 */
[----:B------:R-:W-:Y:S02]  /*aac0*/  FADD.FTZ R3, R224, R132 ;  /* 0x00000084e0037221 */ /* 0x000fe40000010000 */
[----:B------:R-:W-:Y:S01]  /*aad0*/  FADD.FTZ R132, R218, R0 ;  /* 0x00000000da847221 */ /* 0x000fe20000010000 */
[C---:B------:R-:W-:Y:S04]  /*aae0*/  HMMA.16816.F32.BF16 R40, R144.reuse, R156, R40 ;  /* 0x0000009c9028723c */ /* 0x040fe80000041828 */
[----:B------:R-:W-:Y:S02]  /*aaf0*/  FADD.FTZ R0, R169, R2 ;  /* 0x00000002a9007221 */ /* 0x000fe40000010000 */
[----:B------:R-:W3:Y:S01]  /*ab00*/  MUFU.EX2 R218, R179 ;  /* 0x000000b300da7308 */ /* 0x000ee20000000800 */
[----:B------:R-:W-:Y:S01]  /*ab10*/  FADD.FTZ R3, R172, R3 ;  /* 0x00000003ac037221 */ /* 0x000fe20000010000 */
[-C--:B------:R-:W-:Y:S04]  /*ab20*/  HMMA.16816.F32.BF16 R44, R144, R158.reuse, R44 ;  /* 0x0000009e902c723c */ /* 0x080fe8000004182c */
[----:B------:R-:W-:Y:S02]  /*ab30*/  FADD.FTZ R0, R168, R0 ;  /* 0x00000000a8007221 */ /* 0x000fe40000010000 */
[----:B------:R-:W-:Y:S02]  /*ab40*/  FADD.FTZ R132, R171, R132 ;  /* 0x00000084ab847221 */ /* 0x000fe40000010000 */
[C---:B------:R-:W-:Y:S01]  /*ab50*/  HMMA.16816.F32.BF16 R48, R140.reuse, R158, R48 ;  /* 0x0000009e8c30723c */ /* 0x040fe20000041830 */
[----:B------:R-:W5:Y:S01]  /*ab60*/  LDSM.16.MT88.4 R156, [R236+0x2800] ;  /* 0x00280000ec9c783b */ /* 0x000f620000004200 */
[----:B------:R-:W-:Y:S02]  /*ab70*/  MUFU.EX2 R231, R228 ;  /* 0x000000e400e77308 */ /* 0x000fe40000000800 */
[----:B-1----:R-:W-:Y:S02]  /*ab80*/  MOV R196, R183 ;  /* 0x000000b700c47202 */ /* 0x002fe40000000f00 */
[----:B------:R-:W-:Y:S02]  /*ab90*/  MOV R183, R181 ;  /* 0x000000b500b77202 */ /* 0x000fe40000000f00 */
[-C--:B----4-:R-:W-:Y:S04]  /*aba0*/  HMMA.16816.F32.BF16 R52, R140, R148.reuse, R52 ;  /* 0x000000948c34723c */ /* 0x090fe80000041834 */
[----:B------:R-:W-:Y:S01]  /*abb0*/  MOV R181, R166 ;  /* 0x000000a600b57202 */ /* 0x000fe20000000f00 */
[----:B------:R-:W-:Y:S01]  /*abc0*/  MUFU.EX2 R223, R183 ;  /* 0x000000b700df7308 */ /* 0x000fe20000000800 */
[----:B---3--:R-:W-:Y:S02]  /*abd0*/  F2FP.BF16.PACK_AB R209, R219, R218 ;  /* 0x000000dadbd1723e */ /* 0x008fe400000010ff */
[C---:B------:R-:W-:Y:S07]  /*abe0*/  HMMA.16816.F32.BF16 R56, R144.reuse, R148, R56 ;  /* 0x000000949038723c */ /* 0x040fee0000041838 */
[----:B------:R-:W-:Y:S01]  /*abf0*/  MUFU.EX2 R221, R181 ;  /* 0x000000b500dd7308 */ /* 0x000fe20000000800 */
[-C--:B------:R-:W-:Y:S08]  /*ac00*/  HMMA.16816.F32.BF16 R60, R144, R150.reuse, R60 ;  /* 0x00000096903c723c */ /* 0x080ff0000004183c */
[C---:B------:R-:W-:Y:S01]  /*ac10*/  HMMA.16816.F32.BF16 R64, R140.reuse, R150, R64 ;  /* 0x000000968c40723c */ /* 0x040fe20000041840 */
[----:B------:R-:W1:Y:S01]  /*ac20*/  LDSM.16.MT88.4 R148, [R238+0x2800] ;  /* 0x00280000ee94783b */ /* 0x000e620000004200 */
[----:B------:R3:W-:Y:S06]  /*ac30*/  MUFU.EX2 R228, R191 ;  /* 0x000000bf00e47308 */ /* 0x0007ec0000000800 */
[-C--:B--2---:R-:W-:Y:S08]  /*ac40*/  HMMA.16816.F32.BF16 R68, R140, R152.reuse, R68 ;  /* 0x000000988c44723c */ /* 0x084ff00000041844 */
[C---:B------:R-:W-:Y:S08]  /*ac50*/  HMMA.16816.F32.BF16 R72, R144.reuse, R152, R72 ;  /* 0x000000989048723c */ /* 0x040ff00000041848 */
[-C--:B------:R-:W-:Y:S04]  /*ac60*/  HMMA.16816.F32.BF16 R76, R144, R154.reuse, R76 ;  /* 0x0000009a904c723c */ /* 0x080fe8000004184c */
[----:B---3--:R-:W-:Y:S02]  /*ac70*/  MOV R191, R188 ;  /* 0x000000bc00bf7202 */ /* 0x008fe40000000f00 */
[----:B------:R-:W-:Y:S02]  /*ac80*/  MOV R188, R182 ;  /* 0x000000b600bc7202 */ /* 0x000fe40000000f00 */
[C---:B------:R-:W-:Y:S01]  /*ac90*/  HMMA.16816.F32.BF16 R80, R140.reuse, R154, R80 ;  /* 0x0000009a8c50723c */ /* 0x040fe20000041850 */
[----:B------:R-:W2:Y:S01]  /*aca0*/  LDSM.16.MT88.4 R152, [R237+0x2800] ;  /* 0x00280000ed98783b */ /* 0x000ea20000004200 */
[----:B------:R-:W-:Y:S02]  /*acb0*/  MUFU.EX2 R227, R191 ;  /* 0x000000bf00e37308 */ /* 0x000fe40000000800 */
[----:B------:R-:W-:Y:S02]  /*acc0*/  MOV R182, R180 ;  /* 0x000000b400b67202 */ /* 0x000fe40000000f00 */
[----:B------:R-:W-:Y:S02]  /*acd0*/  MOV R180, R165 ;  /* 0x000000a500b47202 */ /* 0x000fe40000000f00 */
[-C--:B-----5:R-:W-:Y:S04]  /*ace0*/  HMMA.16816.F32.BF16 R84, R140, R156.reuse, R84 ;  /* 0x0000009c8c54723c */ /* 0x0a0fe80000041854 */
[----:B------:R-:W3:Y:S04]  /*acf0*/  MUFU.EX2 R222, R182 ;  /* 0x000000b600de7308 */ /* 0x000ee80000000800 */
[C---:B------:R-:W-:Y:S06]  /*ad00*/  HMMA.16816.F32.BF16 R88, R144.reuse, R156, R88 ;  /* 0x0000009c9058723c */ /* 0x040fec0000041858 */
[----:B------:R4:W5:Y:S02]  /*ad10*/  MUFU.EX2 R220, R180 ;  /* 0x000000b400dc7308 */ /* 0x0009640000000800 */
[-C--:B------:R-:W-:Y:S08]  /*ad20*/  HMMA.16816.F32.BF16 R92, R144, R158.reuse, R92 ;  /* 0x0000009e905c723c */ /* 0x080ff0000004185c */
[C---:B------:R-:W-:Y:S01]  /*ad30*/  HMMA.16816.F32.BF16 R96, R140.reuse, R158, R96 ;  /* 0x0000009e8c60723c */ /* 0x040fe20000041860 */
[----:B------:R-:W2:Y:S01]  /*ad40*/  LDSM.16.MT88.4 R156, [R235+0x1000] ;  /* 0x00100000eb9c783b */ /* 0x000ea20000004200 */
[----:B------:R5:W-:Y:S02]  /*ad50*/  MUFU.EX2 R224, R188 ;  /* 0x000000bc00e07308 */ /* 0x000be40000000800 */
[----:B---3--:R-:W-:Y:S04]  /*ad60*/  F2FP.BF16.PACK_AB R208, R222, R223 ;  /* 0x000000dfded0723e */ /* 0x008fe800000010ff */
[-C--:B-1----:R-:W-:Y:S01]  /*ad70*/  HMMA.16816.F32.BF16 R100, R140, R148.reuse, R100 ;  /* 0x000000948c64723c */ /* 0x082fe20000041864 */
[----:B----4-:R-:W-:Y:S03]  /*ad80*/  LDSM.16.MT88.4 R180, [R235+0x1800] ;  /* 0x00180000ebb4783b */ /* 0x010fe60000004200 */
[----:B-----5:R-:W-:Y:S04]  /*ad90*/  F2FP.BF16.PACK_AB R210, R220, R221 ;  /* 0x000000dddcd2723e */ /* 0x020fe800000010ff */
[C---:B------:R-:W-:Y:S08]  /*ada0*/  HMMA.16816.F32.BF16 R104, R144.reuse, R148, R104 ;  /* 0x000000949068723c */ /* 0x040ff00000041868 */
[-C--:B------:R-:W-:Y:S01]  /*adb0*/  HMMA.16816.F32.BF16 R108, R144, R150.reuse, R108 ;  /* 0x00000096906c723c */ /* 0x080fe2000004186c */
[----:B------:R-:W-:Y:S07]  /*adc0*/  LDSM.16.MT88.4 R188, [R236+0x1800] ;  /* 0x00180000ecbc783b */ /* 0x000fee0000004200 */
[C---:B------:R-:W-:Y:S01]  /*add0*/  HMMA.16816.F32.BF16 R112, R140.reuse, R150, R112 ;  /* 0x000000968c70723c */ /* 0x040fe20000041870 */
[----:B------:R-:W1:Y:S07]  /*ade0*/  LDSM.16.MT88.4 R148, [R236+0x1000] ;  /* 0x00100000ec94783b */ /* 0x000e6e0000004200 */
[-C--:B--2---:R-:W-:Y:S08]  /*adf0*/  HMMA.16816.F32.BF16 R116, R140, R152.reuse, R116 ;  /* 0x000000988c74723c */ /* 0x084ff00000041874 */
[C---:B------:R-:W-:Y:S08]  /*ae00*/  HMMA.16816.F32.BF16 R120, R144.reuse, R152, R120 ;  /* 0x000000989078723c */ /* 0x040ff00000041878 */
[-C--:B------:R-:W-:Y:S07]  /*ae10*/  HMMA.16816.F32.BF16 R124, R144, R154.reuse, R124 ;  /* 0x0000009a907c723c */ /* 0x080fee000004187c */
[----:B------:R-:W-:Y:S01]  /*ae20*/  F2FP.BF16.PACK_AB R146, R160, R161 ;  /* 0x000000a1a092723e */ /* 0x000fe200000010ff */
[----:B------:R-:W-:Y:S01]  /*ae30*/  HMMA.16816.F32.BF16 R128, R140, R154, R128 ;  /* 0x0000009a8c80723c */ /* 0x000fe20000041880 */
[----:B------:R-:W2:Y:S03]  /*ae40*/  LDSM.16.MT88.4 R152, [R238+0x1000] ;  /* 0x00100000ee98783b */ /* 0x000ea60000004200 */
[----:B------:R-:W-:Y:S02]  /*ae50*/  F2FP.BF16.PACK_AB R144, R138, R139 ;  /* 0x0000008b8a90723e */ /* 0x000fe400000010ff */
[----:B------:R-:W-:Y:S01]  /*ae60*/  F2FP.BF16.PACK_AB R145, R186, R201 ;  /* 0x000000c9ba91723e */ /* 0x000fe200000010ff */
[----:B------:R3:W4:Y:S01]  /*ae70*/  MUFU.EX2 R139, R167 ;  /* 0x000000a7008b7308 */ /* 0x0007220000000800 */
[----:B------:R-:W-:Y:S01]  /*ae80*/  F2FP.BF16.PACK_AB R147, R174, R202 ;  /* 0x000000caae93723e */ /* 0x000fe200000010ff */
[----:B------:R-:W-:Y:S03]  /*ae90*/  LDSM.16.MT88.4 R160, [R235+0x3000] ;  /* 0x00300000eba0783b */ /* 0x000fe60000004200 */
[----:B------:R-:W-:Y:S02]  /*aea0*/  F2FP.BF16.PACK_AB R140, R187, R185 ;  /* 0x000000b9bb8c723e */ /* 0x000fe400000010ff */
[----:B------:R-:W-:Y:S01]  /*aeb0*/  F2FP.BF16.PACK_AB R142, R175, R173 ;  /* 0x000000adaf8e723e */ /* 0x000fe200000010ff */
[-C--:B------:R-:W-:Y:S02]  /*aec0*/  HMMA.16816.F32.BF16 R4, R144, R156.reuse, R4 ;  /* 0x0000009c9004723c */ /* 0x080fe40000041804 */
[----:B------:R5:W1:Y:S03]  /*aed0*/  MUFU.EX2 R138, R196 ;  /* 0x000000c4008a7308 */ /* 0x000a660000000800 */
[----:B------:R-:W-:Y:S02]  /*aee0*/  F2FP.BF16.PACK_AB R141, R230, R231 ;  /* 0x000000e7e68d723e */ /* 0x000fe400000010ff */
[----:B------:R-:W-:Y:S07]  /*aef0*/  F2FP.BF16.PACK_AB R143, R228, R229 ;  /* 0x000000e5e48f723e */ /* 0x000fee00000010ff */
[C---:B------:R-:W-:Y:S01]  /*af00*/  HMMA.16816.F32.BF16 R8, R140.reuse, R156, R8 ;  /* 0x0000009c8c08723c */ /* 0x040fe20000041808 */
[----:B---3--:R-:W-:Y:S03]  /*af10*/  LDSM.16.MT88.4 R164, [R236+0x3000] ;  /* 0x00300000eca4783b */ /* 0x008fe60000004200 */
[----:B----4-:R-:W-:Y:S04]  /*af20*/  FADD.FTZ R0, R139, R0 ;  /* 0x000000008b007221 */ /* 0x010fe80000010000 */
[-C--:B------:R-:W-:Y:S01]  /*af30*/  HMMA.16816.F32.BF16 R12, R140, R158.reuse, R12 ;  /* 0x0000009e8c0c723c */ /* 0x080fe2000004180c */
[----:B-----5:R-:W-:Y:S03]  /*af40*/  LDSM.16.MT88.4 R196, [R238+0x1800] ;  /* 0x00180000eec4783b */ /* 0x020fe60000004200 */
[----:B-1----:R-:W-:Y:S04]  /*af50*/  FADD.FTZ R0, R138, R0 ;  /* 0x000000008a007221 */ /* 0x002fe80000010000 */
[C---:B------:R-:W-:Y:S01]  /*af60*/  HMMA.16816.F32.BF16 R16, R144.reuse, R158, R16 ;  /* 0x0000009e9010723c */ /* 0x040fe20000041810 */
[----:B------:R-:W1:Y:S07]  /*af70*/  LDSM.16.MT88.4 R156, [R237+0x1000] ;  /* 0x00100000ed9c783b */ /* 0x000e6e0000004200 */
[-C--:B------:R-:W-:Y:S01]  /*af80*/  HMMA.16816.F32.BF16 R20, R144, R148.reuse, R20 ;  /* 0x000000949014723c */ /* 0x080fe20000041814 */
[----:B------:R3:W-:Y:S07]  /*af90*/  STL [R1+0x18], R0 ;  /* 0x0000180001007387 */ /* 0x0007ee0000100800 */
[C---:B------:R-:W-:Y:S08]  /*afa0*/  HMMA.16816.F32.BF16 R24, R140.reuse, R148, R24 ;  /* 0x000000948c18723c */ /* 0x040ff00000041818 */
[-C--:B------:R-:W-:Y:S08]  /*afb0*/  HMMA.16816.F32.BF16 R28, R140, R150.reuse, R28 ;  /* 0x000000968c1c723c */ /* 0x080ff0000004181c */
[C---:B------:R-:W-:Y:S01]  /*afc0*/  HMMA.16816.F32.BF16 R32, R144.reuse, R150, R32 ;  /* 0x000000969020723c */ /* 0x040fe20000041820 */
[----:B------:R-:W4:Y:S03]  /*afd0*/  LDSM.16.MT88.4 R148, [R238+0x3000] ;  /* 0x00300000ee94783b */ /* 0x000f260000004200 */
[----:B---3--:R-:W-:Y:S01]  /*afe0*/  FADD.FTZ R0, R170, R137 ;  /* 0x00000089aa007221 */ /* 0x008fe20000010000 */
[----:B------:R-:W-:Y:S03]  /*aff0*/  MOV R137, R173 ;  /* 0x000000ad00897202 */ /* 0x000fe60000000f00 */
[-C--:B--2---:R-:W-:Y:S04]  /*b000*/  HMMA.16816.F32.BF16 R36, R144, R152.reuse, R36 ;  /* 0x000000989024723c */ /* 0x084fe80000041824 */
[----:B------:R-:W-:Y:S01]  /*b010*/  FADD.FTZ R2, R215, R0 ;  /* 0x00000000d7027221 */ /* 0x000fe20000010000 */
[----:B------:R-:W-:Y:S01]  /*b020*/  MOV R0, R184 ;  /* 0x000000b800007202 */ /* 0x000fe20000000f00 */
[----:B------:R-:W-:Y:S02]  /*b030*/  LDSM.16.MT88.4 R212, [R235+0x3800] ;  /* 0x00380000ebd4783b */ /* 0x000fe40000004200 */
[C---:B------:R-:W-:Y:S04]  /*b040*/  HMMA.16816.F32.BF16 R40, R140.reuse, R152, R40 ;  /* 0x000000988c28723c */ /* 0x040fe80000041828 */
[----:B------:R-:W-:Y:S04]  /*b050*/  FADD.FTZ R0, R0, R3 ;  /* 0x0000000300007221 */ /* 0x000fe80000010000 */
[-C--:B------:R-:W-:Y:S08]  /*b060*/  HMMA.16816.F32.BF16 R44, R140, R154.reuse, R44 ;  /* 0x0000009a8c2c723c */ /* 0x080ff0000004182c */
[C---:B------:R-:W-:Y:S01]  /*b070*/  HMMA.16816.F32.BF16 R48, R144.reuse, R154, R48 ;  /* 0x0000009a9030723c */ /* 0x040fe20000041830 */
[----:B------:R-:W2:Y:S07]  /*b080*/  LDSM.16.MT88.4 R152, [R237+0x3000] ;  /* 0x00300000ed98783b */ /* 0x000eae0000004200 */
[-C--:B-1----:R-:W-:Y:S08]  /*b090*/  HMMA.16816.F32.BF16 R52, R144, R156.reuse, R52 ;  /* 0x0000009c9034723c */ /* 0x082ff00000041834 */
        /* <DEDUP_REMOVED lines=14> */
[C---:B------:R-:W-:Y:S08]  /*b180*/  HMMA.16816.F32.BF16 R112, R144.reuse, R150, R112 ;  /* 0x000000969070723c */ /* 0x040ff00000041870 */
[-C--:B--2---:R-:W-:Y:S08]  /*b190*/  HMMA.16816.F32.BF16 R116, R144, R152.reuse, R116 ;  /* 0x000000989074723c */ /* 0x084ff00000041874 */
[C---:B------:R-:W-:Y:S08]  /*b1a0*/  HMMA.16816.F32.BF16 R120, R140.reuse, R152, R120 ;  /* 0x000000988c78723c */ /* 0x040ff00000041878 */
[-C--:B------:R-:W-:Y:S07]  /*b1b0*/  HMMA.16816.F32.BF16 R124, R140, R154.reuse, R124 ;  /* 0x0000009a8c7c723c */ /* 0x080fee000004187c */
[----:B------:R-:W-:Y:S01]  /*b1c0*/  F2FP.BF16.PACK_AB R140, R168, R169 ;  /* 0x000000a9a88c723e */ /* 0x000fe200000010ff */
[----:B------:R-:W-:Y:S04]  /*b1d0*/  HMMA.16816.F32.BF16 R128, R144, R154, R128 ;  /* 0x0000009a9080723c */ /* 0x000fe80000041880 */
[----:B------:R-:W-:Y:S02]  /*b1e0*/  F2FP.BF16.PACK_AB R142, R138, R139 ;  /* 0x0000008b8a8e723e */ /* 0x000fe400000010ff */
[----:B------:R-:W-:Y:S02]  /*b1f0*/  F2FP.BF16.PACK_AB R141, R225, R227 ;  /* 0x000000e3e18d723e */ /* 0x000fe400000010ff */
[----:B------:R-:W-:Y:S04]  /*b200*/  F2FP.BF16.PACK_AB R143, R224, R226 ;  /* 0x000000e2e08f723e */ /* 0x000fe800000010ff */
[----:B------:R-:W-:Y:S02]  /*b210*/  MOV R138, R175 ;  /* 0x000000af008a7202 */ /* 0x000fe40000000f00 */
[----:B------:R-:W-:Y:S01]  /*b220*/  MOV R139, R174 ;  /* 0x000000ae008b7202 */ /* 0x000fe20000000f00 */
[-C--:B------:R-:W-:Y:S01]  /*b230*/  HMMA.16816.F32.BF16 R176, R140, R180.reuse, R4 ;  /* 0x000000b48cb0723c */ /* 0x080fe20000041804 */
[----:B------:R-:W1:Y:S07]  /*b240*/  LDSM.16.MT88.4 R4, [R236+0x3800] ;  /* 0x00380000ec04783b */ /* 0x000e6e0000004200 */
[C---:B------:R-:W-:Y:S01]  /*b250*/  HMMA.16816.F32.BF16 R172, R208.reuse, R180, R8 ;  /* 0x000000b4d0ac723c */ /* 0x040fe20000041808 */
[----:B------:R-:W2:Y:S07]  /*b260*/  LDSM.16.MT88.4 R8, [R238+0x3800] ;  /* 0x00380000ee08783b */ /* 0x000eae0000004200 */
[-C--:B------:R-:W-:Y:S01]  /*b270*/  HMMA.16816.F32.BF16 R168, R208, R182.reuse, R12 ;  /* 0x000000b6d0a8723c */ /* 0x080fe2000004180c */
[----:B------:R-:W3:Y:S07]  /*b280*/  LDSM.16.MT88.4 R12, [R237+0x3800] ;  /* 0x00380000ed0c783b */ /* 0x000eee0000004200 */
[C---:B------:R-:W-:Y:S07]  /*b290*/  HMMA.16816.F32.BF16 R180, R140.reuse, R182, R16 ;  /* 0x000000b68cb4723c */ /* 0x040fee0000041810 */
[----:B------:R-:W-:Y:S02]  /*b2a0*/  MOV R18, R187 ;  /* 0x000000bb00127202 */ /* 0x000fe40000000f00 */
[----:B------:R-:W-:Y:S03]  /*b2b0*/  MOV R17, R186 ;  /* 0x000000ba00117202 */ /* 0x000fe60000000f00 */
[----:B------:R-:W-:Y:S02]  /*b2c0*/  MOV R16, R185 ;  /* 0x000000b900107202 */ /* 0x000fe40000000f00 */
[-C--:B------:R-:W-:Y:S03]  /*b2d0*/  HMMA.16816.F32.BF16 R184, R140, R188.reuse, R20 ;  /* 0x000000bc8cb8723c */ /* 0x080fe60000041814 */
[----:B------:R-:W-:Y:S04]  /*b2e0*/  MOV R19, R202 ;  /* 0x000000ca00137202 */ /* 0x000fe80000000f00 */
[----:B------:R-:W-:Y:S01]  /*b2f0*/  MOV R23, R201 ;  /* 0x000000c900177202 */ /* 0x000fe20000000f00 */
        /* <DEDUP_REMOVED lines=8> */
[----:B------:R-:W-:Y:S01]  /*b380*/  MOV R27, R192 ;  /* 0x000000c0001b7202 */ /* 0x000fe20000000f00 */
[----:B------:R-:W-:Y:S02]  /*b390*/  FADD.FTZ R0, R23, R0 ;  /* 0x0000000017007221 */ /* 0x000fe40000010000 */
[----:B------:R-:W-:Y:S01]  /*b3a0*/  FADD.FTZ R3, R26, R132 ;  /* 0x000000841a037221 */ /* 0x000fe20000010000 */
[-C--:B------:R-:W-:Y:S04]  /*b3b0*/  HMMA.16816.F32.BF16 R192, R140, R196.reuse, R36 ;  /* 0x000000c48cc0723c */ /* 0x080fe80000041824 */
[----:B------:R-:W-:Y:S02]  /*b3c0*/  FADD.FTZ R0, R17, R0 ;  /* 0x0000000011007221 */ /* 0x000fe40000010000 */
[----:B------:R-:W-:Y:S02]  /*b3d0*/  FADD.FTZ R3, R21, R3 ;  /* 0x0000000315037221 */ /* 0x000fe40000010000 */
[C---:B------:R-:W-:Y:S04]  /*b3e0*/  HMMA.16816.F32.BF16 R156, R208.reuse, R196, R40 ;  /* 0x000000c4d09c723c */ /* 0x040fe80000041828 */
[----:B------:R-:W-:Y:S02]  /*b3f0*/  FADD.FTZ R0, R19, R0 ;  /* 0x0000000013007221 */ /* 0x000fe40000010000 */
        /* <DEDUP_REMOVED lines=17> */
[----:B------:R-:W-:Y:S04]  /*b510*/  FADD.FTZ R2, R231, R2 ;  /* 0x00000002e7027221 */ /* 0x000fe80000010000 */
[C---:B------:R-:W-:Y:S04]  /*b520*/  HMMA.16816.F32.BF16 R204, R140.reuse, R206, R64 ;  /* 0x000000ce8ccc723c */ /* 0x040fe80000041840 */
[----:B------:R-:W-:Y:S04]  /*b530*/  FADD.FTZ R2, R230, R2 ;  /* 0x00000002e6027221 */ /* 0x000fe80000010000 */
[-C--:B------:R-:W-:Y:S04]  /*b540*/  HMMA.16816.F32.BF16 R68, R140, R212.reuse, R68 ;  /* 0x000000d48c44723c */ /* 0x080fe80000041844 */
[----:B------:R-:W-:Y:S04]  /*b550*/  FADD.FTZ R2, R229, R2 ;  /* 0x00000002e5027221 */ /* 0x000fe80000010000 */
[C---:B------:R-:W-:Y:S04]  /*b560*/  HMMA.16816.F32.BF16 R72, R208.reuse, R212, R72 ;  /* 0x000000d4d048723c */ /* 0x040fe80000041848 */
[----:B------:R-:W-:Y:S04]  /*b570*/  FADD.FTZ R2, R228, R2 ;  /* 0x00000002e4027221 */ /* 0x000fe80000010000 */
[-C--:B------:R-:W-:Y:S04]  /*b580*/  HMMA.16816.F32.BF16 R76, R208, R214.reuse, R76 ;  /* 0x000000d6d04c723c */ /* 0x080fe8000004184c */
[----:B------:R-:W-:Y:S04]  /*b590*/  FADD.FTZ R2, R218, R2 ;  /* 0x00000002da027221 */ /* 0x000fe80000010000 */
[C---:B------:R-:W-:Y:S08]  /*b5a0*/  HMMA.16816.F32.BF16 R80, R140.reuse, R214, R80 ;  /* 0x000000d68c50723c */ /* 0x040ff00000041850 */
[-C--:B-1----:R-:W-:Y:S08]  /*b5b0*/  HMMA.16816.F32.BF16 R84, R140, R4.reuse, R84 ;  /* 0x000000048c54723c */ /* 0x082ff00000041854 */
[C---:B------:R-:W-:Y:S07]  /*b5c0*/  HMMA.16816.F32.BF16 R88, R208.reuse, R4, R88 ;  /* 0x00000004d058723c */ /* 0x040fee0000041858 */
[----:B------:R-:W-:Y:S01]  /*b5d0*/  FADD.FTZ R4, R225, R0 ;  /* 0x00000000e1047221 */ /* 0x000fe20000010000 */
[-C--:B------:R-:W-:Y:S04]  /*b5e0*/  HMMA.16816.F32.BF16 R92, R208, R6.reuse, R92 ;  /* 0x00000006d05c723c */ /* 0x080fe8000004185c */
[----:B------:R-:W-:Y:S02]  /*b5f0*/  FADD.FTZ R4, R226, R4 ;  /* 0x00000004e2047221 */ /* 0x000fe40000010000 */
[----:B------:R-:W-:Y:S02]  /*b600*/  FADD.FTZ R0, R222, R3 ;  /* 0x00000003de007221 */ /* 0x000fe40000010000 */
[C---:B------:R-:W-:Y:S01]  /*b610*/  HMMA.16816.F32.BF16 R96, R140.reuse, R6, R96 ;  /* 0x000000068c60723c */ /* 0x040fe20000041860 */
[----:B------:R-:W4:Y:S03]  /*b620*/  LDL R6, [R1+0x30] ;  /* 0x0000300001067983 */ /* 0x000f260000100800 */
[----:B------:R-:W-:Y:S01]  /*b630*/  FADD.FTZ R4, R224, R4 ;  /* 0x00000004e0047221 */ /* 0x000fe20000010000 */
[----:B------:R-:W5:Y:S01]  /*b640*/  LDL.LU R5, [R1+0x4] ;  /* 0x0000040001057983 */ /* 0x000f620000300800 */
[----:B------:R-:W-:Y:S02]  /*b650*/  FADD.FTZ R3, R219, R2 ;  /* 0x00000002db037221 */ /* 0x000fe40000010000 */
[-C--:B--2---:R-:W-:Y:S01]  /*b660*/  HMMA.16816.F32.BF16 R100, R140, R8.reuse, R100 ;  /* 0x000000088c64723c */ /* 0x084fe20000041864 */
[----:B------:R-:W-:Y:S03]  /*b670*/  STL [R1+0x14], R4 ;  /* 0x0000140401007387 */ /* 0x000fe60000100800 */
[----:B------:R-:W-:Y:S02]  /*b680*/  FADD.FTZ R2, R221, R0 ;  /* 0x00000000dd027221 */ /* 0x000fe40000010000 */
[----:B------:R-:W-:Y:S02]  /*b690*/  FADD.FTZ R0, R217, R3 ;  /* 0x00000003d9007221 */ /* 0x000fe40000010000 */
[C---:B------:R-:W-:Y:S04]  /*b6a0*/  HMMA.16816.F32.BF16 R104, R208.reuse, R8, R104 ;  /* 0x00000008d068723c */ /* 0x040fe80000041868 */
[----:B------:R-:W-:Y:S02]  /*b6b0*/  FADD.FTZ R2, R220, R2 ;  /* 0x00000002dc027221 */ /* 0x000fe40000010000 */
[----:B------:R-:W-:Y:S02]  /*b6c0*/  FADD.FTZ R0, R216, R0 ;  /* 0x00000000d8007221 */ /* 0x000fe40000010000 */
[-C--:B------:R-:W-:Y:S01]  /*b6d0*/  HMMA.16816.F32.BF16 R108, R208, R10.reuse, R108 ;  /* 0x0000000ad06c723c */ /* 0x080fe2000004186c */
[----:B------:R-:W-:Y:S07]  /*b6e0*/  STL [R1+0x20], R2 ;  /* 0x0000200201007387 */ /* 0x000fee0000100800 */
[C---:B------:R-:W-:Y:S08]  /*b6f0*/  HMMA.16816.F32.BF16 R112, R140.reuse, R10, R112 ;  /* 0x0000000a8c70723c */ /* 0x040ff00000041870 */
[-C--:B---3--:R-:W-:Y:S08]  /*b700*/  HMMA.16816.F32.BF16 R116, R140, R12.reuse, R116 ;  /* 0x0000000c8c74723c */ /* 0x088ff00000041874 */
[C---:B------:R-:W-:Y:S08]  /*b710*/  HMMA.16816.F32.BF16 R120, R208.reuse, R12, R120 ;  /* 0x0000000cd078723c */ /* 0x040ff00000041878 */
[-C--:B------:R-:W-:Y:S08]  /*b720*/  HMMA.16816.F32.BF16 R124, R208, R14.reuse, R124 ;  /* 0x0000000ed07c723c */ /* 0x080ff0000004187c */
[----:B------:R-:W-:Y:S07]  /*b730*/  HMMA.16816.F32.BF16 R128, R140, R14, R128 ;  /* 0x0000000e8c80723c */ /* 0x000fee0000041880 */
[----:B------:R-:W-:Y:S02]  /*b740*/  MOV R140, R133 ;  /* 0x00000085008c7202 */ /* 0x000fe40000000f00 */
[C---:B-----5:R-:W-:Y:S02]  /*b750*/  IADD3 R3, R5.reuse, -0x1, RZ ;  /* 0xffffffff05037810 */ /* 0x060fe40007ffe0ff */
[----:B----4-:R-:W-:Y:S03]  /*b760*/  ISETP.GT.AND P0, PT, R5, R6, PT ;  /* 0x000000060500720c */ /* 0x010fe60003f04270 */
[----:B------:R-:W-:Y:S04]  /*b770*/  STL [R1+0x4], R3 ;  /* 0x0000040301007387 */ /* 0x000fe80000100800 */
[----:B------:R1:W-:Y:S02]  /*b780*/  STL [R1+0x24], R0 ;  /* 0x0000240001007387 */ /* 0x0003e40000100800 */
[----:B-1----:R-:W-:Y:S05]  /*b790*/  MOV R0, R3 ;  /* 0x0000000300007202 */ /* 0x002fea0000000f00 */
[----:B------:R1:W-:Y:S02]  /*b7a0*/  STL [R1+0x4], R0 ;  /* 0x0000040001007387 */ /* 0x0003e40000100800 */
[----:B-1----:R-:W-:-:S05]  /*b7b0*/  @P0 BRA `(.L_x_3031) ;  /* 0xffffb23000000947 */ /* 0x002fca000383ffff */
.L_x_3020:
[----:B-1----:R-:W2:Y:S04]  /*b7c0*/  LDL R2, [R1+0x28] ;  /* 0x0000280001027983 */ /* 0x002ea80000100800 */
[----:B------:R-:W2:Y:S02]  /*b7d0*/  LDL R0, [R1+0x4] ;  /* 0x0000040001007983 */ /* 0x000ea40000100800 */
[----:B--2---:R-:W-:-:S13]  /*b7e0*/  ISETP.GE.AND P0, PT, R0, R2, PT ;  /* 0x000000020000720c */ /* 0x004fda0003f06270 */
[----:B------:R-:W-:Y:S05]  /*b7f0*/  @!P0 BRA `(.L_x_3032) ;  /* 0x0000424000008947 */ /* 0x000fea0003800000 */
[----:B------:R-:W-:Y:S01]  /*b800*/  IMAD.MOV.U32 R138, RZ, RZ, R135 ;  /* 0x000000ffff8a7224 */ /* 0x000fe200078e0087 */
[----:B------:R-:W-:Y:S01]  /*b810*/  MOV R140, R133 ;  /* 0x00000085008c7202 */ /* 0x000fe20000000f00 */
[----:B------:R-:W-:Y:S01]  /*b820*/  IMAD.MOV.U32 R137, RZ, RZ, R136 ;  /* 0x000000ffff897224 */ /* 0x000fe200078e0088 */
[----:B------:R-:W-:Y:S02]  /*b830*/  MOV R139, R134 ;  /* 0x00000086008b7202 */ /* 0x000fe40000000f00 */
.L_x_3039:
[----:B------:R-:W2:Y:S01]  /*b840*/  LDL R4, [R1+0x8] ;  /* 0x0000080001047983 */ /* 0x000ea20000100800 */
[----:B------:R-:W-:Y:S04]  /*b850*/  DEPBAR.LE SB0, 0x0 ;  /* 0x000080000000791a */ /* 0x000fe80000000000 */
[----:B------:R-:W3:Y:S01]  /*b860*/  LDL R12, [R1] ;  /* 0x00000000010c7983 */ /* 0x000ee20000100800 */
[----:B------:R-:W-:Y:S03]  /*b870*/  WARPSYNC 0xffffffff ;  /* 0xffffffff00007948 */ /* 0x000fe60003800000 */
[----:B------:R-:W4:Y:S04]  /*b880*/  LDL.64 R10, [R1+0x50] ;  /* 0x00005000010a7983 */ /* 0x000f280000100a00 */
[----:B------:R-:W5:Y:S04]  /*b890*/  LDL R9, [R1+0x5c] ;  /* 0x00005c0001097983 */ /* 0x000f680000100800 */
[----:B------:R-:W4:Y:S04]  /*b8a0*/  LDL R8, [R1+0xf4] ;  /* 0x0000f40001087983 */ /* 0x000f280000100800 */
[----:B------:R-:W4:Y:S04]  /*b8b0*/  LDL R7, [R1+0x1c] ;  /* 0x00001c0001077983 */ /* 0x000f280000100800 */
[----:B------:R-:W5:Y:S04]  /*b8c0*/  LDL R6, [R1+0xf8] ;  /* 0x0000f80001067983 */ /* 0x000f680000100800 */
        /* <DEDUP_REMOVED lines=14> */
[----:B--2---:R-:W-:Y:S01]  /*b9b0*/  IMAD.WIDE.U32 R2, R4, c[0x0][0x208], RZ ;  /* 0x0000820004027a25 */ /* 0x004fe200078e00ff */
[----:B------:R-:W-:Y:S05]  /*b9c0*/  SHF.R.S32.HI R0, RZ, 0x1f, R4 ;  /* 0x0000001fff007819 */ /* 0x000fea0000011404 */
[----:B------:R-:W-:Y:S04]  /*b9d0*/  IMAD R0, R0, c[0x0][0x208], RZ ;  /* 0x0000820000007a24 */ /* 0x000fe800078e02ff */
[----:B------:R-:W-:Y:S01]  /*b9e0*/  IMAD R0, R4, c[0x0][0x20c], R0 ;  /* 0x0000830004007a24 */ /* 0x000fe200078e0200 */
[----:B---3--:R-:W-:Y:S03]  /*b9f0*/  SHF.R.S32.HI R4, RZ, 0x1f, R12 ;  /* 0x0000001fff047819 */ /* 0x008fe6000001140c */
[----:B------:R-:W-:Y:S02]  /*ba00*/  IMAD.IADD R3, R3, 0x1, R0 ;  /* 0x0000000103037824 */ /* 0x000fe400078e0200 */
[----:B------:R-:W-:Y:S02]  /*ba10*/  IMAD R4, R4, c[0x0][0x218], RZ ;  /* 0x0000860004047a24 */ /* 0x000fe400078e02ff */
[C---:B------:R-:W-:Y:S01]  /*ba20*/  IMAD.WIDE.U32 R2, R12.reuse, c[0x0][0x218], R2 ;  /* 0x000086000c027a25 */ /* 0x040fe200078e0002 */
[C---:B----4-:R-:W-:Y:S03]  /*ba30*/  SHF.L.U64.HI R52, R7.reuse, 0x1, R8 ;  /* 0x0000000107347819 */ /* 0x050fe60000010208 */
[----:B------:R-:W-:Y:S01]  /*ba40*/  IMAD R4, R12, c[0x0][0x21c], R4 ;  /* 0x000087000c047a24 */ /* 0x000fe200078e0204 */
[----:B------:R-:W-:Y:S02]  /*ba50*/  IADD3 R36, P0, R10, R2, RZ ;  /* 0x000000020a247210 */ /* 0x000fe40007f1e0ff */
[----:B------:R-:W-:Y:S02]  /*ba60*/  SHF.L.U32 R57, R7, 0x1, RZ ;  /* 0x0000000107397819 */ /* 0x000fe400000006ff */
[----:B-----5:R-:W-:Y:S02]  /*ba70*/  IADD3.X R4, R9, R3, R4, P0, !PT ;  /* 0x0000000309047210 */ /* 0x020fe400007fe404 */
[C---:B------:R-:W-:Y:S01]  /*ba80*/  LEA R0, P0, R36.reuse, c[0x0][0x1f8], 0x1 ;  /* 0x00007e0024007a11 */ /* 0x040fe200078008ff */
[C---:B------:R-:W-:Y:S01]  /*ba90*/  IMAD.SHL.U32 R55, R5.reuse, 0x2, RZ ;  /* 0x0000000205377824 */ /* 0x040fe200078e00ff */
[----:B------:R-:W-:Y:S02]  /*baa0*/  SHF.L.U64.HI R44, R5, 0x1, R6 ;  /* 0x00000001052c7819 */ /* 0x000fe40000010206 */
[----:B------:R-:W-:Y:S01]  /*bab0*/  LEA.HI.X R36, R36, c[0x0][0x1fc], R4, 0x1, P0 ;  /* 0x00007f0024247a11 */ /* 0x000fe200000f0c04 */
[----:B------:R-:W-:-:S06]  /*bac0*/  BRA.DIV ~URZ, `(.L_x_3033) ;  /* 0x0000a1527f007947 */ /* 0x000fcc000b800000 */
[----:B-1----:R1:W2:Y:S02]  /*bad0*/  SHFL.IDX PT, R28, R36, RZ, 0x181f ;  /* 0x00181fff241c7589 */ /* 0x0022a400000e0000 */
.L_x_3080:
[-C--:B------:R-:W-:Y:S01]  /*bae0*/  HMMA.16816.F32.BF16 R4, R64, R16.reuse, RZ ;  /* 0x000000104004723c */ /* 0x080fe200000418ff */
[----:B------:R-:W3:Y:S01]  /*baf0*/  LDL R136, [R1+0xc] ;  /* 0x00000c0001887983 */ /* 0x000ee20000100800 */
[----:B------:R-:W-:Y:S03]  /*bb00*/  BSSY B0, `(.L_x_3034) ;  /* 0x0000131000007945 */ /* 0x000fe60003800000 */
[----:B------:R-:W4:Y:S03]  /*bb10*/  LDL R142, [R1+0x1c] ;  /* 0x00001c00018e7983 */ /* 0x000f260000100800 */
[C---:B------:R-:W-:Y:S01]  /*bb20*/  HMMA.16816.F32.BF16 R8, R60.reuse, R16, RZ ;  /* 0x000000103c08723c */ /* 0x040fe200000418ff */
[----:B------:R-:W5:Y:S07]  /*bb30*/  SHFL.IDX PT, R3, R0, RZ, 0x181f ;  /* 0x00181fff00037589 */ /* 0x000f6e00000e0000 */
[-C--:B------:R-:W-:Y:S01]  /*bb40*/  HMMA.16816.F32.BF16 R12, R60, R18.reuse, RZ ;  /* 0x000000123c0c723c */ /* 0x080fe200000418ff */
[----:B------:R-:W1:Y:S07]  /*bb50*/  SHFL.IDX PT, R40, R0, 0x1, 0x181f ;  /* 0x00381f0000287f89 */ /* 0x000e6e00000e0000 */
[C---:B------:R-:W-:Y:S01]  /*bb60*/  HMMA.16816.F32.BF16 R16, R64.reuse, R18, RZ ;  /* 0x000000124010723c */ /* 0x040fe200000418ff */
[----:B------:R-:W2:Y:S07]  /*bb70*/  SHFL.IDX PT, R37, R36, 0x1, 0x181f ;  /* 0x00381f0024257f89 */ /* 0x000eae00000e0000 */
[-C--:B------:R-:W-:Y:S01]  /*bb80*/  HMMA.16816.F32.BF16 R20, R64, R32.reuse, RZ ;  /* 0x000000204014723c */ /* 0x080fe200000418ff */
[----:B------:R-:W1:Y:S07]  /*bb90*/  SHFL.IDX PT, R45, R0, 0x2, 0x181f ;  /* 0x00581f00002d7f89 */ /* 0x000e6e00000e0000 */
[C---:B------:R-:W-:Y:S01]  /*bba0*/  HMMA.16816.F32.BF16 R24, R60.reuse, R32, RZ ;  /* 0x000000203c18723c */ /* 0x040fe200000418ff */
[----:B------:R-:W1:Y:S08]  /*bbb0*/  SHFL.IDX PT, R46, R36, 0x2, 0x181f ;  /* 0x00581f00242e7f89 */ /* 0x000e7000000e0000 */
[----:B------:R-:W2:Y:S08]  /*bbc0*/  SHFL.IDX PT, R0, R0, 0x3, 0x181f ;  /* 0x00781f0000007f89 */ /* 0x000eb000000e0000 */
[----:B------:R3:W3:Y:S08]  /*bbd0*/  SHFL.IDX PT, R53, R36, 0x3, 0x181f ;  /* 0x00781f0024357f89 */ /* 0x0006f000000e0000 */
[----:B------:R-:W4:Y:S01]  /*bbe0*/  LDL R143, [R1+0x28] ;  /* 0x00002800018f7983 */ /* 0x000f220000100800 */
[C---:B-----5:R-:W-:Y:S02]  /*bbf0*/  IADD3 R2, P4, R3.reuse, R55, RZ ;  /* 0x0000003703027210 */ /* 0x060fe40007f9e0ff */
[----:B------:R-:W-:Y:S03]  /*bc00*/  IADD3 R38, P5, R3, R57, RZ ;  /* 0x0000003903267210 */ /* 0x000fe60007fbe0ff */
[----:B--2---:R-:W-:Y:S01]  /*bc10*/  IMAD.X R3, R28, 0x1, R44, P4 ;  /* 0x000000011c037824 */ /* 0x004fe200020e062c */
[----:B-1----:R-:W-:Y:S01]  /*bc20*/  IADD3 R42, P4, R40, R55, RZ ;  /* 0x00000037282a7210 */ /* 0x002fe20007f9e0ff */
[----:B------:R-:W-:Y:S01]  /*bc30*/  IMAD.X R39, R28, 0x1, R52, P5 ;  /* 0x000000011c277824 */ /* 0x000fe200028e0634 */
[----:B------:R-:W-:Y:S01]  /*bc40*/  IADD3 R40, P5, R40, R57, RZ ;  /* 0x0000003928287210 */ /* 0x000fe20007fbe0ff */
[-C--:B------:R-:W-:Y:S02]  /*bc50*/  HMMA.16816.F32.BF16 R28, R60, R34.reuse, RZ ;  /* 0x000000223c1c723c */ /* 0x080fe400000418ff */
[C---:B------:R-:W-:Y:S02]  /*bc60*/  IMAD.X R43, R37.reuse, 0x1, R44, P4 ;  /* 0x00000001252b7824 */ /* 0x040fe400020e062c */
[----:B------:R-:W-:Y:S04]  /*bc70*/  IMAD.X R41, R37, 0x1, R52, P5 ;  /* 0x0000000125297824 */ /* 0x000fe800028e0634 */
[C---:B------:R-:W-:Y:S02]  /*bc80*/  HMMA.16816.F32.BF16 R32, R64.reuse, R34, RZ ;  /* 0x000000224020723c */ /* 0x040fe400000418ff */
[----:B---3--:R-:W-:Y:S02]  /*bc90*/  ISETP.GE.AND P2, PT, R136, c[0x0][0x1d4], PT ;  /* 0x0000750088007a0c */ /* 0x008fe40003f46270 */
[----:B----4-:R-:W-:Y:S02]  /*bca0*/  ISETP.GE.AND P0, PT, R142, c[0x0][0x1d4], PT ;  /* 0x000075008e007a0c */ /* 0x010fe40003f06270 */
[----:B------:R-:W-:Y:S02]  /*bcb0*/  SEL R141, RZ, 0x10, P2 ;  /* 0x00000010ff8d7807 */ /* 0x000fe40001000000 */
[----:B------:R-:W-:Y:S04]  /*bcc0*/  SEL R56, RZ, 0x10, P0 ;  /* 0x00000010ff387807 */ /* 0x000fe80000000000 */
[C---:B------:R-:W-:Y:S02]  /*bcd0*/  IADD3 R54, -R141.reuse, 0x10, RZ ;  /* 0x000000108d367810 */ /* 0x040fe40007ffe1ff */
[----:B------:R-:W-:Y:S01]  /*bce0*/  ISETP.NE.U32.AND P6, PT, R141, RZ, PT ;  /* 0x000000ff8d00720c */ /* 0x000fe20003fc5070 */
[----:B------:R1:W-:Y:S01]  /*bcf0*/  LDGSTS.E.BYPASS.LTC128B.128 [R252+0x100], [R2.64], !P2 ;  /* 0x0010000002fc7fae */ /* 0x0003e2000d101d48 */
[----:B------:R-:W-:Y:S02]  /*bd00*/  LOP3.LUT R54, R54, 0xf, RZ, 0xc0, !PT ;  /* 0x0000000f36367812 */ /* 0x000fe400078ec0ff */
[C---:B------:R-:W-:Y:S02]  /*bd10*/  ISETP.NE.U32.AND P5, PT, R56.reuse, RZ, PT ;  /* 0x000000ff3800720c */ /* 0x040fe40003fa5070 */
[----:B------:R-:W-:Y:S03]  /*bd20*/  IADD3 R56, -R56, 0x10, RZ ;  /* 0x0000001038387810 */ /* 0x000fe60007ffe1ff */
[----:B------:R2:W-:Y:S01]  /*bd30*/  LDGSTS.E.BYPASS.LTC128B.128 [R252+0x2100], [R38.64], !P0 ;  /* 0x0210000026fc7fae */ /* 0x0005e2000c101d48 */
[----:B------:R-:W-:Y:S07]  /*bd40*/  LOP3.LUT R56, R56, 0xf, RZ, 0xc0, !PT ;  /* 0x0000000f38387812 */ /* 0x000fee00078ec0ff */
[----:B------:R3:W-:Y:S08]  /*bd50*/  LDGSTS.E.BYPASS.LTC128B.128 [R252+0x900], [R42.64], !P2 ;  /* 0x009000002afc7fae */ /* 0x0007f0000d101d48 */
[----:B------:R3:W-:Y:S01]  /*bd60*/  LDGSTS.E.BYPASS.LTC128B.128 [R252+0x2900], [R40.64], !P0 ;  /* 0x0290000028fc7fae */ /* 0x0007e2000c101d48 */
[C---:B-1----:R-:W-:Y:S05]  /*bd70*/  IADD3 R2, P4, R45.reuse, R55, RZ ;  /* 0x000000372d027210 */ /* 0x042fea0007f9e0ff */
[C---:B------:R-:W-:Y:S01]  /*bd80*/  IMAD.X R3, R46.reuse, 0x1, R44, P4 ;  /* 0x000000012e037824 */ /* 0x040fe200020e062c */
[-C--:B--2---:R-:W-:Y:S04]  /*bd90*/  HMMA.16816.F32.BF16 R36, R64, R48.reuse, RZ ;  /* 0x000000304024723c */ /* 0x084fe800000418ff */
[----:B------:R1:W-:Y:S04]  /*bda0*/  LDGSTS.E.BYPASS.LTC128B.128 [R252+0x1100], [R2.64], !P2 ;  /* 0x0110000002fc7fae */ /* 0x0003e8000d101d48 */
[C---:B---3--:R-:W-:Y:S04]  /*bdb0*/  HMMA.16816.F32.BF16 R40, R60.reuse, R48, RZ ;  /* 0x000000303c28723c */ /* 0x048fe800000418ff */
[----:B-1----:R-:W-:Y:S05]  /*bdc0*/  IADD3 R2, P2, R45, R57, RZ ;  /* 0x000000392d027210 */ /* 0x002fea0007f5e0ff */
[----:B------:R-:W-:Y:S03]  /*bdd0*/  IMAD.X R3, R46, 0x1, R52, P2 ;  /* 0x000000012e037824 */ /* 0x000fe600010e0634 */
[-C--:B------:R-:W-:Y:S02]  /*bde0*/  IADD3 R54, P4, P2, R54, R0.reuse, R55 ;  /* 0x0000000036367210 */ /* 0x080fe40007a9e037 */
[----:B------:R1:W-:Y:S02]  /*bdf0*/  LDGSTS.E.BYPASS.LTC128B.128 [R252+0x3100], [R2.64], !P0 ;  /* 0x0310000002fc7fae */ /* 0x0003e4000c101d48 */
[-C--:B------:R-:W-:Y:S02]  /*be00*/  IADD3.X R55, RZ, R53.reuse, R44, P4, P2 ;  /* 0x00000035ff377210 */ /* 0x080fe400027e442c */
[-C--:B------:R-:W-:Y:S01]  /*be10*/  HMMA.16816.F32.BF16 R44, R60, R50.reuse, RZ ;  /* 0x000000323c2c723c */ /* 0x080fe200000418ff */
[----:B------:R-:W-:Y:S03]  /*be20*/  IADD3 R56, P4, P2, R56, R0, R57 ;  /* 0x0000000038387210 */ /* 0x000fe60007a9e039 */
[----:B------:R2:W-:Y:S01]  /*be30*/  LDGSTS.E.BYPASS.LTC128B.128.ZFILL [R252+0x1900], [R54.64], P6 ;  /* 0x0190000036fc7fae */ /* 0x0005e2000b141d48 */
[----:B------:R-:W-:Y:S03]  /*be40*/  IADD3.X R57, RZ, R53, R52, P4, P2 ;  /* 0x00000035ff397210 */ /* 0x000fe600027e4434 */
[C---:B------:R-:W-:Y:S04]  /*be50*/  HMMA.16816.F32.BF16 R48, R64.reuse, R50, RZ ;  /* 0x000000324030723c */ /* 0x040fe800000418ff */
[----:B------:R3:W-:Y:S08]  /*be60*/  LDGSTS.E.BYPASS.LTC128B.128.ZFILL [R252+0x3900], [R56.64], P5 ;  /* 0x0390000038fc7fae */ /* 0x0007f0000a941d48 */
[----:B------:R-:W0:Y:S08]  /*be70*/  LDGDEPBAR ;  /* 0x00000000000079af */ /* 0x000e300000000000 */
[----:B-1----:R-:W4:Y:S01]  /*be80*/  LDL R3, [R1+0x4] ;  /* 0x0000040001037983 */ /* 0x002f220000100800 */
[-C--:B--2---:R-:W-:Y:S08]  /*be90*/  HMMA.16816.F32.BF16 R52, R64, R132.reuse, RZ ;  /* 0x000000844034723c */ /* 0x084ff000000418ff */
[C---:B---3--:R-:W-:Y:S08]  /*bea0*/  HMMA.16816.F32.BF16 R56, R60.reuse, R132, RZ ;  /* 0x000000843c38723c */ /* 0x048ff000000418ff */
        /* <DEDUP_REMOVED lines=28> */
[----:B------:R-:W-:Y:S07]  /*c070*/  LDSM.16.M88.4 R212, [R233+-0x2000] ;  /* 0xffe00000e9d4783b */ /* 0x000fee0000000200 */
[-C--:B---3--:R-:W-:Y:S08]  /*c080*/  HMMA.16816.F32.BF16 R20, R132, R208.reuse, R20 ;  /* 0x000000d08414723c */ /* 0x088ff00000041814 */
        /* <DEDUP_REMOVED lines=17> */
[C---:B--2---:R-:W-:Y:S04]  /*c1a0*/  HMMA.16816.F32.BF16 R8, R216.reuse, R212, R8 ;  /* 0x000000d4d808723c */ /* 0x044fe80000041808 */
[----:B----4-:R-:W-:Y:S04]  /*c1b0*/  ISETP.GT.AND P2, PT, R3, R143, PT ;  /* 0x0000008f0300720c */ /* 0x010fe80003f44270 */
        /* <DEDUP_REMOVED lines=106> */
[----:B------:R-:W2:Y:S01]  /*c860*/  LDL R2, [R1+0x48] ;  /* 0x0000480001027983 */ /* 0x000ea20000100800 */
[----:B------:R-:W-:Y:S02]  /*c870*/  IMAD.MOV.U32 R208, RZ, RZ, RZ ;  /* 0x000000ffffd07224 */ /* 0x000fe400078e00ff */
[----:B------:R-:W-:Y:S01]  /*c880*/  IMAD.SHL.U32 R211, R142, 0x2, RZ ;  /* 0x000000028ed37824 */ /* 0x000fe200078e00ff */
[----:B------:R-:W3:Y:S01]  /*c890*/  LDL.64 R212, [R1+0x40] ;  /* 0x0000400001d47983 */ /* 0x000ee20000100a00 */
[----:B------:R-:W-:Y:S03]  /*c8a0*/  IMAD.SHL.U32 R210, R136, 0x2, RZ ;  /* 0x0000000288d27824 */ /* 0x000fe600078e00ff */
[----:B------:R-:W4:Y:S04]  /*c8b0*/  LDL R231, [R1+0x58] ;  /* 0x0000580001e77983 */ /* 0x000f280000100800 */
[----:B------:R-:W1:Y:S04]  /*c8c0*/  S2R R143, SR_TID.X ;  /* 0x00000000008f7919 */ /* 0x000e680000002100 */
[----:B------:R-:W5:Y:S04]  /*c8d0*/  LDL.64 R228, [R1+0x38] ;  /* 0x0000380001e47983 */ /* 0x000f680000100a00 */
[----:B------:R-:W4:Y:S04]  /*c8e0*/  LDL R134, [R1+0xf4] ;  /* 0x0000f40001867983 */ /* 0x000f280000100800 */
        /* <DEDUP_REMOVED lines=15> */
[----:B---3--:R-:W-:Y:S02]  /*c9e0*/  @!P1 IADD3 R3, P2, R0, R212, RZ ;  /* 0x000000d400039210 */ /* 0x008fe40007f5e0ff */
[----:B----4-:R-:W-:Y:S02]  /*c9f0*/  SHF.L.U64.HI R134, R142, 0x1, R134 ;  /* 0x000000018e867819 */ /* 0x010fe40000010286 */
        /* <DEDUP_REMOVED lines=8> */
[----:B------:R-:W-:Y:S01]  /*ca80*/  IMAD R0, R0, c[0x0][0x1e0], RZ ;  /* 0x0000780000007a24 */ /* 0x000fe200078e02ff */
[----:B------:R1:W-:Y:S03]  /*ca90*/  STL [R1+0x8], R209 ;  /* 0x000008d101007387 */ /* 0x0003e60000100800 */
[----:B------:R-:W-:Y:S04]  /*caa0*/  IMAD R0, R209, c[0x0][0x1e4], R0 ;  /* 0x00007900d1007a24 */ /* 0x000fe800078e0200 */
[----:B------:R-:W-:Y:S01]  /*cab0*/  IMAD.IADD R3, R3, 0x1, R0 ;  /* 0x0000000103037824 */ /* 0x000fe200078e0200 */
[----:B-----5:R-:W-:Y:S02]  /*cac0*/  SHF.L.U64.HI R133, R136, 0x1, R135 ;  /* 0x0000000188857819 */ /* 0x020fe40000010287 */
[----:B--2---:R-:W-:Y:S01]  /*cad0*/  SHF.R.S32.HI R132, RZ, 0x1f, R208 ;  /* 0x0000001fff847819 */ /* 0x004fe200000114d0 */
[----:B------:R1:W-:Y:S01]  /*cae0*/  STL [R1], R208 ;  /* 0x000000d001007387 */ /* 0x0003e20000100800 */
        /* <DEDUP_REMOVED lines=9> */
.L_x_3081:
[----:B------:R-:W-:-:S05]  /*cb80*/  BRA.DIV ~URZ, `(.L_x_3037) ;  /* 0x000091727f007947 */ /* 0x000fca000b800000 */
[----:B------:R-:W4:Y:S01]  /*cb90*/  SHFL.IDX PT, R142, R132, RZ, 0x181f ;  /* 0x00181fff848e7589 */ /* 0x000f2200000e0000 */
[C---:B------:R-:W-:Y:S02]  /*cba0*/  IADD3 R2, -R141.reuse, 0x10, RZ ;  /* 0x000000108d027810 */ /* 0x040fe40007ffe1ff */
[----:B------:R-:W-:Y:S01]  /*cbb0*/  ISETP.NE.U32.AND P2, PT, R141, RZ, PT ;  /* 0x000000ff8d00720c */ /* 0x000fe20003f45070 */
[----:B------:R-:W5:Y:S01]  /*cbc0*/  SHFL.IDX PT, R3, R132, 0x1, 0x181f ;  /* 0x00381f0084037f89 */ /* 0x000f6200000e0000 */
[----:B------:R-:W-:Y:S03]  /*cbd0*/  LOP3.LUT R2, R2, 0xf, RZ, 0xc0, !PT ;  /* 0x0000000f02027812 */ /* 0x000fe600078ec0ff */
[----:B------:R-:W-:Y:S01]  /*cbe0*/  SHFL.IDX PT, R136, R0, 0x2, 0x181f ;  /* 0x00581f0000887f89 */ /* 0x000fe200000e0000 */
[----:B-1--4-:R-:W-:Y:S04]  /*cbf0*/  IADD3 R208, P5, P4, R2, R142, R210 ;  /* 0x0000008e02d07210 */ /* 0x012fe80007cbe0d2 */
[--C-:B---3--:R-:W-:Y:S02]  /*cc00*/  IADD3.X R209, RZ, R135, R133.reuse, P5, P4 ;  /* 0x00000087ffd17210 */ /* 0x108fe40002fe8485 */
[----:B------:R-:W-:Y:S03]  /*cc10*/  IADD3 R142, P4, R142, R211, RZ ;  /* 0x000000d38e8e7210 */ /* 0x000fe60007f9e0ff */
[----:B------:R1:W-:Y:S02]  /*cc20*/  LDGSTS.E.BYPASS.LTC128B.128.ZFILL [R252+0x4100], [R208.64], P2 ;  /* 0x04100000d0fc7fae */ /* 0x0003e40009141d48 */
[----:B------:R-:W-:Y:S02]  /*cc30*/  IMAD.X R143, R135, 0x1, R134, P4 ;  /* 0x00000001878f7824 */ /* 0x000fe400020e0686 */
[----:B------:R-:W3:Y:S04]  /*cc40*/  SHFL.IDX PT, R135, R0, 0x1, 0x181f ;  /* 0x00381f0000877f89 */ /* 0x000ee800000e0000 */
[----:B------:R5:W-:Y:S04]  /*cc50*/  LDGSTS.E.BYPASS.LTC128B.128 [R252+0x6100], [R142.64], !P0 ;  /* 0x061000008efc7fae */ /* 0x000be8000c101d48 */
[----:B--2---:R-:W-:Y:S01]  /*cc60*/  SHFL.IDX PT, R0, R0, 0x3, 0x181f ;  /* 0x00781f0000007f89 */ /* 0x004fe200000e0000 */
[C---:B-----5:R-:W-:Y:S04]  /*cc70*/  IADD3 R142, P5, P4, R2.reuse, R3, R210 ;  /* 0x00000003028e7210 */ /* 0x060fe80007cbe0d2 */
[--C-:B---3--:R-:W-:Y:S05]  /*cc80*/  IADD3.X R143, RZ, R135, R133.reuse, P5, P4 ;  /* 0x00000087ff8f7210 */ /* 0x108fea0002fe8485 */
[----:B------:R2:W-:Y:S02]  /*cc90*/  LDGSTS.E.BYPASS.LTC128B.128.ZFILL [R252+0x4900], [R142.64], P2 ;  /* 0x049000008efc7fae */ /* 0x0005e40009141d48 */
[----:B--2---:R-:W-:Y:S05]  /*cca0*/  IADD3 R142, P4, R3, R211, RZ ;  /* 0x000000d3038e7210 */ /* 0x004fea0007f9e0ff */
[----:B------:R-:W-:Y:S02]  /*ccb0*/  IMAD.X R143, R135, 0x1, R134, P4 ;  /* 0x00000001878f7824 */ /* 0x000fe400020e0686 */
[----:B------:R-:W2:Y:S04]  /*ccc0*/  SHFL.IDX PT, R135, R132, 0x2, 0x181f ;  /* 0x00581f0084877f89 */ /* 0x000ea800000e0000 */
[----:B------:R1:W-:Y:S04]  /*ccd0*/  LDGSTS.E.BYPASS.LTC128B.128 [R252+0x6900], [R142.64], !P0 ;  /* 0x069000008efc7fae */ /* 0x0003e8000c101d48 */
[----:B------:R-:W3:Y:S01]  /*cce0*/  SHFL.IDX PT, R132, R132, 0x3, 0x181f ;  /* 0x00781f0084847f89 */ /* 0x000ee200000e0000 */
[----:B--2---:R-:W-:Y:S04]  /*ccf0*/  IADD3 R2, P5, P4, R2, R135, R210 ;  /* 0x0000008702027210 */ /* 0x004fe80007cbe0d2 */
[----:B------:R-:W-:Y:S05]  /*cd00*/  IADD3.X R3, RZ, R136, R133, P5, P4 ;  /* 0x00000088ff037210 */ /* 0x000fea0002fe8485 */
[----:B------:R2:W-:Y:S02]  /*cd10*/  LDGSTS.E.BYPASS.LTC128B.128.ZFILL [R252+0x5100], [R2.64], P2 ;  /* 0x0510000002fc7fae */ /* 0x0005e40009141d48 */
[----:B--2---:R-:W-:Y:S05]  /*cd20*/  IADD3 R2, P2, R135, R211, RZ ;  /* 0x000000d387027210 */ /* 0x004fea0007f5e0ff */
[----:B------:R-:W-:Y:S05]  /*cd30*/  IMAD.X R3, R136, 0x1, R134, P2 ;  /* 0x0000000188037824 */ /* 0x000fea00010e0686 */
[----:B------:R1:W-:Y:S03]  /*cd40*/  LDGSTS.E.BYPASS.LTC128B.128 [R252+0x7100], [R2.64], !P0 ;  /* 0x0710000002fc7fae */ /* 0x0003e6000c101d48 */
.L_x_3082:
[C---:B-1-3--:R-:W-:Y:S02]  /*cd50*/  IADD3 R2, -R141.reuse, 0x10, RZ ;  /* 0x000000108d027810 */ /* 0x04afe40007ffe1ff */
        /* <DEDUP_REMOVED lines=11> */
.L_x_3035:
[----:B------:R-:W-:Y:S05]  /*ce10*/  BSYNC B0 ;  /* 0x0000000000007941 */ /* 0x000fea0003800000 */
.L_x_3034:
        /* <DEDUP_REMOVED lines=67> */
[----:B-1----:R-:W-:Y:S02]  /*d250*/  FMNMX.FTZ R132, R132, R0, !PT ;  /* 0x0000000084847209 */ /* 0x002fe40007810000 */
[----:B------:R-:W1:Y:S04]  /*d260*/  SHFL.BFLY PT, R0, R135, 0x2, 0x1f ;  /* 0x0c401f0087007f89 */ /* 0x000e6800000e0000 */
[----:B------:R-:W2:Y:S01]  /*d270*/  SHFL.BFLY PT, R136, R132, 0x1, 0x1f ;  /* 0x0c201f0084887f89 */ /* 0x000ea200000e0000 */
[----:B-1----:R-:W-:Y:S02]  /*d280*/  FMNMX.FTZ R135, R135, R0, !PT ;  /* 0x0000000087877209 */ /* 0x002fe40007810000 */
[----:B--2---:R-:W-:Y:S03]  /*d290*/  FMNMX.FTZ R136, R132, R136, !PT ;  /* 0x0000008884887209 */ /* 0x004fe60007810000 */
[----:B------:R-:W1:Y:S04]  /*d2a0*/  SHFL.BFLY PT, R0, R135, 0x1, 0x1f ;  /* 0x0c201f0087007f89 */ /* 0x000e6800000e0000 */
[----:B------:R-:W2:Y:S01]  /*d2b0*/  SHFL.BFLY PT, R132, R133, 0x2, 0x1f ;  /* 0x0c401f0085847f89 */ /* 0x000ea200000e0000 */
[----:B-1----:R-:W-:Y:S03]  /*d2c0*/  FMNMX.FTZ R135, R135, R0, !PT ;  /* 0x0000000087877209 */ /* 0x002fe60007810000 */
[----:B------:R-:W1:Y:S01]  /*d2d0*/  SHFL.BFLY PT, R0, R134, 0x2, 0x1f ;  /* 0x0c401f0086007f89 */ /* 0x000e6200000e0000 */
[----:B--2---:R-:W-:Y:S02]  /*d2e0*/  FMNMX.FTZ R132, R133, R132, !PT ;  /* 0x0000008485847209 */ /* 0x004fe40007810000 */
[----:B-1----:R-:W-:Y:S05]  /*d2f0*/  FMNMX.FTZ R134, R134, R0, !PT ;  /* 0x0000000086867209 */ /* 0x002fea0007810000 */
[----:B------:R-:W1:Y:S02]  /*d300*/  SHFL.BFLY PT, R0, R134, 0x1, 0x1f ;  /* 0x0c201f0086007f89 */ /* 0x000e6400000e0000 */
[----:B-1----:R-:W-:Y:S02]  /*d310*/  FMNMX.FTZ R134, R134, R0, !PT ;  /* 0x0000000086867209 */ /* 0x002fe40007810000 */
[----:B------:R1:W2:Y:S04]  /*d320*/  SHFL.BFLY PT, R0, R132, 0x1, 0x1f ;  /* 0x0c201f0084007f89 */ /* 0x0002a800000e0000 */
.L_x_3083:
[----:B------:R-:W3:Y:S01]  /*d330*/  LDL.LU R3, [R1+0x18] ;  /* 0x0000180001037983 */ /* 0x000ee20000300800 */
[----:B------:R-:W-:Y:S01]  /*d340*/  FMUL.FTZ R2, R136, c[0x0][0x2d0] ;  /* 0x0000b40088027a20 */ /* 0x000fe20000410000 */
[----:B--2---:R-:W-:Y:S01]  /*d350*/  FMNMX.FTZ R133, R0, R132, !PT ;  /* 0x0000008400857209 */ /* 0x004fe20007810000 */
[----:B------:R-:W-:Y:S01]  /*d360*/  FADD.FTZ R0, -R136, R137 ;  /* 0x0000008988007221 */ /* 0x000fe20000010100 */
[----:B------:R-:W2:Y:S01]  /*d370*/  LDL.LU R210, [R1+0x14] ;  /* 0x0000140001d27983 */ /* 0x000ea20000300800 */
[--C-:B------:R-:W-:Y:S01]  /*d380*/  FFMA.FTZ R4, R4, c[0x0][0x2d0], -R2.reuse ;  /* 0x0000b40004047a23 */ /* 0x100fe20000010802 */
[----:B------:R-:W-:Y:S01]  /*d390*/  WARPSYNC 0xffffffff ;  /* 0xffffffff00007948 */ /* 0x000fe20003800000 */
        /* <DEDUP_REMOVED lines=20> */
[----:B------:R-:W-:Y:S01]  /*d4e0*/  FMUL.FTZ R2, R135, c[0x0][0x2d0] ;  /* 0x0000b40087027a20 */ /* 0x000fe20000410000 */
[----:B------:R-:W-:Y:S03]  /*d4f0*/  MUFU.EX2 R20, R16 ;  /* 0x0000001000147308 */ /* 0x000fe60000000800 */
        /* <DEDUP_REMOVED lines=17> */
[----:B------:R-:W-:Y:S09]  /*d610*/  FFMA.FTZ R211, R18, c[0x0][0x2d0], -R2 ;  /* 0x0000b40012d37a23 */ /* 0x000ff20000010802 */
[----:B------:R-:W-:Y:S10]  /*d620*/  MUFU.EX2 R211, R211 ;  /* 0x000000d300d37308 */ /* 0x000ff40000000800 */
[----:B------:R-:W-:Y:S01]  /*d630*/  MUFU.EX2 R137, R137 ;  /* 0x0000008900897308 */ /* 0x000fe20000000800 */
        /* <DEDUP_REMOVED lines=17> */
[----:B---3--:R-:W-:Y:S04]  /*d750*/  FFMA.FTZ R0, R132, R3, R4 ;  /* 0x0000000384007223 */ /* 0x008fe80000010004 */
[C---:B------:R-:W-:Y:S01]  /*d760*/  FADD.FTZ R5, R208.reuse, R0 ;  /* 0x00000000d0057221 */ /* 0x040fe20000010000 */
[----:B------:R-:W-:Y:S01]  /*d770*/  F2FP.BF16.PACK_AB R208, R208, R4 ;  /* 0x00000004d0d0723e */ /* 0x000fe200000010ff */
[----:B------:R-:W-:Y:S02]  /*d780*/  FADD.FTZ R0, -R135, R138 ;  /* 0x0000008a87007221 */ /* 0x000fe40000010100 */
[----:B------:R-:W-:Y:S02]  /*d790*/  FMUL.FTZ R4, R134, c[0x0][0x2d0] ;  /* 0x0000b40086047a20 */ /* 0x000fe40000410000 */
[----:B------:R-:W-:Y:S02]  /*d7a0*/  FMUL.FTZ R0, R0, c[0x0][0x2d0] ;  /* 0x0000b40000007a20 */ /* 0x000fe40000410000 */
[----:B------:R-:W-:Y:S02]  /*d7b0*/  FFMA.FTZ R9, R9, c[0x0][0x2d0], -R4 ;  /* 0x0000b40009097a23 */ /* 0x000fe40000010804 */
[----:B------:R-:W2:Y:S01]  /*d7c0*/  MUFU.EX2 R3, R0 ;  /* 0x0000000000037308 */ /* 0x000ea20000000800 */
[----:B------:R-:W-:Y:S02]  /*d7d0*/  FFMA.FTZ R138, R55, c[0x0][0x2d0], -R2 ;  /* 0x0000b400378a7a23 */ /* 0x000fe40000010802 */
[--C-:B------:R-:W-:Y:S02]  /*d7e0*/  FFMA.FTZ R8, R8, c[0x0][0x2d0], -R4.reuse ;  /* 0x0000b40008087a23 */ /* 0x100fe40000010804 */
[--C-:B------:R-:W-:Y:S02]  /*d7f0*/  FFMA.FTZ R54, R57, c[0x0][0x2d0], -R4.reuse ;  /* 0x0000b40039367a23 */ /* 0x100fe40000010804 */
[--C-:B------:R-:W-:Y:S02]  /*d800*/  FFMA.FTZ R55, R61, c[0x0][0x2d0], -R4.reuse ;  /* 0x0000b4003d377a23 */ /* 0x100fe40000010804 */
[--C-:B------:R-:W-:Y:S01]  /*d810*/  FFMA.FTZ R18, R12, c[0x0][0x2d0], -R4.reuse ;  /* 0x0000b4000c127a23 */ /* 0x100fe20000010804 */
[----:B------:R-:W-:Y:S01]  /*d820*/  MUFU.EX2 R21, R9 ;  /* 0x0000000900157308 */ /* 0x000fe20000000800 */
[--C-:B------:R-:W-:Y:S01]  /*d830*/  FFMA.FTZ R214, R25, c[0x0][0x2d0], -R4.reuse ;  /* 0x0000b40019d67a23 */ /* 0x100fe20000010804 */
[----:B------:R-:W-:Y:S01]  /*d840*/  MOV R12, R212 ;  /* 0x000000d4000c7202 */ /* 0x000fe20000000f00 */
[--C-:B------:R-:W-:Y:S02]  /*d850*/  FFMA.FTZ R230, R41, c[0x0][0x2d0], -R4.reuse ;  /* 0x0000b40029e67a23 */ /* 0x100fe40000010804 */
[--C-:B------:R-:W-:Y:S02]  /*d860*/  FFMA.FTZ R35, R56, c[0x0][0x2d0], -R4.reuse ;  /* 0x0000b40038237a23 */ /* 0x100fe40000010804 */
[--C-:B------:R-:W-:Y:S02]  /*d870*/  FFMA.FTZ R60, R60, c[0x0][0x2d0], -R4.reuse ;  /* 0x0000b4003c3c7a23 */ /* 0x100fe40000010804 */
[--C-:B------:R-:W-:Y:S01]  /*d880*/  FFMA.FTZ R216, R24, c[0x0][0x2d0], -R4.reuse ;  /* 0x0000b40018d87a23 */ /* 0x100fe20000010804 */
[----:B------:R-:W-:Y:S01]  /*d890*/  MUFU.EX2 R22, R8 ;  /* 0x0000000800167308 */ /* 0x000fe20000000800 */
[--C-:B------:R-:W-:Y:S02]  /*d8a0*/  FFMA.FTZ R218, R28, c[0x0][0x2d0], -R4.reuse ;  /* 0x0000b4001cda7a23 */ /* 0x100fe40000010804 */
[----:B------:R-:W-:Y:S02]  /*d8b0*/  FFMA.FTZ R219, R29, c[0x0][0x2d0], -R4 ;  /* 0x0000b4001ddb7a23 */ /* 0x000fe40000010804 */
[----:B--2---:R-:W-:Y:S02]  /*d8c0*/  FFMA.FTZ R0, R3, R210, R6 ;  /* 0x000000d203007223 */ /* 0x004fe40000010006 */
[----:B------:R-:W-:Y:S02]  /*d8d0*/  FFMA.FTZ R231, R40, c[0x0][0x2d0], -R4 ;  /* 0x0000b40028e77a23 */ /* 0x000fe40000010804 */
[----:B------:R-:W-:Y:S01]  /*d8e0*/  FADD.FTZ R32, R7, R0 ;  /* 0x0000000007207221 */ /* 0x000fe20000010000 */
[----:B------:R1:W2:Y:S01]  /*d8f0*/  MUFU.EX2 R210, R17 ;  /* 0x0000001100d27308 */ /* 0x0002a20000000800 */
[----:B------:R-:W-:Y:S02]  /*d900*/  FADD.FTZ R0, -R134, R139 ;  /* 0x0000008b86007221 */ /* 0x000fe40000010100 */
[--C-:B------:R-:W-:Y:S02]  /*d910*/  FFMA.FTZ R229, R44, c[0x0][0x2d0], -R4.reuse ;  /* 0x0000b4002ce57a23 */ /* 0x100fe40000010804 */
[----:B------:R-:W-:Y:S02]  /*d920*/  FMUL.FTZ R0, R0, c[0x0][0x2d0] ;  /* 0x0000b40000007a20 */ /* 0x000fe40000410000 */
[--C-:B------:R-:W-:Y:S02]  /*d930*/  FFMA.FTZ R50, R45, c[0x0][0x2d0], -R4.reuse ;  /* 0x0000b4002d327a23 */ /* 0x100fe40000010804 */
[----:B------:R-:W-:Y:S01]  /*d940*/  FADD.FTZ R5, R20, R5 ;  /* 0x0000000514057221 */ /* 0x000fe20000010000 */
        /* <DEDUP_REMOVED lines=9> */
[----:B-1----:R-:W-:Y:S02]  /*d9e0*/  FFMA.FTZ R17, R13, c[0x0][0x2d0], -R4 ;  /* 0x0000b4000d117a23 */ /* 0x002fe40000010804 */
[----:B------:R-:W4:Y:S01]  /*d9f0*/  LDL.LU R13, [R1+0x20] ;  /* 0x00002000010d7983 */ /* 0x000f220000300800 */
[----:B------:R-:W-:Y:S02]  /*da00*/  FMUL.FTZ R4, R133, c[0x0][0x2d0] ;  /* 0x0000b40085047a20 */ /* 0x000fe40000410000 */
[C---:B--2---:R-:W-:Y:S01]  /*da10*/  FADD.FTZ R220, R210.reuse, R5 ;  /* 0x00000005d2dc7221 */ /* 0x044fe20000010000 */
[----:B------:R-:W-:Y:S01]  /*da20*/  F2FP.BF16.PACK_AB R210, R210, R20 ;  /* 0x00000014d2d2723e */ /* 0x000fe200000010ff */
[----:B------:R-:W-:Y:S01]  /*da30*/  FFMA.FTZ R23, R43, c[0x0][0x2d0], -R4 ;  /* 0x0000b4002b177a23 */ /* 0x000fe20000010804 */
[----:B------:R-:W-:Y:S01]  /*da40*/  MOV R20, R60 ;  /* 0x0000003c00147202 */ /* 0x000fe20000000f00 */
[----:B---3--:R-:W-:Y:S01]  /*da50*/  FMUL.FTZ R9, R2, R173 ;  /* 0x000000ad02097220 */ /* 0x008fe20000410000 */
[----:B------:R-:W-:Y:S01]  /*da60*/  MOV R5, R64 ;  /* 0x0000004000057202 */ /* 0x000fe20000000f00 */
[----:B------:R-:W2:Y:S01]  /*da70*/  LDL.LU R173, [R1+0x24] ;  /* 0x0000240001ad7983 */ /* 0x000ea20000300800 */
[----:B------:R-:W-:Y:S01]  /*da80*/  FADD.FTZ R0, -R133, R140 ;  /* 0x0000008c85007221 */ /* 0x000fe20000010100 */
[----:B------:R-:W-:Y:S01]  /*da90*/  MOV R140, R12 ;  /* 0x0000000c008c7202 */ /* 0x000fe20000000f00 */
[--C-:B------:R-:W-:Y:S01]  /*daa0*/  FFMA.FTZ R213, R30, c[0x0][0x2d0], -R4.reuse ;  /* 0x0000b4001ed57a23 */ /* 0x100fe20000010804 */
[----:B------:R-:W-:Y:S01]  /*dab0*/  MOV R64, R52 ;  /* 0x0000003400407202 */ /* 0x000fe20000000f00 */
[----:B------:R-:W-:Y:S01]  /*dac0*/  FMUL.FTZ R0, R0, c[0x0][0x2d0] ;  /* 0x0000b40000007a20 */ /* 0x000fe20000410000 */
        /* <DEDUP_REMOVED lines=19> */
[C---:B------:R-:W-:Y:S01]  /*dc00*/  FMUL.FTZ R12, R2.reuse, R168 ;  /* 0x000000a8020c7220 */ /* 0x040fe20000410000 */
[----:B------:R-:W-:Y:S01]  /*dc10*/  MOV R168, R20 ;  /* 0x0000001400a87202 */ /* 0x000fe20000000f00 */
[C---:B------:R-:W-:Y:S02]  /*dc20*/  FMUL.FTZ R29, R2.reuse, R161 ;  /* 0x000000a1021d7220 */ /* 0x040fe40000410000 */
[C---:B------:R-:W-:Y:S01]  /*dc30*/  FMUL.FTZ R56, R2.reuse, R148 ;  /* 0x0000009402387220 */ /* 0x040fe20000410000 */
[----:B------:R-:W-:Y:S01]  /*dc40*/  MOV R148, R140 ;  /* 0x0000008c00947202 */ /* 0x000fe20000000f00 */
[C---:B------:R-:W-:Y:S01]  /*dc50*/  FMUL.FTZ R61, R2.reuse, R145 ;  /* 0x00000091023d7220 */ /* 0x040fe20000410000 */
[----:B------:R-:W-:Y:S01]  /*dc60*/  MOV R145, R23 ;  /* 0x0000001700917202 */ /* 0x000fe20000000f00 */
[----:B------:R-:W-:Y:S01]  /*dc70*/  FMUL.FTZ R28, R2, R160 ;  /* 0x000000a0021c7220 */ /* 0x000fe20000410000 */
[----:B------:R-:W-:Y:S01]  /*dc80*/  F2FP.BF16.PACK_AB R140, R21, R22 ;  /* 0x00000016158c723e */ /* 0x000fe200000010ff */
[C---:B-1----:R-:W-:Y:S01]  /*dc90*/  FMUL.FTZ R30, R0.reuse, R162 ;  /* 0x000000a2001e7220 */ /* 0x042fe20000410000 */
[----:B------:R1:W-:Y:S01]  /*dca0*/  MUFU.EX2 R160, R7 ;  /* 0x0000000700a07308 */ /* 0x0003e20000000800 */
[----:B------:R-:W-:Y:S02]  /*dcb0*/  FMUL.FTZ R31, R0, R163 ;  /* 0x000000a3001f7220 */ /* 0x000fe40000410000 */
[----:B------:R-:W-:Y:S02]  /*dcc0*/  FMUL.FTZ R24, R2, R164 ;  /* 0x000000a402187220 */ /* 0x000fe40000410000 */
[C---:B------:R-:W-:Y:S02]  /*dcd0*/  FMUL.FTZ R42, R0.reuse, R158 ;  /* 0x0000009e002a7220 */ /* 0x040fe40000410000 */
[----:B------:R-:W-:Y:S02]  /*dce0*/  FMUL.FTZ R43, R0, R159 ;  /* 0x0000009f002b7220 */ /* 0x000fe40000410000 */
[C---:B------:R-:W-:Y:S01]  /*dcf0*/  FMUL.FTZ R41, R2.reuse, R157 ;  /* 0x0000009d02297220 */ /* 0x040fe20000410000 */
[----:B------:R-:W3:Y:S01]  /*dd00*/  MUFU.EX2 R162, R19 ;  /* 0x0000001300a27308 */ /* 0x000ee20000000800 */
[----:B------:R-:W-:Y:S02]  /*dd10*/  FADD.FTZ R157, R211, R32 ;  /* 0x00000020d39d7221 */ /* 0x000fe40000010000 */
[----:B------:R-:W-:Y:S01]  /*dd20*/  FMUL.FTZ R25, R2, R165 ;  /* 0x000000a502197220 */ /* 0x000fe20000410000 */
[----:B------:R-:W-:Y:S01]  /*dd30*/  MOV R165, R5 ;  /* 0x0000000500a57202 */ /* 0x000fe20000000f00 */
[----:B------:R-:W-:Y:S02]  /*dd40*/  FMUL.FTZ R5, R132, R177 ;  /* 0x000000b184057220 */ /* 0x000fe40000410000 */
[C---:B------:R-:W-:Y:S02]  /*dd50*/  FMUL.FTZ R40, R2.reuse, R156 ;  /* 0x0000009c02287220 */ /* 0x040fe40000410000 */
[C---:B------:R-:W-:Y:S01]  /*dd60*/  FMUL.FTZ R44, R2.reuse, R152 ;  /* 0x00000098022c7220 */ /* 0x040fe20000410000 */
[----:B------:R-:W5:Y:S01]  /*dd70*/  MUFU.EX2 R163, R6 ;  /* 0x0000000600a37308 */ /* 0x000f620000000800 */
[----:B------:R-:W-:Y:S01]  /*dd80*/  MOV R152, R38 ;  /* 0x0000002600987202 */ /* 0x000fe20000000f00 */
[C---:B------:R-:W-:Y:S01]  /*dd90*/  FMUL.FTZ R57, R2.reuse, R149 ;  /* 0x0000009502397220 */ /* 0x040fe20000410000 */
[----:B------:R-:W-:Y:S01]  /*dda0*/  MOV R149, R39 ;  /* 0x0000002700957202 */ /* 0x000fe20000000f00 */
[C---:B-1----:R-:W-:Y:S01]  /*ddb0*/  FMUL.FTZ R7, R3.reuse, R179 ;  /* 0x000000b303077220 */ /* 0x042fe20000410000 */
[----:B------:R-:W-:Y:S01]  /*ddc0*/  MOV R177, R152 ;  /* 0x0000009800b17202 */ /* 0x000fe20000000f00 */
[C---:B------:R-:W-:Y:S01]  /*ddd0*/  FMUL.FTZ R60, R2.reuse, R144 ;  /* 0x00000090023c7220 */ /* 0x040fe20000410000 */
[----:B------:R-:W-:Y:S01]  /*dde0*/  MOV R144, R37 ;  /* 0x0000002500907202 */ /* 0x000fe20000000f00 */
[C---:B------:R-:W-:Y:S01]  /*ddf0*/  FMUL.FTZ R45, R2.reuse, R153 ;  /* 0x00000099022d7220 */ /* 0x040fe20000410000 */
[----:B------:R-:W-:Y:S01]  /*de00*/  MOV R153, R143 ;  /* 0x0000008f00997202 */ /* 0x000fe20000000f00 */
[----:B------:R1:W-:Y:S01]  /*de10*/  MUFU.EX2 R159, R18 ;  /* 0x00000012009f7308 */ /* 0x0003e20000000800 */
[----:B------:R-:W-:Y:S01]  /*de20*/  FMUL.FTZ R8, R2, R172 ;  /* 0x000000ac02087220 */ /* 0x000fe20000410000 */
[----:B------:R-:W-:Y:S01]  /*de30*/  MOV R172, R46 ;  /* 0x0000002e00ac7202 */ /* 0x000fe20000000f00 */
[----:B------:R-:W-:Y:S01]  /*de40*/  FMUL.FTZ R10, R0, R174 ;  /* 0x000000ae000a7220 */ /* 0x000fe20000410000 */
[----:B---3--:R-:W-:Y:S01]  /*de50*/  F2FP.BF16.PACK_AB R211, R162, R211 ;  /* 0x000000d3a2d3723e */ /* 0x008fe200000010ff */
[C---:B------:R-:W-:Y:S01]  /*de60*/  FMUL.FTZ R11, R0.reuse, R175 ;  /* 0x000000af000b7220 */ /* 0x040fe20000410000 */
[----:B------:R-:W-:Y:S01]  /*de70*/  MOV R175, R165 ;  /* 0x000000a500af7202 */ /* 0x000fe20000000f00 */
[C---:B------:R-:W-:Y:S01]  /*de80*/  FMUL.FTZ R14, R0.reuse, R170 ;  /* 0x000000aa000e7220 */ /* 0x040fe20000410000 */
[----:B------:R-:W-:Y:S01]  /*de90*/  MOV R165, R55 ;  /* 0x0000003700a57202 */ /* 0x000fe20000000f00 */
[C---:B------:R-:W-:Y:S01]  /*dea0*/  FMUL.FTZ R15, R0.reuse, R171 ;  /* 0x000000ab000f7220 */ /* 0x040fe20000410000 */
[----:B------:R3:W3:Y:S01]  /*deb0*/  MUFU.EX2 R164, R17 ;  /* 0x0000001100a47308 */ /* 0x0006e20000000800 */
[----:B------:R-:W-:Y:S01]  /*dec0*/  FMUL.FTZ R19, R3, R183 ;  /* 0x000000b703137220 */ /* 0x000fe20000410000 */
[----:B------:R-:W-:Y:S01]  /*ded0*/  MOV R174, R168 ;  /* 0x000000a800ae7202 */ /* 0x000fe20000000f00 */
[C---:B------:R-:W-:Y:S01]  /*dee0*/  FMUL.FTZ R26, R0.reuse, R166 ;  /* 0x000000a6001a7220 */ /* 0x040fe20000410000 */
[----:B-----5:R-:W-:Y:S01]  /*def0*/  F2FP.BF16.PACK_AB R143, R163, R160 ;  /* 0x000000a0a38f723e */ /* 0x020fe200000010ff */
[C---:B------:R-:W-:Y:S01]  /*df00*/  FMUL.FTZ R6, R3.reuse, R178 ;  /* 0x000000b203067220 */ /* 0x040fe20000410000 */
[----:B------:R-:W-:Y:S01]  /*df10*/  MOV R168, R64 ;  /* 0x0000004000a87202 */ /* 0x000fe20000000f00 */
[----:B------:R-:W-:Y:S01]  /*df20*/  FMUL.FTZ R27, R0, R167 ;  /* 0x000000a7001b7220 */ /* 0x000fe20000410000 */
[----:B------:R-:W-:Y:S01]  /*df30*/  MOV R64, R52 ;  /* 0x0000003400407202 */ /* 0x000fe20000000f00 */
[----:B------:R-:W-:Y:S01]  /*df40*/  FMUL.FTZ R32, R132, R188 ;  /* 0x000000bc84207220 */ /* 0x000fe20000410000 */
[----:B------:R5:W2:Y:S01]  /*df50*/  MUFU.EX2 R158, R16 ;  /* 0x00000010009e7308 */ /* 0x000aa20000000800 */
[----:B------:R-:W-:Y:S01]  /*df60*/  MOV R170, R148 ;  /* 0x0000009400aa7202 */ /* 0x000fe20000000f00 */
[----:B------:R-:W-:Y:S01]  /*df70*/  FMUL.FTZ R62, R0, R146 ;  /* 0x00000092003e7220 */ /* 0x000fe20000410000 */
[----:B------:R-:W-:Y:S01]  /*df80*/  MOV R148, R33 ;  /* 0x0000002100947202 */ /* 0x000fe20000000f00 */
[C---:B-1----:R-:W-:Y:S01]  /*df90*/  FMUL.FTZ R18, R3.reuse, R182 ;  /* 0x000000b603127220 */ /* 0x042fe20000410000 */
        /* <DEDUP_REMOVED lines=8> */
[----:B------:R-:W-:Y:S01]  /*e020*/  MOV R175, R67 ;  /* 0x0000004300af7202 */ /* 0x000fe20000000f00 */
[----:B---3--:R-:W-:Y:S01]  /*e030*/  FMUL.FTZ R17, R132, R181 ;  /* 0x000000b584117220 */ /* 0x008fe20000410000 */
[----:B------:R-:W-:Y:S01]  /*e040*/  MOV R183, R148 ;  /* 0x0000009400b77202 */ /* 0x000fe20000000f00 */
[C---:B------:R-:W-:Y:S01]  /*e050*/  FMUL.FTZ R72, R2.reuse, R72 ;  /* 0x0000004802487220 */ /* 0x040fe20000410000 */
[----:B------:R-:W-:Y:S01]  /*e060*/  MOV R189, R138 ;  /* 0x0000008a00bd7202 */ /* 0x000fe20000000f00 */
[C---:B------:R-:W-:Y:S01]  /*e070*/  FMUL.FTZ R73, R2.reuse, R73 ;  /* 0x0000004902497220 */ /* 0x040fe20000410000 */
[----:B------:R-:W-:Y:S01]  /*e080*/  MUFU.EX2 R138, R225 ;  /* 0x000000e1008a7308 */ /* 0x000fe20000000800 */
[C---:B------:R-:W-:Y:S01]  /*e090*/  FMUL.FTZ R76, R2.reuse, R76 ;  /* 0x0000004c024c7220 */ /* 0x040fe20000410000 */
[----:B------:R-:W-:Y:S01]  /*e0a0*/  MOV R181, R153 ;  /* 0x0000009900b57202 */ /* 0x000fe20000000f00 */
[----:B------:R-:W-:Y:S01]  /*e0b0*/  FMUL.FTZ R77, R2, R77 ;  /* 0x0000004d024d7220 */ /* 0x000fe20000410000 */
[----:B------:R-:W-:Y:S01]  /*e0c0*/  LDSM.16.MT88.4 R152, [R236+0x800] ;  /* 0x00080000ec98783b */ /* 0x000fe20000004200 */
[----:B-----5:R-:W-:Y:S02]  /*e0d0*/  FMUL.FTZ R16, R132, R180 ;  /* 0x000000b484107220 */ /* 0x020fe40000410000 */
        /* <DEDUP_REMOVED lines=46> */
[----:B------:R-:W-:Y:S02]  /*e3c0*/  FMUL.FTZ R131, R3, R131 ;  /* 0x0000008303837220 */ /* 0x000fe40000410000 */
[C---:B----4-:R-:W-:Y:S02]  /*e3d0*/  FFMA.FTZ R4, R2.reuse, R13, R22 ;  /* 0x0000000d02047223 */ /* 0x050fe40000010016 */
[----:B------:R-:W-:Y:S01]  /*e3e0*/  FMUL.FTZ R13, R2, R169 ;  /* 0x000000a9020d7220 */ /* 0x000fe20000410000 */
[----:B------:R-:W-:Y:S01]  /*e3f0*/  MOV R169, R142 ;  /* 0x0000008e00a97202 */ /* 0x000fe20000000f00 */
[----:B------:R-:W-:Y:S01]  /*e400*/  FADD.FTZ R161, R21, R4 ;  /* 0x0000000415a17221 */ /* 0x000fe20000010000 */
[----:B------:R-:W-:Y:S01]  /*e410*/  F2FP.BF16.PACK_AB R142, R164, R159 ;  /* 0x0000009fa48e723e */ /* 0x000fe200000010ff */
[----:B------:R-:W1:Y:S01]  /*e420*/  LDSM.16.MT88.4 R20, [R235] ;  /* 0x00000000eb14783b */ /* 0x000e620000004200 */
[----:B------:R-:W-:Y:S01]  /*e430*/  FMUL.FTZ R4, R132, R176 ;  /* 0x000000b084047220 */ /* 0x000fe20000410000 */
[----:B------:R-:W-:Y:S01]  /*e440*/  MOV R176, R139 ;  /* 0x0000008b00b07202 */ /* 0x000fe20000000f00 */
[----:B--2---:R-:W-:Y:S01]  /*e450*/  FFMA.FTZ R156, R0, R173, R141 ;  /* 0x000000ad009c7223 */ /* 0x004fe2000001008d */
[----:B------:R-:W-:Y:S01]  /*e460*/  MOV R173, R36 ;  /* 0x0000002400ad7202 */ /* 0x000fe20000000f00 */
[----:B------:R-:W-:Y:S01]  /*e470*/  FADD.FTZ R161, R159, R161 ;  /* 0x000000a19fa17221 */ /* 0x000fe20000010000 */
[----:B------:R-:W-:Y:S01]  /*e480*/  F2FP.BF16.PACK_AB R141, R158, R141 ;  /* 0x0000008d9e8d723e */ /* 0x000fe200000010ff */
[----:B------:R-:W-:Y:S01]  /*e490*/  MUFU.EX2 R139, R226 ;  /* 0x000000e2008b7308 */ /* 0x000fe20000000800 */
[----:B------:R-:W2:Y:S01]  /*e4a0*/  LDSM.16.MT88.4 R36, [R236] ;  /* 0x00000000ec24783b */ /* 0x000ea20000004200 */
[----:B------:R-:W-:Y:S01]  /*e4b0*/  MOV R2, R65 ;  /* 0x0000004100027202 */ /* 0x000fe20000000f00 */
[----:B------:R-:W-:Y:S01]  /*e4c0*/  FADD.FTZ R0, R137, R220 ;  /* 0x000000dc89007221 */ /* 0x000fe20000010000 */
[----:B------:R-:W-:Y:S01]  /*e4d0*/  MOV R65, R48 ;  /* 0x0000003000417202 */ /* 0x000fe20000000f00 */
[C---:B------:R-:W-:Y:S01]  /*e4e0*/  FMUL.FTZ R48, R132.reuse, R196 ;  /* 0x000000c484307220 */ /* 0x040fe20000410000 */
[----:B------:R-:W-:Y:S01]  /*e4f0*/  MOV R196, R49 ;  /* 0x0000003100c47202 */ /* 0x000fe20000000f00 */
[C---:B------:R-:W-:Y:S01]  /*e500*/  FMUL.FTZ R49, R132.reuse, R197 ;  /* 0x000000c584317220 */ /* 0x040fe20000410000 */
[----:B------:R-:W-:Y:S01]  /*e510*/  MOV R198, R65 ;  /* 0x0000004100c67202 */ /* 0x000fe20000000f00 */
[----:B------:R-:W-:Y:S01]  /*e520*/  FMUL.FTZ R65, R132, R205 ;  /* 0x000000cd84417220 */ /* 0x000fe20000410000 */
[----:B------:R-:W-:Y:S01]  /*e530*/  MOV R197, R170 ;  /* 0x000000aa00c57202 */ /* 0x000fe20000000f00 */
[----:B------:R-:W-:Y:S01]  /*e540*/  MUFU.EX2 R226, R188 ;  /* 0x000000bc00e27308 */ /* 0x000fe20000000800 */
[----:B------:R-:W-:Y:S09]  /*e550*/  MOV R182, R2 ;  /* 0x0000000200b67202 */ /* 0x000ff20000000f00 */
[----:B------:R-:W3:Y:S10]  /*e560*/  MUFU.EX2 R2, R227 ;  /* 0x000000e300027308 */ /* 0x000ef40000000800 */
[----:B------:R-:W4:Y:S01]  /*e570*/  MUFU.EX2 R170, R217 ;  /* 0x000000d900aa7308 */ /* 0x000f220000000800 */
[-C--:B-1----:R-:W-:Y:S08]  /*e580*/  HMMA.16816.F32.BF16 R4, R208, R20.reuse, R4 ;  /* 0x00000014d004723c */ /* 0x082ff00000041804 */
[C---:B------:R-:W-:Y:S01]  /*e590*/  HMMA.16816.F32.BF16 R8, R140.reuse, R20, R8 ;  /* 0x000000148c08723c */ /* 0x040fe20000041808 */
[----:B------:R-:W-:Y:S03]  /*e5a0*/  MUFU.EX2 R173, R173 ;  /* 0x000000ad00ad7308 */ /* 0x000fe60000000800 */
[----:B---3--:R-:W-:Y:S03]  /*e5b0*/  FADD.FTZ R0, R2, R0 ;  /* 0x0000000002007221 */ /* 0x008fe60000010000 */
[C---:B------:R-:W-:Y:S01]  /*e5c0*/  FMUL.FTZ R20, R132.reuse, R184 ;  /* 0x000000b884147220 */ /* 0x040fe20000410000 */
[-C--:B------:R-:W-:Y:S03]  /*e5d0*/  HMMA.16816.F32.BF16 R12, R140, R22.reuse, R12 ;  /* 0x000000168c0c723c */ /* 0x080fe6000004180c */
[----:B------:R-:W-:Y:S01]  /*e5e0*/  MUFU.EX2 R184, R222 ;  /* 0x000000de00b87308 */ /* 0x000fe20000000800 */
[C---:B------:R-:W-:Y:S01]  /*e5f0*/  FMUL.FTZ R21, R132.reuse, R185 ;  /* 0x000000b984157220 */ /* 0x040fe20000410000 */
[----:B------:R-:W-:Y:S01]  /*e600*/  MOV R185, R145 ;  /* 0x0000009100b97202 */ /* 0x000fe20000000f00 */
[----:B------:R-:W-:Y:S01]  /*e610*/  FADD.FTZ R0, R139, R0 ;  /* 0x000000008b007221 */ /* 0x000fe20000010000 */
[----:B------:R-:W-:Y:S01]  /*e620*/  MOV R145, R54 ;  /* 0x0000003600917202 */ /* 0x000fe20000000f00 */
[C---:B------:R-:W-:Y:S04]  /*e630*/  HMMA.16816.F32.BF16 R16, R208.reuse, R22, R16 ;  /* 0x00000016d010723c */ /* 0x040fe80000041810 */
[----:B------:R-:W-:Y:S01]  /*e640*/  MOV R179, R145 ;  /* 0x0000009100b37202 */ /* 0x000fe20000000f00 */
[----:B------:R-:W-:Y:S02]  /*e650*/  MUFU.EX2 R169, R169 ;  /* 0x000000a900a97308 */ /* 0x000fe40000000800 */
[C---:B------:R-:W-:Y:S01]  /*e660*/  FMUL.FTZ R22, R3.reuse, R186 ;  /* 0x000000ba03167220 */ /* 0x040fe20000410000 */
[----:B------:R-:W-:Y:S01]  /*e670*/  MOV R186, R149 ;  /* 0x0000009500ba7202 */ /* 0x000fe20000000f00 */
[C---:B------:R-:W-:Y:S03]  /*e680*/  FMUL.FTZ R23, R3.reuse, R187 ;  /* 0x000000bb03177220 */ /* 0x040fe60000410000 */
[----:B------:R-:W-:Y:S02]  /*e690*/  MOV R187, R144 ;  /* 0x0000009000bb7202 */ /* 0x000fe40000000f00 */
[----:B------:R-:W-:Y:S01]  /*e6a0*/  MOV R144, R35 ;  /* 0x0000002300907202 */ /* 0x000fe20000000f00 */
[C---:B------:R-:W-:Y:S01]  /*e6b0*/  FMUL.FTZ R35, R3.reuse, R191 ;  /* 0x000000bf03237220 */ /* 0x040fe20000410000 */
[-C--:B--2---:R-:W-:Y:S01]  /*e6c0*/  HMMA.16816.F32.BF16 R20, R208, R36.reuse, R20 ;  /* 0x00000024d014723c */ /* 0x084fe20000041814 */
[----:B------:R-:W-:Y:S02]  /*e6d0*/  MUFU.EX2 R217, R176 ;  /* 0x000000b000d97308 */ /* 0x000fe40000000800 */
[----:B------:R-:W-:Y:S02]  /*e6e0*/  MOV R191, R53 ;  /* 0x0000003500bf7202 */ /* 0x000fe40000000f00 */
[----:B------:R-:W1:Y:S01]  /*e6f0*/  LDSM.16.MT88.4 R52, [R238] ;  /* 0x00000000ee34783b */ /* 0x000e620000004200 */
[----:B------:R-:W-:Y:S01]  /*e700*/  MOV R149, R34 ;  /* 0x0000002200957202 */ /* 0x000fe20000000f00 */
[C---:B------:R-:W-:Y:S01]  /*e710*/  FMUL.FTZ R34, R3.reuse, R190 ;  /* 0x000000be03227220 */ /* 0x040fe20000410000 */
[C---:B------:R-:W-:Y:S03]  /*e720*/  HMMA.16816.F32.BF16 R24, R140.reuse, R36, R24 ;  /* 0x000000248c18723c */ /* 0x040fe60000041818 */
[----:B------:R-:W-:Y:S01]  /*e730*/  MUFU.EX2 R186, R186 ;  /* 0x000000ba00ba7308 */ /* 0x000fe20000000800 */
[----:B------:R-:W-:Y:S02]  /*e740*/  MOV R180, R144 ;  /* 0x0000009000b47202 */ /* 0x000fe40000000f00 */
[----:B------:R-:W2:Y:S01]  /*e750*/  LDSM.16.MT88.4 R144, [R237] ;  /* 0x00000000ed90783b */ /* 0x000ea20000004200 */
[----:B------:R-:W-:Y:S01]  /*e760*/  MOV R178, R149 ;  /* 0x0000009500b27202 */ /* 0x000fe20000000f00 */
[-C--:B------:R-:W-:Y:S04]  /*e770*/  HMMA.16816.F32.BF16 R28, R140, R38.reuse, R28 ;  /* 0x000000268c1c723c */ /* 0x080fe8000004181c */
[C---:B------:R-:W-:Y:S01]  /*e780*/  FMUL.FTZ R36, R132.reuse, R192 ;  /* 0x000000c084247220 */ /* 0x040fe20000410000 */
[----:B------:R-:W-:Y:S01]  /*e790*/  MOV R190, R51 ;  /* 0x0000003300be7202 */ /* 0x000fe20000000f00 */
[----:B------:R-:W-:Y:S01]  /*e7a0*/  LDSM.16.MT88.4 R148, [R235+0x800] ;  /* 0x00080000eb94783b */ /* 0x000fe20000004200 */
[----:B------:R-:W-:Y:S01]  /*e7b0*/  MUFU.EX2 R192, R213 ;  /* 0x000000d500c07308 */ /* 0x000fe20000000800 */
[C---:B------:R-:W-:Y:S04]  /*e7c0*/  HMMA.16816.F32.BF16 R32, R208.reuse, R38, R32 ;  /* 0x00000026d020723c */ /* 0x040fe80000041820 */
[C---:B------:R-:W-:Y:S02]  /*e7d0*/  FMUL.FTZ R37, R132.reuse, R193 ;  /* 0x000000c184257220 */ /* 0x040fe40000410000 */
[C---:B------:R-:W-:Y:S01]  /*e7e0*/  FMUL.FTZ R51, R3.reuse, R199 ;  /* 0x000000c703337220 */ /* 0x040fe20000410000 */
[----:B------:R-:W-:Y:S01]  /*e7f0*/  MOV R199, R64 ;  /* 0x0000004000c77202 */ /* 0x000fe20000000f00 */
[C---:B------:R-:W-:Y:S01]  /*e800*/  FMUL.FTZ R38, R3.reuse, R194 ;  /* 0x000000c203267220 */ /* 0x040fe20000410000 */
[----:B------:R-:W-:Y:S03]  /*e810*/  MUFU.EX2 R193, R218 ;  /* 0x000000da00c17308 */ /* 0x000fe60000000800 */
[C---:B------:R-:W-:Y:S02]  /*e820*/  FMUL.FTZ R39, R3.reuse, R195 ;  /* 0x000000c303277220 */ /* 0x040fe40000410000 */
[C---:B------:R-:W-:Y:S02]  /*e830*/  FMUL.FTZ R64, R132.reuse, R204 ;  /* 0x000000cc84407220 */ /* 0x040fe40000410000 */
[----:B------:R-:W-:Y:S03]  /*e840*/  LDSM.16.MT88.4 R204, [R237+0x1800] ;  /* 0x00180000edcc783b */ /* 0x000fe60000004200 */
[----:B------:R-:W-:Y:S01]  /*e850*/  MUFU.EX2 R195, R212 ;  /* 0x000000d400c37308 */ /* 0x000fe20000000800 */
[-C--:B-1----:R-:W-:Y:S08]  /*e860*/  HMMA.16816.F32.BF16 R36, R208, R52.reuse, R36 ;  /* 0x00000034d024723c */ /* 0x082ff00000041824 */
[C---:B------:R-:W-:Y:S01]  /*e870*/  HMMA.16816.F32.BF16 R40, R140.reuse, R52, R40 ;  /* 0x000000348c28723c */ /* 0x040fe20000041828 */
[----:B------:R-:W-:Y:S06]  /*e880*/  MUFU.EX2 R218, R178 ;  /* 0x000000b200da7308 */ /* 0x000fec0000000800 */
[C---:B------:R-:W-:Y:S01]  /*e890*/  FMUL.FTZ R52, R132.reuse, R200 ;  /* 0x000000c884347220 */ /* 0x040fe20000410000 */
[-C--:B------:R-:W-:Y:S03]  /*e8a0*/  HMMA.16816.F32.BF16 R44, R140, R54.reuse, R44 ;  /* 0x000000368c2c723c */ /* 0x080fe6000004182c */
[----:B------:R-:W1:Y:S01]  /*e8b0*/  MUFU.EX2 R200, R221 ;  /* 0x000000dd00c87308 */ /* 0x000e620000000800 */
[----:B------:R-:W-:Y:S04]  /*e8c0*/  FMUL.FTZ R53, R132, R201 ;  /* 0x000000c984357220 */ /* 0x000fe80000410000 */
[C---:B------:R-:W-:Y:S05]  /*e8d0*/  HMMA.16816.F32.BF16 R48, R208.reuse, R54, R48 ;  /* 0x00000036d030723c */ /* 0x040fea0000041830 */
[----:B------:R-:W3:Y:S02]  /*e8e0*/  MUFU.EX2 R194, R219 ;  /* 0x000000db00c27308 */ /* 0x000ee40000000800 */
[C---:B------:R-:W-:Y:S02]  /*e8f0*/  FMUL.FTZ R54, R3.reuse, R202 ;  /* 0x000000ca03367220 */ /* 0x040fe40000410000 */
[----:B------:R-:W-:Y:S06]  /*e900*/  FMUL.FTZ R55, R3, R203 ;  /* 0x000000cb03377220 */ /* 0x000fec0000410000 */
[----:B------:R-:W5:Y:S01]  /*e910*/  MUFU.EX2 R132, R199 ;  /* 0x000000c700847308 */ /* 0x000f620000000800 */
[-C--:B--2---:R-:W-:Y:S08]  /*e920*/  HMMA.16816.F32.BF16 R52, R208, R144.reuse, R52 ;  /* 0x00000090d034723c */ /* 0x084ff00000041834 */
[C---:B------:R-:W-:Y:S01]  /*e930*/  HMMA.16816.F32.BF16 R56, R140.reuse, R144, R56 ;  /* 0x000000908c38723c */ /* 0x040fe20000041838 */
[----:B------:R-:W-:Y:S07]  /*e940*/  MUFU.EX2 R3, R198 ;  /* 0x000000c600037308 */ /* 0x000fee0000000800 */
[-C--:B------:R-:W-:Y:S03]  /*e950*/  HMMA.16816.F32.BF16 R60, R140, R146.reuse, R60 ;  /* 0x000000928c3c723c */ /* 0x080fe6000004183c */
[----:B------:R-:W2:Y:S05]  /*e960*/  MUFU.EX2 R219, R177 ;  /* 0x000000b100db7308 */ /* 0x000eaa0000000800 */
[C---:B------:R-:W-:Y:S01]  /*e970*/  HMMA.16816.F32.BF16 R64, R208.reuse, R146, R64 ;  /* 0x00000092d040723c */ /* 0x040fe20000041840 */
[----:B------:R-:W1:Y:S04]  /*e980*/  LDSM.16.MT88.4 R144, [R235+0x2000] ;  /* 0x00200000eb90783b */ /* 0x000e680000004200 */
[----:B------:R2:W-:Y:S10]  /*e990*/  MUFU.EX2 R201, R191 ;  /* 0x000000bf00c97308 */ /* 0x0005f40000000800 */
[----:B------:R-:W-:Y:S10]  /*e9a0*/  MUFU.EX2 R202, R187 ;  /* 0x000000bb00ca7308 */ /* 0x000ff40000000800 */
[----:B------:R-:W-:Y:S01]  /*e9b0*/  MUFU.EX2 R187, R230 ;  /* 0x000000e600bb7308 */ /* 0x000fe20000000800 */
[----:B--2---:R-:W-:Y:S09]  /*e9c0*/  MOV R191, R172 ;  /* 0x000000ac00bf7202 */ /* 0x004ff20000000f00 */
[----:B------:R-:W-:Y:S01]  /*e9d0*/  MUFU.EX2 R172, R229 ;  /* 0x000000e500ac7308 */ /* 0x000fe20000000800 */
[-C--:B-1----:R-:W-:Y:S09]  /*e9e0*/  HMMA.16816.F32.BF16 R68, R208, R144.reuse, R68 ;  /* 0x00000090d044723c */ /* 0x082ff20000041844 */
[----:B------:R1:W-:Y:S01]  /*e9f0*/  MUFU.EX2 R229, R191 ;  /* 0x000000bf00e57308 */ /* 0x0003e20000000800 */
[C---:B------:R-:W-:Y:S08]  /*ea00*/  HMMA.16816.F32.BF16 R72, R140.reuse, R144, R72 ;  /* 0x000000908c48723c */ /* 0x040ff00000041848 */
[-C--:B------:R-:W-:Y:S08]  /*ea10*/  HMMA.16816.F32.BF16 R76, R140, R146.reuse, R76 ;  /* 0x000000928c4c723c */ /* 0x080ff0000004184c */
[C---:B------:R-:W-:Y:S01]  /*ea20*/  HMMA.16816.F32.BF16 R80, R208.reuse, R146, R80 ;  /* 0x00000092d050723c */ /* 0x040fe20000041850 */
[----:B------:R-:W2:Y:S03]  /*ea30*/  LDSM.16.MT88.4 R144, [R236+0x2000] ;  /* 0x00200000ec90783b */ /* 0x000ea60000004200 */
[----:B-1----:R-:W-:Y:S02]  /*ea40*/  MOV R191, R182 ;  /* 0x000000b600bf7202 */ /* 0x002fe40000000f00 */
[----:B------:R-:W-:Y:S02]  /*ea50*/  MOV R182, R180 ;  /* 0x000000b400b67202 */ /* 0x000fe40000000f00 */
[----:B------:R-:W-:Y:S02]  /*ea60*/  MOV R180, R166 ;  /* 0x000000a600b47202 */ /* 0x000fe40000000f00 */
[----:B------:R-:W-:Y:S10]  /*ea70*/  MUFU.EX2 R223, R182 ;  /* 0x000000b600df7308 */ /* 0x000ff40000000800 */
[----:B------:R-:W-:Y:S01]  /*ea80*/  MUFU.EX2 R221, R180 ;  /* 0x000000b400dd7308 */ /* 0x000fe20000000800 */
[-C--:B--2---:R-:W-:Y:S08]  /*ea90*/  HMMA.16816.F32.BF16 R84, R208, R144.reuse, R84 ;  /* 0x00000090d054723c */ /* 0x084ff00000041854 */
        /* <DEDUP_REMOVED lines=9> */
[-C--:B-1----:R-:W-:Y:S08]  /*eb30*/  HMMA.16816.F32.BF16 R116, R208, R144.reuse, R116 ;  /* 0x00000090d074723c */ /* 0x082ff00000041874 */
[C---:B------:R-:W-:Y:S07]  /*eb40*/  HMMA.16816.F32.BF16 R120, R140.reuse, R144, R120 ;  /* 0x000000908c78723c */ /* 0x040fee0000041878 */
[----:B------:R-:W-:Y:S01]  /*eb50*/  F2FP.BF16.PACK_AB R144, R214, R216 ;  /* 0x000000d8d690723e */ /* 0x000fe200000010ff */
[-C--:B------:R-:W-:Y:S04]  /*eb60*/  HMMA.16816.F32.BF16 R124, R140, R146.reuse, R124 ;  /* 0x000000928c7c723c */ /* 0x080fe8000004187c */
[----:B----4-:R-:W-:Y:S03]  /*eb70*/  F2FP.BF16.PACK_AB R145, R215, R170 ;  /* 0x000000aad791723e */ /* 0x010fe600000010ff */
[----:B------:R-:W-:Y:S01]  /*eb80*/  F2FP.BF16.PACK_AB R140, R2, R137 ;  /* 0x00000089028c723e */ /* 0x000fe200000010ff */
[----:B------:R-:W-:Y:S01]  /*eb90*/  HMMA.16816.F32.BF16 R128, R208, R146, R128 ;  /* 0x00000092d080723c */ /* 0x000fe20000041880 */
[----:B------:R1:W-:Y:S03]  /*eba0*/  MUFU.EX2 R137, R196 ;  /* 0x000000c400897308 */ /* 0x0003e60000000800 */
[C---:B------:R-:W-:Y:S01]  /*ebb0*/  F2FP.BF16.PACK_AB R142, R138.reuse, R139 ;  /* 0x0000008b8a8e723e */ /* 0x040fe200000010ff */
[----:B------:R-:W-:Y:S01]  /*ebc0*/  FADD.FTZ R2, R138, R0 ;  /* 0x000000008a027221 */ /* 0x000fe20000010000 */
[----:B------:R-:W-:Y:S01]  /*ebd0*/  F2FP.BF16.PACK_AB R141, R171, R224 ;  /* 0x000000e0ab8d723e */ /* 0x000fe200000010ff */
[----:B------:R-:W-:Y:S01]  /*ebe0*/  FADD.FTZ R0, R158, R156 ;  /* 0x0000009c9e007221 */ /* 0x000fe20000010000 */
[----:B------:R-:W-:Y:S01]  /*ebf0*/  F2FP.BF16.PACK_AB R143, R200, R184 ;  /* 0x000000b8c88f723e */ /* 0x000fe200000010ff */
[----:B------:R-:W-:Y:S02]  /*ec00*/  FADD.FTZ R138, R162, R157 ;  /* 0x0000009da28a7221 */ /* 0x000fe40000010000 */
[----:B------:R-:W2:Y:S01]  /*ec10*/  LDSM.16.MT88.4 R156, [R238+0x800] ;  /* 0x00080000ee9c783b */ /* 0x000ea20000004200 */
[----:B------:R-:W4:Y:S01]  /*ec20*/  MUFU.EX2 R139, R197 ;  /* 0x000000c5008b7308 */ /* 0x000f220000000800 */
[----:B------:R-:W-:Y:S01]  /*ec30*/  FADD.FTZ R160, R160, R0 ;  /* 0x00000000a0a07221 */ /* 0x000fe20000010000 */
[----:B---3--:R-:W-:Y:S01]  /*ec40*/  F2FP.BF16.PACK_AB R146, R194, R193 ;  /* 0x000000c1c292723e */ /* 0x008fe200000010ff */
[-C--:B------:R-:W-:Y:S05]  /*ec50*/  HMMA.16816.F32.BF16 R4, R140, R148.reuse, R4 ;  /* 0x000000948c04723c */ /* 0x080fea0000041804 */
[----:B------:R-:W-:Y:S01]  /*ec60*/  F2FP.BF16.PACK_AB R147, R195, R192 ;  /* 0x000000c0c393723e */ /* 0x000fe200000010ff */
[----:B-----5:R-:W-:Y:S01]  /*ec70*/  FADD.FTZ R0, R132, R2 ;  /* 0x0000000284007221 */ /* 0x020fe20000010000 */
[----:B------:R-:W-:Y:S05]  /*ec80*/  F2FP.BF16.PACK_AB R209, R219, R218 ;  /* 0x000000dadbd1723e */ /* 0x000fea00000010ff */
[C---:B------:R-:W-:Y:S04]  /*ec90*/  HMMA.16816.F32.BF16 R8, R144.reuse, R148, R8 ;  /* 0x000000949008723c */ /* 0x040fe80000041808 */
[----:B-1----:R-:W-:Y:S01]  /*eca0*/  MOV R196, R185 ;  /* 0x000000b900c47202 */ /* 0x002fe20000000f00 */
[----:B------:R-:W-:Y:S01]  /*ecb0*/  FADD.FTZ R0, R3, R0 ;  /* 0x0000000003007221 */ /* 0x000fe20000010000 */
[----:B------:R-:W-:Y:S02]  /*ecc0*/  MUFU.EX2 R185, R231 ;  /* 0x000000e700b97308 */ /* 0x000fe40000000800 */
[-C--:B------:R-:W-:Y:S04]  /*ecd0*/  HMMA.16816.F32.BF16 R12, R144, R150.reuse, R12 ;  /* 0x00000096900c723c */ /* 0x080fe8000004180c */
[----:B----4-:R-:W-:Y:S04]  /*ece0*/  FADD.FTZ R0, R139, R0 ;  /* 0x000000008b007221 */ /* 0x010fe80000010000 */
[C---:B------:R-:W-:Y:S01]  /*ecf0*/  HMMA.16816.F32.BF16 R16, R140.reuse, R150, R16 ;  /* 0x000000968c10723c */ /* 0x040fe20000041810 */
[----:B------:R-:W1:Y:S01]  /*ed00*/  LDSM.16.MT88.4 R148, [R237+0x800] ;  /* 0x00080000ed94783b */ /* 0x000e620000004200 */
[----:B------:R3:W-:Y:S02]  /*ed10*/  MUFU.EX2 R230, R196 ;  /* 0x000000c400e67308 */ /* 0x0007e40000000800 */
[----:B------:R-:W-:Y:S02]  /*ed20*/  FADD.FTZ R2, R137, R0 ;  /* 0x0000000089027221 */ /* 0x000fe40000010000 */
[----:B------:R-:W-:Y:S02]  /*ed30*/  FADD.FTZ R0, R164, R161 ;  /* 0x000000a1a4007221 */ /* 0x000fe40000010000 */
[-C--:B------:R-:W-:Y:S04]  /*ed40*/  HMMA.16816.F32.BF16 R20, R140, R152.reuse, R20 ;  /* 0x000000988c14723c */ /* 0x080fe80000041814 */
[----:B------:R-:W-:Y:S04]  /*ed50*/  MUFU.EX2 R231, R228 ;  /* 0x000000e400e77308 */ /* 0x000fe80000000800 */
[C---:B------:R-:W-:Y:S06]  /*ed60*/  HMMA.16816.F32.BF16 R24, R144.reuse, R152, R24 ;  /* 0x000000989018723c */ /* 0x040fec0000041818 */
[----:B------:R4:W-:Y:S02]  /*ed70*/  MUFU.EX2 R228, R190 ;  /* 0x000000be00e47308 */ /* 0x0009e40000000800 */
[-C--:B------:R-:W-:Y:S01]  /*ed80*/  HMMA.16816.F32.BF16 R28, R144, R154.reuse, R28 ;  /* 0x0000009a901c723c */ /* 0x080fe2000004181c */
[----:B---3--:R-:W-:Y:S07]  /*ed90*/  LDSM.16.MT88.4 R196, [R238+0x1800] ;  /* 0x00180000eec4783b */ /* 0x008fee0000004200 */
[C---:B------:R-:W-:Y:S01]  /*eda0*/  HMMA.16816.F32.BF16 R32, R140.reuse, R154, R32 ;  /* 0x0000009a8c20723c */ /* 0x040fe20000041820 */
[----:B------:R-:W3:Y:S07]  /*edb0*/  LDSM.16.MT88.4 R152, [R235+0x2800] ;  /* 0x00280000eb98783b */ /* 0x000eee0000004200 */
[-C--:B--2---:R-:W-:Y:S04]  /*edc0*/  HMMA.16816.F32.BF16 R36, R140, R156.reuse, R36 ;  /* 0x0000009c8c24723c */ /* 0x084fe80000041824 */
[----:B----4-:R-:W-:Y:S04]  /*edd0*/  MOV R190, R183 ;  /* 0x000000b700be7202 */ /* 0x010fe80000000f00 */
[C---:B------:R-:W-:Y:S01]  /*ede0*/  HMMA.16816.F32.BF16 R40, R144.reuse, R156, R40 ;  /* 0x0000009c9028723c */ /* 0x040fe20000041828 */
[----:B------:R-:W-:Y:S03]  /*edf0*/  MUFU.EX2 R227, R190 ;  /* 0x000000be00e37308 */ /* 0x000fe60000000800 */
[----:B------:R-:W-:Y:S02]  /*ee00*/  MOV R183, R181 ;  /* 0x000000b500b77202 */ /* 0x000fe40000000f00 */
[----:B------:R-:W-:Y:S02]  /*ee10*/  MOV R181, R179 ;  /* 0x000000b300b57202 */ /* 0x000fe40000000f00 */
[-C--:B------:R-:W-:Y:S04]  /*ee20*/  HMMA.16816.F32.BF16 R44, R144, R158.reuse, R44 ;  /* 0x0000009e902c723c */ /* 0x080fe8000004182c */
[----:B------:R-:W-:Y:S01]  /*ee30*/  MOV R179, R165 ;  /* 0x000000a500b37202 */ /* 0x000fe20000000f00 */
[----:B------:R-:W2:Y:S03]  /*ee40*/  MUFU.EX2 R222, R181 ;  /* 0x000000b500de7308 */ /* 0x000ea60000000800 */
[C---:B------:R-:W-:Y:S01]  /*ee50*/  HMMA.16816.F32.BF16 R48, R140.reuse, R158, R48 ;  /* 0x0000009e8c30723c */ /* 0x040fe20000041830 */
[----:B------:R-:W4:Y:S06]  /*ee60*/  LDSM.16.MT88.4 R156, [R236+0x2800] ;  /* 0x00280000ec9c783b */ /* 0x000f2c0000004200 */
[----:B------:R-:W5:Y:S01]  /*ee70*/  MUFU.EX2 R220, R179 ;  /* 0x000000b300dc7308 */ /* 0x000f620000000800 */
[-C--:B-1----:R-:W-:Y:S08]  /*ee80*/  HMMA.16816.F32.BF16 R52, R140, R148.reuse, R52 ;  /* 0x000000948c34723c */ /* 0x082ff00000041834 */
[C---:B------:R-:W-:Y:S04]  /*ee90*/  HMMA.16816.F32.BF16 R56, R144.reuse, R148, R56 ;  /* 0x000000949038723c */ /* 0x040fe80000041838 */
[----:B--2---:R-:W-:Y:S04]  /*eea0*/  F2FP.BF16.PACK_AB R208, R222, R223 ;  /* 0x000000dfded0723e */ /* 0x004fe800000010ff */
[-C--:B------:R-:W-:Y:S04]  /*eeb0*/  HMMA.16816.F32.BF16 R60, R144, R150.reuse, R60 ;  /* 0x00000096903c723c */ /* 0x080fe8000004183c */
[----:B-----5:R-:W-:Y:S04]  /*eec0*/  F2FP.BF16.PACK_AB R210, R220, R221 ;  /* 0x000000dddcd2723e */ /* 0x020fe800000010ff */
[C---:B------:R-:W-:Y:S01]  /*eed0*/  HMMA.16816.F32.BF16 R64, R140.reuse, R150, R64 ;  /* 0x000000968c40723c */ /* 0x040fe20000041840 */
[----:B------:R-:W1:Y:S07]  /*eee0*/  LDSM.16.MT88.4 R148, [R238+0x2800] ;  /* 0x00280000ee94783b */ /* 0x000e6e0000004200 */
[-C--:B---3--:R-:W-:Y:S08]  /*eef0*/  HMMA.16816.F32.BF16 R68, R140, R152.reuse, R68 ;  /* 0x000000988c44723c */ /* 0x088ff00000041844 */
        /* <DEDUP_REMOVED lines=20> */
[----:B------:R-:W-:Y:S01]  /*f040*/  F2FP.BF16.PACK_AB R146, R137, R139 ;  /* 0x0000008b8992723e */ /* 0x000fe200000010ff */
[----:B------:R-:W-:Y:S01]  /*f050*/  FADD.FTZ R137, R163, R160 ;  /* 0x000000a0a3897221 */ /* 0x000fe20000010000 */
[----:B------:R-:W-:Y:S01]  /*f060*/  F2FP.BF16.PACK_AB R145, R186, R201 ;  /* 0x000000c9ba91723e */ /* 0x000fe200000010ff */
[----:B------:R4:W5:Y:S01]  /*f070*/  MUFU.EX2 R139, R167 ;  /* 0x000000a7008b7308 */ /* 0x0009620000000800 */
[----:B------:R-:W-:Y:S01]  /*f080*/  F2FP.BF16.PACK_AB R147, R173, R202 ;  /* 0x000000caad93723e */ /* 0x000fe200000010ff */
[----:B------:R-:W-:Y:S03]  /*f090*/  LDSM.16.MT88.4 R160, [R235+0x3000] ;  /* 0x00300000eba0783b */ /* 0x000fe60000004200 */
[----:B------:R-:W-:Y:S01]  /*f0a0*/  F2FP.BF16.PACK_AB R140, R187, R185 ;  /* 0x000000b9bb8c723e */ /* 0x000fe200000010ff */
[----:B------:R-:W-:Y:S01]  /*f0b0*/  FADD.FTZ R3, R224, R138 ;  /* 0x0000008ae0037221 */ /* 0x000fe20000010000 */
[-C--:B------:R-:W-:Y:S01]  /*f0c0*/  F2FP.BF16.PACK_AB R142, R174, R172.reuse ;  /* 0x000000acae8e723e */ /* 0x080fe200000010ff */
[-C--:B---3--:R-:W-:Y:S02]  /*f0d0*/  HMMA.16816.F32.BF16 R4, R144, R156.reuse, R4 ;  /* 0x0000009c9004723c */ /* 0x088fe40000041804 */
[----:B------:R3:W-:Y:S03]  /*f0e0*/  MUFU.EX2 R224, R183 ;  /* 0x000000b700e07308 */ /* 0x0007e60000000800 */
[----:B------:R-:W-:Y:S01]  /*f0f0*/  F2FP.BF16.PACK_AB R141, R230, R231 ;  /* 0x000000e7e68d723e */ /* 0x000fe200000010ff */
[----:B------:R-:W-:Y:S01]  /*f100*/  FADD.FTZ R132, R216, R0 ;  /* 0x00000000d8847221 */ /* 0x000fe20000010000 */
[----:B------:R-:W-:Y:S01]  /*f110*/  F2FP.BF16.PACK_AB R143, R228, R229 ;  /* 0x000000e5e48f723e */ /* 0x000fe200000010ff */
[----:B------:R-:W-:Y:S04]  /*f120*/  FADD.FTZ R0, R169, R2 ;  /* 0x00000002a9007221 */ /* 0x000fe80000010000 */
[----:B------:R-:W1:Y:S01]  /*f130*/  MUFU.EX2 R138, R191 ;  /* 0x000000bf008a7308 */ /* 0x000e620000000800 */
[----:B------:R-:W-:Y:S01]  /*f140*/  FADD.FTZ R132, R214, R132 ;  /* 0x00000084d6847221 */ /* 0x000fe20000010000 */
[C---:B------:R-:W-:Y:S01]  /*f150*/  HMMA.16816.F32.BF16 R8, R140.reuse, R156, R8 ;  /* 0x0000009c8c08723c */ /* 0x040fe20000041808 */
[----:B----4-:R-:W-:Y:S03]  /*f160*/  LDSM.16.MT88.4 R164, [R236+0x3000] ;  /* 0x00300000eca4783b */ /* 0x010fe60000004200 */
[----:B------:R-:W-:Y:S02]  /*f170*/  FADD.FTZ R0, R168, R0 ;  /* 0x00000000a8007221 */ /* 0x000fe40000010000 */
[----:B------:R-:W-:Y:S02]  /*f180*/  FADD.FTZ R3, R171, R3 ;  /* 0x00000003ab037221 */ /* 0x000fe40000010000 */
[-C--:B------:R-:W-:Y:S01]  /*f190*/  HMMA.16816.F32.BF16 R12, R140, R158.reuse, R12 ;  /* 0x0000009e8c0c723c */ /* 0x080fe2000004180c */
[----:B------:R-:W4:Y:S01]  /*f1a0*/  MUFU.EX2 R216, R175 ;  /* 0x000000af00d87308 */ /* 0x000f220000000800 */
[----:B---3--:R-:W-:Y:S02]  /*f1b0*/  LDSM.16.MT88.4 R180, [R235+0x1800] ;  /* 0x00180000ebb4783b */ /* 0x008fe40000004200 */
[----:B-----5:R-:W-:Y:S04]  /*f1c0*/  FADD.FTZ R0, R139, R0 ;  /* 0x000000008b007221 */ /* 0x020fe80000010000 */
[C---:B------:R-:W-:Y:S02]  /*f1d0*/  HMMA.16816.F32.BF16 R16, R144.reuse, R158, R16 ;  /* 0x0000009e9010723c */ /* 0x040fe40000041810 */
[----:B------:R-:W3:Y:S02]  /*f1e0*/  LDSM.16.MT88.4 R156, [R237+0x1000] ;  /* 0x00100000ed9c783b */ /* 0x000ee40000004200 */
[----:B-1----:R-:W-:Y:S04]  /*f1f0*/  FADD.FTZ R0, R138, R0 ;  /* 0x000000008a007221 */ /* 0x002fe80000010000 */
[-C--:B------:R-:W-:Y:S02]  /*f200*/  HMMA.16816.F32.BF16 R20, R144, R148.reuse, R20 ;  /* 0x000000949014723c */ /* 0x080fe40000041814 */
[----:B------:R-:W-:Y:S06]  /*f210*/  LDSM.16.MT88.4 R188, [R236+0x1800] ;  /* 0x00180000ecbc783b */ /* 0x000fec0000004200 */
[C---:B------:R-:W-:Y:S02]  /*f220*/  HMMA.16816.F32.BF16 R24, R140.reuse, R148, R24 ;  /* 0x000000948c18723c */ /* 0x040fe40000041818 */
[----:B------:R1:W-:Y:S02]  /*f230*/  STL [R1+0x18], R0 ;  /* 0x0000180001007387 */ /* 0x0003e40000100800 */
[----:B----4-:R-:W-:Y:S04]  /*f240*/  F2FP.BF16.PACK_AB R211, R216, R217 ;  /* 0x000000d9d8d3723e */ /* 0x010fe800000010ff */
[-C--:B------:R-:W-:Y:S08]  /*f250*/  HMMA.16816.F32.BF16 R28, R140, R150.reuse, R28 ;  /* 0x000000968c1c723c */ /* 0x080ff0000004181c */
[C---:B------:R-:W-:Y:S01]  /*f260*/  HMMA.16816.F32.BF16 R32, R144.reuse, R150, R32 ;  /* 0x000000969020723c */ /* 0x040fe20000041820 */
[----:B------:R-:W4:Y:S07]  /*f270*/  LDSM.16.MT88.4 R148, [R238+0x3000] ;  /* 0x00300000ee94783b */ /* 0x000f2e0000004200 */
[-C--:B--2---:R-:W-:Y:S04]  /*f280*/  HMMA.16816.F32.BF16 R36, R144, R152.reuse, R36 ;  /* 0x000000989024723c */ /* 0x084fe80000041824 */
[----:B-1----:R-:W-:Y:S01]  /*f290*/  FADD.FTZ R0, R170, R137 ;  /* 0x00000089aa007221 */ /* 0x002fe20000010000 */
[----:B------:R-:W-:Y:S03]  /*f2a0*/  MOV R137, R172 ;  /* 0x000000ac00897202 */ /* 0x000fe60000000f00 */
[C---:B------:R-:W-:Y:S04]  /*f2b0*/  HMMA.16816.F32.BF16 R40, R140.reuse, R152, R40 ;  /* 0x000000988c28723c */ /* 0x040fe80000041828 */
[----:B------:R-:W-:Y:S01]  /*f2c0*/  FADD.FTZ R2, R215, R0 ;  /* 0x00000000d7027221 */ /* 0x000fe20000010000 */
[----:B------:R-:W-:Y:S01]  /*f2d0*/  MOV R0, R184 ;  /* 0x000000b800007202 */ /* 0x000fe20000000f00 */
[----:B------:R-:W-:Y:S02]  /*f2e0*/  LDSM.16.MT88.4 R212, [R235+0x3800] ;  /* 0x00380000ebd4783b */ /* 0x000fe40000004200 */
[-C--:B------:R-:W-:Y:S04]  /*f2f0*/  HMMA.16816.F32.BF16 R44, R140, R154.reuse, R44 ;  /* 0x0000009a8c2c723c */ /* 0x080fe8000004182c */
[----:B------:R-:W-:Y:S04]  /*f300*/  FADD.FTZ R0, R0, R3 ;  /* 0x0000000300007221 */ /* 0x000fe80000010000 */
[C---:B------:R-:W-:Y:S01]  /*f310*/  HMMA.16816.F32.BF16 R48, R144.reuse, R154, R48 ;  /* 0x0000009a9030723c */ /* 0x040fe20000041830 */
[----:B------:R-:W1:Y:S07]  /*f320*/  LDSM.16.MT88.4 R152, [R237+0x3000] ;  /* 0x00300000ed98783b */ /* 0x000e6e0000004200 */
        /* <DEDUP_REMOVED lines=16> */
[-C--:B-1----:R-:W-:Y:S08]  /*f430*/  HMMA.16816.F32.BF16 R116, R144, R152.reuse, R116 ;  /* 0x000000989074723c */ /* 0x082ff00000041874 */
        /* <DEDUP_REMOVED lines=26> */
[----:B------:R-:W-:Y:S02]  /*f5e0*/  MOV R20, R200 ;  /* 0x000000c800147202 */ /* 0x000fe40000000f00 */
        /* <DEDUP_REMOVED lines=17> */
[----:B------:R-:W-:Y:S01]  /*f700*/  FADD.FTZ R3, R137, R3 ;  /* 0x0000000389037221 */ /* 0x000fe20000010000 */
[----:B------:R-:W-:Y:S01]  /*f710*/  MOV R137, R136 ;  /* 0x0000008800897202 */ /* 0x000fe20000000f00 */
[-C--:B------:R-:W-:Y:S04]  /*f720*/  HMMA.16816.F32.BF16 R200, R140, R204.reuse, R52 ;  /* 0x000000cc8cc8723c */ /* 0x080fe80000041834 */
[----:B------:R-:W-:Y:S02]  /*f730*/  FADD.FTZ R0, R227, R0 ;  /* 0x00000000e3007221 */ /* 0x000fe40000010000 */
[----:B------:R-:W-:Y:S01]  /*f740*/  FADD.FTZ R3, R138, R3 ;  /* 0x000000038a037221 */ /* 0x000fe20000010000 */
[----:B------:R-:W-:Y:S01]  /*f750*/  MOV R138, R135 ;  /* 0x00000087008a7202 */ /* 0x000fe20000000f00 */
        /* <DEDUP_REMOVED lines=25> */
[----:B------:R1:W-:Y:S03]  /*f8f0*/  STL [R1+0x14], R4 ;  /* 0x0000140401007387 */ /* 0x0003e60000100800 */
        /* <DEDUP_REMOVED lines=8> */
[C---:B------:R-:W-:Y:S01]  /*f980*/  HMMA.16816.F32.BF16 R112, R140.reuse, R10, R112 ;  /* 0x0000000a8c70723c */ /* 0x040fe20000041870 */
[----:B------:R1:W-:Y:S07]  /*f990*/  STL [R1+0x20], R3 ;  /* 0x0000200301007387 */ /* 0x0003ee0000100800 */
[-C--:B---3--:R-:W-:Y:S08]  /*f9a0*/  HMMA.16816.F32.BF16 R116, R140, R12.reuse, R116 ;  /* 0x0000000c8c74723c */ /* 0x088ff00000041874 */
[C---:B------:R-:W-:Y:S08]  /*f9b0*/  HMMA.16816.F32.BF16 R120, R208.reuse, R12, R120 ;  /* 0x0000000cd078723c */ /* 0x040ff00000041878 */
[-C--:B------:R-:W-:Y:S08]  /*f9c0*/  HMMA.16816.F32.BF16 R124, R208, R14.reuse, R124 ;  /* 0x0000000ed07c723c */ /* 0x080ff0000004187c */
[----:B------:R-:W-:Y:S07]  /*f9d0*/  HMMA.16816.F32.BF16 R128, R140, R14, R128 ;  /* 0x0000000e8c80723c */ /* 0x000fee0000041880 */
[----:B------:R-:W-:Y:S02]  /*f9e0*/  MOV R140, R133 ;  /* 0x00000085008c7202 */ /* 0x000fe40000000f00 */
[C---:B-----5:R-:W-:Y:S02]  /*f9f0*/  IADD3 R0, R6.reuse, -0x1, RZ ;  /* 0xffffffff06007810 */ /* 0x060fe40007ffe0ff */
[----:B----4-:R-:W-:Y:S03]  /*fa00*/  ISETP.GT.AND P0, PT, R6, R7, PT ;  /* 0x000000070600720c */ /* 0x010fe60003f04270 */
[----:B------:R1:W-:Y:S04]  /*fa10*/  STL [R1+0x4], R0 ;  /* 0x0000040001007387 */ /* 0x0003e80000100800 */
[----:B------:R1:W-:Y:S06]  /*fa20*/  STL [R1+0x24], R2 ;  /* 0x0000240201007387 */ /* 0x0003ec0000100800 */
[----:B-1----:R-:W-:-:S05]  /*fa30*/  @P0 BRA `(.L_x_3039) ;  /* 0xffffbe0000000947 */ /* 0x002fca000383ffff */
.L_x_3032:
[----:B------:R-:W-:Y:S05]  /*fa40*/  BRA.DIV ~URZ, `(.L_x_3040) ;  /* 0x00006a027f007947 */ /* 0x000fea000b800000 */
[----:B------:R-:W2:Y:S04]  /*fa50*/  LDL R0, [R1+0x18] ;  /* 0x0000180001007983 */ /* 0x000ea80000100800 */
[----:B--2---:R1:W2:Y:S02]  /*fa60*/  SHFL.BFLY PT, R7, R0, 0x2, 0x1f ;  /* 0x0c401f0000077f89 */ /* 0x0042a400000e0000 */
.L_x_3084:
[----:B-1----:R-:W3:Y:S02]  /*fa70*/  LDL.LU R0, [R1+0x18] ;  /* 0x0000180001007983 */ /* 0x002ee40000300800 */
[----:B--23--:R-:W-:Y:S01]  /*fa80*/  FADD.FTZ R7, R7, R0 ;  /* 0x0000000007077221 */ /* 0x00cfe20000010000 */
[----:B------:R-:W-:Y:S05]  /*fa90*/  BRA.DIV ~URZ, `(.L_x_3041) ;  /* 0x00006a127f007947 */ /* 0x000fea000b800000 */
[----:B------:R-:W2:Y:S04]  /*faa0*/  LDL.LU R2, [R1+0x14] ;  /* 0x0000140001027983 */ /* 0x000ea80000300800 */
[----:B------:R-:W3:Y:S04]  /*fab0*/  LDL.LU R0, [R1+0x20] ;  /* 0x0000200001007983 */ /* 0x000ee80000300800 */
[----:B------:R-:W4:Y:S04]  /*fac0*/  LDL.LU R9, [R1+0x24] ;  /* 0x0000240001097983 */ /* 0x000f280000300800 */
[----:B--2---:R-:W1:Y:S04]  /*fad0*/  SHFL.BFLY PT, R6, R2, 0x2, 0x1f ;  /* 0x0c401f0002067f89 */ /* 0x004e6800000e0000 */
[----:B---3--:R-:W2:Y:S04]  /*fae0*/  SHFL.BFLY PT, R5, R0, 0x2, 0x1f ;  /* 0x0c401f0000057f89 */ /* 0x008ea800000e0000 */
[----:B----4-:R-:W3:Y:S01]  /*faf0*/  SHFL.BFLY PT, R4, R9, 0x2, 0x1f ;  /* 0x0c401f0009047f89 */ /* 0x010ee200000e0000 */
[----:B-1----:R-:W-:-:S02]  /*fb00*/  FADD.FTZ R6, R6, R2 ;  /* 0x0000000206067221 */ /* 0x002fc40000010000 */
[----:B--2---:R-:W-:-:S03]  /*fb10*/  FADD.FTZ R5, R5, R0 ;  /* 0x0000000005057221 */ /* 0x004fc60000010000 */
[----:B------:R-:W1:Y:S01]  /*fb20*/  SHFL.BFLY PT, R2, R6, 0x1, 0x1f ;  /* 0x0c201f0006027f89 */ /* 0x000e6200000e0000 */
[----:B---3--:R-:W-:-:S03]  /*fb30*/  FADD.FTZ R4, R4, R9 ;  /* 0x0000000904047221 */ /* 0x008fc60000010000 */
[----:B------:R-:W2:Y:S04]  /*fb40*/  SHFL.BFLY PT, R0, R7, 0x1, 0x1f ;  /* 0x0c201f0007007f89 */ /* 0x000ea800000e0000 */
[----:B------:R-:W3:Y:S04]  /*fb50*/  SHFL.BFLY PT, R3, R5, 0x1, 0x1f ;  /* 0x0c201f0005037f89 */ /* 0x000ee800000e0000 */
[----:B------:R4:W4:Y:S01]  /*fb60*/  SHFL.BFLY PT, R8, R4, 0x1, 0x1f ;  /* 0x0c201f0004087f89 */ /* 0x00092200000e0000 */
[----:B-1----:R-:W-:Y:S02]  /*fb70*/  FADD.FTZ R6, R6, R2 ;  /* 0x0000000206067221 */ /* 0x002fe40000010000 */
[----:B--2---:R-:W-:-:S02]  /*fb80*/  FADD.FTZ R7, R7, R0 ;  /* 0x0000000007077221 */ /* 0x004fc40000010000 */
[----:B---3--:R-:W-:-:S03]  /*fb90*/  FADD.FTZ R5, R5, R3 ;  /* 0x0000000305057221 */ /* 0x008fc60000010000 */
.L_x_3085:
[----:B------:R-:W-:Y:S01]  /*fba0*/  FSETP.NE.FTZ.AND P3, PT, R7, RZ, PT ;  /* 0x000000ff0700720b */ /* 0x000fe20003f75000 */
[----:B------:R-:W-:Y:S01]  /*fbb0*/  CS2R R2, SRZ ;  /* 0x0000000000027805 */ /* 0x000fe2000001ff00 */
[----:B------:R-:W-:Y:S01]  /*fbc0*/  MOV R0, RZ ;  /* 0x000000ff00007202 */ /* 0x000fe20000000f00 */
[----:B----4-:R-:W-:Y:S01]  /*fbd0*/  FADD.FTZ R4, R8, R4 ;  /* 0x0000000408047221 */ /* 0x010fe20000010000 */
[----:B------:R-:W-:Y:S02]  /*fbe0*/  FSETP.NE.FTZ.AND P2, PT, R6, RZ, PT ;  /* 0x000000ff0600720b */ /* 0x000fe40003f55000 */
[----:B------:R-:W-:Y:S02]  /*fbf0*/  FSETP.NE.FTZ.AND P1, PT, R5, RZ, PT ;  /* 0x000000ff0500720b */ /* 0x000fe40003f35000 */
[----:B------:R-:W-:Y:S02]  /*fc00*/  FSETP.NE.FTZ.AND P0, PT, R4, RZ, PT ;  /* 0x000000ff0400720b */ /* 0x000fe40003f15000 */
[----:B------:R-:W-:-:S02]  /*fc10*/  MOV R23, 0xff800000 ;  /* 0xff80000000177802 */ /* 0x000fc40000000f00 */
[----:B------:R-:W-:Y:S01]  /*fc20*/  MOV R21, 0xff800000 ;  /* 0xff80000000157802 */ /* 0x000fe20000000f00 */
[----:B------:R-:W1:Y:S01]  /*fc30*/  @P3 MUFU.RCP R0, R7 ;  /* 0x0000000700003308 */ /* 0x000e620000001000 */
[----:B------:R-:W-:Y:S02]  /*fc40*/  MOV R22, 0xff800000 ;  /* 0xff80000000167802 */ /* 0x000fe40000000f00 */
[----:B------:R-:W-:-:S03]  /*fc50*/  MOV R20, 0xff800000 ;  /* 0xff80000000147802 */ /* 0x000fc60000000f00 */
[----:B------:R-:W-:Y:S02]  /*fc60*/  @P1 MOV R10, 0x3f317218 ;  /* 0x3f317218000a1802 */ /* 0x000fe40000000f00 */
[----:B------:R-:W2:Y:S08]  /*fc70*/  @P3 MUFU.LG2 R7, R7 ;  /* 0x0000000700073308 */ /* 0x000eb00000000c00 */
[----:B------:R-:W3:Y:S01]  /*fc80*/  @P2 MUFU.RCP R3, R6 ;  /* 0x0000000600032308 */ /* 0x000ee20000001000 */
[----:B-1----:R-:W-:-:S02]  /*fc90*/  FMUL.FTZ R176, R0, R176 ;  /* 0x000000b000b07220 */ /* 0x002fc40000410000 */
[C---:B------:R-:W-:Y:S02]  /*fca0*/  FMUL.FTZ R177, R0.reuse, R177 ;  /* 0x000000b100b17220 */ /* 0x040fe40000410000 */
[C---:B------:R-:W-:Y:S02]  /*fcb0*/  FMUL.FTZ R180, R0.reuse, R180 ;  /* 0x000000b400b47220 */ /* 0x040fe40000410000 */
[C---:B------:R-:W-:Y:S01]  /*fcc0*/  FMUL.FTZ R181, R0.reuse, R181 ;  /* 0x000000b500b57220 */ /* 0x040fe20000410000 */
[----:B------:R-:W1:Y:S01]  /*fcd0*/  @P1 MUFU.RCP R2, R5 ;  /* 0x0000000500021308 */ /* 0x000e620000001000 */
[C---:B------:R-:W-:Y:S02]  /*fce0*/  FMUL.FTZ R184, R0.reuse, R184 ;  /* 0x000000b800b87220 */ /* 0x040fe40000410000 */
[C---:B------:R-:W-:Y:S02]  /*fcf0*/  FMUL.FTZ R185, R0.reuse, R185 ;  /* 0x000000b900b97220 */ /* 0x040fe40000410000 */
[----:B------:R-:W-:-:S02]  /*fd00*/  FMUL.FTZ R188, R0, R188 ;  /* 0x000000bc00bc7220 */ /* 0x000fc40000410000 */
[C---:B------:R-:W-:Y:S01]  /*fd10*/  FMUL.FTZ R189, R0.reuse, R189 ;  /* 0x000000bd00bd7220 */ /* 0x040fe20000410000 */
[----:B------:R-:W4:Y:S01]  /*fd20*/  @P2 MUFU.LG2 R6, R6 ;  /* 0x0000000600062308 */ /* 0x000f220000000c00 */
[C---:B------:R-:W-:Y:S02]  /*fd30*/  FMUL.FTZ R192, R0.reuse, R192 ;  /* 0x000000c000c07220 */ /* 0x040fe40000410000 */
[C---:B------:R-:W-:Y:S02]  /*fd40*/  FMUL.FTZ R193, R0.reuse, R193 ;  /* 0x000000c100c17220 */ /* 0x040fe40000410000 */
[C---:B------:R-:W-:Y:S02]  /*fd50*/  FMUL.FTZ R196, R0.reuse, R196 ;  /* 0x000000c400c47220 */ /* 0x040fe40000410000 */
[C---:B------:R-:W-:Y:S01]  /*fd60*/  FMUL.FTZ R197, R0.reuse, R197 ;  /* 0x000000c500c57220 */ /* 0x040fe20000410000 */
[----:B------:R-:W5:Y:S01]  /*fd70*/  @P1 MUFU.LG2 R5, R5 ;  /* 0x0000000500051308 */ /* 0x000f620000000c00 */
        /* <DEDUP_REMOVED lines=21> */
[----:B--2---:R-:W-:Y:S02]  /*fed0*/  @P3 FMUL.FTZ R9, R7, 0.69314718246459960938 ;  /* 0x3f31721807093820 */ /* 0x004fe40000410000 */
[C---:B---3--:R-:W-:Y:S02]  /*fee0*/  FMUL.FTZ R178, R3.reuse, R178 ;  /* 0x000000b203b27220 */ /* 0x048fe40000410000 */
[----:B------:R-:W-:Y:S01]  /*fef0*/  @P3 FMUL.FTZ R7, R0, c[0x0][0x2d0] ;  /* 0x0000b40000073a20 */ /* 0x000fe20000410000 */
[----:B------:R-:W-:Y:S01]  /*ff00*/  MOV R0, RZ ;  /* 0x000000ff00007202 */ /* 0x000fe20000000f00 */
[C---:B------:R-:W-:Y:S02]  /*ff10*/  FMUL.FTZ R179, R3.reuse, R179 ;  /* 0x000000b303b37220 */ /* 0x040fe40000410000 */
[----:B------:R-:W-:-:S02]  /*ff20*/  FMUL.FTZ R182, R3, R182 ;  /* 0x000000b603b67220 */ /* 0x000fc40000410000 */
[C---:B------:R-:W-:Y:S01]  /*ff30*/  FMUL.FTZ R183, R3.reuse, R183 ;  /* 0x000000b703b77220 */ /* 0x040fe20000410000 */
[----:B------:R-:W2:Y:S01]  /*ff40*/  @P0 MUFU.RCP R0, R4 ;  /* 0x0000000400000308 */ /* 0x000ea20000001000 */
        /* <DEDUP_REMOVED lines=61> */
[----:B------:R1:W3:Y:S01]  /*10320*/  @P0 MUFU.LG2 R2, R4 ;  /* 0x0000000400020308 */ /* 0x0002e20000000c00 */
[----:B----4-:R-:W-:Y:S02]  /*10330*/  @P2 FMUL.FTZ R8, R6, 0.69314718246459960938 ;  /* 0x3f31721806082820 */ /* 0x010fe40000410000 */
[----:B------:R-:W-:Y:S02]  /*10340*/  @P2 FMUL.FTZ R6, R3, c[0x0][0x2d0] ;  /* 0x0000b40003062a20 */ /* 0x000fe40000410000 */
[----:B-----5:R-:W-:Y:S02]  /*10350*/  @P1 FMUL.FTZ R5, R5, 0.69314718246459960938 ;  /* 0x3f31721805051820 */ /* 0x020fe40000410000 */
[----:B------:R-:W-:Y:S02]  /*10360*/  @P1 FMUL.FTZ R3, R10, c[0x0][0x2d0] ;  /* 0x0000b4000a031a20 */ /* 0x000fe40000410000 */
[----:B--2---:R-:W-:-:S02]  /*10370*/  FMUL.FTZ R174, R0, R174 ;  /* 0x000000ae00ae7220 */ /* 0x004fc40000410000 */
[----:B------:R-:W-:Y:S01]  /*10380*/  @P1 FFMA.FTZ R23, R3, R134, R5 ;  /* 0x0000008603171223 */ /* 0x000fe20000010005 */
[----:B------:R-:W-:Y:S01]  /*10390*/  @P0 MOV R3, 0x3f317218 ;  /* 0x3f31721800030802 */ /* 0x000fe20000000f00 */
[C---:B------:R-:W-:Y:S02]  /*103a0*/  FMUL.FTZ R175, R0.reuse, R175 ;  /* 0x000000af00af7220 */ /* 0x040fe40000410000 */
[----:B------:R-:W-:Y:S01]  /*103b0*/  FMUL.FTZ R170, R0, R170 ;  /* 0x000000aa00aa7220 */ /* 0x000fe20000410000 */
[----:B-1----:R-:W-:Y:S01]  /*103c0*/  MOV R4, 0x1 ;  /* 0x0000000100047802 */ /* 0x002fe20000000f00 */
[----:B---3--:R-:W-:Y:S02]  /*103d0*/  @P0 FMUL.FTZ R2, R2, 0.69314718246459960938 ;  /* 0x3f31721802020820 */ /* 0x008fe40000410000 */
        /* <DEDUP_REMOVED lines=30> */
[----:B------:R-:W-:Y:S01]  /*105c0*/  PRMT R0, R4, 0x7610, R0 ;  /* 0x0000761004007816 */ /* 0x000fe20000000000 */
[----:B------:R-:W-:Y:S02]  /*105d0*/  @P3 FFMA.FTZ R21, R7, R136, R9 ;  /* 0x0000008807153223 */ /* 0x000fe40000010009 */
[----:B------:R-:W-:-:S02]  /*105e0*/  @P2 FFMA.FTZ R22, R6, R135, R8 ;  /* 0x0000008706162223 */ /* 0x000fc40000010008 */
[----:B------:R-:W-:Y:S02]  /*105f0*/  @P0 FFMA.FTZ R20, R3, R133, R2 ;  /* 0x0000008503140223 */ /* 0x000fe40000010002 */
.L_x_2987:
[----:B--2---:R2:W5:Y:S01]  /*10600*/  LDL R7, [R1+0xb0] ;  /* 0x0000b00001077983 */ /* 0x0045620000100800 */
[----:B------:R-:W-:Y:S03]  /*10610*/  BSSY B0, `(.L_x_3042) ;  /* 0x0000012000007945 */ /* 0x000fe60003800000 */
[----:B-1----:R-:W1:Y:S02]  /*10620*/  S2R R6, SR_TID.X ;  /* 0x0000000000067919 */ /* 0x002e640000002100 */
[----:B-1----:R-:W-:-:S13]  /*10630*/  LOP3.LUT P0, RZ, R6, 0x7f, RZ, 0xc0, !PT ;  /* 0x0000007f06ff7812 */ /* 0x002fda000780c0ff */
[----:B------:R-:W-:Y:S05]  /*10640*/  @P0 BRA `(.L_x_3043) ;  /* 0x000000e000000947 */ /* 0x000fea0003800000 */
[----:B--2---:R-:W1:Y:S01]  /*10650*/  S2R R4, SR_LANEID ;  /* 0x0000000000047919 */ /* 0x004e620000000000 */
        /* <DEDUP_REMOVED lines=13> */
.L_x_3043:
[----:B--2---:R-:W-:Y:S05]  /*10730*/  BSYNC B0 ;  /* 0x0000000000007941 */ /* 0x004fea0003800000 */
.L_x_3042:
        /* <DEDUP_REMOVED lines=8> */
[----:B------:R2:W-:Y:S01]  /*107c0*/  STL [R1+0x10], RZ ;  /* 0x000010ff01007387 */ /* 0x0005e20000100800 */
[----:B------:R-:W-:Y:S01]  /*107d0*/  SHF.R.S32.HI R2, RZ, 0x1f, R6 ;  /* 0x0000001fff027819 */ /* 0x000fe20000011406 */
[----:B------:R-:W-:-:S03]  /*107e0*/  IMAD.MOV.U32 R3, RZ, RZ, 0x1f ;  /* 0x0000001fff037424 */ /* 0x000fc600078e00ff */
[----:B------:R-:W-:-:S04]  /*107f0*/  LEA.HI R2, R2, R6, RZ, 0x7 ;  /* 0x0000000602027211 */ /* 0x000fc800078f38ff */
[----:B------:R-:W-:-:S05]  /*10800*/  SHF.R.S32.HI R2, RZ, 0x7, R2 ;  /* 0x00000007ff027819 */ /* 0x000fca0000011402 */
[----:B------:R-:W-:Y:S01]  /*10810*/  IMAD.MOV.U32 R143, RZ, RZ, R2 ;  /* 0x000000ffff8f7224 */ /* 0x000fe200078e0002 */
[----:B------:R-:W-:Y:S02]  /*10820*/  MOV R2, 0x10840 ;  /* 0x0001084000027802 */ /* 0x000fe40000000f00 */
[----:B-12---:R-:W-:Y:S05]  /*10830*/  CALL.REL.NOINC `($__internal_47_$__cuda_sm70_shflsync_idx_p) ;  /* 0x00005fb000007944 */ /* 0x006fea0003c00000 */
.L_x_3046:
[----:B------:R-:W2:Y:S04]  /*10840*/  LDL.LU R3, [R1+0x68] ;  /* 0x0000680001037983 */ /* 0x000ea80000300800 */
[----:B------:R-:W3:Y:S04]  /*10850*/  LDL R8, [R1+0xfc] ;  /* 0x0000fc0001087983 */ /* 0x000ee80000100800 */
[----:B------:R-:W4:Y:S04]  /*10860*/  LDL.LU R13, [R1+0x64] ;  /* 0x00006400010d7983 */ /* 0x000f280000300800 */
[----:B------:R-:W3:Y:S04]  /*10870*/  LDL.LU R16, [R1+0x6c] ;  /* 0x00006c0001107983 */ /* 0x000ee80000300800 */
[----:B------:R-:W3:Y:S01]  /*10880*/  LDL.LU R15, [R1+0xac] ;  /* 0x0000ac00010f7983 */ /* 0x000ee20000300800 */
[----:B-1----:R-:W-:-:S03]  /*10890*/  IMAD.MOV.U32 R7, RZ, RZ, 0x1 ;  /* 0x00000001ff077424 */ /* 0x002fc600078e00ff */
[----:B------:R-:W4:Y:S02]  /*108a0*/  LDL R14, [R1+0x100] ;  /* 0x00010000010e7983 */ /* 0x000f240000100800 */
[----:B------:R-:W-:Y:S02]  /*108b0*/  ISETP.NE.AND P0, PT, R7, c[0x0][0x4e8], PT ;  /* 0x00013a0007007a0c */ /* 0x000fe40003f05270 */
        /* <DEDUP_REMOVED lines=36> */
[----:B--2--5:R-:W-:Y:S01]  /*10b00*/  SHF.R.S32.HI R0, RZ, 0x1f, R3 ;  /* 0x0000001fff007819 */ /* 0x024fe20000011403 */
[----:B------:R-:W-:-:S04]  /*10b10*/  IMAD.WIDE.U32 R4, R3, c[0x0][0x4d0], RZ ;  /* 0x0001340003047a25 */ /* 0x000fc800078e00ff */
[C---:B------:R-:W-:Y:S02]  /*10b20*/  IMAD R2, R0.reuse, c[0x0][0x4d0], RZ ;  /* 0x0001340000027a24 */ /* 0x040fe400078e02ff */
[----:B------:R-:W-:Y:S02]  /*10b30*/  IMAD R0, R0, c[0x0][0x438], RZ ;  /* 0x00010e0000007a24 */ /* 0x000fe400078e02ff */
[C---:B------:R-:W-:Y:S02]  /*10b40*/  IMAD R6, R3.reuse, c[0x0][0x4d4], R2 ;  /* 0x0001350003067a24 */ /* 0x040fe400078e0202 */
[C---:B------:R-:W-:Y:S02]  /*10b50*/  IMAD R0, R3.reuse, c[0x0][0x43c], R0 ;  /* 0x00010f0003007a24 */ /* 0x040fe400078e0200 */
[----:B------:R-:W-:-:S04]  /*10b60*/  IMAD.WIDE.U32 R2, R3, c[0x0][0x438], RZ ;  /* 0x00010e0003027a25 */ /* 0x000fc800078e00ff */
[----:B---3--:R-:W-:Y:S01]  /*10b70*/  IMAD.IADD R8, R8, 0x1, R15 ;  /* 0x0000000108087824 */ /* 0x008fe200078e020f */
[----:B------:R-:W-:Y:S01]  /*10b80*/  IADD3 R3, R3, R0, RZ ;  /* 0x0000000003037210 */ /* 0x000fe20007ffe0ff */
[----:B------:R-:W-:Y:S01]  /*10b90*/  IMAD.IADD R5, R5, 0x1, R6 ;  /* 0x0000000105057824 */ /* 0x000fe200078e0206 */
[----:B----4-:R-:W-:Y:S01]  /*10ba0*/  SHF.R.S32.HI R0, RZ, 0x1f, R13 ;  /* 0x0000001fff007819 */ /* 0x010fe2000001140d */
[----:B------:R-:W-:-:S04]  /*10bb0*/  @P0 IMAD.HI.U32 R10, R8, c[0x0][0x4ec], RZ ;  /* 0x00013b00080a0a27 */ /* 0x000fc800078e00ff */
[C---:B------:R-:W-:Y:S02]  /*10bc0*/  IMAD R7, R0.reuse, c[0x0][0x4d8], RZ ;  /* 0x0001360000077a24 */ /* 0x040fe400078e02ff */
[----:B------:R-:W-:Y:S01]  /*10bd0*/  IMAD R6, R0, c[0x0][0x440], RZ ;  /* 0x0001100000067a24 */ /* 0x000fe200078e02ff */
[----:B------:R-:W-:Y:S01]  /*10be0*/  MOV R0, R8 ;  /* 0x0000000800007202 */ /* 0x000fe20000000f00 */
[C---:B------:R-:W-:Y:S01]  /*10bf0*/  IMAD R11, R13.reuse, c[0x0][0x4dc], R7 ;  /* 0x000137000d0b7a24 */ /* 0x040fe200078e0207 */
[----:B------:R-:W-:Y:S01]  /*10c00*/  @P0 SHF.R.U32.HI R0, RZ, c[0x0][0x4f0], R10 ;  /* 0x00013c00ff000a19 */ /* 0x000fe2000001160a */
[----:B------:R-:W-:-:S04]  /*10c10*/  IMAD.WIDE.U32 R4, R13, c[0x0][0x4d8], R4 ;  /* 0x000136000d047a25 */ /* 0x000fc800078e0004 */
[----:B------:R-:W-:Y:S01]  /*10c20*/  IMAD R12, R13, c[0x0][0x444], R6 ;  /* 0x000111000d0c7a24 */ /* 0x000fe200078e0206 */
[----:B------:R-:W-:Y:S01]  /*10c30*/  SHF.R.S32.HI R6, RZ, 0x1f, R16 ;  /* 0x0000001fff067819 */ /* 0x000fe20000011410 */
[----:B------:R-:W-:Y:S01]  /*10c40*/  @P0 IMAD.HI.U32 R7, R8, c[0x0][0x4ec], RZ ;  /* 0x00013b0008070a27 */ /* 0x000fe200078e00ff */
[----:B------:R-:W-:Y:S02]  /*10c50*/  IADD3 R5, R5, R11, RZ ;  /* 0x0000000b05057210 */ /* 0x000fe40007ffe0ff */
[----:B------:R-:W-:Y:S01]  /*10c60*/  IADD3 R10, -R0, RZ, RZ ;  /* 0x000000ff000a7210 */ /* 0x000fe20007ffe1ff */
[----:B------:R-:W-:Y:S01]  /*10c70*/  IMAD.MOV.U32 R9, RZ, RZ, R8 ;  /* 0x000000ffff097224 */ /* 0x000fe200078e0008 */
[----:B------:R-:W-:Y:S01]  /*10c80*/  @P0 SHF.R.U32.HI R9, RZ, c[0x0][0x4f0], R7 ;  /* 0x00013c00ff090a19 */ /* 0x000fe20000011607 */
[----:B------:R-:W-:-:S04]  /*10c90*/  IMAD.WIDE.U32 R2, R13, c[0x0][0x440], R2 ;  /* 0x000110000d027a25 */ /* 0x000fc800078e0002 */
[C---:B------:R-:W-:Y:S02]  /*10ca0*/  IMAD R7, R6.reuse, c[0x0][0x4e0], RZ ;  /* 0x0001380006077a24 */ /* 0x040fe400078e02ff */
[----:B------:R-:W-:Y:S02]  /*10cb0*/  IMAD R6, R6, c[0x0][0x448], RZ ;  /* 0x0001120006067a24 */ /* 0x000fe400078e02ff */
[----:B------:R-:W-:Y:S02]  /*10cc0*/  IMAD R10, R10, c[0x0][0x4e8], R8 ;  /* 0x00013a000a0a7a24 */ /* 0x000fe400078e0208 */
[----:B------:R-:W-:Y:S01]  /*10cd0*/  IMAD.WIDE.U32 R4, R16, c[0x0][0x4e0], R4 ;  /* 0x0001380010047a25 */ /* 0x000fe200078e0004 */
[----:B------:R-:W-:-:S03]  /*10ce0*/  SHF.R.S32.HI R11, RZ, 0x1f, R0 ;  /* 0x0000001fff0b7819 */ /* 0x000fc60000011400 */
[----:B------:R-:W-:Y:S02]  /*10cf0*/  IMAD.IADD R3, R3, 0x1, R12 ;  /* 0x0000000103037824 */ /* 0x000fe400078e020c */
[C---:B------:R-:W-:Y:S01]  /*10d00*/  IMAD R12, R16.reuse, c[0x0][0x44c], R6 ;  /* 0x00011300100c7a24 */ /* 0x040fe200078e0206 */
[----:B------:R-:W-:Y:S01]  /*10d10*/  SHF.R.S32.HI R6, RZ, 0x1f, R9 ;  /* 0x0000001fff067819 */ /* 0x000fe20000011409 */
[----:B------:R-:W-:Y:S01]  /*10d20*/  IMAD R13, R16, c[0x0][0x4e4], R7 ;  /* 0x00013900100d7a24 */ /* 0x000fe200078e0207 */
[----:B------:R-:W-:Y:S02]  /*10d30*/  SHF.R.S32.HI R7, RZ, 0x1f, R10 ;  /* 0x0000001fff077819 */ /* 0x000fe4000001140a */
[----:B------:R-:W-:Y:S01]  /*10d40*/  IADD3 R4, P0, R0, R4, RZ ;  /* 0x0000000400047210 */ /* 0x000fe20007f1e0ff */
[----:B------:R-:W-:-:S03]  /*10d50*/  IMAD.WIDE.U32 R2, R16, c[0x0][0x448], R2 ;  /* 0x0001120010027a25 */ /* 0x000fc600078e0002 */
[----:B------:R-:W-:Y:S01]  /*10d60*/  IADD3.X R5, R11, R5, R13, P0, !PT ;  /* 0x000000050b057210 */ /* 0x000fe200007fe40d */
[----:B------:R-:W-:Y:S02]  /*10d70*/  IMAD R0, R6, c[0x0][0x430], RZ ;  /* 0x00010c0006007a24 */ /* 0x000fe400078e02ff */
[----:B------:R-:W-:Y:S02]  /*10d80*/  IMAD R6, R7, c[0x0][0x4c8], RZ ;  /* 0x0001320007067a24 */ /* 0x000fe400078e02ff */
[----:B------:R-:W-:Y:S02]  /*10d90*/  IMAD.IADD R3, R3, 0x1, R12 ;  /* 0x0000000103037824 */ /* 0x000fe400078e020c */
[C---:B------:R-:W-:Y:S02]  /*10da0*/  IMAD R12, R10.reuse, c[0x0][0x4cc], R6 ;  /* 0x000133000a0c7a24 */ /* 0x040fe400078e0206 */
[----:B------:R-:W-:-:S04]  /*10db0*/  IMAD.WIDE.U32 R4, R10, c[0x0][0x4c8], R4 ;  /* 0x000132000a047a25 */ /* 0x000fc800078e0004 */
[C---:B------:R-:W-:Y:S01]  /*10dc0*/  IMAD R11, R9.reuse, c[0x0][0x434], R0 ;  /* 0x00010d00090b7a24 */ /* 0x040fe200078e0200 */
[C---:B------:R-:W-:Y:S01]  /*10dd0*/  IADD3 R0, -R9.reuse, RZ, RZ ;  /* 0x000000ff09007210 */ /* 0x040fe20007ffe1ff */
[----:B------:R-:W-:Y:S01]  /*10de0*/  IMAD.WIDE.U32 R6, R9, c[0x0][0x430], R2 ;  /* 0x00010c0009067a25 */ /* 0x000fe200078e0002 */
[----:B------:R-:W-:Y:S02]  /*10df0*/  IADD3 R3, R5, R12, RZ ;  /* 0x0000000c05037210 */ /* 0x000fe40007ffe0ff */
[----:B------:R-:W-:Y:S01]  /*10e00*/  LEA R2, P0, R4, c[0x0][0x4a8], 0x2 ;  /* 0x00012a0004027a11 */ /* 0x000fe200078010ff */
[----:B------:R-:W-:-:S03]  /*10e10*/  IMAD R5, R0, c[0x0][0x4e8], R8 ;  /* 0x00013a0000057a24 */ /* 0x000fc600078e0208 */
[----:B------:R-:W-:Y:S01]  /*10e20*/  LEA.HI.X R0, R4, c[0x0][0x4ac], R3, 0x2, P0 ;  /* 0x00012b0004007a11 */ /* 0x000fe200000f1403 */
[----:B------:R-:W-:Y:S02]  /*10e30*/  IMAD.IADD R3, R14, 0x1, R15 ;  /* 0x000000010e037824 */ /* 0x000fe400078e020f */
[----:B------:R-:W2:Y:S01]  /*10e40*/  S2R R14, SR_TID.X ;  /* 0x00000000000e7919 */ /* 0x000ea20000002100 */
[----:B------:R-:W-:-:S03]  /*10e50*/  IMAD.IADD R7, R7, 0x1, R11 ;  /* 0x0000000107077824 */ /* 0x000fc600078e020b */
[----:B------:R-:W-:Y:S04]  /*10e60*/  SHFL.IDX PT, R12, R2, RZ, 0x1c1f ;  /* 0x001c1fff020c7589 */ /* 0x000fe800000e0000 */
[----:B------:R-:W3:Y:S04]  /*10e70*/  SHFL.IDX PT, R13, R0, RZ, 0x1c1f ;  /* 0x001c1fff000d7589 */ /* 0x000ee800000e0000 */
[----:B------:R-:W-:Y:S01]  /*10e80*/  SHFL.IDX PT, R10, R2, 0x1, 0x1c1f ;  /* 0x003c1f00020a7f89 */ /* 0x000fe200000e0000 */
[----:B--2---:R-:W-:-:S04]  /*10e90*/  SHF.R.S32.HI R16, RZ, 0x1f, R14 ;  /* 0x0000001fff107819 */ /* 0x004fc8000001140e */
[----:B------:R-:W-:Y:S01]  /*10ea0*/  LEA.HI R16, R16, R14, RZ, 0x5 ;  /* 0x0000000e10107211 */ /* 0x000fe200078f28ff */
[----:B------:R-:W2:Y:S03]  /*10eb0*/  SHFL.IDX PT, R11, R0, 0x1, 0x1c1f ;  /* 0x003c1f00000b7f89 */ /* 0x000ea600000e0000 */
[----:B------:R-:W-:-:S04]  /*10ec0*/  LOP3.LUT R16, R16, 0xffffffe0, RZ, 0xc0, !PT ;  /* 0xffffffe010107812 */ /* 0x000fc800078ec0ff */
[----:B------:R-:W-:Y:S02]  /*10ed0*/  IADD3 R16, -R16, R14, RZ ;  /* 0x0000000e10107210 */ /* 0x000fe40007ffe1ff */
[C---:B------:R-:W-:Y:S02]  /*10ee0*/  IADD3 R17, R3.reuse, 0x8, RZ ;  /* 0x0000000803117810 */ /* 0x040fe40007ffe0ff */
[----:B------:R-:W-:Y:S02]  /*10ef0*/  LOP3.LUT P1, RZ, R16, 0x3, RZ, 0xc0, !PT ;  /* 0x0000000310ff7812 */ /* 0x000fe4000782c0ff */
[----:B------:R-:W-:Y:S01]  /*10f00*/  SHF.R.S32.HI R4, RZ, 0x1f, R5 ;  /* 0x0000001fff047819 */ /* 0x000fe20000011405 */
[----:B------:R-:W-:Y:S01]  /*10f10*/  SHFL.IDX PT, R8, R2, 0x2, 0x1c1f ;  /* 0x005c1f0002087f89 */ /* 0x000fe200000e0000 */
[----:B------:R-:W-:Y:S02]  /*10f20*/  ISETP.GE.OR P4, PT, R3, UR4, P1 ;  /* 0x0000000403007c0c */ /* 0x000fe40008f86670 */
[----:B------:R-:W-:Y:S01]  /*10f30*/  ISETP.GE.OR P3, PT, R17, UR4, P1 ;  /* 0x0000000411007c0c */ /* 0x000fe20008f66670 */
[----:B------:R-:W4:Y:S04]  /*10f40*/  SHFL.IDX PT, R9, R0, 0x2, 0x1c1f ;  /* 0x005c1f0000097f89 */ /* 0x000f2800000e0000 */
[----:B------:R-:W-:Y:S04]  /*10f50*/  SHFL.IDX PT, R14, R2, 0x3, 0x1c1f ;  /* 0x007c1f00020e7f89 */ /* 0x000fe800000e0000 */
[----:B------:R1:W4:Y:S01]  /*10f60*/  SHFL.IDX PT, R15, R0, 0x3, 0x1c1f ;  /* 0x007c1f00000f7f89 */ /* 0x00032200000e0000 */
[----:B------:R-:W-:-:S03]  /*10f70*/  IADD3 R16, R3, 0x40, RZ ;  /* 0x0000004003107810 */ /* 0x000fc60007ffe0ff */
[----:B---3--:R3:W-:Y:S01]  /*10f80*/  @!P4 ST.E [R12.64], R21 ;  /* 0x000000150c00c985 */ /* 0x0087e2000c101908 */
[----:B------:R-:W-:-:S03]  /*10f90*/  ISETP.GE.OR P2, PT, R16, UR4, P1 ;  /* 0x0000000410007c0c */ /* 0x000fc60008f46670 */
[----:B--2---:R3:W-:Y:S01]  /*10fa0*/  @!P3 ST.E [R10.64], R22 ;  /* 0x000000160a00b985 */ /* 0x0047e2000c101908 */
[----:B------:R-:W-:Y:S01]  /*10fb0*/  ISETP.GE.AND P3, PT, R3, UR4, PT ;  /* 0x0000000403007c0c */ /* 0x000fe2000bf66270 */
[----:B-1----:R-:W-:-:S04]  /*10fc0*/  IMAD R0, R4, c[0x0][0x428], RZ ;  /* 0x00010a0004007a24 */ /* 0x002fc800078e02ff */
[C---:B------:R-:W-:Y:S02]  /*10fd0*/  IMAD R0, R5.reuse, c[0x0][0x42c], R0 ;  /* 0x00010b0005007a24 */ /* 0x040fe400078e0200 */
[----:B------:R-:W-:Y:S01]  /*10fe0*/  IMAD.WIDE.U32 R4, R5, c[0x0][0x428], R6 ;  /* 0x00010a0005047a25 */ /* 0x000fe200078e0006 */
[----:B------:R-:W-:-:S04]  /*10ff0*/  IADD3 R6, R3, 0x48, RZ ;  /* 0x0000004803067810 */ /* 0x000fc80007ffe0ff */
[----:B------:R-:W-:Y:S02]  /*11000*/  ISETP.GE.OR P1, PT, R6, UR4, P1 ;  /* 0x0000000406007c0c */ /* 0x000fe40008f26670 */
[----:B------:R-:W-:Y:S02]  /*11010*/  IADD3 R0, R5, R0, RZ ;  /* 0x0000000005007210 */ /* 0x000fe40007ffe0ff */
[C---:B------:R-:W-:Y:S01]  /*11020*/  LEA R19, P0, R4.reuse, c[0x0][0x400], 0x2 ;  /* 0x0001000004137a11 */ /* 0x040fe200078010ff */
[----:B----4-:R3:W-:Y:S03]  /*11030*/  @!P2 ST.E [R8.64], R23 ;  /* 0x000000170800a985 */ /* 0x0107e6000c101908 */
[----:B------:R-:W-:Y:S02]  /*11040*/  LEA.HI.X R18, R4, c[0x0][0x404], R0, 0x2, P0 ;  /* 0x0001010004127a11 */ /* 0x000fe400000f1400 */
[----:B------:R3:W1:Y:S01]  /*11050*/  SHFL.IDX PT, R0, R19, RZ, 0x1c1f ;  /* 0x001c1fff13007589 */ /* 0x00066200000e0000 */
[----:B------:R-:W-:-:S02]  /*11060*/  ISETP.GE.AND P2, PT, R17, UR4, PT ;  /* 0x0000000411007c0c */ /* 0x000fc4000bf46270 */
[----:B------:R-:W-:Y:S01]  /*11070*/  ISETP.GE.AND P0, PT, R6, UR4, PT ;  /* 0x0000000406007c0c */ /* 0x000fe2000bf06270 */
[----:B------:R3:W-:Y:S01]  /*11080*/  @!P1 ST.E [R14.64], R20 ;  /* 0x000000140e009985 */ /* 0x0007e2000c101908 */
[----:B------:R-:W-:-:S03]  /*11090*/  ISETP.GE.AND P1, PT, R16, UR4, PT ;  /* 0x0000000410007c0c */ /* 0x000fc6000bf26270 */
[----:B------:R3:W2:Y:S01]  /*110a0*/  SHFL.IDX PT, R2, R18, RZ, 0x1c1f ;  /* 0x001c1fff12027589 */ /* 0x0006a200000e0000 */
[----:B------:R-:W-:Y:S05]  /*110b0*/  @P3 BRA `(.L_x_3048) ;  /* 0x0000041000003947 */ /* 0x000fea0003800000 */
[----:B------:R-:W-:Y:S02]  /*110c0*/  ISETP.GE.AND P5, PT, R55, c[0x0][0x3c8], PT ;  /* 0x0000f20037007a0c */ /* 0x000fe40003fa6270 */
[----:B------:R-:W-:Y:S02]  /*110d0*/  ISETP.GE.AND P4, PT, R53, c[0x0][0x3c8], PT ;  /* 0x0000f20035007a0c */ /* 0x000fe40003f86270 */
[----:B------:R-:W-:-:S09]  /*110e0*/  ISETP.GE.AND P6, PT, R29, c[0x0][0x3c8], PT ;  /* 0x0000f2001d007a0c */ /* 0x000fd20003fc6270 */
[----:B-1----:R-:W-:-:S04]  /*110f0*/  @!P5 LEA R4, P3, R55, R0, 0x2 ;  /* 0x000000003704d211 */ /* 0x002fc800078610ff */
[----:B--2---:R-:W-:Y:S02]  /*11100*/  @!P5 LEA.HI.X R5, R55, R2, R56, 0x2, P3 ;  /* 0x000000023705d211 */ /* 0x004fe400018f1438 */
        /* <DEDUP_REMOVED lines=46> */
[----:B---3--:R-:W-:-:S04]  /*113f0*/  @!P5 LEA R10, P3, R31, R0, 0x2 ;  /* 0x000000001f0ad211 */ /* 0x008fc800078610ff */
[----:B------:R-:W-:Y:S02]  /*11400*/  @!P5 LEA.HI.X R11, R31, R2, R32, 0x2, P3 ;  /* 0x000000021f0bd211 */ /* 0x000fe400018f1420 */
[----:B------:R-:W-:Y:S02]  /*11410*/  ISETP.GE.AND P5, PT, R27, c[0x0][0x3c8], PT ;  /* 0x0000f2001b007a0c */ /* 0x000fe40003fa6270 */
[----:B------:R-:W-:-:S04]  /*11420*/  @!P6 LEA R8, P3, R29, R0, 0x2 ;  /* 0x000000001d08e211 */ /* 0x000fc800078610ff */
[----:B------:R-:W-:-:S07]  /*11430*/  @!P6 LEA.HI.X R9, R29, R2, R30, 0x2, P3 ;  /* 0x000000021d09e211 */ /* 0x000fce00018f141e */
[----:B------:R-:W-:-:S04]  /*11440*/  @!P5 LEA R6, P3, R27, R0, 0x2 ;  /* 0x000000001b06d211 */ /* 0x000fc800078610ff */
[----:B------:R-:W-:Y:S02]  /*11450*/  @!P5 LEA.HI.X R7, R27, R2, R28, 0x2, P3 ;  /* 0x000000021b07d211 */ /* 0x000fe400018f141c */
[----:B-1----:R-:W-:-:S04]  /*11460*/  @!P4 LEA R4, P3, R25, R0, 0x2 ;  /* 0x000000001904c211 */ /* 0x002fc800078610ff */
[----:B------:R-:W-:Y:S02]  /*11470*/  @!P4 LEA.HI.X R5, R25, R2, R26, 0x2, P3 ;  /* 0x000000021905c211 */ /* 0x000fe400018f141a */
[----:B------:R-:W-:-:S13]  /*11480*/  ISETP.GE.AND P3, PT, R31, c[0x0][0x3c8], PT ;  /* 0x0000f2001f007a0c */ /* 0x000fda0003f66270 */
[----:B------:R1:W-:Y:S04]  /*11490*/  @!P3 ST.E.64 [R10.64], R100 ;  /* 0x000000640a00b985 */ /* 0x0003e8000c101b08 */
[----:B------:R1:W-:Y:S04]  /*114a0*/  @!P6 ST.E.64 [R8.64], R112 ;  /* 0x000000700800e985 */ /* 0x0003e8000c101b08 */
[----:B------:R1:W-:Y:S04]  /*114b0*/  @!P5 ST.E.64 [R6.64], R116 ;  /* 0x000000740600d985 */ /* 0x0003e8000c101b08 */
[----:B------:R1:W-:Y:S02]  /*114c0*/  @!P4 ST.E.64 [R4.64], R128 ;  /* 0x000000800400c985 */ /* 0x0003e4000c101b08 */
.L_x_3048:
[----:B------:R-:W-:Y:S05]  /*114d0*/  BSYNC B0 ;  /* 0x0000000000007941 */ /* 0x000fea0003800000 */
.L_x_3047:
[----:B--2---:R2:W4:Y:S01]  /*114e0*/  SHFL.IDX PT, R2, R18, 0x1, 0x1c1f ;  /* 0x003c1f0012027f89 */ /* 0x00452200000e0000 */
[----:B------:R-:W-:Y:S03]  /*114f0*/  BSSY B0, `(.L_x_3049) ;  /* 0x0000043000007945 */ /* 0x000fe60003800000 */
[----:B-1----:R2:W1:Y:S01]  /*11500*/  SHFL.IDX PT, R0, R19, 0x1, 0x1c1f ;  /* 0x003c1f0013007f89 */ /* 0x00246200000e0000 */
[----:B------:R-:W-:Y:S05]  /*11510*/  @P2 BRA `(.L_x_3050) ;  /* 0x0000040000002947 */ /* 0x000fea0003800000 */
[----:B------:R-:W-:Y:S02]  /*11520*/  ISETP.GE.AND P5, PT, R55, c[0x0][0x3c8], PT ;  /* 0x0000f20037007a0c */ /* 0x000fe40003fa6270 */
[----:B------:R-:W-:-:S02]  /*11530*/  ISETP.GE.AND P2, PT, R53, c[0x0][0x3c8], PT ;  /* 0x0000f20035007a0c */ /* 0x000fc40003f46270 */
[----:B------:R-:W-:-:S09]  /*11540*/  ISETP.GE.AND P3, PT, R51, c[0x0][0x3c8], PT ;  /* 0x0000f20033007a0c */ /* 0x000fd20003f66270 */
[----:B-1----:R-:W-:-:S04]  /*11550*/  @!P5 LEA R4, P4, R55, R0, 0x2 ;  /* 0x000000003704d211 */ /* 0x002fc800078810ff */
[----:B----4-:R-:W-:Y:S02]  /*11560*/  @!P5 LEA.HI.X R5, R55, R2, R56, 0x2, P4 ;  /* 0x000000023705d211 */ /* 0x010fe400020f1438 */
        /* <DEDUP_REMOVED lines=8> */
[----:B----4-:R-:W-:-:S03]  /*115f0*/  @!P5 LEA R6, P4, R49, R0, 0x2 ;  /* 0x000000003106d211 */ /* 0x010fc600078810ff */
        /* <DEDUP_REMOVED lines=33> */
[----:B------:R-:W-:Y:S02]  /*11810*/  @!P3 LEA.HI.X R7, R33, R2, R34, 0x2, P4 ;  /* 0x000000022107b211 */ /* 0x000fe400020f1422 */
[----:B------:R-:W-:-:S03]  /*11820*/  ISETP.GE.AND P4, PT, R29, c[0x0][0x3c8], PT ;  /* 0x0000f2001d007a0c */ /* 0x000fc60003f86270 */
[----:B------:R4:W-:Y:S01]  /*11830*/  @!P3 ST.E.64 [R6.64], R98 ;  /* 0x000000620600b985 */ /* 0x0009e2000c101b08 */
[----:B------:R-:W-:Y:S02]  /*11840*/  ISETP.GE.AND P3, PT, R27, c[0x0][0x3c8], PT ;  /* 0x0000f2001b007a0c */ /* 0x000fe40003f66270 */
[----:B-1----:R-:W-:-:S04]  /*11850*/  @!P5 LEA R4, P2, R31, R0, 0x2 ;  /* 0x000000001f04d211 */ /* 0x002fc800078410ff */
[----:B------:R-:W-:Y:S02]  /*11860*/  @!P5 LEA.HI.X R5, R31, R2, R32, 0x2, P2 ;  /* 0x000000021f05d211 */ /* 0x000fe400010f1420 */
[----:B------:R-:W-:-:S03]  /*11870*/  ISETP.GE.AND P2, PT, R25, c[0x0][0x3c8], PT ;  /* 0x0000f20019007a0c */ /* 0x000fc60003f46270 */
[----:B------:R1:W-:Y:S01]  /*11880*/  @!P5 ST.E.64 [R4.64], R102 ;  /* 0x000000660400d985 */ /* 0x0003e2000c101b08 */
[----:B---3--:R-:W-:-:S04]  /*11890*/  @!P4 LEA R8, P5, R29, R0, 0x2 ;  /* 0x000000001d08c211 */ /* 0x008fc800078a10ff */
[----:B------:R-:W-:Y:S02]  /*118a0*/  @!P4 LEA.HI.X R9, R29, R2, R30, 0x2, P5 ;  /* 0x000000021d09c211 */ /* 0x000fe400028f141e */
[----:B----4-:R-:W-:-:S03]  /*118b0*/  @!P3 LEA R6, P5, R27, R0, 0x2 ;  /* 0x000000001b06b211 */ /* 0x010fc600078a10ff */
[----:B------:R3:W-:Y:S01]  /*118c0*/  @!P4 ST.E.64 [R8.64], R114 ;  /* 0x000000720800c985 */ /* 0x0007e2000c101b08 */
[----:B------:R-:W-:-:S05]  /*118d0*/  @!P3 LEA.HI.X R7, R27, R2, R28, 0x2, P5 ;  /* 0x000000021b07b211 */ /* 0x000fca00028f141c */
[----:B------:R3:W-:Y:S01]  /*118e0*/  @!P3 ST.E.64 [R6.64], R118 ;  /* 0x000000760600b985 */ /* 0x0007e2000c101b08 */
[----:B-1----:R-:W-:-:S04]  /*118f0*/  @!P2 LEA R4, P5, R25, R0, 0x2 ;  /* 0x000000001904a211 */ /* 0x002fc800078a10ff */
[----:B------:R-:W-:-:S05]  /*11900*/  @!P2 LEA.HI.X R5, R25, R2, R26, 0x2, P5 ;  /* 0x000000021905a211 */ /* 0x000fca00028f141a */
[----:B------:R3:W-:Y:S04]  /*11910*/  @!P2 ST.E.64 [R4.64], R130 ;  /* 0x000000820400a985 */ /* 0x0007e8000c101b08 */
.L_x_3050:
[----:B------:R-:W-:Y:S05]  /*11920*/  BSYNC B0 ;  /* 0x0000000000007941 */ /* 0x000fea0003800000 */
.L_x_3049:
[----:B----4-:R4:W2:Y:S01]  /*11930*/  SHFL.IDX PT, R2, R18, 0x2, 0x1c1f ;  /* 0x005c1f0012027f89 */ /* 0x0108a200000e0000 */
[----:B------:R-:W-:Y:S03]  /*11940*/  BSSY B0, `(.L_x_3051) ;  /* 0x0000043000007945 */ /* 0x000fe60003800000 */
[----:B-1----:R4:W1:Y:S01]  /*11950*/  SHFL.IDX PT, R0, R19, 0x2, 0x1c1f ;  /* 0x005c1f0013007f89 */ /* 0x00286200000e0000 */
[----:B------:R-:W-:Y:S05]  /*11960*/  @P1 BRA `(.L_x_3052) ;  /* 0x0000040000001947 */ /* 0x000fea0003800000 */
[----:B------:R-:W-:Y:S02]  /*11970*/  ISETP.GE.AND P3, PT, R55, c[0x0][0x3c8], PT ;  /* 0x0000f20037007a0c */ /* 0x000fe40003f66270 */
[----:B------:R-:W-:Y:S02]  /*11980*/  ISETP.GE.AND P5, PT, R53, c[0x0][0x3c8], PT ;  /* 0x0000f20035007a0c */ /* 0x000fe40003fa6270 */
[----:B------:R-:W-:Y:S02]  /*11990*/  ISETP.GE.AND P2, PT, R51, c[0x0][0x3c8], PT ;  /* 0x0000f20033007a0c */ /* 0x000fe40003f46270 */
[----:B------:R-:W-:-:S07]  /*119a0*/  ISETP.GE.AND P1, PT, R49, c[0x0][0x3c8], PT ;  /* 0x0000f20031007a0c */ /* 0x000fce0003f26270 */
[----:B-1-3--:R-:W-:-:S04]  /*119b0*/  @!P3 LEA R4, P4, R55, R0, 0x2 ;  /* 0x000000003704b211 */ /* 0x00afc800078810ff */
[----:B--2---:R-:W-:Y:S02]  /*119c0*/  @!P3 LEA.HI.X R5, R55, R2, R56, 0x2, P4 ;  /* 0x000000023705b211 */ /* 0x004fe400020f1438 */
        /* <DEDUP_REMOVED lines=35> */
[----:B------:R-:W-:Y:S02]  /*11c00*/  ISETP.GE.AND P4, PT, R31, c[0x0][0x3c8], PT ;  /* 0x0000f2001f007a0c */ /* 0x000fe40003f86270 */
[C---:B--2---:R-:W-:Y:S01]  /*11c10*/  @!P2 LEA R6, P3, R35.reuse, R0, 0x2 ;  /* 0x000000002306a211 */ /* 0x044fe200078610ff */
[----:B------:R2:W-:Y:S03]  /*11c20*/  @!P5 ST.E.64 [R8.64], R76 ;  /* 0x0000004c0800d985 */ /* 0x0005e6000c101b08 */
        /* <DEDUP_REMOVED lines=8> */
[----:B------:R-:W-:Y:S02]  /*11cb0*/  ISETP.GE.AND P1, PT, R25, c[0x0][0x3c8], PT ;  /* 0x0000f20019007a0c */ /* 0x000fe40003f26270 */
[----:B------:R-:W-:Y:S02]  /*11cc0*/  @!P4 LEA.HI.X R11, R31, R2, R32, 0x2, P5 ;  /* 0x000000021f0bc211 */ /* 0x000fe400028f1420 */
[----:B--2---:R-:W-:-:S03]  /*11cd0*/  @!P3 LEA R8, P5, R29, R0, 0x2 ;  /* 0x000000001d08b211 */ /* 0x004fc600078a10ff */
[----:B------:R2:W-:Y:S01]  /*11ce0*/  @!P4 ST.E.64 [R10.64], R104 ;  /* 0x000000680a00c985 */ /* 0x0005e2000c101b08 */
[----:B------:R-:W-:Y:S02]  /*11cf0*/  @!P3 LEA.HI.X R9, R29, R2, R30, 0x2, P5 ;  /* 0x000000021d09b211 */ /* 0x000fe400028f141e */
[----:B---3--:R-:W-:-:S03]  /*11d00*/  @!P2 LEA R6, P5, R27, R0, 0x2 ;  /* 0x000000001b06a211 */ /* 0x008fc600078a10ff */
[----:B------:R2:W-:Y:S01]  /*11d10*/  @!P3 ST.E.64 [R8.64], R108 ;  /* 0x0000006c0800b985 */ /* 0x0005e2000c101b08 */
[----:B------:R-:W-:-:S05]  /*11d20*/  @!P2 LEA.HI.X R7, R27, R2, R28, 0x2, P5 ;  /* 0x000000021b07a211 */ /* 0x000fca00028f141c */
[----:B------:R2:W-:Y:S01]  /*11d30*/  @!P2 ST.E.64 [R6.64], R120 ;  /* 0x000000780600a985 */ /* 0x0005e2000c101b08 */
[----:B-1----:R-:W-:-:S04]  /*11d40*/  @!P1 LEA R4, P5, R25, R0, 0x2 ;  /* 0x0000000019049211 */ /* 0x002fc800078a10ff */
[----:B------:R-:W-:-:S05]  /*11d50*/  @!P1 LEA.HI.X R5, R25, R2, R26, 0x2, P5 ;  /* 0x0000000219059211 */ /* 0x000fca00028f141a */
[----:B------:R2:W-:Y:S04]  /*11d60*/  @!P1 ST.E.64 [R4.64], R124 ;  /* 0x0000007c04009985 */ /* 0x0005e8000c101b08 */
.L_x_3052:
[----:B------:R-:W-:Y:S05]  /*11d70*/  BSYNC B0 ;  /* 0x0000000000007941 */ /* 0x000fea0003800000 */
.L_x_3051:
[----:B--2---:R2:W3:Y:S04]  /*11d80*/  SHFL.IDX PT, R2, R18, 0x3, 0x1c1f ;  /* 0x007c1f0012027f89 */ /* 0x0044e800000e0000 */
[----:B-1----:R2:W1:Y:S01]  /*11d90*/  SHFL.IDX PT, R0, R19, 0x3, 0x1c1f ;  /* 0x007c1f0013007f89 */ /* 0x00246200000e0000 */
[----:B------:R-:W-:Y:S05]  /*11da0*/  @P0 BRA `(.L_x_3053) ;  /* 0x000006e000000947 */ /* 0x000fea0003800000 */
[----:B------:R-:W-:Y:S02]  /*11db0*/  ISETP.GE.AND P1, PT, R55, c[0x0][0x3c8], PT ;  /* 0x0000f20037007a0c */ /* 0x000fe40003f26270 */
[----:B------:R-:W-:Y:S02]  /*11dc0*/  ISETP.GE.AND P2, PT, R53, c[0x0][0x3c8], PT ;  /* 0x0000f20035007a0c */ /* 0x000fe40003f46270 */
[----:B------:R-:W-:-:S09]  /*11dd0*/  ISETP.GE.AND P3, PT, R51, c[0x0][0x3c8], PT ;  /* 0x0000f20033007a0c */ /* 0x000fd20003f66270 */
[-C--:B-1-3--:R-:W-:Y:S02]  /*11de0*/  @!P1 LEA R4, P0, R55, R0.reuse, 0x2 ;  /* 0x0000000037049211 */ /* 0x08afe400078010ff */
[----:B------:R-:W-:Y:S02]  /*11df0*/  @!P2 LEA R6, P5, R53, R0, 0x2 ;  /* 0x000000003506a211 */ /* 0x000fe400078a10ff */
[-C--:B------:R-:W-:Y:S02]  /*11e00*/  @!P1 LEA.HI.X R5, R55, R2.reuse, R56, 0x2, P0 ;  /* 0x0000000237059211 */ /* 0x080fe400000f1438 */
[----:B------:R-:W-:Y:S02]  /*11e10*/  ISETP.GE.AND P0, PT, R49, c[0x0][0x3c8], PT ;  /* 0x0000f20031007a0c */ /* 0x000fe40003f06270 */
[----:B------:R-:W-:Y:S01]  /*11e20*/  @!P2 LEA.HI.X R7, R53, R2, R54, 0x2, P5 ;  /* 0x000000023507a211 */ /* 0x000fe200028f1436 */
[----:B------:R1:W-:Y:S01]  /*11e30*/  @!P1 ST.E.64 [R4.64], R174 ;  /* 0x000000ae04009985 */ /* 0x0003e2000c101b08 */
[----:B------:R-:W-:-:S03]  /*11e40*/  ISETP.GE.AND P1, PT, R47, c[0x0][0x3c8], PT ;  /* 0x0000f2002f007a0c */ /* 0x000fc60003f26270 */
[----:B------:R3:W-:Y:S01]  /*11e50*/  @!P2 ST.E.64 [R6.64], R170 ;  /* 0x000000aa0600a985 */ /* 0x0007e2000c101b08 */
[----:B------:R-:W-:Y:S02]  /*11e60*/  ISETP.GE.AND P2, PT, R45, c[0x0][0x3c8], PT ;  /* 0x0000f2002d007a0c */ /* 0x000fe40003f46270 */
[----:B-1----:R-:W-:-:S04]  /*11e70*/  @!P3 LEA R4, P4, R51, R0, 0x2 ;  /* 0x000000003304b211 */ /* 0x002fc800078810ff */
[----:B------:R-:W-:Y:S02]  /*11e80*/  @!P3 LEA.HI.X R5, R51, R2, R52, 0x2, P4 ;  /* 0x000000023305b211 */ /* 0x000fe400020f1434 */
[----:B---3--:R-:W-:Y:S02]  /*11e90*/  @!P0 LEA R6, P5, R49, R0, 0x2 ;  /* 0x0000000031068211 */ /* 0x008fe400078a10ff */
[----:B------:R-:W-:Y:S01]  /*11ea0*/  ISETP.GE.AND P4, PT, R43, c[0x0][0x3c8], PT ;  /* 0x0000f2002b007a0c */ /* 0x000fe20003f86270 */
[----:B------:R1:W-:Y:S01]  /*11eb0*/  @!P3 ST.E.64 [R4.64], R166 ;  /* 0x000000a60400b985 */ /* 0x0003e2000c101b08 */
[----:B------:R-:W-:-:S05]  /*11ec0*/  @!P0 LEA.HI.X R7, R49, R2, R50, 0x2, P5 ;  /* 0x0000000231078211 */ /* 0x000fca00028f1432 */
[----:B------:R3:W-:Y:S01]  /*11ed0*/  @!P0 ST.E.64 [R6.64], R162 ;  /* 0x000000a206008985 */ /* 0x0007e2000c101b08 */
[----:B-1----:R-:W-:-:S04]  /*11ee0*/  @!P1 LEA R4, P3, R47, R0, 0x2 ;  /* 0x000000002f049211 */ /* 0x002fc800078610ff */
[----:B------:R-:W-:Y:S02]  /*11ef0*/  @!P1 LEA.HI.X R5, R47, R2, R48, 0x2, P3 ;  /* 0x000000022f059211 */ /* 0x000fe400018f1430 */
[----:B------:R-:W-:Y:S02]  /*11f00*/  ISETP.GE.AND P3, PT, R41, c[0x0][0x3c8], PT ;  /* 0x0000f20029007a0c */ /* 0x000fe40003f66270 */
[----:B---3--:R-:W-:Y:S01]  /*11f10*/  @!P2 LEA R6, P0, R45, R0, 0x2 ;  /* 0x000000002d06a211 */ /* 0x008fe200078010ff */
[----:B------:R1:W-:Y:S01]  /*11f20*/  @!P1 ST.E.64 [R4.64], R158 ;  /* 0x0000009e04009985 */ /* 0x0003e2000c101b08 */
[----:B------:R-:W-:Y:S02]  /*11f30*/  ISETP.GE.AND P1, PT, R39, c[0x0][0x3c8], PT ;  /* 0x0000f20027007a0c */ /* 0x000fe40003f26270 */
[----:B------:R-:W-:Y:S02]  /*11f40*/  @!P2 LEA.HI.X R7, R45, R2, R46, 0x2, P0 ;  /* 0x000000022d07a211 */ /* 0x000fe400000f142e */
[----:B------:R-:W-:-:S03]  /*11f50*/  ISETP.GE.AND P0, PT, R37, c[0x0][0x3c8], PT ;  /* 0x0000f20025007a0c */ /* 0x000fc60003f06270 */
[----:B------:R3:W-:Y:S02]  /*11f60*/  @!P2 ST.E.64 [R6.64], R154 ;  /* 0x0000009a0600a985 */ /* 0x0007e4000c101b08 */
[----:B------:R-:W-:-:S04]  /*11f70*/  @!P3 LEA R8, P2, R41, R0, 0x2 ;  /* 0x000000002908b211 */ /* 0x000fc800078410ff */
[----:B------:R-:W-:Y:S02]  /*11f80*/  @!P3 LEA.HI.X R9, R41, R2, R42, 0x2, P2 ;  /* 0x000000022909b211 */ /* 0x000fe400010f142a */
[----:B-1----:R-:W-:-:S04]  /*11f90*/  @!P4 LEA R4, P5, R43, R0, 0x2 ;  /* 0x000000002b04c211 */ /* 0x002fc800078a10ff */
[----:B------:R-:W-:Y:S02]  /*11fa0*/  @!P4 LEA.HI.X R5, R43, R2, R44, 0x2, P5 ;  /* 0x000000022b05c211 */ /* 0x000fe400028f142c */
[----:B---3--:R-:W-:-:S03]  /*11fb0*/  @!P0 LEA R6, P2, R37, R0, 0x2 ;  /* 0x0000000025068211 */ /* 0x008fc600078410ff */
[----:B------:R1:W-:Y:S01]  /*11fc0*/  @!P4 ST.E.64 [R4.64], R150 ;  /* 0x000000960400c985 */ /* 0x0003e2000c101b08 */
[----:B------:R-:W-:Y:S02]  /*11fd0*/  ISETP.GE.AND P4, PT, R35, c[0x0][0x3c8], PT ;  /* 0x0000f20023007a0c */ /* 0x000fe40003f86270 */
[----:B------:R-:W-:Y:S01]  /*11fe0*/  @!P0 LEA.HI.X R7, R37, R2, R38, 0x2, P2 ;  /* 0x0000000225078211 */ /* 0x000fe200010f1426 */
[----:B------:R-:W-:Y:S01]  /*11ff0*/  @!P3 ST.E.64 [R8.64], R146 ;  /* 0x000000920800b985 */ /* 0x000fe2000c101b08 */
[----:B------:R-:W-:Y:S02]  /*12000*/  ISETP.GE.AND P3, PT, R33, c[0x0][0x3c8], PT ;  /* 0x0000f20021007a0c */ /* 0x000fe40003f66270 */
[----:B------:R-:W-:Y:S02]  /*12010*/  ISETP.GE.AND P2, PT, R31, c[0x0][0x3c8], PT ;  /* 0x0000f2001f007a0c */ /* 0x000fe40003f46270 */
[----:B-1----:R-:W-:-:S04]  /*12020*/  @!P1 LEA R4, P5, R39, R0, 0x2 ;  /* 0x0000000027049211 */ /* 0x002fc800078a10ff */
[----:B------:R-:W-:-:S05]  /*12030*/  @!P1 LEA.HI.X R5, R39, R2, R40, 0x2, P5 ;  /* 0x0000000227059211 */ /* 0x000fca00028f1428 */
        /* <DEDUP_REMOVED lines=10> */
[----:B---3--:R-:W-:Y:S02]  /*120e0*/  @!P1 LEA R6, P5, R29, R0, 0x2 ;  /* 0x000000001d069211 */ /* 0x008fe400078a10ff */
        /* <DEDUP_REMOVED lines=10> */
[----:B---3--:R-:W-:-:S04]  /*12190*/  LEA R4, P0, R25, R0, 0x2 ;  /* 0x0000000019047211 */ /* 0x008fc800078010ff */
[----:B------:R-:W-:-:S05]  /*121a0*/  LEA.HI.X R5, R25, R2, R26, 0x2, P0 ;  /* 0x0000000219057211 */ /* 0x000fca00000f141a */
[----:B------:R1:W-:Y:S01]  /*121b0*/  ST.E.64 [R4.64], R126 ;  /* 0x0000007e04007985 */ /* 0x0003e2000c101b08 */
[----:B------:R-:W-:Y:S05]  /*121c0*/  BRA `(.L_x_3053) ;  /* 0x000002c000007947 */ /* 0x000fea0003800000 */
.L_x_3045:
        /* <DEDUP_REMOVED lines=13> */
[----:B-1----:R-:W-:Y:S01]  /*122a0*/  @P0 IMAD.HI.U32 R7, R6, c[0x0][0x4ec], RZ ;  /* 0x00013b0006070a27 */ /* 0x002fe200078e00ff */
        /* <DEDUP_REMOVED lines=30> */
.L_x_3053:
[----:B------:R-:W-:Y:S05]  /*12490*/  BSYNC B1 ;  /* 0x0000000000017941 */ /* 0x000fea0003800000 */
.L_x_3044:
[----:B------:R-:W-:-:S13]  /*124a0*/  ISETP.NE.AND P0, PT, RZ, UR6, PT ;  /* 0x00000006ff007c0c */ /* 0x000fda000bf05270 */
[----:B------:R-:W-:Y:S01]  /*124b0*/  @P0 WARPSYNC 0xffffffff ;  /* 0xffffffff00000948 */ /* 0x000fe20003800000 */
[----:B------:R-:W-:Y:S06]  /*124c0*/  @P0 BAR.SYNC.DEFER_BLOCKING 0x5, 0x80 ;  /* 0x0142000000000b1d */ /* 0x000fec0000010000 */
[----:B-1----:R-:W1:Y:S04]  /*124d0*/  @P0 LDS R0, [0x10100] ;  /* 0x01010000ff000984 */ /* 0x002e680000000800 */
[----:B-1----:R1:W-:Y:S04]  /*124e0*/  @P0 STL [R1+0xb0], R0 ;  /* 0x0000b00001000387 */ /* 0x0023e80000100800 */
[----:B------:R-:W-:Y:S06]  /*124f0*/  @P0 BAR.ARV 0x4, 0x80 ;  /* 0x0102000000000b1d */ /* 0x000fec0000002000 */
[----:B------:R-:W-:Y:S05]  /*12500*/  @P0 BRA `(.L_x_3054) ;  /* 0x0000009000000947 */ /* 0x000fea0003800000 */
[----:B------:R-:W-:Y:S05]  /*12510*/  BRA.DIV ~URZ, `(.L_x_3055) ;  /* 0x000042027f007947 */ /* 0x000fea000b800000 */
[----:B-1----:R1:W2:Y:S02]  /*12520*/  SHFL.IDX PT, R0, R24, RZ, 0x1f ;  /* 0x00001fff18007589 */ /* 0x0022a400000e0000 */
.L_x_3086:
[----:B---3--:R-:W3:Y:S01]  /*12530*/  S2R R2, SR_TID.X ;  /* 0x0000000000027919 */ /* 0x008ee20000002100 */
[----:B------:R-:W-:Y:S03]  /*12540*/  WARPSYNC 0xffffffff ;  /* 0xffffffff00007948 */ /* 0x000fe60003800000 */
[----:B------:R-:W-:Y:S06]  /*12550*/  BAR.SYNC.DEFER_BLOCKING 0x4, 0x80 ;  /* 0x0102000000007b1d */ /* 0x000fec0000010000 */
[----:B--2---:R2:W-:Y:S01]  /*12560*/  STL [R1+0xb0], R0 ;  /* 0x0000b00001007387 */ /* 0x0045e20000100800 */
[----:B---3--:R-:W-:-:S13]  /*12570*/  LOP3.LUT P0, RZ, R2, 0x7f, RZ, 0xc0, !PT ;  /* 0x0000007f02ff7812 */ /* 0x008fda000780c0ff */
[----:B------:R2:W-:Y:S04]  /*12580*/  @!P0 STS [0x10100], R24 ;  /* 0x01010018ff008388 */ /* 0x0005e80000000800 */
[----:B------:R-:W-:Y:S06]  /*12590*/  BAR.ARV 0x5, 0x80 ;  /* 0x0142000000007b1d */ /* 0x000fec0000002000 */
.L_x_3054:
[----:B-12---:R-:W2:Y:S02]  /*125a0*/  LDL R0, [R1+0xb0] ;  /* 0x0000b00001007983 */ /* 0x006ea40000100800 */
[----:B--2---:R-:W-:-:S13]  /*125b0*/  ISETP.GE.AND P0, PT, R0, c[0x0][0x538], PT ;  /* 0x00014e0000007a0c */ /* 0x004fda0003f06270 */
[----:B---34-:R-:W-:Y:S01]  /*125c0*/  @P0 CALL.REL.NOINC `(.L_x_3056) ;  /* 0x0000001000000944 */ /* 0x018fe20003c00000 */
[----:B------:R-:W-:Y:S05]  /*125d0*/  BRA `(.L_x_3057) ;  /* 0xfffee4d000007947 */ /* 0x000fea000383ffff */
.L_x_3056:
[----:B------:R-:W-:Y:S05]  /*125e0*/  EXIT ;  /* 0x000000000000794d */ /* 0x000fea0003800000 */
.L_x_2988:
[----:B------:R1:W-:Y:S01]  /*125f0*/  STL [R1+0x10], RZ ;  /* 0x000010ff01007387 */ /* 0x0003e20000100800 */
[----:B------:R-:W-:Y:S01]  /*12600*/  IMAD.MOV.U32 R143, RZ, RZ, R7 ;  /* 0x000000ffff8f7224 */ /* 0x000fe200078e0007 */
[----:B------:R-:W-:Y:S02]  /*12610*/  MOV R3, 0x181f ;  /* 0x0000181f00037802 */ /* 0x000fe40000000f00 */
[----:B------:R-:W-:Y:S02]  /*12620*/  MOV R2, 0x12640 ;  /* 0x0001264000027802 */ /* 0x000fe40000000f00 */
[----:B-1---5:R-:W-:Y:S05]  /*12630*/  CALL.REL.NOINC `($__internal_47_$__cuda_sm70_shflsync_idx_p) ;  /* 0x000041b000007944 */ /* 0x022fea0003c00000 */
[----:B------:R-:W-:Y:S01]  /*12640*/  MOV R9, R143 ;  /* 0x0000008f00097202 */ /* 0x000fe20000000f00 */
[----:B-1---5:R-:W-:Y:S05]  /*12650*/  BRA `(.L_x_3058) ;  /* 0xfffef2f000007947 */ /* 0x022fea000383ffff */
.L_x_2989:
[----:B------:R3:W-:Y:S01]  /*12660*/  STL [R1+0x10], RZ ;  /* 0x000010ff01007387 */ /* 0x0007e20000100800 */
[----:B------:R-:W-:Y:S01]  /*12670*/  IMAD.MOV.U32 R143, RZ, RZ, R8 ;  /* 0x000000ffff8f7224 */ /* 0x000fe200078e0008 */
[----:B------:R-:W-:Y:S02]  /*12680*/  MOV R3, 0x181f ;  /* 0x0000181f00037802 */ /* 0x000fe40000000f00 */
[----:B------:R-:W-:Y:S02]  /*12690*/  MOV R2, 0x126b0 ;  /* 0x000126b000027802 */ /* 0x000fe40000000f00 */
[----:B-123-5:R-:W-:Y:S05]  /*126a0*/  CALL.REL.NOINC `($__internal_47_$__cuda_sm70_shflsync_idx_p) ;  /* 0x0000414000007944 */ /* 0x02efea0003c00000 */
[----:B-----5:R-:W-:Y:S01]  /*126b0*/  MOV R0, R143 ;  /* 0x0000008f00007202 */ /* 0x020fe20000000f00 */
[----:B-1----:R-:W-:Y:S05]  /*126c0*/  BRA `(.L_x_3059) ;  /* 0xfffef2a000007947 */ /* 0x002fea000383ffff */
.L_x_2992:
[----:B----4-:R-:W-:Y:S01]  /*126d0*/  MOV R0, 0x1 ;  /* 0x0000000100007802 */ /* 0x010fe20000000f00 */
[----:B------:R-:W-:Y:S01]  /*126e0*/  IMAD.MOV.U32 R143, RZ, RZ, R7 ;  /* 0x000000ffff8f7224 */ /* 0x000fe200078e0007 */
[----:B-1----:R-:W-:Y:S01]  /*126f0*/  MOV R2, 0x12730 ;  /* 0x0001273000027802 */ /* 0x002fe20000000f00 */
[----:B------:R-:W-:-:S02]  /*12700*/  IMAD.MOV.U32 R3, RZ, RZ, 0x181f ;  /* 0x0000181fff037424 */ /* 0x000fc400078e00ff */
[----:B------:R1:W-:Y:S04]  /*12710*/  STL [R1+0x10], R0 ;  /* 0x0000100001007387 */ /* 0x0003e80000100800 */
[----:B-12--5:R-:W-:Y:S05]  /*12720*/  CALL.REL.NOINC `($__internal_47_$__cuda_sm70_shflsync_idx_p) ;  /* 0x000040c000007944 */ /* 0x026fea0003c00000 */
[----:B-----5:R-:W-:Y:S01]  /*12730*/  MOV R0, 0x1 ;  /* 0x0000000100007802 */ /* 0x020fe20000000f00 */
[----:B------:R-:W-:Y:S01]  /*12740*/  IMAD.MOV.U32 R9, RZ, RZ, R143 ;  /* 0x000000ffff097224 */ /* 0x000fe200078e008f */
[----:B------:R-:W-:Y:S01]  /*12750*/  MOV R3, 0x181f ;  /* 0x0000181f00037802 */ /* 0x000fe20000000f00 */
[----:B------:R-:W-:Y:S01]  /*12760*/  IMAD.MOV.U32 R143, RZ, RZ, R8 ;  /* 0x000000ffff8f7224 */ /* 0x000fe200078e0008 */
[----:B------:R-:W-:Y:S01]  /*12770*/  MOV R2, 0x127a0 ;  /* 0x000127a000027802 */ /* 0x000fe20000000f00 */
[----:B------:R2:W-:Y:S04]  /*12780*/  STL [R1+0x10], R0 ;  /* 0x0000100001007387 */ /* 0x0005e80000100800 */
[----:B-12---:R-:W-:Y:S05]  /*12790*/  CALL.REL.NOINC `($__internal_47_$__cuda_sm70_shflsync_idx_p) ;  /* 0x0000405000007944 */ /* 0x006fea0003c00000 */
[----:B-----5:R-:W-:Y:S01]  /*127a0*/  MOV R0, R143 ;  /* 0x0000008f00007202 */ /* 0x020fe20000000f00 */
[----:B-1----:R-:W-:Y:S05]  /*127b0*/  BRA `(.L_x_3060) ;  /* 0xfffef37000007947 */ /* 0x002fea000383ffff */
.L_x_2995:
[----:B----4-:R-:W-:Y:S01]  /*127c0*/  MOV R0, 0x2 ;  /* 0x0000000200007802 */ /* 0x010fe20000000f00 */
[----:B------:R-:W-:Y:S01]  /*127d0*/  IMAD.MOV.U32 R143, RZ, RZ, R7 ;  /* 0x000000ffff8f7224 */ /* 0x000fe200078e0007 */
[----:B-1----:R-:W-:Y:S01]  /*127e0*/  MOV R2, 0x12820 ;  /* 0x0001282000027802 */ /* 0x002fe20000000f00 */
[----:B------:R-:W-:Y:S02]  /*127f0*/  IMAD.MOV.U32 R3, RZ, RZ, 0x181f ;  /* 0x0000181fff037424 */ /* 0x000fe400078e00ff */
[----:B------:R1:W-:Y:S04]  /*12800*/  STL [R1+0x10], R0 ;  /* 0x0000100001007387 */ /* 0x0003e80000100800 */
[----:B-123-5:R-:W-:Y:S05]  /*12810*/  CALL.REL.NOINC `($__internal_47_$__cuda_sm70_shflsync_idx_p) ;  /* 0x00003fd000007944 */ /* 0x02efea0003c00000 */
[----:B------:R-:W-:Y:S01]  /*12820*/  MOV R9, R143 ;  /* 0x0000008f00097202 */ /* 0x000fe20000000f00 */
[----:B-1---5:R-:W-:Y:S05]  /*12830*/  BRA `(.L_x_3061) ;  /* 0xfffef43000007947 */ /* 0x022fea000383ffff */
.L_x_2996:
[----:B----4-:R-:W-:Y:S01]  /*12840*/  MOV R0, 0x2 ;  /* 0x0000000200007802 */ /* 0x010fe20000000f00 */
[----:B------:R-:W-:Y:S01]  /*12850*/  IMAD.MOV.U32 R143, RZ, RZ, R8 ;  /* 0x000000ffff8f7224 */ /* 0x000fe200078e0008 */
[----:B-1----:R-:W-:Y:S01]  /*12860*/  MOV R2, 0x128a0 ;  /* 0x000128a000027802 */ /* 0x002fe20000000f00 */
[----:B------:R-:W-:-:S02]  /*12870*/  IMAD.MOV.U32 R3, RZ, RZ, 0x181f ;  /* 0x0000181fff037424 */ /* 0x000fc400078e00ff */
[----:B------:R1:W-:Y:S04]  /*12880*/  STL [R1+0x10], R0 ;  /* 0x0000100001007387 */ /* 0x0003e80000100800 */
[----:B-123-5:R-:W-:Y:S05]  /*12890*/  CALL.REL.NOINC `($__internal_47_$__cuda_sm70_shflsync_idx_p) ;  /* 0x00003f5000007944 */ /* 0x02efea0003c00000 */
[----:B-----5:R-:W-:Y:S01]  /*128a0*/  MOV R0, R143 ;  /* 0x0000008f00007202 */ /* 0x020fe20000000f00 */
[----:B-1----:R-:W-:Y:S05]  /*128b0*/  BRA `(.L_x_3062) ;  /* 0xfffef3d000007947 */ /* 0x002fea000383ffff */
.L_x_2999:
[----:B--2---:R-:W-:Y:S01]  /*128c0*/  MOV R0, 0x3 ;  /* 0x0000000300007802 */ /* 0x004fe20000000f00 */
[----:B------:R-:W-:Y:S01]  /*128d0*/  IMAD.MOV.U32 R143, RZ, RZ, R7 ;  /* 0x000000ffff8f7224 */ /* 0x000fe200078e0007 */
[----:B-1----:R-:W-:Y:S01]  /*128e0*/  MOV R2, 0x12920 ;  /* 0x0001292000027802 */ /* 0x002fe20000000f00 */
[----:B------:R-:W-:Y:S02]  /*128f0*/  IMAD.MOV.U32 R3, RZ, RZ, 0x181f ;  /* 0x0000181fff037424 */ /* 0x000fe400078e00ff */
[----:B------:R1:W-:Y:S04]  /*12900*/  STL [R1+0x10], R0 ;  /* 0x0000100001007387 */ /* 0x0003e80000100800 */
[----:B-1-345:R-:W-:Y:S05]  /*12910*/  CALL.REL.NOINC `($__internal_47_$__cuda_sm70_shflsync_idx_p) ;  /* 0x00003ed000007944 */ /* 0x03afea0003c00000 */
        /* <DEDUP_REMOVED lines=9> */
.L_x_3002:
[----:B--2---:R-:W-:Y:S01]  /*129b0*/  MOV R0, 0x4 ;  /* 0x0000000400007802 */ /* 0x004fe20000000f00 */
[----:B------:R-:W-:Y:S01]  /*129c0*/  IMAD.MOV.U32 R143, RZ, RZ, R7 ;  /* 0x000000ffff8f7224 */ /* 0x000fe200078e0007 */
[----:B-1----:R-:W-:Y:S01]  /*129d0*/  MOV R2, 0x12a10 ;  /* 0x00012a1000027802 */ /* 0x002fe20000000f00 */
[----:B------:R-:W-:-:S02]  /*129e0*/  IMAD.MOV.U32 R3, RZ, RZ, 0x181f ;  /* 0x0000181fff037424 */ /* 0x000fc400078e00ff */
[----:B------:R1:W-:Y:S04]  /*129f0*/  STL [R1+0x10], R0 ;  /* 0x0000100001007387 */ /* 0x0003e80000100800 */
[----:B-1-345:R-:W-:Y:S05]  /*12a00*/  CALL.REL.NOINC `($__internal_47_$__cuda_sm70_shflsync_idx_p) ;  /* 0x00003de000007944 */ /* 0x03afea0003c00000 */
[----:B------:R-:W-:Y:S01]  /*12a10*/  MOV R9, R143 ;  /* 0x0000008f00097202 */ /* 0x000fe20000000f00 */
[----:B-1---5:R-:W-:Y:S05]  /*12a20*/  BRA `(.L_x_3064) ;  /* 0xfffef4f000007947 */ /* 0x022fea000383ffff */
.L_x_3003:
[----:B--2---:R-:W-:Y:S01]  /*12a30*/  MOV R0, 0x4 ;  /* 0x0000000400007802 */ /* 0x004fe20000000f00 */
[----:B------:R-:W-:Y:S01]  /*12a40*/  IMAD.MOV.U32 R143, RZ, RZ, R8 ;  /* 0x000000ffff8f7224 */ /* 0x000fe200078e0008 */
[----:B-1----:R-:W-:Y:S01]  /*12a50*/  MOV R2, 0x12a90 ;  /* 0x00012a9000027802 */ /* 0x002fe20000000f00 */
[----:B------:R-:W-:Y:S02]  /*12a60*/  IMAD.MOV.U32 R3, RZ, RZ, 0x181f ;  /* 0x0000181fff037424 */ /* 0x000fe400078e00ff */
[----:B------:R1:W-:Y:S04]  /*12a70*/  STL [R1+0x10], R0 ;  /* 0x0000100001007387 */ /* 0x0003e80000100800 */
[----:B-1-345:R-:W-:Y:S05]  /*12a80*/  CALL.REL.NOINC `($__internal_47_$__cuda_sm70_shflsync_idx_p) ;  /* 0x00003d6000007944 */ /* 0x03afea0003c00000 */
[----:B-----5:R-:W-:Y:S01]  /*12a90*/  MOV R0, R143 ;  /* 0x0000008f00007202 */ /* 0x020fe20000000f00 */
[----:B-1----:R-:W-:Y:S05]  /*12aa0*/  BRA `(.L_x_3065) ;  /* 0xfffef49000007947 */ /* 0x002fea000383ffff */
.L_x_3006:
[----:B---3--:R-:W-:Y:S01]  /*12ab0*/  MOV R0, 0x5 ;  /* 0x0000000500007802 */ /* 0x008fe20000000f00 */
[----:B------:R-:W-:Y:S01]  /*12ac0*/  IMAD.MOV.U32 R143, RZ, RZ, R7 ;  /* 0x000000ffff8f7224 */ /* 0x000fe200078e0007 */
[----:B-1----:R-:W-:Y:S01]  /*12ad0*/  MOV R2, 0x12b10 ;  /* 0x00012b1000027802 */ /* 0x002fe20000000f00 */
[----:B------:R-:W-:-:S02]  /*12ae0*/  IMAD.MOV.U32 R3, RZ, RZ, 0x181f ;  /* 0x0000181fff037424 */ /* 0x000fc400078e00ff */
        /* <DEDUP_REMOVED lines=11> */
.L_x_3009:
[----:B---3--:R-:W-:Y:S01]  /*12ba0*/  MOV R0, 0x6 ;  /* 0x0000000600007802 */ /* 0x008fe20000000f00 */
[----:B------:R-:W-:Y:S01]  /*12bb0*/  IMAD.MOV.U32 R143, RZ, RZ, R7 ;  /* 0x000000ffff8f7224 */ /* 0x000fe200078e0007 */
[----:B-1----:R-:W-:Y:S01]  /*12bc0*/  MOV R2, 0x12c00 ;  /* 0x00012c0000027802 */ /* 0x002fe20000000f00 */
[----:B------:R-:W-:Y:S02]  /*12bd0*/  IMAD.MOV.U32 R3, RZ, RZ, 0x181f ;  /* 0x0000181fff037424 */ /* 0x000fe400078e00ff */
[----:B------:R1:W-:Y:S04]  /*12be0*/  STL [R1+0x10], R0 ;  /* 0x0000100001007387 */ /* 0x0003e80000100800 */
[----:B-12-45:R-:W-:Y:S05]  /*12bf0*/  CALL.REL.NOINC `($__internal_47_$__cuda_sm70_shflsync_idx_p) ;  /* 0x00003bf000007944 */ /* 0x036fea0003c00000 */
[----:B------:R-:W-:Y:S01]  /*12c00*/  MOV R9, R143 ;  /* 0x0000008f00097202 */ /* 0x000fe20000000f00 */
[----:B-1---5:R-:W-:Y:S05]  /*12c10*/  BRA `(.L_x_3067) ;  /* 0xfffef5b000007947 */ /* 0x022fea000383ffff */
.L_x_3010:
[----:B---3--:R-:W-:Y:S01]  /*12c20*/  MOV R0, 0x6 ;  /* 0x0000000600007802 */ /* 0x008fe20000000f00 */
[----:B------:R-:W-:Y:S01]  /*12c30*/  IMAD.MOV.U32 R143, RZ, RZ, R8 ;  /* 0x000000ffff8f7224 */ /* 0x000fe200078e0008 */
[----:B-1----:R-:W-:Y:S01]  /*12c40*/  MOV R2, 0x12c80 ;  /* 0x00012c8000027802 */ /* 0x002fe20000000f00 */
[----:B------:R-:W-:-:S02]  /*12c50*/  IMAD.MOV.U32 R3, RZ, RZ, 0x181f ;  /* 0x0000181fff037424 */ /* 0x000fc400078e00ff */
[----:B------:R1:W-:Y:S04]  /*12c60*/  STL [R1+0x10], R0 ;  /* 0x0000100001007387 */ /* 0x0003e80000100800 */
[----:B-12-45:R-:W-:Y:S05]  /*12c70*/  CALL.REL.NOINC `($__internal_47_$__cuda_sm70_shflsync_idx_p) ;  /* 0x00003b7000007944 */ /* 0x036fea0003c00000 */
[----:B-----5:R-:W-:Y:S01]  /*12c80*/  MOV R0, R143 ;  /* 0x0000008f00007202 */ /* 0x020fe20000000f00 */
[----:B-1----:R-:W-:Y:S05]  /*12c90*/  BRA `(.L_x_3068) ;  /* 0xfffef55000007947 */ /* 0x002fea000383ffff */
.L_x_3013:
        /* <DEDUP_REMOVED lines=15> */
.L_x_3016:
[----:B------:R2:W-:Y:S01]  /*12d90*/  STL [R1+0x10], RZ ;  /* 0x000010ff01007387 */ /* 0x0005e20000100800 */
[----:B------:R-:W-:Y:S01]  /*12da0*/  IMAD.MOV.U32 R143, RZ, RZ, R0 ;  /* 0x000000ffff8f7224 */ /* 0x000fe200078e0000 */
[----:B------:R-:W-:-:S02]  /*12db0*/  MOV R3, 0x181f ;  /* 0x0000181f00037802 */ /* 0x000fc40000000f00 */
[----:B------:R-:W-:Y:S02]  /*12dc0*/  MOV R2, 0x12de0 ;  /* 0x00012de000027802 */ /* 0x000fe40000000f00 */
[----:B-12---:R-:W-:Y:S05]  /*12dd0*/  CALL.REL.NOINC `($__internal_47_$__cuda_sm70_shflsync_idx_p) ;  /* 0x00003a1000007944 */ /* 0x006fea0003c00000 */
[----:B------:R-:W-:Y:S01]  /*12de0*/  MOV R8, R143 ;  /* 0x0000008f00087202 */ /* 0x000fe20000000f00 */
[----:B-1---5:R-:W-:Y:S05]  /*12df0*/  BRA `(.L_x_3070) ;  /* 0xffff0f7000007947 */ /* 0x022fea000383ffff */
.L_x_3017:
[----:B------:R4:W-:Y:S01]  /*12e00*/  STL [R1+0x10], RZ ;  /* 0x000010ff01007387 */ /* 0x0009e20000100800 */
[----:B------:R-:W-:Y:S01]  /*12e10*/  IMAD.MOV.U32 R143, RZ, RZ, R4 ;  /* 0x000000ffff8f7224 */ /* 0x000fe200078e0004 */
[----:B------:R-:W-:Y:S02]  /*12e20*/  MOV R3, 0x181f ;  /* 0x0000181f00037802 */ /* 0x000fe40000000f00 */
[----:B------:R-:W-:Y:S02]  /*12e30*/  MOV R2, 0x12e50 ;  /* 0x00012e5000027802 */ /* 0x000fe40000000f00 */
[----:B-1234-:R-:W-:Y:S05]  /*12e40*/  CALL.REL.NOINC `($__internal_47_$__cuda_sm70_shflsync_idx_p) ;  /* 0x000039a000007944 */ /* 0x01efea0003c00000 */
[----:B------:R-:W2:Y:S04]  /*12e50*/  LDL R3, [R1+0xc] ;  /* 0x00000c0001037983 */ /* 0x000ea80000100800 */
[----:B------:R-:W3:Y:S01]  /*12e60*/  LDL R2, [R1+0x1c] ;  /* 0x00001c0001027983 */ /* 0x000ee20000100800 */
[----:B------:R-:W-:-:S05]  /*12e70*/  IADD3 R6, P6, R143, R149, RZ ;  /* 0x000000958f067210 */ /* 0x000fca0007fde0ff */
[----:B------:R-:W-:Y:S01]  /*12e80*/  IMAD.X R7, R8, 0x1, R57, P6 ;  /* 0x0000000108077824 */ /* 0x000fe200030e0639 */
[----:B--2---:R-:W-:Y:S02]  /*12e90*/  ISETP.GE.AND P2, PT, R3, c[0x0][0x1d4], PT ;  /* 0x0000750003007a0c */ /* 0x004fe40003f46270 */
[----:B---3--:R-:W-:Y:S02]  /*12ea0*/  ISETP.GE.AND P0, PT, R2, c[0x0][0x1d4], PT ;  /* 0x0000750002007a0c */ /* 0x008fe40003f06270 */
[----:B------:R-:W-:Y:S01]  /*12eb0*/  IADD3 R2, P5, R143, R150, RZ ;  /* 0x000000968f027210 */ /* 0x000fe20007fbe0ff */
[----:B-----5:R-:W-:Y:S01]  /*12ec0*/  IMAD.MOV.U32 R143, RZ, RZ, R0 ;  /* 0x000000ffff8f7224 */ /* 0x020fe200078e0000 */
[----:B------:R-:W-:-:S03]  /*12ed0*/  SEL R5, RZ, 0x10, P0 ;  /* 0x00000010ff057807 */ /* 0x000fc60000000000 */
[----:B------:R-:W-:-:S04]  /*12ee0*/  IMAD.X R3, R8, 0x1, R56, P5 ;  /* 0x0000000108037824 */ /* 0x000fc800028e0638 */
[----:B------:R-:W-:Y:S01]  /*12ef0*/  @!PT LDS RZ, [RZ] ;  /* 0x00000000fffff984 */ /* 0x000fe20000000800 */
[----:B------:R-:W-:Y:S01]  /*12f00*/  @!PT LDS RZ, [RZ] ;  /* 0x00000000fffff984 */ /* 0x000fe20000000800 */
[----:B------:R-:W-:Y:S01]  /*12f10*/  @!PT LDS RZ, [RZ] ;  /* 0x00000000fffff984 */ /* 0x000fe20000000800 */
[----:B------:R2:W-:Y:S04]  /*12f20*/  LDGSTS.E.BYPASS.LTC128B.128 [R252+0x4100], [R6.64], !P2 ;  /* 0x0410000006fc7fae */ /* 0x0005e8000d101d48 */
[----:B------:R3:W-:Y:S01]  /*12f30*/  LDGSTS.E.BYPASS.LTC128B.128 [R252+0x6100], [R2.64], !P0 ;  /* 0x0610000002fc7fae */ /* 0x0007e2000c101d48 */
[----:B--2---:R-:W-:Y:S01]  /*12f40*/  SEL R6, RZ, 0x10, P2 ;  /* 0x00000010ff067807 */ /* 0x004fe20001000000 */
[----:B---3--:R-:W-:Y:S02]  /*12f50*/  IMAD.MOV.U32 R2, RZ, RZ, 0x1 ;  /* 0x00000001ff027424 */ /* 0x008fe400078e00ff */
[----:B------:R-:W-:-:S03]  /*12f60*/  IMAD.MOV.U32 R3, RZ, RZ, 0x181f ;  /* 0x0000181fff037424 */ /* 0x000fc600078e00ff */
[----:B------:R2:W-:Y:S02]  /*12f70*/  STL [R1+0x10], R2 ;  /* 0x0000100201007387 */ /* 0x0005e40000100800 */
[----:B--2---:R-:W-:Y:S02]  /*12f80*/  MOV R2, 0x12fa0 ;  /* 0x00012fa000027802 */ /* 0x004fe40000000f00 */
[----:B-1----:R-:W-:Y:S05]  /*12f90*/  CALL.REL.NOINC `($__internal_47_$__cuda_sm70_shflsync_idx_p) ;  /* 0x0000385000007944 */ /* 0x002fea0003c00000 */
[----:B------:R-:W-:Y:S01]  /*12fa0*/  MOV R2, 0x1 ;  /* 0x0000000100027802 */ /* 0x000fe20000000f00 */
[----:B------:R-:W-:Y:S01]  /*12fb0*/  IMAD.MOV.U32 R7, RZ, RZ, R143 ;  /* 0x000000ffff077224 */ /* 0x000fe200078e008f */
[----:B------:R-:W-:Y:S01]  /*12fc0*/  MOV R3, 0x181f ;  /* 0x0000181f00037802 */ /* 0x000fe20000000f00 */
[----:B-----5:R-:W-:Y:S02]  /*12fd0*/  IMAD.MOV.U32 R143, RZ, RZ, R4 ;  /* 0x000000ffff8f7224 */ /* 0x020fe400078e0004 */
[----:B------:R2:W-:Y:S02]  /*12fe0*/  STL [R1+0x10], R2 ;  /* 0x0000100201007387 */ /* 0x0005e40000100800 */
[----:B--2---:R-:W-:Y:S02]  /*12ff0*/  MOV R2, 0x13010 ;  /* 0x0001301000027802 */ /* 0x004fe40000000f00 */
[----:B-1----:R-:W-:Y:S05]  /*13000*/  CALL.REL.NOINC `($__internal_47_$__cuda_sm70_shflsync_idx_p) ;  /* 0x000037e000007944 */ /* 0x002fea0003c00000 */
[----:B------:R-:W-:Y:S02]  /*13010*/  IADD3 R8, -R6, 0x10, RZ ;  /* 0x0000001006087810 */ /* 0x000fe40007ffe1ff */
[----:B------:R-:W-:-:S02]  /*13020*/  IADD3 R2, -R5, 0x10, RZ ;  /* 0x0000001005027810 */ /* 0x000fc40007ffe1ff */
[----:B------:R-:W-:Y:S02]  /*13030*/  LOP3.LUT R8, R8, 0xf, RZ, 0xc0, !PT ;  /* 0x0000000f08087812 */ /* 0x000fe400078ec0ff */
[----:B------:R-:W-:Y:S02]  /*13040*/  ISETP.NE.U32.AND P6, PT, R6, RZ, PT ;  /* 0x000000ff0600720c */ /* 0x000fe40003fc5070 */
[----:B------:R-:W-:Y:S02]  /*13050*/  IADD3 R8, P2, P0, R8, R143, R149 ;  /* 0x0000008f08087210 */ /* 0x000fe4000785e095 */
[----:B------:R-:W-:Y:S02]  /*13060*/  LOP3.LUT R2, R2, 0xf, RZ, 0xc0, !PT ;  /* 0x0000000f02027812 */ /* 0x000fe400078ec0ff */
[----:B------:R-:W-:Y:S02]  /*13070*/  ISETP.NE.U32.AND P5, PT, R5, RZ, PT ;  /* 0x000000ff0500720c */ /* 0x000fe40003fa5070 */
[----:B------:R-:W-:-:S02]  /*13080*/  IADD3.X R9, RZ, R7, R57, P2, P0 ;  /* 0x00000007ff097210 */ /* 0x000fc400017e0439 */
[----:B------:R-:W-:Y:S01]  /*13090*/  IADD3 R2, P2, P0, R2, R143, R150 ;  /* 0x0000008f02027210 */ /* 0x000fe2000785e096 */
[----:B-----5:R-:W-:Y:S02]  /*130a0*/  IMAD.MOV.U32 R143, RZ, RZ, R0 ;  /* 0x000000ffff8f7224 */ /* 0x020fe400078e0000 */
[----:B------:R-:W-:Y:S01]  /*130b0*/  @!PT LDS RZ, [RZ] ;  /* 0x00000000fffff984 */ /* 0x000fe20000000800 */
[----:B------:R-:W-:Y:S01]  /*130c0*/  @!PT LDS RZ, [RZ] ;  /* 0x00000000fffff984 */ /* 0x000fe20000000800 */
[----:B------:R-:W-:Y:S01]  /*130d0*/  @!PT LDS RZ, [RZ] ;  /* 0x00000000fffff984 */ /* 0x000fe20000000800 */
[----:B------:R2:W-:Y:S01]  /*130e0*/  LDGSTS.E.BYPASS.LTC128B.128.ZFILL [R252+0x4900], [R8.64], P6 ;  /* 0x0490000008fc7fae */ /* 0x0005e2000b141d48 */
[----:B------:R-:W-:-:S05]  /*130f0*/  IADD3.X R3, RZ, R7, R56, P2, P0 ;  /* 0x00000007ff037210 */ /* 0x000fca00017e0438 */
[----:B------:R3:W-:Y:S02]  /*13100*/  LDGSTS.E.BYPASS.LTC128B.128.ZFILL [R252+0x6900], [R2.64], P5 ;  /* 0x0690000002fc7fae */ /* 0x0007e4000a941d48 */
[----:B---3--:R-:W-:Y:S02]  /*13110*/  IMAD.MOV.U32 R2, RZ, RZ, 0x2 ;  /* 0x00000002ff027424 */ /* 0x008fe400078e00ff */
[----:B------:R-:W-:-:S03]  /*13120*/  IMAD.MOV.U32 R3, RZ, RZ, 0x181f ;  /* 0x0000181fff037424 */ /* 0x000fc600078e00ff */
[----:B------:R3:W-:Y:S02]  /*13130*/  STL [R1+0x10], R2 ;  /* 0x0000100201007387 */ /* 0x0007e40000100800 */
[----:B---3--:R-:W-:Y:S02]  /*13140*/  MOV R2, 0x13160 ;  /* 0x0001316000027802 */ /* 0x008fe40000000f00 */
[----:B-12---:R-:W-:Y:S05]  /*13150*/  CALL.REL.NOINC `($__internal_47_$__cuda_sm70_shflsync_idx_p) ;  /* 0x0000369000007944 */ /* 0x006fea0003c00000 */
        /* <DEDUP_REMOVED lines=10> */
[----:B------:R-:W-:Y:S02]  /*13200*/  LOP3.LUT R2, R2, 0xf, RZ, 0xc0, !PT ;  /* 0x0000000f02027812 */ /* 0x000fe400078ec0ff */
[----:B------:R-:W-:Y:S02]  /*13210*/  IADD3 R8, P2, P0, R8, R143, R149 ;  /* 0x0000008f08087210 */ /* 0x000fe4000785e095 */
[----:B------:R-:W-:Y:S02]  /*13220*/  ISETP.NE.U32.AND P6, PT, R6, RZ, PT ;  /* 0x000000ff0600720c */ /* 0x000fe40003fc5070 */
[----:B------:R-:W-:Y:S02]  /*13230*/  IADD3.X R9, RZ, R7, R57, P2, P0 ;  /* 0x00000007ff097210 */ /* 0x000fe400017e0439 */
[----:B------:R-:W-:Y:S01]  /*13240*/  IADD3 R2, P2, P0, R2, R143, R150 ;  /* 0x0000008f02027210 */ /* 0x000fe2000785e096 */
[----:B-----5:R-:W-:Y:S01]  /*13250*/  IMAD.MOV.U32 R143, RZ, RZ, R0 ;  /* 0x000000ffff8f7224 */ /* 0x020fe200078e0000 */
[----:B------:R-:W-:Y:S01]  /*13260*/  ISETP.NE.U32.AND P5, PT, R5, RZ, PT ;  /* 0x000000ff0500720c */ /* 0x000fe20003fa5070 */
[----:B------:R-:W-:Y:S01]  /*13270*/  IMAD.MOV.U32 R0, RZ, RZ, 0x3 ;  /* 0x00000003ff007424 */ /* 0x000fe200078e00ff */
[----:B------:R-:W-:-:S04]  /*13280*/  IADD3.X R3, RZ, R7, R56, P2, P0 ;  /* 0x00000007ff037210 */ /* 0x000fc800017e0438 */
[----:B------:R2:W-:Y:S04]  /*13290*/  STL [R1+0x10], R0 ;  /* 0x0000100001007387 */ /* 0x0005e80000100800 */
[----:B------:R-:W-:Y:S01]  /*132a0*/  @!PT LDS RZ, [RZ] ;  /* 0x00000000fffff984 */ /* 0x000fe20000000800 */
[----:B------:R-:W-:Y:S01]  /*132b0*/  @!PT LDS RZ, [RZ] ;  /* 0x00000000fffff984 */ /* 0x000fe20000000800 */
[----:B------:R-:W-:Y:S01]  /*132c0*/  @!PT LDS RZ, [RZ] ;  /* 0x00000000fffff984 */ /* 0x000fe20000000800 */
[----:B------:R2:W-:Y:S04]  /*132d0*/  LDGSTS.E.BYPASS.LTC128B.128.ZFILL [R252+0x5100], [R8.64], P6 ;  /* 0x0510000008fc7fae */ /* 0x0005e8000b141d48 */
[----:B------:R3:W-:Y:S02]  /*132e0*/  LDGSTS.E.BYPASS.LTC128B.128.ZFILL [R252+0x7100], [R2.64], P5 ;  /* 0x0710000002fc7fae */ /* 0x0007e4000a941d48 */
[----:B---3--:R-:W-:Y:S01]  /*132f0*/  IMAD.MOV.U32 R3, RZ, RZ, 0x181f ;  /* 0x0000181fff037424 */ /* 0x008fe200078e00ff */
[----:B------:R-:W-:-:S02]  /*13300*/  MOV R2, 0x13320 ;  /* 0x0001332000027802 */ /* 0x000fc40000000f00 */
[----:B-12---:R-:W-:Y:S05]  /*13310*/  CALL.REL.NOINC `($__internal_47_$__cuda_sm70_shflsync_idx_p) ;  /* 0x000034d000007944 */ /* 0x006fea0003c00000 */
        /* <DEDUP_REMOVED lines=9> */
.L_x_3018:
[----:B------:R1:W-:Y:S01]  /*133b0*/  STL [R1+0x10], RZ ;  /* 0x000010ff01007387 */ /* 0x0003e20000100800 */
[----:B------:R-:W-:Y:S01]  /*133c0*/  IMAD.MOV.U32 R143, RZ, RZ, R0 ;  /* 0x000000ffff8f7224 */ /* 0x000fe200078e0000 */
[----:B------:R-:W-:-:S02]  /*133d0*/  MOV R3, 0x1c1f ;  /* 0x00001c1f00037802 */ /* 0x000fc40000000f00 */
[----:B------:R-:W-:Y:S02]  /*133e0*/  MOV R2, 0x13400 ;  /* 0x0001340000027802 */ /* 0x000fe40000000f00 */
[----:B-1----:R-:W-:Y:S05]  /*133f0*/  CALL.REL.NOINC `($__internal_47_$__cuda_sm70_shflsync_idx_p) ;  /* 0x000033f000007944 */ /* 0x002fea0003c00000 */
[----:B------:R-:W-:Y:S01]  /*13400*/  MOV R2, R143 ;  /* 0x0000008f00027202 */ /* 0x000fe20000000f00 */
[----:B-1---5:R-:W-:Y:S05]  /*13410*/  BRA `(.L_x_3072) ;  /* 0xffff0d5000007947 */ /* 0x022fea000383ffff */
.L_x_3019:
[----:B------:R-:W-:Y:S01]  /*13420*/  MOV R2, 0x1 ;  /* 0x0000000100027802 */ /* 0x000fe20000000f00 */
[----:B------:R-:W-:Y:S02]  /*13430*/  IMAD.MOV.U32 R143, RZ, RZ, R0 ;  /* 0x000000ffff8f7224 */ /* 0x000fe400078e0000 */
[----:B------:R-:W-:Y:S02]  /*13440*/  IMAD.MOV.U32 R3, RZ, RZ, 0x1c1f ;  /* 0x00001c1fff037424 */ /* 0x000fe400078e00ff */
[----:B------:R2:W-:Y:S02]  /*13450*/  STL [R1+0x10], R2 ;  /* 0x0000100201007387 */ /* 0x0005e40000100800 */
[----:B--2---:R-:W-:Y:S02]  /*13460*/  MOV R2, 0x13480 ;  /* 0x0001348000027802 */ /* 0x004fe40000000f00 */
[----:B-1----:R-:W-:Y:S05]  /*13470*/  CALL.REL.NOINC `($__internal_47_$__cuda_sm70_shflsync_idx_p) ;  /* 0x0000337000007944 */ /* 0x002fea0003c00000 */
[----:B-----5:R-:W-:Y:S02]  /*13480*/  IMAD.IADD R2, R4, 0x1, R143 ;  /* 0x0000000104027824 */ /* 0x020fe400078e028f */
[----:B------:R-:W-:-:S02]  /*13490*/  IMAD.MOV.U32 R143, RZ, RZ, R0 ;  /* 0x000000ffff8f7224 */ /* 0x000fc400078e0000 */
        /* <DEDUP_REMOVED lines=29> */
[----:B------:R-:W-:Y:S01]  /*13670*/  ISETP.GT.AND P0, PT, R2, 0x39, PT ;  /* 0x000000390200780c */ /* 0x000fe20003f04270 */
[----:B------:R-:W-:Y:S01]  /*13680*/  IMAD.MOV.U32 R2, RZ, RZ, 0x2 ;  /* 0x00000002ff027424 */ /* 0x000fe200078e00ff */
[----:B------:R-:W-:Y:S02]  /*13690*/  FSEL R58, R30, -INF , P6 ;  /* 0xff8000001e3a7808 */ /* 0x000fe40003000000 */
[----:B------:R-:W-:-:S02]  /*136a0*/  FSEL R51, R31, -INF , P5 ;  /* 0xff8000001f337808 */ /* 0x000fc40002800000 */
[----:B------:R2:W-:Y:S01]  /*136b0*/  STL [R1+0x10], R2 ;  /* 0x0000100201007387 */ /* 0x0005e20000100800 */
[----:B------:R-:W-:Y:S02]  /*136c0*/  FSEL R50, R26, -INF , P2 ;  /* 0xff8000001a327808 */ /* 0x000fe40001000000 */
[----:B------:R-:W-:Y:S02]  /*136d0*/  FSEL R49, R27, -INF , P0 ;  /* 0xff8000001b317808 */ /* 0x000fe40000000000 */
[----:B--2---:R-:W-:Y:S02]  /*136e0*/  MOV R2, 0x13700 ;  /* 0x0001370000027802 */ /* 0x004fe40000000f00 */
[----:B-1----:R-:W-:Y:S05]  /*136f0*/  CALL.REL.NOINC `($__internal_47_$__cuda_sm70_shflsync_idx_p) ;  /* 0x000030f000007944 */ /* 0x002fea0003c00000 */
[----:B-----5:R-:W-:Y:S02]  /*13700*/  IMAD.IADD R2, R4, 0x1, R143 ;  /* 0x0000000104027824 */ /* 0x020fe400078e028f */
[----:B------:R-:W-:Y:S02]  /*13710*/  IMAD.MOV.U32 R143, RZ, RZ, R0 ;  /* 0x000000ffff8f7224 */ /* 0x000fe400078e0000 */
[----:B------:R-:W-:Y:S01]  /*13720*/  IMAD.MOV.U32 R0, RZ, RZ, 0x3 ;  /* 0x00000003ff007424 */ /* 0x000fe200078e00ff */
[----:B------:R-:W-:Y:S01]  /*13730*/  IMNMX R2, R5, R2, PT ;  /* 0x0000000205027217 */ /* 0x000fe20003800200 */
[----:B------:R-:W-:-:S03]  /*13740*/  IMAD.MOV.U32 R3, RZ, RZ, 0x1c1f ;  /* 0x00001c1fff037424 */ /* 0x000fc600078e00ff */
[----:B------:R2:W-:Y:S01]  /*13750*/  STL [R1+0x10], R0 ;  /* 0x0000100001007387 */ /* 0x0005e20000100800 */
        /* <DEDUP_REMOVED lines=32> */
[----:B------:R-:W-:Y:S02]  /*13960*/  MOV R2, 0x13980 ;  /* 0x0001398000027802 */ /* 0x000fe40000000f00 */
[----:B-12---:R-:W-:Y:S05]  /*13970*/  CALL.REL.NOINC `($__internal_47_$__cuda_sm70_shflsync_idx_p) ;  /* 0x00002e7000007944 */ /* 0x006fea0003c00000 */
[----:B-----5:R-:W-:Y:S01]  /*13980*/  IMAD.IADD R4, R4, 0x1, R143 ;  /* 0x0000000104047824 */ /* 0x020fe200078e028f */
[----:B------:R-:W-:Y:S01]  /*13990*/  FMNMX.FTZ R136, R7, R8, !PT ;  /* 0x0000000807887209 */ /* 0x000fe20007810000 */
[----:B------:R-:W-:Y:S01]  /*139a0*/  IMAD.MOV.U32 R0, RZ, RZ, 0x2 ;  /* 0x00000002ff007424 */ /* 0x000fe200078e00ff */
[----:B------:R-:W-:Y:S02]  /*139b0*/  FMNMX.FTZ R135, R9, R10, !PT ;  /* 0x0000000a09877209 */ /* 0x000fe40007810000 */
[----:B------:R-:W-:Y:S02]  /*139c0*/  IMNMX R5, R5, R4, PT ;  /* 0x0000000405057217 */ /* 0x000fe40003800200 */
[----:B------:R-:W-:-:S02]  /*139d0*/  FMNMX.FTZ R136, R11, R136, !PT ;  /* 0x000000880b887209 */ /* 0x000fc40007810000 */
[C---:B------:R-:W-:Y:S02]  /*139e0*/  ISETP.GT.AND P6, PT, R5.reuse, RZ, PT ;  /* 0x000000ff0500720c */ /* 0x040fe40003fc4270 */
[C---:B------:R-:W-:Y:S02]  /*139f0*/  ISETP.GT.AND P5, PT, R5.reuse, 0x1, PT ;  /* 0x000000010500780c */ /* 0x040fe40003fa4270 */
[----:B------:R-:W-:Y:S02]  /*13a00*/  ISETP.GT.AND P2, PT, R5, 0x8, PT ;  /* 0x000000080500780c */ /* 0x000fe40003f44270 */
[----:B------:R-:W-:Y:S02]  /*13a10*/  FSEL R24, R106, -INF , P6 ;  /* 0xff8000006a187808 */ /* 0x000fe40003000000 */
[----:B------:R-:W-:Y:S02]  /*13a20*/  FSEL R26, R107, -INF , P5 ;  /* 0xff8000006b1a7808 */ /* 0x000fe40002800000 */
[----:B------:R-:W-:-:S02]  /*13a30*/  ISETP.GT.AND P0, PT, R5, 0x9, PT ;  /* 0x000000090500780c */ /* 0x000fc40003f04270 */
[----:B------:R-:W-:Y:S02]  /*13a40*/  FSEL R30, R102, -INF , P2 ;  /* 0xff800000661e7808 */ /* 0x000fe40001000000 */
[----:B------:R-:W-:Y:S02]  /*13a50*/  FMNMX.FTZ R134, R20, R22, !PT ;  /* 0x0000001614867209 */ /* 0x000fe40007810000 */
[----:B------:R-:W-:Y:S02]  /*13a60*/  FMNMX.FTZ R6, R24, R26, !PT ;  /* 0x0000001a18067209 */ /* 0x000fe40007810000 */
[----:B------:R-:W-:Y:S02]  /*13a70*/  FMNMX.FTZ R136, R12, R136, !PT ;  /* 0x000000880c887209 */ /* 0x000fe40007810000 */
[----:B------:R-:W-:Y:S02]  /*13a80*/  FSEL R32, R103, -INF , P0 ;  /* 0xff80000067207808 */ /* 0x000fe40000000000 */
[----:B------:R-:W-:-:S02]  /*13a90*/  ISETP.GT.AND P6, PT, R5, 0x10, PT ;  /* 0x000000100500780c */ /* 0x000fc40003fc4270 */
        /* <DEDUP_REMOVED lines=79> */
[----:B-1----:R-:W-:Y:S05]  /*13f90*/  CALL.REL.NOINC `($__internal_46_$__cuda_sm70_shflsync_bfly_p) ;  /* 0x000027f000007944 */ /* 0x002fea0003c00000 */
[----:B------:R-:W-:Y:S01]  /*13fa0*/  FMNMX.FTZ R136, R136, R0, !PT ;  /* 0x0000000088887209 */ /* 0x000fe20007810000 */
[----:B------:R-:W-:Y:S01]  /*13fb0*/  IMAD.MOV.U32 R0, RZ, RZ, 0x1 ;  /* 0x00000001ff007424 */ /* 0x000fe200078e00ff */
[----:B------:R-:W-:-:S03]  /*13fc0*/  MOV R2, 0x13ff0 ;  /* 0x00013ff000027802 */ /* 0x000fc60000000f00 */
[----:B------:R-:W-:Y:S02]  /*13fd0*/  IMAD.MOV.U32 R132, RZ, RZ, R136 ;  /* 0x000000ffff847224 */ /* 0x000fe400078e0088 */
[----:B------:R-:W-:Y:S05]  /*13fe0*/  CALL.REL.NOINC `($__internal_46_$__cuda_sm70_shflsync_bfly_p) ;  /* 0x000027a000007944 */ /* 0x000fea0003c00000 */
[----:B------:R-:W-:Y:S01]  /*13ff0*/  FMNMX.FTZ R136, R136, R0, !PT ;  /* 0x0000000088887209 */ /* 0x000fe20007810000 */
[----:B------:R-:W-:Y:S01]  /*14000*/  IMAD.MOV.U32 R132, RZ, RZ, R135 ;  /* 0x000000ffff847224 */ /* 0x000fe200078e0087 */
[----:B------:R-:W-:Y:S01]  /*14010*/  MOV R2, 0x14040 ;  /* 0x0001404000027802 */ /* 0x000fe20000000f00 */
[----:B------:R-:W-:Y:S02]  /*14020*/  IMAD.MOV.U32 R0, RZ, RZ, 0x2 ;  /* 0x00000002ff007424 */ /* 0x000fe400078e00ff */
[----:B------:R-:W-:Y:S05]  /*14030*/  CALL.REL.NOINC `($__internal_46_$__cuda_sm70_shflsync_bfly_p) ;  /* 0x0000275000007944 */ /* 0x000fea0003c00000 */
        /* <DEDUP_REMOVED lines=25> */
[----:B------:R-:W-:Y:S01]  /*141d0*/  MOV R133, R0 ;  /* 0x0000000000857202 */ /* 0x000fe20000000f00 */
[----:B------:R-:W-:Y:S05]  /*141e0*/  BRA `(.L_x_3073) ;  /* 0xffff0cf000007947 */ /* 0x000fea000383ffff */
.L_x_3023:
[----:B------:R-:W-:Y:S01]  /*141f0*/  MOV R3, 0x181f ;  /* 0x0000181f00037802 */ /* 0x000fe20000000f00 */
[----:B------:R1:W-:Y:S01]  /*14200*/  STL [R1+0x10], RZ ;  /* 0x000010ff01007387 */ /* 0x0003e20000100800 */
[----:B------:R-:W-:Y:S01]  /*14210*/  MOV R2, 0x14240 ;  /* 0x0001424000027802 */ /* 0x000fe20000000f00 */
[----:B------:R-:W-:Y:S02]  /*14220*/  IMAD.MOV.U32 R143, RZ, RZ, R0 ;  /* 0x000000ffff8f7224 */ /* 0x000fe400078e0000 */
[----:B-1----:R-:W-:Y:S05]  /*14230*/  CALL.REL.NOINC `($__internal_47_$__cuda_sm70_shflsync_idx_p) ;  /* 0x000025b000007944 */ /* 0x002fea0003c00000 */
[----:B------:R-:W-:Y:S01]  /*14240*/  MOV R7, R143 ;  /* 0x0000008f00077202 */ /* 0x000fe20000000f00 */
[----:B-1---5:R-:W-:-:S05]  /*14250*/  BRA `(.L_x_3074) ;  /* 0xffff2a9000007947 */ /* 0x022fca000383ffff */
.L_x_3024:
[----:B------:R-:W-:Y:S01]  /*14260*/  MOV R3, 0x181f ;  /* 0x0000181f00037802 */ /* 0x000fe20000000f00 */
[----:B------:R3:W-:Y:S01]  /*14270*/  STL [R1+0x10], RZ ;  /* 0x000010ff01007387 */ /* 0x0007e20000100800 */
[----:B------:R-:W-:Y:S01]  /*14280*/  MOV R2, 0x142b0 ;  /* 0x000142b000027802 */ /* 0x000fe20000000f00 */
[----:B------:R-:W-:Y:S02]  /*14290*/  IMAD.MOV.U32 R143, RZ, RZ, R4 ;  /* 0x000000ffff8f7224 */ /* 0x000fe400078e0004 */
[----:B-123--:R-:W-:Y:S05]  /*142a0*/  CALL.REL.NOINC `($__internal_47_$__cuda_sm70_shflsync_idx_p) ;  /* 0x0000254000007944 */ /* 0x00efea0003c00000 */
[----:B------:R-:W2:Y:S01]  /*142b0*/  LDL R3, [R1+0xc] ;  /* 0x00000c0001037983 */ /* 0x000ea20000100800 */
[----:B------:R-:W-:Y:S03]  /*142c0*/  IADD3 R8, P2, R143, R12, RZ ;  /* 0x0000000c8f087210 */ /* 0x000fe60007f5e0ff */
[----:B------:R-:W3:Y:S02]  /*142d0*/  LDL R2, [R1+0x1c] ;  /* 0x00001c0001027983 */ /* 0x000ee40000100800 */
[----:B------:R-:W-:Y:S01]  /*142e0*/  IMAD.X R9, R7, 0x1, R5, P2 ;  /* 0x0000000107097824 */ /* 0x000fe200010e0605 */
[----:B---3--:R-:W-:Y:S02]  /*142f0*/  ISETP.GE.AND P0, PT, R2, c[0x0][0x1d4], PT ;  /* 0x0000750002007a0c */ /* 0x008fe40003f06270 */
[----:B--2---:R-:W-:Y:S02]  /*14300*/  ISETP.GE.AND P5, PT, R3, c[0x0][0x1d4], PT ;  /* 0x0000750003007a0c */ /* 0x004fe40003fa6270 */
[----:B------:R-:W-:Y:S01]  /*14310*/  IADD3 R2, P2, R143, R13, RZ ;  /* 0x0000000d8f027210 */ /* 0x000fe20007f5e0ff */
[----:B-----5:R-:W-:Y:S04]  /*14320*/  IMAD.MOV.U32 R143, RZ, RZ, R0 ;  /* 0x000000ffff8f7224 */ /* 0x020fe800078e0000 */
[----:B------:R-:W-:Y:S01]  /*14330*/  IMAD.X R3, R7, 0x1, R6, P2 ;  /* 0x0000000107037824 */ /* 0x000fe200010e0606 */
[----:B------:R-:W-:Y:S05]  /*14340*/  SEL R7, RZ, 0x10, P5 ;  /* 0x00000010ff077807 */ /* 0x000fea0002800000 */
[----:B------:R-:W-:Y:S01]  /*14350*/  @!PT LDS RZ, [RZ] ;  /* 0x00000000fffff984 */ /* 0x000fe20000000800 */
[----:B------:R-:W-:Y:S01]  /*14360*/  @!PT LDS RZ, [RZ] ;  /* 0x00000000fffff984 */ /* 0x000fe20000000800 */
[----:B------:R-:W-:Y:S01]  /*14370*/  @!PT LDS RZ, [RZ] ;  /* 0x00000000fffff984 */ /* 0x000fe20000000800 */
[----:B------:R2:W-:Y:S04]  /*14380*/  LDGSTS.E.BYPASS.LTC128B.128 [R252+0x100], [R8.64], !P5 ;  /* 0x0010000008fc7fae */ /* 0x0005e8000e901d48 */
[----:B------:R3:W-:Y:S01]  /*14390*/  LDGSTS.E.BYPASS.LTC128B.128 [R252+0x2100], [R2.64], !P0 ;  /* 0x0210000002fc7fae */ /* 0x0007e2000c101d48 */
[----:B--2---:R-:W-:Y:S01]  /*143a0*/  SEL R8, RZ, 0x10, P0 ;  /* 0x00000010ff087807 */ /* 0x004fe20000000000 */
[----:B---3--:R-:W-:Y:S02]  /*143b0*/  IMAD.MOV.U32 R2, RZ, RZ, 0x1 ;  /* 0x00000001ff027424 */ /* 0x008fe400078e00ff */
[----:B------:R-:W-:Y:S03]  /*143c0*/  IMAD.MOV.U32 R3, RZ, RZ, 0x181f ;  /* 0x0000181fff037424 */ /* 0x000fe600078e00ff */
        /* <DEDUP_REMOVED lines=10> */
[C---:B------:R-:W-:Y:S02]  /*14470*/  IADD3 R2, -R7.reuse, 0x10, RZ ;  /* 0x0000001007027810 */ /* 0x040fe40007ffe1ff */
        /* <DEDUP_REMOVED lines=9> */
[----:B--2---:R-:W-:Y:S04]  /*14510*/  IADD3 R2, -R8, 0x10, RZ ;  /* 0x0000001008027810 */ /* 0x004fe80007ffe1ff */
[----:B------:R-:W-:Y:S04]  /*14520*/  LOP3.LUT R2, R2, 0xf, RZ, 0xc0, !PT ;  /* 0x0000000f02027812 */ /* 0x000fe800078ec0ff */
[----:B------:R-:W-:Y:S01]  /*14530*/  IADD3 R2, P2, P0, R2, R143, R13 ;  /* 0x0000008f02027210 */ /* 0x000fe2000785e00d */
[----:B-----5:R-:W-:Y:S03]  /*14540*/  IMAD.MOV.U32 R143, RZ, RZ, R0 ;  /* 0x000000ffff8f7224 */ /* 0x020fe600078e0000 */
[----:B------:R-:W-:Y:S05]  /*14550*/  IADD3.X R3, RZ, R9, R6, P2, P0 ;  /* 0x00000009ff037210 */ /* 0x000fea00017e0406 */
[----:B------:R2:W-:Y:S02]  /*14560*/  LDGSTS.E.BYPASS.LTC128B.128.ZFILL [R252+0x2900], [R2.64], P5 ;  /* 0x0290000002fc7fae */ /* 0x0005e4000a941d48 */
[----:B--2---:R-:W-:Y:S02]  /*14570*/  IMAD.MOV.U32 R2, RZ, RZ, 0x2 ;  /* 0x00000002ff027424 */ /* 0x004fe400078e00ff */
        /* <DEDUP_REMOVED lines=24> */
[----:B-----5:R-:W-:Y:S02]  /*14700*/  IMAD.MOV.U32 R143, RZ, RZ, R0 ;  /* 0x000000ffff8f7224 */ /* 0x020fe400078e0000 */
[----:B------:R-:W-:Y:S01]  /*14710*/  IMAD.MOV.U32 R0, RZ, RZ, 0x3 ;  /* 0x00000003ff007424 */ /* 0x000fe200078e00ff */
[----:B------:R-:W-:Y:S04]  /*14720*/  IADD3.X R3, RZ, R9, R6, P2, P0 ;  /* 0x00000009ff037210 */ /* 0x000fe800017e0406 */
[----:B------:R2:W-:Y:S04]  /*14730*/  STL [R1+0x10], R0 ;  /* 0x0000100001007387 */ /* 0x0005e80000100800 */
[----:B------:R3:W-:Y:S02]  /*14740*/  LDGSTS.E.BYPASS.LTC128B.128.ZFILL [R252+0x3100], [R2.64], P5 ;  /* 0x0310000002fc7fae */ /* 0x0007e4000a941d48 */
[----:B---3--:R-:W-:Y:S01]  /*14750*/  MOV R2, 0x14780 ;  /* 0x0001478000027802 */ /* 0x008fe20000000f00 */
[----:B------:R-:W-:Y:S02]  /*14760*/  IMAD.MOV.U32 R3, RZ, RZ, 0x181f ;  /* 0x0000181fff037424 */ /* 0x000fe400078e00ff */
[----:B-12---:R-:W-:Y:S05]  /*14770*/  CALL.REL.NOINC `($__internal_47_$__cuda_sm70_shflsync_idx_p) ;  /* 0x0000207000007944 */ /* 0x006fea0003c00000 */
[----:B------:R-:W-:Y:S01]  /*14780*/  MOV R2, 0x3 ;  /* 0x0000000300027802 */ /* 0x000fe20000000f00 */
[----:B-----5:R-:W-:Y:S01]  /*14790*/  IMAD.MOV.U32 R0, RZ, RZ, R143 ;  /* 0x000000ffff007224 */ /* 0x020fe200078e008f */
[----:B------:R-:W-:Y:S01]  /*147a0*/  MOV R3, 0x181f ;  /* 0x0000181f00037802 */ /* 0x000fe20000000f00 */
[----:B------:R-:W-:Y:S02]  /*147b0*/  IMAD.MOV.U32 R143, RZ, RZ, R4 ;  /* 0x000000ffff8f7224 */ /* 0x000fe400078e0004 */
[----:B------:R2:W-:Y:S02]  /*147c0*/  STL [R1+0x10], R2 ;  /* 0x0000100201007387 */ /* 0x0005e40000100800 */
[----:B--2---:R-:W-:Y:S02]  /*147d0*/  MOV R2, 0x147f0 ;  /* 0x000147f000027802 */ /* 0x004fe40000000f00 */
[----:B-1----:R-:W-:Y:S05]  /*147e0*/  CALL.REL.NOINC `($__internal_47_$__cuda_sm70_shflsync_idx_p) ;  /* 0x0000200000007944 */ /* 0x002fea0003c00000 */
[----:B-----5:R-:W-:Y:S01]  /*147f0*/  MOV R4, R143 ;  /* 0x0000008f00047202 */ /* 0x020fe20000000f00 */
[----:B-1----:R-:W-:-:S05]  /*14800*/  BRA `(.L_x_3075) ;  /* 0xffff26f000007947 */ /* 0x002fca000383ffff */
.L_x_3027:
[----:B------:R-:W-:Y:S01]  /*14810*/  MOV R3, 0x181f ;  /* 0x0000181f00037802 */ /* 0x000fe20000000f00 */
[----:B------:R2:W-:Y:S01]  /*14820*/  STL [R1+0x10], RZ ;  /* 0x000010ff01007387 */ /* 0x0005e20000100800 */
[----:B------:R-:W-:Y:S01]  /*14830*/  MOV R2, 0x14860 ;  /* 0x0001486000027802 */ /* 0x000fe20000000f00 */
[----:B-1----:R-:W-:Y:S02]  /*14840*/  IMAD.MOV.U32 R143, RZ, RZ, R0 ;  /* 0x000000ffff8f7224 */ /* 0x002fe400078e0000 */
[----:B--2---:R-:W-:Y:S05]  /*14850*/  CALL.REL.NOINC `($__internal_47_$__cuda_sm70_shflsync_idx_p) ;  /* 0x00001f9000007944 */ /* 0x004fea0003c00000 */
[----:B------:R-:W-:Y:S01]  /*14860*/  MOV R135, R143 ;  /* 0x0000008f00877202 */ /* 0x000fe20000000f00 */
[----:B-1---5:R-:W-:-:S05]  /*14870*/  BRA `(.L_x_3076) ;  /* 0xffff35a000007947 */ /* 0x022fca000383ffff */
.L_x_3028:
[----:B------:R-:W-:Y:S01]  /*14880*/  MOV R3, 0x181f ;  /* 0x0000181f00037802 */ /* 0x000fe20000000f00 */
[----:B------:R4:W-:Y:S01]  /*14890*/  STL [R1+0x10], RZ ;  /* 0x000010ff01007387 */ /* 0x0009e20000100800 */
[----:B------:R-:W-:Y:S01]  /*148a0*/  MOV R2, 0x148d0 ;  /* 0x000148d000027802 */ /* 0x000fe20000000f00 */
[----:B-1----:R-:W-:Y:S02]  /*148b0*/  IMAD.MOV.U32 R143, RZ, RZ, R132 ;  /* 0x000000ffff8f7224 */ /* 0x002fe400078e0084 */
[----:B--234-:R-:W-:Y:S05]  /*148c0*/  CALL.REL.NOINC `($__internal_47_$__cuda_sm70_shflsync_idx_p) ;  /* 0x00001f2000007944 */ /* 0x01cfea0003c00000 */
[----:B------:R-:W2:Y:S01]  /*148d0*/  LDL R3, [R1+0xc] ;  /* 0x00000c0001037983 */ /* 0x000ea20000100800 */
[----:B------:R-:W-:Y:S03]  /*148e0*/  IADD3 R208, P2, R143, R141, RZ ;  /* 0x0000008d8fd07210 */ /* 0x000fe60007f5e0ff */
[----:B------:R-:W3:Y:S02]  /*148f0*/  LDL R2, [R1+0x1c] ;  /* 0x00001c0001027983 */ /* 0x000ee40000100800 */
[----:B------:R-:W-:Y:S01]  /*14900*/  IMAD.X R209, R135, 0x1, R133, P2 ;  /* 0x0000000187d17824 */ /* 0x000fe200010e0685 */
[----:B---3--:R-:W-:Y:S02]  /*14910*/  ISETP.GE.AND P0, PT, R2, c[0x0][0x1d4], PT ;  /* 0x0000750002007a0c */ /* 0x008fe40003f06270 */
[----:B--2---:R-:W-:Y:S02]  /*14920*/  ISETP.GE.AND P5, PT, R3, c[0x0][0x1d4], PT ;  /* 0x0000750003007a0c */ /* 0x004fe40003fa6270 */
[----:B------:R-:W-:Y:S01]  /*14930*/  IADD3 R2, P2, R143, R210, RZ ;  /* 0x000000d28f027210 */ /* 0x000fe20007f5e0ff */
[----:B-----5:R-:W-:Y:S01]  /*14940*/  IMAD.MOV.U32 R143, RZ, RZ, R0 ;  /* 0x000000ffff8f7224 */ /* 0x020fe200078e0000 */
[----:B------:R-:W-:Y:S03]  /*14950*/  SEL R136, RZ, 0x10, P0 ;  /* 0x00000010ff887807 */ /* 0x000fe60000000000 */
[----:B------:R-:W-:Y:S01]  /*14960*/  IMAD.X R3, R135, 0x1, R134, P2 ;  /* 0x0000000187037824 */ /* 0x000fe200010e0686 */
[----:B------:R-:W-:Y:S05]  /*14970*/  SEL R135, RZ, 0x10, P5 ;  /* 0x00000010ff877807 */ /* 0x000fea0002800000 */
[----:B------:R-:W-:Y:S01]  /*14980*/  @!PT LDS RZ, [RZ] ;  /* 0x00000000fffff984 */ /* 0x000fe20000000800 */
[----:B------:R-:W-:Y:S01]  /*14990*/  @!PT LDS RZ, [RZ] ;  /* 0x00000000fffff984 */ /* 0x000fe20000000800 */
[----:B------:R-:W-:Y:S01]  /*149a0*/  @!PT LDS RZ, [RZ] ;  /* 0x00000000fffff984 */ /* 0x000fe20000000800 */
[----:B------:R2:W-:Y:S04]  /*149b0*/  LDGSTS.E.BYPASS.LTC128B.128 [R252+0x4100], [R208.64], !P5 ;  /* 0x04100000d0fc7fae */ /* 0x0005e8000e901d48 */
[----:B------:R3:W-:Y:S02]  /*149c0*/  LDGSTS.E.BYPASS.LTC128B.128 [R252+0x6100], [R2.64], !P0 ;  /* 0x0610000002fc7fae */ /* 0x0007e4000c101d48 */
[----:B---3--:R-:W-:Y:S02]  /*149d0*/  IMAD.MOV.U32 R2, RZ, RZ, 0x1 ;  /* 0x00000001ff027424 */ /* 0x008fe400078e00ff */
[----:B------:R-:W-:Y:S03]  /*149e0*/  IMAD.MOV.U32 R3, RZ, RZ, 0x181f ;  /* 0x0000181fff037424 */ /* 0x000fe600078e00ff */
[----:B------:R3:W-:Y:S02]  /*149f0*/  STL [R1+0x10], R2 ;  /* 0x0000100201007387 */ /* 0x0007e40000100800 */
[----:B---3--:R-:W-:Y:S02]  /*14a00*/  MOV R2, 0x14a20 ;  /* 0x00014a2000027802 */ /* 0x008fe40000000f00 */
[----:B-12---:R-:W-:Y:S05]  /*14a10*/  CALL.REL.NOINC `($__internal_47_$__cuda_sm70_shflsync_idx_p) ;  /* 0x00001dd000007944 */ /* 0x006fea0003c00000 */
[----:B------:R-:W-:Y:S01]  /*14a20*/  MOV R2, 0x1 ;  /* 0x0000000100027802 */ /* 0x000fe20000000f00 */
[----:B------:R-:W-:Y:S01]  /*14a30*/  IMAD.MOV.U32 R142, RZ, RZ, R143 ;  /* 0x000000ffff8e7224 */ /* 0x000fe200078e008f */
[----:B------:R-:W-:Y:S01]  /*14a40*/  MOV R3, 0x181f ;  /* 0x0000181f00037802 */ /* 0x000fe20000000f00 */
[----:B------:R-:W-:Y:S02]  /*14a50*/  IMAD.MOV.U32 R143, RZ, RZ, R132 ;  /* 0x000000ffff8f7224 */ /* 0x000fe400078e0084 */
[----:B------:R2:W-:Y:S02]  /*14a60*/  STL [R1+0x10], R2 ;  /* 0x0000100201007387 */ /* 0x0005e40000100800 */
[----:B--2---:R-:W-:Y:S02]  /*14a70*/  MOV R2, 0x14a90 ;  /* 0x00014a9000027802 */ /* 0x004fe40000000f00 */
[----:B-1---5:R-:W-:Y:S05]  /*14a80*/  CALL.REL.NOINC `($__internal_47_$__cuda_sm70_shflsync_idx_p) ;  /* 0x00001d6000007944 */ /* 0x022fea0003c00000 */
[C---:B------:R-:W-:Y:S02]  /*14a90*/  IADD3 R2, -R135.reuse, 0x10, RZ ;  /* 0x0000001087027810 */ /* 0x040fe40007ffe1ff */
        /* <DEDUP_REMOVED lines=55> */
[----:B------:R-:W-:Y:S01]  /*14e10*/  MOV R132, R143 ;  /* 0x0000008f00847202 */ /* 0x000fe20000000f00 */
[----:B-1---5:R-:W-:-:S05]  /*14e20*/  BRA `(.L_x_3077) ;  /* 0xffff31f000007947 */ /* 0x022fca000383ffff */
.L_x_3029:
[----:B------:R-:W-:Y:S01]  /*14e30*/  MOV R3, 0x1c1f ;  /* 0x00001c1f00037802 */ /* 0x000fe20000000f00 */
[----:B------:R1:W-:Y:S01]  /*14e40*/  STL [R1+0x10], RZ ;  /* 0x000010ff01007387 */ /* 0x0003e20000100800 */
[----:B------:R-:W-:Y:S01]  /*14e50*/  MOV R2, 0x14e80 ;  /* 0x00014e8000027802 */ /* 0x000fe20000000f00 */
[----:B------:R-:W-:Y:S02]  /*14e60*/  IMAD.MOV.U32 R143, RZ, RZ, R132 ;  /* 0x000000ffff8f7224 */ /* 0x000fe400078e0084 */
[----:B-1----:R-:W-:Y:S05]  /*14e70*/  CALL.REL.NOINC `($__internal_47_$__cuda_sm70_shflsync_idx_p) ;  /* 0x0000197000007944 */ /* 0x002fea0003c00000 */
[----:B-----5:R-:W-:Y:S01]  /*14e80*/  MOV R0, R143 ;  /* 0x0000008f00007202 */ /* 0x020fe20000000f00 */
[----:B-1----:R-:W-:-:S05]  /*14e90*/  BRA `(.L_x_3078) ;  /* 0xffff336000007947 */ /* 0x002fca000383ffff */
.L_x_3030:
[----:B------:R-:W-:Y:S01]  /*14ea0*/  MOV R0, 0x1 ;  /* 0x0000000100007802 */ /* 0x000fe20000000f00 */
[----:B------:R-:W-:Y:S01]  /*14eb0*/  IMAD.MOV.U32 R143, RZ, RZ, R132 ;  /* 0x000000ffff8f7224 */ /* 0x000fe200078e0084 */
[----:B------:R-:W-:Y:S01]  /*14ec0*/  MOV R2, 0x14f00 ;  /* 0x00014f0000027802 */ /* 0x000fe20000000f00 */
[----:B------:R-:W-:Y:S02]  /*14ed0*/  IMAD.MOV.U32 R3, RZ, RZ, 0x1c1f ;  /* 0x00001c1fff037424 */ /* 0x000fe400078e00ff */
[----:B------:R2:W-:Y:S04]  /*14ee0*/  STL [R1+0x10], R0 ;  /* 0x0000100001007387 */ /* 0x0005e80000100800 */
[----:B-12---:R-:W-:Y:S05]  /*14ef0*/  CALL.REL.NOINC `($__internal_47_$__cuda_sm70_shflsync_idx_p) ;  /* 0x000018f000007944 */ /* 0x006fea0003c00000 */
[----:B------:R-:W-:Y:S01]  /*14f00*/  MOV R2, 0x15170 ;  /* 0x0001517000027802 */ /* 0x000fe20000000f00 */
[----:B-----5:R-:W-:Y:S02]  /*14f10*/  IMAD.MOV.U32 R0, RZ, RZ, 0x2 ;  /* 0x00000002ff007424 */ /* 0x020fe400078e00ff */
[----:B------:R-:W-:Y:S02]  /*14f20*/  IMAD.IADD R143, R133, 0x1, R143 ;  /* 0x00000001858f7824 */ /* 0x000fe400078e028f */
[----:B------:R-:W-:Y:S01]  /*14f30*/  IMAD.MOV.U32 R3, RZ, RZ, 0x1c1f ;  /* 0x00001c1fff037424 */ /* 0x000fe200078e00ff */
[----:B------:R2:W-:Y:S02]  /*14f40*/  STL [R1+0x10], R0 ;  /* 0x0000100001007387 */ /* 0x0005e40000100800 */
        /* <DEDUP_REMOVED lines=27> */
[----:B------:R-:W-:Y:S01]  /*15100*/  ISETP.GT.AND P0, PT, R143, 0x39, PT ;  /* 0x000000398f00780c */ /* 0x000fe20003f04270 */
[----:B------:R-:W-:Y:S01]  /*15110*/  IMAD.MOV.U32 R143, RZ, RZ, R132 ;  /* 0x000000ffff8f7224 */ /* 0x000fe200078e0084 */
[----:B------:R-:W-:Y:S02]  /*15120*/  FSEL R54, R54, -INF , P6 ;  /* 0xff80000036367808 */ /* 0x000fe40003000000 */
[----:B------:R-:W-:Y:S02]  /*15130*/  FSEL R55, R55, -INF , P5 ;  /* 0xff80000037377808 */ /* 0x000fe40002800000 */
[----:B------:R-:W-:Y:S02]  /*15140*/  FSEL R66, R66, -INF , P2 ;  /* 0xff80000042427808 */ /* 0x000fe40001000000 */
[----:B------:R-:W-:Y:S02]  /*15150*/  FSEL R67, R67, -INF , P0 ;  /* 0xff80000043437808 */ /* 0x000fe40000000000 */
        /* <DEDUP_REMOVED lines=34> */
[----:B------:R-:W-:Y:S01]  /*15380*/  IMAD.MOV.U32 R143, RZ, RZ, R132 ;  /* 0x000000ffff8f7224 */ /* 0x000fe200078e0084 */
[----:B------:R-:W-:Y:S02]  /*15390*/  FSEL R56, R56, -INF , P6 ;  /* 0xff80000038387808 */ /* 0x000fe40003000000 */
[----:B------:R-:W-:Y:S02]  /*153a0*/  FSEL R57, R57, -INF , P5 ;  /* 0xff80000039397808 */ /* 0x000fe40002800000 */
[----:B------:R-:W-:Y:S02]  /*153b0*/  FSEL R60, R60, -INF , P2 ;  /* 0xff8000003c3c7808 */ /* 0x000fe40001000000 */
[----:B------:R-:W-:Y:S02]  /*153c0*/  FSEL R61, R61, -INF , P0 ;  /* 0xff8000003d3d7808 */ /* 0x000fe40000000000 */
[----:B-12---:R-:W-:Y:S05]  /*153d0*/  CALL.REL.NOINC `($__internal_47_$__cuda_sm70_shflsync_idx_p) ;  /* 0x0000141000007944 */ /* 0x006fea0003c00000 */
[----:B-----5:R-:W-:Y:S01]  /*153e0*/  FMNMX.FTZ R132, R4, R137, !PT ;  /* 0x0000008904847209 */ /* 0x020fe20007810000 */
[----:B------:R-:W-:Y:S01]  /*153f0*/  IMAD.IADD R133, R133, 0x1, R143 ;  /* 0x0000000185857824 */ /* 0x000fe200078e028f */
[----:B------:R-:W-:Y:S01]  /*15400*/  FMNMX.FTZ R7, R6, R138, !PT ;  /* 0x0000008a06077209 */ /* 0x000fe20007810000 */
[----:B------:R-:W-:Y:S01]  /*15410*/  IMAD.MOV.U32 R0, RZ, RZ, 0x2 ;  /* 0x00000002ff007424 */ /* 0x000fe200078e00ff */
[----:B------:R-:W-:Y:S02]  /*15420*/  FMNMX.FTZ R8, R16, R139, !PT ;  /* 0x0000008b10087209 */ /* 0x000fe40007810000 */
        /* <DEDUP_REMOVED lines=97> */
[----:B------:R-:W-:Y:S02]  /*15a40*/  MOV R2, 0x15a60 ;  /* 0x00015a6000027802 */ /* 0x000fe40000000f00 */
        /* <DEDUP_REMOVED lines=28> */
[----:B------:R-:W-:-:S05]  /*15c10*/  BRA `(.L_x_3079) ;  /* 0xffff335000007947 */ /* 0x000fca000383ffff */
.L_x_3033:
[----:B-1----:R-:W-:Y:S01]  /*15c20*/  MOV R3, 0x181f ;  /* 0x0000181f00037802 */ /* 0x002fe20000000f00 */
[----:B------:R1:W-:Y:S01]  /*15c30*/  STL [R1+0x10], RZ ;  /* 0x000010ff01007387 */ /* 0x0003e20000100800 */
[----:B------:R-:W-:Y:S01]  /*15c40*/  MOV R2, 0x15c70 ;  /* 0x00015c7000027802 */ /* 0x000fe20000000f00 */
[----:B------:R-:W-:Y:S02]  /*15c50*/  IMAD.MOV.U32 R143, RZ, RZ, R36 ;  /* 0x000000ffff8f7224 */ /* 0x000fe400078e0024 */
[----:B-1----:R-:W-:Y:S05]  /*15c60*/  CALL.REL.NOINC `($__internal_47_$__cuda_sm70_shflsync_idx_p) ;  /* 0x00000b8000007944 */ /* 0x002fea0003c00000 */
[----:B------:R-:W-:Y:S01]  /*15c70*/  MOV R28, R143 ;  /* 0x0000008f001c7202 */ /* 0x000fe20000000f00 */
[----:B-1---5:R-:W-:-:S05]  /*15c80*/  BRA `(.L_x_3080) ;  /* 0xffff5e5000007947 */ /* 0x022fca000383ffff */
.L_x_3036:
[----:B------:R-:W-:Y:S01]  /*15c90*/  MOV R3, 0x181f ;  /* 0x0000181f00037802 */ /* 0x000fe20000000f00 */
[----:B------:R2:W-:Y:S01]  /*15ca0*/  STL [R1+0x10], RZ ;  /* 0x000010ff01007387 */ /* 0x0005e20000100800 */
[----:B------:R-:W-:Y:S01]  /*15cb0*/  MOV R2, 0x15ce0 ;  /* 0x00015ce000027802 */ /* 0x000fe20000000f00 */
[----:B------:R-:W-:Y:S02]  /*15cc0*/  IMAD.MOV.U32 R143, RZ, RZ, R0 ;  /* 0x000000ffff8f7224 */ /* 0x000fe400078e0000 */
[----:B-12---:R-:W-:Y:S05]  /*15cd0*/  CALL.REL.NOINC `($__internal_47_$__cuda_sm70_shflsync_idx_p) ;  /* 0x00000b1000007944 */ /* 0x006fea0003c00000 */
[----:B------:R-:W-:Y:S01]  /*15ce0*/  MOV R135, R143 ;  /* 0x0000008f00877202 */ /* 0x000fe20000000f00 */
[----:B-1---5:R-:W-:-:S05]  /*15cf0*/  BRA `(.L_x_3081) ;  /* 0xffff6e8000007947 */ /* 0x022fca000383ffff */
.L_x_3037:
[----:B------:R-:W-:Y:S01]  /*15d00*/  MOV R3, 0x181f ;  /* 0x0000181f00037802 */ /* 0x000fe20000000f00 */
[----:B------:R4:W-:Y:S01]  /*15d10*/  STL [R1+0x10], RZ ;  /* 0x000010ff01007387 */ /* 0x0009e20000100800 */
[----:B------:R-:W-:Y:S01]  /*15d20*/  MOV R2, 0x15d50 ;  /* 0x00015d5000027802 */ /* 0x000fe20000000f00 */
[----:B------:R-:W-:Y:S02]  /*15d30*/  IMAD.MOV.U32 R143, RZ, RZ, R132 ;  /* 0x000000ffff8f7224 */ /* 0x000fe400078e0084 */
[----:B-1234-:R-:W-:Y:S05]  /*15d40*/  CALL.REL.NOINC `($__internal_47_$__cuda_sm70_shflsync_idx_p) ;  /* 0x00000aa000007944 */ /* 0x01efea0003c00000 */
[C---:B------:R-:W-:Y:S02]  /*15d50*/  IADD3 R208, -R141.reuse, 0x10, RZ ;  /* 0x000000108dd07810 */ /* 0x040fe40007ffe1ff */
[----:B------:R-:W-:Y:S02]  /*15d60*/  ISETP.NE.U32.AND P2, PT, R141, RZ, PT ;  /* 0x000000ff8d00720c */ /* 0x000fe40003f45070 */
[----:B------:R-:W-:Y:S04]  /*15d70*/  LOP3.LUT R208, R208, 0xf, RZ, 0xc0, !PT ;  /* 0x0000000fd0d07812 */ /* 0x000fe800078ec0ff */
[----:B------:R-:W-:Y:S04]  /*15d80*/  IADD3 R208, P5, P4, R208, R143, R210 ;  /* 0x0000008fd0d07210 */ /* 0x000fe80007cbe0d2 */
[----:B------:R-:W-:Y:S02]  /*15d90*/  IADD3.X R209, RZ, R135, R133, P5, P4 ;  /* 0x00000087ffd17210 */ /* 0x000fe40002fe8485 */
[----:B------:R-:W-:Y:S01]  /*15da0*/  IADD3 R2, P4, R143, R211, RZ ;  /* 0x000000d38f027210 */ /* 0x000fe20007f9e0ff */
[----:B-----5:R-:W-:Y:S02]  /*15db0*/  IMAD.MOV.U32 R143, RZ, RZ, R0 ;  /* 0x000000ffff8f7224 */ /* 0x020fe400078e0000 */
[----:B------:R-:W-:Y:S01]  /*15dc0*/  @!PT LDS RZ, [RZ] ;  /* 0x00000000fffff984 */ /* 0x000fe20000000800 */
[----:B------:R-:W-:Y:S01]  /*15dd0*/  @!PT LDS RZ, [RZ] ;  /* 0x00000000fffff984 */ /* 0x000fe20000000800 */
[----:B------:R-:W-:Y:S01]  /*15de0*/  @!PT LDS RZ, [RZ] ;  /* 0x00000000fffff984 */ /* 0x000fe20000000800 */
[----:B------:R2:W-:Y:S02]  /*15df0*/  LDGSTS.E.BYPASS.LTC128B.128.ZFILL [R252+0x4100], [R208.64], P2 ;  /* 0x04100000d0fc7fae */ /* 0x0005e40009141d48 */
[----:B------:R-:W-:Y:S05]  /*15e00*/  IMAD.X R3, R135, 0x1, R134, P4 ;  /* 0x0000000187037824 */ /* 0x000fea00020e0686 */
        /* <DEDUP_REMOVED lines=48> */
[----:B------:R2:W-:Y:S01]  /*16110*/  LDGSTS.E.BYPASS.LTC128B.128.ZFILL [R252+0x5100], [R208.64], P5 ;  /* 0x05100000d0fc7fae */ /* 0x0005e2000a941d48 */
[----:B------:R-:W-:Y:S02]  /*16120*/  IMAD.MOV.U32 R0, RZ, RZ, 0x3 ;  /* 0x00000003ff007424 */ /* 0x000fe400078e00ff */
[----:B------:R-:W-:Y:S03]  /*16130*/  IMAD.X R3, R135, 0x1, R134, P2 ;  /* 0x0000000187037824 */ /* 0x000fe600010e0686 */
[----:B------:R2:W-:Y:S04]  /*16140*/  STL [R1+0x10], R0 ;  /* 0x0000100001007387 */ /* 0x0005e80000100800 */
[----:B------:R3:W-:Y:S02]  /*16150*/  LDGSTS.E.BYPASS.LTC128B.128 [R252+0x7100], [R2.64], !P0 ;  /* 0x0710000002fc7fae */ /* 0x0007e4000c101d48 */
        /* <DEDUP_REMOVED lines=12> */
.L_x_3038:
[----:B------:R-:W-:Y:S02]  /*16220*/  MOV R0, 0x2 ;  /* 0x0000000200007802 */ /* 0x000fe40000000f00 */
[----:B------:R-:W-:Y:S02]  /*16230*/  MOV R2, 0x16250 ;  /* 0x0001625000027802 */ /* 0x000fe40000000f00 */
        /* <DEDUP_REMOVED lines=33> */
.L_x_3040:
[----:B------:R1:W5:Y:S01]  /*16450*/  LDL R132, [R1+0x18] ;  /* 0x0000180001847983 */ /* 0x0003620000100800 */
[----:B------:R-:W-:-:S02]  /*16460*/  MOV R0, 0x2 ;  /* 0x0000000200007802 */ /* 0x000fc40000000f00 */
[----:B------:R-:W-:Y:S02]  /*16470*/  MOV R2, 0x16490 ;  /* 0x0001649000027802 */ /* 0x000fe40000000f00 */
[----:B-1---5:R-:W-:Y:S05]  /*16480*/  CALL.REL.NOINC `($__internal_46_$__cuda_sm70_shflsync_bfly_p) ;  /* 0x0000030000007944 */ /* 0x022fea0003c00000 */
[----:B------:R-:W-:Y:S01]  /*16490*/  MOV R7, R0 ;  /* 0x0000000000077202 */ /* 0x000fe20000000f00 */
[----:B------:R-:W-:Y:S05]  /*164a0*/  BRA `(.L_x_3084) ;  /* 0xffff95c000007947 */ /* 0x000fea000383ffff */
.L_x_3041:
[----:B------:R-:W-:Y:S01]  /*164b0*/  IMAD.MOV.U32 R132, RZ, RZ, R7 ;  /* 0x000000ffff847224 */ /* 0x000fe200078e0007 */
[----:B------:R-:W-:Y:S02]  /*164c0*/  MOV R0, 0x1 ;  /* 0x0000000100007802 */ /* 0x000fe40000000f00 */
[----:B------:R-:W-:Y:S02]  /*164d0*/  MOV R2, 0x164f0 ;  /* 0x000164f000027802 */ /* 0x000fe40000000f00 */
[----:B------:R-:W-:Y:S05]  /*164e0*/  CALL.REL.NOINC `($__internal_46_$__cuda_sm70_shflsync_bfly_p) ;  /* 0x000002a000007944 */ /* 0x000fea0003c00000 */
[----:B------:R1:W5:Y:S01]  /*164f0*/  LDL R132, [R1+0x14] ;  /* 0x0000140001847983 */ /* 0x0003620000100800 */
[----:B------:R-:W-:Y:S01]  /*16500*/  FADD.FTZ R7, R7, R0 ;  /* 0x0000000007077221 */ /* 0x000fe20000010000 */
[----:B------:R-:W-:Y:S02]  /*16510*/  MOV R0, 0x2 ;  /* 0x0000000200007802 */ /* 0x000fe40000000f00 */
[----:B------:R-:W-:Y:S02]  /*16520*/  MOV R2, 0x16540 ;  /* 0x0001654000027802 */ /* 0x000fe40000000f00 */
[----:B-1---5:R-:W-:Y:S05]  /*16530*/  CALL.REL.NOINC `($__internal_46_$__cuda_sm70_shflsync_bfly_p) ;  /* 0x0000025000007944 */ /* 0x022fea0003c00000 */
[----:B------:R-:W2:Y:S02]  /*16540*/  LDL.LU R2, [R1+0x14] ;  /* 0x0000140001027983 */ /* 0x000ea40000300800 */
[----:B--2---:R-:W-:Y:S01]  /*16550*/  FADD.FTZ R6, R2, R0 ;  /* 0x0000000002067221 */ /* 0x004fe20000010000 */
[----:B------:R-:W-:-:S02]  /*16560*/  MOV R0, 0x1 ;  /* 0x0000000100007802 */ /* 0x000fc40000000f00 */
[----:B------:R-:W-:Y:S02]  /*16570*/  MOV R2, 0x165a0 ;  /* 0x000165a000027802 */ /* 0x000fe40000000f00 */
[----:B------:R-:W-:Y:S02]  /*16580*/  MOV R132, R6 ;  /* 0x0000000600847202 */ /* 0x000fe40000000f00 */
        /* <DEDUP_REMOVED lines=8> */
[----:B------:R-:W-:Y:S02]  /*16610*/  MOV R0, 0x1 ;  /* 0x0000000100007802 */ /* 0x000fe40000000f00 */
[----:B------:R-:W-:-:S02]  /*16620*/  MOV R2, 0x16650 ;  /* 0x0001665000027802 */ /* 0x000fc40000000f00 */
        /* <DEDUP_REMOVED lines=10> */
[----:B------:R-:W-:Y:S02]  /*166d0*/  MOV R2, 0x16700 ;  /* 0x0001670000027802 */ /* 0x000fe40000000f00 */
[----:B------:R-:W-:-:S02]  /*166e0*/  MOV R132, R4 ;  /* 0x0000000400847202 */ /* 0x000fc40000000f00 */
[----:B------:R-:W-:Y:S05]  /*166f0*/  CALL.REL.NOINC `($__internal_46_$__cuda_sm70_shflsync_bfly_p) ;  /* 0x0000009000007944 */ /* 0x000fea0003c00000 */
[----:B------:R-:W-:Y:S01]  /*16700*/  MOV R8, R0 ;  /* 0x0000000000087202 */ /* 0x000fe20000000f00 */
[----:B------:R-:W-:Y:S05]  /*16710*/  BRA `(.L_x_3085) ;  /* 0xffff948000007947 */ /* 0x000fea000383ffff */
.L_x_3055:
[----:B------:R1:W-:Y:S01]  /*16720*/  STL [R1+0x10], RZ ;  /* 0x000010ff01007387 */ /* 0x0003e20000100800 */
[----:B------:R-:W-:Y:S01]  /*16730*/  IMAD.MOV.U32 R143, RZ, RZ, R24 ;  /* 0x000000ffff8f7224 */ /* 0x000fe200078e0018 */
[----:B------:R-:W-:-:S02]  /*16740*/  MOV R3, 0x1f ;  /* 0x0000001f00037802 */ /* 0x000fc40000000f00 */
[----:B---3--:R-:W-:Y:S02]  /*16750*/  MOV R2, 0x16770 ;  /* 0x0001677000027802 */ /* 0x008fe40000000f00 */
[----:B-12-4-:R-:W-:Y:S05]  /*16760*/  CALL.REL.NOINC `($__internal_47_$__cuda_sm70_shflsync_idx_p) ;  /* 0x0000008000007944 */ /* 0x016fea0003c00000 */
[----:B-----5:R-:W-:Y:S01]  /*16770*/  MOV R0, R143 ;  /* 0x0000008f00007202 */ /* 0x020fe20000000f00 */
[----:B-1----:R-:W-:Y:S05]  /*16780*/  BRA `(.L_x_3086) ;  /* 0xffffbda000007947 */ /* 0x002fea000383ffff */
        .weak           $__internal_46_$__cuda_sm70_shflsync_bfly_p
        .type           $__internal_46_$__cuda_sm70_shflsync_bfly_p,@function
        .size           $__internal_46_$__cuda_sm70_shflsync_bfly_p,($__internal_47_$__cuda_sm70_shflsync_idx_p - $__internal_46_$__cuda_sm70_shflsync_bfly_p)
$__internal_46_$__cuda_sm70_shflsync_bfly_p:
[----:B------:R-:W-:Y:S02]  /*16790*/  MOV R143, 0xffffffff ;  /* 0xffffffff008f7802 */ /* 0x000fe40000000f00 */
[----:B------:R-:W-:Y:S02]  /*167a0*/  MOV R3, 0x1f ;  /* 0x0000001f00037802 */ /* 0x000fe40000000f00 */
[----:B------:R-:W-:Y:S04]  /*167b0*/  WARPSYNC R143 ;  /* 0x0000008f00007348 */ /* 0x000fe80003800000 */
[----:B------:R1:W2:Y:S02]  /*167c0*/  SHFL.BFLY PT, R0, R132, R0, R3 ;  /* 0x0c00000084007389 */ /* 0x0002a400000e0003 */
[----:B-1----:R-:W-:-:S04]  /*167d0*/  MOV R3, 0x0 ;  /* 0x0000000000037802 */ /* 0x002fc80000000f00 */
[----:B--2---:R-:W-:Y:S05]  /*167e0*/  RET.REL.NODEC R2 `(_ZN7cutlass13device_kernelIN5flash19enable_sm80_to_sm89INS1_16FlashAttnFwdSm80INS1_25CollectiveMainloopFwdSm80ILi4ELi1ELb0EN4cute5tupleIJNS5_1CILi128EEENS7_ILi64EEES8_EEELi128ENS_10bfloat16_tEfNS_4arch4Sm80ELb1ELb0ELb0ELb0ELb1ELb0ELb1ELb1EEENS1_21CollectiveEpilogueFwdINS6_IJS8_S8_S9_EEENS6_IJNS7_ILi1EEESH_SH_EEESB_SD_Li128ELb0ELb1ELb1ELb0EEENS1_30DynamicPersistentTileSchedulerILi128ELi128ELb1ELb1ELb0EEEEEEEEEvNT_6ParamsE) ;  /* 0xfffe981002007950 */ /* 0x004fea0003c3ffff */
        .weak           $__internal_47_$__cuda_sm70_shflsync_idx_p
        .type           $__internal_47_$__cuda_sm70_shflsync_idx_p,@function
        .size           $__internal_47_$__cuda_sm70_shflsync_idx_p,(.L_x_3635 - $__internal_47_$__cuda_sm70_shflsync_idx_p)
$__internal_47_$__cuda_sm70_shflsync_idx_p:
[----:B------:R1:W-:Y:S04]  /*167f0*/  STL [R1+0x108], R4 ;  /* 0x0001080401007387 */ /* 0x0003e80000100800 */
[----:B------:R2:W-:Y:S01]  /*16800*/  STL [R1+0x104], R0 ;  /* 0x0001040001007387 */ /* 0x0005e20000100800 */
[----:B-1----:R-:W-:-:S03]  /*16810*/  MOV R4, 0xffffffff ;  /* 0xffffffff00047802 */ /* 0x002fc60000000f00 */
[----:B--2---:R-:W2:Y:S01]  /*16820*/  LDL.LU R0, [R1+0x10] ;  /* 0x0000100001007983 */ /* 0x004ea20000300800 */
[----:B------:R-:W-:Y:S04]  /*16830*/  WARPSYNC R4 ;  /* 0x0000000400007348 */ /* 0x000fe80003800000 */
[----:B--2---:R1:W2:Y:S04]  /*16840*/  SHFL.IDX PT, R143, R143, R0, R3 ;  /* 0x000000008f8f7389 */ /* 0x0042a800000e0003 */
[----:B-1----:R1:W5:Y:S04]  /*16850*/  LDL.LU R4, [R1+0x108] ;  /* 0x0001080001047983 */ /* 0x0023680000300800 */
[----:B------:R1:W5:Y:S01]  /*16860*/  LDL.LU R0, [R1+0x104] ;  /* 0x0001040001007983 */ /* 0x0003620000300800 */
[----:B------:R-:W-:-:S04]  /*16870*/  MOV R3, 0x0 ;  /* 0x0000000000037802 */ /* 0x000fc80000000f00 */
[----:B--2---:R-:W-:Y:S05]  /*16880*/  RET.REL.NODEC R2 `(_ZN7cutlass13device_kernelIN5flash19enable_sm80_to_sm89INS1_16FlashAttnFwdSm80INS1_25CollectiveMainloopFwdSm80ILi4ELi1ELb0EN4cute5tupleIJNS5_1CILi128EEENS7_ILi64EEES8_EEELi128ENS_10bfloat16_tEfNS_4arch4Sm80ELb1ELb0ELb0ELb0ELb1ELb0ELb1ELb1EEENS1_21CollectiveEpilogueFwdINS6_IJS8_S8_S9_EEENS6_IJNS7_ILi1EEESH_SH_EEESB_SD_Li128ELb0ELb1ELb1ELb0EEENS1_30DynamicPersistentTileSchedulerILi128ELi128ELb1ELb1ELb0EEEEEEEEEvNT_6ParamsE) ;  /* 0xfffe977002007950 */ /* 0x004fea0003c3ffff */
.L_x_3087:
        /* <DEDUP_REMOVED lines=15> */
.L_x_3635:


//--------------------- .text._ZN7cutlass13device_kernelIN5flash19enable_sm80_to_sm89INS1_16FlashAttnFwdSm80INS1_25CollectiveMainloopFwdSm80ILi8ELi1ELb1EN4cute5tupleIJNS5_1CILi128EEENS7_ILi112EEES8_EEELi128ENS_10bfloat16_tEfNS_4arch4Sm80ELb1ELb0ELb0ELb1ELb1ELb0ELb1ELb1EEENS1_21CollectiveEpilogueFwdINS6_IJS8_S8_S9_EEENS6_IJNS7_ILi1EEESH_SH_EEESB_SD_Li256ELb1ELb1ELb1ELb0EEENS1_36VarlenDynamicPersistentTileSchedulerILi128ELi112ELi256ELi256ELb1ELb1ELb0ELb1ELb1ELb1EEEEEEEEEvNT_6ParamsE --------------------------
	.section	.text._ZN7cutlass13device_kernelIN5flash19enable_sm80_to_sm89INS1_16FlashAttnFwdSm80INS1_25CollectiveMainloopFwdSm80ILi8ELi1ELb1EN4cute5tupleIJNS5_1CILi128EEENS7_ILi112EEES8_EEELi128ENS_10bfloat16_tEfNS_4arch4Sm80ELb1ELb0ELb0ELb1ELb1ELb0ELb1ELb1EEENS1_21CollectiveEpilogueFwdINS6_IJS8_S8_S9_EEENS6_IJNS7_ILi1EEESH_SH_EEESB_SD_Li256ELb1ELb1ELb1ELb0EEENS1_36VarlenDynamicPersistentTileSchedulerILi128ELi112ELi256ELi256ELb1ELb1ELb0ELb1ELb1ELb1EEEEEEEEEvNT_6ParamsE,"ax",@progbits
	.sectioninfo	@"SHI_REGISTERS=255"
	.align	128
.text._ZN7cutlass13device_kernelIN5flash19enable_sm80_to_sm89INS1_16FlashAttnFwdSm80INS1_25CollectiveMainloopFwdSm80ILi8ELi1ELb1EN4cute5tupleIJNS5_1CILi128EEENS7_ILi112EEES8_EEELi128ENS_10bfloat16_tEfNS_4arch4Sm80ELb1ELb0ELb0ELb1ELb1ELb0ELb1ELb1EEENS1_21CollectiveEpilogueFwdINS6_IJS8_S8_S9_EEENS6_IJNS7_ILi1EEESH_SH_EEESB_SD_Li256ELb1ELb1ELb1ELb0EEENS1_36VarlenDynamicPersistentTileSchedulerILi128ELi112ELi256ELi256ELb1ELb1ELb0ELb1ELb1ELb1EEEEEEEEEvNT_6ParamsE:
        .type           _ZN7cutlass13device_kernelIN5flash19enable_sm80_to_sm89INS1_16FlashAttnFwdSm80INS1_25CollectiveMainloopFwdSm80ILi8ELi1ELb1EN4cute5tupleIJNS5_1CILi128EEENS7_ILi112EEES8_EEELi128ENS_10bfloat16_tEfNS_4arch4Sm80ELb1ELb0ELb0ELb1ELb1ELb0ELb1ELb1EEENS1_21CollectiveEpilogueFwdINS6_IJS8_S8_S9_EEENS6_IJNS7_ILi1EEESH_SH_EEESB_SD_Li256ELb1ELb1ELb1ELb0EEENS1_36VarlenDynamicPersistentTileSchedulerILi128ELi112ELi256ELi256ELb1ELb1ELb0ELb1ELb1ELb1EEEEEEEEEvNT_6ParamsE,@function
        .size           _ZN7cutlass13device_kernelIN5flash19enable_sm80_to_sm89INS1_16FlashAttnFwdSm80INS1_25CollectiveMainloopFwdSm80ILi8ELi1ELb1EN4cute5tupleIJNS5_1CILi128EEENS7_ILi112EEES8_EEELi128ENS_10bfloat16_tEfNS_4arch4Sm80ELb1ELb0ELb0ELb1ELb1ELb0ELb1ELb1EEENS1_21CollectiveEpilogueFwdINS6_IJS8_S8_S9_EEENS6_IJNS7_ILi1EEESH_SH_EEESB_SD_Li256ELb1ELb1ELb1ELb0EEENS1_36VarlenDynamicPersistentTileSchedulerILi128ELi112ELi256ELi256ELb1ELb1ELb0ELb1ELb1ELb1EEEEEEEEEvNT_6ParamsE,(.L_x_3638 - _ZN7cutlass13device_kernelIN5flash19enable_sm80_to_sm89INS1_16FlashAttnFwdSm80INS1_25CollectiveMainloopFwdSm80ILi8ELi1ELb1EN4cute5tupleIJNS5_1CILi128EEENS7_ILi112EEES8_EEELi128ENS_10bfloat16_tEfNS_4arch4Sm80ELb1ELb0ELb0ELb1ELb1ELb0ELb1ELb1EEENS1_21CollectiveEpilogueFwdINS6_IJS8_S8_S9_EEENS6_IJNS7_ILi1EEESH_SH_EEESB_SD_Li256ELb1ELb1ELb1ELb0EEENS1_36VarlenDynamicPersistentTileSchedulerILi128ELi112ELi256ELi256ELb1ELb1ELb0ELb1ELb1ELb1EEEEEEEEEvNT_6ParamsE)
        .other          _ZN7cutlass13device_kernelIN5flash19enable_sm80_to_sm89INS1_16FlashAttnFwdSm80INS1_25CollectiveMainloopFwdSm80ILi8ELi1ELb1EN4cute5tupleIJNS5_1CILi128EEENS7_ILi112EEES8_EEELi128ENS_10bfloat16_tEfNS_4arch4Sm80ELb1ELb0ELb0ELb1ELb1ELb0ELb1ELb1EEENS1_21CollectiveEpilogueFwdINS6_IJS8_S8_S9_EEENS6_IJNS7_ILi1EEESH_SH_EEESB_SD_Li256ELb1ELb1ELb1ELb0EEENS1_36VarlenDynamicPersistentTileSchedulerILi128ELi112ELi256ELi256ELb1ELb1ELb0ELb1ELb1ELb1EEEEEEEEEvNT_6ParamsE,@"STO_CUDA_ENTRY STV_DEFAULT"
_ZN7cutlass13device_kernelIN5flash19enable_sm80_to_sm89INS1_16FlashAttnFwdSm80INS1_25CollectiveMainloopFwdSm80ILi8ELi1ELb1EN4cute5tupleIJNS5_1CILi128EEENS7_ILi112EEES8_EEELi128ENS_10bfloat16_tEfNS_4arch4Sm80ELb1ELb0ELb0ELb1ELb1ELb0ELb1ELb1EEENS1_21CollectiveEpilogueFwdINS6_IJS8_S8_S9_EEENS6_IJNS7_ILi1EEESH_SH_EEESB_SD_Li256ELb1ELb1ELb1ELb0EEENS1_36VarlenDynamicPersistentTileSchedulerILi128ELi112ELi256ELi256ELb1ELb1ELb0ELb1ELb1ELb1EEEEEEEEEvNT_6ParamsE:
        /* <DEDUP_REMOVED lines=54> */
.L_x_3093:
        /* <DEDUP_REMOVED lines=16> */
.L_x_3224:
        /* <DEDUP_REMOVED lines=16> */
.L_x_3225:
[----:B--2---:R-:W-:-:S05]  /*0560*/  IMAD R0, R0, c[0x0][0x538], RZ ;  /* 0x00014e0000007a24 */ /* 0x004fca00078e02ff */
[----:B------:R-:W-:-:S04]  /*0570*/  IADD3 R6, R0, R6, RZ ;  /* 0x0000000600067210 */ /* 0x000fc80007ffe0ff */
[----:B------:R-:W-:-:S13]  /*0580*/  ISETP.GT.AND P0, PT, R6, UR4, PT ;  /* 0x0000000406007c0c */ /* 0x000fda000bf04270 */
[----:B-1----:R-:W-:Y:S05]  /*0590*/  @!P0 BRA `(.L_x_3093) ;  /* 0xfffffdc000008947 */ /* 0x002fea000383ffff */
.L_x_3089:
[----:B------:R-:W-:-:S05]  /*05a0*/  IADD3 R10, -R0, R6, RZ ;  /* 0x00000006000a7210 */ /* 0x000fca0007ffe1ff */
[----:B------:R-:W-:-:S05]  /*05b0*/  IMAD R0, R4, c[0x0][0x538], R10 ;  /* 0x00014e0004007a24 */ /* 0x000fca00078e020a */
[----:B------:R-:W-:Y:S01]  /*05c0*/  ISETP.GT.AND P0, PT, R0, UR4, PT ;  /* 0x0000000400007c0c */ /* 0x000fe2000bf04270 */
[----:B------:R-:W-:-:S12]  /*05d0*/  BRA.DIV ~URZ, `(.L_x_3094) ;  /* 0x00012ad27f007947 */ /* 0x000fd8000b800000 */
[----:B------:R-:W-:-:S04]  /*05e0*/  VOTE.ANY R6, PT, !P0 ;  /* 0x0000000000067806 */ /* 0x000fc800040e0100 */
.L_x_3226:
[----:B------:R-:W1:Y:S02]  /*05f0*/  POPC R0, R6 ;  /* 0x0000000600007309 */ /* 0x000e640000000000 */
[----:B-1----:R-:W-:-:S05]  /*0600*/  IADD3 R2, R0, R7, RZ ;  /* 0x0000000700027210 */ /* 0x002fca0007ffe0ff */
[----:B------:R1:W-:Y:S01]  /*0610*/  STL [R1+0x54], R2 ;  /* 0x0000540201007387 */ /* 0x0003e20000100800 */
[----:B------:R-:W-:Y:S05]  /*0620*/  BRA.DIV ~URZ, `(.L_x_3095) ;  /* 0x00012ad27f007947 */ /* 0x000fea000b800000 */
[----:B------:R2:W3:Y:S01]  /*0630*/  SHFL.IDX PT, R12, R9, R0, 0x1f ;  /* 0x00001f00090c7589 */ /* 0x0004e200000e0000 */
[----:B------:R-:W-:-:S03]  /*0640*/  MOV R5, RZ ;  /* 0x000000ff00057202 */ /* 0x000fc60000000f00 */
[----:B------:R2:W4:Y:S04]  /*0650*/  SHFL.IDX PT, R9, R8, R0, 0x1f ;  /* 0x00001f0008097589 */ /* 0x00052800000e0000 */
.L_x_3227:
[----:B------:R-:W-:Y:S01]  /*0660*/  ISETP.NE.AND P0, PT, R6, RZ, PT ;  /* 0x000000ff0600720c */ /* 0x000fe20003f05270 */
[----:B------:R-:W-:-:S12]  /*0670*/  BSSY B0, `(.L_x_3096) ;  /* 0x0000005000007945 */ /* 0x000fd80003800000 */
[----:B------:R-:W-:Y:S05]  /*0680*/  @!P0 BRA `(.L_x_3097) ;  /* 0x0000003000008947 */ /* 0x000fea0003800000 */
[----:B--2---:R-:W-:Y:S01]  /*0690*/  IADD3 R0, R0, -0x1, RZ ;  /* 0xffffffff00007810 */ /* 0x004fe20007ffe0ff */
[----:B------:R-:W-:Y:S05]  /*06a0*/  BRA.DIV ~URZ, `(.L_x_3098) ;  /* 0x00012b327f007947 */ /* 0x000fea000b800000 */
[----:B------:R2:W1:Y:S02]  /*06b0*/  SHFL.IDX PT, R5, R4, R0, 0x1f ;  /* 0x00001f0004057589 */ /* 0x00046400000e0000 */
.L_x_3097:
[----:B------:R-:W-:Y:S05]  /*06c0*/  BSYNC B0 ;  /* 0x0000000000007941 */ /* 0x000fea0003800000 */
.L_x_3096:
        /* <DEDUP_REMOVED lines=69> */
.L_x_3100:
        /* <DEDUP_REMOVED lines=70> */
.L_x_3101:
[----:B------:R-:W-:Y:S05]  /*0f80*/  BSYNC B0 ;  /* 0x0000000000007941 */ /* 0x000fea0003800000 */
.L_x_3099:
[----:B------:R-:W-:-:S04]  /*0f90*/  LOP3.LUT R0, RZ, R0, RZ, 0x33, !PT ;  /* 0x00000000ff007212 */ /* 0x000fc800078e33ff */
[----:B------:R-:W-:-:S05]  /*0fa0*/  IADD3 R0, R0, R12, RZ ;  /* 0x0000000c00007210 */ /* 0x000fca0007ffe0ff */
[----:B------:R2:W-:Y:S01]  /*0fb0*/  STL [R1+0x4c], R0 ;  /* 0x00004c0001007387 */ /* 0x0005e20000100800 */
[----:B------:R-:W-:Y:S05]  /*0fc0*/  BRA `(.L_x_3102) ;  /* 0x0000006000007947 */ /* 0x000fea0003800000 */
.L_x_3090:
[----:B------:R-:W-:Y:S01]  /*0fd0*/  MOV R0, UR4 ;  /* 0x0000000400007c02 */ /* 0x000fe20008000f00 */
[----:B------:R-:W-:Y:S04]  /*0fe0*/  STL [R1+0x4c], RZ ;  /* 0x00004cff01007387 */ /* 0x000fe80000100800 */
[----:B------:R-:W-:Y:S04]  /*0ff0*/  STL [R1+0x50], RZ ;  /* 0x000050ff01007387 */ /* 0x000fe80000100800 */
[----:B------:R1:W-:Y:S02]  /*1000*/  STL [R1+0x48], R0 ;  /* 0x0000480001007387 */ /* 0x0003e40000100800 */
[----:B-1----:R-:W-:-:S05]  /*1010*/  MOV R0, c[0x0][0x53c] ;  /* 0x00014f0000007a02 */ /* 0x002fca0000000f00 */
[----:B------:R1:W-:Y:S02]  /*1020*/  STL [R1+0x54], R0 ;  /* 0x0000540001007387 */ /* 0x0003e40000100800 */
.L_x_3102:
        /* <DEDUP_REMOVED lines=8> */
.L_x_3088:
        /* <DEDUP_REMOVED lines=118> */
[C---:B------:R-:W-:Y:S01]  /*1810*/  IADD3 R12, R26.reuse, 0x68, RZ ;  /* 0x000000681a0c7810 */ /* 0x040fe20007ffe0ff */
[----:B------:R-:W-:Y:S01]  /*1820*/  STL [R1+0x94], R19 ;  /* 0x0000941301007387 */ /* 0x000fe20000100800 */
[----:B--2---:R-:W-:Y:S02]  /*1830*/  IADD3 R11, R26, 0x70, RZ ;  /* 0x000000701a0b7810 */ /* 0x004fe40007ffe0ff */
        /* <DEDUP_REMOVED lines=69> */
.L_x_3223:
        /* <DEDUP_REMOVED lines=39> */
.L_x_3103:
[----:B------:R-:W-:-:S04]  /*1f00*/  ISETP.NE.U32.AND P1, PT, RZ, c[0x0][0x368], PT ;  /* 0x0000da00ff007a0c */ /* 0x000fc80003f25070 */
[----:B------:R-:W-:-:S13]  /*1f10*/  ISETP.NE.AND.EX P1, PT, RZ, c[0x0][0x36c], PT, P1 ;  /* 0x0000db00ff007a0c */ /* 0x000fda0003f25310 */
[----:B------:R-:W-:Y:S05]  /*1f20*/  @!P1 BRA `(.L_x_3104) ;  /* 0x0000004000009947 */ /* 0x000fea0003800000 */
[----:B-1----:R-:W-:-:S04]  /*1f30*/  IADD3 R2, P1, R19, c[0x0][0x368], RZ ;  /* 0x0000da0013027a10 */ /* 0x002fc80007f3e0ff */
[----:B------:R-:W-:-:S05]  /*1f40*/  IADD3.X R3, R18, c[0x0][0x36c], RZ, P1, !PT ;  /* 0x0000db0012037a10 */ /* 0x000fca0000ffe4ff */
[----:B------:R1:W5:Y:S01]  /*1f50*/  LDG.E R0, [R2.64] ;  /* 0x0000000602007981 */ /* 0x000362000c1e1900 */
[----:B------:R-:W-:Y:S05]  /*1f60*/  BRA `(.L_x_3105) ;  /* 0x0000008000007947 */ /* 0x000fea0003800000 */
.L_x_3104:
        /* <DEDUP_REMOVED lines=8> */
.L_x_3105:
        /* <DEDUP_REMOVED lines=67> */
.L_x_3107:
[----:B------:R-:W-:Y:S05]  /*2420*/  BSYNC B0 ;  /* 0x0000000000007941 */ /* 0x000fea0003800000 */
.L_x_3106:
        /* <DEDUP_REMOVED lines=84> */
[----:B------:R-:W-:Y:S01]  /*2970*/  IMAD.WIDE.U32 R24, R17, c[0x0][0x1e8], RZ ;  /* 0x00007a0011187a25 */ /* 0x000fe200078e00ff */
        /* <DEDUP_REMOVED lines=66> */
[----:B------:R-:W-:Y:S01]  /*2da0*/  IMAD R5, R223, c[0x0][0x1e4], R4 ;  /* 0x00007900df057a24 */ /* 0x000fe200078e0204 */
        /* <DEDUP_REMOVED lines=60> */
[C---:B------:R-:W-:Y:S01]  /*3170*/  @P6 ISETP.GE.AND P0, PT, R241.reuse, c[0x0][0x1d4], PT ;  /* 0x00007500f1006a0c */ /* 0x040fe20003f06270 */
[----:B---3--:R-:W-:Y:S02]  /*3180*/  IMAD R4, R14, c[0x0][0x208], RZ ;  /* 0x000082000e047a24 */ /* 0x008fe400078e02ff */
[----:B------:R-:W-:Y:S02]  /*3190*/  IMAD.SHL.U32 R14, R241, 0x2, RZ ;  /* 0x00000002f10e7824 */ /* 0x000fe400078e00ff */
[----:B------:R-:W-:Y:S01]  /*31a0*/  IMAD R5, R223, c[0x0][0x20c], R4 ;  /* 0x00008300df057a24 */ /* 0x000fe200078e0204 */
[----:B------:R-:W-:Y:S01]  /*31b0*/  @P4 LEA R4, P5, R251, R9, 0x1 ;  /* 0x00000009fb044211 */ /* 0x000fe200078a08ff */
        /* <DEDUP_REMOVED lines=16> */
[C---:B------:R-:W-:Y:S01]  /*32c0*/  IMAD.SHL.U32 R13, R251.reuse, 0x2, RZ ;  /* 0x00000002fb0d7824 */ /* 0x040fe200078e00ff */
[C---:B------:R-:W-:Y:S02]  /*32d0*/  LEA R12, P4, R0.reuse, c[0x0][0x1f8], 0x1 ;  /* 0x00007e00000c7a11 */ /* 0x040fe400078808ff */
        /* <DEDUP_REMOVED lines=12> */
[C---:B------:R-:W-:Y:S02]  /*33a0*/  @P5 LEA R2, P0, R251.reuse, R11, 0x1 ;  /* 0x0000000bfb025211 */ /* 0x040fe400078008ff */
        /* <DEDUP_REMOVED lines=81> */
.L_x_3228:
        /* <DEDUP_REMOVED lines=13> */
.L_x_3110:
[----:B--23--:R-:W-:Y:S05]  /*3990*/  BSYNC B0 ;  /* 0x0000000000007941 */ /* 0x00cfea0003800000 */
.L_x_3109:
        /* <DEDUP_REMOVED lines=8> */
[----:B------:R-:W-:Y:S01]  /*3a20*/  HMMA.16816.F32.BF16 R92, R136, R68, R4 ;  /* 0x00000044885c723c */ /* 0x000fe20000041804 */
[----:B------:R-:W-:-:S05]  /*3a30*/  LOP3.LUT R0, R0, 0xfffffff8, RZ, 0xc0, !PT ;  /* 0xfffffff800007812 */ /* 0x000fca00078ec0ff */
[----:B------:R-:W-:Y:S02]  /*3a40*/  IMAD.IADD R0, R2, 0x1, -R0 ;  /* 0x0000000102007824 */ /* 0x000fe400078e0a00 */
[----:B------:R-:W-:Y:S01]  /*3a50*/  HMMA.16816.F32.BF16 R24, R132, R26, RZ ;  /* 0x0000001a8418723c */ /* 0x000fe200000418ff */
[----:B------:R-:W2:Y:S02]  /*3a60*/  LDL R2, [R1] ;  /* 0x0000000001027983 */ /* 0x000ea40000100800 */
[----:B------:R-:W-:-:S05]  /*3a70*/  LOP3.LUT P0, RZ, R0, 0x4, RZ, 0xc0, !PT ;  /* 0x0000000400ff7812 */ /* 0x000fca000780c0ff */
[----:B-1----:R-:W-:Y:S08]  /*3a80*/  HMMA.16816.F32.BF16 R8, R132, R34, RZ ;  /* 0x000000228408723c */ /* 0x002ff000000418ff */
[----:B------:R-:W-:Y:S08]  /*3a90*/  HMMA.16816.F32.BF16 R52, R136, R48, R20 ;  /* 0x000000308834723c */ /* 0x000ff00000041814 */
[C---:B------:R-:W-:Y:S08]  /*3aa0*/  HMMA.16816.F32.BF16 R4, R132.reuse, R66, RZ ;  /* 0x000000428404723c */ /* 0x040ff000000418ff */
[C---:B------:R-:W-:Y:S08]  /*3ab0*/  HMMA.16816.F32.BF16 R16, R132.reuse, R18, RZ ;  /* 0x000000128410723c */ /* 0x040ff000000418ff */
[C---:B------:R-:W-:Y:S08]  /*3ac0*/  HMMA.16816.F32.BF16 R12, R132.reuse, R32, RZ ;  /* 0x00000020840c723c */ /* 0x040ff000000418ff */
[C---:B------:R-:W-:Y:S08]  /*3ad0*/  HMMA.16816.F32.BF16 R20, R132.reuse, R38, RZ ;  /* 0x000000268414723c */ /* 0x040ff000000418ff */
[----:B------:R-:W-:Y:S01]  /*3ae0*/  HMMA.16816.F32.BF16 R32, R132, R72, RZ ;  /* 0x000000488420723c */ /* 0x000fe200000418ff */
[----:B------:R-:W-:-:S05]  /*3af0*/  IMAD.MOV.U32 R0, RZ, RZ, 0x40 ;  /* 0x00000040ff007424 */ /* 0x000fca00078e00ff */
[----:B------:R-:W-:Y:S02]  /*3b00*/  SEL R0, R0, 0xffffffc0, !P0 ;  /* 0xffffffc000007807 */ /* 0x000fe40004000000 */
[----:B------:R-:W-:Y:S03]  /*3b10*/  HMMA.16816.F32.BF16 R56, R136, R40, R28 ;  /* 0x000000288838723c */ /* 0x000fe6000004181c */
[----:B------:R-:W-:-:S05]  /*3b20*/  IMAD.IADD R194, R192, 0x1, R0 ;  /* 0x00000001c0c27824 */ /* 0x000fca00078e0200 */
[----:B------:R-:W-:Y:S01]  /*3b30*/  HMMA.16816.F32.BF16 R28, R132, R74, RZ ;  /* 0x0000004a841c723c */ /* 0x000fe200000418ff */
[----:B------:R-:W-:Y:S07]  /*3b40*/  LDSM.16.M88.4 R36, [R194+0x2800] ;  /* 0x00280000c224783b */ /* 0x000fee0000000200 */
[C---:B------:R-:W-:Y:S01]  /*3b50*/  HMMA.16816.F32.BF16 R40, R136.reuse, R42, R24 ;  /* 0x0000002a8828723c */ /* 0x040fe20000041818 */
[----:B------:R-:W1:Y:S07]  /*3b60*/  LDSM.16.M88.4 R24, [R194] ;  /* 0x00000000c218783b */ /* 0x000e6e0000000200 */
[C---:B------:R-:W-:Y:S08]  /*3b70*/  HMMA.16816.F32.BF16 R100, R136.reuse, R46, R8 ;  /* 0x0000002e8864723c */ /* 0x040ff00000041808 */
[C---:B------:R-:W-:Y:S01]  /*3b80*/  HMMA.16816.F32.BF16 R72, R136.reuse, R106, R4 ;  /* 0x0000006a8848723c */ /* 0x040fe20000041804 */
[----:B------:R-:W3:Y:S07]  /*3b90*/  LDSM.16.M88.4 R4, [R194+0x1000] ;  /* 0x00100000c204783b */ /* 0x000eee0000000200 */
[----:B------:R-:W-:Y:S01]  /*3ba0*/  HMMA.16816.F32.BF16 R88, R136, R50, R16 ;  /* 0x000000328858723c */ /* 0x000fe20000041810 */
[----:B------:R-:W-:Y:S07]  /*3bb0*/  LDSM.16.M88.4 R48, [R194+0x1800] ;  /* 0x00180000c230783b */ /* 0x000fee0000000200 */
[----:B------:R-:W-:Y:S08]  /*3bc0*/  HMMA.16816.F32.BF16 R8, R132, R64, RZ ;  /* 0x000000408408723c */ /* 0x000ff000000418ff */
[C---:B------:R-:W-:Y:S01]  /*3bd0*/  HMMA.16816.F32.BF16 R84, R136.reuse, R70, R20 ;  /* 0x000000468854723c */ /* 0x040fe20000041814 */
[----:B------:R-:W4:Y:S07]  /*3be0*/  LDSM.16.M88.4 R20, [R194+0x800] ;  /* 0x00080000c214783b */ /* 0x000f2e0000000200 */
[C---:B------:R-:W-:Y:S01]  /*3bf0*/  HMMA.16816.F32.BF16 R64, R136.reuse, R108, R32 ;  /* 0x0000006c8840723c */ /* 0x040fe20000041820 */
[----:B------:R-:W5:Y:S07]  /*3c00*/  LDSM.16.M88.4 R32, [R194+0x3000] ;  /* 0x00300000c220783b */ /* 0x000f6e0000000200 */
[----:B------:R-:W-:Y:S01]  /*3c10*/  HMMA.16816.F32.BF16 R96, R136, R44, R12 ;  /* 0x0000002c8860723c */ /* 0x000fe2000004180c */
[----:B------:R-:W1:Y:S07]  /*3c20*/  LDSM.16.M88.4 R44, [R194+0x2000] ;  /* 0x00200000c22c783b */ /* 0x000e6e0000000200 */
[C---:B------:R-:W-:Y:S08]  /*3c30*/  HMMA.16816.F32.BF16 R16, R132.reuse, R60, RZ ;  /* 0x0000003c8410723c */ /* 0x040ff000000418ff */
[----:B------:R-:W-:Y:S08]  /*3c40*/  HMMA.16816.F32.BF16 R12, R132, R62, RZ ;  /* 0x0000003e840c723c */ /* 0x000ff000000418ff */
[----:B------:R-:W-:Y:S01]  /*3c50*/  HMMA.16816.F32.BF16 R60, R136, R110, R28 ;  /* 0x0000006e883c723c */ /* 0x000fe2000004181c */
[----:B------:R-:W-:-:S05]  /*3c60*/  IMAD.IADD R193, R199, 0x1, R0 ;  /* 0x00000001c7c17824 */ /* 0x000fca00078e0200 */
[----:B------:R-:W2:Y:S02]  /*3c70*/  LDSM.16.M88.4 R28, [R193] ;  /* 0x00000000c11c783b */ /* 0x000ea40000000200 */
[C---:B------:R-:W-:Y:S08]  /*3c80*/  HMMA.16816.F32.BF16 R68, R136.reuse, R80, R16 ;  /* 0x000000508844723c */ /* 0x040ff00000041810 */
[C---:B------:R-:W-:Y:S01]  /*3c90*/  HMMA.16816.F32.BF16 R80, R136.reuse, R82, R12 ;  /* 0x000000528850723c */ /* 0x040fe2000004180c */
[----:B------:R-:W-:Y:S07]  /*3ca0*/  LDSM.16.M88.4 R12, [R193+0x1000] ;  /* 0x00100000c10c783b */ /* 0x000fee0000000200 */
[----:B------:R-:W-:Y:S08]  /*3cb0*/  HMMA.16816.F32.BF16 R76, R136, R104, R8 ;  /* 0x00000068884c723c */ /* 0x000ff00000041808 */
[C---:B-1----:R-:W-:Y:S08]  /*3cc0*/  HMMA.16816.F32.BF16 R56, R168.reuse, R24, R56 ;  /* 0x00000018a838723c */ /* 0x042ff00000041838 */
[C---:B------:R-:W-:Y:S08]  /*3cd0*/  HMMA.16816.F32.BF16 R40, R168.reuse, R26, R40 ;  /* 0x0000001aa828723c */ /* 0x040ff00000041828 */
[C---:B---3--:R-:W-:Y:S08]  /*3ce0*/  HMMA.16816.F32.BF16 R16, R168.reuse, R4, R96 ;  /* 0x00000004a810723c */ /* 0x048ff00000041860 */
[C---:B------:R-:W-:Y:S08]  /*3cf0*/  HMMA.16816.F32.BF16 R8, R168.reuse, R6, R100 ;  /* 0x00000006a808723c */ /* 0x040ff00000041864 */
[C---:B----4-:R-:W-:Y:S08]  /*3d00*/  HMMA.16816.F32.BF16 R52, R168.reuse, R20, R52 ;  /* 0x00000014a834723c */ /* 0x050ff00000041834 */
[C---:B------:R-:W-:Y:S01]  /*3d10*/  HMMA.16816.F32.BF16 R24, R168.reuse, R22, R88 ;  /* 0x00000016a818723c */ /* 0x040fe20000041858 */
[----:B------:R-:W1:Y:S07]  /*3d20*/  LDSM.16.M88.4 R20, [R193+0x800] ;  /* 0x00080000c114783b */ /* 0x000e6e0000000200 */
[C---:B------:R-:W-:Y:S08]  /*3d30*/  HMMA.16816.F32.BF16 R4, R168.reuse, R48, R92 ;  /* 0x00000030a804723c */ /* 0x040ff0000004185c */
[C---:B-----5:R-:W-:Y:S01]  /*3d40*/  HMMA.16816.F32.BF16 R92, R168.reuse, R32, R64 ;  /* 0x00000020a85c723c */ /* 0x060fe20000041840 */
[----:B------:R-:W-:Y:S07]  /*3d50*/  LDSM.16.M88.4 R64, [R193+0x2800] ;  /* 0x00280000c140783b */ /* 0x000fee0000000200 */
[C---:B------:R-:W-:Y:S01]  /*3d60*/  HMMA.16816.F32.BF16 R100, R168.reuse, R34, R60 ;  /* 0x00000022a864723c */ /* 0x040fe2000004183c */
[----:B------:R-:W3:Y:S04]  /*3d70*/  LDSM.16.M88.4 R32, [R193+0x2000] ;  /* 0x00200000c120783b */ /* 0x000ee80000000200 */
[----:B------:R-:W-:Y:S03]  /*3d80*/  LDSM.16.M88.4 R60, [R192+0x3800] ;  /* 0x00380000c03c783b */ /* 0x000fe60000000200 */
[C---:B------:R-:W-:Y:S01]  /*3d90*/  HMMA.16816.F32.BF16 R112, R168.reuse, R44, R68 ;  /* 0x0000002ca870723c */ /* 0x040fe20000041844 */
[----:B------:R-:W4:Y:S07]  /*3da0*/  LDSM.16.M88.4 R68, [R193+0x1800] ;  /* 0x00180000c144783b */ /* 0x000f2e0000000200 */
[C---:B------:R-:W-:Y:S01]  /*3db0*/  HMMA.16816.F32.BF16 R104, R168.reuse, R46, R80 ;  /* 0x0000002ea868723c */ /* 0x040fe20000041850 */
[----:B------:R-:W-:Y:S07]  /*3dc0*/  LDSM.16.M88.4 R44, [R192+0x4800] ;  /* 0x00480000c02c783b */ /* 0x000fee0000000200 */
[C---:B------:R-:W-:Y:S01]  /*3dd0*/  HMMA.16816.F32.BF16 R108, R168.reuse, R50, R84 ;  /* 0x00000032a86c723c */ /* 0x040fe20000041854 */
[----:B------:R-:W5:Y:S04]  /*3de0*/  LDSM.16.M88.4 R84, [R193+0x3000] ;  /* 0x00300000c154783b */ /* 0x000f680000000200 */
[----:B------:R-:W3:Y:S03]  /*3df0*/  LDSM.16.M88.4 R48, [R192+0x4000] ;  /* 0x00400000c030783b */ /* 0x000ee60000000200 */
[C---:B------:R-:W-:Y:S08]  /*3e00*/  HMMA.16816.F32.BF16 R96, R168.reuse, R36, R76 ;  /* 0x00000024a860723c */ /* 0x040ff0000004184c */
[----:B------:R-:W-:Y:S01]  /*3e10*/  HMMA.16816.F32.BF16 R76, R168, R38, R72 ;  /* 0x00000026a84c723c */ /* 0x000fe20000041848 */
[----:B------:R-:W-:Y:S07]  /*3e20*/  LDSM.16.M88.4 R36, [R192+0x5800] ;  /* 0x00580000c024783b */ /* 0x000fee0000000200 */
[C---:B--2---:R-:W-:Y:S08]  /*3e30*/  HMMA.16816.F32.BF16 R88, R172.reuse, R28, R56 ;  /* 0x0000001cac58723c */ /* 0x044ff00000041838 */
[C---:B-1----:R-:W-:Y:S08]  /*3e40*/  HMMA.16816.F32.BF16 R80, R172.reuse, R20, R52 ;  /* 0x00000014ac50723c */ /* 0x042ff00000041834 */
[C---:B------:R-:W-:Y:S08]  /*3e50*/  HMMA.16816.F32.BF16 R72, R172.reuse, R22, R24 ;  /* 0x00000016ac48723c */ /* 0x040ff00000041818 */
[C---:B------:R-:W-:Y:S08]  /*3e60*/  HMMA.16816.F32.BF16 R56, R172.reuse, R12, R16 ;  /* 0x0000000cac38723c */ /* 0x040ff00000041810 */
[C---:B---3--:R-:W-:Y:S08]  /*3e70*/  HMMA.16816.F32.BF16 R20, R172.reuse, R32, R112 ;  /* 0x00000020ac14723c */ /* 0x048ff00000041870 */
[C---:B------:R-:W-:Y:S01]  /*3e80*/  HMMA.16816.F32.BF16 R16, R172.reuse, R34, R104 ;  /* 0x00000022ac10723c */ /* 0x040fe20000041868 */
[----:B------:R-:W1:Y:S07]  /*3e90*/  LDSM.16.M88.4 R32, [R192+0x6000] ;  /* 0x00600000c020783b */ /* 0x000e6e0000000200 */
[C---:B------:R-:W-:Y:S01]  /*3ea0*/  HMMA.16816.F32.BF16 R116, R172.reuse, R30, R40 ;  /* 0x0000001eac74723c */ /* 0x040fe20000041828 */
[----:B------:R-:W2:Y:S07]  /*3eb0*/  LDSM.16.M88.4 R40, [R192+0x5000] ;  /* 0x00500000c028783b */ /* 0x000eae0000000200 */
[C---:B------:R-:W-:Y:S08]  /*3ec0*/  HMMA.16816.F32.BF16 R52, R172.reuse, R14, R8 ;  /* 0x0000000eac34723c */ /* 0x040ff00000041808 */
[C---:B------:R-:W-:Y:S01]  /*3ed0*/  HMMA.16816.F32.BF16 R8, R172.reuse, R66, R76 ;  /* 0x00000042ac08723c */ /* 0x040fe2000004184c */
[----:B------:R-:W3:Y:S07]  /*3ee0*/  LDSM.16.M88.4 R76, [R192+0x6800] ;  /* 0x00680000c04c783b */ /* 0x000eee0000000200 */
[C---:B----4-:R-:W-:Y:S08]  /*3ef0*/  HMMA.16816.F32.BF16 R28, R172.reuse, R68, R4 ;  /* 0x00000044ac1c723c */ /* 0x050ff00000041804 */
[C---:B-----5:R-:W-:Y:S08]  /*3f00*/  HMMA.16816.F32.BF16 R4, R172.reuse, R84, R92 ;  /* 0x00000054ac04723c */ /* 0x060ff0000004185c */
[C---:B------:R-:W-:Y:S01]  /*3f10*/  HMMA.16816.F32.BF16 R84, R172.reuse, R86, R100 ;  /* 0x00000056ac54723c */ /* 0x040fe20000041864 */
[----:B------:R-:W4:Y:S07]  /*3f20*/  LDSM.16.M88.4 R100, [R199+0x3800] ;  /* 0x00380000c764783b */ /* 0x000f2e0000000200 */
[C---:B------:R-:W-:Y:S01]  /*3f30*/  HMMA.16816.F32.BF16 R12, R172.reuse, R64, R96 ;  /* 0x00000040ac0c723c */ /* 0x040fe20000041860 */
[----:B------:R-:W5:Y:S07]  /*3f40*/  LDSM.16.M88.4 R64, [R199+0x4000] ;  /* 0x00400000c740783b */ /* 0x000f6e0000000200 */
[----:B------:R-:W-:Y:S01]  /*3f50*/  HMMA.16816.F32.BF16 R24, R172, R70, R108 ;  /* 0x00000046ac18723c */ /* 0x000fe2000004186c */
[----:B------:R-:W-:Y:S07]  /*3f60*/  LDSM.16.M88.4 R68, [R199+0x5000] ;  /* 0x00500000c744783b */ /* 0x000fee0000000200 */
[C---:B------:R-:W-:Y:S01]  /*3f70*/  HMMA.16816.F32.BF16 R124, R176.reuse, R44, R56 ;  /* 0x0000002cb07c723c */ /* 0x040fe20000041838 */
[----:B------:R-:W1:Y:S07]  /*3f80*/  LDSM.16.M88.4 R56, [R199+0x6000] ;  /* 0x00600000c738783b */ /* 0x000e6e0000000200 */
[C---:B------:R-:W-:Y:S01]  /*3f90*/  HMMA.16816.F32.BF16 R128, R176.reuse, R48, R80 ;  /* 0x00000030b080723c */ /* 0x040fe20000041850 */
[----:B------:R-:W2:Y:S07]  /*3fa0*/  LDSM.16.M88.4 R80, [R199+0x4800] ;  /* 0x00480000c750783b */ /* 0x000eae0000000200 */
[C---:B------:R-:W-:Y:S08]  /*3fb0*/  HMMA.16816.F32.BF16 R88, R176.reuse, R60, R88 ;  /* 0x0000003cb058723c */ /* 0x040ff00000041858 */
[C---:B------:R-:W-:Y:S01]  /*3fc0*/  HMMA.16816.F32.BF16 R116, R176.reuse, R62, R116 ;  /* 0x0000003eb074723c */ /* 0x040fe20000041874 */
[----:B------:R-:W3:Y:S07]  /*3fd0*/  LDSM.16.M88.4 R60, [R199+0x5800] ;  /* 0x00580000c73c783b */ /* 0x000eee0000000200 */
[C---:B------:R-:W-:Y:S08]  /*3fe0*/  HMMA.16816.F32.BF16 R112, R176.reuse, R50, R72 ;  /* 0x00000032b070723c */ /* 0x040ff00000041848 */
[C---:B------:R-:W-:Y:S01]  /*3ff0*/  HMMA.16816.F32.BF16 R140, R176.reuse, R46, R52 ;  /* 0x0000002eb08c723c */ /* 0x040fe20000041834 */
[----:B------:R-:W3:Y:S07]  /*4000*/  LDSM.16.M88.4 R52, [R199+0x6800] ;  /* 0x00680000c734783b */ /* 0x000eee0000000200 */
[C---:B-1----:R-:W-:Y:S08]  /*4010*/  HMMA.16816.F32.BF16 R72, R176.reuse, R34, R8 ;  /* 0x00000022b048723c */ /* 0x042ff00000041808 */
[C---:B--2---:R-:W-:Y:S08]  /*4020*/  HMMA.16816.F32.BF16 R120, R176.reuse, R40, R28 ;  /* 0x00000028b078723c */ /* 0x044ff0000004181c */
[C---:B------:R-:W-:Y:S01]  /*4030*/  HMMA.16816.F32.BF16 R108, R176.reuse, R42, R24 ;  /* 0x0000002ab06c723c */ /* 0x040fe20000041818 */
[----:B------:R-:W1:Y:S07]  /*4040*/  LDSM.16.M88.4 R40, [R194+0x3800] ;  /* 0x00380000c228783b */ /* 0x000e6e0000000200 */
[C---:B------:R-:W-:Y:S08]  /*4050*/  HMMA.16816.F32.BF16 R104, R176.reuse, R36, R20 ;  /* 0x00000024b068723c */ /* 0x040ff00000041814 */
[C---:B------:R-:W-:Y:S01]  /*4060*/  HMMA.16816.F32.BF16 R96, R176.reuse, R38, R16 ;  /* 0x00000026b060723c */ /* 0x040fe20000041810 */
[----:B------:R-:W2:Y:S07]  /*4070*/  LDSM.16.M88.4 R36, [R194+0x4000] ;  /* 0x00400000c224783b */ /* 0x000eae0000000200 */
[C---:B------:R-:W-:Y:S01]  /*4080*/  HMMA.16816.F32.BF16 R92, R176.reuse, R32, R12 ;  /* 0x00000020b05c723c */ /* 0x040fe2000004180c */
[----:B------:R-:W1:Y:S07]  /*4090*/  LDSM.16.M88.4 R32, [R194+0x4800] ;  /* 0x00480000c220783b */ /* 0x000e6e0000000200 */
[C---:B---3--:R-:W-:Y:S08]  /*40a0*/  HMMA.16816.F32.BF16 R48, R176.reuse, R76, R4 ;  /* 0x0000004cb030723c */ /* 0x048ff00000041804 */
[----:B------:R-:W-:Y:S01]  /*40b0*/  HMMA.16816.F32.BF16 R44, R176, R78, R84 ;  /* 0x0000004eb02c723c */ /* 0x000fe20000041854 */
[----:B------:R-:W-:Y:S07]  /*40c0*/  LDSM.16.M88.4 R84, [R194+0x6800] ;  /* 0x00680000c254783b */ /* 0x000fee0000000200 */
[C---:B----4-:R-:W-:Y:S01]  /*40d0*/  HMMA.16816.F32.BF16 R28, R180.reuse, R100, R88 ;  /* 0x00000064b41c723c */ /* 0x050fe20000041858 */
[----:B------:R-:W3:Y:S07]  /*40e0*/  LDSM.16.M88.4 R88, [R194+0x5000] ;  /* 0x00500000c258783b */ /* 0x000eee0000000200 */
[C---:B-----5:R-:W-:Y:S01]  /*40f0*/  HMMA.16816.F32.BF16 R20, R180.reuse, R64, R128 ;  /* 0x00000040b414723c */ /* 0x060fe20000041880 */
[----:B------:R-:W4:Y:S07]  /*4100*/  LDSM.16.M88.4 R128, [R194+0x5800] ;  /* 0x00580000c280783b */ /* 0x000f2e0000000200 */
[C---:B------:R-:W-:Y:S08]  /*4110*/  HMMA.16816.F32.BF16 R16, R180.reuse, R66, R112 ;  /* 0x00000042b410723c */ /* 0x040ff00000041870 */
[C---:B------:R-:W-:Y:S08]  /*4120*/  HMMA.16816.F32.BF16 R24, R180.reuse, R102, R116 ;  /* 0x00000066b418723c */ /* 0x040ff00000041874 */
[C---:B------:R-:W-:Y:S01]  /*4130*/  HMMA.16816.F32.BF16 R112, R180.reuse, R58, R72 ;  /* 0x0000003ab470723c */ /* 0x040fe20000041848 */
[----:B------:R-:W5:Y:S07]  /*4140*/  LDSM.16.M88.4 R72, [R194+0x6000] ;  /* 0x00600000c248783b */ /* 0x000f6e0000000200 */
[C---:B------:R-:W-:Y:S08]  /*4150*/  HMMA.16816.F32.BF16 R12, R180.reuse, R80, R124 ;  /* 0x00000050b40c723c */ /* 0x040ff0000004187c */
[C---:B------:R-:W-:Y:S08]  /*4160*/  HMMA.16816.F32.BF16 R8, R180.reuse, R82, R140 ;  /* 0x00000052b408723c */ /* 0x040ff0000004188c */
[C---:B------:R-:W-:Y:S08]  /*4170*/  HMMA.16816.F32.BF16 R4, R180.reuse, R68, R120 ;  /* 0x00000044b404723c */ /* 0x040ff00000041878 */
[C---:B------:R-:W-:Y:S08]  /*4180*/  HMMA.16816.F32.BF16 R80, R180.reuse, R70, R108 ;  /* 0x00000046b450723c */ /* 0x040ff0000004186c */
[C---:B------:R-:W-:Y:S08]  /*4190*/  HMMA.16816.F32.BF16 R120, R180.reuse, R60, R104 ;  /* 0x0000003cb478723c */ /* 0x040ff00000041868 */
[C---:B------:R-:W-:Y:S01]  /*41a0*/  HMMA.16816.F32.BF16 R116, R180.reuse, R56, R92 ;  /* 0x00000038b474723c */ /* 0x040fe2000004185c */
[----:B------:R-:W2:Y:S07]  /*41b0*/  LDSM.16.M88.4 R56, [R193+0x4000] ;  /* 0x00400000c138783b */ /* 0x000eae0000000200 */
[C---:B------:R-:W-:Y:S01]  /*41c0*/  HMMA.16816.F32.BF16 R108, R180.reuse, R52, R48 ;  /* 0x00000034b46c723c */ /* 0x040fe20000041830 */
[----:B------:R-:W3:Y:S07]  /*41d0*/  LDSM.16.M88.4 R48, [R193+0x5000] ;  /* 0x00500000c130783b */ /* 0x000eee0000000200 */
[C---:B------:R-:W-:Y:S01]  /*41e0*/  HMMA.16816.F32.BF16 R124, R180.reuse, R62, R96 ;  /* 0x0000003eb47c723c */ /* 0x040fe20000041860 */
[----:B------:R-:W-:Y:S07]  /*41f0*/  LDSM.16.M88.4 R60, [R193+0x3800] ;  /* 0x00380000c13c783b */ /* 0x000fee0000000200 */
[----:B------:R-:W-:Y:S01]  /*4200*/  HMMA.16816.F32.BF16 R104, R180, R54, R44 ;  /* 0x00000036b468723c */ /* 0x000fe2000004182c */
[----:B------:R-:W3:Y:S04]  /*4210*/  LDSM.16.M88.4 R44, [R193+0x5800] ;  /* 0x00580000c12c783b */ /* 0x000ee80000000200 */
[----:B------:R-:W-:Y:S03]  /*4220*/  LDSM.16.M88.4 R52, [R193+0x4800] ;  /* 0x00480000c134783b */ /* 0x000fe60000000200 */
[C---:B-1----:R-:W-:Y:S08]  /*4230*/  HMMA.16816.F32.BF16 R100, R184.reuse, R40, R28 ;  /* 0x00000028b864723c */ /* 0x042ff0000004181c */
[C---:B------:R-:W-:Y:S01]  /*4240*/  HMMA.16816.F32.BF16 R96, R184.reuse, R42, R24 ;  /* 0x0000002ab860723c */ /* 0x040fe20000041818 */
[----:B------:R-:W1:Y:S07]  /*4250*/  LDSM.16.M88.4 R40, [R193+0x6000] ;  /* 0x00600000c128783b */ /* 0x000e6e0000000200 */
[C---:B--2---:R-:W-:Y:S08]  /*4260*/  HMMA.16816.F32.BF16 R92, R184.reuse, R36, R20 ;  /* 0x00000024b85c723c */ /* 0x044ff00000041814 */
[----:B------:R-:W-:Y:S01]  /*4270*/  HMMA.16816.F32.BF16 R76, R184, R38, R16 ;  /* 0x00000026b84c723c */ /* 0x000fe20000041810 */
[----:B------:R-:W2:Y:S01]  /*4280*/  LDSM.16.M88.4 R36, [R193+0x6800] ;  /* 0x00680000c124783b */ /* 0x000ea20000000200 */
[----:B------:R-:W-:Y:S01]  /*4290*/  ISETP.GT.AND P0, PT, R146, R2, PT ;  /* 0x000000029200720c */ /* 0x000fe20003f04270 */
[----:B------:R-:W-:-:S05]  /*42a0*/  DEPBAR.LE SB0, 0x0 ;  /* 0x000080000000791a */ /* 0x000fca0000000000 */
[C---:B------:R-:W-:Y:S08]  /*42b0*/  HMMA.16816.F32.BF16 R68, R184.reuse, R32, R12 ;  /* 0x00000020b844723c */ /* 0x040ff0000004180c */
[C---:B------:R-:W-:Y:S08]  /*42c0*/  HMMA.16816.F32.BF16 R64, R184.reuse, R34, R8 ;  /* 0x00000022b840723c */ /* 0x040ff00000041808 */
[C---:B---3--:R-:W-:Y:S08]  /*42d0*/  HMMA.16816.F32.BF16 R32, R184.reuse, R88, R4 ;  /* 0x00000058b820723c */ /* 0x048ff00000041804 */
[C---:B------:R-:W-:Y:S08]  /*42e0*/  HMMA.16816.F32.BF16 R28, R184.reuse, R90, R80 ;  /* 0x0000005ab81c723c */ /* 0x040ff00000041850 */
[C---:B----4-:R-:W-:Y:S08]  /*42f0*/  HMMA.16816.F32.BF16 R24, R184.reuse, R128, R120 ;  /* 0x00000080b818723c */ /* 0x050ff00000041878 */
[C---:B-----5:R-:W-:Y:S08]  /*4300*/  HMMA.16816.F32.BF16 R16, R184.reuse, R72, R116 ;  /* 0x00000048b810723c */ /* 0x060ff00000041874 */
[C---:B------:R-:W-:Y:S08]  /*4310*/  HMMA.16816.F32.BF16 R8, R184.reuse, R84, R108 ;  /* 0x00000054b808723c */ /* 0x040ff0000004186c */
[C---:B------:R-:W-:Y:S08]  /*4320*/  HMMA.16816.F32.BF16 R20, R184.reuse, R130, R124 ;  /* 0x00000082b814723c */ /* 0x040ff0000004187c */
[C---:B------:R-:W-:Y:S08]  /*4330*/  HMMA.16816.F32.BF16 R12, R184.reuse, R74, R112 ;  /* 0x0000004ab80c723c */ /* 0x040ff00000041870 */
[----:B------:R-:W-:Y:S01]  /*4340*/  HMMA.16816.F32.BF16 R4, R184, R86, R104 ;  /* 0x00000056b804723c */ /* 0x000fe20000041868 */
[----:B------:R-:W-:Y:S07]  /*4350*/  BSSY B1, `(.L_x_3112) ;  /* 0x0000089000017945 */ /* 0x000fee0003800000 */
[----:B------:R-:W-:Y:S01]  /*4360*/  HMMA.16816.F32.BF16 R92, R188, R56, R92 ;  /* 0x00000038bc5c723c */ /* 0x000fe2000004185c */
[----:B------:R-:W-:-:S07]  /*4370*/  IADD3 R207, R199, 0x3800, RZ ;  /* 0x00003800c7cf7810 */ /* 0x000fce0007ffe0ff */
[----:B------:R-:W-:Y:S01]  /*4380*/  HMMA.16816.F32.BF16 R76, R188, R58, R76 ;  /* 0x0000003abc4c723c */ /* 0x000fe2000004184c */
[----:B------:R-:W-:-:S07]  /*4390*/  IADD3 R206, R199, 0x6800, RZ ;  /* 0x00006800c7ce7810 */ /* 0x000fce0007ffe0ff */
[----:B------:R-:W-:Y:S01]  /*43a0*/  HMMA.16816.F32.BF16 R56, R188, R48, R32 ;  /* 0x00000030bc38723c */ /* 0x000fe20000041820 */
[C---:B------:R-:W-:Y:S02]  /*43b0*/  IADD3 R205, R199.reuse, 0x6000, RZ ;  /* 0x00006000c7cd7810 */ /* 0x040fe40007ffe0ff */
[----:B------:R-:W-:-:S05]  /*43c0*/  IADD3 R204, R199, 0x5800, RZ ;  /* 0x00005800c7cc7810 */ /* 0x000fca0007ffe0ff */
[----:B------:R-:W-:Y:S01]  /*43d0*/  HMMA.16816.F32.BF16 R48, R188, R50, R28 ;  /* 0x00000032bc30723c */ /* 0x000fe2000004181c */
[C---:B------:R-:W-:Y:S02]  /*43e0*/  IADD3 R203, R199.reuse, 0x5000, RZ ;  /* 0x00005000c7cb7810 */ /* 0x040fe40007ffe0ff */
[----:B------:R-:W-:-:S05]  /*43f0*/  IADD3 R202, R199, 0x4800, RZ ;  /* 0x00004800c7ca7810 */ /* 0x000fca0007ffe0ff */
[----:B------:R-:W-:Y:S01]  /*4400*/  HMMA.16816.F32.BF16 R32, R188, R44, R24 ;  /* 0x0000002cbc20723c */ /* 0x000fe20000041818 */
[----:B------:R-:W-:-:S07]  /*4410*/  IADD3 R201, R199, 0x4000, RZ ;  /* 0x00004000c7c97810 */ /* 0x000fce0007ffe0ff */
[C---:B-1----:R-:W-:Y:S08]  /*4420*/  HMMA.16816.F32.BF16 R28, R188.reuse, R40, R16 ;  /* 0x00000028bc1c723c */ /* 0x042ff00000041810 */
[C---:B--2---:R-:W-:Y:S08]  /*4430*/  HMMA.16816.F32.BF16 R24, R188.reuse, R36, R8 ;  /* 0x00000024bc18723c */ /* 0x044ff00000041808 */
        /* <DEDUP_REMOVED lines=44> */
.L_x_3229:
[----:B------:R-:W-:Y:S05]  /*4700*/  BRA.DIV ~URZ, `(.L_x_3115) ;  /* 0x0000ec827f007947 */ /* 0x000fea000b800000 */
[----:B------:R3:W4:Y:S02]  /*4710*/  SHFL.IDX PT, R2, R4, RZ, 0x181f ;  /* 0x00181fff04027589 */ /* 0x00072400000e0000 */
.L_x_3230:
        /* <DEDUP_REMOVED lines=16> */
.L_x_3117:
[----:B------:R-:W-:Y:S05]  /*4820*/  BSYNC B0 ;  /* 0x0000000000007941 */ /* 0x000fea0003800000 */
.L_x_3116:
[----:B------:R-:W-:Y:S05]  /*4830*/  BRA.DIV ~URZ, `(.L_x_3118) ;  /* 0x0000ebc27f007947 */ /* 0x000fea000b800000 */
[----:B--2---:R2:W1:Y:S04]  /*4840*/  SHFL.IDX PT, R5, R0, 0x1, 0x181f ;  /* 0x00381f0000057f89 */ /* 0x00446800000e0000 */
[----:B----4-:R2:W4:Y:S02]  /*4850*/  SHFL.IDX PT, R2, R4, 0x1, 0x181f ;  /* 0x00381f0004027f89 */ /* 0x01052400000e0000 */
.L_x_3231:
        /* <DEDUP_REMOVED lines=16> */
.L_x_3120:
[----:B------:R-:W-:Y:S05]  /*4960*/  BSYNC B0 ;  /* 0x0000000000007941 */ /* 0x000fea0003800000 */
.L_x_3119:
[----:B------:R-:W-:Y:S05]  /*4970*/  BRA.DIV ~URZ, `(.L_x_3121) ;  /* 0x0000eb527f007947 */ /* 0x000fea000b800000 */
[----:B-1----:R1:W2:Y:S02]  /*4980*/  SHFL.IDX PT, R5, R0, 0x2, 0x181f ;  /* 0x00581f0000057f89 */ /* 0x0022a400000e0000 */
.L_x_3232:
[----:B------:R-:W-:Y:S05]  /*4990*/  BRA.DIV ~URZ, `(.L_x_3122) ;  /* 0x0000eba27f007947 */ /* 0x000fea000b800000 */
[----:B----4-:R4:W1:Y:S02]  /*49a0*/  SHFL.IDX PT, R2, R4, 0x2, 0x181f ;  /* 0x00581f0004027f89 */ /* 0x01086400000e0000 */
.L_x_3233:
        /* <DEDUP_REMOVED lines=16> */
.L_x_3124:
[----:B------:R-:W-:Y:S05]  /*4ab0*/  BSYNC B0 ;  /* 0x0000000000007941 */ /* 0x000fea0003800000 */
.L_x_3123:
[----:B------:R-:W-:Y:S05]  /*4ac0*/  BRA.DIV ~URZ, `(.L_x_3125) ;  /* 0x0000eae27f007947 */ /* 0x000fea000b800000 */
[----:B-1----:R1:W3:Y:S04]  /*4ad0*/  SHFL.IDX PT, R6, R0, 0x3, 0x181f ;  /* 0x00781f0000067f89 */ /* 0x0022e800000e0000 */
[----:B--2---:R1:W2:Y:S02]  /*4ae0*/  SHFL.IDX PT, R0, R4, 0x3, 0x181f ;  /* 0x00781f0004007f89 */ /* 0x0042a400000e0000 */
.L_x_3234:
        /* <DEDUP_REMOVED lines=15> */
.L_x_3113:
[----:B------:R-:W-:Y:S05]  /*4be0*/  BSYNC B1 ;  /* 0x0000000000017941 */ /* 0x000fea0003800000 */
.L_x_3112:
[----:B-1----:R-:W5:Y:S04]  /*4bf0*/  LDL R2, [R1+0x40] ;  /* 0x0000400001027983 */ /* 0x002f680000100800 */
[----:B--2---:R-:W5:Y:S04]  /*4c00*/  LDL R0, [R1+0x58] ;  /* 0x0000580001007983 */ /* 0x004f680000100800 */
[----:B------:R-:W2:Y:S04]  /*4c10*/  LDL R5, [R1+0x44] ;  /* 0x0000440001057983 */ /* 0x000ea80000100800 */
[----:B----4-:R-:W4:Y:S04]  /*4c20*/  LDL R3, [R1+0x38] ;  /* 0x0000380001037983 */ /* 0x010f280000100800 */
[----:B------:R-:W0:Y:S01]  /*4c30*/  LDGDEPBAR ;  /* 0x00000000000079af */ /* 0x000e220000000000 */
[----:B-----5:R-:W-:-:S04]  /*4c40*/  IMAD.IADD R0, R0, 0x1, R2 ;  /* 0x0000000100007824 */ /* 0x020fc800078e0202 */
[----:B------:R-:W-:Y:S01]  /*4c50*/  @P3 IMAD.HI.U32 R2, R0, c[0x0][0x2c8], RZ ;  /* 0x0000b20000023a27 */ /* 0x000fe200078e00ff */
[----:B--23--:R-:W-:-:S03]  /*4c60*/  IADD3 R6, -R5, R144, RZ ;  /* 0x0000009005067210 */ /* 0x00cfc60007ffe1ff */
[----:B------:R-:W-:Y:S01]  /*4c70*/  IMAD.MOV.U32 R4, RZ, RZ, R0 ;  /* 0x000000ffff047224 */ /* 0x000fe200078e0000 */
[----:B------:R-:W-:Y:S02]  /*4c80*/  IADD3 R0, -R5, 0x1, R144 ;  /* 0x0000000105007810 */ /* 0x000fe40007ffe190 */
[----:B------:R-:W-:Y:S02]  /*4c90*/  @P3 SHF.R.U32.HI R4, RZ, c[0x0][0x2cc], R2 ;  /* 0x0000b300ff043a19 */ /* 0x000fe40000011602 */
[----:B----4-:R-:W-:Y:S01]  /*4ca0*/  IADD3 R5, R0, -R3, RZ ;  /* 0x8000000300057210 */ /* 0x010fe20007ffe0ff */
[----:B------:R-:W-:Y:S05]  /*4cb0*/  BRA.DIV ~URZ, `(.L_x_3126) ;  /* 0x0000e9c27f007947 */ /* 0x000fea000b800000 */
[----:B------:R1:W2:Y:S02]  /*4cc0*/  SHFL.IDX PT, R0, R4, RZ, 0x1c1f ;  /* 0x001c1fff04007589 */ /* 0x0002a400000e0000 */
.L_x_3235:
        /* <DEDUP_REMOVED lines=85> */
[C---:B------:R-:W-:Y:S02]  /*5220*/  ISETP.GT.AND P4, PT, R0.reuse, 0x18, PT ;  /* 0x000000180000780c */ /* 0x040fe40003f84270 */
        /* <DEDUP_REMOVED lines=93> */
.L_x_3236:
        /* <DEDUP_REMOVED lines=229> */
[C---:B-1----:R-:W-:Y:S08]  /*6650*/  HMMA.16816.F32.BF16 R40, R4.reuse, R8, R104 ;  /* 0x000000080428723c */ /* 0x042ff00000041868 */
[C---:B------:R-:W-:Y:S01]  /*6660*/  HMMA.16816.F32.BF16 R24, R4.reuse, R10, R92 ;  /* 0x0000000a0418723c */ /* 0x040fe2000004185c */
[----:B------:R-:W1:Y:S01]  /*6670*/  LDSM.16.MT88.4 R8, [R196+0x5000] ;  /* 0x00500000c408783b */ /* 0x000e620000004200 */
[----:B------:R-:W-:Y:S08]  /*6680*/  MUFU.EX2 R94, R17 ;  /* 0x00000011005e7308 */ /* 0x000ff00000000800 */
[----:B------:R-:W-:Y:S01]  /*6690*/  MUFU.EX2 R95, R16 ;  /* 0x00000010005f7308 */ /* 0x000fe20000000800 */
        /* <DEDUP_REMOVED lines=10> */
[----:B------:R-:W-:-:S02]  /*6740*/  FADD.FTZ R6, R121, R14 ;  /* 0x0000000e79067221 */ /* 0x000fc40000010000 */
[----:B-1----:R-:W-:Y:S02]  /*6750*/  FFMA.FTZ R3, R123, c[0x0][0x2d0], -R2 ;  /* 0x0000b4007b037a23 */ /* 0x002fe40000010802 */
[----:B------:R-:W-:Y:S02]  /*6760*/  FFMA.FTZ R4, R118, c[0x0][0x2d0], -R0 ;  /* 0x0000b40076047a23 */ /* 0x000fe40000010800 */
[----:B------:R1:W2:Y:S08]  /*6770*/  MUFU.EX2 R20, R3 ;  /* 0x0000000300147308 */ /* 0x0002b00000000800 */
[----:B------:R5:W-:Y:S01]  /*6780*/  MUFU.EX2 R22, R4 ;  /* 0x0000000400167308 */ /* 0x000be20000000800 */
[----:B-1----:R-:W-:-:S07]  /*6790*/  FFMA.FTZ R3, R124, c[0x0][0x2d0], -R2 ;  /* 0x0000b4007c037a23 */ /* 0x002fce0000010802 */
[----:B------:R1:W-:Y:S01]  /*67a0*/  MUFU.EX2 R23, R3 ;  /* 0x0000000300177308 */ /* 0x0003e20000000800 */
[----:B-----5:R-:W-:-:S07]  /*67b0*/  FFMA.FTZ R4, R117, c[0x0][0x2d0], -R0 ;  /* 0x0000b40075047a23 */ /* 0x020fce0000010800 */
[----:B------:R2:W-:Y:S01]  /*67c0*/  MUFU.EX2 R101, R4 ;  /* 0x0000000400657308 */ /* 0x0005e20000000800 */
[----:B-1----:R-:W-:Y:S02]  /*67d0*/  FFMA.FTZ R3, R125, c[0x0][0x2d0], -R2 ;  /* 0x0000b4007d037a23 */ /* 0x002fe40000010802 */
[----:B------:R-:W-:Y:S05]  /*67e0*/  LDSM.16.MT88.4 R124, [R195+0x3000] ;  /* 0x00300000c37c783b */ /* 0x000fea0000004200 */
[----:B------:R1:W5:Y:S01]  /*67f0*/  MUFU.EX2 R91, R3 ;  /* 0x00000003005b7308 */ /* 0x0003620000000800 */
[----:B--2---:R-:W-:Y:S01]  /*6800*/  F2FP.BF16.PACK_AB R4, R20, R21 ;  /* 0x000000151404723e */ /* 0x004fe200000010ff */
[----:B-1----:R-:W-:-:S06]  /*6810*/  FFMA.FTZ R3, R119, c[0x0][0x2d0], -R0 ;  /* 0x0000b40077037a23 */ /* 0x002fcc0000010800 */
[----:B------:R1:W2:Y:S02]  /*6820*/  MUFU.EX2 R7, R3 ;  /* 0x0000000300077308 */ /* 0x0002a40000000800 */
[----:B-1----:R-:W-:Y:S02]  /*6830*/  FADD.FTZ R3, R15, R12 ;  /* 0x0000000c0f037221 */ /* 0x002fe40000010000 */
[----:B------:R-:W1:Y:S02]  /*6840*/  LDSM.16.MT88.4 R12, [R195+0x2000] ;  /* 0x00200000c30c783b */ /* 0x000e640000004200 */
[----:B------:R-:W-:Y:S02]  /*6850*/  FADD.FTZ R3, R116, R3 ;  /* 0x0000000374037221 */ /* 0x000fe40000010000 */
[----:B------:R-:W-:Y:S02]  /*6860*/  LDSM.16.MT88.4 R116, [R197+0x3000] ;  /* 0x00300000c574783b */ /* 0x000fe40000004200 */
[----:B------:R-:W-:-:S02]  /*6870*/  FADD.FTZ R5, R68, R3 ;  /* 0x0000000344057221 */ /* 0x000fc40000010000 */
[----:B------:R-:W-:Y:S02]  /*6880*/  FFMA.FTZ R3, R120, c[0x0][0x2d0], -R0 ;  /* 0x0000b40078037a23 */ /* 0x000fe40000010800 */
[----:B------:R-:W-:Y:S02]  /*6890*/  FFMA.FTZ R68, R129, c[0x0][0x2d0], -R2 ;  /* 0x0000b40081447a23 */ /* 0x000fe40000010802 */
        /* <DEDUP_REMOVED lines=20> */
[----:B------:R-:W-:Y:S02]  /*69e0*/  FADD.FTZ R2, R100, R2 ;  /* 0x0000000264027221 */ /* 0x000fe40000010000 */
[----:B------:R-:W-:Y:S01]  /*69f0*/  LDSM.16.MT88.4 R100, [R198+0x3000] ;  /* 0x00300000c664783b */ /* 0x000fe20000004200 */
[C---:B------:R-:W-:Y:S03]  /*6a00*/  HMMA.16816.F32.BF16 R84, R4.reuse, R10, R76 ;  /* 0x0000000a0454723c */ /* 0x040fe6000004184c */
[----:B------:R-:W2:Y:S05]  /*6a10*/  LDSM.16.MT88.4 R8, [R198+0x2000] ;  /* 0x00200000c608783b */ /* 0x000eaa0000004200 */
        /* <DEDUP_REMOVED lines=15> */
[--C-:B------:R-:W-:Y:S02]  /*6b10*/  FFMA.FTZ R27, R142, c[0x0][0x2d0], -R0.reuse ;  /* 0x0000b4008e1b7a23 */ /* 0x100fe40000010800 */
[----:B------:R-:W-:Y:S01]  /*6b20*/  MUFU.EX2 R24, R24 ;  /* 0x0000001800187308 */ /* 0x000fe20000000800 */
[C---:B-1----:R-:W-:Y:S07]  /*6b30*/  HMMA.16816.F32.BF16 R52, R4.reuse, R12, R52 ;  /* 0x0000000c0434723c */ /* 0x042fee0000041834 */
[----:B------:R-:W-:Y:S01]  /*6b40*/  MUFU.EX2 R26, R26 ;  /* 0x0000001a001a7308 */ /* 0x000fe20000000800 */
[C---:B------:R-:W-:Y:S01]  /*6b50*/  HMMA.16816.F32.BF16 R44, R4.reuse, R14, R44 ;  /* 0x0000000e042c723c */ /* 0x040fe2000004182c */
[----:B------:R-:W1:Y:S06]  /*6b60*/  LDSM.16.MT88.4 R12, [R196+0x2800] ;  /* 0x00280000c40c783b */ /* 0x000e6c0000004200 */
[----:B------:R-:W-:Y:S01]  /*6b70*/  MUFU.EX2 R27, R27 ;  /* 0x0000001b001b7308 */ /* 0x000fe20000000800 */
        /* <DEDUP_REMOVED lines=25> */
[C---:B------:R-:W-:Y:S08]  /*6d10*/  HMMA.16816.F32.BF16 R112, R4.reuse, R12, R80 ;  /* 0x0000000c0470723c */ /* 0x040ff00000041850 */
[C---:B------:R-:W-:Y:S01]  /*6d20*/  HMMA.16816.F32.BF16 R80, R4.reuse, R14, R76 ;  /* 0x0000000e0450723c */ /* 0x040fe2000004184c */
[----:B------:R-:W1:Y:S04]  /*6d30*/  LDSM.16.MT88.4 R12, [R196+0x6000] ;  /* 0x00600000c40c783b */ /* 0x000e680000004200 */
[----:B------:R-:W-:Y:S03]  /*6d40*/  LDSM.16.MT88.4 R76, [R196+0x6800] ;  /* 0x00680000c44c783b */ /* 0x000fe60000004200 */
[C---:B------:R-:W-:Y:S08]  /*6d50*/  HMMA.16816.F32.BF16 R72, R4.reuse, R8, R72 ;  /* 0x000000080448723c */ /* 0x040ff00000041848 */
[C---:B------:R-:W-:Y:S01]  /*6d60*/  HMMA.16816.F32.BF16 R60, R4.reuse, R10, R60 ;  /* 0x0000000a043c723c */ /* 0x040fe2000004183c */
[----:B------:R-:W2:Y:S07]  /*6d70*/  LDSM.16.MT88.4 R8, [R198+0x6000] ;  /* 0x00600000c608783b */ /* 0x000eae0000004200 */
[C---:B------:R-:W-:Y:S01]  /*6d80*/  HMMA.16816.F32.BF16 R32, R4.reuse, R22, R108 ;  /* 0x000000160420723c */ /* 0x040fe2000004186c */
[----:B------:R-:W3:Y:S04]  /*6d90*/  LDSM.16.MT88.4 R20, [R195+0x6000] ;  /* 0x00600000c314783b */ /* 0x000ee80000004200 */
[----:B------:R-:W-:Y:S03]  /*6da0*/  LDSM.16.MT88.4 R108, [R196+0x3000] ;  /* 0x00300000c46c783b */ /* 0x000fe60000004200 */
[C---:B-----5:R-:W-:Y:S08]  /*6db0*/  HMMA.16816.F32.BF16 R120, R4.reuse, R16, R120 ;  /* 0x000000100478723c */ /* 0x060ff00000041878 */
[C---:B------:R-:W-:Y:S01]  /*6dc0*/  HMMA.16816.F32.BF16 R36, R4.reuse, R18, R84 ;  /* 0x000000120424723c */ /* 0x040fe20000041854 */
[----:B------:R-:W5:Y:S04]  /*6dd0*/  LDSM.16.MT88.4 R16, [R197+0x6000] ;  /* 0x00600000c510783b */ /* 0x000f680000004200 */
[----:B------:R-:W5:Y:S03]  /*6de0*/  LDSM.16.MT88.4 R84, [R197+0x6800] ;  /* 0x00680000c554783b */ /* 0x000f660000004200 */
[C---:B-1----:R-:W-:Y:S01]  /*6df0*/  HMMA.16816.F32.BF16 R52, R4.reuse, R12, R52 ;  /* 0x0000000c0434723c */ /* 0x042fe20000041834 */
[----:B------:R-:W1:Y:S07]  /*6e00*/  MUFU.EX2 R13, R71 ;  /* 0x00000047000d7308 */ /* 0x000e6e0000000800 */
[C---:B------:R-:W-:Y:S01]  /*6e10*/  HMMA.16816.F32.BF16 R44, R4.reuse, R14, R44 ;  /* 0x0000000e042c723c */ /* 0x040fe2000004182c */
[----:B------:R-:W4:Y:S07]  /*6e20*/  MUFU.EX2 R12, R25 ;  /* 0x00000019000c7308 */ /* 0x000f2e0000000800 */
[C---:B--2---:R-:W-:Y:S01]  /*6e30*/  HMMA.16816.F32.BF16 R40, R4.reuse, R8, R40 ;  /* 0x000000080428723c */ /* 0x044fe20000041828 */
[----:B------:R-:W2:Y:S06]  /*6e40*/  MUFU.EX2 R14, R89 ;  /* 0x00000059000e7308 */ /* 0x000eac0000000800 */
[----:B-1----:R-:W-:Y:S01]  /*6e50*/  FADD.FTZ R9, R13, R2 ;  /* 0x000000020d097221 */ /* 0x002fe20000010000 */
[----:B---3--:R-:W-:Y:S01]  /*6e60*/  HMMA.16816.F32.BF16 R96, R4, R20, R96 ;  /* 0x000000140460723c */ /* 0x008fe20000041860 */
[----:B------:R-:W-:-:S04]  /*6e70*/  @P3 IMAD.HI.U32 R2, R153, c[0x0][0x2c8], RZ ;  /* 0x0000b20099023a27 */ /* 0x000fc800078e00ff */
[----:B----4-:R-:W-:Y:S01]  /*6e80*/  FADD.FTZ R8, R12, R0 ;  /* 0x000000000c087221 */ /* 0x010fe20000010000 */
[----:B------:R-:W-:Y:S02]  /*6e90*/  MOV R0, R153 ;  /* 0x0000009900007202 */ /* 0x000fe40000000f00 */
[----:B------:R-:W-:Y:S01]  /*6ea0*/  @P3 SHF.R.U32.HI R0, RZ, c[0x0][0x2cc], R2 ;  /* 0x0000b300ff003a19 */ /* 0x000fe20000011602 */
[----:B------:R-:W-:Y:S01]  /*6eb0*/  HMMA.16816.F32.BF16 R20, R4, R22, R64 ;  /* 0x000000160414723c */ /* 0x000fe20000041840 */
[----:B------:R-:W-:Y:S02]  /*6ec0*/  MOV R2, RZ ;  /* 0x000000ff00027202 */ /* 0x000fe40000000f00 */
[----:B------:R-:W-:-:S04]  /*6ed0*/  IADD3 R3, R0, R151, -R152 ;  /* 0x0000009700037210 */ /* 0x000fc80007ffe898 */
[----:B------:R-:W-:Y:S01]  /*6ee0*/  F2FP.BF16.PACK_AB R64, R68, R13 ;  /* 0x0000000d4440723e */ /* 0x000fe200000010ff */
[C---:B-----5:R-:W-:Y:S01]  /*6ef0*/  HMMA.16816.F32.BF16 R56, R4.reuse, R16, R56 ;  /* 0x000000100438723c */ /* 0x060fe20000041838 */
[----:B------:R-:W-:Y:S01]  /*6f00*/  IMAD.HI R2, R3, -0x6db6db6d, R2 ;  /* 0x9249249303027827 */ /* 0x000fe200078e0202 */
[----:B------:R-:W-:Y:S02]  /*6f10*/  F2FP.BF16.PACK_AB R65, R24, R12 ;  /* 0x0000000c1841723e */ /* 0x000fe400000010ff */
[----:B--2---:R-:W-:Y:S02]  /*6f20*/  F2FP.BF16.PACK_AB R66, R238, R14 ;  /* 0x0000000eee42723e */ /* 0x004fe400000010ff */
[----:B------:R-:W-:Y:S02]  /*6f30*/  SHF.R.U32.HI R0, RZ, 0x1f, R2 ;  /* 0x0000001fff007819 */ /* 0x000fe40000011602 */
[----:B------:R-:W-:Y:S01]  /*6f40*/  HMMA.16816.F32.BF16 R48, R4, R18, R48 ;  /* 0x000000120430723c */ /* 0x000fe20000041830 */
[----:B------:R-:W-:-:S02]  /*6f50*/  F2FP.BF16.PACK_AB R67, R27, R26 ;  /* 0x0000001a1b43723e */ /* 0x000fc400000010ff */
[----:B------:R-:W-:Y:S01]  /*6f60*/  LEA.HI.SX32 R2, R2, R0, 0x1a ;  /* 0x0000000002027211 */ /* 0x000fe200078fd2ff */
[----:B------:R-:W-:-:S04]  /*6f70*/  FADD.FTZ R0, R68, R9 ;  /* 0x0000000944007221 */ /* 0x000fc80000010000 */
[----:B------:R-:W-:Y:S01]  /*6f80*/  HMMA.16816.F32.BF16 R28, R4, R10, R28 ;  /* 0x0000000a041c723c */ /* 0x000fe2000004181c */
[----:B------:R-:W1:Y:S01]  /*6f90*/  LDSM.16.MT88.4 R4, [R198+0x6800] ;  /* 0x00680000c604783b */ /* 0x000e620000004200 */
[----:B------:R-:W-:-:S04]  /*6fa0*/  FADD.FTZ R0, R14, R0 ;  /* 0x000000000e007221 */ /* 0x000fc80000010000 */
[----:B------:R-:W-:Y:S01]  /*6fb0*/  FADD.FTZ R238, R238, R0 ;  /* 0x00000000eeee7221 */ /* 0x000fe20000010000 */
[----:B------:R-:W-:Y:S01]  /*6fc0*/  IMNMX R10, R150, R2, !PT ;  /* 0x00000002960a7217 */ /* 0x000fe20007800200 */
[----:B------:R-:W-:Y:S01]  /*6fd0*/  FADD.FTZ R2, R24, R8 ;  /* 0x0000000818027221 */ /* 0x000fe20000010000 */
[----:B------:R-:W-:Y:S02]  /*6fe0*/  HMMA.16816.F32.BF16 R112, R64, R108, R112 ;  /* 0x0000006c4070723c */ /* 0x000fe40000041870 */
[----:B------:R-:W-:Y:S01]  /*6ff0*/  ISETP.GE.AND P0, PT, R166, R10, PT ;  /* 0x0000000aa600720c */ /* 0x000fe20003f06270 */
[----:B------:R2:W-:Y:S01]  /*7000*/  STL [R1+0x8], R10 ;  /* 0x0000080a01007387 */ /* 0x0005e20000100800 */
[----:B------:R-:W-:-:S04]  /*7010*/  FADD.FTZ R2, R26, R2 ;  /* 0x000000021a027221 */ /* 0x000fc80000010000 */
        /* <DEDUP_REMOVED lines=21> */
.L_x_3144:
        /* <DEDUP_REMOVED lines=39> */
.L_x_3237:
        /* <DEDUP_REMOVED lines=25> */
.L_x_3238:
[C---:B---3--:R-:W-:Y:S01]  /*7570*/  IADD3 R2, -R4.reuse, 0x10, RZ ;  /* 0x0000001004027810 */ /* 0x048fe20007ffe1ff */
        /* <DEDUP_REMOVED lines=22> */
.L_x_3239:
[C---:B--2---:R-:W-:Y:S01]  /*76e0*/  IADD3 R2, -R4.reuse, 0x10, RZ ;  /* 0x0000001004027810 */ /* 0x044fe20007ffe1ff */
        /* <DEDUP_REMOVED lines=16> */
.L_x_3130:
[----:B-1-34-:R-:W-:Y:S05]  /*77f0*/  BSYNC B0 ;  /* 0x0000000000007941 */ /* 0x01afea0003800000 */
.L_x_3129:
[----:B------:R-:W0:Y:S01]  /*7800*/  LDGDEPBAR ;  /* 0x00000000000079af */ /* 0x000e220000000000 */
[----:B------:R-:W-:Y:S01]  /*7810*/  WARPSYNC 0xffffffff ;  /* 0xffffffff00007948 */ /* 0x000fe20003800000 */
[C---:B------:R-:W-:Y:S01]  /*7820*/  HMMA.16816.F32.BF16 R4, R132.reuse, R8, RZ ;  /* 0x000000088404723c */ /* 0x040fe200000418ff */
[----:B------:R-:W-:Y:S05]  /*7830*/  BSSY B0, `(.L_x_3134) ;  /* 0x0000106000007945 */ /* 0x000fea0003800000 */
[----:B------:R-:W3:Y:S02]  /*7840*/  LDL R0, [R1] ;  /* 0x0000000001007983 */ /* 0x000ee40000100800 */
        /* <DEDUP_REMOVED lines=32> */
[----:B------:R-:W-:Y:S08]  /*7a50*/  HMMA.16816.F32.BF16 R56, R136, R166, R56 ;  /* 0x000000a68838723c */ /* 0x000ff00000041838 */
        /* <DEDUP_REMOVED lines=11> */
[----:B------:R-:W2:Y:S07]  /*7b10*/  LDSM.16.M88.4 R152, [R193+0x1000] ;  /* 0x00100000c198783b */ /* 0x000eae0000000200 */
[C---:B------:R-:W-:Y:S08]  /*7b20*/  HMMA.16816.F32.BF16 R36, R168.reuse, R156, R36 ;  /* 0x0000009ca824723c */ /* 0x040ff00000041824 */
[C---:B------:R-:W-:Y:S01]  /*7b30*/  HMMA.16816.F32.BF16 R40, R168.reuse, R158, R40 ;  /* 0x0000009ea828723c */ /* 0x040fe20000041828 */
[----:B------:R-:W2:Y:S07]  /*7b40*/  LDSM.16.M88.4 R156, [R193+0x1800] ;  /* 0x00180000c19c783b */ /* 0x000eae0000000200 */
[C---:B------:R-:W-:Y:S03]  /*7b50*/  HMMA.16816.F32.BF16 R44, R168.reuse, R160, R44 ;  /* 0x000000a0a82c723c */ /* 0x040fe6000004182c */
[----:B---3--:R-:W-:Y:S05]  /*7b60*/  ISETP.GT.AND P0, PT, R224, R0, PT ;  /* 0x00000000e000720c */ /* 0x008fea0003f04270 */
[C---:B------:R-:W-:Y:S01]  /*7b70*/  HMMA.16816.F32.BF16 R48, R168.reuse, R162, R48 ;  /* 0x000000a2a830723c */ /* 0x040fe20000041830 */
[----:B------:R-:W3:Y:S07]  /*7b80*/  LDSM.16.M88.4 R160, [R193+0x2000] ;  /* 0x00200000c1a0783b */ /* 0x000eee0000000200 */
[C---:B-1----:R-:W-:Y:S08]  /*7b90*/  HMMA.16816.F32.BF16 R52, R168.reuse, R140, R52 ;  /* 0x0000008ca834723c */ /* 0x042ff00000041834 */
[----:B------:R-:W-:Y:S01]  /*7ba0*/  HMMA.16816.F32.BF16 R56, R168, R142, R56 ;  /* 0x0000008ea838723c */ /* 0x000fe20000041838 */
[----:B------:R-:W1:Y:S07]  /*7bb0*/  LDSM.16.M88.4 R140, [R193+0x2800] ;  /* 0x00280000c18c783b */ /* 0x000e6e0000000200 */
[C---:B----4-:R-:W-:Y:S08]  /*7bc0*/  HMMA.16816.F32.BF16 R4, R172.reuse, R144, R4 ;  /* 0x00000090ac04723c */ /* 0x050ff00000041804 */
[C---:B------:R-:W-:Y:S01]  /*7bd0*/  HMMA.16816.F32.BF16 R8, R172.reuse, R146, R8 ;  /* 0x00000092ac08723c */ /* 0x040fe20000041808 */
[----:B------:R-:W4:Y:S07]  /*7be0*/  LDSM.16.M88.4 R144, [R193+0x3000] ;  /* 0x00300000c190783b */ /* 0x000f2e0000000200 */
        /* <DEDUP_REMOVED lines=18> */
[C---:B-----5:R-:W-:Y:S08]  /*7d10*/  HMMA.16816.F32.BF16 R4, R176.reuse, R148, R4 ;  /* 0x00000094b004723c */ /* 0x060ff00000041804 */
[C---:B------:R-:W-:Y:S01]  /*7d20*/  HMMA.16816.F32.BF16 R8, R176.reuse, R150, R8 ;  /* 0x00000096b008723c */ /* 0x040fe20000041808 */
[----:B------:R-:W5:Y:S07]  /*7d30*/  LDSM.16.M88.4 R148, [R192+0x6800] ;  /* 0x00680000c094783b */ /* 0x000f6e0000000200 */
[C---:B--2---:R-:W-:Y:S08]  /*7d40*/  HMMA.16816.F32.BF16 R12, R176.reuse, R152, R12 ;  /* 0x00000098b00c723c */ /* 0x044ff0000004180c */
[C---:B------:R-:W-:Y:S01]  /*7d50*/  HMMA.16816.F32.BF16 R16, R176.reuse, R154, R16 ;  /* 0x0000009ab010723c */ /* 0x040fe20000041810 */
[----:B------:R-:W2:Y:S07]  /*7d60*/  LDSM.16.M88.4 R152, [R207] ;  /* 0x00000000cf98783b */ /* 0x000eae0000000200 */
[C---:B------:R-:W-:Y:S08]  /*7d70*/  HMMA.16816.F32.BF16 R20, R176.reuse, R156, R20 ;  /* 0x0000009cb014723c */ /* 0x040ff00000041814 */
        /* <DEDUP_REMOVED lines=8> */
[C---:B----4-:R-:W-:Y:S08]  /*7e00*/  HMMA.16816.F32.BF16 R44, R176.reuse, R144, R44 ;  /* 0x00000090b02c723c */ /* 0x050ff0000004182c */
[C---:B------:R-:W-:Y:S01]  /*7e10*/  HMMA.16816.F32.BF16 R48, R176.reuse, R146, R48 ;  /* 0x00000092b030723c */ /* 0x040fe20000041830 */
[----:B------:R-:W4:Y:S07]  /*7e20*/  LDSM.16.M88.4 R144, [R204] ;  /* 0x00000000cc90783b */ /* 0x000f2e0000000200 */
[C---:B-----5:R-:W-:Y:S08]  /*7e30*/  HMMA.16816.F32.BF16 R52, R176.reuse, R148, R52 ;  /* 0x00000094b034723c */ /* 0x060ff00000041834 */
[----:B------:R-:W-:Y:S01]  /*7e40*/  HMMA.16816.F32.BF16 R56, R176, R150, R56 ;  /* 0x00000096b038723c */ /* 0x000fe20000041838 */
[----:B------:R-:W5:Y:S07]  /*7e50*/  LDSM.16.M88.4 R148, [R205] ;  /* 0x00000000cd94783b */ /* 0x000f6e0000000200 */
[C---:B--2---:R-:W-:Y:S08]  /*7e60*/  HMMA.16816.F32.BF16 R4, R180.reuse, R152, R4 ;  /* 0x00000098b404723c */ /* 0x044ff00000041804 */
[C---:B------:R-:W-:Y:S01]  /*7e70*/  HMMA.16816.F32.BF16 R8, R180.reuse, R154, R8 ;  /* 0x0000009ab408723c */ /* 0x040fe20000041808 */
[----:B------:R-:W2:Y:S07]  /*7e80*/  LDSM.16.M88.4 R152, [R206] ;  /* 0x00000000ce98783b */ /* 0x000eae0000000200 */
        /* <DEDUP_REMOVED lines=16> */
[----:B------:R-:W-:Y:S01]  /*7f90*/  HMMA.16816.F32.BF16 R56, R180, R154, R56 ;  /* 0x0000009ab438723c */ /* 0x000fe20000041838 */
        /* <DEDUP_REMOVED lines=20> */
[----:B------:R-:W-:Y:S01]  /*80e0*/  HMMA.16816.F32.BF16 R56, R184, R158, R56 ;  /* 0x0000009eb838723c */ /* 0x000fe20000041838 */
[----:B------:R-:W2:Y:S07]  /*80f0*/  LDSM.16.M88.4 R156, [R193+0x6000] ;  /* 0x00600000c19c783b */ /* 0x000eae0000000200 */
[C---:B---3--:R-:W-:Y:S08]  /*8100*/  HMMA.16816.F32.BF16 R4, R188.reuse, R160, R4 ;  /* 0x000000a0bc04723c */ /* 0x048ff00000041804 */
[C---:B------:R-:W-:Y:S01]  /*8110*/  HMMA.16816.F32.BF16 R8, R188.reuse, R162, R8 ;  /* 0x000000a2bc08723c */ /* 0x040fe20000041808 */
[----:B------:R-:W3:Y:S01]  /*8120*/  LDSM.16.M88.4 R160, [R193+0x6800] ;  /* 0x00680000c1a0783b */ /* 0x000ee20000000200 */
[----:B------:R-:W-:Y:S06]  /*8130*/  DEPBAR.LE SB0, 0x0 ;  /* 0x000080000000791a */ /* 0x000fec0000000000 */
[C---:B-1----:R-:W-:Y:S01]  /*8140*/  HMMA.16816.F32.BF16 R12, R188.reuse, R140, R12 ;  /* 0x0000008cbc0c723c */ /* 0x042fe2000004180c */
[----:B------:R-:W-:Y:S07]  /*8150*/  BAR.SYNC.DEFER_BLOCKING 0x0 ;  /* 0x0000000000007b1d */ /* 0x000fee0000010000 */
[C---:B------:R-:W-:Y:S08]  /*8160*/  HMMA.16816.F32.BF16 R16, R188.reuse, R142, R16 ;  /* 0x0000008ebc10723c */ /* 0x040ff00000041810 */
[C---:B----4-:R-:W-:Y:S08]  /*8170*/  HMMA.16816.F32.BF16 R20, R188.reuse, R144, R20 ;  /* 0x00000090bc14723c */ /* 0x050ff00000041814 */
[C---:B------:R-:W-:Y:S08]  /*8180*/  HMMA.16816.F32.BF16 R24, R188.reuse, R146, R24 ;  /* 0x00000092bc18723c */ /* 0x040ff00000041818 */
[C---:B-----5:R-:W-:Y:S08]  /*8190*/  HMMA.16816.F32.BF16 R28, R188.reuse, R148, R28 ;  /* 0x00000094bc1c723c */ /* 0x060ff0000004181c */
        /* <DEDUP_REMOVED lines=8> */
[----:B------:R-:W-:-:S11]  /*8220*/  @!P0 BRA `(.L_x_3135) ;  /* 0x0000066000008947 */ /* 0x000fd60003800000 */
[----:B------:R-:W2:Y:S01]  /*8230*/  LDL R2, [R1+0xc] ;  /* 0x00000c0001027983 */ /* 0x000ea20000100800 */
        /* <DEDUP_REMOVED lines=9> */
[----:B------:R-:W-:Y:S01]  /*82d0*/  IMAD.MOV.U32 R0, RZ, RZ, R2 ;  /* 0x000000ffff007224 */ /* 0x000fe200078e0002 */
        /* <DEDUP_REMOVED lines=23> */
.L_x_3240:
[----:B------:R-:W-:-:S05]  /*8450*/  BRA.DIV ~URZ, `(.L_x_3137) ;  /* 0x0000c0b27f007947 */ /* 0x000fca000b800000 */
[----:B------:R3:W4:Y:S02]  /*8460*/  SHFL.IDX PT, R2, R68, RZ, 0x181f ;  /* 0x00181fff44027589 */ /* 0x00072400000e0000 */
.L_x_3241:
[----:B------:R-:W-:Y:S01]  /*8470*/  ISETP.GE.AND P5, PT, R222, 0x1, PT ;  /* 0x00000001de00780c */ /* 0x000fe20003fa6270 */
[----:B------:R-:W-:Y:S02]  /*8480*/  IMAD.SHL.U32 R70, R241, 0x2, RZ ;  /* 0x00000002f1467824 */ /* 0x000fe400078e00ff */
[----:B------:R-:W-:Y:S10]  /*8490*/  IMAD.SHL.U32 R3, R251, 0x2, RZ ;  /* 0x00000002fb037824 */ /* 0x000ff400078e00ff */
[----:B------:R-:W-:Y:S02]  /*84a0*/  @P5 ISETP.GE.AND P4, PT, R241, c[0x0][0x1d4], PT ;  /* 0x00007500f1005a0c */ /* 0x000fe40003f86270 */
[C---:B----4-:R-:W-:Y:S02]  /*84b0*/  @P5 IADD3 R74, P6, R2.reuse, R70, RZ ;  /* 0x00000046024a5210 */ /* 0x050fe40007fde0ff */
        /* <DEDUP_REMOVED lines=12> */
.L_x_3242:
[----:B------:R-:W-:Y:S01]  /*8580*/  ISETP.GE.AND P5, PT, R222, 0x21, PT ;  /* 0x00000021de00780c */ /* 0x000fe20003fa6270 */
[----:B------:R-:W-:Y:S02]  /*8590*/  IMAD.SHL.U32 R70, R241, 0x2, RZ ;  /* 0x00000002f1467824 */ /* 0x000fe400078e00ff */
[----:B------:R-:W-:Y:S10]  /*85a0*/  IMAD.SHL.U32 R3, R251, 0x2, RZ ;  /* 0x00000002fb037824 */ /* 0x000ff400078e00ff */
[----:B------:R-:W-:Y:S02]  /*85b0*/  @P5 ISETP.GE.AND P4, PT, R241, c[0x0][0x1d4], PT ;  /* 0x00007500f1005a0c */ /* 0x000fe40003f86270 */
[C---:B--2---:R-:W-:Y:S02]  /*85c0*/  @P5 IADD3 R74, P6, R2.reuse, R70, RZ ;  /* 0x00000046024a5210 */ /* 0x044fe40007fde0ff */
        /* <DEDUP_REMOVED lines=11> */
.L_x_3243:
[----:B------:R-:W-:-:S05]  /*8680*/  BRA.DIV ~URZ, `(.L_x_3140) ;  /* 0x0000c0327f007947 */ /* 0x000fca000b800000 */
[----:B-1----:R1:W2:Y:S02]  /*8690*/  SHFL.IDX PT, R2, R68, 0x2, 0x181f ;  /* 0x00581f0044027f89 */ /* 0x0022a400000e0000 */
.L_x_3244:
[----:B------:R-:W-:Y:S01]  /*86a0*/  ISETP.GE.AND P5, PT, R222, 0x41, PT ;  /* 0x00000041de00780c */ /* 0x000fe20003fa6270 */
[----:B------:R-:W-:Y:S02]  /*86b0*/  IMAD.SHL.U32 R70, R241, 0x2, RZ ;  /* 0x00000002f1467824 */ /* 0x000fe400078e00ff */
[----:B------:R-:W-:Y:S10]  /*86c0*/  IMAD.SHL.U32 R3, R251, 0x2, RZ ;  /* 0x00000002fb037824 */ /* 0x000ff400078e00ff */
[----:B------:R-:W-:Y:S02]  /*86d0*/  @P5 ISETP.GE.AND P4, PT, R241, c[0x0][0x1d4], PT ;  /* 0x00007500f1005a0c */ /* 0x000fe40003f86270 */
[C---:B--2---:R-:W-:Y:S02]  /*86e0*/  @P5 IADD3 R74, P6, R2.reuse, R70, RZ ;  /* 0x00000046024a5210 */ /* 0x044fe40007fde0ff */
        /* <DEDUP_REMOVED lines=11> */
[----:B----4-:R1:W4:Y:S02]  /*87a0*/  SHFL.IDX PT, R0, R68, 0x3, 0x181f ;  /* 0x00781f0044007f89 */ /* 0x01032400000e0000 */
.L_x_3245:
[----:B------:R-:W-:Y:S01]  /*87b0*/  ISETP.GE.AND P5, PT, R222, 0x61, PT ;  /* 0x00000061de00780c */ /* 0x000fe20003fa6270 */
[----:B--2---:R-:W-:Y:S02]  /*87c0*/  IMAD.SHL.U32 R3, R241, 0x2, RZ ;  /* 0x00000002f1037824 */ /* 0x004fe400078e00ff */
[----:B------:R-:W-:Y:S10]  /*87d0*/  IMAD.SHL.U32 R2, R251, 0x2, RZ ;  /* 0x00000002fb027824 */ /* 0x000ff400078e00ff */
[----:B------:R-:W-:Y:S02]  /*87e0*/  @P5 ISETP.GE.AND P4, PT, R241, c[0x0][0x1d4], PT ;  /* 0x00007500f1005a0c */ /* 0x000fe40003f86270 */
[----:B-1-34-:R-:W-:Y:S02]  /*87f0*/  @P5 IADD3 R68, P6, R0, R3, RZ ;  /* 0x0000000300445210 */ /* 0x01afe40007fde0ff */
        /* <DEDUP_REMOVED lines=9> */
.L_x_3135:
[----:B------:R-:W-:Y:S05]  /*8890*/  BSYNC B0 ;  /* 0x0000000000007941 */ /* 0x000fea0003800000 */
.L_x_3134:
        /* <DEDUP_REMOVED lines=14> */
.L_x_3246:
        /* <DEDUP_REMOVED lines=179> */
.L_x_3247:
[C---:B------:R-:W-:Y:S01]  /*94b0*/  FSETP.NEU.FTZ.AND P0, PT, R70.reuse, -INF , PT ;  /* 0xff8000004600780b */ /* 0x040fe20003f1d000 */
[----:B------:R-:W-:Y:S01]  /*94c0*/  FMUL.FTZ R2, R70, c[0x0][0x2d0] ;  /* 0x0000b40046027a20 */ /* 0x000fe20000410000 */
        /* <DEDUP_REMOVED lines=34> */
[----:B--2---:R-:W-:Y:S01]  /*96f0*/  F2FP.BF16.PACK_AB R140, R4, R30 ;  /* 0x0000001e048c723e */ /* 0x004fe200000010ff */
[--C-:B------:R-:W-:Y:S02]  /*9700*/  FFMA.FTZ R15, R157, c[0x0][0x2d0], -R2.reuse ;  /* 0x0000b4009d0f7a23 */ /* 0x100fe40000010802 */
[--C-:B------:R-:W-:Y:S02]  /*9710*/  FFMA.FTZ R157, R150, c[0x0][0x2d0], -R2.reuse ;  /* 0x0000b400969d7a23 */ /* 0x100fe40000010802 */
[--C-:B------:R-:W-:Y:S02]  /*9720*/  FFMA.FTZ R71, R154, c[0x0][0x2d0], -R2.reuse ;  /* 0x0000b4009a477a23 */ /* 0x100fe40000010802 */
[----:B------:R-:W-:Y:S01]  /*9730*/  FFMA.FTZ R154, R149, c[0x0][0x2d0], -R2 ;  /* 0x0000b400959a7a23 */ /* 0x000fe20000010802 */
[----:B------:R-:W-:Y:S01]  /*9740*/  MUFU.EX2 R15, R15 ;  /* 0x0000000f000f7308 */ /* 0x000fe20000000800 */
[C---:B------:R-:W-:Y:S02]  /*9750*/  FFMA.FTZ R2, R0.reuse, R238, R30 ;  /* 0x000000ee00027223 */ /* 0x040fe4000001001e */
[----:B------:R-:W-:Y:S02]  /*9760*/  FMUL.FTZ R40, R0, R92 ;  /* 0x0000005c00287220 */ /* 0x000fe40000410000 */
[----:B------:R-:W-:Y:S01]  /*9770*/  FADD.FTZ R11, R4, R2 ;  /* 0x00000002040b7221 */ /* 0x000fe20000010000 */
[C---:B------:R-:W-:Y:S01]  /*9780*/  FSEL R2, R3.reuse, RZ, P0 ;  /* 0x000000ff03027208 */ /* 0x040fe20000000000 */
[----:B------:R-:W-:Y:S02]  /*9790*/  FMUL.FTZ R4, R3, c[0x0][0x2d0] ;  /* 0x0000b40003047a20 */ /* 0x000fe40000410000 */
[----:B------:R-:W-:Y:S01]  /*97a0*/  FMUL.FTZ R44, R0, R88 ;  /* 0x00000058002c7220 */ /* 0x000fe20000410000 */
[----:B------:R2:W3:Y:S01]  /*97b0*/  MUFU.EX2 R30, R10 ;  /* 0x0000000a001e7308 */ /* 0x0004e20000000800 */
[----:B------:R-:W-:Y:S01]  /*97c0*/  FADD.FTZ R2, -R2, R72 ;  /* 0x0000004802027221 */ /* 0x000fe20000010100 */
[----:B------:R-:W-:Y:S01]  /*97d0*/  FSEL R4, R4, RZ, P0 ;  /* 0x000000ff04047208 */ /* 0x000fe20000000000 */
[----:B------:R-:W4:Y:S01]  /*97e0*/  LDSM.16.MT88.4 R72, [R195] ;  /* 0x00000000c348783b */ /* 0x000f220000004200 */
[----:B------:R-:W-:Y:S02]  /*97f0*/  FMUL.FTZ R49, R0, R85 ;  /* 0x0000005500317220 */ /* 0x000fe40000410000 */
[----:B------:R-:W-:Y:S02]  /*9800*/  FMUL.FTZ R2, R2, c[0x0][0x2d0] ;  /* 0x0000b40002027a20 */ /* 0x000fe40000410000 */
[--C-:B------:R-:W-:Y:S02]  /*9810*/  FFMA.FTZ R9, R29, c[0x0][0x2d0], -R4.reuse ;  /* 0x0000b4001d097a23 */ /* 0x100fe40000010804 */
[--C-:B------:R-:W-:Y:S01]  /*9820*/  FFMA.FTZ R243, R7, c[0x0][0x2d0], -R4.reuse ;  /* 0x0000b40007f37a23 */ /* 0x100fe20000010804 */
[----:B------:R-:W-:Y:S01]  /*9830*/  MUFU.EX2 R71, R71 ;  /* 0x0000004700477308 */ /* 0x000fe20000000800 */
[--C-:B-1----:R-:W-:Y:S02]  /*9840*/  FFMA.FTZ R68, R45, c[0x0][0x2d0], -R4.reuse ;  /* 0x0000b4002d447a23 */ /* 0x102fe40000010804 */
[--C-:B------:R-:W-:Y:S02]  /*9850*/  FFMA.FTZ R69, R41, c[0x0][0x2d0], -R4.reuse ;  /* 0x0000b40029457a23 */ /* 0x100fe40000010804 */
[--C-:B------:R-:W-:Y:S02]  /*9860*/  FFMA.FTZ R225, R20, c[0x0][0x2d0], -R4.reuse ;  /* 0x0000b40014e17a23 */ /* 0x100fe40000010804 */
[----:B------:R-:W-:Y:S02]  /*9870*/  FMUL.FTZ R20, R0, R112 ;  /* 0x0000007000147220 */ /* 0x000fe40000410000 */
[--C-:B------:R-:W-:Y:S01]  /*9880*/  FFMA.FTZ R246, R6, c[0x0][0x2d0], -R4.reuse ;  /* 0x0000b40006f67a23 */ /* 0x100fe20000010804 */
[----:B------:R-:W1:Y:S01]  /*9890*/  MUFU.EX2 R2, R2 ;  /* 0x0000000200027308 */ /* 0x000e620000000800 */
[--C-:B------:R-:W-:Y:S02]  /*98a0*/  FFMA.FTZ R146, R37, c[0x0][0x2d0], -R4.reuse ;  /* 0x0000b40025927a23 */ /* 0x100fe40000010804 */
[--C-:B--2---:R-:W-:Y:S01]  /*98b0*/  FFMA.FTZ R10, R48, c[0x0][0x2d0], -R4.reuse ;  /* 0x0000b400300a7a23 */ /* 0x104fe20000010804 */
        /* <DEDUP_REMOVED lines=13> */
[----:B-1----:R-:W-:Y:S02]  /*9990*/  FMUL.FTZ R31, R2, R107 ;  /* 0x0000006b021f7220 */ /* 0x002fe40000410000 */
        /* <DEDUP_REMOVED lines=10> */
[--C-:B------:R-:W-:Y:S01]  /*9a40*/  FFMA.FTZ R238, R12, c[0x0][0x2d0], -R4.reuse ;  /* 0x0000b4000cee7a23 */ /* 0x100fe20000010804 */
[----:B--2---:R-:W-:Y:S01]  /*9a50*/  F2FP.BF16.PACK_AB R141, R6, R7 ;  /* 0x00000007068d723e */ /* 0x004fe200000010ff */
[----:B------:R-:W-:Y:S02]  /*9a60*/  FFMA.FTZ R249, R5, c[0x0][0x2d0], -R4 ;  /* 0x0000b40005f97a23 */ /* 0x000fe40000010804 */
[----:B------:R-:W-:Y:S02]  /*9a70*/  FADD.FTZ R4, R30, R11 ;  /* 0x0000000b1e047221 */ /* 0x000fe40000010000 */
[C---:B------:R-:W-:Y:S01]  /*9a80*/  FFMA.FTZ R5, R2.reuse, R250, R7 ;  /* 0x000000fa02057223 */ /* 0x040fe20000010007 */
[----:B------:R-:W2:Y:S01]  /*9a90*/  MUFU.EX2 R68, R156 ;  /* 0x0000009c00447308 */ /* 0x000ea20000000800 */
[----:B------:R-:W-:Y:S02]  /*9aa0*/  FMUL.FTZ R7, R2, R131 ;  /* 0x0000008302077220 */ /* 0x000fe40000410000 */
[----:B------:R-:W-:Y:S02]  /*9ab0*/  FADD.FTZ R250, R6, R5 ;  /* 0x0000000506fa7221 */ /* 0x000fe40000010000 */
[----:B------:R-:W-:Y:S02]  /*9ac0*/  FMUL.FTZ R5, R0, R129 ;  /* 0x0000008100057220 */ /* 0x000fe40000410000 */
[----:B------:R-:W-:Y:S02]  /*9ad0*/  FMUL.FTZ R6, R2, R130 ;  /* 0x0000008202067220 */ /* 0x000fe40000410000 */
[----:B------:R-:W-:Y:S01]  /*9ae0*/  FADD.FTZ R144, R15, R4 ;  /* 0x000000040f907221 */ /* 0x000fe20000010000 */
[----:B------:R-:W-:Y:S01]  /*9af0*/  MUFU.EX2 R156, R152 ;  /* 0x00000098009c7308 */ /* 0x000fe20000000800 */
[C---:B------:R-:W-:Y:S02]  /*9b00*/  FMUL.FTZ R4, R0.reuse, R128 ;  /* 0x0000008000047220 */ /* 0x040fe40000410000 */
[----:B------:R-:W-:Y:S01]  /*9b10*/  FMUL.FTZ R8, R0, R124 ;  /* 0x0000007c00087220 */ /* 0x000fe20000410000 */
[----:B-1----:R-:W-:Y:S01]  /*9b20*/  F2FP.BF16.PACK_AB R143, R112, R107 ;  /* 0x0000006b708f723e */ /* 0x002fe200000010ff */
[----:B------:R-:W-:Y:S02]  /*9b30*/  FMUL.FTZ R9, R0, R125 ;  /* 0x0000007d00097220 */ /* 0x000fe40000410000 */
[C---:B------:R-:W-:Y:S02]  /*9b40*/  FMUL.FTZ R10, R2.reuse, R126 ;  /* 0x0000007e020a7220 */ /* 0x040fe40000410000 */
[----:B------:R-:W-:Y:S01]  /*9b50*/  FMUL.FTZ R11, R2, R127 ;  /* 0x0000007f020b7220 */ /* 0x000fe20000410000 */
[----:B------:R-:W-:Y:S01]  /*9b60*/  MUFU.EX2 R152, R163 ;  /* 0x000000a300987308 */ /* 0x000fe20000000800 */
[C---:B----4-:R-:W-:Y:S01]  /*9b70*/  HMMA.16816.F32.BF16 R4, R140.reuse, R72, R4 ;  /* 0x000000488c04723c */ /* 0x050fe20000041804 */
[----:B------:R-:W-:Y:S04]  /*9b80*/  LDSM.16.MT88.4 R124, [R195+0x3000] ;  /* 0x00300000c37c783b */ /* 0x000fe80000004200 */
[C---:B------:R-:W-:Y:S02]  /*9b90*/  FMUL.FTZ R16, R0.reuse, R116 ;  /* 0x0000007400107220 */ /* 0x040fe40000410000 */
[C---:B------:R-:W-:Y:S01]  /*9ba0*/  FMUL.FTZ R17, R0.reuse, R117 ;  /* 0x0000007500117220 */ /* 0x040fe20000410000 */
[C---:B------:R-:W-:Y:S01]  /*9bb0*/  HMMA.16816.F32.BF16 R8, R140.reuse, R74, R8 ;  /* 0x0000004a8c08723c */ /* 0x040fe20000041808 */
[----:B------:R-:W1:Y:S01]  /*9bc0*/  LDSM.16.MT88.4 R72, [R197] ;  /* 0x00000000c548783b */ /* 0x000e620000004200 */
[----:B------:R-:W-:Y:S02]  /*9bd0*/  MUFU.EX2 R69, R153 ;  /* 0x0000009900457308 */ /* 0x000fe40000000800 */
[C---:B------:R-:W-:Y:S02]  /*9be0*/  FMUL.FTZ R12, R0.reuse, R120 ;  /* 0x00000078000c7220 */ /* 0x040fe40000410000 */
[----:B------:R-:W-:Y:S02]  /*9bf0*/  FMUL.FTZ R13, R0, R121 ;  /* 0x00000079000d7220 */ /* 0x000fe40000410000 */
[C---:B------:R-:W-:Y:S04]  /*9c00*/  FMUL.FTZ R14, R2.reuse, R122 ;  /* 0x0000007a020e7220 */ /* 0x040fe80000410000 */
[C---:B------:R-:W-:Y:S01]  /*9c10*/  FMUL.FTZ R15, R2.reuse, R123 ;  /* 0x0000007b020f7220 */ /* 0x040fe20000410000 */
        /* <DEDUP_REMOVED lines=17> */
[----:B------:R-:W-:Y:S01]  /*9d30*/  FMUL.FTZ R37, R0, R97 ;  /* 0x0000006100257220 */ /* 0x000fe20000410000 */
[C---:B-1----:R-:W-:Y:S03]  /*9d40*/  HMMA.16816.F32.BF16 R12, R140.reuse, R72, R12 ;  /* 0x000000488c0c723c */ /* 0x042fe6000004180c */
[C---:B------:R-:W-:Y:S02]  /*9d50*/  FMUL.FTZ R38, R2.reuse, R98 ;  /* 0x0000006202267220 */ /* 0x040fe40000410000 */
[----:B------:R-:W-:Y:S01]  /*9d60*/  MUFU.EX2 R148, R228 ;  /* 0x000000e400947308 */ /* 0x000fe20000000800 */
[----:B------:R-:W-:Y:S02]  /*9d70*/  FMUL.FTZ R39, R2, R99 ;  /* 0x0000006302277220 */ /* 0x000fe40000410000 */
[----:B------:R-:W-:Y:S01]  /*9d80*/  LDSM.16.MT88.4 R96, [R197+0x6000] ;  /* 0x00600000c560783b */ /* 0x000fe20000004200 */
[C---:B------:R-:W-:Y:S03]  /*9d90*/  HMMA.16816.F32.BF16 R16, R140.reuse, R74, R16 ;  /* 0x0000004a8c10723c */ /* 0x040fe60000041810 */
[----:B------:R-:W-:Y:S02]  /*9da0*/  FMUL.FTZ R21, R0, R113 ;  /* 0x0000007100157220 */ /* 0x000fe40000410000 */
[C---:B------:R-:W-:Y:S02]  /*9db0*/  FMUL.FTZ R22, R2.reuse, R114 ;  /* 0x0000007202167220 */ /* 0x040fe40000410000 */
[----:B------:R-:W1:Y:S01]  /*9dc0*/  LDSM.16.MT88.4 R72, [R196] ;  /* 0x00000000c448783b */ /* 0x000e620000004200 */
[----:B------:R-:W-:Y:S04]  /*9dd0*/  FMUL.FTZ R23, R2, R115 ;  /* 0x0000007302177220 */ /* 0x000fe80000410000 */
[----:B------:R-:W-:Y:S02]  /*9de0*/  FMUL.FTZ R41, R0, R93 ;  /* 0x0000005d00297220 */ /* 0x000fe40000410000 */
[C---:B------:R-:W-:Y:S02]  /*9df0*/  FMUL.FTZ R42, R2.reuse, R94 ;  /* 0x0000005e022a7220 */ /* 0x040fe40000410000 */
[----:B------:R-:W-:Y:S02]  /*9e00*/  FMUL.FTZ R43, R2, R95 ;  /* 0x0000005f022b7220 */ /* 0x000fe40000410000 */
[----:B------:R-:W-:Y:S01]  /*9e10*/  LDSM.16.MT88.4 R92, [R197+0x2000] ;  /* 0x00200000c55c783b */ /* 0x000fe20000004200 */
[----:B------:R-:W-:Y:S02]  /*9e20*/  FMUL.FTZ R45, R0, R89 ;  /* 0x00000059002d7220 */ /* 0x000fe40000410000 */
[C---:B------:R-:W-:Y:S02]  /*9e30*/  FMUL.FTZ R46, R2.reuse, R90 ;  /* 0x0000005a022e7220 */ /* 0x040fe40000410000 */
[----:B------:R-:W-:Y:S02]  /*9e40*/  FMUL.FTZ R47, R2, R91 ;  /* 0x0000005b022f7220 */ /* 0x000fe40000410000 */
[----:B------:R-:W-:Y:S01]  /*9e50*/  FMUL.FTZ R48, R0, R84 ;  /* 0x0000005400307220 */ /* 0x000fe20000410000 */
[----:B------:R-:W-:Y:S01]  /*9e60*/  LDSM.16.MT88.4 R88, [R197+0x1800] ;  /* 0x00180000c558783b */ /* 0x000fe20000004200 */
[C---:B------:R-:W-:Y:S02]  /*9e70*/  FMUL.FTZ R50, R2.reuse, R86 ;  /* 0x0000005602327220 */ /* 0x040fe40000410000 */
[----:B------:R-:W-:Y:S02]  /*9e80*/  FMUL.FTZ R51, R2, R87 ;  /* 0x0000005702337220 */ /* 0x000fe40000410000 */
[C---:B------:R-:W-:Y:S02]  /*9e90*/  FMUL.FTZ R52, R0.reuse, R80 ;  /* 0x0000005000347220 */ /* 0x040fe40000410000 */
        /* <DEDUP_REMOVED lines=8> */
[----:B------:R-:W-:Y:S01]  /*9f20*/  FMUL.FTZ R59, R2, R79 ;  /* 0x0000004f023b7220 */ /* 0x000fe20000410000 */
[C---:B-1----:R-:W-:Y:S04]  /*9f30*/  HMMA.16816.F32.BF16 R20, R140.reuse, R72, R20 ;  /* 0x000000488c14723c */ /* 0x042fe80000041814 */
[----:B------:R-:W-:Y:S01]  /*9f40*/  LDSM.16.MT88.4 R76, [R195+0x800] ;  /* 0x00080000c34c783b */ /* 0x000fe20000004200 */
[C---:B------:R-:W-:Y:S02]  /*9f50*/  FMUL.FTZ R28, R0.reuse, R104 ;  /* 0x00000068001c7220 */ /* 0x040fe40000410000 */
[----:B------:R-:W-:Y:S01]  /*9f60*/  FMUL.FTZ R29, R0, R105 ;  /* 0x00000069001d7220 */ /* 0x000fe20000410000 */
[----:B------:R-:W-:Y:S01]  /*9f70*/  MUFU.EX2 R104, R245 ;  /* 0x000000f500687308 */ /* 0x000fe20000000800 */
[C---:B------:R-:W-:Y:S03]  /*9f80*/  HMMA.16816.F32.BF16 R24, R140.reuse, R74, R24 ;  /* 0x0000004a8c18723c */ /* 0x040fe60000041818 */
[----:B------:R-:W1:Y:S01]  /*9f90*/  LDSM.16.MT88.4 R72, [R200] ;  /* 0x00000000c848783b */ /* 0x000e620000004200 */
[C---:B------:R-:W-:Y:S02]  /*9fa0*/  FMUL.FTZ R30, R2.reuse, R106 ;  /* 0x0000006a021e7220 */ /* 0x040fe40000410000 */
[C---:B------:R-:W-:Y:S02]  /*9fb0*/  FMUL.FTZ R62, R2.reuse, R62 ;  /* 0x0000003e023e7220 */ /* 0x040fe40000410000 */
[C---:B------:R-:W-:Y:S01]  /*9fc0*/  FMUL.FTZ R63, R2.reuse, R63 ;  /* 0x0000003f023f7220 */ /* 0x040fe20000410000 */
[----:B------:R-:W-:Y:S03]  /*9fd0*/  MUFU.EX2 R106, R146 ;  /* 0x00000092006a7308 */ /* 0x000fe60000000800 */
[C---:B------:R-:W-:Y:S02]  /*9fe0*/  FMUL.FTZ R66, R2.reuse, R66 ;  /* 0x0000004202427220 */ /* 0x040fe40000410000 */
[----:B------:R-:W-:Y:S02]  /*9ff0*/  FMUL.FTZ R67, R2, R67 ;  /* 0x0000004302437220 */ /* 0x000fe40000410000 */
[C---:B------:R-:W-:Y:S02]  /*a000*/  FMUL.FTZ R60, R0.reuse, R60 ;  /* 0x0000003c003c7220 */ /* 0x040fe40000410000 */
[C---:B------:R-:W-:Y:S01]  /*a010*/  FMUL.FTZ R61, R0.reuse, R61 ;  /* 0x0000003d003d7220 */ /* 0x040fe20000410000 */
[----:B------:R-:W-:Y:S01]  /*a020*/  MUFU.EX2 R146, R234 ;  /* 0x000000ea00927308 */ /* 0x000fe20000000800 */
[C---:B------:R-:W-:Y:S02]  /*a030*/  FMUL.FTZ R64, R0.reuse, R64 ;  /* 0x0000004000407220 */ /* 0x040fe40000410000 */
[----:B------:R-:W-:Y:S02]  /*a040*/  FMUL.FTZ R65, R0, R65 ;  /* 0x0000004100417220 */ /* 0x000fe40000410000 */
[----:B--2---:R-:W-:Y:S05]  /*a050*/  FADD.FTZ R0, R68, R144 ;  /* 0x0000009044007221 */ /* 0x004fea0000010000 */
[----:B------:R-:W-:Y:S10]  /*a060*/  MUFU.EX2 R144, R238 ;  /* 0x000000ee00907308 */ /* 0x000ff40000000800 */
[----:B------:R-:W2:Y:S01]  /*a070*/  MUFU.EX2 R2, R155 ;  /* 0x0000009b00027308 */ /* 0x000ea20000000800 */
[C---:B-1----:R-:W-:Y:S09]  /*a080*/  HMMA.16816.F32.BF16 R28, R140.reuse, R72, R28 ;  /* 0x000000488c1c723c */ /* 0x042ff2000004181c */
[----:B------:R-:W-:Y:S01]  /*a090*/  MUFU.EX2 R155, R161 ;  /* 0x000000a1009b7308 */ /* 0x000fe20000000800 */
[C---:B------:R-:W-:Y:S01]  /*a0a0*/  HMMA.16816.F32.BF16 R32, R140.reuse, R74, R32 ;  /* 0x0000004a8c20723c */ /* 0x040fe20000041820 */
[----:B------:R-:W1:Y:S08]  /*a0b0*/  LDSM.16.MT88.4 R72, [R195+0x3800] ;  /* 0x00380000c348783b */ /* 0x000e700000004200 */
[----:B------:R-:W3:Y:S03]  /*a0c0*/  MUFU.EX2 R105, R145 ;  /* 0x0000009100697308 */ /* 0x000ee60000000800 */
[C---:B--2---:R-:W-:Y:S04]  /*a0d0*/  FADD.FTZ R0, R2.reuse, R0 ;  /* 0x0000000002007221 */ /* 0x044fe80000010000 */
[----:B------:R-:W-:Y:S03]  /*a0e0*/  FADD.FTZ R0, R71, R0 ;  /* 0x0000000047007221 */ /* 0x000fe60000010000 */
[----:B------:R-:W-:Y:S01]  /*a0f0*/  MUFU.EX2 R145, R235 ;  /* 0x000000eb00917308 */ /* 0x000fe20000000800 */
[----:B------:R-:W-:Y:S01]  /*a100*/  FADD.FTZ R0, R69, R0 ;  /* 0x0000000045007221 */ /* 0x000fe20000010000 */
        /* <DEDUP_REMOVED lines=16> */
[----:B------:R-:W2:Y:S05]  /*a210*/  MUFU.EX2 R2, R158 ;  /* 0x0000009e00027308 */ /* 0x000eaa0000000800 */
[C---:B------:R-:W-:Y:S05]  /*a220*/  HMMA.16816.F32.BF16 R4, R72.reuse, R76, R4 ;  /* 0x0000004c4804723c */ /* 0x040fea0000041804 */
[----:B------:R-:W3:Y:S03]  /*a230*/  MUFU.EX2 R71, R157 ;  /* 0x0000009d00477308 */ /* 0x000ee60000000800 */
[C---:B------:R-:W-:Y:S01]  /*a240*/  HMMA.16816.F32.BF16 R8, R72.reuse, R78, R8 ;  /* 0x0000004e4808723c */ /* 0x040fe20000041808 */
[----:B------:R-:W4:Y:S03]  /*a250*/  LDSM.16.MT88.4 R76, [R196+0x800] ;  /* 0x00080000c44c783b */ /* 0x000f260000004200 */
[----:B-1----:R-:W-:Y:S03]  /*a260*/  FADD.FTZ R0, R68, R0 ;  /* 0x0000000044007221 */ /* 0x002fe60000010000 */
[----:B------:R-:W1:Y:S01]  /*a270*/  MUFU.EX2 R69, R154 ;  /* 0x0000009a00457308 */ /* 0x000e620000000800 */
[C---:B------:R-:W-:Y:S04]  /*a280*/  HMMA.16816.F32.BF16 R12, R72.reuse, R80, R12 ;  /* 0x00000050480c723c */ /* 0x040fe8000004180c */
[C---:B--2---:R-:W-:Y:S04]  /*a290*/  FADD.FTZ R0, R2.reuse, R0 ;  /* 0x0000000002007221 */ /* 0x044fe80000010000 */
[C---:B------:R-:W-:Y:S01]  /*a2a0*/  HMMA.16816.F32.BF16 R16, R72.reuse, R82, R16 ;  /* 0x000000524810723c */ /* 0x040fe20000041810 */
[----:B------:R-:W2:Y:S01]  /*a2b0*/  LDSM.16.MT88.4 R80, [R198+0x800] ;  /* 0x00080000c650783b */ /* 0x000ea20000004200 */
[----:B------:R-:W-:Y:S02]  /*a2c0*/  MUFU.EX2 R159, R150 ;  /* 0x00000096009f7308 */ /* 0x000fe40000000800 */
[----:B---3--:R-:W-:Y:S08]  /*a2d0*/  FADD.FTZ R0, R71, R0 ;  /* 0x0000000047007221 */ /* 0x008ff00000010000 */
[----:B------:R-:W3:Y:S01]  /*a2e0*/  MUFU.EX2 R158, R149 ;  /* 0x00000095009e7308 */ /* 0x000ee20000000800 */
[C---:B-1----:R-:W-:Y:S09]  /*a2f0*/  FADD.FTZ R0, R69.reuse, R0 ;  /* 0x0000000045007221 */ /* 0x042ff20000010000 */
[----:B------:R-:W1:Y:S01]  /*a300*/  MUFU.EX2 R157, R151 ;  /* 0x00000097009d7308 */ /* 0x000e620000000800 */
[C---:B----4-:R-:W-:Y:S09]  /*a310*/  HMMA.16816.F32.BF16 R20, R72.reuse, R76, R20 ;  /* 0x0000004c4814723c */ /* 0x050ff20000041814 */
[----:B------:R-:W-:Y:S01]  /*a320*/  MUFU.EX2 R154, R160 ;  /* 0x000000a0009a7308 */ /* 0x000fe20000000800 */
[C---:B------:R-:W-:Y:S01]  /*a330*/  HMMA.16816.F32.BF16 R24, R72.reuse, R78, R24 ;  /* 0x0000004e4818723c */ /* 0x040fe20000041818 */
[----:B------:R-:W4:Y:S07]  /*a340*/  LDSM.16.MT88.4 R76, [R195+0x4000] ;  /* 0x00400000c34c783b */ /* 0x000f2e0000004200 */
[C---:B--2---:R-:W-:Y:S01]  /*a350*/  HMMA.16816.F32.BF16 R28, R72.reuse, R80, R28 ;  /* 0x00000050481c723c */ /* 0x044fe2000004181c */
[----:B------:R-:W-:Y:S07]  /*a360*/  MUFU.EX2 R151, R225 ;  /* 0x000000e100977308 */ /* 0x000fee0000000800 */
[C---:B------:R-:W-:Y:S01]  /*a370*/  HMMA.16816.F32.BF16 R32, R72.reuse, R82, R32 ;  /* 0x000000524820723c */ /* 0x040fe20000041820 */
[----:B------:R-:W2:Y:S02]  /*a380*/  LDSM.16.MT88.4 R80, [R197+0x4000] ;  /* 0x00400000c550783b */ /* 0x000ea40000004200 */
[----:B------:R-:W-:Y:S10]  /*a390*/  MUFU.EX2 R150, R226 ;  /* 0x000000e200967308 */ /* 0x000ff40000000800 */
[----:B------:R-:W-:Y:S10]  /*a3a0*/  MUFU.EX2 R149, R227 ;  /* 0x000000e300957308 */ /* 0x000ff40000000800 */
[----:B------:R-:W-:Y:S01]  /*a3b0*/  MUFU.EX2 R143, R242 ;  /* 0x000000f2008f7308 */ /* 0x000fe20000000800 */
[C---:B----4-:R-:W-:Y:S08]  /*a3c0*/  HMMA.16816.F32.BF16 R36, R72.reuse, R76, R36 ;  /* 0x0000004c4824723c */ /* 0x050ff00000041824 */
[C---:B------:R-:W-:Y:S01]  /*a3d0*/  HMMA.16816.F32.BF16 R40, R72.reuse, R78, R40 ;  /* 0x0000004e4828723c */ /* 0x040fe20000041828 */
[----:B------:R-:W4:Y:S01]  /*a3e0*/  LDSM.16.MT88.4 R76, [R196+0x4000] ;  /* 0x00400000c44c783b */ /* 0x000f220000004200 */
[----:B------:R-:W-:Y:S06]  /*a3f0*/  MUFU.EX2 R142, R243 ;  /* 0x000000f3008e7308 */ /* 0x000fec0000000800 */
[C---:B--2---:R-:W-:Y:S04]  /*a400*/  HMMA.16816.F32.BF16 R44, R72.reuse, R80, R44 ;  /* 0x00000050482c723c */ /* 0x044fe8000004182c */
[----:B------:R-:W-:Y:S04]  /*a410*/  MUFU.EX2 R141, R246 ;  /* 0x000000f6008d7308 */ /* 0x000fe80000000800 */
[C---:B------:R-:W-:Y:S01]  /*a420*/  HMMA.16816.F32.BF16 R48, R72.reuse, R82, R48 ;  /* 0x000000524830723c */ /* 0x040fe20000041830 */
[----:B------:R-:W2:Y:S05]  /*a430*/  LDSM.16.MT88.4 R80, [R198+0x4000] ;  /* 0x00400000c650783b */ /* 0x000eaa0000004200 */
[----:B------:R-:W-:Y:S02]  /*a440*/  MUFU.EX2 R140, R249 ;  /* 0x000000f9008c7308 */ /* 0x000fe40000000800 */
[C---:B----4-:R-:W-:Y:S08]  /*a450*/  HMMA.16816.F32.BF16 R52, R72.reuse, R76, R52 ;  /* 0x0000004c4834723c */ /* 0x050ff00000041834 */
[C---:B------:R-:W-:Y:S01]  /*a460*/  HMMA.16816.F32.BF16 R56, R72.reuse, R78, R56 ;  /* 0x0000004e4838723c */ /* 0x040fe20000041838 */
[----:B------:R-:W4:Y:S07]  /*a470*/  LDSM.16.MT88.4 R76, [R195+0x1000] ;  /* 0x00100000c34c783b */ /* 0x000f2e0000004200 */
[C---:B--2---:R-:W-:Y:S08]  /*a480*/  HMMA.16816.F32.BF16 R60, R72.reuse, R80, R60 ;  /* 0x00000050483c723c */ /* 0x044ff0000004183c */
[----:B------:R-:W-:Y:S01]  /*a490*/  HMMA.16816.F32.BF16 R64, R72, R82, R64 ;  /* 0x000000524840723c */ /* 0x000fe20000041840 */
[----:B------:R-:W2:Y:S06]  /*a4a0*/  LDSM.16.MT88.4 R80, [R197+0x1000] ;  /* 0x00100000c550783b */ /* 0x000eac0000004200 */
[----:B------:R-:W-:Y:S02]  /*a4b0*/  F2FP.BF16.PACK_AB R72, R2, R68 ;  /* 0x000000440248723e */ /* 0x000fe400000010ff */
[----:B------:R-:W-:Y:S01]  /*a4c0*/  F2FP.BF16.PACK_AB R74, R69, R71 ;  /* 0x00000047454a723e */ /* 0x000fe200000010ff */
[----:B------:R-:W5:Y:S02]  /*a4d0*/  MUFU.EX2 R68, R167 ;  /* 0x000000a700447308 */ /* 0x000f640000000800 */
[----:B---3--:R-:W-:Y:S02]  /*a4e0*/  F2FP.BF16.PACK_AB R73, R158, R159 ;  /* 0x0000009f9e49723e */ /* 0x008fe400000010ff */
[----:B-1----:R-:W-:Y:S06]  /*a4f0*/  F2FP.BF16.PACK_AB R75, R156, R157 ;  /* 0x0000009d9c4b723e */ /* 0x002fec00000010ff */
[----:B------:R-:W1:Y:S01]  /*a500*/  MUFU.EX2 R2, R166 ;  /* 0x000000a600027308 */ /* 0x000e620000000800 */
[C---:B----4-:R-:W-:Y:S09]  /*a510*/  HMMA.16816.F32.BF16 R4, R72.reuse, R76, R4 ;  /* 0x0000004c4804723c */ /* 0x050ff20000041804 */
[----:B------:R-:W3:Y:S01]  /*a520*/  MUFU.EX2 R71, R165 ;  /* 0x000000a500477308 */ /* 0x000ee20000000800 */
[C---:B------:R-:W-:Y:S01]  /*a530*/  HMMA.16816.F32.BF16 R8, R72.reuse, R78, R8 ;  /* 0x0000004e4808723c */ /* 0x040fe20000041808 */
[----:B------:R-:W4:Y:S02]  /*a540*/  LDSM.16.MT88.4 R76, [R198+0x1000] ;  /* 0x00100000c64c783b */ /* 0x000f240000004200 */
[----:B-----5:R-:W-:Y:S01]  /*a550*/  FADD.FTZ R0, R68, R0 ;  /* 0x0000000044007221 */ /* 0x020fe20000010000 */
[----:B------:R-:W-:Y:S05]  /*a560*/  MOV R167, R147 ;  /* 0x0000009300a77202 */ /* 0x000fea0000000f00 */
[----:B------:R-:W5:Y:S01]  /*a570*/  MUFU.EX2 R69, R164 ;  /* 0x000000a400457308 */ /* 0x000f620000000800 */
[C---:B--2---:R-:W-:Y:S03]  /*a580*/  HMMA.16816.F32.BF16 R12, R72.reuse, R80, R12 ;  /* 0x00000050480c723c */ /* 0x044fe6000004180c */
[----:B-1----:R-:W-:Y:S01]  /*a590*/  FADD.FTZ R0, R2, R0 ;  /* 0x0000000002007221 */ /* 0x002fe20000010000 */
[----:B------:R-:W-:Y:S04]  /*a5a0*/  IADD3 R166, R224, -0x1, RZ ;  /* 0xffffffffe0a67810 */ /* 0x000fe80007ffe0ff */
[C---:B------:R-:W-:Y:S01]  /*a5b0*/  HMMA.16816.F32.BF16 R16, R72.reuse, R82, R16 ;  /* 0x000000524810723c */ /* 0x040fe20000041810 */
[----:B------:R-:W1:Y:S01]  /*a5c0*/  LDSM.16.MT88.4 R80, [R195+0x4800] ;  /* 0x00480000c350783b */ /* 0x000e620000004200 */
[----:B------:R-:W-:Y:S02]  /*a5d0*/  MUFU.EX2 R147, R233 ;  /* 0x000000e900937308 */ /* 0x000fe40000000800 */
[----:B---3--:R-:W-:Y:S04]  /*a5e0*/  FADD.FTZ R0, R71, R0 ;  /* 0x0000000047007221 */ /* 0x008fe80000010000 */
[C---:B------:R-:W-:Y:S04]  /*a5f0*/  HMMA.16816.F32.BF16 R20, R72.reuse, R84, R20 ;  /* 0x000000544814723c */ /* 0x040fe80000041814 */
[C---:B-----5:R-:W-:Y:S04]  /*a600*/  FADD.FTZ R0, R69.reuse, R0 ;  /* 0x0000000045007221 */ /* 0x060fe80000010000 */
[C---:B------:R-:W-:Y:S01]  /*a610*/  HMMA.16816.F32.BF16 R24, R72.reuse, R86, R24 ;  /* 0x000000564818723c */ /* 0x040fe20000041818 */
[----:B------:R-:W2:Y:S07]  /*a620*/  LDSM.16.MT88.4 R84, [R197+0x4800] ;  /* 0x00480000c554783b */ /* 0x000eae0000004200 */
        /* <DEDUP_REMOVED lines=27> */
[C---:B-1----:R-:W-:Y:S04]  /*a7e0*/  FADD.FTZ R0, R2.reuse, R0 ;  /* 0x0000000002007221 */ /* 0x042fe80000010000 */
[C---:B------:R-:W-:Y:S04]  /*a7f0*/  HMMA.16816.F32.BF16 R12, R76.reuse, R88, R12 ;  /* 0x000000584c0c723c */ /* 0x040fe8000004180c */
[----:B-----5:R-:W-:Y:S04]  /*a800*/  FADD.FTZ R0, R71, R0 ;  /* 0x0000000047007221 */ /* 0x020fe80000010000 */
[C---:B------:R-:W-:Y:S01]  /*a810*/  HMMA.16816.F32.BF16 R16, R76.reuse, R90, R16 ;  /* 0x0000005a4c10723c */ /* 0x040fe20000041810 */
[----:B------:R-:W-:Y:S03]  /*a820*/  LDSM.16.MT88.4 R88, [R196+0x5000] ;  /* 0x00500000c458783b */ /* 0x000fe60000004200 */
[C---:B---3--:R-:W-:Y:S04]  /*a830*/  FADD.FTZ R0, R69.reuse, R0 ;  /* 0x0000000045007221 */ /* 0x048fe80000010000 */
        /* <DEDUP_REMOVED lines=28> */
[C---:B-----5:R-:W-:Y:S03]  /*aa00*/  FADD.FTZ R0, R69.reuse, R0 ;  /* 0x0000000045007221 */ /* 0x060fe60000010000 */
        /* <DEDUP_REMOVED lines=19> */
[----:B------:R-:W-:Y:S01]  /*ab40*/  FADD.FTZ R2, R107, R250 ;  /* 0x000000fa6b027221 */ /* 0x000fe20000010000 */
[----:B------:R-:W-:Y:S03]  /*ab50*/  F2FP.BF16.PACK_AB R79, R144, R145 ;  /* 0x00000091904f723e */ /* 0x000fe600000010ff */
[C---:B------:R-:W-:Y:S01]  /*ab60*/  HMMA.16816.F32.BF16 R40, R72.reuse, R82, R40 ;  /* 0x000000524828723c */ /* 0x040fe20000041828 */
[----:B------:R-:W4:Y:S04]  /*ab70*/  LDSM.16.MT88.4 R80, [R195+0x2800] ;  /* 0x00280000c350783b */ /* 0x000f280000004200 */
[----:B------:R-:W2:Y:S03]  /*ab80*/  MUFU.EX2 R68, R248 ;  /* 0x000000f800447308 */ /* 0x000ea60000000800 */
[C---:B---3--:R-:W-:Y:S04]  /*ab90*/  HMMA.16816.F32.BF16 R44, R72.reuse, R84, R44 ;  /* 0x00000054482c723c */ /* 0x048fe8000004182c */
[----:B-----5:R-:W-:Y:S04]  /*aba0*/  FADD.FTZ R0, R71, R0 ;  /* 0x0000000047007221 */ /* 0x020fe80000010000 */
[C---:B------:R-:W-:Y:S01]  /*abb0*/  HMMA.16816.F32.BF16 R48, R72.reuse, R86, R48 ;  /* 0x000000564830723c */ /* 0x040fe20000041830 */
[----:B------:R-:W3:Y:S03]  /*abc0*/  LDSM.16.MT88.4 R84, [R197+0x2800] ;  /* 0x00280000c554783b */ /* 0x000ee60000004200 */
[----:B-1----:R-:W-:Y:S04]  /*abd0*/  FADD.FTZ R0, R69, R0 ;  /* 0x0000000045007221 */ /* 0x002fe80000010000 */
[C---:B--2---:R-:W-:Y:S04]  /*abe0*/  HMMA.16816.F32.BF16 R52, R72.reuse, R92, R52 ;  /* 0x0000005c4834723c */ /* 0x044fe80000041834 */
[----:B------:R-:W-:Y:S02]  /*abf0*/  FADD.FTZ R238, R68, R0 ;  /* 0x0000000044ee7221 */ /* 0x000fe40000010000 */
[----:B------:R-:W-:Y:S02]  /*ac00*/  FADD.FTZ R0, R112, R2 ;  /* 0x0000000270007221 */ /* 0x000fe40000010000 */
[C---:B------:R-:W-:Y:S01]  /*ac10*/  HMMA.16816.F32.BF16 R56, R72.reuse, R94, R56 ;  /* 0x0000005e4838723c */ /* 0x040fe20000041838 */
[----:B------:R-:W2:Y:S03]  /*ac20*/  LDL R2, [R1+0x8] ;  /* 0x0000080001027983 */ /* 0x000ea60000100800 */
        /* <DEDUP_REMOVED lines=20> */
[C---:B------:R-:W-:Y:S01]  /*ad70*/  HMMA.16816.F32.BF16 R24, R76.reuse, R94, R24 ;  /* 0x0000005e4c18723c */ /* 0x040fe20000041818 */
[----:B------:R-:W1:Y:S03]  /*ad80*/  LDSM.16.MT88.4 R92, [R195+0x6800] ;  /* 0x00680000c35c783b */ /* 0x000e660000004200 */
[----:B------:R-:W-:Y:S04]  /*ad90*/  FADD.FTZ R0, R155, R0 ;  /* 0x000000009b007221 */ /* 0x000fe80000010000 */
[C---:B----4-:R-:W-:Y:S04]  /*ada0*/  HMMA.16816.F32.BF16 R28, R76.reuse, R72, R28 ;  /* 0x000000484c1c723c */ /* 0x050fe8000004181c */
[----:B------:R-:W-:Y:S03]  /*adb0*/  FADD.FTZ R0, R154, R0 ;  /* 0x000000009a007221 */ /* 0x000fe60000010000 */
[----:B------:R-:W-:Y:S01]  /*adc0*/  F2FP.BF16.PACK_AB R72, R71, R104 ;  /* 0x000000684748723e */ /* 0x000fe200000010ff */
[C---:B------:R-:W-:Y:S04]  /*add0*/  HMMA.16816.F32.BF16 R32, R76.reuse, R74, R32 ;  /* 0x0000004a4c20723c */ /* 0x040fe80000041820 */
[----:B------:R-:W-:Y:S01]  /*ade0*/  F2FP.BF16.PACK_AB R73, R142, R143 ;  /* 0x0000008f8e49723e */ /* 0x000fe200000010ff */
[----:B------:R-:W-:Y:S01]  /*adf0*/  FADD.FTZ R0, R153, R0 ;  /* 0x0000000099007221 */ /* 0x000fe20000010000 */
[----:B------:R-:W-:Y:S02]  /*ae00*/  MOV R71, R70 ;  /* 0x0000004600477202 */ /* 0x000fe40000000f00 */
[C---:B-----5:R-:W-:Y:S04]  /*ae10*/  HMMA.16816.F32.BF16 R36, R76.reuse, R88, R36 ;  /* 0x000000584c24723c */ /* 0x060fe80000041824 */
[----:B------:R-:W-:Y:S01]  /*ae20*/  F2FP.BF16.PACK_AB R74, R68, R69 ;  /* 0x00000045444a723e */ /* 0x000fe200000010ff */
[----:B------:R-:W-:Y:S01]  /*ae30*/  FADD.FTZ R0, R152, R0 ;  /* 0x0000000098007221 */ /* 0x000fe20000010000 */
[----:B------:R-:W-:Y:S02]  /*ae40*/  F2FP.BF16.PACK_AB R75, R140, R141 ;  /* 0x0000008d8c4b723e */ /* 0x000fe400000010ff */
[C---:B------:R-:W-:Y:S04]  /*ae50*/  HMMA.16816.F32.BF16 R40, R76.reuse, R90, R40 ;  /* 0x0000005a4c28723c */ /* 0x040fe80000041828 */
[-C--:B------:R-:W-:Y:S01]  /*ae60*/  MOV R69, R3.reuse ;  /* 0x0000000300457202 */ /* 0x080fe20000000f00 */
        /* <DEDUP_REMOVED lines=9> */
[C---:B---3--:R-:W-:Y:S04]  /*af00*/  HMMA.16816.F32.BF16 R60, R76.reuse, R84, R60 ;  /* 0x000000544c3c723c */ /* 0x048fe8000004183c */
[----:B------:R-:W-:Y:S04]  /*af10*/  FADD.FTZ R0, R146, R0 ;  /* 0x0000000092007221 */ /* 0x000fe80000010000 */
[----:B------:R-:W-:Y:S01]  /*af20*/  HMMA.16816.F32.BF16 R64, R76, R86, R64 ;  /* 0x000000564c40723c */ /* 0x000fe20000041840 */
[----:B------:R-:W3:Y:S03]  /*af30*/  LDSM.16.MT88.4 R84, [R197+0x6800] ;  /* 0x00680000c554783b */ /* 0x000ee60000004200 */
[----:B------:R-:W-:Y:S04]  /*af40*/  FADD.FTZ R0, R145, R0 ;  /* 0x0000000091007221 */ /* 0x000fe80000010000 */
[C---:B------:R-:W-:Y:S01]  /*af50*/  HMMA.16816.F32.BF16 R128, R72.reuse, R124, R4 ;  /* 0x0000007c4880723c */ /* 0x040fe20000041804 */
[----:B------:R-:W4:Y:S04]  /*af60*/  LDSM.16.MT88.4 R76, [R196+0x6800] ;  /* 0x00680000c44c783b */ /* 0x000f280000004200 */
[----:B------:R-:W-:Y:S03]  /*af70*/  FADD.FTZ R0, R144, R0 ;  /* 0x0000000090007221 */ /* 0x000fe60000010000 */
[C---:B------:R-:W-:Y:S01]  /*af80*/  HMMA.16816.F32.BF16 R124, R72.reuse, R126, R8 ;  /* 0x0000007e487c723c */ /* 0x040fe20000041808 */
[----:B------:R-:W5:Y:S03]  /*af90*/  LDSM.16.MT88.4 R4, [R198+0x6800] ;  /* 0x00680000c604783b */ /* 0x000f660000004200 */
        /* <DEDUP_REMOVED lines=8> */
[C---:B------:R-:W-:Y:S08]  /*b020*/  HMMA.16816.F32.BF16 R104, R72.reuse, R100, R28 ;  /* 0x000000644868723c */ /* 0x040ff0000004181c */
[C---:B------:R-:W-:Y:S08]  /*b030*/  HMMA.16816.F32.BF16 R100, R72.reuse, R102, R32 ;  /* 0x000000664864723c */ /* 0x040ff00000041820 */
[C---:B-1----:R-:W-:Y:S08]  /*b040*/  HMMA.16816.F32.BF16 R96, R72.reuse, R92, R36 ;  /* 0x0000005c4860723c */ /* 0x042ff00000041824 */
[C---:B------:R-:W-:Y:S08]  /*b050*/  HMMA.16816.F32.BF16 R92, R72.reuse, R94, R40 ;  /* 0x0000005e485c723c */ /* 0x040ff00000041828 */
[C---:B---3--:R-:W-:Y:S08]  /*b060*/  HMMA.16816.F32.BF16 R88, R72.reuse, R84, R44 ;  /* 0x000000544858723c */ /* 0x048ff0000004182c */
[C---:B------:R-:W-:Y:S08]  /*b070*/  HMMA.16816.F32.BF16 R84, R72.reuse, R86, R48 ;  /* 0x000000564854723c */ /* 0x040ff00000041830 */
[C---:B----4-:R-:W-:Y:S08]  /*b080*/  HMMA.16816.F32.BF16 R80, R72.reuse, R76, R52 ;  /* 0x0000004c4850723c */ /* 0x050ff00000041834 */
[C---:B------:R-:W-:Y:S08]  /*b090*/  HMMA.16816.F32.BF16 R76, R72.reuse, R78, R56 ;  /* 0x0000004e484c723c */ /* 0x040ff00000041838 */
[C---:B-----5:R-:W-:Y:S08]  /*b0a0*/  HMMA.16816.F32.BF16 R60, R72.reuse, R4, R60 ;  /* 0x00000004483c723c */ /* 0x060ff0000004183c */
[----:B------:R-:W-:Y:S07]  /*b0b0*/  HMMA.16816.F32.BF16 R64, R72, R6, R64 ;  /* 0x000000064840723c */ /* 0x000fee0000041840 */
[----:B------:R-:W-:Y:S02]  /*b0c0*/  MOV R72, R3 ;  /* 0x0000000300487202 */ /* 0x000fe40000000f00 */
[----:B--2---:R-:W-:Y:S03]  /*b0d0*/  ISETP.GT.AND P0, PT, R224, R2, PT ;  /* 0x00000002e000720c */ /* 0x004fe60003f04270 */
[----:B------:R-:W-:Y:S10]  /*b0e0*/  MOV R224, R166 ;  /* 0x000000a600e07202 */ /* 0x000ff40000000f00 */
[----:B------:R-:W-:-:S05]  /*b0f0*/  @P0 BRA `(.L_x_3144) ;  /* 0xffffc07000000947 */ /* 0x000fca000383ffff */
.L_x_3128:
[----:B--2---:R-:W2:Y:S02]  /*b100*/  LDL R0, [R1] ;  /* 0x0000000001007983 */ /* 0x004ea40000100800 */
[----:B--2---:R-:W-:-:S13]  /*b110*/  ISETP.GE.AND P0, PT, R166, R0, PT ;  /* 0x00000000a600720c */ /* 0x004fda0003f06270 */
[----:B------:R-:W-:Y:S05]  /*b120*/  @!P0 BRA `(.L_x_3145) ;  /* 0x000037b000008947 */ /* 0x000fea0003800000 */
.L_x_3160:
        /* <DEDUP_REMOVED lines=12> */
[C---:B------:R-:W-:Y:S03]  /*b1f0*/  IMAD R4, R218.reuse, c[0x0][0x21c], R4 ;  /* 0x00008700da047a24 */ /* 0x040fe600078e0204 */
        /* <DEDUP_REMOVED lines=22> */
.L_x_3248:
[----:B------:R-:W3:Y:S01]  /*b360*/  SHFL.IDX PT, R5, R4, RZ, 0x181f ;  /* 0x00181fff04057589 */ /* 0x000ee200000e0000 */
[C---:B------:R-:W-:Y:S01]  /*b370*/  IMAD.SHL.U32 R12, R241.reuse, 0x2, RZ ;  /* 0x00000002f10c7824 */ /* 0x040fe200078e00ff */
[----:B------:R-:W-:Y:S01]  /*b380*/  ISETP.GE.AND P3, PT, R241, c[0x0][0x1d4], PT ;  /* 0x00007500f1007a0c */ /* 0x000fe20003f66270 */
[----:B------:R-:W-:Y:S01]  /*b390*/  IMAD.SHL.U32 R7, R251, 0x2, RZ ;  /* 0x00000002fb077824 */ /* 0x000fe200078e00ff */
[----:B------:R-:W-:Y:S02]  /*b3a0*/  BSSY B0, `(.L_x_3147) ;  /* 0x000003a000007945 */ /* 0x000fe40003800000 */
[----:B------:R-:W-:Y:S04]  /*b3b0*/  SEL R165, RZ, 0x10, P3 ;  /* 0x00000010ffa57807 */ /* 0x000fe80001800000 */
[----:B------:R-:W-:Y:S02]  /*b3c0*/  ISETP.NE.U32.AND P5, PT, R165, RZ, PT ;  /* 0x000000ffa500720c */ /* 0x000fe40003fa5070 */
[-C--:B---3--:R-:W-:Y:S05]  /*b3d0*/  IADD3 R2, P0, R5, R12.reuse, RZ ;  /* 0x0000000c05027210 */ /* 0x088fea0007f1e0ff */
[C-C-:B--2---:R-:W-:Y:S01]  /*b3e0*/  IMAD.X R3, R6.reuse, 0x1, R220.reuse, P0 ;  /* 0x0000000106037824 */ /* 0x144fe200000e06dc */
        /* <DEDUP_REMOVED lines=36> */
.L_x_3249:
        /* <DEDUP_REMOVED lines=17> */
.L_x_3148:
[----:B---3--:R-:W-:Y:S05]  /*b740*/  BSYNC B0 ;  /* 0x0000000000007941 */ /* 0x008fea0003800000 */
.L_x_3147:
[----:B------:R-:W0:Y:S01]  /*b750*/  LDGDEPBAR ;  /* 0x00000000000079af */ /* 0x000e220000000000 */
[----:B------:R-:W-:Y:S01]  /*b760*/  WARPSYNC 0xffffffff ;  /* 0xffffffff00007948 */ /* 0x000fe20003800000 */
[C---:B------:R-:W-:Y:S01]  /*b770*/  HMMA.16816.F32.BF16 R4, R132.reuse, R8, RZ ;  /* 0x000000088404723c */ /* 0x040fe200000418ff */
[----:B------:R-:W-:Y:S05]  /*b780*/  BSSY B0, `(.L_x_3150) ;  /* 0x0000116000007945 */ /* 0x000fea0003800000 */
[----:B-1----:R-:W2:Y:S02]  /*b790*/  LDL R0, [R1] ;  /* 0x0000000001007983 */ /* 0x002ea40000100800 */
        /* <DEDUP_REMOVED lines=138> */
[----:B------:R-:W4:Y:S07]  /*c040*/  LDSM.16.M88.4 R152, [R193+0x6000] ;  /* 0x00600000c198783b */ /* 0x000f2e0000000200 */
[C---:B--2---:R-:W-:Y:S08]  /*c050*/  HMMA.16816.F32.BF16 R4, R188.reuse, R156, R4 ;  /* 0x0000009cbc04723c */ /* 0x044ff00000041804 */
[C---:B------:R-:W-:Y:S01]  /*c060*/  HMMA.16816.F32.BF16 R8, R188.reuse, R158, R8 ;  /* 0x0000009ebc08723c */ /* 0x040fe20000041808 */
[----:B------:R-:W2:Y:S01]  /*c070*/  LDSM.16.M88.4 R156, [R193+0x6800] ;  /* 0x00680000c19c783b */ /* 0x000ea20000000200 */
[----:B------:R-:W-:Y:S06]  /*c080*/  DEPBAR.LE SB0, 0x0 ;  /* 0x000080000000791a */ /* 0x000fec0000000000 */
[C---:B-1----:R-:W-:Y:S01]  /*c090*/  HMMA.16816.F32.BF16 R12, R188.reuse, R72, R12 ;  /* 0x00000048bc0c723c */ /* 0x042fe2000004180c */
        /* <DEDUP_REMOVED lines=9> */
[C---:B------:R-:W-:Y:S08]  /*c130*/  HMMA.16816.F32.BF16 R48, R188.reuse, R154, R48 ;  /* 0x0000009abc30723c */ /* 0x040ff00000041830 */
[C---:B--2---:R-:W-:Y:S08]  /*c140*/  HMMA.16816.F32.BF16 R52, R188.reuse, R156, R52 ;  /* 0x0000009cbc34723c */ /* 0x044ff00000041834 */
        /* <DEDUP_REMOVED lines=37> */
.L_x_3250:
[----:B------:R-:W-:-:S05]  /*c3a0*/  BRA.DIV ~URZ, `(.L_x_3153) ;  /* 0x00008ee27f007947 */ /* 0x000fca000b800000 */
[----:B------:R3:W4:Y:S02]  /*c3b0*/  SHFL.IDX PT, R72, R68, RZ, 0x181f ;  /* 0x00181fff44487589 */ /* 0x00072400000e0000 */
.L_x_3251:
        /* <DEDUP_REMOVED lines=21> */
.L_x_3252:
        /* <DEDUP_REMOVED lines=20> */
.L_x_3253:
[----:B------:R-:W-:-:S05]  /*c650*/  BRA.DIV ~URZ, `(.L_x_3156) ;  /* 0x00008de27f007947 */ /* 0x000fca000b800000 */
[----:B------:R2:W3:Y:S02]  /*c660*/  SHFL.IDX PT, R72, R68, 0x2, 0x181f ;  /* 0x00581f0044487f89 */ /* 0x0004e400000e0000 */
.L_x_3254:
        /* <DEDUP_REMOVED lines=21> */
.L_x_3255:
[----:B------:R-:W-:Y:S01]  /*c7c0*/  ISETP.GE.AND P3, PT, R222, 0x61, PT ;  /* 0x00000061de00780c */ /* 0x000fe20003f66270 */
[----:B-1----:R-:W-:Y:S02]  /*c7d0*/  IMAD.SHL.U32 R3, R241, 0x2, RZ ;  /* 0x00000002f1037824 */ /* 0x002fe400078e00ff */
[----:B---3--:R-:W-:Y:S10]  /*c7e0*/  IMAD.SHL.U32 R68, R251, 0x2, RZ ;  /* 0x00000002fb447824 */ /* 0x008ff400078e00ff */
[C---:B------:R-:W-:Y:S02]  /*c7f0*/  @P3 IADD3 R2, -R165.reuse, 0x10, RZ ;  /* 0x00000010a5023810 */ /* 0x040fe40007ffe1ff */
[----:B------:R-:W-:Y:S02]  /*c800*/  @P3 ISETP.NE.U32.AND P0, PT, R165, RZ, PT ;  /* 0x000000ffa500320c */ /* 0x000fe40003f05070 */
        /* <DEDUP_REMOVED lines=13> */
.L_x_3151:
[----:B------:R-:W-:Y:S05]  /*c8e0*/  BSYNC B0 ;  /* 0x0000000000007941 */ /* 0x000fea0003800000 */
.L_x_3150:
        /* <DEDUP_REMOVED lines=59> */
.L_x_3256:
[----:B-12---:R-:W-:Y:S01]  /*cca0*/  FMNMX.FTZ R68, R68, R0, !PT ;  /* 0x0000000044447209 */ /* 0x006fe20007810000 */
[----:B------:R-:W-:-:S05]  /*ccb0*/  BRA.DIV ~URZ, `(.L_x_3159) ;  /* 0x000089027f007947 */ /* 0x000fca000b800000 */
[----:B------:R-:W1:Y:S02]  /*ccc0*/  SHFL.BFLY PT, R0, R68, 0x1, 0x1f ;  /* 0x0c201f0044007f89 */ /* 0x000e6400000e0000 */
[----:B-1----:R-:W-:Y:S02]  /*ccd0*/  FMNMX.FTZ R70, R68, R0, !PT ;  /* 0x0000000044467209 */ /* 0x002fe40007810000 */
[----:B------:R-:W1:Y:S02]  /*cce0*/  SHFL.BFLY PT, R0, R72, 0x2, 0x1f ;  /* 0x0c401f0048007f89 */ /* 0x000e6400000e0000 */
[----:B-1----:R-:W-:Y:S05]  /*ccf0*/  FMNMX.FTZ R68, R72, R0, !PT ;  /* 0x0000000048447209 */ /* 0x002fea0007810000 */
[----:B------:R1:W2:Y:S02]  /*cd00*/  SHFL.BFLY PT, R0, R68, 0x1, 0x1f ;  /* 0x0c201f0044007f89 */ /* 0x0002a400000e0000 */
.L_x_3257:
        /* <DEDUP_REMOVED lines=38> */
[----:B------:R-:W-:Y:S06]  /*cf70*/  FFMA.FTZ R68, R57, c[0x0][0x2d0], -R68 ;  /* 0x0000b40039447a23 */ /* 0x000fec0000010844 */
[----:B------:R-:W-:Y:S01]  /*cf80*/  MUFU.EX2 R68, R68 ;  /* 0x0000004400447308 */ /* 0x000fe20000000800 */
[----:B-1----:R-:W-:Y:S01]  /*cf90*/  FFMA.FTZ R0, R2, R238, R12 ;  /* 0x000000ee02007223 */ /* 0x002fe2000001000c */
[----:B---3--:R-:W-:Y:S01]  /*cfa0*/  F2FP.BF16.PACK_AB R72, R4, R12 ;  /* 0x0000000c0448723e */ /* 0x008fe200000010ff */
[----:B------:R-:W-:Y:S02]  /*cfb0*/  FMUL.FTZ R56, R2, R76 ;  /* 0x0000004c02387220 */ /* 0x000fe40000410000 */
[----:B------:R-:W-:Y:S02]  /*cfc0*/  FADD.FTZ R5, R4, R0 ;  /* 0x0000000004057221 */ /* 0x000fe40000010000 */
[C---:B------:R-:W-:Y:S02]  /*cfd0*/  FADD.FTZ R0, -R3.reuse, R69 ;  /* 0x0000004503007221 */ /* 0x040fe40000010100 */
[----:B------:R-:W-:Y:S01]  /*cfe0*/  FMUL.FTZ R4, R3, c[0x0][0x2d0] ;  /* 0x0000b40003047a20 */ /* 0x000fe20000410000 */
[----:B------:R-:W-:Y:S01]  /*cff0*/  MUFU.EX2 R69, R148 ;  /* 0x0000009400457308 */ /* 0x000fe20000000800 */
[----:B------:R-:W-:Y:S02]  /*d000*/  FMUL.FTZ R0, R0, c[0x0][0x2d0] ;  /* 0x0000b40000007a20 */ /* 0x000fe40000410000 */
[----:B------:R-:W-:Y:S01]  /*d010*/  FMUL.FTZ R57, R2, R77 ;  /* 0x0000004d02397220 */ /* 0x000fe20000410000 */
[----:B----4-:R-:W-:Y:S01]  /*d020*/  F2FP.BF16.PACK_AB R74, R9, R8 ;  /* 0x00000008094a723e */ /* 0x010fe200000010ff */
        /* <DEDUP_REMOVED lines=29> */
[--C-:B------:R-:W-:Y:S01]  /*d200*/  FFMA.FTZ R236, R51, c[0x0][0x2d0], -R4.reuse ;  /* 0x0000b40033ec7a23 */ /* 0x100fe20000010804 */
[----:B---3--:R-:W-:Y:S01]  /*d210*/  F2FP.BF16.PACK_AB R73, R7, R10 ;  /* 0x0000000a0749723e */ /* 0x008fe200000010ff */
        /* <DEDUP_REMOVED lines=12> */
[----:B----4-:R-:W-:Y:S01]  /*d2e0*/  F2FP.BF16.PACK_AB R75, R113, R112 ;  /* 0x00000070714b723e */ /* 0x010fe200000010ff */
        /* <DEDUP_REMOVED lines=43> */
[C---:B-1----:R-:W-:Y:S03]  /*d5a0*/  HMMA.16816.F32.BF16 R12, R72.reuse, R76, R12 ;  /* 0x0000004c480c723c */ /* 0x042fe6000004180c */
[----:B------:R-:W-:Y:S02]  /*d5b0*/  FMUL.FTZ R39, R0, R99 ;  /* 0x0000006300277220 */ /* 0x000fe40000410000 */
[----:B------:R-:W-:Y:S01]  /*d5c0*/  MUFU.EX2 R250, R143 ;  /* 0x0000008f00fa7308 */ /* 0x000fe20000000800 */
[----:B------:R-:W-:Y:S02]  /*d5d0*/  FMUL.FTZ R41, R2, R93 ;  /* 0x0000005d02297220 */ /* 0x000fe40000410000 */
[C---:B------:R-:W-:Y:S01]  /*d5e0*/  FMUL.FTZ R42, R0.reuse, R94 ;  /* 0x0000005e002a7220 */ /* 0x040fe20000410000 */
[C---:B------:R-:W-:Y:S01]  /*d5f0*/  HMMA.16816.F32.BF16 R16, R72.reuse, R78, R16 ;  /* 0x0000004e4810723c */ /* 0x040fe20000041810 */
[----:B------:R-:W1:Y:S02]  /*d600*/  LDSM.16.MT88.4 R76, [R196] ;  /* 0x00000000c44c783b */ /* 0x000e640000004200 */
[C---:B------:R-:W-:Y:S02]  /*d610*/  FMUL.FTZ R22, R0.reuse, R114 ;  /* 0x0000007200167220 */ /* 0x040fe40000410000 */
[C---:B------:R-:W-:Y:S01]  /*d620*/  FMUL.FTZ R23, R0.reuse, R115 ;  /* 0x0000007300177220 */ /* 0x040fe20000410000 */
[----:B------:R-:W-:Y:S01]  /*d630*/  MUFU.EX2 R249, R144 ;  /* 0x0000009000f97308 */ /* 0x000fe20000000800 */
[----:B------:R-:W-:Y:S02]  /*d640*/  FMUL.FTZ R43, R0, R95 ;  /* 0x0000005f002b7220 */ /* 0x000fe40000410000 */
[C---:B------:R-:W-:Y:S03]  /*d650*/  FMUL.FTZ R44, R2.reuse, R88 ;  /* 0x00000058022c7220 */ /* 0x040fe60000410000 */
[----:B------:R-:W-:Y:S02]  /*d660*/  FMUL.FTZ R45, R2, R89 ;  /* 0x00000059022d7220 */ /* 0x000fe40000410000 */
[C---:B------:R-:W-:Y:S02]  /*d670*/  FMUL.FTZ R46, R0.reuse, R90 ;  /* 0x0000005a002e7220 */ /* 0x040fe40000410000 */
        /* <DEDUP_REMOVED lines=10> */
[----:B------:R-:W-:Y:S02]  /*d720*/  FMUL.FTZ R28, R2, R104 ;  /* 0x00000068021c7220 */ /* 0x000fe40000410000 */
[C---:B------:R-:W-:Y:S02]  /*d730*/  FMUL.FTZ R30, R0.reuse, R106 ;  /* 0x0000006a001e7220 */ /* 0x040fe40000410000 */
[----:B------:R-:W-:Y:S01]  /*d740*/  FMUL.FTZ R31, R0, R107 ;  /* 0x0000006b001f7220 */ /* 0x000fe20000410000 */
        /* <DEDUP_REMOVED lines=12> */
[C---:B------:R-:W-:Y:S02]  /*d810*/  FMUL.FTZ R64, R2.reuse, R64 ;  /* 0x0000004002407220 */ /* 0x040fe40000410000 */
[----:B------:R-:W-:Y:S02]  /*d820*/  FMUL.FTZ R65, R2, R65 ;  /* 0x0000004102417220 */ /* 0x000fe40000410000 */
[C---:B------:R-:W-:Y:S02]  /*d830*/  FMUL.FTZ R62, R0.reuse, R62 ;  /* 0x0000003e003e7220 */ /* 0x040fe40000410000 */
[C---:B------:R-:W-:Y:S01]  /*d840*/  FMUL.FTZ R63, R0.reuse, R63 ;  /* 0x0000003f003f7220 */ /* 0x040fe20000410000 */
[----:B------:R-:W-:Y:S01]  /*d850*/  MUFU.EX2 R92, R162 ;  /* 0x000000a2005c7308 */ /* 0x000fe20000000800 */
[----:B------:R-:W-:Y:S01]  /*d860*/  FMUL.FTZ R66, R0, R66 ;  /* 0x0000004200427220 */ /* 0x000fe20000410000 */
[----:B--2---:R-:W-:Y:S01]  /*d870*/  ISETP.GT.AND P0, PT, R166, R252, PT ;  /* 0x000000fca600720c */ /* 0x004fe20003f04270 */
[----:B------:R-:W-:Y:S02]  /*d880*/  FMUL.FTZ R67, R0, R67 ;  /* 0x0000004300437220 */ /* 0x000fe40000410000 */
[----:B------:R-:W-:Y:S05]  /*d890*/  FADD.FTZ R0, R69, R142 ;  /* 0x0000008e45007221 */ /* 0x000fea0000010000 */
[----:B------:R-:W-:Y:S10]  /*d8a0*/  MUFU.EX2 R154, R157 ;  /* 0x0000009d009a7308 */ /* 0x000ff40000000800 */
[----:B------:R-:W-:Y:S01]  /*d8b0*/  MUFU.EX2 R96, R227 ;  /* 0x000000e300607308 */ /* 0x000fe20000000800 */
[C---:B-1----:R-:W-:Y:S08]  /*d8c0*/  HMMA.16816.F32.BF16 R28, R72.reuse, R76, R28 ;  /* 0x0000004c481c723c */ /* 0x042ff0000004181c */
[C---:B------:R-:W-:Y:S01]  /*d8d0*/  HMMA.16816.F32.BF16 R32, R72.reuse, R78, R32 ;  /* 0x0000004e4820723c */ /* 0x040fe20000041820 */
[----:B------:R-:W1:Y:S01]  /*d8e0*/  LDSM.16.MT88.4 R76, [R195+0x3800] ;  /* 0x00380000c34c783b */ /* 0x000e620000004200 */
[----:B------:R-:W-:Y:S10]  /*d8f0*/  MUFU.EX2 R146, R231 ;  /* 0x000000e700927308 */ /* 0x000ff40000000800 */
[----:B------:R-:W2:Y:S10]  /*d900*/  MUFU.EX2 R2, R147 ;  /* 0x0000009300027308 */ /* 0x000eb40000000800 */
[----:B------:R-:W-:Y:S10]  /*d910*/  MUFU.EX2 R147, R230 ;  /* 0x000000e600937308 */ /* 0x000ff40000000800 */
[----:B------:R-:W3:Y:S01]  /*d920*/  MUFU.EX2 R107, R141 ;  /* 0x0000008d006b7308 */ /* 0x000ee20000000800 */
[----:B--2---:R-:W-:Y:S04]  /*d930*/  FADD.FTZ R0, R2, R0 ;  /* 0x0000000002007221 */ /* 0x004fe80000010000 */
[----:B------:R-:W-:Y:S01]  /*d940*/  FADD.FTZ R0, R80, R0 ;  /* 0x0000000050007221 */ /* 0x000fe20000010000 */
[C---:B-1----:R-:W-:Y:S04]  /*d950*/  HMMA.16816.F32.BF16 R36, R72.reuse, R76, R36 ;  /* 0x0000004c4824723c */ /* 0x042fe80000041824 */
[----:B------:R-:W-:Y:S01]  /*d960*/  MUFU.EX2 R104, R242 ;  /* 0x000000f200687308 */ /* 0x000fe20000000800 */
[C---:B------:R-:W-:Y:S03]  /*d970*/  FADD.FTZ R0, R71.reuse, R0 ;  /* 0x0000000047007221 */ /* 0x040fe60000010000 */
[C---:B------:R-:W-:Y:S01]  /*d980*/  HMMA.16816.F32.BF16 R40, R72.reuse, R78, R40 ;  /* 0x0000004e4828723c */ /* 0x040fe20000041828 */
[----:B------:R-:W1:Y:S05]  /*d990*/  LDSM.16.MT88.4 R76, [R197+0x3800] ;  /* 0x00380000c54c783b */ /* 0x000e6a0000004200 */
[----:B------:R-:W-:Y:S10]  /*d9a0*/  MUFU.EX2 R142, R239 ;  /* 0x000000ef008e7308 */ /* 0x000ff40000000800 */
[----:B------:R-:W-:Y:S10]  /*d9b0*/  MUFU.EX2 R141, R244 ;  /* 0x000000f4008d7308 */ /* 0x000ff40000000800 */
[----:B------:R-:W-:Y:S01]  /*d9c0*/  MUFU.EX2 R140, R245 ;  /* 0x000000f5008c7308 */ /* 0x000fe20000000800 */
        /* <DEDUP_REMOVED lines=9> */
[----:B------:R-:W-:Y:S02]  /*da60*/  F2FP.BF16.PACK_AB R74, R71, R80 ;  /* 0x00000050474a723e */ /* 0x000fe400000010ff */
[----:B------:R-:W2:Y:S01]  /*da70*/  LDSM.16.MT88.4 R80, [R197+0x800] ;  /* 0x00080000c550783b */ /* 0x000ea20000004200 */
[----:B------:R-:W-:Y:S02]  /*da80*/  MUFU.EX2 R71, R153 ;  /* 0x0000009900477308 */ /* 0x000fe40000000800 */
[----:B------:R-:W-:Y:S02]  /*da90*/  F2FP.BF16.PACK_AB R72, R2, R69 ;  /* 0x000000450248723e */ /* 0x000fe400000010ff */
[----:B---3--:R-:W-:Y:S02]  /*daa0*/  F2FP.BF16.PACK_AB R73, R106, R107 ;  /* 0x0000006b6a49723e */ /* 0x008fe400000010ff */
[----:B------:R-:W-:Y:S04]  /*dab0*/  F2FP.BF16.PACK_AB R75, R249, R250 ;  /* 0x000000faf94b723e */ /* 0x000fe800000010ff */
[----:B------:R-:W3:Y:S10]  /*dac0*/  MUFU.EX2 R69, R156 ;  /* 0x0000009c00457308 */ /* 0x000ef40000000800 */
[----:B------:R-:W4:Y:S10]  /*dad0*/  MUFU.EX2 R2, R155 ;  /* 0x0000009b00027308 */ /* 0x000f340000000800 */
[----:B------:R-:W5:Y:S01]  /*dae0*/  MUFU.EX2 R156, R152 ;  /* 0x00000098009c7308 */ /* 0x000f620000000800 */
[C---:B-1----:R-:W-:Y:S03]  /*daf0*/  HMMA.16816.F32.BF16 R4, R72.reuse, R76, R4 ;  /* 0x0000004c4804723c */ /* 0x042fe60000041804 */
[----:B---3--:R-:W-:Y:S05]  /*db00*/  FADD.FTZ R0, R69, R0 ;  /* 0x0000000045007221 */ /* 0x008fea0000010000 */
[C---:B------:R-:W-:Y:S01]  /*db10*/  HMMA.16816.F32.BF16 R8, R72.reuse, R78, R8 ;  /* 0x0000004e4808723c */ /* 0x040fe20000041808 */
[----:B------:R-:W1:Y:S01]  /*db20*/  LDSM.16.MT88.4 R76, [R196+0x800] ;  /* 0x00080000c44c783b */ /* 0x000e620000004200 */
[----:B------:R-:W-:Y:S02]  /*db30*/  MUFU.EX2 R155, R158 ;  /* 0x0000009e009b7308 */ /* 0x000fe40000000800 */
[----:B----4-:R-:W-:Y:S04]  /*db40*/  FADD.FTZ R0, R2, R0 ;  /* 0x0000000002007221 */ /* 0x010fe80000010000 */
[C---:B--2---:R-:W-:Y:S04]  /*db50*/  HMMA.16816.F32.BF16 R12, R72.reuse, R80, R12 ;  /* 0x00000050480c723c */ /* 0x044fe8000004180c */
[----:B------:R-:W-:Y:S01]  /*db60*/  FADD.FTZ R0, R84, R0 ;  /* 0x0000000054007221 */ /* 0x000fe20000010000 */
[----:B------:R-:W-:Y:S03]  /*db70*/  MUFU.EX2 R153, R159 ;  /* 0x0000009f00997308 */ /* 0x000fe60000000800 */
[C---:B------:R-:W-:Y:S01]  /*db80*/  HMMA.16816.F32.BF16 R16, R72.reuse, R82, R16 ;  /* 0x000000524810723c */ /* 0x040fe20000041810 */
[----:B------:R-:W2:Y:S03]  /*db90*/  LDSM.16.MT88.4 R80, [R198+0x800] ;  /* 0x00080000c650783b */ /* 0x000ea60000004200 */
[C---:B------:R-:W-:Y:S03]  /*dba0*/  FADD.FTZ R0, R71.reuse, R0 ;  /* 0x0000000047007221 */ /* 0x040fe60000010000 */
        /* <DEDUP_REMOVED lines=24> */
[----:B-----5:R-:W-:Y:S04]  /*dd30*/  F2FP.BF16.PACK_AB R75, R156, R246 ;  /* 0x000000f69c4b723e */ /* 0x020fe800000010ff */
        /* <DEDUP_REMOVED lines=102> */
[----:B-----5:R-:W-:Y:S04]  /*e3a0*/  FADD.FTZ R0, R71, R0 ;  /* 0x0000000047007221 */ /* 0x020fe80000010000 */
[C---:B------:R-:W-:Y:S01]  /*e3b0*/  HMMA.16816.F32.BF16 R48, R72.reuse, R86, R48 ;  /* 0x000000564830723c */ /* 0x040fe20000041830 */
[----:B------:R-:W3:Y:S03]  /*e3c0*/  LDSM.16.MT88.4 R84, [R197+0x2800] ;  /* 0x00280000c554783b */ /* 0x000ee60000004200 */
[----:B--2---:R-:W-:Y:S04]  /*e3d0*/  FADD.FTZ R0, R69, R0 ;  /* 0x0000000045007221 */ /* 0x004fe80000010000 */
        /* <DEDUP_REMOVED lines=27> */
[C---:B--2---:R-:W-:Y:S04]  /*e590*/  HMMA.16816.F32.BF16 R28, R76.reuse, R72, R28 ;  /* 0x000000484c1c723c */ /* 0x044fe8000004181c */
[----:B------:R-:W-:Y:S03]  /*e5a0*/  FADD.FTZ R0, R154, R0 ;  /* 0x000000009a007221 */ /* 0x000fe60000010000 */
[----:B------:R-:W-:Y:S01]  /*e5b0*/  F2FP.BF16.PACK_AB R72, R71, R104 ;  /* 0x000000684748723e */ /* 0x000fe200000010ff */
[C---:B------:R-:W-:Y:S04]  /*e5c0*/  HMMA.16816.F32.BF16 R32, R76.reuse, R74, R32 ;  /* 0x0000004a4c20723c */ /* 0x040fe80000041820 */
[----:B------:R-:W-:Y:S01]  /*e5d0*/  F2FP.BF16.PACK_AB R73, R142, R143 ;  /* 0x0000008f8e49723e */ /* 0x000fe200000010ff */
[----:B------:R-:W-:Y:S02]  /*e5e0*/  FADD.FTZ R0, R153, R0 ;  /* 0x0000000099007221 */ /* 0x000fe40000010000 */
[----:B------:R-:W-:Y:S01]  /*e5f0*/  F2FP.BF16.PACK_AB R74, R68, R69 ;  /* 0x00000045444a723e */ /* 0x000fe200000010ff */
[C---:B----4-:R-:W-:Y:S04]  /*e600*/  HMMA.16816.F32.BF16 R36, R76.reuse, R88, R36 ;  /* 0x000000584c24723c */ /* 0x050fe80000041824 */
[----:B------:R-:W-:Y:S01]  /*e610*/  F2FP.BF16.PACK_AB R75, R140, R141 ;  /* 0x0000008d8c4b723e */ /* 0x000fe200000010ff */
[----:B------:R-:W-:Y:S01]  /*e620*/  FADD.FTZ R0, R152, R0 ;  /* 0x0000000098007221 */ /* 0x000fe20000010000 */
[----:B------:R-:W-:Y:S02]  /*e630*/  MOV R69, R3 ;  /* 0x0000000300457202 */ /* 0x000fe40000000f00 */
[C---:B------:R-:W-:Y:S04]  /*e640*/  HMMA.16816.F32.BF16 R40, R76.reuse, R90, R40 ;  /* 0x0000005a4c28723c */ /* 0x040fe80000041828 */
[----:B------:R-:W-:Y:S04]  /*e650*/  FADD.FTZ R0, R151, R0 ;  /* 0x0000000097007221 */ /* 0x000fe80000010000 */
[C---:B------:R-:W-:Y:S04]  /*e660*/  HMMA.16816.F32.BF16 R44, R76.reuse, R96, R44 ;  /* 0x000000604c2c723c */ /* 0x040fe8000004182c */
[----:B------:R-:W-:Y:S04]  /*e670*/  FADD.FTZ R0, R150, R0 ;  /* 0x0000000096007221 */ /* 0x000fe80000010000 */
[C---:B------:R-:W-:Y:S04]  /*e680*/  HMMA.16816.F32.BF16 R48, R76.reuse, R98, R48 ;  /* 0x000000624c30723c */ /* 0x040fe80000041830 */
[----:B------:R-:W-:Y:S04]  /*e690*/  FADD.FTZ R0, R149, R0 ;  /* 0x0000000095007221 */ /* 0x000fe80000010000 */
[C---:B-----5:R-:W-:Y:S04]  /*e6a0*/  HMMA.16816.F32.BF16 R52, R76.reuse, R80, R52 ;  /* 0x000000504c34723c */ /* 0x060fe80000041834 */
[----:B------:R-:W-:Y:S04]  /*e6b0*/  FADD.FTZ R0, R148, R0 ;  /* 0x0000000094007221 */ /* 0x000fe80000010000 */
[C---:B------:R-:W-:Y:S04]  /*e6c0*/  HMMA.16816.F32.BF16 R56, R76.reuse, R82, R56 ;  /* 0x000000524c38723c */ /* 0x040fe80000041838 */
[----:B------:R-:W-:Y:S04]  /*e6d0*/  FADD.FTZ R0, R147, R0 ;  /* 0x0000000093007221 */ /* 0x000fe80000010000 */
[C---:B---3--:R-:W-:Y:S04]  /*e6e0*/  HMMA.16816.F32.BF16 R60, R76.reuse, R84, R60 ;  /* 0x000000544c3c723c */ /* 0x048fe8000004183c */
        /* <DEDUP_REMOVED lines=20> */
[C---:B------:R-:W-:Y:S08]  /*e830*/  HMMA.16816.F32.BF16 R100, R72.reuse, R102, R32 ;  /* 0x000000664864723c */ /* 0x040ff00000041820 */
[C---:B-1----:R-:W-:Y:S08]  /*e840*/  HMMA.16816.F32.BF16 R96, R72.reuse, R92, R36 ;  /* 0x0000005c4860723c */ /* 0x042ff00000041824 */
[C---:B------:R-:W-:Y:S08]  /*e850*/  HMMA.16816.F32.BF16 R92, R72.reuse, R94, R40 ;  /* 0x0000005e485c723c */ /* 0x040ff00000041828 */
[C---:B--2---:R-:W-:Y:S08]  /*e860*/  HMMA.16816.F32.BF16 R88, R72.reuse, R84, R44 ;  /* 0x000000544858723c */ /* 0x044ff0000004182c */
[C---:B------:R-:W-:Y:S08]  /*e870*/  HMMA.16816.F32.BF16 R84, R72.reuse, R86, R48 ;  /* 0x000000564854723c */ /* 0x040ff00000041830 */
[C---:B---3--:R-:W-:Y:S08]  /*e880*/  HMMA.16816.F32.BF16 R80, R72.reuse, R76, R52 ;  /* 0x0000004c4850723c */ /* 0x048ff00000041834 */
[C---:B------:R-:W-:Y:S08]  /*e890*/  HMMA.16816.F32.BF16 R76, R72.reuse, R78, R56 ;  /* 0x0000004e484c723c */ /* 0x040ff00000041838 */
[C---:B----4-:R-:W-:Y:S08]  /*e8a0*/  HMMA.16816.F32.BF16 R60, R72.reuse, R4, R60 ;  /* 0x00000004483c723c */ /* 0x050ff0000004183c */
[----:B------:R-:W-:Y:S01]  /*e8b0*/  HMMA.16816.F32.BF16 R64, R72, R6, R64 ;  /* 0x000000064840723c */ /* 0x000fe20000041840 */
[----:B------:R-:W-:Y:S07]  /*e8c0*/  @!UPT UIADD3 URZ, URZ, URZ, URZ ;  /* 0x0000003f3f3ff290 */ /* 0x000fee000fffe03f */
[----:B------:R-:W-:-:S11]  /*e8d0*/  @P0 BRA `(.L_x_3160) ;  /* 0xffffc85000000947 */ /* 0x000fd6000383ffff */
.L_x_3145:
[----:B------:R-:W-:Y:S05]  /*e8e0*/  BRA.DIV ~URZ, `(.L_x_3161) ;  /* 0x00006da27f007947 */ /* 0x000fea000b800000 */
[----:B------:R1:W2:Y:S02]  /*e8f0*/  SHFL.BFLY PT, R0, R238, 0x2, 0x1f ;  /* 0x0c401f00ee007f89 */ /* 0x0002a400000e0000 */
.L_x_3258:
[----:B--2---:R-:W-:Y:S01]  /*e900*/  FADD.FTZ R4, R0, R238 ;  /* 0x000000ee00047221 */ /* 0x004fe20000010000 */
[----:B------:R-:W-:Y:S05]  /*e910*/  BRA.DIV ~URZ, `(.L_x_3162) ;  /* 0x00006dc27f007947 */ /* 0x000fea000b800000 */
[----:B------:R-:W2:Y:S04]  /*e920*/  SHFL.BFLY PT, R0, R250, 0x2, 0x1f ;  /* 0x0c401f00fa007f89 */ /* 0x000ea800000e0000 */
[----:B------:R-:W3:Y:S01]  /*e930*/  SHFL.BFLY PT, R2, R4, 0x1, 0x1f ;  /* 0x0c201f0004027f89 */ /* 0x000ee200000e0000 */
[----:B--2---:R-:W-:-:S02]  /*e940*/  FADD.FTZ R5, R0, R250 ;  /* 0x000000fa00057221 */ /* 0x004fc40000010000 */
[----:B---3--:R-:W-:-:S03]  /*e950*/  FADD.FTZ R4, R4, R2 ;  /* 0x0000000204047221 */ /* 0x008fc60000010000 */
[----:B------:R2:W3:Y:S04]  /*e960*/  SHFL.BFLY PT, R3, R5, 0x1, 0x1f ;  /* 0x0c201f0005037f89 */ /* 0x0004e800000e0000 */
.L_x_3259:
[----:B------:R-:W-:Y:S01]  /*e970*/  FSETP.NE.FTZ.AND P1, PT, R4, RZ, PT ;  /* 0x000000ff0400720b */ /* 0x000fe20003f35000 */
[----:B---3--:R-:W-:Y:S01]  /*e980*/  FADD.FTZ R3, R3, R5 ;  /* 0x0000000503037221 */ /* 0x008fe20000010000 */
[----:B------:R-:W-:Y:S02]  /*e990*/  MOV R2, RZ ;  /* 0x000000ff00027202 */ /* 0x000fe40000000f00 */
[----:B------:R-:W-:Y:S02]  /*e9a0*/  MOV R23, 0xff800000 ;  /* 0xff80000000177802 */ /* 0x000fe40000000f00 */
[----:B------:R-:W-:Y:S02]  /*e9b0*/  FSETP.NE.FTZ.AND P0, PT, R3, RZ, PT ;  /* 0x000000ff0300720b */ /* 0x000fe40003f15000 */
[----:B------:R-:W-:Y:S02]  /*e9c0*/  MOV R0, RZ ;  /* 0x000000ff00007202 */ /* 0x000fe40000000f00 */
[----:B------:R-:W-:-:S03]  /*e9d0*/  MOV R22, 0xff800000 ;  /* 0xff80000000167802 */ /* 0x000fc60000000f00 */
[----:B------:R-:W3:Y:S08]  /*e9e0*/  @P1 MUFU.LG2 R6, R4 ;  /* 0x0000000400061308 */ /* 0x000ef00000000c00 */
[----:B------:R4:W5:Y:S01]  /*e9f0*/  @P1 MUFU.RCP R2, R4 ;  /* 0x0000000400021308 */ /* 0x0009620000001000 */
[----:B---3--:R-:W-:-:S07]  /*ea00*/  @P1 FMUL.FTZ R6, R6, 0.69314718246459960938 ;  /* 0x3f31721806061820 */ /* 0x008fce0000410000 */
[----:B------:R-:W3:Y:S01]  /*ea10*/  @P0 MUFU.RCP R0, R3 ;  /* 0x0000000300000308 */ /* 0x000ee20000001000 */
[----:B----4-:R-:W-:Y:S01]  /*ea20*/  @P1 MOV R4, 0x3f317218 ;  /* 0x3f31721800041802 */ /* 0x010fe20000000f00 */
[C---:B-----5:R-:W-:Y:S02]  /*ea30*/  FMUL.FTZ R46, R2.reuse, R88 ;  /* 0x00000058022e7220 */ /* 0x060fe40000410000 */
        /* <DEDUP_REMOVED lines=72> */
.L_x_3108:
        /* <DEDUP_REMOVED lines=19> */
.L_x_3164:
[----:B-1----:R-:W-:Y:S05]  /*eff0*/  BSYNC B0 ;  /* 0x0000000000007941 */ /* 0x002fea0003800000 */
.L_x_3163:
        /* <DEDUP_REMOVED lines=102> */
.L_x_3167:
        /* <DEDUP_REMOVED lines=115> */
.L_x_3260:
[----:B------:R-:W-:Y:S05]  /*fd90*/  BRA.DIV ~URZ, `(.L_x_3170) ;  /* 0x00005ab27f007947 */ /* 0x000fea000b800000 */
[----:B------:R3:W4:Y:S02]  /*fda0*/  SHFL.IDX PT, R0, R8, RZ, 0x181f ;  /* 0x00181fff08007589 */ /* 0x00072400000e0000 */
.L_x_3261:
        /* <DEDUP_REMOVED lines=19> */
.L_x_3172:
[----:B------:R-:W-:Y:S05]  /*fee0*/  BSYNC B0 ;  /* 0x0000000000007941 */ /* 0x000fea0003800000 */
.L_x_3171:
[----:B------:R-:W-:Y:S05]  /*fef0*/  BRA.DIV ~URZ, `(.L_x_3173) ;  /* 0x000059c27f007947 */ /* 0x000fea000b800000 */
[----:B--2---:R2:W1:Y:S04]  /*ff00*/  SHFL.IDX PT, R10, R7, 0x1, 0x181f ;  /* 0x00381f00070a7f89 */ /* 0x00446800000e0000 */
[----:B----4-:R2:W4:Y:S02]  /*ff10*/  SHFL.IDX PT, R0, R8, 0x1, 0x181f ;  /* 0x00381f0008007f89 */ /* 0x01052400000e0000 */
.L_x_3262:
        /* <DEDUP_REMOVED lines=14> */
.L_x_3175:
[----:B------:R-:W-:Y:S05]  /*10000*/  BSYNC B0 ;  /* 0x0000000000007941 */ /* 0x000fea0003800000 */
.L_x_3174:
[----:B------:R-:W-:Y:S05]  /*10010*/  BRA.DIV ~URZ, `(.L_x_3176) ;  /* 0x000059727f007947 */ /* 0x000fea000b800000 */
[----:B------:R1:W2:Y:S02]  /*10020*/  SHFL.IDX PT, R10, R7, 0x2, 0x181f ;  /* 0x00581f00070a7f89 */ /* 0x0002a400000e0000 */
.L_x_3263:
[----:B------:R-:W-:Y:S05]  /*10030*/  BRA.DIV ~URZ, `(.L_x_3177) ;  /* 0x000059c27f007947 */ /* 0x000fea000b800000 */
[----:B----4-:R4:W1:Y:S02]  /*10040*/  SHFL.IDX PT, R0, R8, 0x2, 0x181f ;  /* 0x00581f0008007f89 */ /* 0x01086400000e0000 */
.L_x_3264:
        /* <DEDUP_REMOVED lines=14> */
.L_x_3179:
[----:B------:R-:W-:Y:S05]  /*10130*/  BSYNC B0 ;  /* 0x0000000000007941 */ /* 0x000fea0003800000 */
.L_x_3178:
[----:B------:R-:W-:Y:S05]  /*10140*/  BRA.DIV ~URZ, `(.L_x_3180) ;  /* 0x000059227f007947 */ /* 0x000fea000b800000 */
[----:B--2---:R-:W2:Y:S04]  /*10150*/  SHFL.IDX PT, R7, R7, 0x3, 0x181f ;  /* 0x00781f0007077f89 */ /* 0x004ea800000e0000 */
[----:B------:R1:W3:Y:S02]  /*10160*/  SHFL.IDX PT, R0, R8, 0x3, 0x181f ;  /* 0x00781f0008007f89 */ /* 0x0002e400000e0000 */
.L_x_3265:
        /* <DEDUP_REMOVED lines=15> */
.L_x_3168:
        /* <DEDUP_REMOVED lines=33> */
.L_x_3266:
[----:B------:R-:W-:Y:S05]  /*10470*/  BRA.DIV ~URZ, `(.L_x_3183) ;  /* 0x000057327f007947 */ /* 0x000fea000b800000 */
[----:B------:R3:W4:Y:S02]  /*10480*/  SHFL.IDX PT, R0, R12, RZ, 0x1c1f ;  /* 0x001c1fff0c007589 */ /* 0x00072400000e0000 */
.L_x_3267:
        /* <DEDUP_REMOVED lines=98> */
.L_x_3185:
[----:B------:R-:W-:Y:S05]  /*10ab0*/  BSYNC B0 ;  /* 0x0000000000007941 */ /* 0x000fea0003800000 */
.L_x_3184:
[----:B------:R-:W-:Y:S05]  /*10ac0*/  BRA.DIV ~URZ, `(.L_x_3186) ;  /* 0x000051527f007947 */ /* 0x000fea000b800000 */
[----:B--2---:R2:W1:Y:S04]  /*10ad0*/  SHFL.IDX PT, R4, R5, 0x1, 0x1c1f ;  /* 0x003c1f0005047f89 */ /* 0x00446800000e0000 */
[----:B----4-:R2:W4:Y:S02]  /*10ae0*/  SHFL.IDX PT, R0, R12, 0x1, 0x1c1f ;  /* 0x003c1f000c007f89 */ /* 0x01052400000e0000 */
.L_x_3268:
        /* <DEDUP_REMOVED lines=99> */
.L_x_3166:
        /* <DEDUP_REMOVED lines=22> */
.L_x_3187:
        /* <DEDUP_REMOVED lines=60> */
.L_x_3189:
[----:B------:R-:W-:Y:S05]  /*11640*/  BSYNC B0 ;  /* 0x0000000000007941 */ /* 0x000fea0003800000 */
.L_x_3188:
        /* <DEDUP_REMOVED lines=36> */
.L_x_3269:
[----:B------:R-:W-:Y:S05]  /*11890*/  BRA.DIV ~URZ, `(.L_x_3191) ;  /* 0x000044c27f007947 */ /* 0x000fea000b800000 */
[----:B------:R3:W4:Y:S02]  /*118a0*/  SHFL.IDX PT, R0, R10, RZ, 0x181f ;  /* 0x00181fff0a007589 */ /* 0x00072400000e0000 */
.L_x_3270:
        /* <DEDUP_REMOVED lines=20> */
.L_x_3193:
[----:B------:R-:W-:Y:S05]  /*119f0*/  BSYNC B0 ;  /* 0x0000000000007941 */ /* 0x000fea0003800000 */
.L_x_3192:
[----:B------:R-:W-:Y:S05]  /*11a00*/  BRA.DIV ~URZ, `(.L_x_3194) ;  /* 0x000043c27f007947 */ /* 0x000fea000b800000 */
[----:B--2---:R2:W1:Y:S04]  /*11a10*/  SHFL.IDX PT, R9, R7, 0x1, 0x181f ;  /* 0x00381f0007097f89 */ /* 0x00446800000e0000 */
[----:B----4-:R2:W4:Y:S02]  /*11a20*/  SHFL.IDX PT, R0, R10, 0x1, 0x181f ;  /* 0x00381f000a007f89 */ /* 0x01052400000e0000 */
.L_x_3271:
        /* <DEDUP_REMOVED lines=14> */
.L_x_3196:
[----:B------:R-:W-:Y:S05]  /*11b10*/  BSYNC B0 ;  /* 0x0000000000007941 */ /* 0x000fea0003800000 */
.L_x_3195:
[----:B------:R-:W-:Y:S05]  /*11b20*/  BRA.DIV ~URZ, `(.L_x_3197) ;  /* 0x000043727f007947 */ /* 0x000fea000b800000 */
[----:B------:R1:W2:Y:S02]  /*11b30*/  SHFL.IDX PT, R9, R7, 0x2, 0x181f ;  /* 0x00581f0007097f89 */ /* 0x0002a400000e0000 */
.L_x_3272:
[----:B------:R-:W-:Y:S05]  /*11b40*/  BRA.DIV ~URZ, `(.L_x_3198) ;  /* 0x000043c27f007947 */ /* 0x000fea000b800000 */
[----:B----4-:R4:W1:Y:S02]  /*11b50*/  SHFL.IDX PT, R0, R10, 0x2, 0x181f ;  /* 0x00581f000a007f89 */ /* 0x01086400000e0000 */
.L_x_3273:
        /* <DEDUP_REMOVED lines=14> */
.L_x_3200:
[----:B------:R-:W-:Y:S05]  /*11c40*/  BSYNC B0 ;  /* 0x0000000000007941 */ /* 0x000fea0003800000 */
.L_x_3199:
[----:B------:R-:W-:Y:S05]  /*11c50*/  BRA.DIV ~URZ, `(.L_x_3201) ;  /* 0x000043227f007947 */ /* 0x000fea000b800000 */
[----:B--2---:R-:W2:Y:S04]  /*11c60*/  SHFL.IDX PT, R7, R7, 0x3, 0x181f ;  /* 0x00781f0007077f89 */ /* 0x004ea800000e0000 */
[----:B------:R1:W3:Y:S02]  /*11c70*/  SHFL.IDX PT, R0, R10, 0x3, 0x181f ;  /* 0x00781f000a007f89 */ /* 0x0002e400000e0000 */
.L_x_3274:
        /* <DEDUP_REMOVED lines=13> */
.L_x_3181:
[----:B------:R-:W-:Y:S05]  /*11d50*/  BSYNC B1 ;  /* 0x0000000000017941 */ /* 0x000fea0003800000 */
.L_x_3165:
        /* <DEDUP_REMOVED lines=15> */
.L_x_3275:
[----:B------:R-:W-:Y:S05]  /*11e50*/  BRA.DIV ~URZ, `(.L_x_3204) ;  /* 0x000042627f007947 */ /* 0x000fea000b800000 */
[----:B------:R3:W4:Y:S02]  /*11e60*/  SHFL.IDX PT, R8, R62, 0x1, 0x1f ;  /* 0x00201f003e087f89 */ /* 0x00072400000e0000 */
.L_x_3276:
        /* <DEDUP_REMOVED lines=19> */
.L_x_3277:
        /* <DEDUP_REMOVED lines=16> */
.L_x_3278:
[----:B---3--:R-:W-:Y:S01]  /*120a0*/  IMAD R0, R0, c[0x0][0x538], RZ ;  /* 0x00014e0000007a24 */ /* 0x008fe200078e02ff */
[----:B------:R-:W-:Y:S04]  /*120b0*/  BSSY B1, `(.L_x_3207) ;  /* 0x00000cf000017945 */ /* 0x000fe80003800000 */
[----:B----4-:R-:W-:-:S04]  /*120c0*/  IADD3 R8, R0, R8, RZ ;  /* 0x0000000800087210 */ /* 0x010fc80007ffe0ff */
[----:B--2---:R-:W-:-:S13]  /*120d0*/  ISETP.GT.AND P6, PT, R8, R9, PT ;  /* 0x000000090800720c */ /* 0x004fda0003fc4270 */
[----:B------:R-:W-:Y:S05]  /*120e0*/  @P6 BRA `(.L_x_3208) ;  /* 0x0000025000006947 */ /* 0x000fea0003800000 */
.L_x_3212:
        /* <DEDUP_REMOVED lines=17> */
.L_x_3279:
        /* <DEDUP_REMOVED lines=16> */
.L_x_3280:
[----:B--2---:R-:W-:-:S05]  /*12300*/  IMAD R0, R0, c[0x0][0x538], RZ ;  /* 0x00014e0000007a24 */ /* 0x004fca00078e02ff */
[----:B------:R-:W-:-:S04]  /*12310*/  IADD3 R8, R0, R8, RZ ;  /* 0x0000000800087210 */ /* 0x000fc80007ffe0ff */
[----:B------:R-:W-:-:S13]  /*12320*/  ISETP.GT.AND P6, PT, R8, R9, PT ;  /* 0x000000090800720c */ /* 0x000fda0003fc4270 */
[----:B-1----:R-:W-:Y:S05]  /*12330*/  @!P6 BRA `(.L_x_3212) ;  /* 0xfffffdb00000e947 */ /* 0x002fea000383ffff */
.L_x_3208:
[----:B------:R-:W-:-:S05]  /*12340*/  IADD3 R8, -R0, R8, RZ ;  /* 0x0000000800087210 */ /* 0x000fca0007ffe1ff */
[----:B------:R-:W-:-:S05]  /*12350*/  IMAD R0, R4, c[0x0][0x538], R8 ;  /* 0x00014e0004007a24 */ /* 0x000fca00078e0208 */
[----:B------:R-:W-:Y:S01]  /*12360*/  ISETP.GT.AND P0, PT, R0, R9, PT ;  /* 0x000000090000720c */ /* 0x000fe20003f04270 */
[----:B------:R-:W-:-:S12]  /*12370*/  BRA.DIV ~URZ, `(.L_x_3213) ;  /* 0x000041a27f007947 */ /* 0x000fd8000b800000 */
[----:B------:R-:W-:-:S03]  /*12380*/  VOTE.ANY R5, PT, !P0 ;  /* 0x0000000000057806 */ /* 0x000fc600040e0100 */
.L_x_3281:
[----:B------:R-:W2:Y:S01]  /*12390*/  LDL.LU R2, [R1+0x54] ;  /* 0x0000540001027983 */ /* 0x000ea20000300800 */
[----:B------:R-:W2:Y:S02]  /*123a0*/  POPC R0, R5 ;  /* 0x0000000500007309 */ /* 0x000ea40000000000 */
[----:B--2---:R-:W-:-:S05]  /*123b0*/  IADD3 R2, R0, R2, RZ ;  /* 0x0000000200027210 */ /* 0x004fca0007ffe0ff */
[----:B------:R2:W-:Y:S01]  /*123c0*/  STL [R1+0x54], R2 ;  /* 0x0000540201007387 */ /* 0x0005e20000100800 */
[----:B------:R-:W-:Y:S05]  /*123d0*/  BRA.DIV ~URZ, `(.L_x_3214) ;  /* 0x000041927f007947 */ /* 0x000fea000b800000 */
[----:B------:R3:W4:Y:S04]  /*123e0*/  SHFL.IDX PT, R10, R6, R0, 0x1f ;  /* 0x00001f00060a7589 */ /* 0x00072800000e0000 */
[----:B------:R3:W1:Y:S02]  /*123f0*/  SHFL.IDX PT, R7, R7, R0, 0x1f ;  /* 0x00001f0007077589 */ /* 0x00066400000e0000 */
.L_x_3282:
[----:B------:R-:W-:Y:S01]  /*12400*/  ISETP.NE.AND P0, PT, R5, RZ, PT ;  /* 0x000000ff0500720c */ /* 0x000fe20003f05270 */
[----:B------:R-:W-:-:S12]  /*12410*/  BSSY B0, `(.L_x_3215) ;  /* 0x0000005000007945 */ /* 0x000fd80003800000 */
[----:B------:R-:W-:Y:S05]  /*12420*/  @!P0 BRA `(.L_x_3216) ;  /* 0x0000003000008947 */ /* 0x000fea0003800000 */
[----:B---3--:R-:W-:Y:S01]  /*12430*/  IADD3 R0, R0, -0x1, RZ ;  /* 0xffffffff00007810 */ /* 0x008fe20007ffe0ff */
[----:B------:R-:W-:Y:S05]  /*12440*/  BRA.DIV ~URZ, `(.L_x_3217) ;  /* 0x000041f27f007947 */ /* 0x000fea000b800000 */
[----:B------:R3:W2:Y:S02]  /*12450*/  SHFL.IDX PT, R11, R4, R0, 0x1f ;  /* 0x00001f00040b7589 */ /* 0x0006a400000e0000 */
.L_x_3216:
[----:B------:R-:W-:Y:S05]  /*12460*/  BSYNC B0 ;  /* 0x0000000000007941 */ /* 0x000fea0003800000 */
.L_x_3215:
        /* <DEDUP_REMOVED lines=68> */
.L_x_3219:
        /* <DEDUP_REMOVED lines=69> */
.L_x_3220:
[----:B------:R-:W-:Y:S05]  /*12d00*/  BSYNC B0 ;  /* 0x0000000000007941 */ /* 0x000fea0003800000 */
.L_x_3218:
[----:B------:R-:W-:-:S04]  /*12d10*/  LOP3.LUT R2, RZ, R2, RZ, 0x33, !PT ;  /* 0x00000002ff027212 */ /* 0x000fc800078e33ff */
[----:B-1----:R-:W-:-:S05]  /*12d20*/  IADD3 R0, R2, R10, RZ ;  /* 0x0000000a02007210 */ /* 0x002fca0007ffe0ff */
[----:B------:R1:W-:Y:S01]  /*12d30*/  STL [R1+0x4c], R0 ;  /* 0x00004c0001007387 */ /* 0x0003e20000100800 */
[----:B------:R-:W-:Y:S05]  /*12d40*/  BRA `(.L_x_3221) ;  /* 0x0000005000007947 */ /* 0x000fea0003800000 */
.L_x_3209:
[----:B------:R-:W-:Y:S01]  /*12d50*/  MOV R0, c[0x0][0x53c] ;  /* 0x00014f0000007a02 */ /* 0x000fe20000000f00 */
[----:B------:R2:W-:Y:S04]  /*12d60*/  STL [R1+0x48], R9 ;  /* 0x0000480901007387 */ /* 0x0005e80000100800 */
[----:B------:R2:W-:Y:S04]  /*12d70*/  STL [R1+0x4c], RZ ;  /* 0x00004cff01007387 */ /* 0x0005e80000100800 */
[----:B------:R2:W-:Y:S04]  /*12d80*/  STL [R1+0x50], RZ ;  /* 0x000050ff01007387 */ /* 0x0005e80000100800 */
[----:B------:R2:W-:Y:S02]  /*12d90*/  STL [R1+0x54], R0 ;  /* 0x0000540001007387 */ /* 0x0005e40000100800 */
.L_x_3221:
[----:B------:R-:W-:Y:S05]  /*12da0*/  BSYNC B1 ;  /* 0x0000000000017941 */ /* 0x000fea0003800000 */
.L_x_3207:
        /* <DEDUP_REMOVED lines=9> */
.L_x_3202:
[----:B--2---:R-:W2:Y:S02]  /*12e40*/  LDL R0, [R1+0x54] ;  /* 0x0000540001007983 */ /* 0x004ea40000100800 */
[----:B--2---:R-:W-:-:S13]  /*12e50*/  ISETP.GE.AND P0, PT, R0, c[0x0][0x53c], PT ;  /* 0x00014f0000007a0c */ /* 0x004fda0003f06270 */
[----:B-1----:R-:W-:Y:S01]  /*12e60*/  @P0 CALL.REL.NOINC `(.L_x_3222) ;  /* 0x0000001000000944 */ /* 0x002fe20003c00000 */
[----:B------:R-:W-:Y:S05]  /*12e70*/  BRA `(.L_x_3223) ;  /* 0xfffeee1000007947 */ /* 0x000fea000383ffff */
.L_x_3222:
[----:B------:R-:W-:Y:S05]  /*12e80*/  EXIT ;  /* 0x000000000000794d */ /* 0x000fea0003800000 */
.L_x_3091:
[----:B------:R-:W-:Y:S01]  /*12e90*/  IMAD.MOV.U32 R0, RZ, RZ, R5 ;  /* 0x000000ffff007224 */ /* 0x000fe200078e0005 */
[----:B------:R-:W-:Y:S02]  /*12ea0*/  MOV R2, 0x1 ;  /* 0x0000000100027802 */ /* 0x000fe40000000f00 */
[----:B------:R-:W-:Y:S02]  /*12eb0*/  MOV R3, 0x12ed0 ;  /* 0x00012ed000037802 */ /* 0x000fe40000000f00 */
[----:B------:R-:W-:Y:S05]  /*12ec0*/  CALL.REL.NOINC `($__internal_50_$__cuda_sm70_shflsync_up_p) ;  /* 0x000038a000007944 */ /* 0x000fea0003c00000 */
[----:B------:R-:W-:Y:S01]  /*12ed0*/  MOV R0, R4 ;  /* 0x0000000400007202 */ /* 0x000fe20000000f00 */
[----:B------:R-:W-:Y:S05]  /*12ee0*/  BRA `(.L_x_3224) ;  /* 0xfffed57000007947 */ /* 0x000fea000383ffff */
.L_x_3092:
[----:B------:R-:W-:Y:S01]  /*12ef0*/  IMAD.MOV.U32 R0, RZ, RZ, R5 ;  /* 0x000000ffff007224 */ /* 0x000fe200078e0005 */
[----:B------:R-:W-:Y:S02]  /*12f00*/  MOV R2, 0x2 ;  /* 0x0000000200027802 */ /* 0x000fe40000000f00 */
[----:B------:R-:W-:Y:S02]  /*12f10*/  MOV R3, 0x12f30 ;  /* 0x00012f3000037802 */ /* 0x000fe40000000f00 */
[----:B------:R-:W-:Y:S05]  /*12f20*/  CALL.REL.NOINC `($__internal_50_$__cuda_sm70_shflsync_up_p) ;  /* 0x0000384000007944 */ /* 0x000fea0003c00000 */
[----:B------:R-:W-:Y:S01]  /*12f30*/  SEL R0, R4, RZ, P4 ;  /* 0x000000ff04007207 */ /* 0x000fe20002000000 */
[----:B------:R-:W-:Y:S01]  /*12f40*/  IMAD.MOV.U32 R2, RZ, RZ, 0x4 ;  /* 0x00000004ff027424 */ /* 0x000fe200078e00ff */
[----:B------:R-:W-:-:S03]  /*12f50*/  MOV R3, 0x12f80 ;  /* 0x00012f8000037802 */ /* 0x000fc60000000f00 */
[----:B------:R-:W-:Y:S02]  /*12f60*/  IMAD.IADD R0, R5, 0x1, R0 ;  /* 0x0000000105007824 */ /* 0x000fe400078e0200 */
        /* <DEDUP_REMOVED lines=13> */
[----:B------:R-:W-:Y:S02]  /*13040*/  MOV R226, 0x1f ;  /* 0x0000001f00e27802 */ /* 0x000fe40000000f00 */
[----:B------:R-:W-:Y:S01]  /*13050*/  MOV R3, 0x13090 ;  /* 0x0001309000037802 */ /* 0x000fe20000000f00 */
[----:B------:R-:W-:-:S04]  /*13060*/  IMAD.IADD R4, R0, 0x1, R4 ;  /* 0x0000000100047824 */ /* 0x000fc800078e0204 */
[----:B------:R-:W-:Y:S02]  /*13070*/  IMAD.MOV.U32 R225, RZ, RZ, R4 ;  /* 0x000000ffffe17224 */ /* 0x000fe400078e0004 */
[----:B------:R-:W-:Y:S05]  /*13080*/  CALL.REL.NOINC `($__internal_49_$__cuda_sm70_shflsync_idx_p) ;  /* 0x0000368000007944 */ /* 0x000fea0003c00000 */
[----:B------:R-:W-:Y:S01]  /*13090*/  MOV R0, R226 ;  /* 0x000000e200007202 */ /* 0x000fe20000000f00 */
[----:B------:R-:W-:Y:S05]  /*130a0*/  BRA `(.L_x_3225) ;  /* 0xfffed4b000007947 */ /* 0x000fea000383ffff */
.L_x_3094:
[----:B------:R-:W-:Y:S02]  /*130b0*/  SEL R0, RZ, 0x1, P0 ;  /* 0x00000001ff007807 */ /* 0x000fe40000000000 */
[----:B------:R-:W-:Y:S02]  /*130c0*/  MOV R2, 0x130e0 ;  /* 0x000130e000027802 */ /* 0x000fe40000000f00 */
[----:B------:R-:W-:Y:S05]  /*130d0*/  CALL.REL.NOINC `($__internal_51_$__cuda_sm70_votesync_ballot) ;  /* 0x0000370000007944 */ /* 0x000fea0003c00000 */
[----:B------:R-:W-:Y:S01]  /*130e0*/  MOV R6, R0 ;  /* 0x0000000000067202 */ /* 0x000fe20000000f00 */
[----:B------:R-:W-:Y:S05]  /*130f0*/  BRA `(.L_x_3226) ;  /* 0xfffed4f000007947 */ /* 0x000fea000383ffff */
.L_x_3095:
[----:B------:R-:W-:Y:S01]  /*13100*/  IMAD.MOV.U32 R225, RZ, RZ, R9 ;  /* 0x000000ffffe17224 */ /* 0x000fe200078e0009 */
[----:B-1----:R-:W-:Y:S01]  /*13110*/  MOV R2, R0 ;  /* 0x0000000000027202 */ /* 0x002fe20000000f00 */
[----:B------:R-:W-:Y:S01]  /*13120*/  IMAD.MOV.U32 R226, RZ, RZ, 0x1f ;  /* 0x0000001fffe27424 */ /* 0x000fe200078e00ff */
[----:B------:R-:W-:Y:S02]  /*13130*/  MOV R3, 0x13150 ;  /* 0x0001315000037802 */ /* 0x000fe40000000f00 */
[----:B------:R-:W-:Y:S05]  /*13140*/  CALL.REL.NOINC `($__internal_49_$__cuda_sm70_shflsync_idx_p) ;  /* 0x000035c000007944 */ /* 0x000fea0003c00000 */
[----:B------:R-:W-:Y:S01]  /*13150*/  IMAD.MOV.U32 R12, RZ, RZ, R226 ;  /* 0x000000ffff0c7224 */ /* 0x000fe200078e00e2 */
[----:B------:R-:W-:Y:S01]  /*13160*/  MOV R225, R8 ;  /* 0x0000000800e17202 */ /* 0x000fe20000000f00 */
[----:B------:R-:W-:Y:S01]  /*13170*/  IMAD.MOV.U32 R5, RZ, RZ, RZ ;  /* 0x000000ffff057224 */ /* 0x000fe200078e00ff */
[----:B------:R-:W-:Y:S01]  /*13180*/  MOV R2, R0 ;  /* 0x0000000000027202 */ /* 0x000fe20000000f00 */
[----:B------:R-:W-:Y:S01]  /*13190*/  IMAD.MOV.U32 R226, RZ, RZ, 0x1f ;  /* 0x0000001fffe27424 */ /* 0x000fe200078e00ff */
[----:B------:R-:W-:-:S02]  /*131a0*/  MOV R3, 0x131c0 ;  /* 0x000131c000037802 */ /* 0x000fc40000000f00 */
[----:B------:R-:W-:Y:S05]  /*131b0*/  CALL.REL.NOINC `($__internal_49_$__cuda_sm70_shflsync_idx_p) ;  /* 0x0000355000007944 */ /* 0x000fea0003c00000 */
[----:B------:R-:W-:Y:S01]  /*131c0*/  MOV R9, R226 ;  /* 0x000000e200097202 */ /* 0x000fe20000000f00 */
[----:B------:R-:W-:Y:S05]  /*131d0*/  BRA `(.L_x_3227) ;  /* 0xfffed48000007947 */ /* 0x000fea000383ffff */
.L_x_3098:
[----:B------:R-:W-:Y:S01]  /*131e0*/  IMAD.MOV.U32 R225, RZ, RZ, R4 ;  /* 0x000000ffffe17224 */ /* 0x000fe200078e0004 */
[----:B-1----:R-:W-:Y:S01]  /*131f0*/  MOV R2, R0 ;  /* 0x0000000000027202 */ /* 0x002fe20000000f00 */
[----:B------:R-:W-:Y:S01]  /*13200*/  IMAD.MOV.U32 R226, RZ, RZ, 0x1f ;  /* 0x0000001fffe27424 */ /* 0x000fe200078e00ff */
[----:B------:R-:W-:-:S02]  /*13210*/  MOV R3, 0x13230 ;  /* 0x0001323000037802 */ /* 0x000fc40000000f00 */
[----:B---34-:R-:W-:Y:S05]  /*13220*/  CALL.REL.NOINC `($__internal_49_$__cuda_sm70_shflsync_idx_p) ;  /* 0x000034e000007944 */ /* 0x018fea0003c00000 */
[----:B------:R-:W-:Y:S01]  /*13230*/  MOV R5, R226 ;  /* 0x000000e200057202 */ /* 0x000fe20000000f00 */
[----:B------:R-:W-:Y:S05]  /*13240*/  BRA `(.L_x_3097) ;  /* 0xfffed47000007947 */ /* 0x000fea000383ffff */
.L_x_3111:
[----:B------:R-:W-:Y:S01]  /*13250*/  IMAD.MOV.U32 R225, RZ, RZ, R10 ;  /* 0x000000ffffe17224 */ /* 0x000fe200078e000a */
[----:B------:R-:W-:Y:S01]  /*13260*/  MOV R2, 0x3 ;  /* 0x0000000300027802 */ /* 0x000fe20000000f00 */
[----:B------:R-:W-:Y:S01]  /*13270*/  IMAD.MOV.U32 R226, RZ, RZ, 0x181f ;  /* 0x0000181fffe27424 */ /* 0x000fe200078e00ff */
[----:B------:R-:W-:-:S02]  /*13280*/  MOV R3, 0x132a0 ;  /* 0x000132a000037802 */ /* 0x000fc40000000f00 */
[----:B------:R-:W-:Y:S05]  /*13290*/  CALL.REL.NOINC `($__internal_49_$__cuda_sm70_shflsync_idx_p) ;  /* 0x0000347000007944 */ /* 0x000fea0003c00000 */
[----:B------:R-:W-:Y:S01]  /*132a0*/  IMAD.MOV.U32 R6, RZ, RZ, R226 ;  /* 0x000000ffff067224 */ /* 0x000fe200078e00e2 */
[----:B------:R-:W-:Y:S01]  /*132b0*/  MOV R2, 0x3 ;  /* 0x0000000300027802 */ /* 0x000fe20000000f00 */
[----:B------:R-:W-:Y:S01]  /*132c0*/  IMAD.MOV.U32 R225, RZ, RZ, R12 ;  /* 0x000000ffffe17224 */ /* 0x000fe200078e000c */
[----:B------:R-:W-:-:S02]  /*132d0*/  MOV R226, 0x181f ;  /* 0x0000181f00e27802 */ /* 0x000fc40000000f00 */
[----:B------:R-:W-:Y:S02]  /*132e0*/  MOV R3, 0x13300 ;  /* 0x0001330000037802 */ /* 0x000fe40000000f00 */
[----:B------:R-:W-:Y:S05]  /*132f0*/  CALL.REL.NOINC `($__internal_49_$__cuda_sm70_shflsync_idx_p) ;  /* 0x0000341000007944 */ /* 0x000fea0003c00000 */
[----:B------:R-:W-:Y:S01]  /*13300*/  MOV R2, R226 ;  /* 0x000000e200027202 */ /* 0x000fe20000000f00 */
[----:B------:R-:W-:Y:S05]  /*13310*/  BRA `(.L_x_3228) ;  /* 0xffff05a000007947 */ /* 0x000fea000383ffff */
.L_x_3114:
[----:B------:R-:W-:Y:S01]  /*13320*/  IMAD.MOV.U32 R225, RZ, RZ, R0 ;  /* 0x000000ffffe17224 */ /* 0x000fe200078e0000 */
[----:B------:R-:W-:Y:S01]  /*13330*/  MOV R2, RZ ;  /* 0x000000ff00027202 */ /* 0x000fe20000000f00 */
[----:B------:R-:W-:Y:S01]  /*13340*/  IMAD.MOV.U32 R226, RZ, RZ, 0x181f ;  /* 0x0000181fffe27424 */ /* 0x000fe200078e00ff */
[----:B------:R-:W-:Y:S02]  /*13350*/  MOV R3, 0x13370 ;  /* 0x0001337000037802 */ /* 0x000fe40000000f00 */
[----:B------:R-:W-:Y:S05]  /*13360*/  CALL.REL.NOINC `($__internal_49_$__cuda_sm70_shflsync_idx_p) ;  /* 0x000033a000007944 */ /* 0x000fea0003c00000 */
[----:B------:R-:W-:Y:S01]  /*13370*/  MOV R5, R226 ;  /* 0x000000e200057202 */ /* 0x000fe20000000f00 */
[----:B------:R-:W-:Y:S05]  /*13380*/  BRA `(.L_x_3229) ;  /* 0xffff137000007947 */ /* 0x000fea000383ffff */
.L_x_3115:
[----:B------:R-:W-:Y:S01]  /*13390*/  IMAD.MOV.U32 R225, RZ, RZ, R4 ;  /* 0x000000ffffe17224 */ /* 0x000fe200078e0004 */
[----:B------:R-:W-:Y:S01]  /*133a0*/  MOV R2, RZ ;  /* 0x000000ff00027202 */ /* 0x000fe20000000f00 */
[----:B------:R-:W-:Y:S01]  /*133b0*/  IMAD.MOV.U32 R226, RZ, RZ, 0x181f ;  /* 0x0000181fffe27424 */ /* 0x000fe200078e00ff */
[----:B------:R-:W-:Y:S02]  /*133c0*/  MOV R3, 0x133e0 ;  /* 0x000133e000037802 */ /* 0x000fe40000000f00 */
[----:B-12---:R-:W-:Y:S05]  /*133d0*/  CALL.REL.NOINC `($__internal_49_$__cuda_sm70_shflsync_idx_p) ;  /* 0x0000333000007944 */ /* 0x006fea0003c00000 */
[----:B------:R-:W-:Y:S01]  /*133e0*/  MOV R2, R226 ;  /* 0x000000e200027202 */ /* 0x000fe20000000f00 */
[----:B------:R-:W-:Y:S05]  /*133f0*/  BRA `(.L_x_3230) ;  /* 0xffff132000007947 */ /* 0x000fea000383ffff */
.L_x_3118:
[----:B------:R-:W-:Y:S01]  /*13400*/  IMAD.MOV.U32 R225, RZ, RZ, R0 ;  /* 0x000000ffffe17224 */ /* 0x000fe200078e0000 */
[----:B--2-4-:R-:W-:Y:S01]  /*13410*/  MOV R2, 0x1 ;  /* 0x0000000100027802 */ /* 0x014fe20000000f00 */
[----:B------:R-:W-:Y:S01]  /*13420*/  IMAD.MOV.U32 R226, RZ, RZ, 0x181f ;  /* 0x0000181fffe27424 */ /* 0x000fe200078e00ff */
[----:B------:R-:W-:-:S02]  /*13430*/  MOV R3, 0x13450 ;  /* 0x0001345000037802 */ /* 0x000fc40000000f00 */
[----:B-1-3--:R-:W-:Y:S05]  /*13440*/  CALL.REL.NOINC `($__internal_49_$__cuda_sm70_shflsync_idx_p) ;  /* 0x000032c000007944 */ /* 0x00afea0003c00000 */
        /* <DEDUP_REMOVED lines=8> */
.L_x_3121:
[----:B------:R-:W-:Y:S01]  /*134d0*/  IMAD.MOV.U32 R225, RZ, RZ, R0 ;  /* 0x000000ffffe17224 */ /* 0x000fe200078e0000 */
[----:B-1--4-:R-:W-:Y:S01]  /*134e0*/  MOV R2, 0x2 ;  /* 0x0000000200027802 */ /* 0x012fe20000000f00 */
[----:B------:R-:W-:Y:S01]  /*134f0*/  IMAD.MOV.U32 R226, RZ, RZ, 0x181f ;  /* 0x0000181fffe27424 */ /* 0x000fe200078e00ff */
[----:B------:R-:W-:Y:S02]  /*13500*/  MOV R3, 0x13520 ;  /* 0x0001352000037802 */ /* 0x000fe40000000f00 */
[----:B--23--:R-:W-:Y:S05]  /*13510*/  CALL.REL.NOINC `($__internal_49_$__cuda_sm70_shflsync_idx_p) ;  /* 0x000031f000007944 */ /* 0x00cfea0003c00000 */
[----:B------:R-:W-:Y:S01]  /*13520*/  MOV R5, R226 ;  /* 0x000000e200057202 */ /* 0x000fe20000000f00 */
[----:B------:R-:W-:Y:S05]  /*13530*/  BRA `(.L_x_3232) ;  /* 0xffff145000007947 */ /* 0x000fea000383ffff */
.L_x_3122:
[----:B------:R-:W-:Y:S01]  /*13540*/  IMAD.MOV.U32 R225, RZ, RZ, R4 ;  /* 0x000000ffffe17224 */ /* 0x000fe200078e0004 */
[----:B----4-:R-:W-:Y:S01]  /*13550*/  MOV R2, 0x2 ;  /* 0x0000000200027802 */ /* 0x010fe20000000f00 */
[----:B------:R-:W-:Y:S01]  /*13560*/  IMAD.MOV.U32 R226, RZ, RZ, 0x181f ;  /* 0x0000181fffe27424 */ /* 0x000fe200078e00ff */
[----:B------:R-:W-:Y:S02]  /*13570*/  MOV R3, 0x13590 ;  /* 0x0001359000037802 */ /* 0x000fe40000000f00 */
[----:B-123--:R-:W-:Y:S05]  /*13580*/  CALL.REL.NOINC `($__internal_49_$__cuda_sm70_shflsync_idx_p) ;  /* 0x0000318000007944 */ /* 0x00efea0003c00000 */
[----:B------:R-:W-:Y:S01]  /*13590*/  MOV R2, R226 ;  /* 0x000000e200027202 */ /* 0x000fe20000000f00 */
[----:B------:R-:W-:Y:S05]  /*135a0*/  BRA `(.L_x_3233) ;  /* 0xffff140000007947 */ /* 0x000fea000383ffff */
.L_x_3125:
[----:B------:R-:W-:Y:S01]  /*135b0*/  IMAD.MOV.U32 R225, RZ, RZ, R0 ;  /* 0x000000ffffe17224 */ /* 0x000fe200078e0000 */
[----:B-1----:R-:W-:Y:S01]  /*135c0*/  MOV R2, 0x3 ;  /* 0x0000000300027802 */ /* 0x002fe20000000f00 */
[----:B------:R-:W-:Y:S01]  /*135d0*/  IMAD.MOV.U32 R226, RZ, RZ, 0x181f ;  /* 0x0000181fffe27424 */ /* 0x000fe200078e00ff */
[----:B------:R-:W-:-:S02]  /*135e0*/  MOV R3, 0x13600 ;  /* 0x0001360000037802 */ /* 0x000fc40000000f00 */
[----:B--234-:R-:W-:Y:S05]  /*135f0*/  CALL.REL.NOINC `($__internal_49_$__cuda_sm70_shflsync_idx_p) ;  /* 0x0000311000007944 */ /* 0x01cfea0003c00000 */
        /* <DEDUP_REMOVED lines=8> */
.L_x_3126:
[----:B------:R-:W-:Y:S01]  /*13680*/  IMAD.MOV.U32 R225, RZ, RZ, R4 ;  /* 0x000000ffffe17224 */ /* 0x000fe200078e0004 */
[----:B------:R-:W-:Y:S01]  /*13690*/  MOV R2, RZ ;  /* 0x000000ff00027202 */ /* 0x000fe20000000f00 */
[----:B------:R-:W-:Y:S01]  /*136a0*/  IMAD.MOV.U32 R226, RZ, RZ, 0x1c1f ;  /* 0x00001c1fffe27424 */ /* 0x000fe200078e00ff */
[----:B------:R-:W-:Y:S02]  /*136b0*/  MOV R3, 0x136d0 ;  /* 0x000136d000037802 */ /* 0x000fe40000000f00 */
[----:B------:R-:W-:Y:S05]  /*136c0*/  CALL.REL.NOINC `($__internal_49_$__cuda_sm70_shflsync_idx_p) ;  /* 0x0000304000007944 */ /* 0x000fea0003c00000 */
[----:B------:R-:W-:Y:S01]  /*136d0*/  MOV R0, R226 ;  /* 0x000000e200007202 */ /* 0x000fe20000000f00 */
[----:B------:R-:W-:Y:S05]  /*136e0*/  BRA `(.L_x_3235) ;  /* 0xffff15e000007947 */ /* 0x000fea000383ffff */
.L_x_3127:
[----:B------:R-:W-:Y:S01]  /*136f0*/  IMAD.MOV.U32 R225, RZ, RZ, R4 ;  /* 0x000000ffffe17224 */ /* 0x000fe200078e0004 */
[----:B------:R-:W-:Y:S01]  /*13700*/  MOV R2, 0x1 ;  /* 0x0000000100027802 */ /* 0x000fe20000000f00 */
[----:B------:R-:W-:Y:S01]  /*13710*/  IMAD.MOV.U32 R226, RZ, RZ, 0x1c1f ;  /* 0x00001c1fffe27424 */ /* 0x000fe200078e00ff */
[----:B------:R-:W-:Y:S02]  /*13720*/  MOV R3, 0x13740 ;  /* 0x0001374000037802 */ /* 0x000fe40000000f00 */
[----:B-1----:R-:W-:Y:S05]  /*13730*/  CALL.REL.NOINC `($__internal_49_$__cuda_sm70_shflsync_idx_p) ;  /* 0x00002fd000007944 */ /* 0x002fea0003c00000 */
        /* <DEDUP_REMOVED lines=115> */
[----:B------:R-:W-:Y:S05]  /*13e70*/  CALL.REL.NOINC `($__internal_48_$__cuda_sm70_shflsync_bfly_p) ;  /* 0x0000283000007944 */ /* 0x000fea0003c00000 */
[----:B------:R-:W-:Y:S01]  /*13e80*/  FMNMX.FTZ R70, R70, R0, !PT ;  /* 0x0000000046467209 */ /* 0x000fe20007810000 */
[----:B------:R-:W-:Y:S01]  /*13e90*/  IMAD.MOV.U32 R0, RZ, RZ, 0x1 ;  /* 0x00000001ff007424 */ /* 0x000fe200078e00ff */
[----:B------:R-:W-:-:S03]  /*13ea0*/  MOV R2, 0x13ed0 ;  /* 0x00013ed000027802 */ /* 0x000fc60000000f00 */
[----:B------:R-:W-:Y:S02]  /*13eb0*/  IMAD.MOV.U32 R68, RZ, RZ, R70 ;  /* 0x000000ffff447224 */ /* 0x000fe400078e0046 */
[----:B------:R-:W-:Y:S05]  /*13ec0*/  CALL.REL.NOINC `($__internal_48_$__cuda_sm70_shflsync_bfly_p) ;  /* 0x000027e000007944 */ /* 0x000fea0003c00000 */
[----:B------:R-:W-:Y:S01]  /*13ed0*/  FMNMX.FTZ R70, R70, R0, !PT ;  /* 0x0000000046467209 */ /* 0x000fe20007810000 */
[----:B------:R-:W-:Y:S01]  /*13ee0*/  IMAD.MOV.U32 R68, RZ, RZ, R4 ;  /* 0x000000ffff447224 */ /* 0x000fe200078e0004 */
[----:B------:R-:W-:Y:S01]  /*13ef0*/  MOV R2, 0x13f20 ;  /* 0x00013f2000027802 */ /* 0x000fe20000000f00 */
[----:B------:R-:W-:Y:S02]  /*13f00*/  IMAD.MOV.U32 R0, RZ, RZ, 0x2 ;  /* 0x00000002ff007424 */ /* 0x000fe400078e00ff */
[----:B------:R-:W-:Y:S05]  /*13f10*/  CALL.REL.NOINC `($__internal_48_$__cuda_sm70_shflsync_bfly_p) ;  /* 0x0000279000007944 */ /* 0x000fea0003c00000 */
[----:B------:R-:W-:Y:S01]  /*13f20*/  FMNMX.FTZ R4, R4, R0, !PT ;  /* 0x0000000004047209 */ /* 0x000fe20007810000 */
[----:B------:R-:W-:Y:S01]  /*13f30*/  IMAD.MOV.U32 R0, RZ, RZ, 0x1 ;  /* 0x00000001ff007424 */ /* 0x000fe200078e00ff */
[----:B------:R-:W-:-:S03]  /*13f40*/  MOV R2, 0x13f70 ;  /* 0x00013f7000027802 */ /* 0x000fc60000000f00 */
[----:B------:R-:W-:Y:S02]  /*13f50*/  IMAD.MOV.U32 R68, RZ, RZ, R4 ;  /* 0x000000ffff447224 */ /* 0x000fe400078e0004 */
[----:B------:R-:W-:Y:S05]  /*13f60*/  CALL.REL.NOINC `($__internal_48_$__cuda_sm70_shflsync_bfly_p) ;  /* 0x0000274000007944 */ /* 0x000fea0003c00000 */
[----:B------:R-:W-:Y:S01]  /*13f70*/  MOV R5, R0 ;  /* 0x0000000000057202 */ /* 0x000fe20000000f00 */
[----:B------:R-:W-:Y:S05]  /*13f80*/  BRA `(.L_x_3236) ;  /* 0xffff187000007947 */ /* 0x000fea000383ffff */
.L_x_3131:
[----:B------:R-:W-:Y:S01]  /*13f90*/  MOV R2, RZ ;  /* 0x000000ff00027202 */ /* 0x000fe20000000f00 */
[----:B------:R-:W-:Y:S01]  /*13fa0*/  IMAD.MOV.U32 R225, RZ, RZ, R5 ;  /* 0x000000ffffe17224 */ /* 0x000fe200078e0005 */
[----:B------:R-:W-:Y:S01]  /*13fb0*/  MOV R3, 0x13fe0 ;  /* 0x00013fe000037802 */ /* 0x000fe20000000f00 */
[----:B------:R-:W-:Y:S02]  /*13fc0*/  IMAD.MOV.U32 R226, RZ, RZ, 0x181f ;  /* 0x0000181fffe27424 */ /* 0x000fe400078e00ff */
[----:B------:R-:W-:Y:S05]  /*13fd0*/  CALL.REL.NOINC `($__internal_49_$__cuda_sm70_shflsync_idx_p) ;  /* 0x0000273000007944 */ /* 0x000fea0003c00000 */
[----:B------:R-:W-:Y:S01]  /*13fe0*/  MOV R0, R226 ;  /* 0x000000e200007202 */ /* 0x000fe20000000f00 */
[----:B------:R-:W-:-:S05]  /*13ff0*/  BRA `(.L_x_3237) ;  /* 0xffff33e000007947 */ /* 0x000fca000383ffff */
.L_x_3132:
[----:B------:R-:W-:Y:S01]  /*14000*/  MOV R2, RZ ;  /* 0x000000ff00027202 */ /* 0x000fe20000000f00 */
[----:B------:R-:W-:Y:S01]  /*14010*/  IMAD.MOV.U32 R225, RZ, RZ, R6 ;  /* 0x000000ffffe17224 */ /* 0x000fe200078e0006 */
[----:B------:R-:W-:Y:S01]  /*14020*/  MOV R3, 0x14050 ;  /* 0x0001405000037802 */ /* 0x000fe20000000f00 */
[----:B------:R-:W-:Y:S02]  /*14030*/  IMAD.MOV.U32 R226, RZ, RZ, 0x181f ;  /* 0x0000181fffe27424 */ /* 0x000fe400078e00ff */
[----:B-12---:R-:W-:Y:S05]  /*14040*/  CALL.REL.NOINC `($__internal_49_$__cuda_sm70_shflsync_idx_p) ;  /* 0x000026c000007944 */ /* 0x006fea0003c00000 */
        /* <DEDUP_REMOVED lines=19> */
[----:B-1----:R-:W-:Y:S05]  /*14180*/  CALL.REL.NOINC `($__internal_49_$__cuda_sm70_shflsync_idx_p) ;  /* 0x0000258000007944 */ /* 0x002fea0003c00000 */
[----:B------:R-:W-:Y:S01]  /*14190*/  MOV R2, 0x1 ;  /* 0x0000000100027802 */ /* 0x000fe20000000f00 */
[----:B------:R-:W-:Y:S01]  /*141a0*/  IMAD.MOV.U32 R7, RZ, RZ, R226 ;  /* 0x000000ffff077224 */ /* 0x000fe200078e00e2 */
[----:B------:R-:W-:Y:S01]  /*141b0*/  MOV R226, 0x181f ;  /* 0x0000181f00e27802 */ /* 0x000fe20000000f00 */
[----:B------:R-:W-:Y:S01]  /*141c0*/  IMAD.MOV.U32 R225, RZ, RZ, R6 ;  /* 0x000000ffffe17224 */ /* 0x000fe200078e0006 */
[----:B------:R-:W-:Y:S02]  /*141d0*/  MOV R3, 0x141f0 ;  /* 0x000141f000037802 */ /* 0x000fe40000000f00 */
[----:B------:R-:W-:Y:S05]  /*141e0*/  CALL.REL.NOINC `($__internal_49_$__cuda_sm70_shflsync_idx_p) ;  /* 0x0000252000007944 */ /* 0x000fea0003c00000 */
[C---:B------:R-:W-:Y:S01]  /*141f0*/  IADD3 R2, -R4.reuse, 0x10, RZ ;  /* 0x0000001004027810 */ /* 0x040fe20007ffe1ff */
        /* <DEDUP_REMOVED lines=20> */
[----:B------:R-:W-:Y:S05]  /*14340*/  CALL.REL.NOINC `($__internal_49_$__cuda_sm70_shflsync_idx_p) ;  /* 0x000023c000007944 */ /* 0x000fea0003c00000 */
[----:B------:R-:W-:Y:S01]  /*14350*/  MOV R2, 0x2 ;  /* 0x0000000200027802 */ /* 0x000fe20000000f00 */
[----:B------:R-:W-:Y:S01]  /*14360*/  IMAD.MOV.U32 R12, RZ, RZ, R226 ;  /* 0x000000ffff0c7224 */ /* 0x000fe200078e00e2 */
[----:B------:R-:W-:Y:S01]  /*14370*/  MOV R226, 0x181f ;  /* 0x0000181f00e27802 */ /* 0x000fe20000000f00 */
[----:B------:R-:W-:Y:S01]  /*14380*/  IMAD.MOV.U32 R225, RZ, RZ, R6 ;  /* 0x000000ffffe17224 */ /* 0x000fe200078e0006 */
[----:B------:R-:W-:Y:S02]  /*14390*/  MOV R3, 0x143b0 ;  /* 0x000143b000037802 */ /* 0x000fe40000000f00 */
[----:B------:R-:W-:Y:S05]  /*143a0*/  CALL.REL.NOINC `($__internal_49_$__cuda_sm70_shflsync_idx_p) ;  /* 0x0000236000007944 */ /* 0x000fea0003c00000 */
[----:B------:R-:W-:Y:S01]  /*143b0*/  MOV R7, R226 ;  /* 0x000000e200077202 */ /* 0x000fe20000000f00 */
[----:B------:R-:W-:-:S05]  /*143c0*/  BRA `(.L_x_3238) ;  /* 0xffff31a000007947 */ /* 0x000fca000383ffff */
.L_x_3133:
[----:B--2---:R-:W-:Y:S01]  /*143d0*/  MOV R2, 0x3 ;  /* 0x0000000300027802 */ /* 0x004fe20000000f00 */
[----:B------:R-:W-:Y:S01]  /*143e0*/  IMAD.MOV.U32 R225, RZ, RZ, R5 ;  /* 0x000000ffffe17224 */ /* 0x000fe200078e0005 */
[----:B------:R-:W-:Y:S01]  /*143f0*/  MOV R3, 0x14420 ;  /* 0x0001442000037802 */ /* 0x000fe20000000f00 */
[----:B------:R-:W-:Y:S02]  /*14400*/  IMAD.MOV.U32 R226, RZ, RZ, 0x181f ;  /* 0x0000181fffe27424 */ /* 0x000fe400078e00ff */
[----:B-1----:R-:W-:Y:S05]  /*14410*/  CALL.REL.NOINC `($__internal_49_$__cuda_sm70_shflsync_idx_p) ;  /* 0x000022f000007944 */ /* 0x002fea0003c00000 */
        /* <DEDUP_REMOVED lines=8> */
.L_x_3136:
[----:B------:R-:W-:Y:S01]  /*144a0*/  MOV R2, RZ ;  /* 0x000000ff00027202 */ /* 0x000fe20000000f00 */
[----:B------:R-:W-:Y:S01]  /*144b0*/  IMAD.MOV.U32 R225, RZ, RZ, R0 ;  /* 0x000000ffffe17224 */ /* 0x000fe200078e0000 */
[----:B------:R-:W-:Y:S01]  /*144c0*/  MOV R3, 0x144f0 ;  /* 0x000144f000037802 */ /* 0x000fe20000000f00 */
[----:B------:R-:W-:Y:S02]  /*144d0*/  IMAD.MOV.U32 R226, RZ, RZ, 0x181f ;  /* 0x0000181fffe27424 */ /* 0x000fe400078e00ff */
[----:B------:R-:W-:Y:S05]  /*144e0*/  CALL.REL.NOINC `($__internal_49_$__cuda_sm70_shflsync_idx_p) ;  /* 0x0000222000007944 */ /* 0x000fea0003c00000 */
[----:B------:R-:W-:Y:S01]  /*144f0*/  MOV R69, R226 ;  /* 0x000000e200457202 */ /* 0x000fe20000000f00 */
[----:B------:R-:W-:-:S05]  /*14500*/  BRA `(.L_x_3240) ;  /* 0xffff3f4000007947 */ /* 0x000fca000383ffff */
.L_x_3137:
[----:B------:R-:W-:Y:S01]  /*14510*/  MOV R2, RZ ;  /* 0x000000ff00027202 */ /* 0x000fe20000000f00 */
[----:B------:R-:W-:Y:S01]  /*14520*/  IMAD.MOV.U32 R225, RZ, RZ, R68 ;  /* 0x000000ffffe17224 */ /* 0x000fe200078e0044 */
[----:B------:R-:W-:Y:S01]  /*14530*/  MOV R3, 0x14560 ;  /* 0x0001456000037802 */ /* 0x000fe20000000f00 */
[----:B------:R-:W-:Y:S02]  /*14540*/  IMAD.MOV.U32 R226, RZ, RZ, 0x181f ;  /* 0x0000181fffe27424 */ /* 0x000fe400078e00ff */
[----:B-12---:R-:W-:Y:S05]  /*14550*/  CALL.REL.NOINC `($__internal_49_$__cuda_sm70_shflsync_idx_p) ;  /* 0x000021b000007944 */ /* 0x006fea0003c00000 */
[----:B------:R-:W-:Y:S01]  /*14560*/  MOV R2, R226 ;  /* 0x000000e200027202 */ /* 0x000fe20000000f00 */
[----:B------:R-:W-:-:S05]  /*14570*/  BRA `(.L_x_3241) ;  /* 0xffff3ef000007947 */ /* 0x000fca000383ffff */
.L_x_3138:
[----:B--2---:R-:W-:Y:S01]  /*14580*/  MOV R2, 0x1 ;  /* 0x0000000100027802 */ /* 0x004fe20000000f00 */
[----:B------:R-:W-:Y:S01]  /*14590*/  IMAD.MOV.U32 R225, RZ, RZ, R0 ;  /* 0x000000ffffe17224 */ /* 0x000fe200078e0000 */
[----:B------:R-:W-:Y:S01]  /*145a0*/  MOV R3, 0x145d0 ;  /* 0x000145d000037802 */ /* 0x000fe20000000f00 */
[----:B------:R-:W-:Y:S02]  /*145b0*/  IMAD.MOV.U32 R226, RZ, RZ, 0x181f ;  /* 0x0000181fffe27424 */ /* 0x000fe400078e00ff */
[----:B-1-3--:R-:W-:Y:S05]  /*145c0*/  CALL.REL.NOINC `($__internal_49_$__cuda_sm70_shflsync_idx_p) ;  /* 0x0000214000007944 */ /* 0x00afea0003c00000 */
        /* <DEDUP_REMOVED lines=8> */
.L_x_3139:
[----:B-1----:R-:W-:Y:S01]  /*14650*/  MOV R2, 0x2 ;  /* 0x0000000200027802 */ /* 0x002fe20000000f00 */
[----:B------:R-:W-:Y:S01]  /*14660*/  IMAD.MOV.U32 R225, RZ, RZ, R0 ;  /* 0x000000ffffe17224 */ /* 0x000fe200078e0000 */
[----:B------:R-:W-:Y:S01]  /*14670*/  MOV R3, 0x146a0 ;  /* 0x000146a000037802 */ /* 0x000fe20000000f00 */
[----:B------:R-:W-:Y:S02]  /*14680*/  IMAD.MOV.U32 R226, RZ, RZ, 0x181f ;  /* 0x0000181fffe27424 */ /* 0x000fe400078e00ff */
[----:B---34-:R-:W-:Y:S05]  /*14690*/  CALL.REL.NOINC `($__internal_49_$__cuda_sm70_shflsync_idx_p) ;  /* 0x0000207000007944 */ /* 0x018fea0003c00000 */
[----:B------:R-:W-:Y:S01]  /*146a0*/  MOV R69, R226 ;  /* 0x000000e200457202 */ /* 0x000fe20000000f00 */
[----:B------:R-:W-:-:S05]  /*146b0*/  BRA `(.L_x_3243) ;  /* 0xffff3fc000007947 */ /* 0x000fca000383ffff */
.L_x_3140:
[----:B-1----:R-:W-:Y:S01]  /*146c0*/  MOV R2, 0x2 ;  /* 0x0000000200027802 */ /* 0x002fe20000000f00 */
[----:B------:R-:W-:Y:S01]  /*146d0*/  IMAD.MOV.U32 R225, RZ, RZ, R68 ;  /* 0x000000ffffe17224 */ /* 0x000fe200078e0044 */
[----:B------:R-:W-:Y:S01]  /*146e0*/  MOV R3, 0x14710 ;  /* 0x0001471000037802 */ /* 0x000fe20000000f00 */
[----:B------:R-:W-:Y:S02]  /*146f0*/  IMAD.MOV.U32 R226, RZ, RZ, 0x181f ;  /* 0x0000181fffe27424 */ /* 0x000fe400078e00ff */
[----:B--234-:R-:W-:Y:S05]  /*14700*/  CALL.REL.NOINC `($__internal_49_$__cuda_sm70_shflsync_idx_p) ;  /* 0x0000200000007944 */ /* 0x01cfea0003c00000 */
[----:B------:R-:W-:Y:S01]  /*14710*/  MOV R2, R226 ;  /* 0x000000e200027202 */ /* 0x000fe20000000f00 */
[----:B------:R-:W-:-:S05]  /*14720*/  BRA `(.L_x_3244) ;  /* 0xffff3f7000007947 */ /* 0x000fca000383ffff */
.L_x_3141:
[----:B--2---:R-:W-:Y:S01]  /*14730*/  MOV R2, 0x3 ;  /* 0x0000000300027802 */ /* 0x004fe20000000f00 */
[----:B------:R-:W-:Y:S01]  /*14740*/  IMAD.MOV.U32 R225, RZ, RZ, R0 ;  /* 0x000000ffffe17224 */ /* 0x000fe200078e0000 */
[----:B------:R-:W-:Y:S01]  /*14750*/  MOV R3, 0x14780 ;  /* 0x0001478000037802 */ /* 0x000fe20000000f00 */
[----:B------:R-:W-:Y:S02]  /*14760*/  IMAD.MOV.U32 R226, RZ, RZ, 0x181f ;  /* 0x0000181fffe27424 */ /* 0x000fe400078e00ff */
[----:B-1-34-:R-:W-:Y:S05]  /*14770*/  CALL.REL.NOINC `($__internal_49_$__cuda_sm70_shflsync_idx_p) ;  /* 0x00001f9000007944 */ /* 0x01afea0003c00000 */
        /* <DEDUP_REMOVED lines=8> */
.L_x_3142:
[----:B------:R-:W-:Y:S01]  /*14800*/  MOV R2, RZ ;  /* 0x000000ff00027202 */ /* 0x000fe20000000f00 */
[----:B------:R-:W-:Y:S01]  /*14810*/  IMAD.MOV.U32 R225, RZ, RZ, R68 ;  /* 0x000000ffffe17224 */ /* 0x000fe200078e0044 */
[----:B------:R-:W-:Y:S01]  /*14820*/  MOV R3, 0x14850 ;  /* 0x0001485000037802 */ /* 0x000fe20000000f00 */
[----:B------:R-:W-:Y:S02]  /*14830*/  IMAD.MOV.U32 R226, RZ, RZ, 0x1c1f ;  /* 0x00001c1fffe27424 */ /* 0x000fe400078e00ff */
[----:B------:R-:W-:Y:S05]  /*14840*/  CALL.REL.NOINC `($__internal_49_$__cuda_sm70_shflsync_idx_p) ;  /* 0x00001ec000007944 */ /* 0x000fea0003c00000 */
[----:B------:R-:W-:Y:S01]  /*14850*/  MOV R0, R226 ;  /* 0x000000e200007202 */ /* 0x000fe20000000f00 */
[----:B------:R-:W-:-:S05]  /*14860*/  BRA `(.L_x_3246) ;  /* 0xffff411000007947 */ /* 0x000fca000383ffff */
.L_x_3143:
[----:B------:R-:W-:Y:S01]  /*14870*/  MOV R2, 0x1 ;  /* 0x0000000100027802 */ /* 0x000fe20000000f00 */
[----:B------:R-:W-:Y:S01]  /*14880*/  IMAD.MOV.U32 R225, RZ, RZ, R68 ;  /* 0x000000ffffe17224 */ /* 0x000fe200078e0044 */
[----:B------:R-:W-:Y:S01]  /*14890*/  MOV R3, 0x148c0 ;  /* 0x000148c000037802 */ /* 0x000fe20000000f00 */
[----:B------:R-:W-:Y:S02]  /*148a0*/  IMAD.MOV.U32 R226, RZ, RZ, 0x1c1f ;  /* 0x00001c1fffe27424 */ /* 0x000fe400078e00ff */
[----:B-1----:R-:W-:Y:S05]  /*148b0*/  CALL.REL.NOINC `($__internal_49_$__cuda_sm70_shflsync_idx_p) ;  /* 0x00001e5000007944 */ /* 0x002fea0003c00000 */
        /* <DEDUP_REMOVED lines=115> */
[----:B------:R-:W-:Y:S05]  /*14ff0*/  CALL.REL.NOINC `($__internal_48_$__cuda_sm70_shflsync_bfly_p) ;  /* 0x000016b000007944 */ /* 0x000fea0003c00000 */
[----:B------:R-:W-:Y:S01]  /*15000*/  FMNMX.FTZ R68, R68, R0, !PT ;  /* 0x0000000044447209 */ /* 0x000fe20007810000 */
[----:B------:R-:W-:Y:S01]  /*15010*/  IMAD.MOV.U32 R0, RZ, RZ, 0x1 ;  /* 0x00000001ff007424 */ /* 0x000fe200078e00ff */
[----:B------:R-:W-:Y:S02]  /*15020*/  MOV R2, 0x15040 ;  /* 0x0001504000027802 */ /* 0x000fe40000000f00 */
        /* <DEDUP_REMOVED lines=8> */
[----:B------:R-:W-:Y:S02]  /*150b0*/  MOV R2, 0x150d0 ;  /* 0x000150d000027802 */ /* 0x000fe40000000f00 */
[----:B------:R-:W-:Y:S05]  /*150c0*/  CALL.REL.NOINC `($__internal_48_$__cuda_sm70_shflsync_bfly_p) ;  /* 0x000015e000007944 */ /* 0x000fea0003c00000 */
[----:B------:R-:W-:-:S05]  /*150d0*/  BRA `(.L_x_3247) ;  /* 0xffff43d000007947 */ /* 0x000fca000383ffff */
.L_x_3146:
[----:B-1--4-:R-:W-:Y:S01]  /*150e0*/  MOV R2, RZ ;  /* 0x000000ff00027202 */ /* 0x012fe20000000f00 */
[----:B------:R-:W-:Y:S01]  /*150f0*/  IMAD.MOV.U32 R225, RZ, RZ, R0 ;  /* 0x000000ffffe17224 */ /* 0x000fe200078e0000 */
[----:B------:R-:W-:Y:S01]  /*15100*/  MOV R3, 0x15130 ;  /* 0x0001513000037802 */ /* 0x000fe20000000f00 */
[----:B------:R-:W-:Y:S02]  /*15110*/  IMAD.MOV.U32 R226, RZ, RZ, 0x181f ;  /* 0x0000181fffe27424 */ /* 0x000fe400078e00ff */
[----:B------:R-:W-:Y:S05]  /*15120*/  CALL.REL.NOINC `($__internal_49_$__cuda_sm70_shflsync_idx_p) ;  /* 0x000015e000007944 */ /* 0x000fea0003c00000 */
[----:B------:R-:W-:Y:S01]  /*15130*/  MOV R6, R226 ;  /* 0x000000e200067202 */ /* 0x000fe20000000f00 */
[----:B------:R-:W-:-:S05]  /*15140*/  BRA `(.L_x_3248) ;  /* 0xffff621000007947 */ /* 0x000fca000383ffff */
.L_x_3149:
[----:B------:R-:W-:Y:S01]  /*15150*/  MOV R2, 0x3 ;  /* 0x0000000300027802 */ /* 0x000fe20000000f00 */
        /* <DEDUP_REMOVED lines=12> */
.L_x_3152:
[----:B------:R-:W-:Y:S01]  /*15220*/  MOV R2, RZ ;  /* 0x000000ff00027202 */ /* 0x000fe20000000f00 */
[----:B------:R-:W-:Y:S01]  /*15230*/  IMAD.MOV.U32 R225, RZ, RZ, R0 ;  /* 0x000000ffffe17224 */ /* 0x000fe200078e0000 */
[----:B------:R-:W-:Y:S01]  /*15240*/  MOV R3, 0x15270 ;  /* 0x0001527000037802 */ /* 0x000fe20000000f00 */
[----:B------:R-:W-:Y:S02]  /*15250*/  IMAD.MOV.U32 R226, RZ, RZ, 0x181f ;  /* 0x0000181fffe27424 */ /* 0x000fe400078e00ff */
[----:B------:R-:W-:Y:S05]  /*15260*/  CALL.REL.NOINC `($__internal_49_$__cuda_sm70_shflsync_idx_p) ;  /* 0x000014a000007944 */ /* 0x000fea0003c00000 */
[----:B------:R-:W-:Y:S01]  /*15270*/  MOV R73, R226 ;  /* 0x000000e200497202 */ /* 0x000fe20000000f00 */
[----:B------:R-:W-:-:S05]  /*15280*/  BRA `(.L_x_3250) ;  /* 0xffff711000007947 */ /* 0x000fca000383ffff */
.L_x_3153:
[----:B------:R-:W-:Y:S01]  /*15290*/  MOV R2, RZ ;  /* 0x000000ff00027202 */ /* 0x000fe20000000f00 */
[----:B------:R-:W-:Y:S01]  /*152a0*/  IMAD.MOV.U32 R225, RZ, RZ, R68 ;  /* 0x000000ffffe17224 */ /* 0x000fe200078e0044 */
[----:B------:R-:W-:Y:S01]  /*152b0*/  MOV R3, 0x152e0 ;  /* 0x000152e000037802 */ /* 0x000fe20000000f00 */
[----:B------:R-:W-:Y:S02]  /*152c0*/  IMAD.MOV.U32 R226, RZ, RZ, 0x181f ;  /* 0x0000181fffe27424 */ /* 0x000fe400078e00ff */
[----:B-12---:R-:W-:Y:S05]  /*152d0*/  CALL.REL.NOINC `($__internal_49_$__cuda_sm70_shflsync_idx_p) ;  /* 0x0000143000007944 */ /* 0x006fea0003c00000 */
[----:B------:R-:W-:Y:S01]  /*152e0*/  MOV R72, R226 ;  /* 0x000000e200487202 */ /* 0x000fe20000000f00 */
[----:B------:R-:W-:-:S05]  /*152f0*/  BRA `(.L_x_3251) ;  /* 0xffff70c000007947 */ /* 0x000fca000383ffff */
.L_x_3154:
        /* <DEDUP_REMOVED lines=13> */
.L_x_3155:
[----:B-1----:R-:W-:Y:S01]  /*153d0*/  MOV R2, 0x2 ;  /* 0x0000000200027802 */ /* 0x002fe20000000f00 */
[----:B------:R-:W-:Y:S01]  /*153e0*/  IMAD.MOV.U32 R225, RZ, RZ, R0 ;  /* 0x000000ffffe17224 */ /* 0x000fe200078e0000 */
[----:B------:R-:W-:Y:S01]  /*153f0*/  MOV R3, 0x15420 ;  /* 0x0001542000037802 */ /* 0x000fe20000000f00 */
[----:B------:R-:W-:Y:S02]  /*15400*/  IMAD.MOV.U32 R226, RZ, RZ, 0x181f ;  /* 0x0000181fffe27424 */ /* 0x000fe400078e00ff */
[----:B---34-:R-:W-:Y:S05]  /*15410*/  CALL.REL.NOINC `($__internal_49_$__cuda_sm70_shflsync_idx_p) ;  /* 0x000012f000007944 */ /* 0x018fea0003c00000 */
[----:B------:R-:W-:Y:S01]  /*15420*/  MOV R73, R226 ;  /* 0x000000e200497202 */ /* 0x000fe20000000f00 */
[----:B------:R-:W-:-:S05]  /*15430*/  BRA `(.L_x_3253) ;  /* 0xffff721000007947 */ /* 0x000fca000383ffff */
.L_x_3156:
[----:B-1----:R-:W-:Y:S01]  /*15440*/  MOV R2, 0x2 ;  /* 0x0000000200027802 */ /* 0x002fe20000000f00 */
[----:B------:R-:W-:Y:S01]  /*15450*/  IMAD.MOV.U32 R225, RZ, RZ, R68 ;  /* 0x000000ffffe17224 */ /* 0x000fe200078e0044 */
[----:B------:R-:W-:Y:S01]  /*15460*/  MOV R3, 0x15490 ;  /* 0x0001549000037802 */ /* 0x000fe20000000f00 */
[----:B------:R-:W-:Y:S02]  /*15470*/  IMAD.MOV.U32 R226, RZ, RZ, 0x181f ;  /* 0x0000181fffe27424 */ /* 0x000fe400078e00ff */
[----:B--234-:R-:W-:Y:S05]  /*15480*/  CALL.REL.NOINC `($__internal_49_$__cuda_sm70_shflsync_idx_p) ;  /* 0x0000128000007944 */ /* 0x01cfea0003c00000 */
[----:B------:R-:W-:Y:S01]  /*15490*/  MOV R72, R226 ;  /* 0x000000e200487202 */ /* 0x000fe20000000f00 */
[----:B------:R-:W-:-:S05]  /*154a0*/  BRA `(.L_x_3254) ;  /* 0xffff71c000007947 */ /* 0x000fca000383ffff */
.L_x_3157:
[----:B-1----:R-:W-:Y:S01]  /*154b0*/  MOV R2, 0x3 ;  /* 0x0000000300027802 */ /* 0x002fe20000000f00 */
[----:B------:R-:W-:Y:S01]  /*154c0*/  IMAD.MOV.U32 R225, RZ, RZ, R0 ;  /* 0x000000ffffe17224 */ /* 0x000fe200078e0000 */
[----:B------:R-:W-:Y:S01]  /*154d0*/  MOV R3, 0x15500 ;  /* 0x0001550000037802 */ /* 0x000fe20000000f00 */
[----:B------:R-:W-:Y:S02]  /*154e0*/  IMAD.MOV.U32 R226, RZ, RZ, 0x181f ;  /* 0x0000181fffe27424 */ /* 0x000fe400078e00ff */
[----:B--2-4-:R-:W-:Y:S05]  /*154f0*/  CALL.REL.NOINC `($__internal_49_$__cuda_sm70_shflsync_idx_p) ;  /* 0x0000121000007944 */ /* 0x014fea0003c00000 */
        /* <DEDUP_REMOVED lines=8> */
.L_x_3158:
[----:B------:R-:W-:Y:S02]  /*15580*/  MOV R0, 0x2 ;  /* 0x0000000200007802 */ /* 0x000fe40000000f00 */
[----:B------:R-:W-:Y:S02]  /*15590*/  MOV R2, 0x155b0 ;  /* 0x000155b000027802 */ /* 0x000fe40000000f00 */
[----:B------:R-:W-:Y:S05]  /*155a0*/  CALL.REL.NOINC `($__internal_48_$__cuda_sm70_shflsync_bfly_p) ;  /* 0x0000110000007944 */ /* 0x000fea0003c00000 */
[----:B------:R-:W-:-:S05]  /*155b0*/  BRA `(.L_x_3256) ;  /* 0xffff76e000007947 */ /* 0x000fca000383ffff */
.L_x_3159:
[----:B------:R-:W-:Y:S02]  /*155c0*/  MOV R0, 0x1 ;  /* 0x0000000100007802 */ /* 0x000fe40000000f00 */
        /* <DEDUP_REMOVED lines=12> */
.L_x_3161:
[----:B------:R-:W-:Y:S01]  /*15690*/  IMAD.MOV.U32 R68, RZ, RZ, R238 ;  /* 0x000000ffff447224 */ /* 0x000fe200078e00ee */
[----:B------:R-:W-:-:S02]  /*156a0*/  MOV R0, 0x2 ;  /* 0x0000000200007802 */ /* 0x000fc40000000f00 */
[----:B------:R-:W-:Y:S02]  /*156b0*/  MOV R2, 0x156d0 ;  /* 0x000156d000027802 */ /* 0x000fe40000000f00 */
[----:B------:R-:W-:Y:S05]  /*156c0*/  CALL.REL.NOINC `($__internal_48_$__cuda_sm70_shflsync_bfly_p) ;  /* 0x00000fe000007944 */ /* 0x000fea0003c00000 */
[----:B------:R-:W-:Y:S05]  /*156d0*/  BRA `(.L_x_3258) ;  /* 0xffff922000007947 */ /* 0x000fea000383ffff */
.L_x_3162:
[----:B------:R-:W-:Y:S01]  /*156e0*/  IMAD.MOV.U32 R68, RZ, RZ, R4 ;  /* 0x000000ffff447224 */ /* 0x000fe200078e0004 */
[----:B------:R-:W-:Y:S02]  /*156f0*/  MOV R0, 0x1 ;  /* 0x0000000100007802 */ /* 0x000fe40000000f00 */
[----:B------:R-:W-:Y:S02]  /*15700*/  MOV R2, 0x15720 ;  /* 0x0001572000027802 */ /* 0x000fe40000000f00 */
[----:B-1----:R-:W-:Y:S05]  /*15710*/  CALL.REL.NOINC `($__internal_48_$__cuda_sm70_shflsync_bfly_p) ;  /* 0x00000f9000007944 */ /* 0x002fea0003c00000 */
[----:B------:R-:W-:Y:S01]  /*15720*/  FADD.FTZ R4, R4, R0 ;  /* 0x0000000004047221 */ /* 0x000fe20000010000 */
[----:B------:R-:W-:Y:S02]  /*15730*/  MOV R68, R250 ;  /* 0x000000fa00447202 */ /* 0x000fe40000000f00 */
[----:B------:R-:W-:Y:S02]  /*15740*/  MOV R0, 0x2 ;  /* 0x0000000200007802 */ /* 0x000fe40000000f00 */
[----:B------:R-:W-:Y:S02]  /*15750*/  MOV R2, 0x15770 ;  /* 0x0001577000027802 */ /* 0x000fe40000000f00 */
[----:B------:R-:W-:Y:S05]  /*15760*/  CALL.REL.NOINC `($__internal_48_$__cuda_sm70_shflsync_bfly_p) ;  /* 0x00000f4000007944 */ /* 0x000fea0003c00000 */
[----:B------:R-:W-:Y:S01]  /*15770*/  FADD.FTZ R5, R250, R0 ;  /* 0x00000000fa057221 */ /* 0x000fe20000010000 */
[----:B------:R-:W-:Y:S02]  /*15780*/  MOV R0, 0x1 ;  /* 0x0000000100007802 */ /* 0x000fe40000000f00 */
[----:B------:R-:W-:-:S02]  /*15790*/  MOV R2, 0x157c0 ;  /* 0x000157c000027802 */ /* 0x000fc40000000f00 */
[----:B------:R-:W-:Y:S02]  /*157a0*/  MOV R68, R5 ;  /* 0x0000000500447202 */ /* 0x000fe40000000f00 */
[----:B------:R-:W-:Y:S05]  /*157b0*/  CALL.REL.NOINC `($__internal_48_$__cuda_sm70_shflsync_bfly_p) ;  /* 0x00000ef000007944 */ /* 0x000fea0003c00000 */
[----:B------:R-:W-:Y:S01]  /*157c0*/  MOV R3, R0 ;  /* 0x0000000000037202 */ /* 0x000fe20000000f00 */
[----:B------:R-:W-:Y:S05]  /*157d0*/  BRA `(.L_x_3259) ;  /* 0xffff919000007947 */ /* 0x000fea000383ffff */
.L_x_3169:
[----:B-1234-:R-:W-:Y:S01]  /*157e0*/  IMAD.MOV.U32 R225, RZ, RZ, R7 ;  /* 0x000000ffffe17224 */ /* 0x01efe200078e0007 */
[----:B------:R-:W-:Y:S01]  /*157f0*/  MOV R2, RZ ;  /* 0x000000ff00027202 */ /* 0x000fe20000000f00 */
[----:B------:R-:W-:Y:S01]  /*15800*/  IMAD.MOV.U32 R226, RZ, RZ, 0x181f ;  /* 0x0000181fffe27424 */ /* 0x000fe200078e00ff */
[----:B------:R-:W-:Y:S02]  /*15810*/  MOV R3, 0x15830 ;  /* 0x0001583000037802 */ /* 0x000fe40000000f00 */
[----:B------:R-:W-:Y:S05]  /*15820*/  CALL.REL.NOINC `($__internal_49_$__cuda_sm70_shflsync_idx_p) ;  /* 0x00000ee000007944 */ /* 0x000fea0003c00000 */
[----:B------:R-:W-:Y:S01]  /*15830*/  MOV R10, R226 ;  /* 0x000000e2000a7202 */ /* 0x000fe20000000f00 */
[----:B------:R-:W-:Y:S05]  /*15840*/  BRA `(.L_x_3260) ;  /* 0xffffa54000007947 */ /* 0x000fea000383ffff */
.L_x_3170:
[----:B------:R-:W-:Y:S01]  /*15850*/  IMAD.MOV.U32 R225, RZ, RZ, R8 ;  /* 0x000000ffffe17224 */ /* 0x000fe200078e0008 */
[----:B------:R-:W-:Y:S01]  /*15860*/  MOV R2, RZ ;  /* 0x000000ff00027202 */ /* 0x000fe20000000f00 */
[----:B------:R-:W-:Y:S01]  /*15870*/  IMAD.MOV.U32 R226, RZ, RZ, 0x181f ;  /* 0x0000181fffe27424 */ /* 0x000fe200078e00ff */
[----:B------:R-:W-:Y:S02]  /*15880*/  MOV R3, 0x158a0 ;  /* 0x000158a000037802 */ /* 0x000fe40000000f00 */
[----:B-12---:R-:W-:Y:S05]  /*15890*/  CALL.REL.NOINC `($__internal_49_$__cuda_sm70_shflsync_idx_p) ;  /* 0x00000e7000007944 */ /* 0x006fea0003c00000 */
[----:B------:R-:W-:Y:S01]  /*158a0*/  MOV R0, R226 ;  /* 0x000000e200007202 */ /* 0x000fe20000000f00 */
[----:B------:R-:W-:Y:S05]  /*158b0*/  BRA `(.L_x_3261) ;  /* 0xffffa4f000007947 */ /* 0x000fea000383ffff */
.L_x_3173:
        /* <DEDUP_REMOVED lines=13> */
.L_x_3176:
[----:B------:R-:W-:Y:S01]  /*15990*/  IMAD.MOV.U32 R225, RZ, RZ, R7 ;  /* 0x000000ffffe17224 */ /* 0x000fe200078e0007 */
[----:B-1----:R-:W-:Y:S01]  /*159a0*/  MOV R2, 0x2 ;  /* 0x0000000200027802 */ /* 0x002fe20000000f00 */
[----:B------:R-:W-:Y:S01]  /*159b0*/  IMAD.MOV.U32 R226, RZ, RZ, 0x181f ;  /* 0x0000181fffe27424 */ /* 0x000fe200078e00ff */
[----:B------:R-:W-:Y:S02]  /*159c0*/  MOV R3, 0x159e0 ;  /* 0x000159e000037802 */ /* 0x000fe40000000f00 */
[----:B--234-:R-:W-:Y:S05]  /*159d0*/  CALL.REL.NOINC `($__internal_49_$__cuda_sm70_shflsync_idx_p) ;  /* 0x00000d3000007944 */ /* 0x01cfea0003c00000 */
[----:B------:R-:W-:Y:S01]  /*159e0*/  MOV R10, R226 ;  /* 0x000000e2000a7202 */ /* 0x000fe20000000f00 */
[----:B------:R-:W-:Y:S05]  /*159f0*/  BRA `(.L_x_3263) ;  /* 0xffffa63000007947 */ /* 0x000fea000383ffff */
.L_x_3177:
[----:B------:R-:W-:Y:S01]  /*15a00*/  IMAD.MOV.U32 R225, RZ, RZ, R8 ;  /* 0x000000ffffe17224 */ /* 0x000fe200078e0008 */
[----:B-1----:R-:W-:Y:S01]  /*15a10*/  MOV R2, 0x2 ;  /* 0x0000000200027802 */ /* 0x002fe20000000f00 */
[----:B------:R-:W-:Y:S01]  /*15a20*/  IMAD.MOV.U32 R226, RZ, RZ, 0x181f ;  /* 0x0000181fffe27424 */ /* 0x000fe200078e00ff */
[----:B------:R-:W-:Y:S02]  /*15a30*/  MOV R3, 0x15a50 ;  /* 0x00015a5000037802 */ /* 0x000fe40000000f00 */
[----:B--234-:R-:W-:Y:S05]  /*15a40*/  CALL.REL.NOINC `($__internal_49_$__cuda_sm70_shflsync_idx_p) ;  /* 0x00000cc000007944 */ /* 0x01cfea0003c00000 */
[----:B------:R-:W-:Y:S01]  /*15a50*/  MOV R0, R226 ;  /* 0x000000e200007202 */ /* 0x000fe20000000f00 */
[----:B------:R-:W-:Y:S05]  /*15a60*/  BRA `(.L_x_3264) ;  /* 0xffffa5e000007947 */ /* 0x000fea000383ffff */
.L_x_3180:
        /* <DEDUP_REMOVED lines=13> */
.L_x_3182:
[----:B------:R-:W-:Y:S01]  /*15b40*/  IMAD.MOV.U32 R225, RZ, RZ, R5 ;  /* 0x000000ffffe17224 */ /* 0x000fe200078e0005 */
[----:B------:R-:W-:Y:S01]  /*15b50*/  MOV R2, RZ ;  /* 0x000000ff00027202 */ /* 0x000fe20000000f00 */
[----:B------:R-:W-:Y:S01]  /*15b60*/  IMAD.MOV.U32 R226, RZ, RZ, 0x1c1f ;  /* 0x00001c1fffe27424 */ /* 0x000fe200078e00ff */
[----:B------:R-:W-:Y:S02]  /*15b70*/  MOV R3, 0x15b90 ;  /* 0x00015b9000037802 */ /* 0x000fe40000000f00 */
[----:B------:R-:W-:Y:S05]  /*15b80*/  CALL.REL.NOINC `($__internal_49_$__cuda_sm70_shflsync_idx_p) ;  /* 0x00000b8000007944 */ /* 0x000fea0003c00000 */
[----:B------:R-:W-:Y:S01]  /*15b90*/  MOV R4, R226 ;  /* 0x000000e200047202 */ /* 0x000fe20000000f00 */
[----:B------:R-:W-:Y:S05]  /*15ba0*/  BRA `(.L_x_3266) ;  /* 0xffffa8c000007947 */ /* 0x000fea000383ffff */
.L_x_3183:
[----:B------:R-:W-:Y:S01]  /*15bb0*/  IMAD.MOV.U32 R225, RZ, RZ, R12 ;  /* 0x000000ffffe17224 */ /* 0x000fe200078e000c */
[----:B------:R-:W-:Y:S01]  /*15bc0*/  MOV R2, RZ ;  /* 0x000000ff00027202 */ /* 0x000fe20000000f00 */
[----:B------:R-:W-:Y:S01]  /*15bd0*/  IMAD.MOV.U32 R226, RZ, RZ, 0x1c1f ;  /* 0x00001c1fffe27424 */ /* 0x000fe200078e00ff */
[----:B------:R-:W-:Y:S02]  /*15be0*/  MOV R3, 0x15c00 ;  /* 0x00015c0000037802 */ /* 0x000fe40000000f00 */
[----:B-12---:R-:W-:Y:S05]  /*15bf0*/  CALL.REL.NOINC `($__internal_49_$__cuda_sm70_shflsync_idx_p) ;  /* 0x00000b1000007944 */ /* 0x006fea0003c00000 */
[----:B------:R-:W-:Y:S01]  /*15c00*/  MOV R0, R226 ;  /* 0x000000e200007202 */ /* 0x000fe20000000f00 */
[----:B------:R-:W-:Y:S05]  /*15c10*/  BRA `(.L_x_3267) ;  /* 0xffffa87000007947 */ /* 0x000fea000383ffff */
.L_x_3186:
[----:B------:R-:W-:Y:S01]  /*15c20*/  IMAD.MOV.U32 R225, RZ, RZ, R5 ;  /* 0x000000ffffe17224 */ /* 0x000fe200078e0005 */
[----:B--2---:R-:W-:Y:S01]  /*15c30*/  MOV R2, 0x1 ;  /* 0x0000000100027802 */ /* 0x004fe20000000f00 */
[----:B------:R-:W-:Y:S01]  /*15c40*/  IMAD.MOV.U32 R226, RZ, RZ, 0x1c1f ;  /* 0x00001c1fffe27424 */ /* 0x000fe200078e00ff */
[----:B------:R-:W-:-:S02]  /*15c50*/  MOV R3, 0x15c70 ;  /* 0x00015c7000037802 */ /* 0x000fc40000000f00 */
[----:B-1-34-:R-:W-:Y:S05]  /*15c60*/  CALL.REL.NOINC `($__internal_49_$__cuda_sm70_shflsync_idx_p) ;  /* 0x00000aa000007944 */ /* 0x01afea0003c00000 */
        /* <DEDUP_REMOVED lines=8> */
.L_x_3190:
[----:B------:R-:W-:Y:S01]  /*15cf0*/  IMAD.MOV.U32 R225, RZ, RZ, R7 ;  /* 0x000000ffffe17224 */ /* 0x000fe200078e0007 */
[----:B------:R-:W-:Y:S01]  /*15d00*/  MOV R2, RZ ;  /* 0x000000ff00027202 */ /* 0x000fe20000000f00 */
[----:B------:R-:W-:Y:S01]  /*15d10*/  IMAD.MOV.U32 R226, RZ, RZ, 0x181f ;  /* 0x0000181fffe27424 */ /* 0x000fe200078e00ff */
[----:B------:R-:W-:Y:S02]  /*15d20*/  MOV R3, 0x15d40 ;  /* 0x00015d4000037802 */ /* 0x000fe40000000f00 */
[----:B------:R-:W-:Y:S05]  /*15d30*/  CALL.REL.NOINC `($__internal_49_$__cuda_sm70_shflsync_idx_p) ;  /* 0x000009d000007944 */ /* 0x000fea0003c00000 */
[----:B------:R-:W-:Y:S01]  /*15d40*/  MOV R9, R226 ;  /* 0x000000e200097202 */ /* 0x000fe20000000f00 */
[----:B------:R-:W-:Y:S05]  /*15d50*/  BRA `(.L_x_3269) ;  /* 0xffffbb3000007947 */ /* 0x000fea000383ffff */
.L_x_3191:
[----:B------:R-:W-:Y:S01]  /*15d60*/  IMAD.MOV.U32 R225, RZ, RZ, R10 ;  /* 0x000000ffffe17224 */ /* 0x000fe200078e000a */
[----:B------:R-:W-:Y:S01]  /*15d70*/  MOV R2, RZ ;  /* 0x000000ff00027202 */ /* 0x000fe20000000f00 */
[----:B------:R-:W-:Y:S01]  /*15d80*/  IMAD.MOV.U32 R226, RZ, RZ, 0x181f ;  /* 0x0000181fffe27424 */ /* 0x000fe200078e00ff */
[----:B------:R-:W-:Y:S02]  /*15d90*/  MOV R3, 0x15db0 ;  /* 0x00015db000037802 */ /* 0x000fe40000000f00 */
[----:B-12---:R-:W-:Y:S05]  /*15da0*/  CALL.REL.NOINC `($__internal_49_$__cuda_sm70_shflsync_idx_p) ;  /* 0x0000096000007944 */ /* 0x006fea0003c00000 */
[----:B------:R-:W-:Y:S01]  /*15db0*/  MOV R0, R226 ;  /* 0x000000e200007202 */ /* 0x000fe20000000f00 */
[----:B------:R-:W-:Y:S05]  /*15dc0*/  BRA `(.L_x_3270) ;  /* 0xffffbae000007947 */ /* 0x000fea000383ffff */
.L_x_3194:
        /* <DEDUP_REMOVED lines=13> */
.L_x_3197:
[----:B------:R-:W-:Y:S01]  /*15ea0*/  IMAD.MOV.U32 R225, RZ, RZ, R7 ;  /* 0x000000ffffe17224 */ /* 0x000fe200078e0007 */
[----:B-1----:R-:W-:Y:S01]  /*15eb0*/  MOV R2, 0x2 ;  /* 0x0000000200027802 */ /* 0x002fe20000000f00 */
[----:B------:R-:W-:Y:S01]  /*15ec0*/  IMAD.MOV.U32 R226, RZ, RZ, 0x181f ;  /* 0x0000181fffe27424 */ /* 0x000fe200078e00ff */
[----:B------:R-:W-:Y:S02]  /*15ed0*/  MOV R3, 0x15ef0 ;  /* 0x00015ef000037802 */ /* 0x000fe40000000f00 */
[----:B--234-:R-:W-:Y:S05]  /*15ee0*/  CALL.REL.NOINC `($__internal_49_$__cuda_sm70_shflsync_idx_p) ;  /* 0x0000082000007944 */ /* 0x01cfea0003c00000 */
[----:B------:R-:W-:Y:S01]  /*15ef0*/  MOV R9, R226 ;  /* 0x000000e200097202 */ /* 0x000fe20000000f00 */
[----:B------:R-:W-:Y:S05]  /*15f00*/  BRA `(.L_x_3272) ;  /* 0xffffbc3000007947 */ /* 0x000fea000383ffff */
.L_x_3198:
[----:B------:R-:W-:Y:S01]  /*15f10*/  IMAD.MOV.U32 R225, RZ, RZ, R10 ;  /* 0x000000ffffe17224 */ /* 0x000fe200078e000a */
[----:B-1----:R-:W-:Y:S01]  /*15f20*/  MOV R2, 0x2 ;  /* 0x0000000200027802 */ /* 0x002fe20000000f00 */
[----:B------:R-:W-:Y:S01]  /*15f30*/  IMAD.MOV.U32 R226, RZ, RZ, 0x181f ;  /* 0x0000181fffe27424 */ /* 0x000fe200078e00ff */
[----:B------:R-:W-:Y:S02]  /*15f40*/  MOV R3, 0x15f60 ;  /* 0x00015f6000037802 */ /* 0x000fe40000000f00 */
[----:B--234-:R-:W-:Y:S05]  /*15f50*/  CALL.REL.NOINC `($__internal_49_$__cuda_sm70_shflsync_idx_p) ;  /* 0x000007b000007944 */ /* 0x01cfea0003c00000 */
[----:B------:R-:W-:Y:S01]  /*15f60*/  MOV R0, R226 ;  /* 0x000000e200007202 */ /* 0x000fe20000000f00 */
[----:B------:R-:W-:Y:S05]  /*15f70*/  BRA `(.L_x_3273) ;  /* 0xffffbbe000007947 */ /* 0x000fea000383ffff */
.L_x_3201:
        /* <DEDUP_REMOVED lines=13> */
.L_x_3203:
[----:B------:R-:W-:Y:S01]  /*16050*/  IMAD.MOV.U32 R225, RZ, RZ, R62 ;  /* 0x000000ffffe17224 */ /* 0x000fe200078e003e */
[----:B------:R-:W-:Y:S01]  /*16060*/  MOV R2, RZ ;  /* 0x000000ff00027202 */ /* 0x000fe20000000f00 */
[----:B------:R-:W-:Y:S01]  /*16070*/  IMAD.MOV.U32 R226, RZ, RZ, 0x1f ;  /* 0x0000001fffe27424 */ /* 0x000fe200078e00ff */
[----:B------:R-:W-:Y:S02]  /*16080*/  MOV R3, 0x160a0 ;  /* 0x000160a000037802 */ /* 0x000fe40000000f00 */
[----:B------:R-:W-:Y:S05]  /*16090*/  CALL.REL.NOINC `($__internal_49_$__cuda_sm70_shflsync_idx_p) ;  /* 0x0000067000007944 */ /* 0x000fea0003c00000 */
[----:B------:R-:W-:Y:S01]  /*160a0*/  MOV R9, R226 ;  /* 0x000000e200097202 */ /* 0x000fe20000000f00 */
[----:B------:R-:W-:Y:S05]  /*160b0*/  BRA `(.L_x_3275) ;  /* 0xffffbd9000007947 */ /* 0x000fea000383ffff */
.L_x_3204:
[----:B------:R-:W-:Y:S01]  /*160c0*/  IMAD.MOV.U32 R225, RZ, RZ, R62 ;  /* 0x000000ffffe17224 */ /* 0x000fe200078e003e */
[----:B------:R-:W-:Y:S01]  /*160d0*/  MOV R2, 0x1 ;  /* 0x0000000100027802 */ /* 0x000fe20000000f00 */
[----:B------:R-:W-:Y:S01]  /*160e0*/  IMAD.MOV.U32 R226, RZ, RZ, 0x1f ;  /* 0x0000001fffe27424 */ /* 0x000fe200078e00ff */
[----:B------:R-:W-:Y:S02]  /*160f0*/  MOV R3, 0x16110 ;  /* 0x0001611000037802 */ /* 0x000fe40000000f00 */
[----:B-12---:R-:W-:Y:S05]  /*16100*/  CALL.REL.NOINC `($__internal_49_$__cuda_sm70_shflsync_idx_p) ;  /* 0x0000060000007944 */ /* 0x006fea0003c00000 */
[----:B------:R-:W-:Y:S01]  /*16110*/  MOV R8, R226 ;  /* 0x000000e200087202 */ /* 0x000fe20000000f00 */
[----:B------:R-:W-:Y:S05]  /*16120*/  BRA `(.L_x_3276) ;  /* 0xffffbd4000007947 */ /* 0x000fea000383ffff */
.L_x_3205:
[----:B------:R-:W-:Y:S02]  /*16130*/  MOV R2, 0x1 ;  /* 0x0000000100027802 */ /* 0x000fe40000000f00 */
[----:B------:R-:W-:-:S02]  /*16140*/  MOV R3, 0x16160 ;  /* 0x0001616000037802 */ /* 0x000fc40000000f00 */
[----:B-1234-:R-:W-:Y:S05]  /*16150*/  CALL.REL.NOINC `($__internal_50_$__cuda_sm70_shflsync_up_p) ;  /* 0x0000061000007944 */ /* 0x01efea0003c00000 */
[----:B------:R-:W-:Y:S05]  /*16160*/  BRA `(.L_x_3277) ;  /* 0xffffbe3000007947 */ /* 0x000fea000383ffff */
.L_x_3206:
[----:B------:R-:W-:Y:S02]  /*16170*/  MOV R2, 0x2 ;  /* 0x0000000200027802 */ /* 0x000fe40000000f00 */
[----:B------:R-:W-:-:S02]  /*16180*/  MOV R3, 0x161a0 ;  /* 0x000161a000037802 */ /* 0x000fc40000000f00 */
[----:B--2-4-:R-:W-:Y:S05]  /*16190*/  CALL.REL.NOINC `($__internal_50_$__cuda_sm70_shflsync_up_p) ;  /* 0x000005d000007944 */ /* 0x014fea0003c00000 */
        /* <DEDUP_REMOVED lines=24> */
.L_x_3210:
[----:B------:R-:W-:Y:S02]  /*16320*/  MOV R2, 0x1 ;  /* 0x0000000100027802 */ /* 0x000fe40000000f00 */
[----:B------:R-:W-:Y:S02]  /*16330*/  MOV R3, 0x16350 ;  /* 0x0001635000037802 */ /* 0x000fe40000000f00 */
[----:B------:R-:W-:Y:S05]  /*16340*/  CALL.REL.NOINC `($__internal_50_$__cuda_sm70_shflsync_up_p) ;  /* 0x0000042000007944 */ /* 0x000fea0003c00000 */
[----:B------:R-:W-:Y:S01]  /*16350*/  MOV R2, R4 ;  /* 0x0000000400027202 */ /* 0x000fe20000000f00 */
[----:B------:R-:W-:Y:S05]  /*16360*/  BRA `(.L_x_3279) ;  /* 0xffffbe9000007947 */ /* 0x000fea000383ffff */
.L_x_3211:
        /* <DEDUP_REMOVED lines=27> */
.L_x_3213:
[----:B------:R-:W-:Y:S02]  /*16520*/  SEL R0, RZ, 0x1, P0 ;  /* 0x00000001ff007807 */ /* 0x000fe40000000000 */
[----:B------:R-:W-:Y:S02]  /*16530*/  MOV R2, 0x16550 ;  /* 0x0001655000027802 */ /* 0x000fe40000000f00 */
[----:B-1----:R-:W-:Y:S05]  /*16540*/  CALL.REL.NOINC `($__internal_51_$__cuda_sm70_votesync_ballot) ;  /* 0x0000029000007944 */ /* 0x002fea0003c00000 */
[----:B------:R-:W-:Y:S01]  /*16550*/  MOV R5, R0 ;  /* 0x0000000000057202 */ /* 0x000fe20000000f00 */
[----:B------:R-:W-:Y:S05]  /*16560*/  BRA `(.L_x_3281) ;  /* 0xffffbe2000007947 */ /* 0x000fea000383ffff */
.L_x_3214:
[----:B------:R-:W-:Y:S01]  /*16570*/  IMAD.MOV.U32 R225, RZ, RZ, R6 ;  /* 0x000000ffffe17224 */ /* 0x000fe200078e0006 */
[----:B--2---:R-:W-:Y:S01]  /*16580*/  MOV R2, R0 ;  /* 0x0000000000027202 */ /* 0x004fe20000000f00 */
[----:B------:R-:W-:Y:S01]  /*16590*/  IMAD.MOV.U32 R226, RZ, RZ, 0x1f ;  /* 0x0000001fffe27424 */ /* 0x000fe200078e00ff */
[----:B------:R-:W-:Y:S02]  /*165a0*/  MOV R3, 0x165c0 ;  /* 0x000165c000037802 */ /* 0x000fe40000000f00 */
[----:B-1----:R-:W-:Y:S05]  /*165b0*/  CALL.REL.NOINC `($__internal_49_$__cuda_sm70_shflsync_idx_p) ;  /* 0x0000015000007944 */ /* 0x002fea0003c00000 */
[----:B------:R-:W-:Y:S01]  /*165c0*/  IMAD.MOV.U32 R10, RZ, RZ, R226 ;  /* 0x000000ffff0a7224 */ /* 0x000fe200078e00e2 */
[----:B------:R-:W-:Y:S01]  /*165d0*/  MOV R2, R0 ;  /* 0x0000000000027202 */ /* 0x000fe20000000f00 */
[----:B------:R-:W-:Y:S01]  /*165e0*/  IMAD.MOV.U32 R225, RZ, RZ, R7 ;  /* 0x000000ffffe17224 */ /* 0x000fe200078e0007 */
[----:B------:R-:W-:-:S02]  /*165f0*/  MOV R226, 0x1f ;  /* 0x0000001f00e27802 */ /* 0x000fc40000000f00 */
[----:B------:R-:W-:Y:S02]  /*16600*/  MOV R3, 0x16620 ;  /* 0x0001662000037802 */ /* 0x000fe40000000f00 */
[----:B------:R-:W-:Y:S05]  /*16610*/  CALL.REL.NOINC `($__internal_49_$__cuda_sm70_shflsync_idx_p) ;  /* 0x000000f000007944 */ /* 0x000fea0003c00000 */
[----:B------:R-:W-:Y:S01]  /*16620*/  MOV R7, R226 ;  /* 0x000000e200077202 */ /* 0x000fe20000000f00 */
[----:B------:R-:W-:Y:S05]  /*16630*/  BRA `(.L_x_3282) ;  /* 0xffffbdc000007947 */ /* 0x000fea000383ffff */
.L_x_3217:
[----:B------:R-:W-:Y:S01]  /*16640*/  IMAD.MOV.U32 R225, RZ, RZ, R4 ;  /* 0x000000ffffe17224 */ /* 0x000fe200078e0004 */
[----:B--2---:R-:W-:Y:S01]  /*16650*/  MOV R2, R0 ;  /* 0x0000000000027202 */ /* 0x004fe20000000f00 */
[----:B------:R-:W-:Y:S01]  /*16660*/  IMAD.MOV.U32 R226, RZ, RZ, 0x1f ;  /* 0x0000001fffe27424 */ /* 0x000fe200078e00ff */
[----:B------:R-:W-:Y:S02]  /*16670*/  MOV R3, 0x16690 ;  /* 0x0001669000037802 */ /* 0x000fe40000000f00 */
[----:B-1--4-:R-:W-:Y:S05]  /*16680*/  CALL.REL.NOINC `($__internal_49_$__cuda_sm70_shflsync_idx_p) ;  /* 0x0000008000007944 */ /* 0x012fea0003c00000 */
[----:B------:R-:W-:Y:S01]  /*16690*/  MOV R11, R226 ;  /* 0x000000e2000b7202 */ /* 0x000fe20000000f00 */
[----:B------:R-:W-:Y:S05]  /*166a0*/  BRA `(.L_x_3216) ;  /* 0xffffbdb000007947 */ /* 0x000fea000383ffff */
        .weak           $__internal_48_$__cuda_sm70_shflsync_bfly_p
        .type           $__internal_48_$__cuda_sm70_shflsync_bfly_p,@function
        .size           $__internal_48_$__cuda_sm70_shflsync_bfly_p,($__internal_49_$__cuda_sm70_shflsync_idx_p - $__internal_48_$__cuda_sm70_shflsync_bfly_p)
$__internal_48_$__cuda_sm70_shflsync_bfly_p:
[----:B------:R-:W-:Y:S02]  /*166b0*/  MOV R160, 0xffffffff ;  /* 0xffffffff00a07802 */ /* 0x000fe40000000f00 */
[----:B------:R-:W-:Y:S02]  /*166c0*/  MOV R3, 0x1f ;  /* 0x0000001f00037802 */ /* 0x000fe40000000f00 */
[----:B------:R-:W-:Y:S04]  /*166d0*/  WARPSYNC R160 ;  /* 0x000000a000007348 */ /* 0x000fe80003800000 */
[----:B------:R1:W2:Y:S02]  /*166e0*/  SHFL.BFLY PT, R0, R68, R0, R3 ;  /* 0x0c00000044007389 */ /* 0x0002a400000e0003 */
[----:B-1----:R-:W-:-:S04]  /*166f0*/  MOV R3, 0x0 ;  /* 0x0000000000037802 */ /* 0x002fc80000000f00 */
[----:B--2---:R-:W-:Y:S05]  /*16700*/  RET.REL.NODEC R2 `(_ZN7cutlass13device_kernelIN5flash19enable_sm80_to_sm89INS1_16FlashAttnFwdSm80INS1_25CollectiveMainloopFwdSm80ILi8ELi1ELb1EN4cute5tupleIJNS5_1CILi128EEENS7_ILi112EEES8_EEELi128ENS_10bfloat16_tEfNS_4arch4Sm80ELb1ELb0ELb0ELb1ELb1ELb0ELb1ELb1EEENS1_21CollectiveEpilogueFwdINS6_IJS8_S8_S9_EEENS6_IJNS7_ILi1EEESH_SH_EEESB_SD_Li256ELb1ELb1ELb1ELb0EEENS1_36VarlenDynamicPersistentTileSchedulerILi128ELi112ELi256ELi256ELb1ELb1ELb0ELb1ELb1ELb1EEEEEEEEEvNT_6ParamsE) ;  /* 0xfffe98f002007950 */ /* 0x004fea0003c3ffff */
        .weak           $__internal_49_$__cuda_sm70_shflsync_idx_p
        .type           $__internal_49_$__cuda_sm70_shflsync_idx_p,@function
        .size           $__internal_49_$__cuda_sm70_shflsync_idx_p,($__internal_50_$__cuda_sm70_shflsync_up_p - $__internal_49_$__cuda_sm70_shflsync_idx_p)
$__internal_49_$__cuda_sm70_shflsync_idx_p:
[----:B------:R-:W-:-:S04]  /*16710*/  MOV R227, 0xffffffff ;  /* 0xffffffff00e37802 */ /* 0x000fc80000000f00 */
[----:B------:R-:W-:Y:S04]  /*16720*/  WARPSYNC R227 ;  /* 0x000000e300007348 */ /* 0x000fe80003800000 */
[----:B------:R1:W2:Y:S02]  /*16730*/  SHFL.IDX PT, R226, R225, R2, R226 ;  /* 0x00000002e1e27389 */ /* 0x0002a400000e00e2 */
[----:B-1----:R-:W-:Y:S02]  /*16740*/  MOV R2, R3 ;  /* 0x0000000300027202 */ /* 0x002fe40000000f00 */
[----:B------:R-:W-:-:S04]  /*16750*/  MOV R3, 0x0 ;  /* 0x0000000000037802 */ /* 0x000fc80000000f00 */
[----:B--2---:R-:W-:Y:S05]  /*16760*/  RET.REL.NODEC R2 `(_ZN7cutlass13device_kernelIN5flash19enable_sm80_to_sm89INS1_16FlashAttnFwdSm80INS1_25CollectiveMainloopFwdSm80ILi8ELi1ELb1EN4cute5tupleIJNS5_1CILi128EEENS7_ILi112EEES8_EEELi128ENS_10bfloat16_tEfNS_4arch4Sm80ELb1ELb0ELb0ELb1ELb1ELb0ELb1ELb1EEENS1_21CollectiveEpilogueFwdINS6_IJS8_S8_S9_EEENS6_IJNS7_ILi1EEESH_SH_EEESB_SD_Li256ELb1ELb1ELb1ELb0EEENS1_36VarlenDynamicPersistentTileSchedulerILi128ELi112ELi256ELi256ELb1ELb1ELb0ELb1ELb1ELb1EEEEEEEEEvNT_6ParamsE) ;  /* 0xfffe989002007950 */ /* 0x004fea0003c3ffff */
        .weak           $__internal_50_$__cuda_sm70_shflsync_up_p
        .type           $__internal_50_$__cuda_sm70_shflsync_up_p,@function
        .size           $__internal_50_$__cuda_sm70_shflsync_up_p,($__internal_51_$__cuda_sm70_votesync_ballot - $__internal_50_$__cuda_sm70_shflsync_up_p)
$__internal_50_$__cuda_sm70_shflsync_up_p:
[----:B------:R-:W-:Y:S02]  /*16770*/  IMAD.MOV.U32 R4, RZ, RZ, RZ ;  /* 0x000000ffff047224 */ /* 0x000fe400078e00ff */
[----:B------:R-:W-:-:S04]  /*16780*/  IMAD.MOV.U32 R10, RZ, RZ, -0x1 ;  /* 0xffffffffff0a7424 */ /* 0x000fc800078e00ff */
[----:B------:R-:W-:Y:S04]  /*16790*/  WARPSYNC R10 ;  /* 0x0000000a00007348 */ /* 0x000fe80003800000 */
[----:B------:R1:W2:Y:S02]  /*167a0*/  SHFL.UP PT, R4, R0, R2, R4 ;  /* 0x0400000200047389 */ /* 0x0002a400000e0004 */
[----:B-1----:R-:W-:Y:S02]  /*167b0*/  MOV R2, R3 ;  /* 0x0000000300027202 */ /* 0x002fe40000000f00 */
[----:B------:R-:W-:-:S04]  /*167c0*/  MOV R3, 0x0 ;  /* 0x0000000000037802 */ /* 0x000fc80000000f00 */
[----:B--2---:R-:W-:Y:S05]  /*167d0*/  RET.REL.NODEC R2 `(_ZN7cutlass13device_kernelIN5flash19enable_sm80_to_sm89INS1_16FlashAttnFwdSm80INS1_25CollectiveMainloopFwdSm80ILi8ELi1ELb1EN4cute5tupleIJNS5_1CILi128EEENS7_ILi112EEES8_EEELi128ENS_10bfloat16_tEfNS_4arch4Sm80ELb1ELb0ELb0ELb1ELb1ELb0ELb1ELb1EEENS1_21CollectiveEpilogueFwdINS6_IJS8_S8_S9_EEENS6_IJNS7_ILi1EEESH_SH_EEESB_SD_Li256ELb1ELb1ELb1ELb0EEENS1_36VarlenDynamicPersistentTileSchedulerILi128ELi112ELi256ELi256ELb1ELb1ELb0ELb1ELb1ELb1EEEEEEEEEvNT_6ParamsE) ;  /* 0xfffe982002007950 */ /* 0x004fea0003c3ffff */
        .weak           $__internal_51_$__cuda_sm70_votesync_ballot
        .type           $__internal_51_$__cuda_sm70_votesync_ballot,@function
        .size           $__internal_51_$__cuda_sm70_votesync_ballot,(.L_x_3638 - $__internal_51_$__cuda_sm70_votesync_ballot)
$__internal_51_$__cuda_sm70_votesync_ballot:
[----:B------:R-:W-:Y:S01]  /*167e0*/  ISETP.NE.U32.AND P0, PT, R0, 0x1, PT ;  /* 0x000000010000780c */ /* 0x000fe20003f05070 */
[----:B------:R-:W-:-:S04]  /*167f0*/  IMAD.MOV.U32 R3, RZ, RZ, -0x1 ;  /* 0xffffffffff037424 */ /* 0x000fc800078e00ff */
[----:B------:R-:W-:Y:S08]  /*16800*/  WARPSYNC R3 ;  /* 0x0000000300007348 */ /* 0x000ff00003800000 */
[----:B------:R-:W-:-:S04]  /*16810*/  VOTE.ANY R0, PT, !P0 ;  /* 0x0000000000007806 */ /* 0x000fc800040e0100 */
[----:B------:R-:W-:Y:S01]  /*16820*/  LOP3.LUT R0, R0, R3, RZ, 0xc0, !PT ;  /* 0x0000000300007212 */ /* 0x000fe200078ec0ff */
[----:B------:R-:W-:-:S04]  /*16830*/  IMAD.MOV.U32 R3, RZ, RZ, 0x0 ;  /* 0x00000000ff037424 */ /* 0x000fc800078e00ff */
[----:B------:R-:W-:Y:S05]  /*16840*/  RET.REL.NODEC R2 `(_ZN7cutlass13device_kernelIN5flash19enable_sm80_to_sm89INS1_16FlashAttnFwdSm80INS1_25CollectiveMainloopFwdSm80ILi8ELi1ELb1EN4cute5tupleIJNS5_1CILi128EEENS7_ILi112EEES8_EEELi128ENS_10bfloat16_tEfNS_4arch4Sm80ELb1ELb0ELb0ELb1ELb1ELb0ELb1ELb1EEENS1_21CollectiveEpilogueFwdINS6_IJS8_S8_S9_EEENS6_IJNS7_ILi1EEESH_SH_EEESB_SD_Li256ELb1ELb1ELb1ELb0EEENS1_36VarlenDynamicPersistentTileSchedulerILi128ELi112ELi256ELi256ELb1ELb1ELb0ELb1ELb1ELb1EEEEEEEEEvNT_6ParamsE) ;  /* 0xfffe97b002007950 */ /* 0x000fea0003c3ffff */
.L_x_3283:
        /* <DEDUP_REMOVED lines=11> */
.L_x_3638:


//--------------------- .text._ZN7cutlass13device_kernelIN5flash19enable_sm80_to_sm89INS1_16FlashAttnFwdSm80INS1_25CollectiveMainloopFwdSm80ILi8ELi1ELb1EN4cute5tupleIJNS5_1CILi128EEENS7_ILi112EEES8_EEELi128ENS_10bfloat16_tEfNS_4arch4Sm80ELb1ELb0ELb0ELb1ELb1ELb1ELb1ELb1EEENS1_21CollectiveEpilogueFwdINS6_IJS8_S8_S9_EEENS6_IJNS7_ILi1EEESH_SH_EEESB_SD_Li256ELb1ELb1ELb1ELb0EEENS1_36VarlenDynamicPersistentTileSchedulerILi128ELi112ELi256ELi256ELb1ELb1ELb0ELb1ELb1ELb1EEEEEEEEEvNT_6ParamsE --------------------------
	.section	.text._ZN7cutlass13device_kernelIN5flash19enable_sm80_to_sm89INS1_16FlashAttnFwdSm80INS1_25CollectiveMainloopFwdSm80ILi8ELi1ELb1EN4cute5tupleIJNS5_1CILi128EEENS7_ILi112EEES8_EEELi128ENS_10bfloat16_tEfNS_4arch4Sm80ELb1ELb0ELb0ELb1ELb1ELb1ELb1ELb1EEENS1_21CollectiveEpilogueFwdINS6_IJS8_S8_S9_EEENS6_IJNS7_ILi1EEESH_SH_EEESB_SD_Li256ELb1ELb1ELb1ELb0EEENS1_36VarlenDynamicPersistentTileSchedulerILi128ELi112ELi256ELi256ELb1ELb1ELb0ELb1ELb1ELb1EEEEEEEEEvNT_6ParamsE,"ax",@progbits
	.sectioninfo	@"SHI_REGISTERS=255"
	.align	128
.text._ZN7cutlass13device_kernelIN5flash19enable_sm80_to_sm89INS1_16FlashAttnFwdSm80INS1_25CollectiveMainloopFwdSm80ILi8ELi1ELb1EN4cute5tupleIJNS5_1CILi128EEENS7_ILi112EEES8_EEELi128ENS_10bfloat16_tEfNS_4arch4Sm80ELb1ELb0ELb0ELb1ELb1ELb1ELb1ELb1EEENS1_21CollectiveEpilogueFwdINS6_IJS8_S8_S9_EEENS6_IJNS7_ILi1EEESH_SH_EEESB_SD_Li256ELb1ELb1ELb1ELb0EEENS1_36VarlenDynamicPersistentTileSchedulerILi128ELi112ELi256ELi256ELb1ELb1ELb0ELb1ELb1ELb1EEEEEEEEEvNT_6ParamsE:
        .type           _ZN7cutlass13device_kernelIN5flash19enable_sm80_to_sm89INS1_16FlashAttnFwdSm80INS1_25CollectiveMainloopFwdSm80ILi8ELi1ELb1EN4cute5tupleIJNS5_1CILi128EEENS7_ILi112EEES8_EEELi128ENS_10bfloat16_tEfNS_4arch4Sm80ELb1ELb0ELb0ELb1ELb1ELb1ELb1ELb1EEENS1_21CollectiveEpilogueFwdINS6_IJS8_S8_S9_EEENS6_IJNS7_ILi1EEESH_SH_EEESB_SD_Li256ELb1ELb1ELb1ELb0EEENS1_36VarlenDynamicPersistentTileSchedulerILi128ELi112ELi256ELi256ELb1ELb1ELb0ELb1ELb1ELb1EEEEEEEEEvNT_6ParamsE,@function
        .size           _ZN7cutlass13device_kernelIN5flash19enable_sm80_to_sm89INS1_16FlashAttnFwdSm80INS1_25CollectiveMainloopFwdSm80ILi8ELi1ELb1EN4cute5tupleIJNS5_1CILi128EEENS7_ILi112EEES8_EEELi128ENS_10bfloat16_tEfNS_4arch4Sm80ELb1ELb0ELb0ELb1ELb1ELb1ELb1ELb1EEENS1_21CollectiveEpilogueFwdINS6_IJS8_S8_S9_EEENS6_IJNS7_ILi1EEESH_SH_EEESB_SD_Li256ELb1ELb1ELb1ELb0EEENS1_36VarlenDynamicPersistentTileSchedulerILi128ELi112ELi256ELi256ELb1ELb1ELb0ELb1ELb1ELb1EEEEEEEEEvNT_6ParamsE,(.L_x_3643 - _ZN7cutlass13device_kernelIN5flash19enable_sm80_to_sm89INS1_16FlashAttnFwdSm80INS1_25CollectiveMainloopFwdSm80ILi8ELi1ELb1EN4cute5tupleIJNS5_1CILi128EEENS7_ILi112EEES8_EEELi128ENS_10bfloat16_tEfNS_4arch4Sm80ELb1ELb0ELb0ELb1ELb1ELb1ELb1ELb1EEENS1_21CollectiveEpilogueFwdINS6_IJS8_S8_S9_EEENS6_IJNS7_ILi1EEESH_SH_EEESB_SD_Li256ELb1ELb1ELb1ELb0EEENS1_36VarlenDynamicPersistentTileSchedulerILi128ELi112ELi256ELi256ELb1ELb1ELb0ELb1ELb1ELb1EEEEEEEEEvNT_6ParamsE)
        .other          _ZN7cutlass13device_kernelIN5flash19enable_sm80_to_sm89INS1_16FlashAttnFwdSm80INS1_25CollectiveMainloopFwdSm80ILi8ELi1ELb1EN4cute5tupleIJNS5_1CILi128EEENS7_ILi112EEES8_EEELi128ENS_10bfloat16_tEfNS_4arch4Sm80ELb1ELb0ELb0ELb1ELb1ELb1ELb1ELb1EEENS1_21CollectiveEpilogueFwdINS6_IJS8_S8_S9_EEENS6_IJNS7_ILi1EEESH_SH_EEESB_SD_Li256ELb1ELb1ELb1ELb0EEENS1_36VarlenDynamicPersistentTileSchedulerILi128ELi112ELi256ELi256ELb1ELb1ELb0ELb1ELb1ELb1EEEEEEEEEvNT_6ParamsE,@"STO_CUDA_ENTRY STV_DEFAULT"
_ZN7cutlass13device_kernelIN5flash19enable_sm80_to_sm89INS1_16FlashAttnFwdSm80INS1_25CollectiveMainloopFwdSm80ILi8ELi1ELb1EN4cute5tupleIJNS5_1CILi128EEENS7_ILi112EEES8_EEELi128ENS_10bfloat16_tEfNS_4arch4Sm80ELb1ELb0ELb0ELb1ELb1ELb1ELb1ELb1EEENS1_21CollectiveEpilogueFwdINS6_IJS8_S8_S9_EEENS6_IJNS7_ILi1EEESH_SH_EEESB_SD_Li256ELb1ELb1ELb1ELb0EEENS1_36VarlenDynamicPersistentTileSchedulerILi128ELi112ELi256ELi256ELb1ELb1ELb0ELb1ELb1ELb1EEEEEEEEEvNT_6ParamsE:
        /* <DEDUP_REMOVED lines=54> */
.L_x_3289:
        /* <DEDUP_REMOVED lines=16> */
.L_x_3508:
        /* <DEDUP_REMOVED lines=16> */
.L_x_3509:
[----:B--2---:R-:W-:-:S05]  /*0560*/  IMAD R0, R0, c[0x0][0x538], RZ ;  /* 0x00014e0000007a24 */ /* 0x004fca00078e02ff */
[----:B------:R-:W-:-:S04]  /*0570*/  IADD3 R7, R0, R7, RZ ;  /* 0x0000000700077210 */ /* 0x000fc80007ffe0ff */
[----:B------:R-:W-:-:S13]  /*0580*/  ISETP.GT.AND P0, PT, R7, UR4, PT ;  /* 0x0000000407007c0c */ /* 0x000fda000bf04270 */
[----:B-1----:R-:W-:Y:S05]  /*0590*/  @!P0 BRA `(.L_x_3289) ;  /* 0xfffffdc000008947 */ /* 0x002fea000383ffff */
.L_x_3285:
[----:B------:R-:W-:-:S05]  /*05a0*/  IADD3 R7, -R0, R7, RZ ;  /* 0x0000000700077210 */ /* 0x000fca0007ffe1ff */
[----:B------:R-:W-:-:S05]  /*05b0*/  IMAD R0, R4, c[0x0][0x538], R7 ;  /* 0x00014e0004007a24 */ /* 0x000fca00078e0207 */
[----:B------:R-:W-:Y:S01]  /*05c0*/  ISETP.GT.AND P0, PT, R0, UR4, PT ;  /* 0x0000000400007c0c */ /* 0x000fe2000bf04270 */
[----:B------:R-:W-:-:S12]  /*05d0*/  BRA.DIV ~URZ, `(.L_x_3290) ;  /* 0x0001f1527f007947 */ /* 0x000fd8000b800000 */
[----:B------:R-:W-:-:S04]  /*05e0*/  VOTE.ANY R15, PT, !P0 ;  /* 0x00000000000f7806 */ /* 0x000fc800040e0100 */
.L_x_3510:
[----:B------:R-:W1:Y:S02]  /*05f0*/  POPC R0, R15 ;  /* 0x0000000f00007309 */ /* 0x000e640000000000 */
[----:B-1----:R-:W-:-:S05]  /*0600*/  IADD3 R2, R0, R6, RZ ;  /* 0x0000000600027210 */ /* 0x002fca0007ffe0ff */
[----:B------:R1:W-:Y:S01]  /*0610*/  STL [R1+0x5c], R2 ;  /* 0x00005c0201007387 */ /* 0x0003e20000100800 */
[----:B------:R-:W-:Y:S05]  /*0620*/  BRA.DIV ~URZ, `(.L_x_3291) ;  /* 0x0001f1427f007947 */ /* 0x000fea000b800000 */
[----:B------:R2:W3:Y:S01]  /*0630*/  SHFL.IDX PT, R12, R9, R0, 0x1f ;  /* 0x00001f00090c7589 */ /* 0x0004e200000e0000 */
[----:B------:R-:W-:-:S03]  /*0640*/  MOV R5, RZ ;  /* 0x000000ff00057202 */ /* 0x000fc60000000f00 */
[----:B------:R2:W4:Y:S04]  /*0650*/  SHFL.IDX PT, R9, R8, R0, 0x1f ;  /* 0x00001f0008097589 */ /* 0x00052800000e0000 */
.L_x_3511:
[----:B------:R-:W-:Y:S01]  /*0660*/  ISETP.NE.AND P0, PT, R15, RZ, PT ;  /* 0x000000ff0f00720c */ /* 0x000fe20003f05270 */
[----:B------:R-:W-:-:S12]  /*0670*/  BSSY B0, `(.L_x_3292) ;  /* 0x0000005000007945 */ /* 0x000fd80003800000 */
[----:B------:R-:W-:Y:S05]  /*0680*/  @!P0 BRA `(.L_x_3293) ;  /* 0x0000003000008947 */ /* 0x000fea0003800000 */
[----:B--2---:R-:W-:Y:S01]  /*0690*/  IADD3 R0, R0, -0x1, RZ ;  /* 0xffffffff00007810 */ /* 0x004fe20007ffe0ff */
[----:B------:R-:W-:Y:S05]  /*06a0*/  BRA.DIV ~URZ, `(.L_x_3294) ;  /* 0x0001f1a27f007947 */ /* 0x000fea000b800000 */
[----:B------:R2:W1:Y:S02]  /*06b0*/  SHFL.IDX PT, R5, R4, R0, 0x1f ;  /* 0x00001f0004057589 */ /* 0x00046400000e0000 */
.L_x_3293:
[----:B------:R-:W-:Y:S05]  /*06c0*/  BSYNC B0 ;  /* 0x0000000000007941 */ /* 0x000fea0003800000 */
.L_x_3292:
        /* <DEDUP_REMOVED lines=69> */
.L_x_3296:
        /* <DEDUP_REMOVED lines=70> */
.L_x_3297:
[----:B------:R-:W-:Y:S05]  /*0f80*/  BSYNC B0 ;  /* 0x0000000000007941 */ /* 0x000fea0003800000 */
.L_x_3295:
[----:B------:R-:W-:-:S04]  /*0f90*/  LOP3.LUT R0, RZ, R0, RZ, 0x33, !PT ;  /* 0x00000000ff007212 */ /* 0x000fc800078e33ff */
[----:B------:R-:W-:-:S05]  /*0fa0*/  IADD3 R0, R0, R12, RZ ;  /* 0x0000000c00007210 */ /* 0x000fca0007ffe0ff */
[----:B------:R2:W-:Y:S01]  /*0fb0*/  STL [R1+0x54], R0 ;  /* 0x0000540001007387 */ /* 0x0005e20000100800 */
[----:B------:R-:W-:Y:S05]  /*0fc0*/  BRA `(.L_x_3298) ;  /* 0x0000006000007947 */ /* 0x000fea0003800000 */
.L_x_3286:
[----:B------:R-:W-:Y:S01]  /*0fd0*/  MOV R0, UR4 ;  /* 0x0000000400007c02 */ /* 0x000fe20008000f00 */
[----:B------:R-:W-:Y:S04]  /*0fe0*/  STL [R1+0x54], RZ ;  /* 0x000054ff01007387 */ /* 0x000fe80000100800 */
[----:B------:R-:W-:Y:S04]  /*0ff0*/  STL [R1+0x58], RZ ;  /* 0x000058ff01007387 */ /* 0x000fe80000100800 */
[----:B------:R1:W-:Y:S02]  /*1000*/  STL [R1+0x50], R0 ;  /* 0x0000500001007387 */ /* 0x0003e40000100800 */
[----:B-1----:R-:W-:-:S05]  /*1010*/  MOV R0, c[0x0][0x53c] ;  /* 0x00014f0000007a02 */ /* 0x002fca0000000f00 */
[----:B------:R1:W-:Y:S02]  /*1020*/  STL [R1+0x5c], R0 ;  /* 0x00005c0001007387 */ /* 0x0003e40000100800 */
.L_x_3298:
        /* <DEDUP_REMOVED lines=8> */
.L_x_3284:
        /* <DEDUP_REMOVED lines=232> */
.L_x_3507:
        /* <DEDUP_REMOVED lines=50> */
.L_x_3299:
[----:B------:R-:W-:-:S04]  /*2250*/  ISETP.NE.U32.AND P0, PT, RZ, c[0x0][0x368], PT ;  /* 0x0000da00ff007a0c */ /* 0x000fc80003f05070 */
[----:B------:R-:W-:-:S13]  /*2260*/  ISETP.NE.AND.EX P0, PT, RZ, c[0x0][0x36c], PT, P0 ;  /* 0x0000db00ff007a0c */ /* 0x000fda0003f05300 */
[----:B------:R-:W-:Y:S05]  /*2270*/  @!P0 BRA `(.L_x_3300) ;  /* 0x0000004000008947 */ /* 0x000fea0003800000 */
[----:B-1----:R-:W-:-:S04]  /*2280*/  IADD3 R4, P0, R24, c[0x0][0x368], RZ ;  /* 0x0000da0018047a10 */ /* 0x002fc80007f1e0ff */
[----:B------:R-:W-:-:S05]  /*2290*/  IADD3.X R5, R23, c[0x0][0x36c], RZ, P0, !PT ;  /* 0x0000db0017057a10 */ /* 0x000fca00007fe4ff */
[----:B------:R1:W5:Y:S01]  /*22a0*/  LDG.E R17, [R4.64] ;  /* 0x0000000804117981 */ /* 0x000362000c1e1900 */
[----:B------:R-:W-:Y:S05]  /*22b0*/  BRA `(.L_x_3301) ;  /* 0x0000005000007947 */ /* 0x000fea0003800000 */
.L_x_3300:
[----:B------:R-:W-:Y:S01]  /*22c0*/  MOV R17, UR6 ;  /* 0x0000000600117c02 */ /* 0x000fe20008000f00 */
[----:B------:R-:W-:Y:S05]  /*22d0*/  @!P5 BRA `(.L_x_3301) ;  /* 0x000000300000d947 */ /* 0x000fea0003800000 */
[----:B-1----:R1:W2:Y:S04]  /*22e0*/  LDG.E R6, [R4.64] ;  /* 0x0000000804067981 */ /* 0x0022a8000c1e1900 */
[----:B-1----:R-:W2:Y:S02]  /*22f0*/  LDG.E R4, [R4.64+0x4] ;  /* 0x0000040804047981 */ /* 0x002ea4000c1e1900 */
[----:B--2---:R-:W-:Y:S02]  /*2300*/  IADD3 R17, -R6, R4, RZ ;  /* 0x0000000406117210 */ /* 0x004fe40007ffe1ff */
.L_x_3301:
        /* <DEDUP_REMOVED lines=83> */
.L_x_3303:
[----:B------:R-:W-:Y:S05]  /*2840*/  BSYNC B0 ;  /* 0x0000000000007941 */ /* 0x000fea0003800000 */
.L_x_3302:
[----:B-1----:R-:W2:Y:S01]  /*2850*/  LDL R10, [R1+0x124] ;  /* 0x00012400010a7983 */ /* 0x002ea20000100800 */
        /* <DEDUP_REMOVED lines=253> */
.L_x_3353:
        /* <DEDUP_REMOVED lines=78> */
.L_x_3309:
[----:B------:R-:W-:Y:S05]  /*3d10*/  BSYNC B0 ;  /* 0x0000000000007941 */ /* 0x000fea0003800000 */
.L_x_3308:
        /* <DEDUP_REMOVED lines=42> */
.L_x_3311:
[----:B------:R-:W-:Y:S05]  /*3fc0*/  BSYNC B0 ;  /* 0x0000000000007941 */ /* 0x000fea0003800000 */
.L_x_3310:
        /* <DEDUP_REMOVED lines=41> */
.L_x_3313:
[----:B------:R-:W-:Y:S05]  /*4260*/  BSYNC B0 ;  /* 0x0000000000007941 */ /* 0x000fea0003800000 */
.L_x_3312:
        /* <DEDUP_REMOVED lines=39> */
.L_x_3315:
[----:B------:R-:W-:Y:S05]  /*44e0*/  BSYNC B0 ;  /* 0x0000000000007941 */ /* 0x000fea0003800000 */
.L_x_3314:
        /* <DEDUP_REMOVED lines=72> */
.L_x_3319:
[----:B------:R-:W-:Y:S05]  /*4970*/  BSYNC B0 ;  /* 0x0000000000007941 */ /* 0x000fea0003800000 */
.L_x_3318:
        /* <DEDUP_REMOVED lines=57> */
.L_x_3317:
[----:B------:R-:W-:Y:S05]  /*4d10*/  BSYNC B1 ;  /* 0x0000000000017941 */ /* 0x000fea0003800000 */
.L_x_3316:
        /* <DEDUP_REMOVED lines=61> */
.L_x_3323:
[----:B------:R-:W-:Y:S05]  /*50f0*/  BSYNC B0 ;  /* 0x0000000000007941 */ /* 0x000fea0003800000 */
.L_x_3322:
        /* <DEDUP_REMOVED lines=57> */
.L_x_3321:
[----:B------:R-:W-:Y:S05]  /*5490*/  BSYNC B1 ;  /* 0x0000000000017941 */ /* 0x000fea0003800000 */
.L_x_3320:
        /* <DEDUP_REMOVED lines=60> */
.L_x_3327:
[----:B------:R-:W-:Y:S05]  /*5860*/  BSYNC B0 ;  /* 0x0000000000007941 */ /* 0x000fea0003800000 */
.L_x_3326:
        /* <DEDUP_REMOVED lines=57> */
.L_x_3325:
[----:B------:R-:W-:Y:S05]  /*5c00*/  BSYNC B1 ;  /* 0x0000000000017941 */ /* 0x000fea0003800000 */
.L_x_3324:
        /* <DEDUP_REMOVED lines=59> */
.L_x_3330:
[----:B------:R-:W-:Y:S05]  /*5fc0*/  BSYNC B0 ;  /* 0x0000000000007941 */ /* 0x000fea0003800000 */
.L_x_3329:
        /* <DEDUP_REMOVED lines=58> */
.L_x_3307:
        /* <DEDUP_REMOVED lines=242> */
.L_x_3332:
[----:B-1----:R-:W-:Y:S05]  /*7290*/  BSYNC B0 ;  /* 0x0000000000007941 */ /* 0x002fea0003800000 */
.L_x_3331:
        /* <DEDUP_REMOVED lines=129> */
.L_x_3334:
[----:B------:R-:W-:Y:S05]  /*7ab0*/  BSYNC B0 ;  /* 0x0000000000007941 */ /* 0x000fea0003800000 */
.L_x_3333:
        /* <DEDUP_REMOVED lines=129> */
.L_x_3336:
[----:B------:R-:W-:Y:S05]  /*82d0*/  BSYNC B0 ;  /* 0x0000000000007941 */ /* 0x000fea0003800000 */
.L_x_3335:
        /* <DEDUP_REMOVED lines=131> */
.L_x_3306:
        /* <DEDUP_REMOVED lines=19> */
.L_x_3338:
[----:B-12---:R-:W-:Y:S05]  /*8c40*/  BSYNC B0 ;  /* 0x0000000000007941 */ /* 0x006fea0003800000 */
.L_x_3337:
        /* <DEDUP_REMOVED lines=15> */
.L_x_3340:
[----:B------:R-:W-:Y:S05]  /*8d40*/  BSYNC B0 ;  /* 0x0000000000007941 */ /* 0x000fea0003800000 */
.L_x_3339:
        /* <DEDUP_REMOVED lines=15> */
.L_x_3342:
[----:B------:R-:W-:Y:S05]  /*8e40*/  BSYNC B0 ;  /* 0x0000000000007941 */ /* 0x000fea0003800000 */
.L_x_3341:
        /* <DEDUP_REMOVED lines=14> */
.L_x_3328:
[----:B------:R-:W-:Y:S05]  /*8f30*/  BSYNC B2 ;  /* 0x0000000000027941 */ /* 0x000fea0003800000 */
.L_x_3305:
        /* <DEDUP_REMOVED lines=88> */
.L_x_3344:
[----:B-123--:R-:W-:Y:S05]  /*94c0*/  BSYNC B0 ;  /* 0x0000000000007941 */ /* 0x00efea0003800000 */
.L_x_3343:
        /* <DEDUP_REMOVED lines=14> */
.L_x_3346:
[----:B------:R-:W-:Y:S05]  /*95b0*/  BSYNC B0 ;  /* 0x0000000000007941 */ /* 0x000fea0003800000 */
.L_x_3345:
        /* <DEDUP_REMOVED lines=14> */
.L_x_3348:
[----:B------:R-:W-:Y:S05]  /*96a0*/  BSYNC B0 ;  /* 0x0000000000007941 */ /* 0x000fea0003800000 */
.L_x_3347:
        /* <DEDUP_REMOVED lines=14> */
.L_x_3350:
[----:B------:R-:W-:Y:S05]  /*9790*/  BSYNC B0 ;  /* 0x0000000000007941 */ /* 0x000fea0003800000 */
.L_x_3349:
[----:B------:R-:W-:Y:S01]  /*97a0*/  ISETP.GT.AND P0, PT, R39, R115, PT ;  /* 0x000000732700720c */ /* 0x000fe20003f04270 */
[----:B------:R-:W-:Y:S03]  /*97b0*/  BSSY B0, `(.L_x_3351) ;  /* 0x0000030000007945 */ /* 0x000fe60003800000 */
[----:B-123--:R-:W-:Y:S09]  /*97c0*/  P2R R15, PR, RZ, 0x1 ;  /* 0x00000001ff0f7803 */ /* 0x00eff20000000000 */
[----:B------:R-:W-:-:S05]  /*97d0*/  @!P0 BRA `(.L_x_3352) ;  /* 0x000002d000008947 */ /* 0x000fca0003800000 */
[----:B------:R-:W-:Y:S01]  /*97e0*/  IADD3 R3, R39, -0x1, RZ ;  /* 0xffffffff27037810 */ /* 0x000fe20007ffe0ff */
[----:B------:R-:W-:Y:S01]  /*97f0*/  IMAD.MOV.U32 R4, RZ, RZ, R120 ;  /* 0x000000ffff047224 */ /* 0x000fe200078e0078 */
[C---:B------:R-:W-:Y:S01]  /*9800*/  ISETP.GE.AND P3, PT, R236.reuse, 0x21, PT ;  /* 0x00000021ec00780c */ /* 0x040fe20003f66270 */
[----:B----4-:R-:W-:Y:S01]  /*9810*/  IMAD.MOV.U32 R5, RZ, RZ, R119 ;  /* 0x000000ffff057224 */ /* 0x010fe200078e0077 */
        /* <DEDUP_REMOVED lines=41> */
.L_x_3352:
[----:B------:R-:W-:Y:S05]  /*9ab0*/  BSYNC B0 ;  /* 0x0000000000007941 */ /* 0x000fea0003800000 */
.L_x_3351:
[----:B------:R-:W0:Y:S01]  /*9ac0*/  LDGDEPBAR ;  /* 0x00000000000079af */ /* 0x000e220000000000 */
[----:B------:R-:W-:Y:S02]  /*9ad0*/  ISETP.NE.AND P0, PT, R15, RZ, PT ;  /* 0x000000ff0f00720c */ /* 0x000fe40003f05270 */
[----:B------:R-:W-:Y:S11]  /*9ae0*/  IADD3 R39, R39, -0x1, RZ ;  /* 0xffffffff27277810 */ /* 0x000ff60007ffe0ff */
[----:B------:R-:W-:-:S05]  /*9af0*/  @P0 BRA `(.L_x_3353) ;  /* 0xffff9d3000000947 */ /* 0x000fca000383ffff */
[----:B------:R-:W-:Y:S01]  /*9b00*/  WARPSYNC 0xffffffff ;  /* 0xffffffff00007948 */ /* 0x000fe20003800000 */
[----:B------:R-:W-:Y:S06]  /*9b10*/  BAR.SYNC.DEFER_BLOCKING 0x0 ;  /* 0x0000000000007b1d */ /* 0x000fec0000010000 */
.L_x_3304:
        /* <DEDUP_REMOVED lines=44> */
.L_x_3355:
[----:B------:R-:W-:Y:S05]  /*9de0*/  BSYNC B0 ;  /* 0x0000000000007941 */ /* 0x000fea0003800000 */
.L_x_3354:
        /* <DEDUP_REMOVED lines=149> */
[CC--:B-1----:R-:W-:Y:S02]  /*a740*/  @!P3 LEA R26, P0, R76.reuse, R8.reuse, 0x1 ;  /* 0x000000084c1ab211 */ /* 0x0c2fe400078008ff */
[C---:B------:R-:W-:Y:S02]  /*a750*/  @!P3 LEA R24, P1, R227.reuse, R8, 0x1 ;  /* 0x00000008e318b211 */ /* 0x040fe400078208ff */
[CCC-:B--2---:R-:W-:Y:S02]  /*a760*/  @!P3 LEA.HI.X R27, R76.reuse, R9.reuse, R77.reuse, 0x1, P0 ;  /* 0x000000094c1bb211 */ /* 0x1c4fe400000f0c4d */
[----:B------:R-:W-:Y:S01]  /*a770*/  @!P4 LEA R22, P0, R76, R6, 0x1 ;  /* 0x000000064c16c211 */ /* 0x000fe200078008ff */
[----:B------:R1:W2:Y:S01]  /*a780*/  SHFL.IDX PT, R8, R2, 0x3, 0x181f ;  /* 0x00781f0002087f89 */ /* 0x0002a200000e0000 */
[----:B------:R-:W-:Y:S01]  /*a790*/  @!P3 LEA.HI.X R25, R227, R9, R102, 0x1, P1 ;  /* 0x00000009e319b211 */ /* 0x000fe200008f0c66 */
[----:B------:R-:W-:Y:S01]  /*a7a0*/  IMAD R28, R84, c[0x0][0x1f0], RZ ;  /* 0x00007c00541c7a24 */ /* 0x000fe200078e02ff */
[----:B------:R-:W-:-:S02]  /*a7b0*/  @!P4 LEA.HI.X R23, R76, R11, R77, 0x1, P0 ;  /* 0x0000000b4c17c211 */ /* 0x000fc400000f0c4d */
[CC--:B----4-:R-:W-:Y:S02]  /*a7c0*/  @!P6 LEA R18, P1, R76.reuse, R10.reuse, 0x1 ;  /* 0x0000000a4c12e211 */ /* 0x0d0fe400078208ff */
[C---:B------:R-:W-:Y:S02]  /*a7d0*/  @!P6 LEA R16, P0, R227.reuse, R10, 0x1 ;  /* 0x0000000ae310e211 */ /* 0x040fe400078008ff */
        /* <DEDUP_REMOVED lines=19> */
[C---:B------:R-:W-:Y:S02]  /*a910*/  @!P5 LEA.HI.X R11, R227.reuse, R8, R102, 0x1, P0 ;  /* 0x00000008e30bd211 */ /* 0x040fe400000f0c66 */
        /* <DEDUP_REMOVED lines=36> */
[C---:B------:R-:W-:Y:S02]  /*ab60*/  @P0 LEA.HI.X R5, R227.reuse, R5, R102, 0x1, P1 ;  /* 0x00000005e3050211 */ /* 0x040fe400008f0c66 */
        /* <DEDUP_REMOVED lines=24> */
.L_x_3357:
        /* <DEDUP_REMOVED lines=66> */
.L_x_3361:
[----:B--2---:R-:W-:Y:S05]  /*b110*/  BSYNC B0 ;  /* 0x0000000000007941 */ /* 0x004fea0003800000 */
.L_x_3360:
        /* <DEDUP_REMOVED lines=43> */
.L_x_3363:
[----:B------:R-:W-:Y:S05]  /*b3d0*/  BSYNC B0 ;  /* 0x0000000000007941 */ /* 0x000fea0003800000 */
.L_x_3362:
        /* <DEDUP_REMOVED lines=45> */
.L_x_3365:
[----:B------:R-:W-:Y:S05]  /*b6b0*/  BSYNC B0 ;  /* 0x0000000000007941 */ /* 0x000fea0003800000 */
.L_x_3364:
        /* <DEDUP_REMOVED lines=44> */
.L_x_3367:
[----:B--2-4-:R-:W-:Y:S05]  /*b980*/  BSYNC B0 ;  /* 0x0000000000007941 */ /* 0x014fea0003800000 */
.L_x_3366:
        /* <DEDUP_REMOVED lines=68> */
.L_x_3371:
[----:B------:R-:W-:Y:S05]  /*bdd0*/  BSYNC B0 ;  /* 0x0000000000007941 */ /* 0x000fea0003800000 */
.L_x_3370:
        /* <DEDUP_REMOVED lines=48> */
.L_x_3369:
[----:B------:R-:W-:Y:S05]  /*c0e0*/  BSYNC B1 ;  /* 0x0000000000017941 */ /* 0x000fea0003800000 */
.L_x_3368:
        /* <DEDUP_REMOVED lines=53> */
.L_x_3375:
[----:B------:R-:W-:Y:S05]  /*c440*/  BSYNC B0 ;  /* 0x0000000000007941 */ /* 0x000fea0003800000 */
.L_x_3374:
        /* <DEDUP_REMOVED lines=48> */
.L_x_3373:
[----:B------:R-:W-:Y:S05]  /*c750*/  BSYNC B1 ;  /* 0x0000000000017941 */ /* 0x000fea0003800000 */
.L_x_3372:
        /* <DEDUP_REMOVED lines=53> */
.L_x_3379:
[----:B------:R-:W-:Y:S05]  /*cab0*/  BSYNC B0 ;  /* 0x0000000000007941 */ /* 0x000fea0003800000 */
.L_x_3378:
        /* <DEDUP_REMOVED lines=48> */
.L_x_3377:
[----:B------:R-:W-:Y:S05]  /*cdc0*/  BSYNC B1 ;  /* 0x0000000000017941 */ /* 0x000fea0003800000 */
.L_x_3376:
        /* <DEDUP_REMOVED lines=52> */
.L_x_3382:
[----:B------:R-:W-:Y:S05]  /*d110*/  BSYNC B0 ;  /* 0x0000000000007941 */ /* 0x000fea0003800000 */
.L_x_3381:
        /* <DEDUP_REMOVED lines=49> */
.L_x_3359:
        /* <DEDUP_REMOVED lines=72> */
.L_x_3384:
[----:B----4-:R-:W-:Y:S05]  /*d8b0*/  BSYNC B0 ;  /* 0x0000000000007941 */ /* 0x010fea0003800000 */
.L_x_3383:
        /* <DEDUP_REMOVED lines=64> */
.L_x_3386:
[----:B------:R-:W-:Y:S05]  /*dcc0*/  BSYNC B0 ;  /* 0x0000000000007941 */ /* 0x000fea0003800000 */
.L_x_3385:
        /* <DEDUP_REMOVED lines=127> */
.L_x_3388:
[----:B------:R-:W-:Y:S05]  /*e4c0*/  BSYNC B0 ;  /* 0x0000000000007941 */ /* 0x000fea0003800000 */
.L_x_3387:
        /* <DEDUP_REMOVED lines=115> */
.L_x_3390:
[----:B------:R-:W-:Y:S05]  /*ec00*/  BSYNC B0 ;  /* 0x0000000000007941 */ /* 0x000fea0003800000 */
.L_x_3389:
        /* <DEDUP_REMOVED lines=115> */
.L_x_3392:
[----:B------:R-:W-:Y:S05]  /*f340*/  BSYNC B0 ;  /* 0x0000000000007941 */ /* 0x000fea0003800000 */
.L_x_3391:
        /* <DEDUP_REMOVED lines=114> */
.L_x_3380:
[----:B------:R-:W-:Y:S05]  /*fa70*/  BSYNC B2 ;  /* 0x0000000000027941 */ /* 0x000fea0003800000 */
.L_x_3358:
[----:B------:R-:W-:Y:S01]  /*fa80*/  BAR.SYNC.DEFER_BLOCKING 0x0 ;  /* 0x0000000000007b1d */ /* 0x000fe20000010000 */
[----:B-1----:R-:W-:Y:S01]  /*fa90*/  IMAD R4, R85, c[0x0][0x208], RZ ;  /* 0x0000820055047a24 */ /* 0x002fe200078e02ff */
[----:B------:R-:W-:Y:S01]  /*faa0*/  ISETP.GE.AND P1, PT, R76, c[0x0][0x1d4], PT ;  /* 0x000075004c007a0c */ /* 0x000fe20003f26270 */
[C---:B------:R-:W-:Y:S01]  /*fab0*/  IMAD.WIDE.U32 R2, R237.reuse, c[0x0][0x208], RZ ;  /* 0x00008200ed027a25 */ /* 0x040fe200078e00ff */
[----:B------:R-:W-:Y:S02]  /*fac0*/  IADD3 R207, R202, 0x20, RZ ;  /* 0x00000020cacf7810 */ /* 0x000fe40007ffe0ff */
[----:B------:R-:W-:Y:S01]  /*fad0*/  SHF.L.U64.HI R231, R76, 0x1, R77 ;  /* 0x000000014ce77819 */ /* 0x000fe2000001024d */
[----:B------:R-:W-:Y:S01]  /*fae0*/  IMAD R4, R237, c[0x0][0x20c], R4 ;  /* 0x00008300ed047a24 */ /* 0x000fe200078e0204 */
[C---:B------:R-:W-:Y:S01]  /*faf0*/  ISETP.GE.AND P2, PT, R227.reuse, c[0x0][0x1d4], PT ;  /* 0x00007500e3007a0c */ /* 0x040fe20003f46270 */
        /* <DEDUP_REMOVED lines=89> */
.L_x_3512:
[C---:B------:R-:W-:Y:S02]  /*10090*/  ISETP.LT.OR P3, PT, R4.reuse, 0x61, P1 ;  /* 0x000000610400780c */ /* 0x040fe40000f61670 */
[----:B------:R-:W-:Y:S02]  /*100a0*/  ISETP.LT.OR P2, PT, R4, 0x61, P2 ;  /* 0x000000610400780c */ /* 0x000fe40001741670 */
        /* <DEDUP_REMOVED lines=9> */
.L_x_3394:
[----:B------:R-:W-:Y:S05]  /*10140*/  BSYNC B0 ;  /* 0x0000000000007941 */ /* 0x000fea0003800000 */
.L_x_3393:
[----:B-1----:R-:W2:Y:S01]  /*10150*/  LDL R3, [R1+0xc] ;  /* 0x00000c0001037983 */ /* 0x002ea20000100800 */
[----:B------:R-:W-:Y:S01]  /*10160*/  IMAD.MOV.U32 R2, RZ, RZ, 0x40 ;  /* 0x00000040ff027424 */ /* 0x000fe200078e00ff */
[----:B------:R-:W-:Y:S02]  /*10170*/  LOP3.LUT P0, RZ, R83, 0x4, RZ, 0xc0, !PT ;  /* 0x0000000453ff7812 */ /* 0x000fe4000780c0ff */
[----:B------:R-:W0:Y:S01]  /*10180*/  LDGDEPBAR ;  /* 0x00000000000079af */ /* 0x000e220000000000 */
[----:B------:R-:W-:Y:S01]  /*10190*/  WARPSYNC 0xffffffff ;  /* 0xffffffff00007948 */ /* 0x000fe20003800000 */
[----:B---3--:R-:W-:Y:S01]  /*101a0*/  HMMA.16816.F32.BF16 R8, R140, R22, RZ ;  /* 0x000000168c08723c */ /* 0x008fe200000418ff */
[----:B------:R-:W-:Y:S01]  /*101b0*/  SEL R2, R2, 0xffffffc0, !P0 ;  /* 0xffffffc002027807 */ /* 0x000fe20004000000 */
[----:B------:R-:W-:Y:S01]  /*101c0*/  BSSY B1, `(.L_x_3396) ;  /* 0x0000111000017945 */ /* 0x000fe20003800000 */
[----:B------:R-:W-:-:S02]  /*101d0*/  IADD3 R214, R207, 0x3800, RZ ;  /* 0x00003800cfd67810 */ /* 0x000fc40007ffe0ff */
[C---:B------:R-:W-:Y:S01]  /*101e0*/  IADD3 R213, R207.reuse, 0x6800, RZ ;  /* 0x00006800cfd57810 */ /* 0x040fe20007ffe0ff */
[--C-:B------:R-:W-:Y:S01]  /*101f0*/  IMAD.IADD R201, R202, 0x1, R2.reuse ;  /* 0x00000001cac97824 */ /* 0x100fe200078e0202 */
[C---:B------:R-:W-:Y:S01]  /*10200*/  IADD3 R212, R207.reuse, 0x6000, RZ ;  /* 0x00006000cfd47810 */ /* 0x040fe20007ffe0ff */
[C---:B------:R-:W-:Y:S01]  /*10210*/  HMMA.16816.F32.BF16 R16, R140.reuse, R20, RZ ;  /* 0x000000148c10723c */ /* 0x040fe200000418ff */
[C---:B------:R-:W-:Y:S01]  /*10220*/  IMAD.IADD R200, R207.reuse, 0x1, R2 ;  /* 0x00000001cfc87824 */ /* 0x040fe200078e0202 */
[C---:B------:R-:W-:Y:S01]  /*10230*/  IADD3 R211, R207.reuse, 0x5800, RZ ;  /* 0x00005800cfd37810 */ /* 0x040fe20007ffe0ff */
[----:B------:R-:W-:Y:S01]  /*10240*/  LDSM.16.M88.4 R56, [R201] ;  /* 0x00000000c938783b */ /* 0x000fe20000000200 */
[C---:B------:R-:W-:Y:S02]  /*10250*/  IADD3 R210, R207.reuse, 0x5000, RZ ;  /* 0x00005000cfd27810 */ /* 0x040fe40007ffe0ff */
[C---:B------:R-:W-:Y:S02]  /*10260*/  IADD3 R209, R207.reuse, 0x4800, RZ ;  /* 0x00004800cfd17810 */ /* 0x040fe40007ffe0ff */
[----:B------:R-:W-:Y:S01]  /*10270*/  HMMA.16816.F32.BF16 R20, R140, R60, RZ ;  /* 0x0000003c8c14723c */ /* 0x000fe200000418ff */
[----:B------:R-:W-:-:S07]  /*10280*/  IADD3 R208, R207, 0x4000, RZ ;  /* 0x00004000cfd07810 */ /* 0x000fce0007ffe0ff */
[----:B------:R-:W-:Y:S08]  /*10290*/  HMMA.16816.F32.BF16 R52, R144, R26, R8 ;  /* 0x0000001a9034723c */ /* 0x000ff00000041808 */
[C---:B------:R-:W-:Y:S08]  /*102a0*/  HMMA.16816.F32.BF16 R8, R140.reuse, R68, RZ ;  /* 0x000000448c08723c */ /* 0x040ff000000418ff */
[----:B------:R-:W-:Y:S08]  /*102b0*/  HMMA.16816.F32.BF16 R44, R140, R40, RZ ;  /* 0x000000288c2c723c */ /* 0x000ff000000418ff */
[----:B------:R-:W-:Y:S08]  /*102c0*/  HMMA.16816.F32.BF16 R64, R144, R24, R16 ;  /* 0x000000189040723c */ /* 0x000ff00000041810 */
        /* <DEDUP_REMOVED lines=8> */
[C---:B------:R-:W-:Y:S08]  /*10350*/  HMMA.16816.F32.BF16 R20, R144.reuse, R108, R8 ;  /* 0x0000006c9014723c */ /* 0x040ff00000041808 */
[----:B------:R-:W-:Y:S08]  /*10360*/  HMMA.16816.F32.BF16 R100, R144, R96, R44 ;  /* 0x000000609064723c */ /* 0x000ff0000004182c */
[C---:B------:R-:W-:Y:S08]  /*10370*/  HMMA.16816.F32.BF16 R8, R140.reuse, R112, RZ ;  /* 0x000000708c08723c */ /* 0x040ff000000418ff */
[----:B------:R-:W-:Y:S08]  /*10380*/  HMMA.16816.F32.BF16 R44, R140, R114, RZ ;  /* 0x000000728c2c723c */ /* 0x000ff000000418ff */
[C---:B------:R-:W-:Y:S01]  /*10390*/  HMMA.16816.F32.BF16 R96, R144.reuse, R98, R40 ;  /* 0x000000629060723c */ /* 0x040fe20000041828 */
[----:B------:R-:W1:Y:S07]  /*103a0*/  LDSM.16.M88.4 R40, [R201+0x800] ;  /* 0x00080000c928783b */ /* 0x000e6e0000000200 */
[C---:B------:R-:W-:Y:S01]  /*103b0*/  HMMA.16816.F32.BF16 R84, R144.reuse, R72, R28 ;  /* 0x000000489054723c */ /* 0x040fe2000004181c */
[----:B------:R-:W-:Y:S07]  /*103c0*/  LDSM.16.M88.4 R28, [R201+0x2000] ;  /* 0x00200000c91c783b */ /* 0x000fee0000000200 */
[C---:B------:R-:W-:Y:S01]  /*103d0*/  HMMA.16816.F32.BF16 R92, R144.reuse, R88, R36 ;  /* 0x00000058905c723c */ /* 0x040fe20000041824 */
[----:B------:R-:W3:Y:S07]  /*103e0*/  LDSM.16.M88.4 R36, [R201+0x1000] ;  /* 0x00100000c924783b */ /* 0x000eee0000000200 */
[C---:B------:R-:W-:Y:S01]  /*103f0*/  HMMA.16816.F32.BF16 R72, R144.reuse, R74, R24 ;  /* 0x0000004a9048723c */ /* 0x040fe20000041818 */
[----:B------:R-:W4:Y:S07]  /*10400*/  LDSM.16.M88.4 R24, [R201+0x2800] ;  /* 0x00280000c918783b */ /* 0x000f2e0000000200 */
[C---:B------:R-:W-:Y:S08]  /*10410*/  HMMA.16816.F32.BF16 R60, R144.reuse, R106, R16 ;  /* 0x0000006a903c723c */ /* 0x040ff00000041810 */
[C---:B------:R-:W-:Y:S01]  /*10420*/  HMMA.16816.F32.BF16 R16, R144.reuse, R110, R48 ;  /* 0x0000006e9010723c */ /* 0x040fe20000041830 */
[----:B------:R-:W5:Y:S07]  /*10430*/  LDSM.16.M88.4 R48, [R201+0x3000] ;  /* 0x00300000c930783b */ /* 0x000f6e0000000200 */
[C---:B------:R-:W-:Y:S01]  /*10440*/  HMMA.16816.F32.BF16 R88, R144.reuse, R90, R32 ;  /* 0x0000005a9058723c */ /* 0x040fe20000041820 */
[----:B------:R-:W2:Y:S07]  /*10450*/  LDSM.16.M88.4 R32, [R201+0x1800] ;  /* 0x00180000c920783b */ /* 0x000eae0000000200 */
[C---:B------:R-:W-:Y:S08]  /*10460*/  HMMA.16816.F32.BF16 R8, R144.reuse, R116, R8 ;  /* 0x000000749008723c */ /* 0x040ff00000041808 */
[----:B------:R-:W-:Y:S08]  /*10470*/  HMMA.16816.F32.BF16 R44, R144, R118, R44 ;  /* 0x00000076902c723c */ /* 0x000ff0000004182c */
[C---:B-1----:R-:W-:Y:S08]  /*10480*/  HMMA.16816.F32.BF16 R100, R176.reuse, R40, R100 ;  /* 0x00000028b064723c */ /* 0x042ff00000041864 */
[C---:B------:R-:W-:Y:S08]  /*10490*/  HMMA.16816.F32.BF16 R96, R176.reuse, R42, R96 ;  /* 0x0000002ab060723c */ /* 0x040ff00000041860 */
[C---:B------:R-:W-:Y:S08]  /*104a0*/  HMMA.16816.F32.BF16 R108, R176.reuse, R56, R64 ;  /* 0x00000038b06c723c */ /* 0x040ff00000041840 */
[C---:B---3--:R-:W-:Y:S08]  /*104b0*/  HMMA.16816.F32.BF16 R92, R176.reuse, R36, R92 ;  /* 0x00000024b05c723c */ /* 0x048ff0000004185c */
[C---:B------:R-:W-:Y:S08]  /*104c0*/  HMMA.16816.F32.BF16 R88, R176.reuse, R38, R88 ;  /* 0x00000026b058723c */ /* 0x040ff00000041858 */
[C---:B----4-:R-:W-:Y:S01]  /*104d0*/  HMMA.16816.F32.BF16 R40, R176.reuse, R26, R16 ;  /* 0x0000001ab028723c */ /* 0x050fe20000041810 */
[----:B------:R-:W1:Y:S07]  /*104e0*/  LDSM.16.M88.4 R16, [R200+0x2000] ;  /* 0x00200000c810783b */ /* 0x000e6e0000000200 */
[C---:B------:R-:W-:Y:S08]  /*104f0*/  HMMA.16816.F32.BF16 R64, R176.reuse, R30, R60 ;  /* 0x0000001eb040723c */ /* 0x040ff0000004183c */
[C---:B-----5:R-:W-:Y:S01]  /*10500*/  HMMA.16816.F32.BF16 R36, R176.reuse, R48, R8 ;  /* 0x00000030b024723c */ /* 0x060fe20000041808 */
[----:B------:R-:W3:Y:S07]  /*10510*/  LDSM.16.M88.4 R8, [R200+0x2800] ;  /* 0x00280000c808783b */ /* 0x000eee0000000200 */
[----:B------:R-:W-:Y:S01]  /*10520*/  HMMA.16816.F32.BF16 R60, R176, R50, R44 ;  /* 0x00000032b03c723c */ /* 0x000fe2000004182c */
[----:B------:R-:W4:Y:S01]  /*10530*/  LDSM.16.M88.4 R48, [R200+0x3000] ;  /* 0x00300000c830783b */ /* 0x000f220000000200 */
[----:B--2---:R-:W-:-:S06]  /*10540*/  ISETP.GT.AND P0, PT, R122, R3, PT ;  /* 0x000000037a00720c */ /* 0x004fcc0003f04270 */
[C---:B------:R-:W-:Y:S08]  /*10550*/  HMMA.16816.F32.BF16 R104, R176.reuse, R58, R52 ;  /* 0x0000003ab068723c */ /* 0x040ff00000041834 */
[C---:B------:R-:W-:Y:S08]  /*10560*/  HMMA.16816.F32.BF16 R84, R176.reuse, R32, R84 ;  /* 0x00000020b054723c */ /* 0x040ff00000041854 */
[C---:B------:R-:W-:Y:S01]  /*10570*/  HMMA.16816.F32.BF16 R72, R176.reuse, R34, R72 ;  /* 0x00000022b048723c */ /* 0x040fe20000041848 */
[----:B------:R-:W2:Y:S07]  /*10580*/  LDSM.16.M88.4 R32, [R200] ;  /* 0x00000000c820783b */ /* 0x000eae0000000200 */
[C---:B------:R-:W-:Y:S01]  /*10590*/  HMMA.16816.F32.BF16 R68, R176.reuse, R28, R68 ;  /* 0x0000001cb044723c */ /* 0x040fe20000041844 */
[----:B------:R-:W5:Y:S07]  /*105a0*/  LDSM.16.M88.4 R28, [R200+0x800] ;  /* 0x00080000c81c783b */ /* 0x000f6e0000000200 */
[----:B------:R-:W-:Y:S01]  /*105b0*/  HMMA.16816.F32.BF16 R52, R176, R24, R20 ;  /* 0x00000018b034723c */ /* 0x000fe20000041814 */
[----:B------:R-:W2:Y:S04]  /*105c0*/  LDSM.16.M88.4 R24, [R200+0x1000] ;  /* 0x00100000c818783b */ /* 0x000ea80000000200 */
[----:B------:R-:W2:Y:S03]  /*105d0*/  LDSM.16.M88.4 R20, [R200+0x1800] ;  /* 0x00180000c814783b */ /* 0x000ea60000000200 */
[C---:B-1----:R-:W-:Y:S08]  /*105e0*/  HMMA.16816.F32.BF16 R64, R180.reuse, R18, R64 ;  /* 0x00000012b440723c */ /* 0x042ff00000041840 */
[C---:B------:R-:W-:Y:S01]  /*105f0*/  HMMA.16816.F32.BF16 R68, R180.reuse, R16, R68 ;  /* 0x00000010b444723c */ /* 0x040fe20000041844 */
[----:B------:R-:W1:Y:S07]  /*10600*/  LDSM.16.M88.4 R16, [R202+0x6000] ;  /* 0x00600000ca10783b */ /* 0x000e6e0000000200 */
[C---:B---3--:R-:W-:Y:S01]  /*10610*/  HMMA.16816.F32.BF16 R44, R180.reuse, R8, R52 ;  /* 0x00000008b42c723c */ /* 0x048fe20000041834 */
[----:B------:R-:W-:Y:S07]  /*10620*/  LDSM.16.M88.4 R52, [R201+0x6800] ;  /* 0x00680000c934783b */ /* 0x000fee0000000200 */
[C---:B------:R-:W-:Y:S08]  /*10630*/  HMMA.16816.F32.BF16 R40, R180.reuse, R10, R40 ;  /* 0x0000000ab428723c */ /* 0x040ff00000041828 */
[C---:B----4-:R-:W-:Y:S01]  /*10640*/  HMMA.16816.F32.BF16 R8, R180.reuse, R48, R36 ;  /* 0x00000030b408723c */ /* 0x050fe20000041824 */
[----:B------:R-:W3:Y:S07]  /*10650*/  LDSM.16.M88.4 R36, [R202+0x3800] ;  /* 0x00380000ca24783b */ /* 0x000eee0000000200 */
[C---:B--2---:R-:W-:Y:S08]  /*10660*/  HMMA.16816.F32.BF16 R56, R180.reuse, R32, R108 ;  /* 0x00000020b438723c */ /* 0x044ff0000004186c */
[C---:B------:R-:W-:Y:S01]  /*10670*/  HMMA.16816.F32.BF16 R104, R180.reuse, R34, R104 ;  /* 0x00000022b468723c */ /* 0x040fe20000041868 */
[----:B------:R-:W2:Y:S07]  /*10680*/  LDSM.16.M88.4 R32, [R202+0x4000] ;  /* 0x00400000ca20783b */ /* 0x000eae0000000200 */
[C---:B-----5:R-:W-:Y:S08]  /*10690*/  HMMA.16816.F32.BF16 R100, R180.reuse, R28, R100 ;  /* 0x0000001cb464723c */ /* 0x060ff00000041864 */
        /* <DEDUP_REMOVED lines=8> */
[----:B------:R-:W-:Y:S01]  /*10720*/  HMMA.16816.F32.BF16 R60, R180, R50, R60 ;  /* 0x00000032b43c723c */ /* 0x000fe2000004183c */
[----:B------:R-:W4:Y:S07]  /*10730*/  LDSM.16.M88.4 R48, [R202+0x6800] ;  /* 0x00680000ca30783b */ /* 0x000f2e0000000200 */
[C---:B-1----:R-:W-:Y:S08]  /*10740*/  HMMA.16816.F32.BF16 R44, R184.reuse, R16, R44 ;  /* 0x00000010b82c723c */ /* 0x042ff0000004182c */
[C---:B------:R-:W-:Y:S01]  /*10750*/  HMMA.16816.F32.BF16 R40, R184.reuse, R18, R40 ;  /* 0x00000012b828723c */ /* 0x040fe20000041828 */
[----:B------:R-:W1:Y:S07]  /*10760*/  LDSM.16.M88.4 R16, [R207+0x6000] ;  /* 0x00600000cf10783b */ /* 0x000e6e0000000200 */
[C---:B---3--:R-:W-:Y:S08]  /*10770*/  HMMA.16816.F32.BF16 R56, R184.reuse, R36, R56 ;  /* 0x00000024b838723c */ /* 0x048ff00000041838 */
[C---:B------:R-:W-:Y:S01]  /*10780*/  HMMA.16816.F32.BF16 R104, R184.reuse, R38, R104 ;  /* 0x00000026b868723c */ /* 0x040fe20000041868 */
[----:B------:R-:W3:Y:S07]  /*10790*/  LDSM.16.M88.4 R36, [R207+0x3800] ;  /* 0x00380000cf24783b */ /* 0x000eee0000000200 */
        /* <DEDUP_REMOVED lines=34> */
[----:B------:R-:W-:Y:S08]  /*109c0*/  HMMA.16816.F32.BF16 R60, R188, R50, R60 ;  /* 0x00000032bc3c723c */ /* 0x000ff0000004183c */
[C---:B-1----:R-:W-:Y:S01]  /*109d0*/  HMMA.16816.F32.BF16 R56, R192.reuse, R16, R44 ;  /* 0x00000010c038723c */ /* 0x042fe2000004182c */
[----:B------:R-:W1:Y:S07]  /*109e0*/  LDSM.16.M88.4 R44, [R200+0x3800] ;  /* 0x00380000c82c783b */ /* 0x000e6e0000000200 */
        /* <DEDUP_REMOVED lines=23> */
[C---:B------:R-:W-:Y:S08]  /*10b60*/  HMMA.16816.F32.BF16 R104, R196.reuse, R42, R96 ;  /* 0x0000002ac468723c */ /* 0x040ff00000041860 */
[C---:B---3--:R-:W-:Y:S08]  /*10b70*/  HMMA.16816.F32.BF16 R60, R196.reuse, R36, R92 ;  /* 0x00000024c43c723c */ /* 0x048ff0000004185c */
[C---:B------:R-:W-:Y:S08]  /*10b80*/  HMMA.16816.F32.BF16 R100, R196.reuse, R38, R88 ;  /* 0x00000026c464723c */ /* 0x040ff00000041858 */
[C---:B--2---:R-:W-:Y:S08]  /*10b90*/  HMMA.16816.F32.BF16 R96, R196.reuse, R32, R84 ;  /* 0x00000020c460723c */ /* 0x044ff00000041854 */
[C---:B------:R-:W-:Y:S08]  /*10ba0*/  HMMA.16816.F32.BF16 R92, R196.reuse, R34, R72 ;  /* 0x00000022c45c723c */ /* 0x040ff00000041848 */
[C---:B----4-:R-:W-:Y:S08]  /*10bb0*/  HMMA.16816.F32.BF16 R52, R196.reuse, R28, R68 ;  /* 0x0000001cc434723c */ /* 0x050ff00000041844 */
[C---:B------:R-:W-:Y:S08]  /*10bc0*/  HMMA.16816.F32.BF16 R88, R196.reuse, R30, R64 ;  /* 0x0000001ec458723c */ /* 0x040ff00000041840 */
[C---:B-----5:R-:W-:Y:S08]  /*10bd0*/  HMMA.16816.F32.BF16 R84, R196.reuse, R24, R56 ;  /* 0x00000018c454723c */ /* 0x060ff00000041838 */
[C---:B------:R-:W-:Y:S08]  /*10be0*/  HMMA.16816.F32.BF16 R32, R196.reuse, R26, R48 ;  /* 0x0000001ac420723c */ /* 0x040ff00000041830 */
[C---:B------:R-:W-:Y:S08]  /*10bf0*/  HMMA.16816.F32.BF16 R44, R196.reuse, R20, R16 ;  /* 0x00000014c42c723c */ /* 0x040ff00000041810 */
[----:B------:R-:W-:Y:S01]  /*10c00*/  HMMA.16816.F32.BF16 R28, R196, R22, R8 ;  /* 0x00000016c41c723c */ /* 0x000fe20000041808 */
[----:B------:R-:W-:Y:S06]  /*10c10*/  BAR.SYNC.DEFER_BLOCKING 0x0 ;  /* 0x0000000000007b1d */ /* 0x000fec0000010000 */
[----:B------:R-:W-:Y:S01]  /*10c20*/  @!UPT UIADD3 URZ, URZ, URZ, URZ ;  /* 0x0000003f3f3ff290 */ /* 0x000fe2000fffe03f */
[----:B------:R-:W-:Y:S11]  /*10c30*/  @!P0 BRA `(.L_x_3397) ;  /* 0x0000069000008947 */ /* 0x000ff60003800000 */
[----:B------:R-:W2:Y:S04]  /*10c40*/  LDL R3, [R1+0x3c] ;  /* 0x00003c0001037983 */ /* 0x000ea80000100800 */
        /* <DEDUP_REMOVED lines=34> */
.L_x_3513:
[----:B------:R-:W-:Y:S05]  /*10e70*/  BRA.DIV ~URZ, `(.L_x_3399) ;  /* 0x0000eb827f007947 */ /* 0x000fea000b800000 */
[----:B------:R3:W4:Y:S02]  /*10e80*/  SHFL.IDX PT, R2, R5, RZ, 0x181f ;  /* 0x00181fff05027589 */ /* 0x00072400000e0000 */
.L_x_3514:
        /* <DEDUP_REMOVED lines=14> */
.L_x_3401:
[----:B------:R-:W-:Y:S05]  /*10f70*/  BSYNC B0 ;  /* 0x0000000000007941 */ /* 0x000fea0003800000 */
.L_x_3400:
[----:B------:R-:W-:Y:S05]  /*10f80*/  BRA.DIV ~URZ, `(.L_x_3402) ;  /* 0x0000eae27f007947 */ /* 0x000fea000b800000 */
[----:B--2---:R2:W1:Y:S04]  /*10f90*/  SHFL.IDX PT, R6, R4, 0x1, 0x181f ;  /* 0x00381f0004067f89 */ /* 0x00446800000e0000 */
[----:B----4-:R2:W4:Y:S02]  /*10fa0*/  SHFL.IDX PT, R2, R5, 0x1, 0x181f ;  /* 0x00381f0005027f89 */ /* 0x01052400000e0000 */
.L_x_3515:
        /* <DEDUP_REMOVED lines=14> */
.L_x_3404:
[----:B------:R-:W-:Y:S05]  /*11090*/  BSYNC B0 ;  /* 0x0000000000007941 */ /* 0x000fea0003800000 */
.L_x_3403:
[----:B------:R-:W-:Y:S05]  /*110a0*/  BRA.DIV ~URZ, `(.L_x_3405) ;  /* 0x0000ea927f007947 */ /* 0x000fea000b800000 */
[----:B-1----:R1:W2:Y:S02]  /*110b0*/  SHFL.IDX PT, R6, R4, 0x2, 0x181f ;  /* 0x00581f0004067f89 */ /* 0x0022a400000e0000 */
.L_x_3516:
[----:B------:R-:W-:Y:S05]  /*110c0*/  BRA.DIV ~URZ, `(.L_x_3406) ;  /* 0x0000eae27f007947 */ /* 0x000fea000b800000 */
[----:B----4-:R4:W1:Y:S02]  /*110d0*/  SHFL.IDX PT, R2, R5, 0x2, 0x181f ;  /* 0x00581f0005027f89 */ /* 0x01086400000e0000 */
.L_x_3517:
        /* <DEDUP_REMOVED lines=14> */
.L_x_3408:
[----:B------:R-:W-:Y:S05]  /*111c0*/  BSYNC B0 ;  /* 0x0000000000007941 */ /* 0x000fea0003800000 */
.L_x_3407:
[----:B------:R-:W-:Y:S05]  /*111d0*/  BRA.DIV ~URZ, `(.L_x_3409) ;  /* 0x0000ea427f007947 */ /* 0x000fea000b800000 */
[----:B--2---:R2:W3:Y:S04]  /*111e0*/  SHFL.IDX PT, R6, R4, 0x3, 0x181f ;  /* 0x00781f0004067f89 */ /* 0x0044e800000e0000 */
[----:B-1----:R2:W1:Y:S02]  /*111f0*/  SHFL.IDX PT, R2, R5, 0x3, 0x181f ;  /* 0x00781f0005027f89 */ /* 0x00246400000e0000 */
.L_x_3518:
        /* <DEDUP_REMOVED lines=13> */
.L_x_3397:
[----:B------:R-:W-:Y:S05]  /*112d0*/  BSYNC B1 ;  /* 0x0000000000017941 */ /* 0x000fea0003800000 */
.L_x_3396:
[----:B-1----:R-:W5:Y:S01]  /*112e0*/  LDL R3, [R1+0x40] ;  /* 0x0000400001037983 */ /* 0x002f620000100800 */
[----:B--2---:R-:W-:-:S03]  /*112f0*/  IMAD.MOV.U32 R4, RZ, RZ, c[0x0][0x2c4] ;  /* 0x0000b100ff047624 */ /* 0x004fc600078e00ff */
[----:B------:R-:W5:Y:S04]  /*11300*/  LDL R2, [R1+0x64] ;  /* 0x0000640001027983 */ /* 0x000f680000100800 */
[----:B---3--:R-:W2:Y:S04]  /*11310*/  LDL R6, [R1+0x60] ;  /* 0x0000600001067983 */ /* 0x008ea80000100800 */
[----:B----4-:R-:W3:Y:S01]  /*11320*/  LDL R5, [R1+0x44] ;  /* 0x0000440001057983 */ /* 0x010ee20000100800 */
[----:B------:R-:W-:-:S03]  /*11330*/  ISETP.NE.AND P0, PT, R4, 0x1, PT ;  /* 0x000000010400780c */ /* 0x000fc60003f05270 */
[----:B------:R-:W0:Y:S01]  /*11340*/  LDGDEPBAR ;  /* 0x00000000000079af */ /* 0x000e220000000000 */
[----:B-----5:R-:W-:-:S09]  /*11350*/  IADD3 R2, R2, R3, RZ ;  /* 0x0000000302027210 */ /* 0x020fd20007ffe0ff */
[----:B------:R-:W-:-:S04]  /*11360*/  @P0 IMAD.HI.U32 R3, R2, c[0x0][0x2c8], RZ ;  /* 0x0000b20002030a27 */ /* 0x000fc800078e00ff */
[----:B------:R-:W-:Y:S01]  /*11370*/  IMAD.MOV.U32 R4, RZ, RZ, R2 ;  /* 0x000000ffff047224 */ /* 0x000fe200078e0002 */
[C---:B--2---:R-:W-:Y:S02]  /*11380*/  IADD3 R2, -R6.reuse, 0x1, R120 ;  /* 0x0000000106027810 */ /* 0x044fe40007ffe178 */
[----:B------:R-:W-:Y:S02]  /*11390*/  @P0 SHF.R.U32.HI R4, RZ, c[0x0][0x2cc], R3 ;  /* 0x0000b300ff040a19 */ /* 0x000fe40000011603 */
[----:B------:R-:W-:Y:S01]  /*113a0*/  IADD3 R6, -R6, R120, RZ ;  /* 0x0000007806067210 */ /* 0x000fe20007ffe1ff */
[----:B---3--:R-:W-:Y:S01]  /*113b0*/  IMAD.IADD R5, R2, 0x1, -R5 ;  /* 0x0000000102057824 */ /* 0x008fe200078e0a05 */
[----:B------:R-:W-:Y:S05]  /*113c0*/  BRA.DIV ~URZ, `(.L_x_3410) ;  /* 0x0000e9227f007947 */ /* 0x000fea000b800000 */
[----:B------:R1:W2:Y:S02]  /*113d0*/  SHFL.IDX PT, R2, R4, RZ, 0x1c1f ;  /* 0x001c1fff04027589 */ /* 0x0002a400000e0000 */
.L_x_3519:
[----:B--2---:R-:W-:-:S05]  /*113e0*/  IMAD.IADD R2, R5, 0x1, R2 ;  /* 0x0000000105027824 */ /* 0x004fca00078e0202 */
[----:B------:R-:W-:-:S04]  /*113f0*/  IMNMX R2, R6, R2, PT ;  /* 0x0000000206027217 */ /* 0x000fc80003800200 */
[C---:B------:R-:W-:Y:S02]  /*11400*/  ISETP.GT.AND P0, PT, R2.reuse, RZ, PT ;  /* 0x000000ff0200720c */ /* 0x040fe40003f04270 */
[----:B------:R-:W-:Y:S02]  /*11410*/  ISETP.GT.AND P1, PT, R2, 0x1, PT ;  /* 0x000000010200780c */ /* 0x000fe40003f24270 */
        /* <DEDUP_REMOVED lines=175> */
.L_x_3520:
        /* <DEDUP_REMOVED lines=98> */
[--C-:B------:R-:W-:Y:S01]  /*12530*/  FFMA.FTZ R43, R73, c[0x0][0x2d0], -R3.reuse ;  /* 0x0000b400492b7a23 */ /* 0x100fe20000010803 */
[----:B------:R-:W-:Y:S01]  /*12540*/  MUFU.EX2 R25, R25 ;  /* 0x0000001900197308 */ /* 0x000fe20000000800 */
[----:B------:R-:W-:Y:S02]  /*12550*/  FFMA.FTZ R68, R71, c[0x0][0x2d0], -R3 ;  /* 0x0000b40047447a23 */ /* 0x000fe40000010803 */
[----:B------:R-:W-:-:S07]  /*12560*/  FFMA.FTZ R71, R47, c[0x0][0x2d0], -R2 ;  /* 0x0000b4002f477a23 */ /* 0x000fce0000010802 */
[----:B----4-:R-:W-:Y:S07]  /*12570*/  HMMA.16816.F32.BF16 R120, R28, R16, R8 ;  /* 0x000000101c78723c */ /* 0x010fee0000041808 */
[----:B------:R-:W-:Y:S02]  /*12580*/  FADD.FTZ R8, R84, R44 ;  /* 0x0000002c54087221 */ /* 0x000fe40000010000 */
[----:B------:R-:W-:Y:S02]  /*12590*/  FFMA.FTZ R44, R80, c[0x0][0x2d0], -R3 ;  /* 0x0000b400502c7a23 */ /* 0x000fe40000010803 */
[----:B------:R-:W-:-:S02]  /*125a0*/  FADD.FTZ R15, R15, R8 ;  /* 0x000000080f0f7221 */ /* 0x000fc40000010000 */
[----:B------:R-:W-:Y:S01]  /*125b0*/  HMMA.16816.F32.BF16 R8, R32, R26, RZ ;  /* 0x0000001a2008723c */ /* 0x000fe200000418ff */
[----:B------:R-:W-:Y:S02]  /*125c0*/  FFMA.FTZ R80, R46, c[0x0][0x2d0], -R2 ;  /* 0x0000b4002e507a23 */ /* 0x000fe40000010802 */
[----:B------:R-:W-:-:S04]  /*125d0*/  FADD.FTZ R15, R85, R15 ;  /* 0x0000000f550f7221 */ /* 0x000fc80000010000 */
[--C-:B------:R-:W-:Y:S02]  /*125e0*/  FFMA.FTZ R27, R40, c[0x0][0x2d0], -R3.reuse ;  /* 0x0000b400281b7a23 */ /* 0x100fe40000010803 */
[--C-:B------:R-:W-:Y:S02]  /*125f0*/  FFMA.FTZ R26, R41, c[0x0][0x2d0], -R3.reuse ;  /* 0x0000b400291a7a23 */ /* 0x100fe40000010803 */
[--C-:B------:R-:W-:Y:S02]  /*12600*/  FFMA.FTZ R40, R66, c[0x0][0x2d0], -R3.reuse ;  /* 0x0000b40042287a23 */ /* 0x100fe40000010803 */
[--C-:B------:R-:W-:Y:S02]  /*12610*/  FFMA.FTZ R41, R67, c[0x0][0x2d0], -R3.reuse ;  /* 0x0000b40043297a23 */ /* 0x100fe40000010803 */
[--C-:B------:R-:W-:Y:S02]  /*12620*/  FFMA.FTZ R66, R74, c[0x0][0x2d0], -R3.reuse ;  /* 0x0000b4004a427a23 */ /* 0x100fe40000010803 */
[----:B------:R-:W-:-:S07]  /*12630*/  FFMA.FTZ R67, R72, c[0x0][0x2d0], -R3 ;  /* 0x0000b40048437a23 */ /* 0x000fce0000010803 */
        /* <DEDUP_REMOVED lines=18> */
[----:B------:R-:W-:Y:S02]  /*12760*/  FFMA.FTZ R75, R45, c[0x0][0x2d0], -R2 ;  /* 0x0000b4002d4b7a23 */ /* 0x000fe40000010802 */
[----:B------:R-:W-:Y:S02]  /*12770*/  FADD.FTZ R2, R96, R3 ;  /* 0x0000000360027221 */ /* 0x000fe40000010000 */
[----:B------:R-:W-:-:S03]  /*12780*/  FADD.FTZ R3, R95, R4 ;  /* 0x000000045f037221 */ /* 0x000fc60000010000 */
[----:B------:R-:W-:Y:S01]  /*12790*/  MUFU.EX2 R4, R38 ;  /* 0x0000002600047308 */ /* 0x000fe20000000800 */
[----:B------:R-:W-:Y:S01]  /*127a0*/  FADD.FTZ R3, R97, R3 ;  /* 0x0000000361037221 */ /* 0x000fe20000010000 */
[----:B-1----:R-:W-:Y:S06]  /*127b0*/  HMMA.16816.F32.BF16 R8, R32, R16, RZ ;  /* 0x000000102008723c */ /* 0x002fec00000418ff */
[----:B------:R-:W1:Y:S08]  /*127c0*/  MUFU.EX2 R16, R39 ;  /* 0x0000002700107308 */ /* 0x000e700000000800 */
[----:B------:R-:W-:Y:S01]  /*127d0*/  MUFU.EX2 R17, R36 ;  /* 0x0000002400117308 */ /* 0x000fe20000000800 */
[----:B-1----:R-:W-:-:S04]  /*127e0*/  FADD.FTZ R2, R16, R2 ;  /* 0x0000000210027221 */ /* 0x002fc80000010000 */
[----:B------:R-:W-:-:S05]  /*127f0*/  FADD.FTZ R2, R4, R2 ;  /* 0x0000000204027221 */ /* 0x000fca0000010000 */
        /* <DEDUP_REMOVED lines=252> */
[----:B------:R-:W-:Y:S03]  /*137c0*/  @!UPT UIADD3 URZ, URZ, URZ, URZ ;  /* 0x0000003f3f3ff290 */ /* 0x000fe6000fffe03f */
[----:B------:R-:W-:Y:S11]  /*137d0*/  @!P0 BRA `(.L_x_3412) ;  /* 0x0000400000008947 */ /* 0x000ff60003800000 */
[----:B--2---:R-:W-:Y:S02]  /*137e0*/  MOV R80, R5 ;  /* 0x0000000500507202 */ /* 0x004fe40000000f00 */
[----:B------:R-:W-:-:S07]  /*137f0*/  MOV R15, R6 ;  /* 0x00000006000f7202 */ /* 0x000fce0000000f00 */
.L_x_3428:
        /* <DEDUP_REMOVED lines=39> */
.L_x_3521:
        /* <DEDUP_REMOVED lines=23> */
.L_x_3522:
        /* <DEDUP_REMOVED lines=21> */
.L_x_3523:
        /* <DEDUP_REMOVED lines=15> */
.L_x_3414:
[----:B-1-34-:R-:W-:Y:S05]  /*13e20*/  BSYNC B0 ;  /* 0x0000000000007941 */ /* 0x01afea0003800000 */
.L_x_3413:
[----:B------:R-:W0:Y:S01]  /*13e30*/  LDGDEPBAR ;  /* 0x00000000000079af */ /* 0x000e220000000000 */
[----:B------:R-:W-:Y:S01]  /*13e40*/  WARPSYNC 0xffffffff ;  /* 0xffffffff00007948 */ /* 0x000fe20003800000 */
[C---:B------:R-:W-:Y:S01]  /*13e50*/  HMMA.16816.F32.BF16 R8, R140.reuse, R16, RZ ;  /* 0x000000108c08723c */ /* 0x040fe200000418ff */
[----:B------:R-:W-:Y:S05]  /*13e60*/  BSSY B0, `(.L_x_3418) ;  /* 0x0000103000007945 */ /* 0x000fea0003800000 */
[----:B--2---:R-:W2:Y:S02]  /*13e70*/  LDL R2, [R1+0xc] ;  /* 0x00000c0001027983 */ /* 0x004ea40000100800 */
        /* <DEDUP_REMOVED lines=64> */
[----:B------:R-:W-:Y:S07]  /*14280*/  LDSM.16.M88.4 R160, [R202+0x6000] ;  /* 0x00600000caa0783b */ /* 0x000fee0000000200 */
[C---:B------:R-:W-:Y:S08]  /*14290*/  HMMA.16816.F32.BF16 R36, R180.reuse, R164, R36 ;  /* 0x000000a4b424723c */ /* 0x040ff00000041824 */
[C---:B------:R-:W-:Y:S01]  /*142a0*/  HMMA.16816.F32.BF16 R40, R180.reuse, R166, R40 ;  /* 0x000000a6b428723c */ /* 0x040fe20000041828 */
[----:B------:R-:W-:Y:S07]  /*142b0*/  LDSM.16.M88.4 R164, [R202+0x6800] ;  /* 0x00680000caa4783b */ /* 0x000fee0000000200 */
[C---:B--2---:R-:W-:Y:S08]  /*142c0*/  HMMA.16816.F32.BF16 R44, R180.reuse, R168, R44 ;  /* 0x000000a8b42c723c */ /* 0x044ff0000004182c */
[C---:B------:R-:W-:Y:S01]  /*142d0*/  HMMA.16816.F32.BF16 R48, R180.reuse, R170, R48 ;  /* 0x000000aab430723c */ /* 0x040fe20000041830 */
[----:B------:R-:W-:Y:S07]  /*142e0*/  LDSM.16.M88.4 R168, [R214] ;  /* 0x00000000d6a8783b */ /* 0x000fee0000000200 */
[C---:B-1----:R-:W-:Y:S08]  /*142f0*/  HMMA.16816.F32.BF16 R52, R180.reuse, R148, R52 ;  /* 0x00000094b434723c */ /* 0x042ff00000041834 */
[C---:B------:R-:W-:Y:S01]  /*14300*/  HMMA.16816.F32.BF16 R56, R180.reuse, R150, R56 ;  /* 0x00000096b438723c */ /* 0x040fe20000041838 */
[----:B------:R-:W1:Y:S07]  /*14310*/  LDSM.16.M88.4 R148, [R202+0x4800] ;  /* 0x00480000ca94783b */ /* 0x000e6e0000000200 */
[C---:B---3--:R-:W-:Y:S08]  /*14320*/  HMMA.16816.F32.BF16 R60, R180.reuse, R152, R60 ;  /* 0x00000098b43c723c */ /* 0x048ff0000004183c */
[----:B------:R-:W-:Y:S01]  /*14330*/  HMMA.16816.F32.BF16 R64, R180, R154, R64 ;  /* 0x0000009ab440723c */ /* 0x000fe20000041840 */
[----:B------:R-:W2:Y:S07]  /*14340*/  LDSM.16.M88.4 R152, [R202+0x5000] ;  /* 0x00500000ca98783b */ /* 0x000eae0000000200 */
[C---:B----4-:R-:W-:Y:S08]  /*14350*/  HMMA.16816.F32.BF16 R8, R184.reuse, R156, R8 ;  /* 0x0000009cb808723c */ /* 0x050ff00000041808 */
[C---:B------:R-:W-:Y:S01]  /*14360*/  HMMA.16816.F32.BF16 R16, R184.reuse, R158, R16 ;  /* 0x0000009eb810723c */ /* 0x040fe20000041810 */
[----:B------:R-:W3:Y:S07]  /*14370*/  LDSM.16.M88.4 R156, [R202+0x5800] ;  /* 0x00580000ca9c783b */ /* 0x000eee0000000200 */
        /* <DEDUP_REMOVED lines=12> */
[C---:B------:R-:W-:Y:S08]  /*14440*/  HMMA.16816.F32.BF16 R52, R184.reuse, R160, R52 ;  /* 0x000000a0b834723c */ /* 0x040ff00000041834 */
[C---:B------:R-:W-:Y:S01]  /*14450*/  HMMA.16816.F32.BF16 R56, R184.reuse, R162, R56 ;  /* 0x000000a2b838723c */ /* 0x040fe20000041838 */
[----:B------:R-:W5:Y:S07]  /*14460*/  LDSM.16.M88.4 R160, [R212] ;  /* 0x00000000d4a0783b */ /* 0x000f6e0000000200 */
[C---:B------:R-:W-:Y:S08]  /*14470*/  HMMA.16816.F32.BF16 R60, R184.reuse, R164, R60 ;  /* 0x000000a4b83c723c */ /* 0x040ff0000004183c */
[----:B------:R-:W-:Y:S01]  /*14480*/  HMMA.16816.F32.BF16 R64, R184, R166, R64 ;  /* 0x000000a6b840723c */ /* 0x000fe20000041840 */
[----:B------:R-:W2:Y:S07]  /*14490*/  LDSM.16.M88.4 R164, [R213] ;  /* 0x00000000d5a4783b */ /* 0x000eae0000000200 */
        /* <DEDUP_REMOVED lines=38> */
[----:B------:R-:W4:Y:S07]  /*14700*/  LDSM.16.M88.4 R160, [R200+0x5800] ;  /* 0x00580000c8a0783b */ /* 0x000f2e0000000200 */
[C---:B------:R-:W-:Y:S08]  /*14710*/  HMMA.16816.F32.BF16 R60, R192.reuse, R164, R60 ;  /* 0x000000a4c03c723c */ /* 0x040ff0000004183c */
[----:B------:R-:W-:Y:S01]  /*14720*/  HMMA.16816.F32.BF16 R64, R192, R166, R64 ;  /* 0x000000a6c040723c */ /* 0x000fe20000041840 */
[----:B------:R-:W5:Y:S01]  /*14730*/  LDSM.16.M88.4 R164, [R200+0x6000] ;  /* 0x00600000c8a4783b */ /* 0x000f620000000200 */
[----:B------:R-:W-:Y:S06]  /*14740*/  DEPBAR.LE SB0, 0x0 ;  /* 0x000080000000791a */ /* 0x000fec0000000000 */
[C---:B------:R-:W-:Y:S01]  /*14750*/  HMMA.16816.F32.BF16 R8, R196.reuse, R168, R8 ;  /* 0x000000a8c408723c */ /* 0x040fe20000041808 */
[----:B------:R-:W-:Y:S07]  /*14760*/  BAR.SYNC.DEFER_BLOCKING 0x0 ;  /* 0x0000000000007b1d */ /* 0x000fee0000010000 */
        /* <DEDUP_REMOVED lines=15> */
[----:B------:R-:W2:Y:S01]  /*14860*/  LDL R2, [R1+0x3c] ;  /* 0x00003c0001027983 */ /* 0x000ea20000100800 */
        /* <DEDUP_REMOVED lines=34> */
.L_x_3524:
[----:B------:R-:W-:-:S05]  /*14a90*/  BRA.DIV ~URZ, `(.L_x_3421) ;  /* 0x0000c0a27f007947 */ /* 0x000fca000b800000 */
[----:B------:R3:W4:Y:S02]  /*14aa0*/  SHFL.IDX PT, R2, R5, RZ, 0x181f ;  /* 0x00181fff05027589 */ /* 0x00072400000e0000 */
.L_x_3525:
        /* <DEDUP_REMOVED lines=16> */
.L_x_3526:
        /* <DEDUP_REMOVED lines=15> */
.L_x_3527:
[----:B------:R-:W-:-:S05]  /*14ca0*/  BRA.DIV ~URZ, `(.L_x_3424) ;  /* 0x0000c0427f007947 */ /* 0x000fca000b800000 */
[----:B-1----:R1:W2:Y:S02]  /*14cb0*/  SHFL.IDX PT, R2, R5, 0x2, 0x181f ;  /* 0x00581f0005027f89 */ /* 0x0022a400000e0000 */
.L_x_3528:
        /* <DEDUP_REMOVED lines=16> */
.L_x_3529:
        /* <DEDUP_REMOVED lines=13> */
.L_x_3419:
[----:B------:R-:W-:Y:S05]  /*14e90*/  BSYNC B0 ;  /* 0x0000000000007941 */ /* 0x000fea0003800000 */
.L_x_3418:
        /* <DEDUP_REMOVED lines=16> */
.L_x_3530:
[----:B--2---:R-:W-:Y:S05]  /*14fa0*/  IMAD.IADD R2, R5, 0x1, R2 ;  /* 0x0000000105027824 */ /* 0x004fea00078e0202 */
[C---:B------:R-:W-:Y:S02]  /*14fb0*/  ISETP.GT.AND P0, PT, R2.reuse, RZ, PT ;  /* 0x000000ff0200720c */ /* 0x040fe40003f04270 */
[----:B------:R-:W-:Y:S02]  /*14fc0*/  ISETP.GT.AND P1, PT, R2, 0x1, PT ;  /* 0x000000010200780c */ /* 0x000fe40003f24270 */
[----:B------:R-:W-:Y:S02]  /*14fd0*/  FSEL R161, R8, -INF , P0 ;  /* 0xff80000008a17808 */ /* 0x000fe40000000000 */
[C---:B------:R-:W-:Y:S02]  /*14fe0*/  ISETP.GT.AND P0, PT, R2.reuse, 0x10, PT ;  /* 0x000000100200780c */ /* 0x040fe40003f04270 */
[C---:B------:R-:W-:Y:S02]  /*14ff0*/  ISETP.GT.AND P2, PT, R2.reuse, 0x8, PT ;  /* 0x000000080200780c */ /* 0x040fe40003f44270 */
[C---:B------:R-:W-:Y:S02]  /*15000*/  ISETP.GT.AND P3, PT, R2.reuse, 0x9, PT ;  /* 0x000000090200780c */ /* 0x040fe40003f64270 */
[----:B------:R-:W-:Y:S02]  /*15010*/  FSEL R170, R9, -INF , P1 ;  /* 0xff80000009aa7808 */ /* 0x000fe40000800000 */
[C---:B------:R-:W-:Y:S02]  /*15020*/  ISETP.GT.AND P1, PT, R2.reuse, 0x11, PT ;  /* 0x000000110200780c */ /* 0x040fe40003f24270 */
[----:B------:R-:W-:Y:S02]  /*15030*/  ISETP.GT.AND P4, PT, R2, 0x19, PT ;  /* 0x000000190200780c */ /* 0x000fe40003f84270 */
[----:B------:R-:W-:Y:S02]  /*15040*/  FSEL R168, R20, -INF , P0 ;  /* 0xff80000014a87808 */ /* 0x000fe40000000000 */
[----:B------:R-:W-:Y:S02]  /*15050*/  ISETP.GT.AND P0, PT, R2, 0x20, PT ;  /* 0x000000200200780c */ /* 0x000fe40003f04270 */
[----:B------:R-:W-:Y:S02]  /*15060*/  FSEL R16, R16, -INF , P2 ;  /* 0xff80000010107808 */ /* 0x000fe40001000000 */
[C---:B------:R-:W-:Y:S02]  /*15070*/  ISETP.GT.AND P2, PT, R2.reuse, 0x18, PT ;  /* 0x000000180200780c */ /* 0x040fe40003f44270 */
[----:B------:R-:W-:Y:S02]  /*15080*/  FSEL R169, R17, -INF , P3 ;  /* 0xff80000011a97808 */ /* 0x000fe40001800000 */
        /* <DEDUP_REMOVED lines=164> */
.L_x_3531:
        /* <DEDUP_REMOVED lines=41> */
[----:B------:R-:W-:Y:S01]  /*15d60*/  MUFU.EX2 R32, R32 ;  /* 0x0000002000207308 */ /* 0x000fe20000000800 */
[C---:B-1----:R-:W-:Y:S01]  /*15d70*/  FFMA.FTZ R3, R2.reuse, R240, R34 ;  /* 0x000000f002037223 */ /* 0x042fe20000010022 */
[C---:B--2---:R-:W-:Y:S01]  /*15d80*/  F2FP.BF16.PACK_AB R148, R5.reuse, R34 ;  /* 0x000000220594723e */ /* 0x044fe200000010ff */
[----:B------:R-:W-:Y:S02]  /*15d90*/  FMUL.FTZ R64, R2, R84 ;  /* 0x0000005402407220 */ /* 0x000fe40000410000 */
[----:B------:R-:W-:Y:S01]  /*15da0*/  FADD.FTZ R17, R5, R3 ;  /* 0x0000000305117221 */ /* 0x000fe20000010000 */
[C---:B------:R-:W-:Y:S01]  /*15db0*/  FSEL R3, R4.reuse, RZ, P0 ;  /* 0x000000ff04037208 */ /* 0x040fe20000000000 */
[----:B------:R-:W-:Y:S02]  /*15dc0*/  FMUL.FTZ R5, R4, c[0x0][0x2d0] ;  /* 0x0000b40004057a20 */ /* 0x000fe40000410000 */
[C---:B------:R-:W-:Y:S01]  /*15dd0*/  FMUL.FTZ R65, R2.reuse, R85 ;  /* 0x0000005502417220 */ /* 0x040fe20000410000 */
[----:B------:R1:W2:Y:S01]  /*15de0*/  MUFU.EX2 R34, R16 ;  /* 0x0000001000227308 */ /* 0x0002a20000000800 */
[----:B------:R-:W-:Y:S01]  /*15df0*/  FADD.FTZ R3, -R3, R80 ;  /* 0x0000005003037221 */ /* 0x000fe20000010100 */
[----:B------:R-:W-:Y:S01]  /*15e00*/  FSEL R5, R5, RZ, P0 ;  /* 0x000000ff05057208 */ /* 0x000fe20000000000 */
[----:B------:R-:W-:Y:S02]  /*15e10*/  FMUL.FTZ R49, R2, R101 ;  /* 0x0000006502317220 */ /* 0x000fe40000410000 */
[----:B------:R-:W-:Y:S02]  /*15e20*/  FMUL.FTZ R3, R3, c[0x0][0x2d0] ;  /* 0x0000b40003037a20 */ /* 0x000fe40000410000 */
[--C-:B------:R-:W-:Y:S02]  /*15e30*/  FFMA.FTZ R15, R37, c[0x0][0x2d0], -R5.reuse ;  /* 0x0000b400250f7a23 */ /* 0x100fe40000010805 */
[--C-:B------:R-:W-:Y:S02]  /*15e40*/  FFMA.FTZ R43, R11, c[0x0][0x2d0], -R5.reuse ;  /* 0x0000b4000b2b7a23 */ /* 0x100fe40000010805 */
[----:B------:R-:W4:Y:S01]  /*15e50*/  MUFU.EX2 R3, R3 ;  /* 0x0000000300037308 */ /* 0x000f220000000800 */
[--C-:B------:R-:W-:Y:S02]  /*15e60*/  FFMA.FTZ R151, R48, c[0x0][0x2d0], -R5.reuse ;  /* 0x0000b40030977a23 */ /* 0x100fe40000010805 */
[--C-:B------:R-:W-:Y:S02]  /*15e70*/  FFMA.FTZ R80, R52, c[0x0][0x2d0], -R5.reuse ;  /* 0x0000b40034507a23 */ /* 0x100fe40000010805 */
[--C-:B------:R-:W-:Y:S02]  /*15e80*/  FFMA.FTZ R46, R10, c[0x0][0x2d0], -R5.reuse ;  /* 0x0000b4000a2e7a23 */ /* 0x100fe40000010805 */
[--C-:B------:R-:W-:Y:S02]  /*15e90*/  FFMA.FTZ R170, R29, c[0x0][0x2d0], -R5.reuse ;  /* 0x0000b4001daa7a23 */ /* 0x100fe40000010805 */
[----:B------:R-:W-:Y:S01]  /*15ea0*/  FMUL.FTZ R29, R2, R121 ;  /* 0x00000079021d7220 */ /* 0x000fe20000410000 */
[----:B------:R-:W-:Y:S01]  /*15eb0*/  MUFU.EX2 R11, R15 ;  /* 0x0000000f000b7308 */ /* 0x000fe20000000800 */
[--C-:B------:R-:W-:Y:S02]  /*15ec0*/  FFMA.FTZ R169, R28, c[0x0][0x2d0], -R5.reuse ;  /* 0x0000b4001ca97a23 */ /* 0x100fe40000010805 */
[--C-:B-1----:R-:W-:Y:S01]  /*15ed0*/  FFMA.FTZ R16, R53, c[0x0][0x2d0], -R5.reuse ;  /* 0x0000b40035107a23 */ /* 0x102fe20000010805 */
[----:B--2---:R-:W-:Y:S01]  /*15ee0*/  F2FP.BF16.PACK_AB R150, R32, R34 ;  /* 0x000000222096723e */ /* 0x004fe200000010ff */
[----:B------:R-:W-:Y:S02]  /*15ef0*/  FMUL.FTZ R28, R2, R120 ;  /* 0x00000078021c7220 */ /* 0x000fe40000410000 */
[--C-:B------:R-:W-:Y:S02]  /*15f00*/  FFMA.FTZ R154, R45, c[0x0][0x2d0], -R5.reuse ;  /* 0x0000b4002d9a7a23 */ /* 0x100fe40000010805 */
[--C-:B------:R-:W-:Y:S01]  /*15f10*/  FFMA.FTZ R153, R44, c[0x0][0x2d0], -R5.reuse ;  /* 0x0000b4002c997a23 */ /* 0x100fe20000010805 */
[----:B------:R-:W-:Y:S01]  /*15f20*/  MUFU.EX2 R120, R80 ;  /* 0x0000005000787308 */ /* 0x000fe20000000800 */
[--C-:B------:R-:W-:Y:S02]  /*15f30*/  FFMA.FTZ R155, R41, c[0x0][0x2d0], -R5.reuse ;  /* 0x0000b400299b7a23 */ /* 0x100fe40000010805 */
[--C-:B------:R-:W-:Y:S02]  /*15f40*/  FFMA.FTZ R156, R40, c[0x0][0x2d0], -R5.reuse ;  /* 0x0000b400289c7a23 */ /* 0x100fe40000010805 */
[C---:B----4-:R-:W-:Y:S02]  /*15f50*/  FMUL.FTZ R66, R3.reuse, R86 ;  /* 0x0000005603427220 */ /* 0x050fe40000410000 */
[----:B------:R-:W-:Y:S02]  /*15f60*/  FMUL.FTZ R67, R3, R87 ;  /* 0x0000005703437220 */ /* 0x000fe40000410000 */
[----:B------:R-:W1:Y:S01]  /*15f70*/  LDSM.16.MT88.4 R84, [R203] ;  /* 0x00000000cb54783b */ /* 0x000e620000004200 */
        /* <DEDUP_REMOVED lines=27> */
[C---:B------:R-:W-:Y:S02]  /*16130*/  FMUL.FTZ R19, R3.reuse, R135 ;  /* 0x0000008703137220 */ /* 0x040fe40000410000 */
        /* <DEDUP_REMOVED lines=8> */
[C---:B------:R-:W-:Y:S02]  /*161c0*/  FMUL.FTZ R26, R3.reuse, R126 ;  /* 0x0000007e031a7220 */ /* 0x040fe40000410000 */
[C---:B------:R-:W-:Y:S02]  /*161d0*/  FMUL.FTZ R27, R3.reuse, R127 ;  /* 0x0000007f031b7220 */ /* 0x040fe40000410000 */
        /* <DEDUP_REMOVED lines=49> */
[C---:B------:R-:W-:Y:S01]  /*164f0*/  FMUL.FTZ R71, R3.reuse, R71 ;  /* 0x0000004703477220 */ /* 0x040fe20000410000 */
[----:B--2---:R-:W-:Y:S01]  /*16500*/  MOV R174, R132 ;  /* 0x0000008400ae7202 */ /* 0x004fe20000000f00 */
        /* <DEDUP_REMOVED lines=10> */
[----:B--2---:R-:W-:Y:S01]  /*165b0*/  LDSM.16.MT88.4 R124, [R204+0x3000] ;  /* 0x00300000cc7c783b */ /* 0x004fe20000004200 */
[C---:B---3--:R-:W-:Y:S02]  /*165c0*/  FFMA.FTZ R9, R3.reuse, R50, R11 ;  /* 0x0000003203097223 */ /* 0x048fe4000001000b */
[C---:B------:R-:W-:Y:S06]  /*165d0*/  FMUL.FTZ R11, R3.reuse, R139 ;  /* 0x0000008b030b7220 */ /* 0x040fec0000410000 */
[----:B------:R-:W-:Y:S01]  /*165e0*/  MUFU.EX2 R108, R242 ;  /* 0x000000f2006c7308 */ /* 0x000fe20000000800 */
[----:B------:R-:W-:Y:S02]  /*165f0*/  FADD.FTZ R15, R10, R9 ;  /* 0x000000090a0f7221 */ /* 0x000fe40000010000 */
[----:B------:R-:W-:Y:S02]  /*16600*/  FMUL.FTZ R9, R2, R137 ;  /* 0x0000008902097220 */ /* 0x000fe40000410000 */
[C---:B------:R-:W-:Y:S01]  /*16610*/  FMUL.FTZ R10, R3.reuse, R138 ;  /* 0x0000008a030a7220 */ /* 0x040fe20000410000 */
[----:B------:R-:W-:Y:S01]  /*16620*/  MOV R136, R15 ;  /* 0x0000000f00887202 */ /* 0x000fe20000000f00 */
[----:B------:R-:W-:Y:S02]  /*16630*/  FMUL.FTZ R50, R3, R102 ;  /* 0x0000006603327220 */ /* 0x000fe40000410000 */
[----:B------:R-:W-:Y:S01]  /*16640*/  LDSM.16.MT88.4 R100, [R204+0x1800] ;  /* 0x00180000cc64783b */ /* 0x000fe20000004200 */
[----:B------:R-:W-:Y:S02]  /*16650*/  MUFU.EX2 R137, R155 ;  /* 0x0000009b00897308 */ /* 0x000fe40000000800 */
[C---:B-1----:R-:W-:Y:S08]  /*16660*/  HMMA.16816.F32.BF16 R8, R148.reuse, R84, R8 ;  /* 0x000000549408723c */ /* 0x042ff00000041808 */
[C---:B------:R-:W-:Y:S01]  /*16670*/  HMMA.16816.F32.BF16 R16, R148.reuse, R86, R16 ;  /* 0x000000569410723c */ /* 0x040fe20000041810 */
[----:B------:R-:W1:Y:S01]  /*16680*/  LDSM.16.MT88.4 R84, [R204] ;  /* 0x00000000cc54783b */ /* 0x000e620000004200 */
[----:B------:R-:W2:Y:S10]  /*16690*/  MUFU.EX2 R15, R168 ;  /* 0x000000a8000f7308 */ /* 0x000eb40000000800 */
[----:B------:R-:W-:Y:S10]  /*166a0*/  MUFU.EX2 R168, R159 ;  /* 0x0000009f00a87308 */ /* 0x000ff40000000800 */
[----:B------:R-:W-:Y:S01]  /*166b0*/  MUFU.EX2 R159, R240 ;  /* 0x000000f0009f7308 */ /* 0x000fe20000000800 */
[----:B--2---:R-:W-:Y:S09]  /*166c0*/  FADD.FTZ R2, R15, R152 ;  /* 0x000000980f027221 */ /* 0x004ff20000010000 */
[----:B------:R-:W2:Y:S01]  /*166d0*/  MUFU.EX2 R3, R167 ;  /* 0x000000a700037308 */ /* 0x000ea20000000800 */
[C---:B-1----:R-:W-:Y:S09]  /*166e0*/  HMMA.16816.F32.BF16 R20, R148.reuse, R84, R20 ;  /* 0x000000549414723c */ /* 0x042ff20000041814 */
[----:B------:R-:W-:Y:S01]  /*166f0*/  MUFU.EX2 R167, R160 ;  /* 0x000000a000a77308 */ /* 0x000fe20000000800 */
[C---:B------:R-:W-:Y:S01]  /*16700*/  HMMA.16816.F32.BF16 R24, R148.reuse, R86, R24 ;  /* 0x000000569418723c */ /* 0x040fe20000041818 */
[----:B------:R-:W1:Y:S08]  /*16710*/  LDSM.16.MT88.4 R84, [R206] ;  /* 0x00000000ce54783b */ /* 0x000e700000004200 */
[----:B------:R-:W-:Y:S03]  /*16720*/  MUFU.EX2 R160, R239 ;  /* 0x000000ef00a07308 */ /* 0x000fe60000000800 */
[C---:B--2---:R-:W-:Y:S04]  /*16730*/  FADD.FTZ R2, R3.reuse, R2 ;  /* 0x0000000203027221 */ /* 0x044fe80000010000 */
[----:B------:R-:W-:Y:S03]  /*16740*/  FADD.FTZ R2, R92, R2 ;  /* 0x000000025c027221 */ /* 0x000fe60000010000 */
[----:B------:R-:W-:Y:S01]  /*16750*/  MUFU.EX2 R113, R113 ;  /* 0x0000007100717308 */ /* 0x000fe20000000800 */
[----:B------:R-:W-:Y:S09]  /*16760*/  FADD.FTZ R2, R80, R2 ;  /* 0x0000000250027221 */ /* 0x000ff20000010000 */
[----:B------:R-:W2:Y:S10]  /*16770*/  MUFU.EX2 R112, R112 ;  /* 0x0000007000707308 */ /* 0x000eb40000000800 */
[----:B------:R-:W-:Y:S01]  /*16780*/  MUFU.EX2 R158, R245 ;  /* 0x000000f5009e7308 */ /* 0x000fe20000000800 */
[C---:B-1----:R-:W-:Y:S09]  /*16790*/  HMMA.16816.F32.BF16 R28, R148.reuse, R84, R28 ;  /* 0x00000054941c723c */ /* 0x042ff2000004181c */
[----:B------:R-:W-:Y:S01]  /*167a0*/  MUFU.EX2 R157, R246 ;  /* 0x000000f6009d7308 */ /* 0x000fe20000000800 */
[C---:B------:R-:W-:Y:S01]  /*167b0*/  HMMA.16816.F32.BF16 R32, R148.reuse, R86, R32 ;  /* 0x000000569420723c */ /* 0x040fe20000041820 */
[----:B------:R-:W1:Y:S08]  /*167c0*/  LDSM.16.MT88.4 R84, [R205] ;  /* 0x00000000cd54783b */ /* 0x000e700000004200 */
[----:B------:R-:W-:Y:S10]  /*167d0*/  MUFU.EX2 R156, R247 ;  /* 0x000000f7009c7308 */ /* 0x000ff40000000800 */
[----:B------:R-:W-:Y:S10]  /*167e0*/  MUFU.EX2 R155, R250 ;  /* 0x000000fa009b7308 */ /* 0x000ff40000000800 */
[----:B------:R-:W3:Y:S01]  /*167f0*/  MUFU.EX2 R152, R129 ;  /* 0x0000008100987308 */ /* 0x000ee20000000800 */
        /* <DEDUP_REMOVED lines=18> */
[----:B------:R-:W4:Y:S02]  /*16920*/  LDSM.16.MT88.4 R92, [R204+0x800] ;  /* 0x00080000cc5c783b */ /* 0x000f240000004200 */
[----:B------:R-:W5:Y:S01]  /*16930*/  MUFU.EX2 R3, R164 ;  /* 0x000000a400037308 */ /* 0x000f620000000800 */
[----:B------:R-:W-:Y:S02]  /*16940*/  F2FP.BF16.PACK_AB R87, R132, R137 ;  /* 0x000000898457723e */ /* 0x000fe400000010ff */
[----:B--2---:R-:W-:Y:S02]  /*16950*/  F2FP.BF16.PACK_AB R148, R112, R113 ;  /* 0x000000717094723e */ /* 0x004fe400000010ff */
[----:B------:R-:W-:Y:S02]  /*16960*/  F2FP.BF16.PACK_AB R149, R153, R154 ;  /* 0x0000009a9995723e */ /* 0x000fe400000010ff */
[----:B---3--:R-:W-:Y:S01]  /*16970*/  F2FP.BF16.PACK_AB R151, R5, R152 ;  /* 0x000000980597723e */ /* 0x008fe200000010ff */
[C---:B------:R-:W-:Y:S02]  /*16980*/  HMMA.16816.F32.BF16 R8, R84.reuse, R88, R8 ;  /* 0x000000585408723c */ /* 0x040fe40000041808 */
[----:B------:R-:W2:Y:S03]  /*16990*/  MUFU.EX2 R80, R162 ;  /* 0x000000a200507308 */ /* 0x000ea60000000800 */
[----:B-1----:R-:W-:Y:S03]  /*169a0*/  FADD.FTZ R2, R15, R2 ;  /* 0x000000020f027221 */ /* 0x002fe60000010000 */
[C---:B------:R-:W-:Y:S01]  /*169b0*/  HMMA.16816.F32.BF16 R16, R84.reuse, R90, R16 ;  /* 0x0000005a5410723c */ /* 0x040fe20000041810 */
[----:B------:R-:W1:Y:S03]  /*169c0*/  LDSM.16.MT88.4 R88, [R206+0x800] ;  /* 0x00080000ce58783b */ /* 0x000e660000004200 */
[----:B------:R-:W-:Y:S01]  /*169d0*/  MUFU.EX2 R165, R169 ;  /* 0x000000a900a57308 */ /* 0x000fe20000000800 */
[C---:B-----5:R-:W-:Y:S04]  /*169e0*/  FADD.FTZ R2, R3.reuse, R2 ;  /* 0x0000000203027221 */ /* 0x060fe80000010000 */
[----:B------:R-:W-:Y:S05]  /*169f0*/  FADD.FTZ R2, R96, R2 ;  /* 0x0000000260027221 */ /* 0x000fea0000010000 */
[----:B------:R-:W-:Y:S01]  /*16a00*/  MUFU.EX2 R164, R171 ;  /* 0x000000ab00a47308 */ /* 0x000fe20000000800 */
[C---:B--2---:R-:W-:Y:S01]  /*16a10*/  FADD.FTZ R2, R80.reuse, R2 ;  /* 0x0000000250027221 */ /* 0x044fe20000010000 */
[C---:B----4-:R-:W-:Y:S08]  /*16a20*/  HMMA.16816.F32.BF16 R20, R84.reuse, R92, R20 ;  /* 0x0000005c5414723c */ /* 0x050ff00000041814 */
        /* <DEDUP_REMOVED lines=23> */
[----:B------:R4:W-:Y:S02]  /*16ba0*/  MUFU.EX2 R80, R173 ;  /* 0x000000ad00507308 */ /* 0x0009e40000000800 */
[----:B------:R-:W-:Y:S02]  /*16bb0*/  F2FP.BF16.PACK_AB R84, R3, R15 ;  /* 0x0000000f0354723e */ /* 0x000fe400000010ff */
[----:B------:R-:W-:Y:S02]  /*16bc0*/  F2FP.BF16.PACK_AB R85, R128, R133 ;  /* 0x000000858055723e */ /* 0x000fe400000010ff */
[----:B------:R-:W-:Y:S04]  /*16bd0*/  F2FP.BF16.PACK_AB R87, R167, R168 ;  /* 0x000000a8a757723e */ /* 0x000fe800000010ff */
[----:B------:R-:W5:Y:S03]  /*16be0*/  MUFU.EX2 R15, R225 ;  /* 0x000000e1000f7308 */ /* 0x000f660000000800 */
[C---:B-1----:R-:W-:Y:S07]  /*16bf0*/  HMMA.16816.F32.BF16 R8, R84.reuse, R88, R8 ;  /* 0x000000585408723c */ /* 0x042fee0000041808 */
[----:B------:R1:W1:Y:S01]  /*16c00*/  MUFU.EX2 R3, R175 ;  /* 0x000000af00037308 */ /* 0x0002620000000800 */
[C---:B------:R-:W-:Y:S01]  /*16c10*/  HMMA.16816.F32.BF16 R16, R84.reuse, R90, R16 ;  /* 0x0000005a5410723c */ /* 0x040fe20000041810 */
[----:B------:R-:W3:Y:S03]  /*16c20*/  LDSM.16.MT88.4 R88, [R205+0x1000] ;  /* 0x00100000cd58783b */ /* 0x000ee60000004200 */
[----:B----4-:R-:W-:Y:S04]  /*16c30*/  MOV R173, R137 ;  /* 0x0000008900ad7202 */ /* 0x010fe80000000f00 */
[C---:B--2---:R-:W-:Y:S04]  /*16c40*/  HMMA.16816.F32.BF16 R20, R84.reuse, R92, R20 ;  /* 0x0000005c5414723c */ /* 0x044fe80000041814 */
[----:B-----5:R-:W-:Y:S01]  /*16c50*/  FADD.FTZ R2, R15, R2 ;  /* 0x000000020f027221 */ /* 0x020fe20000010000 */
[----:B------:R-:W-:Y:S03]  /*16c60*/  MOV R225, R128 ;  /* 0x0000008000e17202 */ /* 0x000fe60000000f00 */
[C---:B------:R-:W-:Y:S01]  /*16c70*/  HMMA.16816.F32.BF16 R24, R84.reuse, R94, R24 ;  /* 0x0000005e5418723c */ /* 0x040fe20000041818 */
[----:B------:R-:W2:Y:S03]  /*16c80*/  LDSM.16.MT88.4 R92, [R203+0x4800] ;  /* 0x00480000cb5c783b */ /* 0x000ea60000004200 */
[----:B-1----:R-:W-:Y:S01]  /*16c90*/  MOV R175, R133 ;  /* 0x0000008500af7202 */ /* 0x002fe20000000f00 */
[C---:B------:R-:W-:Y:S03]  /*16ca0*/  FADD.FTZ R2, R3.reuse, R2 ;  /* 0x0000000203027221 */ /* 0x040fe60000010000 */
[C---:B---3--:R-:W-:Y:S01]  /*16cb0*/  HMMA.16816.F32.BF16 R28, R84.reuse, R96, R28 ;  /* 0x00000060541c723c */ /* 0x048fe2000004181c */
[----:B------:R-:W-:Y:S03]  /*16cc0*/  LDSM.16.MT88.4 R132, [R203+0x3000] ;  /* 0x00300000cb84783b */ /* 0x000fe60000004200 */
[----:B------:R-:W-:Y:S04]  /*16cd0*/  FADD.FTZ R2, R104, R2 ;  /* 0x0000000268027221 */ /* 0x000fe80000010000 */
[C---:B------:R-:W-:Y:S01]  /*16ce0*/  HMMA.16816.F32.BF16 R32, R84.reuse, R98, R32 ;  /* 0x000000625420723c */ /* 0x040fe20000041820 */
[----:B------:R-:W1:Y:S03]  /*16cf0*/  LDSM.16.MT88.4 R96, [R204+0x4800] ;  /* 0x00480000cc60783b */ /* 0x000e660000004200 */
[C---:B------:R-:W-:Y:S04]  /*16d00*/  FADD.FTZ R2, R80.reuse, R2 ;  /* 0x0000000250027221 */ /* 0x040fe80000010000 */
        /* <DEDUP_REMOVED lines=27> */
[C---:B--2---:R-:W-:Y:S04]  /*16ec0*/  FADD.FTZ R2, R3.reuse, R2 ;  /* 0x0000000203027221 */ /* 0x044fe80000010000 */
        /* <DEDUP_REMOVED lines=53> */
[C---:B--2---:R-:W-:Y:S03]  /*17220*/  HMMA.16816.F32.BF16 R44, R84.reuse, R92, R44 ;  /* 0x0000005c542c723c */ /* 0x044fe6000004182c */
[----:B------:R-:W2:Y:S01]  /*17230*/  MUFU.EX2 R15, R116 ;  /* 0x00000074000f7308 */ /* 0x000ea20000000800 */
        /* <DEDUP_REMOVED lines=8> */
[C---:B--2---:R-:W-:Y:S01]  /*172c0*/  FADD.FTZ R240, R15.reuse, R2 ;  /* 0x000000020ff07221 */ /* 0x044fe20000010000 */
[----:B------:R-:W-:Y:S01]  /*172d0*/  F2FP.BF16.PACK_AB R150, R15, R80 ;  /* 0x000000500f96723e */ /* 0x000fe200000010ff */
[----:B------:R-:W-:Y:S01]  /*172e0*/  FADD.FTZ R2, R121, R3 ;  /* 0x0000000379027221 */ /* 0x000fe20000010000 */
[----:B------:R-:W-:Y:S01]  /*172f0*/  MOV R15, R6 ;  /* 0x00000006000f7202 */ /* 0x000fe20000000f00 */
[C---:B-1----:R-:W-:Y:S01]  /*17300*/  HMMA.16816.F32.BF16 R60, R84.reuse, R104, R60 ;  /* 0x00000068543c723c */ /* 0x042fe2000004183c */
        /* <DEDUP_REMOVED lines=74> */
[C---:B--2---:R-:W-:Y:S02]  /*177b0*/  ISETP.GT.AND P0, PT, R235.reuse, R3, PT ;  /* 0x00000003eb00720c */ /* 0x044fe40003f04270 */
[----:B------:R-:W-:Y:S11]  /*177c0*/  IADD3 R235, R235, -0x1, RZ ;  /* 0xffffffffebeb7810 */ /* 0x000ff60007ffe0ff */
[----:B------:R-:W-:-:S05]  /*177d0*/  @P0 BRA `(.L_x_3428) ;  /* 0xffffc02000000947 */ /* 0x000fca000383ffff */
.L_x_3412:
[----:B--2---:R-:W2:Y:S02]  /*177e0*/  LDL R2, [R1+0xc] ;  /* 0x00000c0001027983 */ /* 0x004ea40000100800 */
[----:B--2---:R-:W-:-:S13]  /*177f0*/  ISETP.GE.AND P0, PT, R235, R2, PT ;  /* 0x00000002eb00720c */ /* 0x004fda0003f06270 */
[----:B------:R-:W-:Y:S05]  /*17800*/  @!P0 BRA `(.L_x_3429) ;  /* 0x0000381000008947 */ /* 0x000fea0003800000 */
.L_x_3444:
        /* <DEDUP_REMOVED lines=35> */
.L_x_3532:
        /* <DEDUP_REMOVED lines=42> */
.L_x_3533:
        /* <DEDUP_REMOVED lines=15> */
.L_x_3432:
[----:B------:R-:W-:Y:S05]  /*17dd0*/  BSYNC B0 ;  /* 0x0000000000007941 */ /* 0x000fea0003800000 */
.L_x_3431:
[----:B------:R-:W0:Y:S01]  /*17de0*/  LDGDEPBAR ;  /* 0x00000000000079af */ /* 0x000e220000000000 */
[----:B------:R-:W-:Y:S01]  /*17df0*/  WARPSYNC 0xffffffff ;  /* 0xffffffff00007948 */ /* 0x000fe20003800000 */
[C---:B---3--:R-:W-:Y:S01]  /*17e00*/  HMMA.16816.F32.BF16 R8, R140.reuse, R16, RZ ;  /* 0x000000108c08723c */ /* 0x048fe200000418ff */
[----:B------:R-:W-:Y:S05]  /*17e10*/  BSSY B0, `(.L_x_3434) ;  /* 0x0000113000007945 */ /* 0x000fea0003800000 */
[----:B-12---:R-:W2:Y:S02]  /*17e20*/  LDL R2, [R1+0xc] ;  /* 0x00000c0001027983 */ /* 0x006ea40000100800 */
        /* <DEDUP_REMOVED lines=193> */
.L_x_3534:
[----:B------:R-:W-:-:S05]  /*18a40*/  BRA.DIV ~URZ, `(.L_x_3437) ;  /* 0x00008e827f007947 */ /* 0x000fca000b800000 */
[----:B------:R3:W4:Y:S02]  /*18a50*/  SHFL.IDX PT, R148, R80, RZ, 0x181f ;  /* 0x00181fff50947589 */ /* 0x00072400000e0000 */
.L_x_3535:
        /* <DEDUP_REMOVED lines=20> */
.L_x_3536:
        /* <DEDUP_REMOVED lines=19> */
.L_x_3537:
[----:B------:R-:W-:-:S05]  /*18cd0*/  BRA.DIV ~URZ, `(.L_x_3440) ;  /* 0x00008da27f007947 */ /* 0x000fca000b800000 */
[----:B------:R2:W3:Y:S02]  /*18ce0*/  SHFL.IDX PT, R148, R80, 0x2, 0x181f ;  /* 0x00581f0050947f89 */ /* 0x0004e400000e0000 */
.L_x_3538:
        /* <DEDUP_REMOVED lines=20> */
.L_x_3539:
[----:B------:R-:W-:Y:S11]  /*18e30*/  ISETP.GE.AND P0, PT, R236, 0x61, PT ;  /* 0x00000061ec00780c */ /* 0x000ff60003f06270 */
[----:B------:R-:W-:Y:S02]  /*18e40*/  @!UPT UIADD3 URZ, URZ, URZ, URZ ;  /* 0x0000003f3f3ff290 */ /* 0x000fe4000fffe03f */
[C---:B-1----:R-:W-:Y:S02]  /*18e50*/  @P0 IADD3 R2, -R226.reuse, 0x10, RZ ;  /* 0x00000010e2020810 */ /* 0x042fe40007ffe1ff */
        /* <DEDUP_REMOVED lines=14> */
.L_x_3435:
[----:B------:R-:W-:Y:S05]  /*18f40*/  BSYNC B0 ;  /* 0x0000000000007941 */ /* 0x000fea0003800000 */
.L_x_3434:
        /* <DEDUP_REMOVED lines=59> */
.L_x_3540:
[----:B-12---:R-:W-:Y:S01]  /*19300*/  FMNMX.FTZ R4, R4, R2, !PT ;  /* 0x0000000204047209 */ /* 0x006fe20007810000 */
[----:B------:R-:W-:-:S05]  /*19310*/  BRA.DIV ~URZ, `(.L_x_3443) ;  /* 0x000088f27f007947 */ /* 0x000fca000b800000 */
[----:B------:R-:W1:Y:S02]  /*19320*/  SHFL.BFLY PT, R2, R4, 0x1, 0x1f ;  /* 0x0c201f0004027f89 */ /* 0x000e6400000e0000 */
[----:B-1----:R-:W-:Y:S02]  /*19330*/  FMNMX.FTZ R6, R4, R2, !PT ;  /* 0x0000000204067209 */ /* 0x002fe40007810000 */
[----:B------:R-:W1:Y:S02]  /*19340*/  SHFL.BFLY PT, R2, R80, 0x2, 0x1f ;  /* 0x0c401f0050027f89 */ /* 0x000e6400000e0000 */
[----:B-1----:R-:W-:Y:S05]  /*19350*/  FMNMX.FTZ R4, R80, R2, !PT ;  /* 0x0000000250047209 */ /* 0x002fea0007810000 */
[----:B------:R1:W2:Y:S02]  /*19360*/  SHFL.BFLY PT, R2, R4, 0x1, 0x1f ;  /* 0x0c201f0004027f89 */ /* 0x0002a400000e0000 */
.L_x_3541:
[----:B-12---:R-:W-:Y:S01]  /*19370*/  FMNMX.FTZ R4, R2, R4, !PT ;  /* 0x0000000402047209 */ /* 0x006fe20007810000 */
[C---:B------:R-:W-:Y:S01]  /*19380*/  FADD.FTZ R2, -R6.reuse, R15 ;  /* 0x0000000f06027221 */ /* 0x040fe20000010100 */
[----:B------:R-:W-:Y:S01]  /*19390*/  WARPSYNC 0xffffffff ;  /* 0xffffffff00007948 */ /* 0x000fe20003800000 */
[----:B------:R-:W-:Y:S02]  /*193a0*/  FMUL.FTZ R15, R6, c[0x0][0x2d0] ;  /* 0x0000b400060f7a20 */ /* 0x000fe40000410000 */
        /* <DEDUP_REMOVED lines=37> */
[----:B------:R-:W-:Y:S02]  /*19600*/  FMUL.FTZ R65, R3, R85 ;  /* 0x0000005503417220 */ /* 0x000fe40000410000 */
[----:B------:R-:W-:Y:S02]  /*19610*/  FADD.FTZ R9, R8, R2 ;  /* 0x0000000208097221 */ /* 0x000fe40000010000 */
[C---:B------:R-:W-:Y:S02]  /*19620*/  FMUL.FTZ R8, R4.reuse, c[0x0][0x2d0] ;  /* 0x0000b40004087a20 */ /* 0x040fe40000410000 */
[----:B------:R-:W-:Y:S02]  /*19630*/  FADD.FTZ R2, -R4, R5 ;  /* 0x0000000504027221 */ /* 0x000fe40000010100 */
[--C-:B------:R-:W-:Y:S02]  /*19640*/  FFMA.FTZ R153, R22, c[0x0][0x2d0], -R8.reuse ;  /* 0x0000b40016997a23 */ /* 0x100fe40000010808 */
[----:B------:R-:W2:Y:S01]  /*19650*/  LDL.LU R22, [R1] ;  /* 0x0000000001167983 */ /* 0x000ea20000300800 */
        /* <DEDUP_REMOVED lines=24> */
[--C-:B------:R-:W-:Y:S01]  /*197e0*/  FFMA.FTZ R151, R19, c[0x0][0x2d0], -R8.reuse ;  /* 0x0000b40013977a23 */ /* 0x100fe20000010808 */
[----:B------:R-:W-:Y:S01]  /*197f0*/  MOV R19, R64 ;  /* 0x0000004000137202 */ /* 0x000fe20000000f00 */
[----:B------:R-:W-:Y:S01]  /*19800*/  FMUL.FTZ R64, R3, R84 ;  /* 0x0000005403407220 */ /* 0x000fe20000410000 */
[----:B------:R-:W-:Y:S01]  /*19810*/  MUFU.EX2 R10, R10 ;  /* 0x0000000a000a7308 */ /* 0x000fe20000000800 */
[--C-:B------:R-:W-:Y:S02]  /*19820*/  FFMA.FTZ R152, R23, c[0x0][0x2d0], -R8.reuse ;  /* 0x0000b40017987a23 */ /* 0x100fe40000010808 */
[--C-:B------:R-:W-:Y:S02]  /*19830*/  FFMA.FTZ R162, R30, c[0x0][0x2d0], -R8.reuse ;  /* 0x0000b4001ea27a23 */ /* 0x100fe40000010808 */
[--C-:B------:R-:W-:Y:S02]  /*19840*/  FFMA.FTZ R161, R31, c[0x0][0x2d0], -R8.reuse ;  /* 0x0000b4001fa17a23 */ /* 0x100fe40000010808 */
[--C-:B------:R-:W-:Y:S02]  /*19850*/  FFMA.FTZ R170, R38, c[0x0][0x2d0], -R8.reuse ;  /* 0x0000b40026aa7a23 */ /* 0x100fe40000010808 */
[----:B------:R-:W-:Y:S01]  /*19860*/  FFMA.FTZ R169, R39, c[0x0][0x2d0], -R8 ;  /* 0x0000b40027a97a23 */ /* 0x000fe20000010808 */
[----:B------:R-:W3:Y:S01]  /*19870*/  MUFU.EX2 R11, R11 ;  /* 0x0000000b000b7308 */ /* 0x000ee20000000800 */
[C---:B------:R-:W-:Y:S01]  /*19880*/  FMUL.FTZ R8, R3.reuse, R136 ;  /* 0x0000008803087220 */ /* 0x040fe20000410000 */
[----:B------:R-:W-:Y:S01]  /*19890*/  MOV R136, R67 ;  /* 0x0000004300887202 */ /* 0x000fe20000000f00 */
[----:B-1----:R-:W-:Y:S02]  /*198a0*/  FMUL.FTZ R67, R2, R87 ;  /* 0x0000005702437220 */ /* 0x002fe40000410000 */
[----:B------:R-:W-:Y:S02]  /*198b0*/  FADD.FTZ R5, R16, R9 ;  /* 0x0000000910057221 */ /* 0x000fe40000010000 */
[C---:B------:R-:W-:Y:S01]  /*198c0*/  FMUL.FTZ R9, R3.reuse, R137 ;  /* 0x0000008903097220 */ /* 0x040fe20000410000 */
[----:B------:R-:W-:Y:S01]  /*198d0*/  MOV R137, R66 ;  /* 0x0000004200897202 */ /* 0x000fe20000000f00 */
[C---:B------:R-:W-:Y:S02]  /*198e0*/  FMUL.FTZ R66, R2.reuse, R86 ;  /* 0x0000005602427220 */ /* 0x040fe40000410000 */
[----:B------:R-:W1:Y:S01]  /*198f0*/  LDSM.16.MT88.4 R84, [R203] ;  /* 0x00000000cb54783b */ /* 0x000e620000004200 */
[----:B------:R-:W-:Y:S02]  /*19900*/  FMUL.FTZ R29, R3, R121 ;  /* 0x00000079031d7220 */ /* 0x000fe40000410000 */
[C---:B------:R-:W-:Y:S01]  /*19910*/  FMUL.FTZ R30, R2.reuse, R122 ;  /* 0x0000007a021e7220 */ /* 0x040fe20000410000 */
[----:B------:R-:W-:Y:S01]  /*19920*/  MUFU.EX2 R121, R80 ;  /* 0x0000005000797308 */ /* 0x000fe20000000800 */
[----:B------:R-:W-:Y:S02]  /*19930*/  FADD.FTZ R154, R17, R5 ;  /* 0x00000005119a7221 */ /* 0x000fe40000010000 */
[C---:B------:R-:W-:Y:S02]  /*19940*/  FMUL.FTZ R28, R3.reuse, R120 ;  /* 0x00000078031c7220 */ /* 0x040fe40000410000 */
[C---:B------:R-:W-:Y:S01]  /*19950*/  FMUL.FTZ R36, R3.reuse, R112 ;  /* 0x0000007003247220 */ /* 0x040fe20000410000 */
[----:B------:R-:W-:Y:S01]  /*19960*/  MOV R112, R149 ;  /* 0x0000009500707202 */ /* 0x000fe20000000f00 */
[C---:B------:R-:W-:Y:S01]  /*19970*/  FMUL.FTZ R16, R3.reuse, R132 ;  /* 0x0000008403107220 */ /* 0x040fe20000410000 */
[----:B------:R-:W-:Y:S01]  /*19980*/  MOV R132, R63 ;  /* 0x0000003f00847202 */ /* 0x000fe20000000f00 */
[----:B------:R-:W-:Y:S01]  /*19990*/  FMUL.FTZ R17, R3, R133 ;  /* 0x0000008503117220 */ /* 0x000fe20000410000 */
[----:B------:R-:W4:Y:S01]  /*199a0*/  MUFU.EX2 R122, R151 ;  /* 0x00000097007a7308 */ /* 0x000f220000000800 */
[----:B---3--:R-:W-:Y:S01]  /*199b0*/  F2FP.BF16.PACK_AB R149, R11, R10 ;  /* 0x0000000a0b95723e */ /* 0x008fe200000010ff */
[C---:B------:R-:W-:Y:S01]  /*199c0*/  FMUL.FTZ R24, R3.reuse, R124 ;  /* 0x0000007c03187220 */ /* 0x040fe20000410000 */
[----:B------:R-:W-:Y:S01]  /*199d0*/  MOV R124, R19 ;  /* 0x00000013007c7202 */ /* 0x000fe20000000f00 */
[C---:B------:R-:W-:Y:S01]  /*199e0*/  FMUL.FTZ R19, R2.reuse, R135 ;  /* 0x0000008702137220 */ /* 0x040fe20000410000 */
[----:B------:R-:W-:Y:S01]  /*199f0*/  MOV R133, R62 ;  /* 0x0000003e00857202 */ /* 0x000fe20000000f00 */
        /* <DEDUP_REMOVED lines=11> */
[----:B------:R-:W-:Y:S01]  /*19ab0*/  FMUL.FTZ R34, R2, R118 ;  /* 0x0000007602227220 */ /* 0x000fe20000410000 */
[----:B----4-:R-:W-:Y:S01]  /*19ac0*/  F2FP.BF16.PACK_AB R151, R122, R121 ;  /* 0x000000797a97723e */ /* 0x010fe200000010ff */
        /* <DEDUP_REMOVED lines=22> */
[----:B------:R-:W-:Y:S01]  /*19c30*/  LDSM.16.MT88.4 R100, [R204+0x1800] ;  /* 0x00180000cc64783b */ /* 0x000fe20000004200 */
        /* <DEDUP_REMOVED lines=17> */
[----:B---3--:R-:W-:Y:S01]  /*19d50*/  MOV R174, R117 ;  /* 0x0000007500ae7202 */ /* 0x008fe20000000f00 */
[C---:B------:R-:W-:Y:S02]  /*19d60*/  FMUL.FTZ R72, R3.reuse, R72 ;  /* 0x0000004803487220 */ /* 0x040fe40000410000 */
[----:B------:R-:W-:Y:S02]  /*19d70*/  FMUL.FTZ R73, R3, R73 ;  /* 0x0000004903497220 */ /* 0x000fe40000410000 */
[C---:B------:R-:W-:Y:S01]  /*19d80*/  FMUL.FTZ R70, R2.reuse, R70 ;  /* 0x0000004602467220 */ /* 0x040fe20000410000 */
[----:B------:R-:W-:Y:S01]  /*19d90*/  MUFU.EX2 R3, R159 ;  /* 0x0000009f00037308 */ /* 0x000fe20000000800 */
[C---:B------:R-:W-:Y:S02]  /*19da0*/  FMUL.FTZ R71, R2.reuse, R71 ;  /* 0x0000004702477220 */ /* 0x040fe40000410000 */
[C---:B------:R-:W-:Y:S02]  /*19db0*/  FMUL.FTZ R74, R2.reuse, R74 ;  /* 0x0000004a024a7220 */ /* 0x040fe40000410000 */
[C---:B------:R-:W-:Y:S05]  /*19dc0*/  FMUL.FTZ R75, R2.reuse, R75 ;  /* 0x0000004b024b7220 */ /* 0x040fea0000410000 */
        /* <DEDUP_REMOVED lines=12> */
[C---:B--2---:R-:W-:Y:S02]  /*19e90*/  FFMA.FTZ R5, R2.reuse, R22, R10 ;  /* 0x0000001602057223 */ /* 0x044fe4000001000a */
[C---:B------:R-:W-:Y:S02]  /*19ea0*/  FMUL.FTZ R10, R2.reuse, R138 ;  /* 0x0000008a020a7220 */ /* 0x040fe40000410000 */
[----:B------:R-:W-:Y:S02]  /*19eb0*/  FADD.FTZ R120, R11, R5 ;  /* 0x000000050b787221 */ /* 0x000fe40000010000 */
[C---:B------:R-:W-:Y:S02]  /*19ec0*/  FMUL.FTZ R11, R2.reuse, R139 ;  /* 0x0000008b020b7220 */ /* 0x040fe40000410000 */
[----:B------:R-:W-:Y:S01]  /*19ed0*/  FMUL.FTZ R22, R2, R130 ;  /* 0x0000008202167220 */ /* 0x000fe20000410000 */
[----:B------:R-:W2:Y:S04]  /*19ee0*/  MUFU.EX2 R5, R160 ;  /* 0x000000a000057308 */ /* 0x000ea80000000800 */
[C---:B-1----:R-:W-:Y:S06]  /*19ef0*/  HMMA.16816.F32.BF16 R8, R148.reuse, R84, R8 ;  /* 0x000000549408723c */ /* 0x042fec0000041808 */
[----:B------:R-:W-:Y:S02]  /*19f00*/  MUFU.EX2 R160, R239 ;  /* 0x000000ef00a07308 */ /* 0x000fe40000000800 */
[C---:B------:R-:W-:Y:S01]  /*19f10*/  HMMA.16816.F32.BF16 R16, R148.reuse, R86, R16 ;  /* 0x000000569410723c */ /* 0x040fe20000041810 */
[----:B------:R-:W1:Y:S07]  /*19f20*/  LDSM.16.MT88.4 R84, [R204] ;  /* 0x00000000cc54783b */ /* 0x000e6e0000004200 */
[----:B------:R-:W-:Y:S01]  /*19f30*/  MUFU.EX2 R157, R246 ;  /* 0x000000f6009d7308 */ /* 0x000fe20000000800 */
[----:B--2---:R-:W-:Y:S04]  /*19f40*/  FADD.FTZ R2, R5, R154 ;  /* 0x0000009a05027221 */ /* 0x004fe80000010000 */
[C---:B------:R-:W-:Y:S05]  /*19f50*/  FADD.FTZ R2, R3.reuse, R2 ;  /* 0x0000000203027221 */ /* 0x040fea0000010000 */
[----:B------:R2:W3:Y:S01]  /*19f60*/  MUFU.EX2 R154, R133 ;  /* 0x00000085009a7308 */ /* 0x0004e20000000800 */
[----:B------:R-:W-:Y:S04]  /*19f70*/  FADD.FTZ R2, R92, R2 ;  /* 0x000000025c027221 */ /* 0x000fe80000010000 */
[----:B------:R-:W-:Y:S05]  /*19f80*/  FADD.FTZ R2, R80, R2 ;  /* 0x0000000250027221 */ /* 0x000fea0000010000 */
[----:B------:R-:W-:Y:S10]  /*19f90*/  MUFU.EX2 R156, R247 ;  /* 0x000000f7009c7308 */ /* 0x000ff40000000800 */
[----:B------:R-:W-:Y:S01]  /*19fa0*/  MUFU.EX2 R155, R251 ;  /* 0x000000fb009b7308 */ /* 0x000fe20000000800 */
[C---:B-1----:R-:W-:Y:S01]  /*19fb0*/  HMMA.16816.F32.BF16 R20, R148.reuse, R84, R20 ;  /* 0x000000549414723c */ /* 0x042fe20000041814 */
[----:B--2---:R-:W-:Y:S07]  /*19fc0*/  LDSM.16.MT88.4 R132, [R203+0x3000] ;  /* 0x00300000cb84783b */ /* 0x004fee0000004200 */
[C---:B------:R-:W-:Y:S01]  /*19fd0*/  HMMA.16816.F32.BF16 R24, R148.reuse, R86, R24 ;  /* 0x000000569418723c */ /* 0x040fe20000041818 */
[----:B------:R-:W1:Y:S07]  /*19fe0*/  LDSM.16.MT88.4 R84, [R206] ;  /* 0x00000000ce54783b */ /* 0x000e6e0000004200 */
[C---:B-1----:R-:W-:Y:S08]  /*19ff0*/  HMMA.16816.F32.BF16 R28, R148.reuse, R84, R28 ;  /* 0x00000054941c723c */ /* 0x042ff0000004181c */
[C---:B------:R-:W-:Y:S01]  /*1a000*/  HMMA.16816.F32.BF16 R32, R148.reuse, R86, R32 ;  /* 0x000000569420723c */ /* 0x040fe20000041820 */
[----:B------:R-:W1:Y:S07]  /*1a010*/  LDSM.16.MT88.4 R84, [R205] ;  /* 0x00000000cd54783b */ /* 0x000e6e0000004200 */
        /* <DEDUP_REMOVED lines=18> */
[----:B------:R-:W2:Y:S02]  /*1a140*/  LDSM.16.MT88.4 R92, [R204+0x800] ;  /* 0x00080000cc5c783b */ /* 0x000ea40000004200 */
[----:B------:R-:W4:Y:S01]  /*1a150*/  MUFU.EX2 R3, R167 ;  /* 0x000000a700037308 */ /* 0x000f220000000800 */
[----:B------:R-:W-:Y:S02]  /*1a160*/  F2FP.BF16.PACK_AB R87, R117, R116 ;  /* 0x000000747557723e */ /* 0x000fe400000010ff */
[----:B------:R-:W-:Y:S02]  /*1a170*/  F2FP.BF16.PACK_AB R148, R112, R113 ;  /* 0x000000717094723e */ /* 0x000fe400000010ff */
[----:B---3--:R-:W-:Y:S03]  /*1a180*/  F2FP.BF16.PACK_AB R149, R153, R154 ;  /* 0x0000009a9995723e */ /* 0x008fe600000010ff */
[C---:B------:R-:W-:Y:S02]  /*1a190*/  HMMA.16816.F32.BF16 R8, R84.reuse, R88, R8 ;  /* 0x000000585408723c */ /* 0x040fe40000041808 */
[----:B------:R-:W3:Y:S03]  /*1a1a0*/  MUFU.EX2 R80, R165 ;  /* 0x000000a500507308 */ /* 0x000ee60000000800 */
[----:B-1----:R-:W-:Y:S03]  /*1a1b0*/  FADD.FTZ R2, R5, R2 ;  /* 0x0000000205027221 */ /* 0x002fe60000010000 */
[C---:B------:R-:W-:Y:S01]  /*1a1c0*/  HMMA.16816.F32.BF16 R16, R84.reuse, R90, R16 ;  /* 0x0000005a5410723c */ /* 0x040fe20000041810 */
[----:B------:R-:W1:Y:S03]  /*1a1d0*/  LDSM.16.MT88.4 R88, [R206+0x800] ;  /* 0x00080000ce58783b */ /* 0x000e660000004200 */
[----:B------:R-:W-:Y:S01]  /*1a1e0*/  MUFU.EX2 R168, R163 ;  /* 0x000000a300a87308 */ /* 0x000fe20000000800 */
[C---:B----4-:R-:W-:Y:S04]  /*1a1f0*/  FADD.FTZ R2, R3.reuse, R2 ;  /* 0x0000000203027221 */ /* 0x050fe80000010000 */
[----:B------:R-:W-:Y:S05]  /*1a200*/  FADD.FTZ R2, R96, R2 ;  /* 0x0000000260027221 */ /* 0x000fea0000010000 */
[----:B------:R-:W4:Y:S01]  /*1a210*/  MUFU.EX2 R167, R164 ;  /* 0x000000a400a77308 */ /* 0x000f220000000800 */
[C---:B---3--:R-:W-:Y:S01]  /*1a220*/  FADD.FTZ R2, R80.reuse, R2 ;  /* 0x0000000250027221 */ /* 0x048fe20000010000 */
[C---:B--2---:R-:W-:Y:S08]  /*1a230*/  HMMA.16816.F32.BF16 R20, R84.reuse, R92, R20 ;  /* 0x0000005c5414723c */ /* 0x044ff00000041814 */
[----:B------:R-:W-:Y:S01]  /*1a240*/  MUFU.EX2 R165, R169 ;  /* 0x000000a900a57308 */ /* 0x000fe20000000800 */
[C---:B------:R-:W-:Y:S01]  /*1a250*/  HMMA.16816.F32.BF16 R24, R84.reuse, R94, R24 ;  /* 0x0000005e5418723c */ /* 0x040fe20000041818 */
[----:B------:R-:W2:Y:S08]  /*1a260*/  LDSM.16.MT88.4 R92, [R205+0x800] ;  /* 0x00080000cd5c783b */ /* 0x000eb00000004200 */
[----:B------:R-:W-:Y:S01]  /*1a270*/  MUFU.EX2 R164, R171 ;  /* 0x000000ab00a47308 */ /* 0x000fe20000000800 */
[C---:B-1----:R-:W-:Y:S09]  /*1a280*/  HMMA.16816.F32.BF16 R28, R84.reuse, R88, R28 ;  /* 0x00000058541c723c */ /* 0x042ff2000004181c */
[----:B------:R-:W-:Y:S01]  /*1a290*/  MUFU.EX2 R163, R172 ;  /* 0x000000ac00a37308 */ /* 0x000fe20000000800 */
        /* <DEDUP_REMOVED lines=22> */
[----:B----4-:R-:W-:Y:S04]  /*1a400*/  F2FP.BF16.PACK_AB R87, R167, R168 ;  /* 0x000000a8a757723e */ /* 0x010fe800000010ff */
[----:B------:R-:W4:Y:S03]  /*1a410*/  MUFU.EX2 R5, R225 ;  /* 0x000000e100057308 */ /* 0x000f260000000800 */
[C---:B-1----:R-:W-:Y:S07]  /*1a420*/  HMMA.16816.F32.BF16 R8, R84.reuse, R88, R8 ;  /* 0x000000585408723c */ /* 0x042fee0000041808 */
[----:B------:R-:W1:Y:S01]  /*1a430*/  MUFU.EX2 R3, R175 ;  /* 0x000000af00037308 */ /* 0x000e620000000800 */
[C---:B------:R-:W-:Y:S01]  /*1a440*/  HMMA.16816.F32.BF16 R16, R84.reuse, R90, R16 ;  /* 0x0000005a5410723c */ /* 0x040fe20000041810 */
[----:B------:R-:W3:Y:S03]  /*1a450*/  LDSM.16.MT88.4 R88, [R205+0x1000] ;  /* 0x00100000cd58783b */ /* 0x000ee60000004200 */
[----:B-----5:R-:W-:Y:S05]  /*1a460*/  MOV R173, R116 ;  /* 0x0000007400ad7202 */ /* 0x020fea0000000f00 */
[----:B------:R-:W-:Y:S01]  /*1a470*/  LDSM.16.MT88.4 R116, [R206+0x3000] ;  /* 0x00300000ce74783b */ /* 0x000fe20000004200 */
[C---:B--2---:R-:W-:Y:S03]  /*1a480*/  HMMA.16816.F32.BF16 R20, R84.reuse, R92, R20 ;  /* 0x0000005c5414723c */ /* 0x044fe60000041814 */
[----:B----4-:R-:W-:Y:S01]  /*1a490*/  FADD.FTZ R2, R5, R2 ;  /* 0x0000000205027221 */ /* 0x010fe20000010000 */
[----:B------:R-:W-:Y:S04]  /*1a4a0*/  MOV R225, R129 ;  /* 0x0000008100e17202 */ /* 0x000fe80000000f00 */
[C---:B------:R-:W-:Y:S01]  /*1a4b0*/  HMMA.16816.F32.BF16 R24, R84.reuse, R94, R24 ;  /* 0x0000005e5418723c */ /* 0x040fe20000041818 */
[----:B------:R-:W2:Y:S03]  /*1a4c0*/  LDSM.16.MT88.4 R92, [R203+0x4800] ;  /* 0x00480000cb5c783b */ /* 0x000ea60000004200 */
[C---:B-1----:R-:W-:Y:S01]  /*1a4d0*/  FADD.FTZ R2, R3.reuse, R2 ;  /* 0x0000000203027221 */ /* 0x042fe20000010000 */
[----:B------:R-:W-:Y:S03]  /*1a4e0*/  MOV R175, R128 ;  /* 0x0000008000af7202 */ /* 0x000fe60000000f00 */
[C---:B---3--:R-:W-:Y:S04]  /*1a4f0*/  HMMA.16816.F32.BF16 R28, R84.reuse, R96, R28 ;  /* 0x00000060541c723c */ /* 0x048fe8000004181c */
        /* <DEDUP_REMOVED lines=81> */
[----:B------:R5:W1:Y:S01]  /*1aa10*/  MUFU.EX2 R80, R124 ;  /* 0x0000007c00507308 */ /* 0x000a620000000800 */
[----:B------:R-:W-:Y:S02]  /*1aa20*/  LDSM.16.MT88.4 R108, [R204+0x6000] ;  /* 0x00600000cc6c783b */ /* 0x000fe40000004200 */
[----:B------:R-:W-:Y:S03]  /*1aa30*/  F2FP.BF16.PACK_AB R89, R157, R158 ;  /* 0x0000009e9d59723e */ /* 0x000fe600000010ff */
[----:B------:R-:W-:Y:S01]  /*1aa40*/  F2FP.BF16.PACK_AB R90, R3, R5 ;  /* 0x00000005035a723e */ /* 0x000fe200000010ff */
[C---:B--2---:R-:W-:Y:S03]  /*1aa50*/  HMMA.16816.F32.BF16 R44, R84.reuse, R92, R44 ;  /* 0x0000005c542c723c */ /* 0x044fe6000004182c */
[----:B------:R-:W2:Y:S01]  /*1aa60*/  MUFU.EX2 R5, R15 ;  /* 0x0000000f00057308 */ /* 0x000ea20000000800 */
[----:B------:R-:W-:Y:S01]  /*1aa70*/  F2FP.BF16.PACK_AB R91, R155, R156 ;  /* 0x0000009c9b5b723e */ /* 0x000fe200000010ff */
[----:B------:R-:W-:Y:S03]  /*1aa80*/  FADD.FTZ R3, R121, R120 ;  /* 0x0000007879037221 */ /* 0x000fe60000010000 */
[C---:B------:R-:W-:Y:S01]  /*1aa90*/  HMMA.16816.F32.BF16 R48, R84.reuse, R94, R48 ;  /* 0x0000005e5430723c */ /* 0x040fe20000041830 */
[----:B------:R-:W4:Y:S04]  /*1aaa0*/  LDSM.16.MT88.4 R92, [R203+0x2800] ;  /* 0x00280000cb5c783b */ /* 0x000f280000004200 */
[----:B------:R-:W2:Y:S03]  /*1aab0*/  MUFU.EX2 R15, R136 ;  /* 0x00000088000f7308 */ /* 0x000ea60000000800 */
[C---:B---3--:R-:W-:Y:S01]  /*1aac0*/  HMMA.16816.F32.BF16 R52, R84.reuse, R96, R52 ;  /* 0x000000605434723c */ /* 0x048fe20000041834 */
[----:B-----5:R-:W-:Y:S03]  /*1aad0*/  LDSM.16.MT88.4 R124, [R204+0x3000] ;  /* 0x00300000cc7c783b */ /* 0x020fe60000004200 */
[----:B-1----:R-:W-:Y:S04]  /*1aae0*/  FADD.FTZ R2, R80, R2 ;  /* 0x0000000250027221 */ /* 0x002fe80000010000 */
[C---:B------:R-:W-:Y:S01]  /*1aaf0*/  HMMA.16816.F32.BF16 R56, R84.reuse, R98, R56 ;  /* 0x000000625438723c */ /* 0x040fe20000041838 */
[----:B------:R-:W1:Y:S03]  /*1ab00*/  LDSM.16.MT88.4 R96, [R204+0x2800] ;  /* 0x00280000cc60783b */ /* 0x000e660000004200 */
[C---:B--2---:R-:W-:Y:S01]  /*1ab10*/  FADD.FTZ R240, R5.reuse, R2 ;  /* 0x0000000205f07221 */ /* 0x044fe20000010000 */
[----:B------:R-:W-:Y:S01]  /*1ab20*/  F2FP.BF16.PACK_AB R150, R5, R80 ;  /* 0x000000500596723e */ /* 0x000fe200000010ff */
[----:B------:R-:W-:Y:S02]  /*1ab30*/  FADD.FTZ R2, R122, R3 ;  /* 0x000000037a027221 */ /* 0x000fe40000010000 */
[C---:B------:R-:W-:Y:S01]  /*1ab40*/  HMMA.16816.F32.BF16 R60, R84.reuse, R104, R60 ;  /* 0x00000068543c723c */ /* 0x040fe2000004183c */
[----:B------:R-:W2:Y:S03]  /*1ab50*/  LDL R5, [R1+0xc] ;  /* 0x00000c0001057983 */ /* 0x000ea60000100800 */
[----:B------:R-:W-:Y:S01]  /*1ab60*/  FADD.FTZ R2, R115, R2 ;  /* 0x0000000273027221 */ /* 0x000fe20000010000 */
[----:B------:R-:W-:Y:S03]  /*1ab70*/  F2FP.BF16.PACK_AB R151, R15, R152 ;  /* 0x000000980f97723e */ /* 0x000fe600000010ff */
[C---:B------:R-:W-:Y:S01]  /*1ab80*/  HMMA.16816.F32.BF16 R64, R84.reuse, R106, R64 ;  /* 0x0000006a5440723c */ /* 0x040fe20000041840 */
[----:B------:R-:W3:Y:S03]  /*1ab90*/  LDSM.16.MT88.4 R104, [R206+0x2800] ;  /* 0x00280000ce68783b */ /* 0x000ee60000004200 */
[----:B------:R-:W-:Y:S04]  /*1aba0*/  FADD.FTZ R2, R114, R2 ;  /* 0x0000000272027221 */ /* 0x000fe80000010000 */
        /* <DEDUP_REMOVED lines=11> */
[C---:B-1----:R-:W-:Y:S04]  /*1ac60*/  HMMA.16816.F32.BF16 R20, R88.reuse, R96, R20 ;  /* 0x000000605814723c */ /* 0x042fe80000041814 */
[----:B------:R-:W-:Y:S04]  /*1ac70*/  FADD.FTZ R2, R168, R2 ;  /* 0x00000002a8027221 */ /* 0x000fe80000010000 */
[C---:B------:R-:W-:Y:S01]  /*1ac80*/  HMMA.16816.F32.BF16 R24, R88.reuse, R98, R24 ;  /* 0x000000625818723c */ /* 0x040fe20000041818 */
[----:B------:R-:W1:Y:S03]  /*1ac90*/  LDSM.16.MT88.4 R96, [R205+0x6000] ;  /* 0x00600000cd60783b */ /* 0x000e660000004200 */
[----:B------:R-:W-:Y:S04]  /*1aca0*/  FADD.FTZ R2, R167, R2 ;  /* 0x00000002a7027221 */ /* 0x000fe80000010000 */
[C---:B---3--:R-:W-:Y:S04]  /*1acb0*/  HMMA.16816.F32.BF16 R28, R88.reuse, R104, R28 ;  /* 0x00000068581c723c */ /* 0x048fe8000004181c */
        /* <DEDUP_REMOVED lines=23> */
[C---:B-1----:R-:W-:Y:S04]  /*1ae30*/  HMMA.16816.F32.BF16 R68, R88.reuse, R96, R68 ;  /* 0x000000605844723c */ /* 0x042fe80000041844 */
[----:B------:R-:W-:Y:S04]  /*1ae40*/  FADD.FTZ R2, R156, R2 ;  /* 0x000000029c027221 */ /* 0x000fe80000010000 */
[----:B------:R-:W-:Y:S04]  /*1ae50*/  HMMA.16816.F32.BF16 R72, R88, R98, R72 ;  /* 0x000000625848723c */ /* 0x000fe80000041848 */
[----:B------:R-:W-:Y:S04]  /*1ae60*/  FADD.FTZ R2, R155, R2 ;  /* 0x000000029b027221 */ /* 0x000fe80000010000 */
[C---:B------:R-:W-:Y:S01]  /*1ae70*/  HMMA.16816.F32.BF16 R136, R148.reuse, R132, R8 ;  /* 0x000000849488723c */ /* 0x040fe20000041808 */
[----:B------:R-:W1:Y:S04]  /*1ae80*/  LDSM.16.MT88.4 R8, [R205+0x6800] ;  /* 0x00680000cd08783b */ /* 0x000e680000004200 */
[----:B------:R-:W-:Y:S03]  /*1ae90*/  FADD.FTZ R2, R154, R2 ;  /* 0x000000029a027221 */ /* 0x000fe60000010000 */
[C---:B------:R-:W-:Y:S04]  /*1aea0*/  HMMA.16816.F32.BF16 R132, R148.reuse, R134, R16 ;  /* 0x000000869484723c */ /* 0x040fe80000041810 */
[----:B------:R-:W-:Y:S04]  /*1aeb0*/  FADD.FTZ R2, R153, R2 ;  /* 0x0000000299027221 */ /* 0x000fe80000010000 */
[C---:B------:R-:W-:Y:S04]  /*1aec0*/  HMMA.16816.F32.BF16 R128, R148.reuse, R124, R20 ;  /* 0x0000007c9480723c */ /* 0x040fe80000041814 */
[----:B------:R-:W-:Y:S01]  /*1aed0*/  FADD.FTZ R3, R152, R2 ;  /* 0x0000000298037221 */ /* 0x000fe20000010000 */
[----:B------:R-:W-:Y:S03]  /*1aee0*/  IADD3 R2, R235, -0x1, RZ ;  /* 0xffffffffeb027810 */ /* 0x000fe60007ffe0ff */
[C---:B------:R-:W-:Y:S04]  /*1aef0*/  HMMA.16816.F32.BF16 R124, R148.reuse, R126, R24 ;  /* 0x0000007e947c723c */ /* 0x040fe80000041818 */
[----:B------:R-:W-:Y:S04]  /*1af00*/  FADD.FTZ R3, R15, R3 ;  /* 0x000000030f037221 */ /* 0x000fe80000010000 */
[C---:B------:R-:W-:Y:S01]  /*1af10*/  HMMA.16816.F32.BF16 R120, R148.reuse, R116, R28 ;  /* 0x000000749478723c */ /* 0x040fe2000004181c */
[----:B------:R1:W-:Y:S07]  /*1af20*/  STL [R1], R3 ;  /* 0x0000000301007387 */ /* 0x0003ee0000100800 */
[C---:B------:R-:W-:Y:S08]  /*1af30*/  HMMA.16816.F32.BF16 R116, R148.reuse, R118, R32 ;  /* 0x000000769474723c */ /* 0x040ff00000041820 */
        /* <DEDUP_REMOVED lines=8> */
[C---:B-1----:R-:W-:Y:S08]  /*1afc0*/  HMMA.16816.F32.BF16 R68, R148.reuse, R8, R68 ;  /* 0x000000089444723c */ /* 0x042ff00000041844 */
[----:B------:R-:W-:Y:S03]  /*1afd0*/  HMMA.16816.F32.BF16 R72, R148, R10, R72 ;  /* 0x0000000a9448723c */ /* 0x000fe60000041848 */
[----:B--2---:R-:W-:Y:S02]  /*1afe0*/  ISETP.GT.AND P0, PT, R235, R5, PT ;  /* 0x00000005eb00720c */ /* 0x004fe40003f04270 */
[----:B------:R-:W-:Y:S02]  /*1aff0*/  MOV R235, R2 ;  /* 0x0000000200eb7202 */ /* 0x000fe40000000f00 */
[----:B------:R-:W-:Y:S09]  /*1b000*/  MOV R5, R4 ;  /* 0x0000000400057202 */ /* 0x000ff20000000f00 */
[----:B------:R-:W-:-:S05]  /*1b010*/  @P0 BRA `(.L_x_3444) ;  /* 0xffffc7f000000947 */ /* 0x000fca000383ffff */
.L_x_3429:
[----:B------:R-:W-:Y:S05]  /*1b020*/  BRA.DIV ~URZ, `(.L_x_3445) ;  /* 0x00006cc27f007947 */ /* 0x000fea000b800000 */
[----:B------:R1:W2:Y:S02]  /*1b030*/  SHFL.BFLY PT, R2, R240, 0x2, 0x1f ;  /* 0x0c401f00f0027f89 */ /* 0x0002a400000e0000 */
.L_x_3542:
        /* <DEDUP_REMOVED lines=8> */
.L_x_3543:
        /* <DEDUP_REMOVED lines=85> */
.L_x_3356:
        /* <DEDUP_REMOVED lines=19> */
.L_x_3448:
[----:B---3--:R-:W-:Y:S05]  /*1b740*/  BSYNC B0 ;  /* 0x0000000000007941 */ /* 0x008fea0003800000 */
.L_x_3447:
        /* <DEDUP_REMOVED lines=102> */
.L_x_3451:
        /* <DEDUP_REMOVED lines=116> */
.L_x_3544:
[----:B------:R-:W-:Y:S05]  /*1c4f0*/  BRA.DIV ~URZ, `(.L_x_3454) ;  /* 0x000059c27f007947 */ /* 0x000fea000b800000 */
[----:B------:R4:W2:Y:S02]  /*1c500*/  SHFL.IDX PT, R2, R8, RZ, 0x181f ;  /* 0x00181fff08027589 */ /* 0x0008a400000e0000 */
.L_x_3545:
[----:B------:R-:W-:Y:S01]  /*1c510*/  ISETP.GE.AND P0, PT, R5, R4, PT ;  /* 0x000000040500720c */ /* 0x000fe20003f06270 */
[----:B------:R-:W-:-:S12]  /*1c520*/  BSSY B0, `(.L_x_3455) ;  /* 0x000000b000007945 */ /* 0x000fd80003800000 */
[----:B------:R-:W-:Y:S05]  /*1c530*/  @P0 BRA `(.L_x_3456) ;  /* 0x0000009000000947 */ /* 0x000fea0003800000 */
[----:B------:R-:W5:Y:S01]  /*1c540*/  LDL R15, [R1+0x4] ;  /* 0x00000400010f7983 */ /* 0x000f620000100800 */
[----:B------:R-:W-:Y:S02]  /*1c550*/  ISETP.GE.AND P1, PT, R76, c[0x0][0x3c8], PT ;  /* 0x0000f2004c007a0c */ /* 0x000fe40003f26270 */
[----:B------:R-:W-:-:S11]  /*1c560*/  ISETP.GE.AND P0, PT, R227, c[0x0][0x3c8], PT ;  /* 0x0000f200e3007a0c */ /* 0x000fd60003f06270 */
[CC--:B--2---:R-:W-:Y:S02]  /*1c570*/  @!P1 LEA R10, P3, R76.reuse, R2.reuse, 0x1 ;  /* 0x000000024c0a9211 */ /* 0x0c4fe400078608ff */
[----:B------:R-:W-:Y:S02]  /*1c580*/  @!P0 LEA R2, P2, R227, R2, 0x1 ;  /* 0x00000002e3028211 */ /* 0x000fe400078408ff */
[----:B---3--:R-:W-:-:S05]  /*1c590*/  @!P1 LEA.HI.X R11, R76, R9, R77, 0x1, P3 ;  /* 0x000000094c0b9211 */ /* 0x008fca00018f0c4d */
[----:B------:R2:W-:Y:S01]  /*1c5a0*/  @!P1 ST.E.128 [R10.64], R20 ;  /* 0x000000140a009985 */ /* 0x0005e2000c101d08 */
[----:B-----5:R-:W-:-:S05]  /*1c5b0*/  @!P0 LEA.HI.X R3, R227, R9, R15, 0x1, P2 ;  /* 0x00000009e3038211 */ /* 0x020fca00010f0c0f */
[----:B-1----:R2:W-:Y:S02]  /*1c5c0*/  @!P0 ST.E.128 [R2.64], R16 ;  /* 0x0000001002008985 */ /* 0x0025e4000c101d08 */
.L_x_3456:
[----:B------:R-:W-:Y:S05]  /*1c5d0*/  BSYNC B0 ;  /* 0x0000000000007941 */ /* 0x000fea0003800000 */
.L_x_3455:
[----:B------:R-:W-:Y:S05]  /*1c5e0*/  BRA.DIV ~URZ, `(.L_x_3457) ;  /* 0x000059427f007947 */ /* 0x000fea000b800000 */
[----:B---3--:R3:W4:Y:S04]  /*1c5f0*/  SHFL.IDX PT, R9, R6, 0x1, 0x181f ;  /* 0x00381f0006097f89 */ /* 0x00872800000e0000 */
[----:B--2---:R3:W2:Y:S02]  /*1c600*/  SHFL.IDX PT, R2, R8, 0x1, 0x181f ;  /* 0x00381f0008027f89 */ /* 0x0046a400000e0000 */
.L_x_3546:
[----:B------:R-:W-:Y:S01]  /*1c610*/  IADD3 R3, R5, 0x20, RZ ;  /* 0x0000002005037810 */ /* 0x000fe20007ffe0ff */
[----:B------:R-:W-:Y:S03]  /*1c620*/  BSSY B0, `(.L_x_3458) ;  /* 0x000000c000007945 */ /* 0x000fe60003800000 */
[----:B------:R-:W-:-:S13]  /*1c630*/  ISETP.GE.AND P0, PT, R3, R4, PT ;  /* 0x000000040300720c */ /* 0x000fda0003f06270 */
[----:B------:R-:W-:Y:S05]  /*1c640*/  @P0 BRA `(.L_x_3459) ;  /* 0x0000009000000947 */ /* 0x000fea0003800000 */
[----:B------:R-:W5:Y:S01]  /*1c650*/  LDL R15, [R1+0x4] ;  /* 0x00000400010f7983 */ /* 0x000f620000100800 */
[----:B------:R-:W-:Y:S02]  /*1c660*/  ISETP.GE.AND P1, PT, R76, c[0x0][0x3c8], PT ;  /* 0x0000f2004c007a0c */ /* 0x000fe40003f26270 */
[----:B------:R-:W-:-:S11]  /*1c670*/  ISETP.GE.AND P0, PT, R227, c[0x0][0x3c8], PT ;  /* 0x0000f200e3007a0c */ /* 0x000fd60003f06270 */
[CC--:B--2---:R-:W-:Y:S02]  /*1c680*/  @!P1 LEA R10, P3, R76.reuse, R2.reuse, 0x1 ;  /* 0x000000024c0a9211 */ /* 0x0c4fe400078608ff */
[----:B------:R-:W-:Y:S02]  /*1c690*/  @!P0 LEA R2, P2, R227, R2, 0x1 ;  /* 0x00000002e3028211 */ /* 0x000fe400078408ff */
[----:B----4-:R-:W-:-:S05]  /*1c6a0*/  @!P1 LEA.HI.X R11, R76, R9, R77, 0x1, P3 ;  /* 0x000000094c0b9211 */ /* 0x010fca00018f0c4d */
[----:B------:R2:W-:Y:S01]  /*1c6b0*/  @!P1 ST.E.128 [R10.64], R28 ;  /* 0x0000001c0a009985 */ /* 0x0005e2000c101d08 */
[----:B-----5:R-:W-:-:S05]  /*1c6c0*/  @!P0 LEA.HI.X R3, R227, R9, R15, 0x1, P2 ;  /* 0x00000009e3038211 */ /* 0x020fca00010f0c0f */
[----:B-1----:R2:W-:Y:S02]  /*1c6d0*/  @!P0 ST.E.128 [R2.64], R24 ;  /* 0x0000001802008985 */ /* 0x0025e4000c101d08 */
.L_x_3459:
[----:B------:R-:W-:Y:S05]  /*1c6e0*/  BSYNC B0 ;  /* 0x0000000000007941 */ /* 0x000fea0003800000 */
.L_x_3458:
[----:B------:R-:W-:Y:S05]  /*1c6f0*/  BRA.DIV ~URZ, `(.L_x_3460) ;  /* 0x000059027f007947 */ /* 0x000fea000b800000 */
[----:B----4-:R4:W3:Y:S02]  /*1c700*/  SHFL.IDX PT, R9, R6, 0x2, 0x181f ;  /* 0x00581f0006097f89 */ /* 0x0108e400000e0000 */
.L_x_3547:
[----:B------:R-:W-:Y:S05]  /*1c710*/  BRA.DIV ~URZ, `(.L_x_3461) ;  /* 0x000059527f007947 */ /* 0x000fea000b800000 */
[----:B--2---:R2:W4:Y:S02]  /*1c720*/  SHFL.IDX PT, R2, R8, 0x2, 0x181f ;  /* 0x00581f0008027f89 */ /* 0x00452400000e0000 */
.L_x_3548:
[----:B------:R-:W-:Y:S01]  /*1c730*/  IADD3 R3, R5, 0x40, RZ ;  /* 0x0000004005037810 */ /* 0x000fe20007ffe0ff */
[----:B------:R-:W-:Y:S03]  /*1c740*/  BSSY B0, `(.L_x_3462) ;  /* 0x000000c000007945 */ /* 0x000fe60003800000 */
[----:B------:R-:W-:-:S13]  /*1c750*/  ISETP.GE.AND P0, PT, R3, R4, PT ;  /* 0x000000040300720c */ /* 0x000fda0003f06270 */
[----:B------:R-:W-:Y:S05]  /*1c760*/  @P0 BRA `(.L_x_3463) ;  /* 0x0000009000000947 */ /* 0x000fea0003800000 */
[----:B------:R-:W5:Y:S01]  /*1c770*/  LDL R15, [R1+0x4] ;  /* 0x00000400010f7983 */ /* 0x000f620000100800 */
[----:B------:R-:W-:Y:S02]  /*1c780*/  ISETP.GE.AND P1, PT, R76, c[0x0][0x3c8], PT ;  /* 0x0000f2004c007a0c */ /* 0x000fe40003f26270 */
[----:B------:R-:W-:-:S11]  /*1c790*/  ISETP.GE.AND P0, PT, R227, c[0x0][0x3c8], PT ;  /* 0x0000f200e3007a0c */ /* 0x000fd60003f06270 */
[CC--:B----4-:R-:W-:Y:S02]  /*1c7a0*/  @!P1 LEA R10, P3, R76.reuse, R2.reuse, 0x1 ;  /* 0x000000024c0a9211 */ /* 0x0d0fe400078608ff */
[----:B------:R-:W-:Y:S02]  /*1c7b0*/  @!P0 LEA R2, P2, R227, R2, 0x1 ;  /* 0x00000002e3028211 */ /* 0x000fe400078408ff */
[----:B---3--:R-:W-:-:S05]  /*1c7c0*/  @!P1 LEA.HI.X R11, R76, R9, R77, 0x1, P3 ;  /* 0x000000094c0b9211 */ /* 0x008fca00018f0c4d */
[----:B------:R3:W-:Y:S01]  /*1c7d0*/  @!P1 ST.E.128 [R10.64], R36 ;  /* 0x000000240a009985 */ /* 0x0007e2000c101d08 */
[----:B-----5:R-:W-:-:S05]  /*1c7e0*/  @!P0 LEA.HI.X R3, R227, R9, R15, 0x1, P2 ;  /* 0x00000009e3038211 */ /* 0x020fca00010f0c0f */
[----:B-1----:R3:W-:Y:S02]  /*1c7f0*/  @!P0 ST.E.128 [R2.64], R32 ;  /* 0x0000002002008985 */ /* 0x0027e4000c101d08 */
.L_x_3463:
[----:B------:R-:W-:Y:S05]  /*1c800*/  BSYNC B0 ;  /* 0x0000000000007941 */ /* 0x000fea0003800000 */
.L_x_3462:
[----:B------:R-:W-:Y:S05]  /*1c810*/  BRA.DIV ~URZ, `(.L_x_3464) ;  /* 0x000058c27f007947 */ /* 0x000fea000b800000 */
[----:B---3--:R3:W2:Y:S04]  /*1c820*/  SHFL.IDX PT, R9, R6, 0x3, 0x181f ;  /* 0x00781f0006097f89 */ /* 0x0086a800000e0000 */
[----:B----4-:R3:W4:Y:S02]  /*1c830*/  SHFL.IDX PT, R6, R8, 0x3, 0x181f ;  /* 0x00781f0008067f89 */ /* 0x01072400000e0000 */
.L_x_3549:
        /* <DEDUP_REMOVED lines=14> */
.L_x_3452:
        /* <DEDUP_REMOVED lines=34> */
.L_x_3550:
[----:B------:R-:W-:Y:S05]  /*1cb40*/  BRA.DIV ~URZ, `(.L_x_3467) ;  /* 0x000056d27f007947 */ /* 0x000fea000b800000 */
[----:B------:R3:W4:Y:S02]  /*1cb50*/  SHFL.IDX PT, R2, R5, RZ, 0x1c1f ;  /* 0x001c1fff05027589 */ /* 0x00072400000e0000 */
.L_x_3551:
        /* <DEDUP_REMOVED lines=97> */
.L_x_3469:
[----:B------:R-:W-:Y:S05]  /*1d170*/  BSYNC B0 ;  /* 0x0000000000007941 */ /* 0x000fea0003800000 */
.L_x_3468:
[----:B------:R-:W-:Y:S05]  /*1d180*/  BRA.DIV ~URZ, `(.L_x_3470) ;  /* 0x000051027f007947 */ /* 0x000fea000b800000 */
[----:B--2---:R2:W1:Y:S04]  /*1d190*/  SHFL.IDX PT, R4, R6, 0x1, 0x1c1f ;  /* 0x003c1f0006047f89 */ /* 0x00446800000e0000 */
[----:B----4-:R2:W4:Y:S02]  /*1d1a0*/  SHFL.IDX PT, R2, R5, 0x1, 0x1c1f ;  /* 0x003c1f0005027f89 */ /* 0x01052400000e0000 */
.L_x_3552:
        /* <DEDUP_REMOVED lines=105> */
.L_x_3450:
        /* <DEDUP_REMOVED lines=22> */
.L_x_3471:
        /* <DEDUP_REMOVED lines=60> */
.L_x_3473:
[----:B------:R-:W-:Y:S05]  /*1dd60*/  BSYNC B0 ;  /* 0x0000000000007941 */ /* 0x000fea0003800000 */
.L_x_3472:
        /* <DEDUP_REMOVED lines=36> */
.L_x_3553:
[----:B------:R-:W-:Y:S05]  /*1dfb0*/  BRA.DIV ~URZ, `(.L_x_3475) ;  /* 0x000044127f007947 */ /* 0x000fea000b800000 */
[----:B------:R3:W4:Y:S02]  /*1dfc0*/  SHFL.IDX PT, R2, R8, RZ, 0x181f ;  /* 0x00181fff08027589 */ /* 0x00072400000e0000 */
.L_x_3554:
[----:B------:R-:W-:Y:S01]  /*1dfd0*/  IMAD R4, R22, c[0x0][0x4e8], RZ ;  /* 0x00013a0016047a24 */ /* 0x000fe200078e02ff */
[----:B------:R-:W-:Y:S04]  /*1dfe0*/  BSSY B0, `(.L_x_3476) ;  /* 0x000000c000007945 */ /* 0x000fe80003800000 */
[----:B------:R-:W-:-:S13]  /*1dff0*/  ISETP.GE.AND P0, PT, R6, R4, PT ;  /* 0x000000040600720c */ /* 0x000fda0003f06270 */
[----:B------:R-:W-:Y:S05]  /*1e000*/  @P0 BRA `(.L_x_3477) ;  /* 0x0000009000000947 */ /* 0x000fea0003800000 */
[----:B------:R-:W5:Y:S01]  /*1e010*/  LDL R15, [R1+0x4] ;  /* 0x00000400010f7983 */ /* 0x000f620000100800 */
[----:B------:R-:W-:Y:S02]  /*1e020*/  ISETP.GE.AND P1, PT, R76, c[0x0][0x3c8], PT ;  /* 0x0000f2004c007a0c */ /* 0x000fe40003f26270 */
[----:B------:R-:W-:-:S11]  /*1e030*/  ISETP.GE.AND P0, PT, R227, c[0x0][0x3c8], PT ;  /* 0x0000f200e3007a0c */ /* 0x000fd60003f06270 */
[CC--:B----4-:R-:W-:Y:S02]  /*1e040*/  @!P1 LEA R10, P3, R76.reuse, R2.reuse, 0x1 ;  /* 0x000000024c0a9211 */ /* 0x0d0fe400078608ff */
[----:B------:R-:W-:Y:S02]  /*1e050*/  @!P0 LEA R2, P2, R227, R2, 0x1 ;  /* 0x00000002e3028211 */ /* 0x000fe400078408ff */
[----:B--2---:R-:W-:-:S05]  /*1e060*/  @!P1 LEA.HI.X R11, R76, R9, R77, 0x1, P3 ;  /* 0x000000094c0b9211 */ /* 0x004fca00018f0c4d */
[----:B------:R2:W-:Y:S01]  /*1e070*/  @!P1 ST.E.128 [R10.64], RZ ;  /* 0x000000ff0a009985 */ /* 0x0005e2000c101d08 */
[----:B-----5:R-:W-:-:S05]  /*1e080*/  @!P0 LEA.HI.X R3, R227, R9, R15, 0x1, P2 ;  /* 0x00000009e3038211 */ /* 0x020fca00010f0c0f */
[----:B------:R2:W-:Y:S02]  /*1e090*/  @!P0 ST.E.128 [R2.64], RZ ;  /* 0x000000ff02008985 */ /* 0x0005e4000c101d08 */
.L_x_3477:
[----:B------:R-:W-:Y:S05]  /*1e0a0*/  BSYNC B0 ;  /* 0x0000000000007941 */ /* 0x000fea0003800000 */
.L_x_3476:
[----:B------:R-:W-:Y:S05]  /*1e0b0*/  BRA.DIV ~URZ, `(.L_x_3478) ;  /* 0x000043827f007947 */ /* 0x000fea000b800000 */
[----:B--2---:R2:W1:Y:S04]  /*1e0c0*/  SHFL.IDX PT, R9, R5, 0x1, 0x181f ;  /* 0x00381f0005097f89 */ /* 0x00446800000e0000 */
[----:B----4-:R2:W4:Y:S02]  /*1e0d0*/  SHFL.IDX PT, R2, R8, 0x1, 0x181f ;  /* 0x00381f0008027f89 */ /* 0x01052400000e0000 */
.L_x_3555:
        /* <DEDUP_REMOVED lines=9> */
[----:B-1----:R-:W-:-:S05]  /*1e170*/  @!P1 LEA.HI.X R11, R76, R9, R77, 0x1, P3 ;  /* 0x000000094c0b9211 */ /* 0x002fca00018f0c4d */
[----:B------:R1:W-:Y:S01]  /*1e180*/  @!P1 ST.E.128 [R10.64], RZ ;  /* 0x000000ff0a009985 */ /* 0x0003e2000c101d08 */
[----:B-----5:R-:W-:-:S05]  /*1e190*/  @!P0 LEA.HI.X R3, R227, R9, R15, 0x1, P2 ;  /* 0x00000009e3038211 */ /* 0x020fca00010f0c0f */
[----:B------:R1:W-:Y:S02]  /*1e1a0*/  @!P0 ST.E.128 [R2.64], RZ ;  /* 0x000000ff02008985 */ /* 0x0003e4000c101d08 */
.L_x_3480:
[----:B------:R-:W-:Y:S05]  /*1e1b0*/  BSYNC B0 ;  /* 0x0000000000007941 */ /* 0x000fea0003800000 */
.L_x_3479:
[----:B------:R-:W-:Y:S05]  /*1e1c0*/  BRA.DIV ~URZ, `(.L_x_3481) ;  /* 0x000043427f007947 */ /* 0x000fea000b800000 */
[----:B-1----:R1:W2:Y:S02]  /*1e1d0*/  SHFL.IDX PT, R9, R5, 0x2, 0x181f ;  /* 0x00581f0005097f89 */ /* 0x0022a400000e0000 */
.L_x_3556:
[----:B------:R-:W-:Y:S05]  /*1e1e0*/  BRA.DIV ~URZ, `(.L_x_3482) ;  /* 0x000043927f007947 */ /* 0x000fea000b800000 */
[----:B----4-:R4:W1:Y:S02]  /*1e1f0*/  SHFL.IDX PT, R2, R8, 0x2, 0x181f ;  /* 0x00581f0008027f89 */ /* 0x01086400000e0000 */
.L_x_3557:
[----:B------:R-:W-:Y:S01]  /*1e200*/  IADD3 R3, R6, 0x40, RZ ;  /* 0x0000004006037810 */ /* 0x000fe20007ffe0ff */
[----:B------:R-:W-:Y:S03]  /*1e210*/  BSSY B0, `(.L_x_3483) ;  /* 0x000000c000007945 */ /* 0x000fe60003800000 */
[----:B------:R-:W-:-:S13]  /*1e220*/  ISETP.GE.AND P0, PT, R3, R4, PT ;  /* 0x000000040300720c */ /* 0x000fda0003f06270 */
[----:B------:R-:W-:Y:S05]  /*1e230*/  @P0 BRA `(.L_x_3484) ;  /* 0x0000009000000947 */ /* 0x000fea0003800000 */
[----:B------:R-:W5:Y:S01]  /*1e240*/  LDL R15, [R1+0x4] ;  /* 0x00000400010f7983 */ /* 0x000f620000100800 */
[----:B------:R-:W-:Y:S02]  /*1e250*/  ISETP.GE.AND P1, PT, R76, c[0x0][0x3c8], PT ;  /* 0x0000f2004c007a0c */ /* 0x000fe40003f26270 */
[----:B------:R-:W-:-:S11]  /*1e260*/  ISETP.GE.AND P0, PT, R227, c[0x0][0x3c8], PT ;  /* 0x0000f200e3007a0c */ /* 0x000fd60003f06270 */
[CC--:B-1----:R-:W-:Y:S02]  /*1e270*/  @!P1 LEA R10, P3, R76.reuse, R2.reuse, 0x1 ;  /* 0x000000024c0a9211 */ /* 0x0c2fe400078608ff */
[----:B------:R-:W-:Y:S02]  /*1e280*/  @!P0 LEA R2, P2, R227, R2, 0x1 ;  /* 0x00000002e3028211 */ /* 0x000fe400078408ff */
[----:B--2---:R-:W-:-:S05]  /*1e290*/  @!P1 LEA.HI.X R11, R76, R9, R77, 0x1, P3 ;  /* 0x000000094c0b9211 */ /* 0x004fca00018f0c4d */
[----:B------:R1:W-:Y:S01]  /*1e2a0*/  @!P1 ST.E.128 [R10.64], RZ ;  /* 0x000000ff0a009985 */ /* 0x0003e2000c101d08 */
[----:B-----5:R-:W-:-:S05]  /*1e2b0*/  @!P0 LEA.HI.X R3, R227, R9, R15, 0x1, P2 ;  /* 0x00000009e3038211 */ /* 0x020fca00010f0c0f */
[----:B------:R1:W-:Y:S02]  /*1e2c0*/  @!P0 ST.E.128 [R2.64], RZ ;  /* 0x000000ff02008985 */ /* 0x0003e4000c101d08 */
.L_x_3484:
[----:B------:R-:W-:Y:S05]  /*1e2d0*/  BSYNC B0 ;  /* 0x0000000000007941 */ /* 0x000fea0003800000 */
.L_x_3483:
[----:B------:R-:W-:Y:S05]  /*1e2e0*/  BRA.DIV ~URZ, `(.L_x_3485) ;  /* 0x000043027f007947 */ /* 0x000fea000b800000 */
[----:B--2---:R2:W3:Y:S04]  /*1e2f0*/  SHFL.IDX PT, R9, R5, 0x3, 0x181f ;  /* 0x00781f0005097f89 */ /* 0x0044e800000e0000 */
[----:B-1----:R2:W1:Y:S02]  /*1e300*/  SHFL.IDX PT, R2, R8, 0x3, 0x181f ;  /* 0x00781f0008027f89 */ /* 0x00246400000e0000 */
.L_x_3558:
[----:B------:R-:W-:-:S04]  /*1e310*/  IADD3 R6, R6, 0x60, RZ ;  /* 0x0000006006067810 */ /* 0x000fc80007ffe0ff */
[----:B------:R-:W-:-:S13]  /*1e320*/  ISETP.GE.AND P0, PT, R6, R4, PT ;  /* 0x000000040600720c */ /* 0x000fda0003f06270 */
[----:B------:R-:W-:Y:S05]  /*1e330*/  @P0 BRA `(.L_x_3465) ;  /* 0x0000009000000947 */ /* 0x000fea0003800000 */
[----:B--234-:R-:W2:Y:S01]  /*1e340*/  LDL R8, [R1+0x4] ;  /* 0x0000040001087983 */ /* 0x01cea20000100800 */
[----:B------:R-:W-:Y:S02]  /*1e350*/  ISETP.GE.AND P1, PT, R76, c[0x0][0x3c8], PT ;  /* 0x0000f2004c007a0c */ /* 0x000fe40003f26270 */
[----:B------:R-:W-:-:S11]  /*1e360*/  ISETP.GE.AND P0, PT, R227, c[0x0][0x3c8], PT ;  /* 0x0000f200e3007a0c */ /* 0x000fd60003f06270 */
[CC--:B-1----:R-:W-:Y:S02]  /*1e370*/  @!P1 LEA R4, P3, R76.reuse, R2.reuse, 0x1 ;  /* 0x000000024c049211 */ /* 0x0c2fe400078608ff */
[----:B------:R-:W-:Y:S02]  /*1e380*/  @!P0 LEA R2, P2, R227, R2, 0x1 ;  /* 0x00000002e3028211 */ /* 0x000fe400078408ff */
[----:B------:R-:W-:-:S05]  /*1e390*/  @!P1 LEA.HI.X R5, R76, R9, R77, 0x1, P3 ;  /* 0x000000094c059211 */ /* 0x000fca00018f0c4d */
[----:B------:R1:W-:Y:S01]  /*1e3a0*/  @!P1 ST.E.128 [R4.64], RZ ;  /* 0x000000ff04009985 */ /* 0x0003e2000c101d08 */
[----:B--2---:R-:W-:-:S05]  /*1e3b0*/  @!P0 LEA.HI.X R3, R227, R9, R8, 0x1, P2 ;  /* 0x00000009e3038211 */ /* 0x004fca00010f0c08 */
[----:B------:R1:W-:Y:S02]  /*1e3c0*/  @!P0 ST.E.128 [R2.64], RZ ;  /* 0x000000ff02008985 */ /* 0x0003e4000c101d08 */
.L_x_3465:
[----:B------:R-:W-:Y:S05]  /*1e3d0*/  BSYNC B1 ;  /* 0x0000000000017941 */ /* 0x000fea0003800000 */
.L_x_3449:
        /* <DEDUP_REMOVED lines=14> */
.L_x_3559:
[----:B------:R-:W-:Y:S05]  /*1e4c0*/  BRA.DIV ~URZ, `(.L_x_3488) ;  /* 0x000042627f007947 */ /* 0x000fea000b800000 */
[----:B------:R3:W4:Y:S02]  /*1e4d0*/  SHFL.IDX PT, R9, R74, 0x1, 0x1f ;  /* 0x00201f004a097f89 */ /* 0x00072400000e0000 */
.L_x_3560:
        /* <DEDUP_REMOVED lines=19> */
.L_x_3561:
        /* <DEDUP_REMOVED lines=16> */
.L_x_3562:
[----:B---3--:R-:W-:Y:S01]  /*1e710*/  IMAD R2, R2, c[0x0][0x538], RZ ;  /* 0x00014e0002027a24 */ /* 0x008fe200078e02ff */
[----:B------:R-:W-:Y:S04]  /*1e720*/  BSSY B1, `(.L_x_3491) ;  /* 0x00000cf000017945 */ /* 0x000fe80003800000 */
[----:B----4-:R-:W-:-:S04]  /*1e730*/  IADD3 R9, R2, R9, RZ ;  /* 0x0000000902097210 */ /* 0x010fc80007ffe0ff */
[----:B--2---:R-:W-:-:S13]  /*1e740*/  ISETP.GT.AND P0, PT, R9, R10, PT ;  /* 0x0000000a0900720c */ /* 0x004fda0003f04270 */
[----:B------:R-:W-:Y:S05]  /*1e750*/  @P0 BRA `(.L_x_3492) ;  /* 0x0000026000000947 */ /* 0x000fea0003800000 */
.L_x_3496:
        /* <DEDUP_REMOVED lines=18> */
.L_x_3563:
        /* <DEDUP_REMOVED lines=16> */
.L_x_3564:
[----:B--2---:R-:W-:-:S05]  /*1e980*/  IMAD R2, R2, c[0x0][0x538], RZ ;  /* 0x00014e0002027a24 */ /* 0x004fca00078e02ff */
[----:B------:R-:W-:-:S04]  /*1e990*/  IADD3 R9, R2, R9, RZ ;  /* 0x0000000902097210 */ /* 0x000fc80007ffe0ff */
[----:B------:R-:W-:-:S13]  /*1e9a0*/  ISETP.GT.AND P0, PT, R9, R10, PT ;  /* 0x0000000a0900720c */ /* 0x000fda0003f04270 */
[----:B-1----:R-:W-:Y:S05]  /*1e9b0*/  @!P0 BRA `(.L_x_3496) ;  /* 0xfffffda000008947 */ /* 0x002fea000383ffff */
.L_x_3492:
[----:B------:R-:W-:-:S05]  /*1e9c0*/  IADD3 R11, -R2, R9, RZ ;  /* 0x00000009020b7210 */ /* 0x000fca0007ffe1ff */
[----:B------:R-:W-:-:S05]  /*1e9d0*/  IMAD R2, R4, c[0x0][0x538], R11 ;  /* 0x00014e0004027a24 */ /* 0x000fca00078e020b */
[----:B------:R-:W-:Y:S01]  /*1e9e0*/  ISETP.GT.AND P0, PT, R2, R10, PT ;  /* 0x0000000a0200720c */ /* 0x000fe20003f04270 */
[----:B------:R-:W-:-:S12]  /*1e9f0*/  BRA.DIV ~URZ, `(.L_x_3497) ;  /* 0x000041827f007947 */ /* 0x000fd8000b800000 */
[----:B------:R-:W-:-:S03]  /*1ea00*/  VOTE.ANY R15, PT, !P0 ;  /* 0x00000000000f7806 */ /* 0x000fc600040e0100 */
.L_x_3565:
[----:B------:R-:W2:Y:S01]  /*1ea10*/  LDL.LU R2, [R1+0x5c] ;  /* 0x00005c0001027983 */ /* 0x000ea20000300800 */
[----:B------:R-:W2:Y:S02]  /*1ea20*/  POPC R9, R15 ;  /* 0x0000000f00097309 */ /* 0x000ea40000000000 */
[----:B--2---:R-:W-:-:S05]  /*1ea30*/  IADD3 R2, R9, R2, RZ ;  /* 0x0000000209027210 */ /* 0x004fca0007ffe0ff */
[----:B------:R2:W-:Y:S01]  /*1ea40*/  STL [R1+0x5c], R2 ;  /* 0x00005c0201007387 */ /* 0x0005e20000100800 */
[----:B------:R-:W-:Y:S05]  /*1ea50*/  BRA.DIV ~URZ, `(.L_x_3498) ;  /* 0x000041627f007947 */ /* 0x000fea000b800000 */
[----:B------:R3:W4:Y:S04]  /*1ea60*/  SHFL.IDX PT, R6, R6, R9, 0x1f ;  /* 0x00001f0906067589 */ /* 0x00072800000e0000 */
[----:B------:R3:W1:Y:S02]  /*1ea70*/  SHFL.IDX PT, R5, R8, R9, 0x1f ;  /* 0x00001f0908057589 */ /* 0x00066400000e0000 */
.L_x_3566:
[----:B------:R-:W-:Y:S01]  /*1ea80*/  ISETP.NE.AND P0, PT, R15, RZ, PT ;  /* 0x000000ff0f00720c */ /* 0x000fe20003f05270 */
[----:B------:R-:W-:-:S12]  /*1ea90*/  BSSY B0, `(.L_x_3499) ;  /* 0x0000005000007945 */ /* 0x000fd80003800000 */
[----:B------:R-:W-:Y:S05]  /*1eaa0*/  @!P0 BRA `(.L_x_3500) ;  /* 0x0000003000008947 */ /* 0x000fea0003800000 */
[----:B---3--:R-:W-:Y:S01]  /*1eab0*/  IADD3 R9, R9, -0x1, RZ ;  /* 0xffffffff09097810 */ /* 0x008fe20007ffe0ff */
[----:B------:R-:W-:Y:S05]  /*1eac0*/  BRA.DIV ~URZ, `(.L_x_3501) ;  /* 0x000041c27f007947 */ /* 0x000fea000b800000 */
[----:B------:R3:W2:Y:S02]  /*1ead0*/  SHFL.IDX PT, R16, R4, R9, 0x1f ;  /* 0x00001f0904107589 */ /* 0x0006a400000e0000 */
.L_x_3500:
[----:B------:R-:W-:Y:S05]  /*1eae0*/  BSYNC B0 ;  /* 0x0000000000007941 */ /* 0x000fea0003800000 */
.L_x_3499:
        /* <DEDUP_REMOVED lines=68> */
.L_x_3503:
        /* <DEDUP_REMOVED lines=68> */
.L_x_3504:
[----:B------:R-:W-:Y:S05]  /*1f370*/  BSYNC B0 ;  /* 0x0000000000007941 */ /* 0x000fea0003800000 */
.L_x_3502:
[----:B------:R-:W-:-:S04]  /*1f380*/  LOP3.LUT R3, RZ, R3, RZ, 0x33, !PT ;  /* 0x00000003ff037212 */ /* 0x000fc800078e33ff */
[----:B-1----:R-:W-:-:S05]  /*1f390*/  IADD3 R2, R3, R6, RZ ;  /* 0x0000000603027210 */ /* 0x002fca0007ffe0ff */
[----:B------:R1:W-:Y:S01]  /*1f3a0*/  STL [R1+0x54], R2 ;  /* 0x0000540201007387 */ /* 0x0003e20000100800 */
[----:B------:R-:W-:Y:S05]  /*1f3b0*/  BRA `(.L_x_3505) ;  /* 0x0000005000007947 */ /* 0x000fea0003800000 */
.L_x_3493:
[----:B------:R-:W-:Y:S01]  /*1f3c0*/  MOV R2, c[0x0][0x53c] ;  /* 0x00014f0000027a02 */ /* 0x000fe20000000f00 */
[----:B------:R2:W-:Y:S04]  /*1f3d0*/  STL [R1+0x50], R10 ;  /* 0x0000500a01007387 */ /* 0x0005e80000100800 */
[----:B------:R2:W-:Y:S04]  /*1f3e0*/  STL [R1+0x54], RZ ;  /* 0x000054ff01007387 */ /* 0x0005e80000100800 */
[----:B------:R2:W-:Y:S04]  /*1f3f0*/  STL [R1+0x58], RZ ;  /* 0x000058ff01007387 */ /* 0x0005e80000100800 */
[----:B------:R2:W-:Y:S02]  /*1f400*/  STL [R1+0x5c], R2 ;  /* 0x00005c0201007387 */ /* 0x0005e40000100800 */
.L_x_3505:
[----:B------:R-:W-:Y:S05]  /*1f410*/  BSYNC B1 ;  /* 0x0000000000017941 */ /* 0x000fea0003800000 */
.L_x_3491:
        /* <DEDUP_REMOVED lines=9> */
.L_x_3486:
[----:B-1----:R-:W3:Y:S02]  /*1f4b0*/  LDL R2, [R1+0x5c] ;  /* 0x00005c0001027983 */ /* 0x002ee40000100800 */
[----:B---3--:R-:W-:-:S13]  /*1f4c0*/  ISETP.GE.AND P0, PT, R2, c[0x0][0x53c], PT ;  /* 0x00014f0002007a0c */ /* 0x008fda0003f06270 */
[----:B--2---:R-:W-:Y:S01]  /*1f4d0*/  @P0 CALL.REL.NOINC `(.L_x_3506) ;  /* 0x0000001000000944 */ /* 0x004fe20003c00000 */
[----:B------:R-:W-:Y:S05]  /*1f4e0*/  BRA `(.L_x_3507) ;  /* 0xfffe2a4000007947 */ /* 0x000fea000383ffff */
.L_x_3506:
[----:B------:R-:W-:Y:S05]  /*1f4f0*/  EXIT ;  /* 0x000000000000794d */ /* 0x000fea0003800000 */
.L_x_3287:
[----:B------:R-:W-:Y:S02]  /*1f500*/  MOV R3, 0x1 ;  /* 0x0000000100037802 */ /* 0x000fe40000000f00 */
[----:B------:R-:W-:Y:S02]  /*1f510*/  MOV R4, 0x1f530 ;  /* 0x0001f53000047802 */ /* 0x000fe40000000f00 */
[----:B------:R-:W-:Y:S05]  /*1f520*/  CALL.REL.NOINC `($__internal_54_$__cuda_sm70_shflsync_up_p) ;  /* 0x0000389000007944 */ /* 0x000fea0003c00000 */
[----:B------:R-:W-:Y:S01]  /*1f530*/  MOV R0, R3 ;  /* 0x0000000300007202 */ /* 0x000fe20000000f00 */
[----:B------:R-:W-:Y:S05]  /*1f540*/  BRA `(.L_x_3508) ;  /* 0xfffe0f1000007947 */ /* 0x000fea000383ffff */
.L_x_3288:
[----:B------:R-:W-:Y:S02]  /*1f550*/  MOV R3, 0x2 ;  /* 0x0000000200037802 */ /* 0x000fe40000000f00 */
[----:B------:R-:W-:Y:S02]  /*1f560*/  MOV R4, 0x1f580 ;  /* 0x0001f58000047802 */ /* 0x000fe40000000f00 */
[----:B------:R-:W-:Y:S05]  /*1f570*/  CALL.REL.NOINC `($__internal_54_$__cuda_sm70_shflsync_up_p) ;  /* 0x0000384000007944 */ /* 0x000fea0003c00000 */
[----:B------:R-:W-:Y:S02]  /*1f580*/  SEL R0, R3, RZ, P4 ;  /* 0x000000ff03007207 */ /* 0x000fe40002000000 */
[----:B------:R-:W-:Y:S02]  /*1f590*/  MOV R3, 0x4 ;  /* 0x0000000400037802 */ /* 0x000fe40000000f00 */
[----:B------:R-:W-:Y:S01]  /*1f5a0*/  MOV R4, 0x1f5e0 ;  /* 0x0001f5e000047802 */ /* 0x000fe20000000f00 */
[----:B------:R-:W-:-:S04]  /*1f5b0*/  IMAD.IADD R0, R2, 0x1, R0 ;  /* 0x0000000102007824 */ /* 0x000fc800078e0200 */
[----:B------:R-:W-:Y:S02]  /*1f5c0*/  IMAD.MOV.U32 R2, RZ, RZ, R0 ;  /* 0x000000ffff027224 */ /* 0x000fe400078e0000 */
[----:B------:R-:W-:Y:S05]  /*1f5d0*/  CALL.REL.NOINC `($__internal_54_$__cuda_sm70_shflsync_up_p) ;  /* 0x000037e000007944 */ /* 0x000fea0003c00000 */
[----:B------:R-:W-:Y:S02]  /*1f5e0*/  SEL R3, R3, RZ, P3 ;  /* 0x000000ff03037207 */ /* 0x000fe40001800000 */
[----:B------:R-:W-:-:S03]  /*1f5f0*/  MOV R4, 0x1f640 ;  /* 0x0001f64000047802 */ /* 0x000fc60000000f00 */
[----:B------:R-:W-:Y:S01]  /*1f600*/  IMAD.IADD R0, R0, 0x1, R3 ;  /* 0x0000000100007824 */ /* 0x000fe200078e0203 */
[----:B------:R-:W-:-:S03]  /*1f610*/  MOV R3, 0x8 ;  /* 0x0000000800037802 */ /* 0x000fc60000000f00 */
        /* <DEDUP_REMOVED lines=8> */
[----:B------:R-:W-:Y:S01]  /*1f6a0*/  SEL R3, R3, RZ, P1 ;  /* 0x000000ff03037207 */ /* 0x000fe20000800000 */
[----:B------:R-:W-:Y:S01]  /*1f6b0*/  IMAD.MOV.U32 R2, RZ, RZ, 0x1f ;  /* 0x0000001fff027424 */ /* 0x000fe200078e00ff */
[----:B------:R-:W-:-:S03]  /*1f6c0*/  MOV R238, 0x1f ;  /* 0x0000001f00ee7802 */ /* 0x000fc60000000f00 */
[----:B------:R-:W-:Y:S01]  /*1f6d0*/  IMAD.IADD R4, R0, 0x1, R3 ;  /* 0x0000000100047824 */ /* 0x000fe200078e0203 */
[----:B------:R-:W-:-:S03]  /*1f6e0*/  MOV R3, 0x1f710 ;  /* 0x0001f71000037802 */ /* 0x000fc60000000f00 */
[----:B------:R-:W-:Y:S02]  /*1f6f0*/  IMAD.MOV.U32 R239, RZ, RZ, R4 ;  /* 0x000000ffffef7224 */ /* 0x000fe400078e0004 */
[----:B------:R-:W-:Y:S05]  /*1f700*/  CALL.REL.NOINC `($__internal_53_$__cuda_sm70_shflsync_idx_p) ;  /* 0x0000365000007944 */ /* 0x000fea0003c00000 */
[----:B------:R-:W-:Y:S01]  /*1f710*/  MOV R0, R238 ;  /* 0x000000ee00007202 */ /* 0x000fe20000000f00 */
[----:B------:R-:W-:Y:S05]  /*1f720*/  BRA `(.L_x_3509) ;  /* 0xfffe0e3000007947 */ /* 0x000fea000383ffff */
.L_x_3290:
[----:B------:R-:W-:Y:S02]  /*1f730*/  SEL R2, RZ, 0x1, P0 ;  /* 0x00000001ff027807 */ /* 0x000fe40000000000 */
[----:B------:R-:W-:Y:S02]  /*1f740*/  MOV R3, 0x1f760 ;  /* 0x0001f76000037802 */ /* 0x000fe40000000f00 */
[----:B------:R-:W-:Y:S05]  /*1f750*/  CALL.REL.NOINC `($__internal_55_$__cuda_sm70_votesync_ballot) ;  /* 0x000036c000007944 */ /* 0x000fea0003c00000 */
[----:B------:R-:W-:Y:S05]  /*1f760*/  BRA `(.L_x_3510) ;  /* 0xfffe0e8000007947 */ /* 0x000fea000383ffff */
.L_x_3291:
[----:B------:R-:W-:Y:S01]  /*1f770*/  IMAD.MOV.U32 R239, RZ, RZ, R9 ;  /* 0x000000ffffef7224 */ /* 0x000fe200078e0009 */
[----:B-1----:R-:W-:Y:S01]  /*1f780*/  MOV R2, R0 ;  /* 0x0000000000027202 */ /* 0x002fe20000000f00 */
[----:B------:R-:W-:Y:S01]  /*1f790*/  IMAD.MOV.U32 R238, RZ, RZ, 0x1f ;  /* 0x0000001fffee7424 */ /* 0x000fe200078e00ff */
[----:B------:R-:W-:Y:S02]  /*1f7a0*/  MOV R3, 0x1f7c0 ;  /* 0x0001f7c000037802 */ /* 0x000fe40000000f00 */
[----:B------:R-:W-:Y:S05]  /*1f7b0*/  CALL.REL.NOINC `($__internal_53_$__cuda_sm70_shflsync_idx_p) ;  /* 0x000035a000007944 */ /* 0x000fea0003c00000 */
[----:B------:R-:W-:Y:S01]  /*1f7c0*/  IMAD.MOV.U32 R12, RZ, RZ, R238 ;  /* 0x000000ffff0c7224 */ /* 0x000fe200078e00ee */
[----:B------:R-:W-:Y:S01]  /*1f7d0*/  MOV R239, R8 ;  /* 0x0000000800ef7202 */ /* 0x000fe20000000f00 */
[----:B------:R-:W-:Y:S01]  /*1f7e0*/  IMAD.MOV.U32 R5, RZ, RZ, RZ ;  /* 0x000000ffff057224 */ /* 0x000fe200078e00ff */
[----:B------:R-:W-:Y:S01]  /*1f7f0*/  MOV R2, R0 ;  /* 0x0000000000027202 */ /* 0x000fe20000000f00 */
[----:B------:R-:W-:Y:S01]  /*1f800*/  IMAD.MOV.U32 R238, RZ, RZ, 0x1f ;  /* 0x0000001fffee7424 */ /* 0x000fe200078e00ff */
[----:B------:R-:W-:-:S02]  /*1f810*/  MOV R3, 0x1f830 ;  /* 0x0001f83000037802 */ /* 0x000fc40000000f00 */
[----:B------:R-:W-:Y:S05]  /*1f820*/  CALL.REL.NOINC `($__internal_53_$__cuda_sm70_shflsync_idx_p) ;  /* 0x0000353000007944 */ /* 0x000fea0003c00000 */
[----:B------:R-:W-:Y:S01]  /*1f830*/  MOV R9, R238 ;  /* 0x000000ee00097202 */ /* 0x000fe20000000f00 */
[----:B------:R-:W-:Y:S05]  /*1f840*/  BRA `(.L_x_3511) ;  /* 0xfffe0e1000007947 */ /* 0x000fea000383ffff */
.L_x_3294:
[----:B------:R-:W-:Y:S01]  /*1f850*/  IMAD.MOV.U32 R239, RZ, RZ, R4 ;  /* 0x000000ffffef7224 */ /* 0x000fe200078e0004 */
[----:B-1----:R-:W-:Y:S01]  /*1f860*/  MOV R2, R0 ;  /* 0x0000000000027202 */ /* 0x002fe20000000f00 */
[----:B------:R-:W-:Y:S01]  /*1f870*/  IMAD.MOV.U32 R238, RZ, RZ, 0x1f ;  /* 0x0000001fffee7424 */ /* 0x000fe200078e00ff */
[----:B------:R-:W-:-:S02]  /*1f880*/  MOV R3, 0x1f8a0 ;  /* 0x0001f8a000037802 */ /* 0x000fc40000000f00 */
[----:B---34-:R-:W-:Y:S05]  /*1f890*/  CALL.REL.NOINC `($__internal_53_$__cuda_sm70_shflsync_idx_p) ;  /* 0x000034c000007944 */ /* 0x018fea0003c00000 */
[----:B------:R-:W-:Y:S01]  /*1f8a0*/  MOV R5, R238 ;  /* 0x000000ee00057202 */ /* 0x000fe20000000f00 */
[----:B------:R-:W-:Y:S05]  /*1f8b0*/  BRA `(.L_x_3293) ;  /* 0xfffe0e0000007947 */ /* 0x000fea000383ffff */
.L_x_3395:
[----:B------:R-:W-:Y:S01]  /*1f8c0*/  IMAD.MOV.U32 R239, RZ, RZ, R3 ;  /* 0x000000ffffef7224 */ /* 0x000fe200078e0003 */
[----:B------:R-:W-:Y:S01]  /*1f8d0*/  MOV R2, 0x3 ;  /* 0x0000000300027802 */ /* 0x000fe20000000f00 */
[----:B------:R-:W-:Y:S01]  /*1f8e0*/  IMAD.MOV.U32 R238, RZ, RZ, 0x181f ;  /* 0x0000181fffee7424 */ /* 0x000fe200078e00ff */
[----:B------:R-:W-:-:S02]  /*1f8f0*/  MOV R3, 0x1f910 ;  /* 0x0001f91000037802 */ /* 0x000fc40000000f00 */
[----:B---3--:R-:W-:Y:S05]  /*1f900*/  CALL.REL.NOINC `($__internal_53_$__cuda_sm70_shflsync_idx_p) ;  /* 0x0000345000007944 */ /* 0x008fea0003c00000 */
[----:B------:R-:W-:Y:S01]  /*1f910*/  IMAD.MOV.U32 R6, RZ, RZ, R238 ;  /* 0x000000ffff067224 */ /* 0x000fe200078e00ee */
[----:B------:R-:W-:Y:S01]  /*1f920*/  MOV R2, 0x3 ;  /* 0x0000000300027802 */ /* 0x000fe20000000f00 */
[----:B------:R-:W-:Y:S01]  /*1f930*/  IMAD.MOV.U32 R239, RZ, RZ, R5 ;  /* 0x000000ffffef7224 */ /* 0x000fe200078e0005 */
[----:B------:R-:W-:-:S02]  /*1f940*/  MOV R238, 0x181f ;  /* 0x0000181f00ee7802 */ /* 0x000fc40000000f00 */
[----:B------:R-:W-:Y:S02]  /*1f950*/  MOV R3, 0x1f970 ;  /* 0x0001f97000037802 */ /* 0x000fe40000000f00 */
[----:B------:R-:W-:Y:S05]  /*1f960*/  CALL.REL.NOINC `($__internal_53_$__cuda_sm70_shflsync_idx_p) ;  /* 0x000033f000007944 */ /* 0x000fea0003c00000 */
[----:B------:R-:W-:Y:S01]  /*1f970*/  MOV R2, R238 ;  /* 0x000000ee00027202 */ /* 0x000fe20000000f00 */
[----:B------:R-:W-:Y:S05]  /*1f980*/  BRA `(.L_x_3512) ;  /* 0xffff070000007947 */ /* 0x000fea000383ffff */
.L_x_3398:
[----:B------:R-:W-:Y:S01]  /*1f990*/  IMAD.MOV.U32 R239, RZ, RZ, R4 ;  /* 0x000000ffffef7224 */ /* 0x000fe200078e0004 */
[----:B------:R-:W-:Y:S01]  /*1f9a0*/  MOV R2, RZ ;  /* 0x000000ff00027202 */ /* 0x000fe20000000f00 */
[----:B------:R-:W-:Y:S01]  /*1f9b0*/  IMAD.MOV.U32 R238, RZ, RZ, 0x181f ;  /* 0x0000181fffee7424 */ /* 0x000fe200078e00ff */
[----:B------:R-:W-:Y:S02]  /*1f9c0*/  MOV R3, 0x1f9e0 ;  /* 0x0001f9e000037802 */ /* 0x000fe40000000f00 */
[----:B------:R-:W-:Y:S05]  /*1f9d0*/  CALL.REL.NOINC `($__internal_53_$__cuda_sm70_shflsync_idx_p) ;  /* 0x0000338000007944 */ /* 0x000fea0003c00000 */
[----:B------:R-:W-:Y:S01]  /*1f9e0*/  MOV R6, R238 ;  /* 0x000000ee00067202 */ /* 0x000fe20000000f00 */
[----:B------:R-:W-:Y:S05]  /*1f9f0*/  BRA `(.L_x_3513) ;  /* 0xffff147000007947 */ /* 0x000fea000383ffff */
.L_x_3399:
[----:B------:R-:W-:Y:S01]  /*1fa00*/  IMAD.MOV.U32 R239, RZ, RZ, R5 ;  /* 0x000000ffffef7224 */ /* 0x000fe200078e0005 */
[----:B------:R-:W-:Y:S01]  /*1fa10*/  MOV R2, RZ ;  /* 0x000000ff00027202 */ /* 0x000fe20000000f00 */
[----:B------:R-:W-:Y:S01]  /*1fa20*/  IMAD.MOV.U32 R238, RZ, RZ, 0x181f ;  /* 0x0000181fffee7424 */ /* 0x000fe200078e00ff */
[----:B------:R-:W-:Y:S02]  /*1fa30*/  MOV R3, 0x1fa50 ;  /* 0x0001fa5000037802 */ /* 0x000fe40000000f00 */
[----:B-12---:R-:W-:Y:S05]  /*1fa40*/  CALL.REL.NOINC `($__internal_53_$__cuda_sm70_shflsync_idx_p) ;  /* 0x0000331000007944 */ /* 0x006fea0003c00000 */
[----:B------:R-:W-:Y:S01]  /*1fa50*/  MOV R2, R238 ;  /* 0x000000ee00027202 */ /* 0x000fe20000000f00 */
[----:B------:R-:W-:Y:S05]  /*1fa60*/  BRA `(.L_x_3514) ;  /* 0xffff142000007947 */ /* 0x000fea000383ffff */
.L_x_3402:
[----:B------:R-:W-:Y:S01]  /*1fa70*/  IMAD.MOV.U32 R239, RZ, RZ, R4 ;  /* 0x000000ffffef7224 */ /* 0x000fe200078e0004 */
[----:B--2-4-:R-:W-:Y:S01]  /*1fa80*/  MOV R2, 0x1 ;  /* 0x0000000100027802 */ /* 0x014fe20000000f00 */
[----:B------:R-:W-:Y:S01]  /*1fa90*/  IMAD.MOV.U32 R238, RZ, RZ, 0x181f ;  /* 0x0000181fffee7424 */ /* 0x000fe200078e00ff */
[----:B------:R-:W-:-:S02]  /*1faa0*/  MOV R3, 0x1fac0 ;  /* 0x0001fac000037802 */ /* 0x000fc40000000f00 */
[----:B-1-3--:R-:W-:Y:S05]  /*1fab0*/  CALL.REL.NOINC `($__internal_53_$__cuda_sm70_shflsync_idx_p) ;  /* 0x000032a000007944 */ /* 0x00afea0003c00000 */
        /* <DEDUP_REMOVED lines=8> */
.L_x_3405:
[----:B------:R-:W-:Y:S01]  /*1fb40*/  IMAD.MOV.U32 R239, RZ, RZ, R4 ;  /* 0x000000ffffef7224 */ /* 0x000fe200078e0004 */
[----:B-1--4-:R-:W-:Y:S01]  /*1fb50*/  MOV R2, 0x2 ;  /* 0x0000000200027802 */ /* 0x012fe20000000f00 */
[----:B------:R-:W-:Y:S01]  /*1fb60*/  IMAD.MOV.U32 R238, RZ, RZ, 0x181f ;  /* 0x0000181fffee7424 */ /* 0x000fe200078e00ff */
[----:B------:R-:W-:Y:S02]  /*1fb70*/  MOV R3, 0x1fb90 ;  /* 0x0001fb9000037802 */ /* 0x000fe40000000f00 */
[----:B--23--:R-:W-:Y:S05]  /*1fb80*/  CALL.REL.NOINC `($__internal_53_$__cuda_sm70_shflsync_idx_p) ;  /* 0x000031d000007944 */ /* 0x00cfea0003c00000 */
[----:B------:R-:W-:Y:S01]  /*1fb90*/  MOV R6, R238 ;  /* 0x000000ee00067202 */ /* 0x000fe20000000f00 */
[----:B------:R-:W-:Y:S05]  /*1fba0*/  BRA `(.L_x_3516) ;  /* 0xffff151000007947 */ /* 0x000fea000383ffff */
.L_x_3406:
[----:B------:R-:W-:Y:S01]  /*1fbb0*/  IMAD.MOV.U32 R239, RZ, RZ, R5 ;  /* 0x000000ffffef7224 */ /* 0x000fe200078e0005 */
[----:B----4-:R-:W-:Y:S01]  /*1fbc0*/  MOV R2, 0x2 ;  /* 0x0000000200027802 */ /* 0x010fe20000000f00 */
[----:B------:R-:W-:Y:S01]  /*1fbd0*/  IMAD.MOV.U32 R238, RZ, RZ, 0x181f ;  /* 0x0000181fffee7424 */ /* 0x000fe200078e00ff */
[----:B------:R-:W-:Y:S02]  /*1fbe0*/  MOV R3, 0x1fc00 ;  /* 0x0001fc0000037802 */ /* 0x000fe40000000f00 */
[----:B-123--:R-:W-:Y:S05]  /*1fbf0*/  CALL.REL.NOINC `($__internal_53_$__cuda_sm70_shflsync_idx_p) ;  /* 0x0000316000007944 */ /* 0x00efea0003c00000 */
[----:B------:R-:W-:Y:S01]  /*1fc00*/  MOV R2, R238 ;  /* 0x000000ee00027202 */ /* 0x000fe20000000f00 */
[----:B------:R-:W-:Y:S05]  /*1fc10*/  BRA `(.L_x_3517) ;  /* 0xffff14c000007947 */ /* 0x000fea000383ffff */
.L_x_3409:
[----:B------:R-:W-:Y:S01]  /*1fc20*/  IMAD.MOV.U32 R239, RZ, RZ, R4 ;  /* 0x000000ffffef7224 */ /* 0x000fe200078e0004 */
[----:B-1----:R-:W-:Y:S01]  /*1fc30*/  MOV R2, 0x3 ;  /* 0x0000000300027802 */ /* 0x002fe20000000f00 */
[----:B------:R-:W-:Y:S01]  /*1fc40*/  IMAD.MOV.U32 R238, RZ, RZ, 0x181f ;  /* 0x0000181fffee7424 */ /* 0x000fe200078e00ff */
[----:B------:R-:W-:-:S02]  /*1fc50*/  MOV R3, 0x1fc70 ;  /* 0x0001fc7000037802 */ /* 0x000fc40000000f00 */
[----:B--234-:R-:W-:Y:S05]  /*1fc60*/  CALL.REL.NOINC `($__internal_53_$__cuda_sm70_shflsync_idx_p) ;  /* 0x000030f000007944 */ /* 0x01cfea0003c00000 */
        /* <DEDUP_REMOVED lines=8> */
.L_x_3410:
[----:B------:R-:W-:Y:S01]  /*1fcf0*/  IMAD.MOV.U32 R239, RZ, RZ, R4 ;  /* 0x000000ffffef7224 */ /* 0x000fe200078e0004 */
[----:B------:R-:W-:Y:S01]  /*1fd00*/  MOV R2, RZ ;  /* 0x000000ff00027202 */ /* 0x000fe20000000f00 */
[----:B------:R-:W-:Y:S01]  /*1fd10*/  IMAD.MOV.U32 R238, RZ, RZ, 0x1c1f ;  /* 0x00001c1fffee7424 */ /* 0x000fe200078e00ff */
[----:B------:R-:W-:Y:S02]  /*1fd20*/  MOV R3, 0x1fd40 ;  /* 0x0001fd4000037802 */ /* 0x000fe40000000f00 */
[----:B------:R-:W-:Y:S05]  /*1fd30*/  CALL.REL.NOINC `($__internal_53_$__cuda_sm70_shflsync_idx_p) ;  /* 0x0000302000007944 */ /* 0x000fea0003c00000 */
[----:B------:R-:W-:Y:S01]  /*1fd40*/  MOV R2, R238 ;  /* 0x000000ee00027202 */ /* 0x000fe20000000f00 */
[----:B------:R-:W-:Y:S05]  /*1fd50*/  BRA `(.L_x_3519) ;  /* 0xffff168000007947 */ /* 0x000fea000383ffff */
.L_x_3411:
[----:B------:R-:W-:Y:S01]  /*1fd60*/  IMAD.MOV.U32 R239, RZ, RZ, R4 ;  /* 0x000000ffffef7224 */ /* 0x000fe200078e0004 */
[----:B------:R-:W-:Y:S01]  /*1fd70*/  MOV R2, 0x1 ;  /* 0x0000000100027802 */ /* 0x000fe20000000f00 */
[----:B------:R-:W-:Y:S01]  /*1fd80*/  IMAD.MOV.U32 R238, RZ, RZ, 0x1c1f ;  /* 0x00001c1fffee7424 */ /* 0x000fe200078e00ff */
[----:B------:R-:W-:Y:S02]  /*1fd90*/  MOV R3, 0x1fdb0 ;  /* 0x0001fdb000037802 */ /* 0x000fe40000000f00 */
[----:B-1----:R-:W-:Y:S05]  /*1fda0*/  CALL.REL.NOINC `($__internal_53_$__cuda_sm70_shflsync_idx_p) ;  /* 0x00002fb000007944 */ /* 0x002fea0003c00000 */
        /* <DEDUP_REMOVED lines=115> */
[----:B------:R-:W-:Y:S05]  /*204e0*/  CALL.REL.NOINC `($__internal_52_$__cuda_sm70_shflsync_bfly_p) ;  /* 0x0000281000007944 */ /* 0x000fea0003c00000 */
[----:B------:R-:W-:Y:S01]  /*204f0*/  FMNMX.FTZ R6, R6, R171, !PT ;  /* 0x000000ab06067209 */ /* 0x000fe20007810000 */
[----:B------:R-:W-:Y:S01]  /*20500*/  IMAD.MOV.U32 R3, RZ, RZ, 0x1 ;  /* 0x00000001ff037424 */ /* 0x000fe200078e00ff */
[----:B------:R-:W-:-:S03]  /*20510*/  MOV R2, 0x20540 ;  /* 0x0002054000027802 */ /* 0x000fc60000000f00 */
[----:B------:R-:W-:Y:S02]  /*20520*/  IMAD.MOV.U32 R4, RZ, RZ, R6 ;  /* 0x000000ffff047224 */ /* 0x000fe400078e0006 */
[----:B------:R-:W-:Y:S05]  /*20530*/  CALL.REL.NOINC `($__internal_52_$__cuda_sm70_shflsync_bfly_p) ;  /* 0x000027c000007944 */ /* 0x000fea0003c00000 */
[----:B------:R-:W-:Y:S01]  /*20540*/  FMNMX.FTZ R6, R6, R171, !PT ;  /* 0x000000ab06067209 */ /* 0x000fe20007810000 */
[----:B------:R-:W-:Y:S01]  /*20550*/  IMAD.MOV.U32 R4, RZ, RZ, R5 ;  /* 0x000000ffff047224 */ /* 0x000fe200078e0005 */
[----:B------:R-:W-:Y:S01]  /*20560*/  MOV R2, 0x20590 ;  /* 0x0002059000027802 */ /* 0x000fe20000000f00 */
[----:B------:R-:W-:Y:S02]  /*20570*/  IMAD.MOV.U32 R3, RZ, RZ, 0x2 ;  /* 0x00000002ff037424 */ /* 0x000fe400078e00ff */
[----:B------:R-:W-:Y:S05]  /*20580*/  CALL.REL.NOINC `($__internal_52_$__cuda_sm70_shflsync_bfly_p) ;  /* 0x0000277000007944 */ /* 0x000fea0003c00000 */
[----:B------:R-:W-:Y:S01]  /*20590*/  FMNMX.FTZ R5, R5, R171, !PT ;  /* 0x000000ab05057209 */ /* 0x000fe20007810000 */
[----:B------:R-:W-:Y:S01]  /*205a0*/  IMAD.MOV.U32 R3, RZ, RZ, 0x1 ;  /* 0x00000001ff037424 */ /* 0x000fe200078e00ff */
[----:B------:R-:W-:-:S03]  /*205b0*/  MOV R2, 0x205e0 ;  /* 0x000205e000027802 */ /* 0x000fc60000000f00 */
[----:B------:R-:W-:Y:S02]  /*205c0*/  IMAD.MOV.U32 R4, RZ, RZ, R5 ;  /* 0x000000ffff047224 */ /* 0x000fe400078e0005 */
[----:B------:R-:W-:Y:S05]  /*205d0*/  CALL.REL.NOINC `($__internal_52_$__cuda_sm70_shflsync_bfly_p) ;  /* 0x0000272000007944 */ /* 0x000fea0003c00000 */
[----:B------:R-:W-:Y:S01]  /*205e0*/  MOV R4, R171 ;  /* 0x000000ab00047202 */ /* 0x000fe20000000f00 */
[----:B------:R-:W-:Y:S05]  /*205f0*/  BRA `(.L_x_3520) ;  /* 0xffff191000007947 */ /* 0x000fea000383ffff */
.L_x_3415:
[----:B------:R-:W-:Y:S01]  /*20600*/  MOV R2, RZ ;  /* 0x000000ff00027202 */ /* 0x000fe20000000f00 */
[----:B------:R-:W-:Y:S01]  /*20610*/  IMAD.MOV.U32 R239, RZ, RZ, R6 ;  /* 0x000000ffffef7224 */ /* 0x000fe200078e0006 */
[----:B------:R-:W-:Y:S01]  /*20620*/  MOV R3, 0x20650 ;  /* 0x0002065000037802 */ /* 0x000fe20000000f00 */
[----:B------:R-:W-:Y:S02]  /*20630*/  IMAD.MOV.U32 R238, RZ, RZ, 0x181f ;  /* 0x0000181fffee7424 */ /* 0x000fe400078e00ff */
[----:B------:R-:W-:Y:S05]  /*20640*/  CALL.REL.NOINC `($__internal_53_$__cuda_sm70_shflsync_idx_p) ;  /* 0x0000271000007944 */ /* 0x000fea0003c00000 */
[----:B------:R-:W-:Y:S01]  /*20650*/  MOV R9, R238 ;  /* 0x000000ee00097202 */ /* 0x000fe20000000f00 */
[----:B------:R-:W-:-:S05]  /*20660*/  BRA `(.L_x_3521) ;  /* 0xffff340000007947 */ /* 0x000fca000383ffff */
.L_x_3416:
[----:B------:R-:W-:Y:S01]  /*20670*/  MOV R2, RZ ;  /* 0x000000ff00027202 */ /* 0x000fe20000000f00 */
[----:B------:R-:W-:Y:S01]  /*20680*/  IMAD.MOV.U32 R239, RZ, RZ, R8 ;  /* 0x000000ffffef7224 */ /* 0x000fe200078e0008 */
[----:B------:R-:W-:Y:S01]  /*20690*/  MOV R3, 0x206c0 ;  /* 0x000206c000037802 */ /* 0x000fe20000000f00 */
[----:B------:R-:W-:Y:S02]  /*206a0*/  IMAD.MOV.U32 R238, RZ, RZ, 0x181f ;  /* 0x0000181fffee7424 */ /* 0x000fe400078e00ff */
[----:B-12---:R-:W-:Y:S05]  /*206b0*/  CALL.REL.NOINC `($__internal_53_$__cuda_sm70_shflsync_idx_p) ;  /* 0x000026a000007944 */ /* 0x006fea0003c00000 */
[----:B------:R-:W-:Y:S01]  /*206c0*/  ISETP.GE.AND P1, PT, R76, c[0x0][0x1d4], PT ;  /* 0x000075004c007a0c */ /* 0x000fe20003f26270 */
[----:B------:R-:W-:Y:S01]  /*206d0*/  IMAD.MOV.U32 R239, RZ, RZ, R6 ;  /* 0x000000ffffef7224 */ /* 0x000fe200078e0006 */
[C---:B------:R-:W-:Y:S02]  /*206e0*/  IADD3 R4, P2, R238.reuse, R230, RZ ;  /* 0x000000e6ee047210 */ /* 0x040fe40007f5e0ff */
        /* <DEDUP_REMOVED lines=14> */
[----:B------:R-:W-:Y:S05]  /*207d0*/  CALL.REL.NOINC `($__internal_53_$__cuda_sm70_shflsync_idx_p) ;  /* 0x0000258000007944 */ /* 0x000fea0003c00000 */
[----:B------:R-:W-:Y:S01]  /*207e0*/  MOV R2, 0x1 ;  /* 0x0000000100027802 */ /* 0x000fe20000000f00 */
[----:B------:R-:W-:Y:S01]  /*207f0*/  IMAD.MOV.U32 R9, RZ, RZ, R238 ;  /* 0x000000ffff097224 */ /* 0x000fe200078e00ee */
[----:B------:R-:W-:Y:S01]  /*20800*/  MOV R238, 0x181f ;  /* 0x0000181f00ee7802 */ /* 0x000fe20000000f00 */
[----:B------:R-:W-:Y:S01]  /*20810*/  IMAD.MOV.U32 R239, RZ, RZ, R8 ;  /* 0x000000ffffef7224 */ /* 0x000fe200078e0008 */
[----:B------:R-:W-:Y:S02]  /*20820*/  MOV R3, 0x20840 ;  /* 0x0002084000037802 */ /* 0x000fe40000000f00 */
[----:B------:R-:W-:Y:S05]  /*20830*/  CALL.REL.NOINC `($__internal_53_$__cuda_sm70_shflsync_idx_p) ;  /* 0x0000252000007944 */ /* 0x000fea0003c00000 */
        /* <DEDUP_REMOVED lines=19> */
[----:B------:R-:W-:Y:S05]  /*20970*/  CALL.REL.NOINC `($__internal_53_$__cuda_sm70_shflsync_idx_p) ;  /* 0x000023e000007944 */ /* 0x000fea0003c00000 */
[----:B------:R-:W-:Y:S01]  /*20980*/  MOV R2, 0x2 ;  /* 0x0000000200027802 */ /* 0x000fe20000000f00 */
[----:B------:R-:W-:Y:S01]  /*20990*/  IMAD.MOV.U32 R10, RZ, RZ, R238 ;  /* 0x000000ffff0a7224 */ /* 0x000fe200078e00ee */
[----:B------:R-:W-:Y:S01]  /*209a0*/  MOV R238, 0x181f ;  /* 0x0000181f00ee7802 */ /* 0x000fe20000000f00 */
[----:B------:R-:W-:Y:S01]  /*209b0*/  IMAD.MOV.U32 R239, RZ, RZ, R8 ;  /* 0x000000ffffef7224 */ /* 0x000fe200078e0008 */
[----:B------:R-:W-:Y:S02]  /*209c0*/  MOV R3, 0x209e0 ;  /* 0x000209e000037802 */ /* 0x000fe40000000f00 */
[----:B------:R-:W-:Y:S05]  /*209d0*/  CALL.REL.NOINC `($__internal_53_$__cuda_sm70_shflsync_idx_p) ;  /* 0x0000238000007944 */ /* 0x000fea0003c00000 */
[----:B------:R-:W-:Y:S01]  /*209e0*/  MOV R9, R238 ;  /* 0x000000ee00097202 */ /* 0x000fe20000000f00 */
[----:B------:R-:W-:-:S05]  /*209f0*/  BRA `(.L_x_3522) ;  /* 0xffff31e000007947 */ /* 0x000fca000383ffff */
.L_x_3417:
[----:B--2---:R-:W-:Y:S01]  /*20a00*/  MOV R2, 0x3 ;  /* 0x0000000300027802 */ /* 0x004fe20000000f00 */
[----:B------:R-:W-:Y:S01]  /*20a10*/  IMAD.MOV.U32 R239, RZ, RZ, R6 ;  /* 0x000000ffffef7224 */ /* 0x000fe200078e0006 */
[----:B------:R-:W-:Y:S01]  /*20a20*/  MOV R3, 0x20a50 ;  /* 0x00020a5000037802 */ /* 0x000fe20000000f00 */
[----:B------:R-:W-:Y:S02]  /*20a30*/  IMAD.MOV.U32 R238, RZ, RZ, 0x181f ;  /* 0x0000181fffee7424 */ /* 0x000fe400078e00ff */
[----:B-1----:R-:W-:Y:S05]  /*20a40*/  CALL.REL.NOINC `($__internal_53_$__cuda_sm70_shflsync_idx_p) ;  /* 0x0000231000007944 */ /* 0x002fea0003c00000 */
        /* <DEDUP_REMOVED lines=8> */
.L_x_3420:
[----:B------:R-:W-:Y:S01]  /*20ad0*/  MOV R2, RZ ;  /* 0x000000ff00027202 */ /* 0x000fe20000000f00 */
[----:B------:R-:W-:Y:S01]  /*20ae0*/  IMAD.MOV.U32 R239, RZ, RZ, R4 ;  /* 0x000000ffffef7224 */ /* 0x000fe200078e0004 */
[----:B------:R-:W-:Y:S01]  /*20af0*/  MOV R3, 0x20b20 ;  /* 0x00020b2000037802 */ /* 0x000fe20000000f00 */
[----:B------:R-:W-:Y:S02]  /*20b00*/  IMAD.MOV.U32 R238, RZ, RZ, 0x181f ;  /* 0x0000181fffee7424 */ /* 0x000fe400078e00ff */
[----:B------:R-:W-:Y:S05]  /*20b10*/  CALL.REL.NOINC `($__internal_53_$__cuda_sm70_shflsync_idx_p) ;  /* 0x0000224000007944 */ /* 0x000fea0003c00000 */
[----:B------:R-:W-:Y:S01]  /*20b20*/  MOV R6, R238 ;  /* 0x000000ee00067202 */ /* 0x000fe20000000f00 */
[----:B------:R-:W-:-:S05]  /*20b30*/  BRA `(.L_x_3524) ;  /* 0xffff3f5000007947 */ /* 0x000fca000383ffff */
.L_x_3421:
[----:B------:R-:W-:Y:S01]  /*20b40*/  MOV R2, RZ ;  /* 0x000000ff00027202 */ /* 0x000fe20000000f00 */
[----:B------:R-:W-:Y:S01]  /*20b50*/  IMAD.MOV.U32 R239, RZ, RZ, R5 ;  /* 0x000000ffffef7224 */ /* 0x000fe200078e0005 */
[----:B------:R-:W-:Y:S01]  /*20b60*/  MOV R3, 0x20b90 ;  /* 0x00020b9000037802 */ /* 0x000fe20000000f00 */
[----:B------:R-:W-:Y:S02]  /*20b70*/  IMAD.MOV.U32 R238, RZ, RZ, 0x181f ;  /* 0x0000181fffee7424 */ /* 0x000fe400078e00ff */
[----:B-12---:R-:W-:Y:S05]  /*20b80*/  CALL.REL.NOINC `($__internal_53_$__cuda_sm70_shflsync_idx_p) ;  /* 0x000021d000007944 */ /* 0x006fea0003c00000 */
[----:B------:R-:W-:Y:S01]  /*20b90*/  MOV R2, R238 ;  /* 0x000000ee00027202 */ /* 0x000fe20000000f00 */
[----:B------:R-:W-:-:S05]  /*20ba0*/  BRA `(.L_x_3525) ;  /* 0xffff3f0000007947 */ /* 0x000fca000383ffff */
.L_x_3422:
[----:B--2---:R-:W-:Y:S01]  /*20bb0*/  MOV R2, 0x1 ;  /* 0x0000000100027802 */ /* 0x004fe20000000f00 */
[----:B------:R-:W-:Y:S01]  /*20bc0*/  IMAD.MOV.U32 R239, RZ, RZ, R4 ;  /* 0x000000ffffef7224 */ /* 0x000fe200078e0004 */
[----:B------:R-:W-:Y:S01]  /*20bd0*/  MOV R3, 0x20c00 ;  /* 0x00020c0000037802 */ /* 0x000fe20000000f00 */
[----:B------:R-:W-:Y:S02]  /*20be0*/  IMAD.MOV.U32 R238, RZ, RZ, 0x181f ;  /* 0x0000181fffee7424 */ /* 0x000fe400078e00ff */
[----:B-1-3--:R-:W-:Y:S05]  /*20bf0*/  CALL.REL.NOINC `($__internal_53_$__cuda_sm70_shflsync_idx_p) ;  /* 0x0000216000007944 */ /* 0x00afea0003c00000 */
        /* <DEDUP_REMOVED lines=8> */
.L_x_3423:
[----:B-1----:R-:W-:Y:S01]  /*20c80*/  MOV R2, 0x2 ;  /* 0x0000000200027802 */ /* 0x002fe20000000f00 */
[----:B------:R-:W-:Y:S01]  /*20c90*/  IMAD.MOV.U32 R239, RZ, RZ, R4 ;  /* 0x000000ffffef7224 */ /* 0x000fe200078e0004 */
[----:B------:R-:W-:Y:S01]  /*20ca0*/  MOV R3, 0x20cd0 ;  /* 0x00020cd000037802 */ /* 0x000fe20000000f00 */
[----:B------:R-:W-:Y:S02]  /*20cb0*/  IMAD.MOV.U32 R238, RZ, RZ, 0x181f ;  /* 0x0000181fffee7424 */ /* 0x000fe400078e00ff */
[----:B---34-:R-:W-:Y:S05]  /*20cc0*/  CALL.REL.NOINC `($__internal_53_$__cuda_sm70_shflsync_idx_p) ;  /* 0x0000209000007944 */ /* 0x018fea0003c00000 */
[----:B------:R-:W-:Y:S01]  /*20cd0*/  MOV R6, R238 ;  /* 0x000000ee00067202 */ /* 0x000fe20000000f00 */
[----:B------:R-:W-:-:S05]  /*20ce0*/  BRA `(.L_x_3527) ;  /* 0xffff3fb000007947 */ /* 0x000fca000383ffff */
.L_x_3424:
[----:B-1----:R-:W-:Y:S01]  /*20cf0*/  MOV R2, 0x2 ;  /* 0x0000000200027802 */ /* 0x002fe20000000f00 */
[----:B------:R-:W-:Y:S01]  /*20d00*/  IMAD.MOV.U32 R239, RZ, RZ, R5 ;  /* 0x000000ffffef7224 */ /* 0x000fe200078e0005 */
[----:B------:R-:W-:Y:S01]  /*20d10*/  MOV R3, 0x20d40 ;  /* 0x00020d4000037802 */ /* 0x000fe20000000f00 */
[----:B------:R-:W-:Y:S02]  /*20d20*/  IMAD.MOV.U32 R238, RZ, RZ, 0x181f ;  /* 0x0000181fffee7424 */ /* 0x000fe400078e00ff */
[----:B--234-:R-:W-:Y:S05]  /*20d30*/  CALL.REL.NOINC `($__internal_53_$__cuda_sm70_shflsync_idx_p) ;  /* 0x0000202000007944 */ /* 0x01cfea0003c00000 */
[----:B------:R-:W-:Y:S01]  /*20d40*/  MOV R2, R238 ;  /* 0x000000ee00027202 */ /* 0x000fe20000000f00 */
[----:B------:R-:W-:-:S05]  /*20d50*/  BRA `(.L_x_3528) ;  /* 0xffff3f6000007947 */ /* 0x000fca000383ffff */
.L_x_3425:
[----:B--2---:R-:W-:Y:S01]  /*20d60*/  MOV R2, 0x3 ;  /* 0x0000000300027802 */ /* 0x004fe20000000f00 */
[----:B------:R-:W-:Y:S01]  /*20d70*/  IMAD.MOV.U32 R239, RZ, RZ, R4 ;  /* 0x000000ffffef7224 */ /* 0x000fe200078e0004 */
[----:B------:R-:W-:Y:S01]  /*20d80*/  MOV R3, 0x20db0 ;  /* 0x00020db000037802 */ /* 0x000fe20000000f00 */
[----:B------:R-:W-:Y:S02]  /*20d90*/  IMAD.MOV.U32 R238, RZ, RZ, 0x181f ;  /* 0x0000181fffee7424 */ /* 0x000fe400078e00ff */
[----:B-1-34-:R-:W-:Y:S05]  /*20da0*/  CALL.REL.NOINC `($__internal_53_$__cuda_sm70_shflsync_idx_p) ;  /* 0x00001fb000007944 */ /* 0x01afea0003c00000 */
        /* <DEDUP_REMOVED lines=8> */
.L_x_3426:
[----:B------:R-:W-:Y:S01]  /*20e30*/  MOV R2, RZ ;  /* 0x000000ff00027202 */ /* 0x000fe20000000f00 */
[----:B------:R-:W-:Y:S01]  /*20e40*/  IMAD.MOV.U32 R239, RZ, RZ, R4 ;  /* 0x000000ffffef7224 */ /* 0x000fe200078e0004 */
[----:B------:R-:W-:Y:S01]  /*20e50*/  MOV R3, 0x20e80 ;  /* 0x00020e8000037802 */ /* 0x000fe20000000f00 */
[----:B------:R-:W-:Y:S02]  /*20e60*/  IMAD.MOV.U32 R238, RZ, RZ, 0x1c1f ;  /* 0x00001c1fffee7424 */ /* 0x000fe400078e00ff */
[----:B------:R-:W-:Y:S05]  /*20e70*/  CALL.REL.NOINC `($__internal_53_$__cuda_sm70_shflsync_idx_p) ;  /* 0x00001ee000007944 */ /* 0x000fea0003c00000 */
[----:B------:R-:W-:Y:S01]  /*20e80*/  MOV R2, R238 ;  /* 0x000000ee00027202 */ /* 0x000fe20000000f00 */
[----:B------:R-:W-:-:S05]  /*20e90*/  BRA `(.L_x_3530) ;  /* 0xffff410000007947 */ /* 0x000fca000383ffff */
.L_x_3427:
[----:B------:R-:W-:Y:S01]  /*20ea0*/  MOV R2, 0x1 ;  /* 0x0000000100027802 */ /* 0x000fe20000000f00 */
[----:B------:R-:W-:Y:S01]  /*20eb0*/  IMAD.MOV.U32 R239, RZ, RZ, R4 ;  /* 0x000000ffffef7224 */ /* 0x000fe200078e0004 */
[----:B------:R-:W-:Y:S01]  /*20ec0*/  MOV R3, 0x20ef0 ;  /* 0x00020ef000037802 */ /* 0x000fe20000000f00 */
[----:B------:R-:W-:Y:S02]  /*20ed0*/  IMAD.MOV.U32 R238, RZ, RZ, 0x1c1f ;  /* 0x00001c1fffee7424 */ /* 0x000fe400078e00ff */
[----:B-1----:R-:W-:Y:S05]  /*20ee0*/  CALL.REL.NOINC `($__internal_53_$__cuda_sm70_shflsync_idx_p) ;  /* 0x00001e7000007944 */ /* 0x002fea0003c00000 */
        /* <DEDUP_REMOVED lines=48> */
[C---:B------:R-:W-:Y:S02]  /*211f0*/  ISETP.GT.AND P2, PT, R5.reuse, 0x31, PT ;  /* 0x000000310500780c */ /* 0x040fe40003f44270 */
        /* <DEDUP_REMOVED lines=66> */
[----:B------:R-:W-:Y:S05]  /*21620*/  CALL.REL.NOINC `($__internal_52_$__cuda_sm70_shflsync_bfly_p) ;  /* 0x000016d000007944 */ /* 0x000fea0003c00000 */
[----:B------:R-:W-:Y:S01]  /*21630*/  FMNMX.FTZ R4, R4, R171, !PT ;  /* 0x000000ab04047209 */ /* 0x000fe20007810000 */
[----:B------:R-:W-:Y:S01]  /*21640*/  IMAD.MOV.U32 R3, RZ, RZ, 0x1 ;  /* 0x00000001ff037424 */ /* 0x000fe200078e00ff */
[----:B------:R-:W-:Y:S02]  /*21650*/  MOV R2, 0x21670 ;  /* 0x0002167000027802 */ /* 0x000fe40000000f00 */
[----:B------:R-:W-:Y:S05]  /*21660*/  CALL.REL.NOINC `($__internal_52_$__cuda_sm70_shflsync_bfly_p) ;  /* 0x0000169000007944 */ /* 0x000fea0003c00000 */
[----:B------:R-:W-:Y:S01]  /*21670*/  IMAD.MOV.U32 R3, RZ, RZ, 0x2 ;  /* 0x00000002ff037424 */ /* 0x000fe200078e00ff */
[----:B------:R-:W-:Y:S01]  /*21680*/  FMNMX.FTZ R6, R4, R171, !PT ;  /* 0x000000ab04067209 */ /* 0x000fe20007810000 */
[----:B------:R-:W-:Y:S01]  /*21690*/  IMAD.MOV.U32 R4, RZ, RZ, R5 ;  /* 0x000000ffff047224 */ /* 0x000fe200078e0005 */
[----:B------:R-:W-:Y:S02]  /*216a0*/  MOV R2, 0x216c0 ;  /* 0x000216c000027802 */ /* 0x000fe40000000f00 */
[----:B------:R-:W-:Y:S05]  /*216b0*/  CALL.REL.NOINC `($__internal_52_$__cuda_sm70_shflsync_bfly_p) ;  /* 0x0000164000007944 */ /* 0x000fea0003c00000 */
[----:B------:R-:W-:Y:S01]  /*216c0*/  FMNMX.FTZ R4, R5, R171, !PT ;  /* 0x000000ab05047209 */ /* 0x000fe20007810000 */
[----:B------:R-:W-:Y:S01]  /*216d0*/  IMAD.MOV.U32 R3, RZ, RZ, 0x1 ;  /* 0x00000001ff037424 */ /* 0x000fe200078e00ff */
[----:B------:R-:W-:Y:S02]  /*216e0*/  MOV R2, 0x21700 ;  /* 0x0002170000027802 */ /* 0x000fe40000000f00 */
[----:B------:R-:W-:Y:S05]  /*216f0*/  CALL.REL.NOINC `($__internal_52_$__cuda_sm70_shflsync_bfly_p) ;  /* 0x0000160000007944 */ /* 0x000fea0003c00000 */
[----:B------:R-:W-:Y:S01]  /*21700*/  MOV R2, R171 ;  /* 0x000000ab00027202 */ /* 0x000fe20000000f00 */
[----:B------:R-:W-:-:S05]  /*21710*/  BRA `(.L_x_3531) ;  /* 0xffff43b000007947 */ /* 0x000fca000383ffff */
.L_x_3430:
[----:B-1--4-:R-:W-:Y:S01]  /*21720*/  MOV R2, RZ ;  /* 0x000000ff00027202 */ /* 0x012fe20000000f00 */
[----:B------:R-:W-:Y:S01]  /*21730*/  IMAD.MOV.U32 R239, RZ, RZ, R4 ;  /* 0x000000ffffef7224 */ /* 0x000fe200078e0004 */
[----:B------:R-:W-:Y:S01]  /*21740*/  MOV R3, 0x21770 ;  /* 0x0002177000037802 */ /* 0x000fe20000000f00 */
[----:B------:R-:W-:Y:S02]  /*21750*/  IMAD.MOV.U32 R238, RZ, RZ, 0x181f ;  /* 0x0000181fffee7424 */ /* 0x000fe400078e00ff */
[----:B------:R-:W-:Y:S05]  /*21760*/  CALL.REL.NOINC `($__internal_53_$__cuda_sm70_shflsync_idx_p) ;  /* 0x000015f000007944 */ /* 0x000fea0003c00000 */
[----:B------:R-:W-:Y:S01]  /*21770*/  MOV R10, R238 ;  /* 0x000000ee000a7202 */ /* 0x000fe20000000f00 */
[----:B------:R-:W-:-:S05]  /*21780*/  BRA `(.L_x_3532) ;  /* 0xffff62b000007947 */ /* 0x000fca000383ffff */
.L_x_3433:
        /* <DEDUP_REMOVED lines=13> */
.L_x_3436:
[----:B------:R-:W-:Y:S01]  /*21860*/  MOV R2, RZ ;  /* 0x000000ff00027202 */ /* 0x000fe20000000f00 */
[----:B------:R-:W-:Y:S01]  /*21870*/  IMAD.MOV.U32 R239, RZ, RZ, R4 ;  /* 0x000000ffffef7224 */ /* 0x000fe200078e0004 */
[----:B------:R-:W-:Y:S01]  /*21880*/  MOV R3, 0x218b0 ;  /* 0x000218b000037802 */ /* 0x000fe20000000f00 */
[----:B------:R-:W-:Y:S02]  /*21890*/  IMAD.MOV.U32 R238, RZ, RZ, 0x181f ;  /* 0x0000181fffee7424 */ /* 0x000fe400078e00ff */
[----:B------:R-:W-:Y:S05]  /*218a0*/  CALL.REL.NOINC `($__internal_53_$__cuda_sm70_shflsync_idx_p) ;  /* 0x000014b000007944 */ /* 0x000fea0003c00000 */
[----:B------:R-:W-:Y:S01]  /*218b0*/  MOV R149, R238 ;  /* 0x000000ee00957202 */ /* 0x000fe20000000f00 */
[----:B------:R-:W-:-:S05]  /*218c0*/  BRA `(.L_x_3534) ;  /* 0xffff717000007947 */ /* 0x000fca000383ffff */
.L_x_3437:
[----:B------:R-:W-:Y:S01]  /*218d0*/  MOV R2, RZ ;  /* 0x000000ff00027202 */ /* 0x000fe20000000f00 */
[----:B------:R-:W-:Y:S01]  /*218e0*/  IMAD.MOV.U32 R239, RZ, RZ, R80 ;  /* 0x000000ffffef7224 */ /* 0x000fe200078e0050 */
[----:B------:R-:W-:Y:S01]  /*218f0*/  MOV R3, 0x21920 ;  /* 0x0002192000037802 */ /* 0x000fe20000000f00 */
[----:B------:R-:W-:Y:S02]  /*21900*/  IMAD.MOV.U32 R238, RZ, RZ, 0x181f ;  /* 0x0000181fffee7424 */ /* 0x000fe400078e00ff */
[----:B-12---:R-:W-:Y:S05]  /*21910*/  CALL.REL.NOINC `($__internal_53_$__cuda_sm70_shflsync_idx_p) ;  /* 0x0000144000007944 */ /* 0x006fea0003c00000 */
[----:B------:R-:W-:Y:S01]  /*21920*/  MOV R148, R238 ;  /* 0x000000ee00947202 */ /* 0x000fe20000000f00 */
[----:B------:R-:W-:-:S05]  /*21930*/  BRA `(.L_x_3535) ;  /* 0xffff712000007947 */ /* 0x000fca000383ffff */
.L_x_3438:
        /* <DEDUP_REMOVED lines=13> */
.L_x_3439:
[----:B-1----:R-:W-:Y:S01]  /*21a10*/  MOV R2, 0x2 ;  /* 0x0000000200027802 */ /* 0x002fe20000000f00 */
[----:B------:R-:W-:Y:S01]  /*21a20*/  IMAD.MOV.U32 R239, RZ, RZ, R4 ;  /* 0x000000ffffef7224 */ /* 0x000fe200078e0004 */
[----:B------:R-:W-:Y:S01]  /*21a30*/  MOV R3, 0x21a60 ;  /* 0x00021a6000037802 */ /* 0x000fe20000000f00 */
[----:B------:R-:W-:Y:S02]  /*21a40*/  IMAD.MOV.U32 R238, RZ, RZ, 0x181f ;  /* 0x0000181fffee7424 */ /* 0x000fe400078e00ff */
[----:B---34-:R-:W-:Y:S05]  /*21a50*/  CALL.REL.NOINC `($__internal_53_$__cuda_sm70_shflsync_idx_p) ;  /* 0x0000130000007944 */ /* 0x018fea0003c00000 */
[----:B------:R-:W-:Y:S01]  /*21a60*/  MOV R149, R238 ;  /* 0x000000ee00957202 */ /* 0x000fe20000000f00 */
[----:B------:R-:W-:-:S05]  /*21a70*/  BRA `(.L_x_3537) ;  /* 0xffff725000007947 */ /* 0x000fca000383ffff */
.L_x_3440:
[----:B-1----:R-:W-:Y:S01]  /*21a80*/  MOV R2, 0x2 ;  /* 0x0000000200027802 */ /* 0x002fe20000000f00 */
[----:B------:R-:W-:Y:S01]  /*21a90*/  IMAD.MOV.U32 R239, RZ, RZ, R80 ;  /* 0x000000ffffef7224 */ /* 0x000fe200078e0050 */
[----:B------:R-:W-:Y:S01]  /*21aa0*/  MOV R3, 0x21ad0 ;  /* 0x00021ad000037802 */ /* 0x000fe20000000f00 */
[----:B------:R-:W-:Y:S02]  /*21ab0*/  IMAD.MOV.U32 R238, RZ, RZ, 0x181f ;  /* 0x0000181fffee7424 */ /* 0x000fe400078e00ff */
[----:B--234-:R-:W-:Y:S05]  /*21ac0*/  CALL.REL.NOINC `($__internal_53_$__cuda_sm70_shflsync_idx_p) ;  /* 0x0000129000007944 */ /* 0x01cfea0003c00000 */
[----:B------:R-:W-:Y:S01]  /*21ad0*/  MOV R148, R238 ;  /* 0x000000ee00947202 */ /* 0x000fe20000000f00 */
[----:B------:R-:W-:-:S05]  /*21ae0*/  BRA `(.L_x_3538) ;  /* 0xffff720000007947 */ /* 0x000fca000383ffff */
.L_x_3441:
[----:B-1----:R-:W-:Y:S01]  /*21af0*/  MOV R2, 0x3 ;  /* 0x0000000300027802 */ /* 0x002fe20000000f00 */
[----:B------:R-:W-:Y:S01]  /*21b00*/  IMAD.MOV.U32 R239, RZ, RZ, R4 ;  /* 0x000000ffffef7224 */ /* 0x000fe200078e0004 */
[----:B------:R-:W-:Y:S01]  /*21b10*/  MOV R3, 0x21b40 ;  /* 0x00021b4000037802 */ /* 0x000fe20000000f00 */
[----:B------:R-:W-:Y:S02]  /*21b20*/  IMAD.MOV.U32 R238, RZ, RZ, 0x181f ;  /* 0x0000181fffee7424 */ /* 0x000fe400078e00ff */
[----:B--2-4-:R-:W-:Y:S05]  /*21b30*/  CALL.REL.NOINC `($__internal_53_$__cuda_sm70_shflsync_idx_p) ;  /* 0x0000122000007944 */ /* 0x014fea0003c00000 */
        /* <DEDUP_REMOVED lines=8> */
.L_x_3442:
[----:B------:R-:W-:Y:S02]  /*21bc0*/  MOV R3, 0x2 ;  /* 0x0000000200037802 */ /* 0x000fe40000000f00 */
[----:B------:R-:W-:Y:S02]  /*21bd0*/  MOV R2, 0x21bf0 ;  /* 0x00021bf000027802 */ /* 0x000fe40000000f00 */
[----:B------:R-:W-:Y:S05]  /*21be0*/  CALL.REL.NOINC `($__internal_52_$__cuda_sm70_shflsync_bfly_p) ;  /* 0x0000111000007944 */ /* 0x000fea0003c00000 */
[----:B------:R-:W-:Y:S01]  /*21bf0*/  MOV R2, R171 ;  /* 0x000000ab00027202 */ /* 0x000fe20000000f00 */
[----:B------:R-:W-:-:S05]  /*21c00*/  BRA `(.L_x_3540) ;  /* 0xffff76f000007947 */ /* 0x000fca000383ffff */
.L_x_3443:
[----:B------:R-:W-:Y:S02]  /*21c10*/  MOV R3, 0x1 ;  /* 0x0000000100037802 */ /* 0x000fe40000000f00 */
        /* <DEDUP_REMOVED lines=13> */
.L_x_3445:
[----:B------:R-:W-:Y:S01]  /*21cf0*/  IMAD.MOV.U32 R4, RZ, RZ, R240 ;  /* 0x000000ffff047224 */ /* 0x000fe200078e00f0 */
[----:B------:R-:W-:-:S02]  /*21d00*/  MOV R3, 0x2 ;  /* 0x0000000200037802 */ /* 0x000fc40000000f00 */
[----:B------:R-:W-:Y:S02]  /*21d10*/  MOV R2, 0x21d30 ;  /* 0x00021d3000027802 */ /* 0x000fe40000000f00 */
[----:B------:R-:W-:Y:S05]  /*21d20*/  CALL.REL.NOINC `($__internal_52_$__cuda_sm70_shflsync_bfly_p) ;  /* 0x00000fd000007944 */ /* 0x000fea0003c00000 */
[----:B------:R-:W-:Y:S01]  /*21d30*/  MOV R2, R171 ;  /* 0x000000ab00027202 */ /* 0x000fe20000000f00 */
[----:B------:R-:W-:Y:S05]  /*21d40*/  BRA `(.L_x_3542) ;  /* 0xffff92f000007947 */ /* 0x000fea000383ffff */
.L_x_3446:
[----:B------:R-:W-:Y:S02]  /*21d50*/  MOV R3, 0x1 ;  /* 0x0000000100037802 */ /* 0x000fe40000000f00 */
[----:B------:R-:W-:Y:S02]  /*21d60*/  MOV R2, 0x21d80 ;  /* 0x00021d8000027802 */ /* 0x000fe40000000f00 */
[----:B-1----:R-:W-:Y:S05]  /*21d70*/  CALL.REL.NOINC `($__internal_52_$__cuda_sm70_shflsync_bfly_p) ;  /* 0x00000f8000007944 */ /* 0x002fea0003c00000 */
[----:B------:R-:W-:Y:S02]  /*21d80*/  FADD.FTZ R8, R4, R171 ;  /* 0x000000ab04087221 */ /* 0x000fe40000010000 */
[----:B------:R1:W5:Y:S01]  /*21d90*/  LDL R4, [R1] ;  /* 0x0000000001047983 */ /* 0x0003620000100800 */
[----:B------:R-:W-:Y:S02]  /*21da0*/  MOV R3, 0x2 ;  /* 0x0000000200037802 */ /* 0x000fe40000000f00 */
[----:B------:R-:W-:Y:S02]  /*21db0*/  MOV R2, 0x21dd0 ;  /* 0x00021dd000027802 */ /* 0x000fe40000000f00 */
[----:B-1---5:R-:W-:Y:S05]  /*21dc0*/  CALL.REL.NOINC `($__internal_52_$__cuda_sm70_shflsync_bfly_p) ;  /* 0x00000f3000007944 */ /* 0x022fea0003c00000 */
[----:B------:R-:W2:Y:S01]  /*21dd0*/  LDL.LU R2, [R1] ;  /* 0x0000000001027983 */ /* 0x000ea20000300800 */
[----:B------:R-:W-:Y:S01]  /*21de0*/  MOV R3, 0x1 ;  /* 0x0000000100037802 */ /* 0x000fe20000000f00 */
[----:B--2---:R-:W-:Y:S01]  /*21df0*/  FADD.FTZ R9, R2, R171 ;  /* 0x000000ab02097221 */ /* 0x004fe20000010000 */
[----:B------:R-:W-:-:S04]  /*21e00*/  MOV R2, 0x21e30 ;  /* 0x00021e3000027802 */ /* 0x000fc80000000f00 */
[----:B------:R-:W-:Y:S02]  /*21e10*/  MOV R4, R9 ;  /* 0x0000000900047202 */ /* 0x000fe40000000f00 */
[----:B------:R-:W-:Y:S05]  /*21e20*/  CALL.REL.NOINC `($__internal_52_$__cuda_sm70_shflsync_bfly_p) ;  /* 0x00000ed000007944 */ /* 0x000fea0003c00000 */
[----:B------:R-:W-:Y:S01]  /*21e30*/  MOV R2, R171 ;  /* 0x000000ab00027202 */ /* 0x000fe20000000f00 */
[----:B------:R-:W-:Y:S05]  /*21e40*/  BRA `(.L_x_3543) ;  /* 0xffff927000007947 */ /* 0x000fea000383ffff */
.L_x_3453:
[----:B--234-:R-:W-:Y:S01]  /*21e50*/  IMAD.MOV.U32 R239, RZ, RZ, R6 ;  /* 0x000000ffffef7224 */ /* 0x01cfe200078e0006 */
[----:B------:R-:W-:Y:S01]  /*21e60*/  MOV R2, RZ ;  /* 0x000000ff00027202 */ /* 0x000fe20000000f00 */
[----:B------:R-:W-:Y:S01]  /*21e70*/  IMAD.MOV.U32 R238, RZ, RZ, 0x181f ;  /* 0x0000181fffee7424 */ /* 0x000fe200078e00ff */
[----:B------:R-:W-:Y:S02]  /*21e80*/  MOV R3, 0x21ea0 ;  /* 0x00021ea000037802 */ /* 0x000fe40000000f00 */
[----:B-1----:R-:W-:Y:S05]  /*21e90*/  CALL.REL.NOINC `($__internal_53_$__cuda_sm70_shflsync_idx_p) ;  /* 0x00000ec000007944 */ /* 0x002fea0003c00000 */
[----:B------:R-:W-:Y:S01]  /*21ea0*/  MOV R9, R238 ;  /* 0x000000ee00097202 */ /* 0x000fe20000000f00 */
[----:B------:R-:W-:Y:S05]  /*21eb0*/  BRA `(.L_x_3544) ;  /* 0xffffa63000007947 */ /* 0x000fea000383ffff */
.L_x_3454:
[----:B------:R-:W-:Y:S01]  /*21ec0*/  IMAD.MOV.U32 R239, RZ, RZ, R8 ;  /* 0x000000ffffef7224 */ /* 0x000fe200078e0008 */
[----:B------:R-:W-:Y:S01]  /*21ed0*/  MOV R2, RZ ;  /* 0x000000ff00027202 */ /* 0x000fe20000000f00 */
[----:B------:R-:W-:Y:S01]  /*21ee0*/  IMAD.MOV.U32 R238, RZ, RZ, 0x181f ;  /* 0x0000181fffee7424 */ /* 0x000fe200078e00ff */
[----:B------:R-:W-:Y:S02]  /*21ef0*/  MOV R3, 0x21f10 ;  /* 0x00021f1000037802 */ /* 0x000fe40000000f00 */
[----:B-123--:R-:W-:Y:S05]  /*21f00*/  CALL.REL.NOINC `($__internal_53_$__cuda_sm70_shflsync_idx_p) ;  /* 0x00000e5000007944 */ /* 0x00efea0003c00000 */
[----:B------:R-:W-:Y:S01]  /*21f10*/  MOV R2, R238 ;  /* 0x000000ee00027202 */ /* 0x000fe20000000f00 */
[----:B------:R-:W-:Y:S05]  /*21f20*/  BRA `(.L_x_3545) ;  /* 0xffffa5e000007947 */ /* 0x000fea000383ffff */
.L_x_3457:
[----:B------:R-:W-:Y:S01]  /*21f30*/  IMAD.MOV.U32 R239, RZ, RZ, R6 ;  /* 0x000000ffffef7224 */ /* 0x000fe200078e0006 */
[----:B--2---:R-:W-:Y:S01]  /*21f40*/  MOV R2, 0x1 ;  /* 0x0000000100027802 */ /* 0x004fe20000000f00 */
[----:B------:R-:W-:Y:S01]  /*21f50*/  IMAD.MOV.U32 R238, RZ, RZ, 0x181f ;  /* 0x0000181fffee7424 */ /* 0x000fe200078e00ff */
[----:B------:R-:W-:-:S02]  /*21f60*/  MOV R3, 0x21f80 ;  /* 0x00021f8000037802 */ /* 0x000fc40000000f00 */
[----:B-1-34-:R-:W-:Y:S05]  /*21f70*/  CALL.REL.NOINC `($__internal_53_$__cuda_sm70_shflsync_idx_p) ;  /* 0x00000de000007944 */ /* 0x01afea0003c00000 */
        /* <DEDUP_REMOVED lines=8> */
.L_x_3460:
[----:B------:R-:W-:Y:S01]  /*22000*/  IMAD.MOV.U32 R239, RZ, RZ, R6 ;  /* 0x000000ffffef7224 */ /* 0x000fe200078e0006 */
[----:B--2---:R-:W-:Y:S01]  /*22010*/  MOV R2, 0x2 ;  /* 0x0000000200027802 */ /* 0x004fe20000000f00 */
[----:B------:R-:W-:Y:S01]  /*22020*/  IMAD.MOV.U32 R238, RZ, RZ, 0x181f ;  /* 0x0000181fffee7424 */ /* 0x000fe200078e00ff */
[----:B------:R-:W-:Y:S02]  /*22030*/  MOV R3, 0x22050 ;  /* 0x0002205000037802 */ /* 0x000fe40000000f00 */
[----:B-1-34-:R-:W-:Y:S05]  /*22040*/  CALL.REL.NOINC `($__internal_53_$__cuda_sm70_shflsync_idx_p) ;  /* 0x00000d1000007944 */ /* 0x01afea0003c00000 */
[----:B------:R-:W-:Y:S01]  /*22050*/  MOV R9, R238 ;  /* 0x000000ee00097202 */ /* 0x000fe20000000f00 */
[----:B------:R-:W-:Y:S05]  /*22060*/  BRA `(.L_x_3547) ;  /* 0xffffa6a000007947 */ /* 0x000fea000383ffff */
.L_x_3461:
[----:B------:R-:W-:Y:S01]  /*22070*/  IMAD.MOV.U32 R239, RZ, RZ, R8 ;  /* 0x000000ffffef7224 */ /* 0x000fe200078e0008 */
[----:B--2---:R-:W-:Y:S01]  /*22080*/  MOV R2, 0x2 ;  /* 0x0000000200027802 */ /* 0x004fe20000000f00 */
[----:B------:R-:W-:Y:S01]  /*22090*/  IMAD.MOV.U32 R238, RZ, RZ, 0x181f ;  /* 0x0000181fffee7424 */ /* 0x000fe200078e00ff */
[----:B------:R-:W-:Y:S02]  /*220a0*/  MOV R3, 0x220c0 ;  /* 0x000220c000037802 */ /* 0x000fe40000000f00 */
[----:B-1-34-:R-:W-:Y:S05]  /*220b0*/  CALL.REL.NOINC `($__internal_53_$__cuda_sm70_shflsync_idx_p) ;  /* 0x00000ca000007944 */ /* 0x01afea0003c00000 */
[----:B------:R-:W-:Y:S01]  /*220c0*/  MOV R2, R238 ;  /* 0x000000ee00027202 */ /* 0x000fe20000000f00 */
[----:B------:R-:W-:Y:S05]  /*220d0*/  BRA `(.L_x_3548) ;  /* 0xffffa65000007947 */ /* 0x000fea000383ffff */
.L_x_3464:
[----:B------:R-:W-:Y:S01]  /*220e0*/  IMAD.MOV.U32 R239, RZ, RZ, R6 ;  /* 0x000000ffffef7224 */ /* 0x000fe200078e0006 */
[----:B---34-:R-:W-:Y:S01]  /*220f0*/  MOV R2, 0x3 ;  /* 0x0000000300027802 */ /* 0x018fe20000000f00 */
[----:B------:R-:W-:Y:S01]  /*22100*/  IMAD.MOV.U32 R238, RZ, RZ, 0x181f ;  /* 0x0000181fffee7424 */ /* 0x000fe200078e00ff */
[----:B------:R-:W-:-:S02]  /*22110*/  MOV R3, 0x22130 ;  /* 0x0002213000037802 */ /* 0x000fc40000000f00 */
[----:B-12---:R-:W-:Y:S05]  /*22120*/  CALL.REL.NOINC `($__internal_53_$__cuda_sm70_shflsync_idx_p) ;  /* 0x00000c3000007944 */ /* 0x006fea0003c00000 */
        /* <DEDUP_REMOVED lines=8> */
.L_x_3466:
[----:B------:R-:W-:Y:S01]  /*221b0*/  IMAD.MOV.U32 R239, RZ, RZ, R6 ;  /* 0x000000ffffef7224 */ /* 0x000fe200078e0006 */
[----:B------:R-:W-:Y:S01]  /*221c0*/  MOV R2, RZ ;  /* 0x000000ff00027202 */ /* 0x000fe20000000f00 */
[----:B------:R-:W-:Y:S01]  /*221d0*/  IMAD.MOV.U32 R238, RZ, RZ, 0x1c1f ;  /* 0x00001c1fffee7424 */ /* 0x000fe200078e00ff */
[----:B------:R-:W-:Y:S02]  /*221e0*/  MOV R3, 0x22200 ;  /* 0x0002220000037802 */ /* 0x000fe40000000f00 */
[----:B------:R-:W-:Y:S05]  /*221f0*/  CALL.REL.NOINC `($__internal_53_$__cuda_sm70_shflsync_idx_p) ;  /* 0x00000b6000007944 */ /* 0x000fea0003c00000 */
[----:B------:R-:W-:Y:S01]  /*22200*/  MOV R4, R238 ;  /* 0x000000ee00047202 */ /* 0x000fe20000000f00 */
[----:B------:R-:W-:Y:S05]  /*22210*/  BRA `(.L_x_3550) ;  /* 0xffffa92000007947 */ /* 0x000fea000383ffff */
.L_x_3467:
[----:B------:R-:W-:Y:S01]  /*22220*/  IMAD.MOV.U32 R239, RZ, RZ, R5 ;  /* 0x000000ffffef7224 */ /* 0x000fe200078e0005 */
[----:B------:R-:W-:Y:S01]  /*22230*/  MOV R2, RZ ;  /* 0x000000ff00027202 */ /* 0x000fe20000000f00 */
[----:B------:R-:W-:Y:S01]  /*22240*/  IMAD.MOV.U32 R238, RZ, RZ, 0x1c1f ;  /* 0x00001c1fffee7424 */ /* 0x000fe200078e00ff */
[----:B------:R-:W-:Y:S02]  /*22250*/  MOV R3, 0x22270 ;  /* 0x0002227000037802 */ /* 0x000fe40000000f00 */
[----:B-12---:R-:W-:Y:S05]  /*22260*/  CALL.REL.NOINC `($__internal_53_$__cuda_sm70_shflsync_idx_p) ;  /* 0x00000af000007944 */ /* 0x006fea0003c00000 */
[----:B------:R-:W-:Y:S01]  /*22270*/  MOV R2, R238 ;  /* 0x000000ee00027202 */ /* 0x000fe20000000f00 */
[----:B------:R-:W-:Y:S05]  /*22280*/  BRA `(.L_x_3551) ;  /* 0xffffa8d000007947 */ /* 0x000fea000383ffff */
.L_x_3470:
        /* <DEDUP_REMOVED lines=13> */
.L_x_3474:
[----:B------:R-:W-:Y:S01]  /*22360*/  IMAD.MOV.U32 R239, RZ, RZ, R5 ;  /* 0x000000ffffef7224 */ /* 0x000fe200078e0005 */
[----:B------:R-:W-:Y:S01]  /*22370*/  MOV R2, RZ ;  /* 0x000000ff00027202 */ /* 0x000fe20000000f00 */
[----:B------:R-:W-:Y:S01]  /*22380*/  IMAD.MOV.U32 R238, RZ, RZ, 0x181f ;  /* 0x0000181fffee7424 */ /* 0x000fe200078e00ff */
[----:B------:R-:W-:Y:S02]  /*22390*/  MOV R3, 0x223b0 ;  /* 0x000223b000037802 */ /* 0x000fe40000000f00 */
[----:B------:R-:W-:Y:S05]  /*223a0*/  CALL.REL.NOINC `($__internal_53_$__cuda_sm70_shflsync_idx_p) ;  /* 0x000009b000007944 */ /* 0x000fea0003c00000 */
[----:B------:R-:W-:Y:S01]  /*223b0*/  MOV R9, R238 ;  /* 0x000000ee00097202 */ /* 0x000fe20000000f00 */
[----:B------:R-:W-:Y:S05]  /*223c0*/  BRA `(.L_x_3553) ;  /* 0xffffbbe000007947 */ /* 0x000fea000383ffff */
.L_x_3475:
[----:B------:R-:W-:Y:S01]  /*223d0*/  IMAD.MOV.U32 R239, RZ, RZ, R8 ;  /* 0x000000ffffef7224 */ /* 0x000fe200078e0008 */
[----:B------:R-:W-:Y:S01]  /*223e0*/  MOV R2, RZ ;  /* 0x000000ff00027202 */ /* 0x000fe20000000f00 */
[----:B------:R-:W-:Y:S01]  /*223f0*/  IMAD.MOV.U32 R238, RZ, RZ, 0x181f ;  /* 0x0000181fffee7424 */ /* 0x000fe200078e00ff */
[----:B------:R-:W-:Y:S02]  /*22400*/  MOV R3, 0x22420 ;  /* 0x0002242000037802 */ /* 0x000fe40000000f00 */
[----:B-12---:R-:W-:Y:S05]  /*22410*/  CALL.REL.NOINC `($__internal_53_$__cuda_sm70_shflsync_idx_p) ;  /* 0x0000094000007944 */ /* 0x006fea0003c00000 */
[----:B------:R-:W-:Y:S01]  /*22420*/  MOV R2, R238 ;  /* 0x000000ee00027202 */ /* 0x000fe20000000f00 */
[----:B------:R-:W-:Y:S05]  /*22430*/  BRA `(.L_x_3554) ;  /* 0xffffbb9000007947 */ /* 0x000fea000383ffff */
.L_x_3478:
        /* <DEDUP_REMOVED lines=13> */
.L_x_3481:
[----:B------:R-:W-:Y:S01]  /*22510*/  IMAD.MOV.U32 R239, RZ, RZ, R5 ;  /* 0x000000ffffef7224 */ /* 0x000fe200078e0005 */
[----:B-1--4-:R-:W-:Y:S01]  /*22520*/  MOV R2, 0x2 ;  /* 0x0000000200027802 */ /* 0x012fe20000000f00 */
[----:B------:R-:W-:Y:S01]  /*22530*/  IMAD.MOV.U32 R238, RZ, RZ, 0x181f ;  /* 0x0000181fffee7424 */ /* 0x000fe200078e00ff */
[----:B------:R-:W-:Y:S02]  /*22540*/  MOV R3, 0x22560 ;  /* 0x0002256000037802 */ /* 0x000fe40000000f00 */
[----:B--23--:R-:W-:Y:S05]  /*22550*/  CALL.REL.NOINC `($__internal_53_$__cuda_sm70_shflsync_idx_p) ;  /* 0x0000080000007944 */ /* 0x00cfea0003c00000 */
[----:B------:R-:W-:Y:S01]  /*22560*/  MOV R9, R238 ;  /* 0x000000ee00097202 */ /* 0x000fe20000000f00 */
[----:B------:R-:W-:Y:S05]  /*22570*/  BRA `(.L_x_3556) ;  /* 0xffffbc6000007947 */ /* 0x000fea000383ffff */
.L_x_3482:
[----:B------:R-:W-:Y:S01]  /*22580*/  IMAD.MOV.U32 R239, RZ, RZ, R8 ;  /* 0x000000ffffef7224 */ /* 0x000fe200078e0008 */
[----:B----4-:R-:W-:Y:S01]  /*22590*/  MOV R2, 0x2 ;  /* 0x0000000200027802 */ /* 0x010fe20000000f00 */
[----:B------:R-:W-:Y:S01]  /*225a0*/  IMAD.MOV.U32 R238, RZ, RZ, 0x181f ;  /* 0x0000181fffee7424 */ /* 0x000fe200078e00ff */
[----:B------:R-:W-:Y:S02]  /*225b0*/  MOV R3, 0x225d0 ;  /* 0x000225d000037802 */ /* 0x000fe40000000f00 */
[----:B-123--:R-:W-:Y:S05]  /*225c0*/  CALL.REL.NOINC `($__internal_53_$__cuda_sm70_shflsync_idx_p) ;  /* 0x0000079000007944 */ /* 0x00efea0003c00000 */
[----:B------:R-:W-:Y:S01]  /*225d0*/  MOV R2, R238 ;  /* 0x000000ee00027202 */ /* 0x000fe20000000f00 */
[----:B------:R-:W-:Y:S05]  /*225e0*/  BRA `(.L_x_3557) ;  /* 0xffffbc1000007947 */ /* 0x000fea000383ffff */
.L_x_3485:
        /* <DEDUP_REMOVED lines=13> */
.L_x_3487:
[----:B------:R-:W-:Y:S01]  /*226c0*/  IMAD.MOV.U32 R239, RZ, RZ, R74 ;  /* 0x000000ffffef7224 */ /* 0x000fe200078e004a */
[----:B------:R-:W-:Y:S01]  /*226d0*/  MOV R2, RZ ;  /* 0x000000ff00027202 */ /* 0x000fe20000000f00 */
[----:B------:R-:W-:Y:S01]  /*226e0*/  IMAD.MOV.U32 R238, RZ, RZ, 0x1f ;  /* 0x0000001fffee7424 */ /* 0x000fe200078e00ff */
[----:B------:R-:W-:Y:S02]  /*226f0*/  MOV R3, 0x22710 ;  /* 0x0002271000037802 */ /* 0x000fe40000000f00 */
[----:B------:R-:W-:Y:S05]  /*22700*/  CALL.REL.NOINC `($__internal_53_$__cuda_sm70_shflsync_idx_p) ;  /* 0x0000065000007944 */ /* 0x000fea0003c00000 */
[----:B------:R-:W-:Y:S01]  /*22710*/  MOV R10, R238 ;  /* 0x000000ee000a7202 */ /* 0x000fe20000000f00 */
[----:B------:R-:W-:Y:S05]  /*22720*/  BRA `(.L_x_3559) ;  /* 0xffffbd9000007947 */ /* 0x000fea000383ffff */
.L_x_3488:
[----:B------:R-:W-:Y:S01]  /*22730*/  IMAD.MOV.U32 R239, RZ, RZ, R74 ;  /* 0x000000ffffef7224 */ /* 0x000fe200078e004a */
[----:B------:R-:W-:Y:S01]  /*22740*/  MOV R2, 0x1 ;  /* 0x0000000100027802 */ /* 0x000fe20000000f00 */
[----:B------:R-:W-:Y:S01]  /*22750*/  IMAD.MOV.U32 R238, RZ, RZ, 0x1f ;  /* 0x0000001fffee7424 */ /* 0x000fe200078e00ff */
[----:B------:R-:W-:Y:S02]  /*22760*/  MOV R3, 0x22780 ;  /* 0x0002278000037802 */ /* 0x000fe40000000f00 */
[----:B-12---:R-:W-:Y:S05]  /*22770*/  CALL.REL.NOINC `($__internal_53_$__cuda_sm70_shflsync_idx_p) ;  /* 0x000005e000007944 */ /* 0x006fea0003c00000 */
[----:B------:R-:W-:Y:S01]  /*22780*/  MOV R9, R238 ;  /* 0x000000ee00097202 */ /* 0x000fe20000000f00 */
[----:B------:R-:W-:Y:S05]  /*22790*/  BRA `(.L_x_3560) ;  /* 0xffffbd4000007947 */ /* 0x000fea000383ffff */
.L_x_3489:
[----:B------:R-:W-:Y:S02]  /*227a0*/  MOV R3, 0x1 ;  /* 0x0000000100037802 */ /* 0x000fe40000000f00 */
[----:B------:R-:W-:-:S02]  /*227b0*/  MOV R4, 0x227d0 ;  /* 0x000227d000047802 */ /* 0x000fc40000000f00 */
[----:B-1234-:R-:W-:Y:S05]  /*227c0*/  CALL.REL.NOINC `($__internal_54_$__cuda_sm70_shflsync_up_p) ;  /* 0x000005f000007944 */ /* 0x01efea0003c00000 */
[----:B------:R-:W-:Y:S05]  /*227d0*/  BRA `(.L_x_3561) ;  /* 0xffffbe3000007947 */ /* 0x000fea000383ffff */
.L_x_3490:
[----:B------:R-:W-:Y:S02]  /*227e0*/  MOV R3, 0x2 ;  /* 0x0000000200037802 */ /* 0x000fe40000000f00 */
[----:B------:R-:W-:-:S02]  /*227f0*/  MOV R4, 0x22810 ;  /* 0x0002281000047802 */ /* 0x000fc40000000f00 */
[----:B--2-4-:R-:W-:Y:S05]  /*22800*/  CALL.REL.NOINC `($__internal_54_$__cuda_sm70_shflsync_up_p) ;  /* 0x000005b000007944 */ /* 0x014fea0003c00000 */
[----:B------:R-:W-:Y:S02]  /*22810*/  SEL R3, R3, RZ, P1 ;  /* 0x000000ff03037207 */ /* 0x000fe40000800000 */
[----:B------:R-:W-:-:S03]  /*22820*/  MOV R4, 0x22860 ;  /* 0x0002286000047802 */ /* 0x000fc60000000f00 */
[----:B------:R-:W-:Y:S02]  /*22830*/  IMAD.IADD R2, R2, 0x1, R3 ;  /* 0x0000000102027824 */ /* 0x000fe400078e0203 */
[----:B------:R-:W-:Y:S02]  /*22840*/  IMAD.MOV.U32 R3, RZ, RZ, 0x4 ;  /* 0x00000004ff037424 */ /* 0x000fe400078e00ff */
[----:B------:R-:W-:Y:S05]  /*22850*/  CALL.REL.NOINC `($__internal_54_$__cuda_sm70_shflsync_up_p) ;  /* 0x0000056000007944 */ /* 0x000fea0003c00000 */
        /* <DEDUP_REMOVED lines=12> */
[----:B------:R-:W-:Y:S01]  /*22920*/  IMAD.IADD R4, R3, 0x1, R2 ;  /* 0x0000000103047824 */ /* 0x000fe200078e0202 */
[----:B------:R-:W-:Y:S01]  /*22930*/  MOV R3, 0x22970 ;  /* 0x0002297000037802 */ /* 0x000fe20000000f00 */
[----:B------:R-:W-:Y:S02]  /*22940*/  IMAD.MOV.U32 R2, RZ, RZ, 0x1f ;  /* 0x0000001fff027424 */ /* 0x000fe400078e00ff */
[----:B------:R-:W-:Y:S02]  /*22950*/  IMAD.MOV.U32 R239, RZ, RZ, R4 ;  /* 0x000000ffffef7224 */ /* 0x000fe400078e0004 */
[----:B------:R-:W-:Y:S05]  /*22960*/  CALL.REL.NOINC `($__internal_53_$__cuda_sm70_shflsync_idx_p) ;  /* 0x000003f000007944 */ /* 0x000fea0003c00000 */
[----:B------:R-:W-:Y:S01]  /*22970*/  MOV R2, R238 ;  /* 0x000000ee00027202 */ /* 0x000fe20000000f00 */
[----:B------:R-:W-:Y:S05]  /*22980*/  BRA `(.L_x_3562) ;  /* 0xffffbd8000007947 */ /* 0x000fea000383ffff */
.L_x_3494:
[----:B------:R-:W-:Y:S02]  /*22990*/  MOV R3, 0x1 ;  /* 0x0000000100037802 */ /* 0x000fe40000000f00 */
[----:B------:R-:W-:Y:S02]  /*229a0*/  MOV R4, 0x229c0 ;  /* 0x000229c000047802 */ /* 0x000fe40000000f00 */
[----:B------:R-:W-:Y:S05]  /*229b0*/  CALL.REL.NOINC `($__internal_54_$__cuda_sm70_shflsync_up_p) ;  /* 0x0000040000007944 */ /* 0x000fea0003c00000 */
[----:B------:R-:W-:Y:S05]  /*229c0*/  BRA `(.L_x_3563) ;  /* 0xffffbeb000007947 */ /* 0x000fea000383ffff */
.L_x_3495:
[----:B------:R-:W-:Y:S02]  /*229d0*/  MOV R3, 0x2 ;  /* 0x0000000200037802 */ /* 0x000fe40000000f00 */
[----:B------:R-:W-:Y:S02]  /*229e0*/  MOV R4, 0x22a00 ;  /* 0x00022a0000047802 */ /* 0x000fe40000000f00 */
        /* <DEDUP_REMOVED lines=25> */
.L_x_3497:
[----:B------:R-:W-:Y:S02]  /*22b80*/  SEL R2, RZ, 0x1, P0 ;  /* 0x00000001ff027807 */ /* 0x000fe40000000000 */
[----:B------:R-:W-:Y:S02]  /*22b90*/  MOV R3, 0x22bb0 ;  /* 0x00022bb000037802 */ /* 0x000fe40000000f00 */
[----:B-1----:R-:W-:Y:S05]  /*22ba0*/  CALL.REL.NOINC `($__internal_55_$__cuda_sm70_votesync_ballot) ;  /* 0x0000027000007944 */ /* 0x002fea0003c00000 */
[----:B------:R-:W-:Y:S05]  /*22bb0*/  BRA `(.L_x_3565) ;  /* 0xffffbe5000007947 */ /* 0x000fea000383ffff */
.L_x_3498:
[----:B------:R-:W-:Y:S01]  /*22bc0*/  IMAD.MOV.U32 R239, RZ, RZ, R6 ;  /* 0x000000ffffef7224 */ /* 0x000fe200078e0006 */
[----:B--2---:R-:W-:Y:S01]  /*22bd0*/  MOV R2, R9 ;  /* 0x0000000900027202 */ /* 0x004fe20000000f00 */
[----:B------:R-:W-:Y:S01]  /*22be0*/  IMAD.MOV.U32 R238, RZ, RZ, 0x1f ;  /* 0x0000001fffee7424 */ /* 0x000fe200078e00ff */
[----:B------:R-:W-:-:S02]  /*22bf0*/  MOV R3, 0x22c10 ;  /* 0x00022c1000037802 */ /* 0x000fc40000000f00 */
[----:B-1----:R-:W-:Y:S05]  /*22c00*/  CALL.REL.NOINC `($__internal_53_$__cuda_sm70_shflsync_idx_p) ;  /* 0x0000015000007944 */ /* 0x002fea0003c00000 */
[----:B------:R-:W-:Y:S01]  /*22c10*/  IMAD.MOV.U32 R6, RZ, RZ, R238 ;  /* 0x000000ffff067224 */ /* 0x000fe200078e00ee */
[----:B------:R-:W-:Y:S01]  /*22c20*/  MOV R2, R9 ;  /* 0x0000000900027202 */ /* 0x000fe20000000f00 */
[----:B------:R-:W-:Y:S01]  /*22c30*/  IMAD.MOV.U32 R239, RZ, RZ, R8 ;  /* 0x000000ffffef7224 */ /* 0x000fe200078e0008 */
[----:B------:R-:W-:-:S02]  /*22c40*/  MOV R238, 0x1f ;  /* 0x0000001f00ee7802 */ /* 0x000fc40000000f00 */
[----:B------:R-:W-:Y:S02]  /*22c50*/  MOV R3, 0x22c70 ;  /* 0x00022c7000037802 */ /* 0x000fe40000000f00 */
[----:B------:R-:W-:Y:S05]  /*22c60*/  CALL.REL.NOINC `($__internal_53_$__cuda_sm70_shflsync_idx_p) ;  /* 0x000000f000007944 */ /* 0x000fea0003c00000 */
[----:B------:R-:W-:Y:S01]  /*22c70*/  MOV R5, R238 ;  /* 0x000000ee00057202 */ /* 0x000fe20000000f00 */
[----:B------:R-:W-:Y:S05]  /*22c80*/  BRA `(.L_x_3566) ;  /* 0xffffbdf000007947 */ /* 0x000fea000383ffff */
.L_x_3501:
[----:B------:R-:W-:Y:S01]  /*22c90*/  IMAD.MOV.U32 R239, RZ, RZ, R4 ;  /* 0x000000ffffef7224 */ /* 0x000fe200078e0004 */
[----:B--2---:R-:W-:Y:S01]  /*22ca0*/  MOV R2, R9 ;  /* 0x0000000900027202 */ /* 0x004fe20000000f00 */
[----:B------:R-:W-:Y:S01]  /*22cb0*/  IMAD.MOV.U32 R238, RZ, RZ, 0x1f ;  /* 0x0000001fffee7424 */ /* 0x000fe200078e00ff */
[----:B------:R-:W-:Y:S02]  /*22cc0*/  MOV R3, 0x22ce0 ;  /* 0x00022ce000037802 */ /* 0x000fe40000000f00 */
[----:B-1--4-:R-:W-:Y:S05]  /*22cd0*/  CALL.REL.NOINC `($__internal_53_$__cuda_sm70_shflsync_idx_p) ;  /* 0x0000008000007944 */ /* 0x012fea0003c00000 */
[----:B------:R-:W-:Y:S01]  /*22ce0*/  MOV R16, R238 ;  /* 0x000000ee00107202 */ /* 0x000fe20000000f00 */
[----:B------:R-:W-:Y:S05]  /*22cf0*/  BRA `(.L_x_3500) ;  /* 0xffffbde000007947 */ /* 0x000fea000383ffff */
        .weak           $__internal_52_$__cuda_sm70_shflsync_bfly_p
        .type           $__internal_52_$__cuda_sm70_shflsync_bfly_p,@function
        .size           $__internal_52_$__cuda_sm70_shflsync_bfly_p,($__internal_53_$__cuda_sm70_shflsync_idx_p - $__internal_52_$__cuda_sm70_shflsync_bfly_p)
$__internal_52_$__cuda_sm70_shflsync_bfly_p:
[----:B------:R-:W-:Y:S02]  /*22d00*/  MOV R171, 0x1f ;  /* 0x0000001f00ab7802 */ /* 0x000fe40000000f00 */
[----:B------:R-:W-:-:S04]  /*22d10*/  MOV R172, 0xffffffff ;  /* 0xffffffff00ac7802 */ /* 0x000fc80000000f00 */
[----:B------:R-:W-:Y:S04]  /*22d20*/  WARPSYNC R172 ;  /* 0x000000ac00007348 */ /* 0x000fe80003800000 */
[----:B------:R1:W2:Y:S02]  /*22d30*/  SHFL.BFLY PT, R171, R4, R3, R171 ;  /* 0x0c00000304ab7389 */ /* 0x0002a400000e00ab */
[----:B-1----:R-:W-:-:S04]  /*22d40*/  MOV R3, 0x0 ;  /* 0x0000000000037802 */ /* 0x002fc80000000f00 */
[----:B--2---:R-:W-:Y:S05]  /*22d50*/  RET.REL.NODEC R2 `(_ZN7cutlass13device_kernelIN5flash19enable_sm80_to_sm89INS1_16FlashAttnFwdSm80INS1_25CollectiveMainloopFwdSm80ILi8ELi1ELb1EN4cute5tupleIJNS5_1CILi128EEENS7_ILi112EEES8_EEELi128ENS_10bfloat16_tEfNS_4arch4Sm80ELb1ELb0ELb0ELb1ELb1ELb1ELb1ELb1EEENS1_21CollectiveEpilogueFwdINS6_IJS8_S8_S9_EEENS6_IJNS7_ILi1EEESH_SH_EEESB_SD_Li256ELb1ELb1ELb1ELb0EEENS1_36VarlenDynamicPersistentTileSchedulerILi128ELi112ELi256ELi256ELb1ELb1ELb0ELb1ELb1ELb1EEEEEEEEEvNT_6ParamsE) ;  /* 0xfffdd2a002007950 */ /* 0x004fea0003c3ffff */
        .weak           $__internal_53_$__cuda_sm70_shflsync_idx_p
        .type           $__internal_53_$__cuda_sm70_shflsync_idx_p,@function
        .size           $__internal_53_$__cuda_sm70_shflsync_idx_p,($__internal_54_$__cuda_sm70_shflsync_up_p - $__internal_53_$__cuda_sm70_shflsync_idx_p)
$__internal_53_$__cuda_sm70_shflsync_idx_p:
[----:B------:R-:W-:-:S04]  /*22d60*/  MOV R241, 0xffffffff ;  /* 0xffffffff00f17802 */ /* 0x000fc80000000f00 */
[----:B------:R-:W-:Y:S04]  /*22d70*/  WARPSYNC R241 ;  /* 0x000000f100007348 */ /* 0x000fe80003800000 */
[----:B------:R1:W2:Y:S02]  /*22d80*/  SHFL.IDX PT, R238, R239, R2, R238 ;  /* 0x00000002efee7389 */ /* 0x0002a400000e00ee */
[----:B-1----:R-:W-:Y:S02]  /*22d90*/  MOV R2, R3 ;  /* 0x0000000300027202 */ /* 0x002fe40000000f00 */
[----:B------:R-:W-:-:S04]  /*22da0*/  MOV R3, 0x0 ;  /* 0x0000000000037802 */ /* 0x000fc80000000f00 */
[----:B--2---:R-:W-:Y:S05]  /*22db0*/  RET.REL.NODEC R2 `(_ZN7cutlass13device_kernelIN5flash19enable_sm80_to_sm89INS1_16FlashAttnFwdSm80INS1_25CollectiveMainloopFwdSm80ILi8ELi1ELb1EN4cute5tupleIJNS5_1CILi128EEENS7_ILi112EEES8_EEELi128ENS_10bfloat16_tEfNS_4arch4Sm80ELb1ELb0ELb0ELb1ELb1ELb1ELb1ELb1EEENS1_21CollectiveEpilogueFwdINS6_IJS8_S8_S9_EEENS6_IJNS7_ILi1EEESH_SH_EEESB_SD_Li256ELb1ELb1ELb1ELb0EEENS1_36VarlenDynamicPersistentTileSchedulerILi128ELi112ELi256ELi256ELb1ELb1ELb0ELb1ELb1ELb1EEEEEEEEEvNT_6ParamsE) ;  /* 0xfffdd24002007950 */ /* 0x004fea0003c3ffff */
        .weak           $__internal_54_$__cuda_sm70_shflsync_up_p
        .type           $__internal_54_$__cuda_sm70_shflsync_up_p,@function
        .size           $__internal_54_$__cuda_sm70_shflsync_up_p,($__internal_55_$__cuda_sm70_votesync_ballot - $__internal_54_$__cuda_sm70_shflsync_up_p)
$__internal_54_$__cuda_sm70_shflsync_up_p:
[----:B------:R-:W-:Y:S02]  /*22dc0*/  MOV R11, 0xffffffff ;  /* 0xffffffff000b7802 */ /* 0x000fe40000000f00 */
[----:B------:R-:W-:Y:S02]  /*22dd0*/  MOV R5, RZ ;  /* 0x000000ff00057202 */ /* 0x000fe40000000f00 */
[----:B------:R-:W-:Y:S04]  /*22de0*/  WARPSYNC R11 ;  /* 0x0000000b00007348 */ /* 0x000fe80003800000 */
[----:B------:R1:W2:Y:S02]  /*22df0*/  SHFL.UP PT, R3, R2, R3, R5 ;  /* 0x0400000302037389 */ /* 0x0002a400000e0005 */
[----:B-1----:R-:W-:-:S04]  /*22e00*/  MOV R5, 0x0 ;  /* 0x0000000000057802 */ /* 0x002fc80000000f00 */
[----:B--2---:R-:W-:Y:S05]  /*22e10*/  RET.REL.NODEC R4 `(_ZN7cutlass13device_kernelIN5flash19enable_sm80_to_sm89INS1_16FlashAttnFwdSm80INS1_25CollectiveMainloopFwdSm80ILi8ELi1ELb1EN4cute5tupleIJNS5_1CILi128EEENS7_ILi112EEES8_EEELi128ENS_10bfloat16_tEfNS_4arch4Sm80ELb1ELb0ELb0ELb1ELb1ELb1ELb1ELb1EEENS1_21CollectiveEpilogueFwdINS6_IJS8_S8_S9_EEENS6_IJNS7_ILi1EEESH_SH_EEESB_SD_Li256ELb1ELb1ELb1ELb0EEENS1_36VarlenDynamicPersistentTileSchedulerILi128ELi112ELi256ELi256ELb1ELb1ELb0ELb1ELb1ELb1EEEEEEEEEvNT_6ParamsE) ;  /* 0xfffdd1e004007950 */ /* 0x004fea0003c3ffff */
        .weak           $__internal_55_$__cuda_sm70_votesync_ballot
        .type           $__internal_55_$__cuda_sm70_votesync_ballot,@function
        .size           $__internal_55_$__cuda_sm70_votesync_ballot,(.L_x_3643 - $__internal_55_$__cuda_sm70_votesync_ballot)
$__internal_55_$__cuda_sm70_votesync_ballot:
[----:B------:R-:W-:Y:S01]  /*22e20*/  ISETP.NE.U32.AND P0, PT, R2, 0x1, PT ;  /* 0x000000010200780c */ /* 0x000fe20003f05070 */
[----:B------:R-:W-:-:S04]  /*22e30*/  IMAD.MOV.U32 R5, RZ, RZ, -0x1 ;  /* 0xffffffffff057424 */ /* 0x000fc800078e00ff */
[----:B------:R-:W-:Y:S08]  /*22e40*/  WARPSYNC R5 ;  /* 0x0000000500007348 */ /* 0x000ff00003800000 */
[----:B------:R-:W-:-:S04]  /*22e50*/  VOTE.ANY R2, PT, !P0 ;  /* 0x0000000000027806 */ /* 0x000fc800040e0100 */
[----:B------:R-:W-:Y:S01]  /*22e60*/  LOP3.LUT R15, R2, R5, RZ, 0xc0, !PT ;  /* 0x00000005020f7212 */ /* 0x000fe200078ec0ff */
[----:B------:R-:W-:Y:S02]  /*22e70*/  IMAD.MOV.U32 R2, RZ, RZ, R3 ;  /* 0x000000ffff027224 */ /* 0x000fe400078e0003 */
[----:B------:R-:W-:-:S04]  /*22e80*/  IMAD.MOV.U32 R3, RZ, RZ, 0x0 ;  /* 0x00000000ff037424 */ /* 0x000fc800078e00ff */
[----:B------:R-:W-:Y:S05]  /*22e90*/  RET.REL.NODEC R2 `(_ZN7cutlass13device_kernelIN5flash19enable_sm80_to_sm89INS1_16FlashAttnFwdSm80INS1_25CollectiveMainloopFwdSm80ILi8ELi1ELb1EN4cute5tupleIJNS5_1CILi128EEENS7_ILi112EEES8_EEELi128ENS_10bfloat16_tEfNS_4arch4Sm80ELb1ELb0ELb0ELb1ELb1ELb1ELb1ELb1EEENS1_21CollectiveEpilogueFwdINS6_IJS8_S8_S9_EEENS6_IJNS7_ILi1EEESH_SH_EEESB_SD_Li256ELb1ELb1ELb1ELb0EEENS1_36VarlenDynamicPersistentTileSchedulerILi128ELi112ELi256ELi256ELb1ELb1ELb0ELb1ELb1ELb1EEEEEEEEEvNT_6ParamsE) ;  /* 0xfffdd16002007950 */ /* 0x000fea0003c3ffff */
.L_x_3567:
        /* <DEDUP_REMOVED lines=14> */
.L_x_3643:


//--------------------- .nv.shared._ZN7cutlass13device_kernelIN5flash19enable_sm80_to_sm89INS1_16FlashAttnFwdSm80INS1_25CollectiveMainloopFwdSm80ILi8ELi1ELb1EN4cute5tupleIJNS5_1CILi128EEES8_S8_EEELi128ENS_10bfloat16_tEfNS_4arch4Sm80ELb0ELb0ELb1ELb0ELb1ELb0ELb1ELb1EEENS1_21CollectiveEpilogueFwdIS9_NS6_IJNS7_ILi1EEESF_SF_EEESA_SC_Li256ELb0ELb1ELb1ELb0EEENS1_19SingleTileSchedulerILb0ELb1ELb1ELi128EEEEEEEEEvNT_6ParamsE --------------------------
	.section	.nv.shared._ZN7cutlass13device_kernelIN5flash19enable_sm80_to_sm89INS1_16FlashAttnFwdSm80INS1_25CollectiveMainloopFwdSm80ILi8ELi1ELb1EN4cute5tupleIJNS5_1CILi128EEES8_S8_EEELi128ENS_10bfloat16_tEfNS_4arch4Sm80ELb0ELb0ELb1ELb0ELb1ELb0ELb1ELb1EEENS1_21CollectiveEpilogueFwdIS9_NS6_IJNS7_ILi1EEESF_SF_EEESA_SC_Li256ELb0ELb1ELb1ELb0EEENS1_19SingleTileSchedulerILb0ELb1ELb1ELi128EEEEEEEEEvNT_6ParamsE,"aw",@nobits
	.sectionflags	@""
	.align	16


//--------------------- .nv.global                --------------------------
	.section	.nv.global,"aw",@nobits
.nv.global:
	.type		_ZN89_INTERNAL_a6ef3756_53_flash_fwd_hdim128_bf16_paged_split_softcapall_sm80_cu_cf07d2ef_30644cute1_E,@object
	.size		_ZN89_INTERNAL_a6ef3756_53_flash_fwd_hdim128_bf16_paged_split_softcapall_sm80_cu_cf07d2ef_30644cute1_E,(_ZN89_INTERNAL_a6ef3756_53_flash_fwd_hdim128_bf16_paged_split_softcapall_sm80_cu_cf07d2ef_30644cuda3std3__45__cpo6cbeginE - _ZN89_INTERNAL_a6ef3756_53_flash_fwd_hdim128_bf16_paged_split_softcapall_sm80_cu_cf07d2ef_30644cute1_E)
_ZN89_INTERNAL_a6ef3756_53_flash_fwd_hdim128_bf16_paged_split_softcapall_sm80_cu_cf07d2ef_30644cute1_E:
	.zero		1
	.type		_ZN89_INTERNAL_a6ef3756_53_flash_fwd_hdim128_bf16_paged_split_softcapall_sm80_cu_cf07d2ef_30644cuda3std3__45__cpo6cbeginE,@object
	.size		_ZN89_INTERNAL_a6ef3756_53_flash_fwd_hdim128_bf16_paged_split_softcapall_sm80_cu_cf07d2ef_30644cuda3std3__45__cpo6cbeginE,(_ZN89_INTERNAL_a6ef3756_53_flash_fwd_hdim128_bf16_paged_split_softcapall_sm80_cu_cf07d2ef_30644cuda3std3__48in_placeE - _ZN89_INTERNAL_a6ef3756_53_flash_fwd_hdim128_bf16_paged_split_softcapall_sm80_cu_cf07d2ef_30644cuda3std3__45__cpo6cbeginE)
_ZN89_INTERNAL_a6ef3756_53_flash_fwd_hdim128_bf16_paged_split_softcapall_sm80_cu_cf07d2ef_30644cuda3std3__45__cpo6cbeginE:
	.zero		1
	.type		_ZN89_INTERNAL_a6ef3756_53_flash_fwd_hdim128_bf16_paged_split_softcapall_sm80_cu_cf07d2ef_30644cuda3std3__48in_placeE,@object
	.size		_ZN89_INTERNAL_a6ef3756_53_flash_fwd_hdim128_bf16_paged_split_softcapall_sm80_cu_cf07d2ef_30644cuda3std3__48in_placeE,(_ZN89_INTERNAL_a6ef3756_53_flash_fwd_hdim128_bf16_paged_split_softcapall_sm80_cu_cf07d2ef_30644cuda3std6ranges3__45__cpo9iter_moveE - _ZN89_INTERNAL_a6ef3756_53_flash_fwd_hdim128_bf16_paged_split_softcapall_sm80_cu_cf07d2ef_30644cuda3std3__48in_placeE)
_ZN89_INTERNAL_a6ef3756_53_flash_fwd_hdim128_bf16_paged_split_softcapall_sm80_cu_cf07d2ef_30644cuda3std3__48in_placeE:
	.zero		1
	.type		_ZN89_INTERNAL_a6ef3756_53_flash_fwd_hdim128_bf16_paged_split_softcapall_sm80_cu_cf07d2ef_30644cuda3std6ranges3__45__cpo9iter_moveE,@object
	.size		_ZN89_INTERNAL_a6ef3756_53_flash_fwd_hdim128_bf16_paged_split_softcapall_sm80_cu_cf07d2ef_30644cuda3std6ranges3__45__cpo9iter_moveE,(_ZN89_INTERNAL_a6ef3756_53_flash_fwd_hdim128_bf16_paged_split_softcapall_sm80_cu_cf07d2ef_30644cuda3std3__45__cpo5beginE - _ZN89_INTERNAL_a6ef3756_53_flash_fwd_hdim128_bf16_paged_split_softcapall_sm80_cu_cf07d2ef_30644cuda3std6ranges3__45__cpo9iter_moveE)
_ZN89_INTERNAL_a6ef3756_53_flash_fwd_hdim128_bf16_paged_split_softcapall_sm80_cu_cf07d2ef_30644cuda3std6ranges3__45__cpo9iter_moveE:
	.zero		1
	.type		_ZN89_INTERNAL_a6ef3756_53_flash_fwd_hdim128_bf16_paged_split_softcapall_sm80_cu_cf07d2ef_30644cuda3std3__45__cpo5beginE,@object
	.size		_ZN89_INTERNAL_a6ef3756_53_flash_fwd_hdim128_bf16_paged_split_softcapall_sm80_cu_cf07d2ef_30644cuda3std3__45__cpo5beginE,(_ZN89_INTERNAL_a6ef3756_53_flash_fwd_hdim128_bf16_paged_split_softcapall_sm80_cu_cf07d2ef_30644cuda3std3__491_GLOBAL__N__a6ef3756_53_flash_fwd_hdim128_bf16_paged_split_softcapall_sm80_cu_cf07d2ef_30646ignoreE - _ZN89_INTERNAL_a6ef3756_53_flash_fwd_hdim128_bf16_paged_split_softcapall_sm80_cu_cf07d2ef_30644cuda3std3__45__cpo5beginE)
_ZN89_INTERNAL_a6ef3756_53_flash_fwd_hdim128_bf16_paged_split_softcapall_sm80_cu_cf07d2ef_30644cuda3std3__45__cpo5beginE:
	.zero		1
	.type		_ZN89_INTERNAL_a6ef3756_53_flash_fwd_hdim128_bf16_paged_split_softcapall_sm80_cu_cf07d2ef_30644cuda3std3__491_GLOBAL__N__a6ef3756_53_flash_fwd_hdim128_bf16_paged_split_softcapall_sm80_cu_cf07d2ef_30646ignoreE,@object
	.size		_ZN89_INTERNAL_a6ef3756_53_flash_fwd_hdim128_bf16_paged_split_softcapall_sm80_cu_cf07d2ef_30644cuda3std3__491_GLOBAL__N__a6ef3756_53_flash_fwd_hdim128_bf16_paged_split_softcapall_sm80_cu_cf07d2ef_30646ignoreE,(_ZN89_INTERNAL_a6ef3756_53_flash_fwd_hdim128_bf16_paged_split_softcapall_sm80_cu_cf07d2ef_30644cute7productE - _ZN89_INTERNAL_a6ef3756_53_flash_fwd_hdim128_bf16_paged_split_softcapall_sm80_cu_cf07d2ef_30644cuda3std3__491_GLOBAL__N__a6ef3756_53_flash_fwd_hdim128_bf16_paged_split_softcapall_sm80_cu_cf07d2ef_30646ignoreE)
_ZN89_INTERNAL_a6ef3756_53_flash_fwd_hdim128_bf16_paged_split_softcapall_sm80_cu_cf07d2ef_30644cuda3std3__491_GLOBAL__N__a6ef3756_53_flash_fwd_hdim128_bf16_paged_split_softcapall_sm80_cu_cf07d2ef_30646ignoreE:
	.zero		1
	.type		_ZN89_INTERNAL_a6ef3756_53_flash_fwd_hdim128_bf16_paged_split_softcapall_sm80_cu_cf07d2ef_30644cute7productE,@object
	.size		_ZN89_INTERNAL_a6ef3756_53_flash_fwd_hdim128_bf16_paged_split_softcapall_sm80_cu_cf07d2ef_30644cute7productE,(_ZN89_INTERNAL_a6ef3756_53_flash_fwd_hdim128_bf16_paged_split_softcapall_sm80_cu_cf07d2ef_30644cuda3std3__45__cpo3endE - _ZN89_INTERNAL_a6ef3756_53_flash_fwd_hdim128_bf16_paged_split_softcapall_sm80_cu_cf07d2ef_30644cute7productE)
_ZN89_INTERNAL_a6ef3756_53_flash_fwd_hdim128_bf16_paged_split_softcapall_sm80_cu_cf07d2ef_30644cute7productE:
	.zero		1
	.type		_ZN89_INTERNAL_a6ef3756_53_flash_fwd_hdim128_bf16_paged_split_softcapall_sm80_cu_cf07d2ef_30644cuda3std3__45__cpo3endE,@object
	.size		_ZN89_INTERNAL_a6ef3756_53_flash_fwd_hdim128_bf16_paged_split_softcapall_sm80_cu_cf07d2ef_30644cuda3std3__45__cpo3endE,(_ZN89_INTERNAL_a6ef3756_53_flash_fwd_hdim128_bf16_paged_split_softcapall_sm80_cu_cf07d2ef_30644cuda3std3__419piecewise_constructE - _ZN89_INTERNAL_a6ef3756_53_flash_fwd_hdim128_bf16_paged_split_softcapall_sm80_cu_cf07d2ef_30644cuda3std3__45__cpo3endE)
_ZN89_INTERNAL_a6ef3756_53_flash_fwd_hdim128_bf16_paged_split_softcapall_sm80_cu_cf07d2ef_30644cuda3std3__45__cpo3endE:
	.zero		1
	.type		_ZN89_INTERNAL_a6ef3756_53_flash_fwd_hdim128_bf16_paged_split_softcapall_sm80_cu_cf07d2ef_30644cuda3std3__419piecewise_constructE,@object
	.size		_ZN89_INTERNAL_a6ef3756_53_flash_fwd_hdim128_bf16_paged_split_softcapall_sm80_cu_cf07d2ef_30644cuda3std3__419piecewise_constructE,(_ZN89_INTERNAL_a6ef3756_53_flash_fwd_hdim128_bf16_paged_split_softcapall_sm80_cu_cf07d2ef_30644cuda3std3__45__cpo4cendE - _ZN89_INTERNAL_a6ef3756_53_flash_fwd_hdim128_bf16_paged_split_softcapall_sm80_cu_cf07d2ef_30644cuda3std3__419piecewise_constructE)
_ZN89_INTERNAL_a6ef3756_53_flash_fwd_hdim128_bf16_paged_split_softcapall_sm80_cu_cf07d2ef_30644cuda3std3__419piecewise_constructE:
	.zero		1
	.type		_ZN89_INTERNAL_a6ef3756_53_flash_fwd_hdim128_bf16_paged_split_softcapall_sm80_cu_cf07d2ef_30644cuda3std3__45__cpo4cendE,@object
	.size		_ZN89_INTERNAL_a6ef3756_53_flash_fwd_hdim128_bf16_paged_split_softcapall_sm80_cu_cf07d2ef_30644cuda3std3__45__cpo4cendE,(_ZN89_INTERNAL_a6ef3756_53_flash_fwd_hdim128_bf16_paged_split_softcapall_sm80_cu_cf07d2ef_30644cuda3std6ranges3__45__cpo4swapE - _ZN89_INTERNAL_a6ef3756_53_flash_fwd_hdim128_bf16_paged_split_softcapall_sm80_cu_cf07d2ef_30644cuda3std3__45__cpo4cendE)
_ZN89_INTERNAL_a6ef3756_53_flash_fwd_hdim128_bf16_paged_split_softcapall_sm80_cu_cf07d2ef_30644cuda3std3__45__cpo4cendE:
	.zero		1
	.type		_ZN89_INTERNAL_a6ef3756_53_flash_fwd_hdim128_bf16_paged_split_softcapall_sm80_cu_cf07d2ef_30644cuda3std6ranges3__45__cpo4swapE,@object
	.size		_ZN89_INTERNAL_a6ef3756_53_flash_fwd_hdim128_bf16_paged_split_softcapall_sm80_cu_cf07d2ef_30644cuda3std6ranges3__45__cpo4swapE,(.L_7 - _ZN89_INTERNAL_a6ef3756_53_flash_fwd_hdim128_bf16_paged_split_softcapall_sm80_cu_cf07d2ef_30644cuda3std6ranges3__45__cpo4swapE)
_ZN89_INTERNAL_a6ef3756_53_flash_fwd_hdim128_bf16_paged_split_softcapall_sm80_cu_cf07d2ef_30644cuda3std6ranges3__45__cpo4swapE:
	.zero		1
.L_7:


//--------------------- .nv.shared._ZN7cutlass13device_kernelIN5flash19enable_sm80_to_sm89INS1_16FlashAttnFwdSm80INS1_25CollectiveMainloopFwdSm80ILi8ELi1ELb1EN4cute5tupleIJNS5_1CILi128EEENS7_ILi96EEES8_EEELi128ENS_10bfloat16_tEfNS_4arch4Sm80ELb0ELb1ELb1ELb0ELb1ELb0ELb1ELb1EEENS1_21CollectiveEpilogueFwdINS6_IJS8_S8_S9_EEENS6_IJNS7_ILi1EEESH_SH_EEESB_SD_Li256ELb0ELb1ELb1ELb0EEENS1_19SingleTileSchedulerILb0ELb1ELb1ELi128EEEEEEEEEvNT_6ParamsE --------------------------
	.section	.nv.shared._ZN7cutlass13device_kernelIN5flash19enable_sm80_to_sm89INS1_16FlashAttnFwdSm80INS1_25CollectiveMainloopFwdSm80ILi8ELi1ELb1EN4cute5tupleIJNS5_1CILi128EEENS7_ILi96EEES8_EEELi128ENS_10bfloat16_tEfNS_4arch4Sm80ELb0ELb1ELb1ELb0ELb1ELb0ELb1ELb1EEENS1_21CollectiveEpilogueFwdINS6_IJS8_S8_S9_EEENS6_IJNS7_ILi1EEESH_SH_EEESB_SD_Li256ELb0ELb1ELb1ELb0EEENS1_19SingleTileSchedulerILb0ELb1ELb1ELi128EEEEEEEEEvNT_6ParamsE,"aw",@nobits
	.sectionflags	@""
	.align	16


//--------------------- .nv.shared._ZN7cutlass13device_kernelIN5flash19enable_sm80_to_sm89INS1_16FlashAttnFwdSm80INS1_25CollectiveMainloopFwdSm80ILi8ELi1ELb1EN4cute5tupleIJNS5_1CILi128EEES8_S8_EEELi128ENS_10bfloat16_tEfNS_4arch4Sm80ELb1ELb0ELb1ELb0ELb1ELb0ELb1ELb1EEENS1_21CollectiveEpilogueFwdIS9_NS6_IJNS7_ILi1EEESF_SF_EEESA_SC_Li256ELb0ELb1ELb1ELb0EEENS1_30DynamicPersistentTileSchedulerILi256ELi256ELb1ELb1ELb0EEEEEEEEEvNT_6ParamsE --------------------------
	.section	.nv.shared._ZN7cutlass13device_kernelIN5flash19enable_sm80_to_sm89INS1_16FlashAttnFwdSm80INS1_25CollectiveMainloopFwdSm80ILi8ELi1ELb1EN4cute5tupleIJNS5_1CILi128EEES8_S8_EEELi128ENS_10bfloat16_tEfNS_4arch4Sm80ELb1ELb0ELb1ELb0ELb1ELb0ELb1ELb1EEENS1_21CollectiveEpilogueFwdIS9_NS6_IJNS7_ILi1EEESF_SF_EEESA_SC_Li256ELb0ELb1ELb1ELb0EEENS1_30DynamicPersistentTileSchedulerILi256ELi256ELb1ELb1ELb0EEEEEEEEEvNT_6ParamsE,"aw",@nobits
	.sectionflags	@""
	.align	16


//--------------------- .nv.shared._ZN7cutlass13device_kernelIN5flash19enable_sm80_to_sm89INS1_16FlashAttnFwdSm80INS1_25CollectiveMainloopFwdSm80ILi4ELi1ELb0EN4cute5tupleIJNS5_1CILi128EEENS7_ILi64EEES8_EEELi128ENS_10bfloat16_tEfNS_4arch4Sm80ELb0ELb0ELb1ELb0ELb1ELb0ELb1ELb1EEENS1_21CollectiveEpilogueFwdINS6_IJS8_S8_S9_EEENS6_IJNS7_ILi1EEESH_SH_EEESB_SD_Li128ELb0ELb1ELb1ELb0EEENS1_19SingleTileSchedulerILb0ELb1ELb1ELi128EEEEEEEEEvNT_6ParamsE --------------------------
	.section	.nv.shared._ZN7cutlass13device_kernelIN5flash19enable_sm80_to_sm89INS1_16FlashAttnFwdSm80INS1_25CollectiveMainloopFwdSm80ILi4ELi1ELb0EN4cute5tupleIJNS5_1CILi128EEENS7_ILi64EEES8_EEELi128ENS_10bfloat16_tEfNS_4arch4Sm80ELb0ELb0ELb1ELb0ELb1ELb0ELb1ELb1EEENS1_21CollectiveEpilogueFwdINS6_IJS8_S8_S9_EEENS6_IJNS7_ILi1EEESH_SH_EEESB_SD_Li128ELb0ELb1ELb1ELb0EEENS1_19SingleTileSchedulerILb0ELb1ELb1ELi128EEEEEEEEEvNT_6ParamsE,"aw",@nobits
	.sectionflags	@""
	.align	16


//--------------------- .nv.shared._ZN7cutlass13device_kernelIN5flash19enable_sm80_to_sm89INS1_16FlashAttnFwdSm80INS1_25CollectiveMainloopFwdSm80ILi8ELi1ELb1EN4cute5tupleIJNS5_1CILi128EEENS7_ILi112EEES8_EEELi128ENS_10bfloat16_tEfNS_4arch4Sm80ELb0ELb0ELb1ELb1ELb1ELb0ELb1ELb1EEENS1_21CollectiveEpilogueFwdINS6_IJS8_S8_S9_EEENS6_IJNS7_ILi1EEESH_SH_EEESB_SD_Li256ELb1ELb1ELb1ELb0EEENS1_36VarlenDynamicPersistentTileSchedulerILi128ELi112ELi256ELi256ELb1ELb1ELb0ELb0ELb1ELb1EEEEEEEEEvNT_6ParamsE --------------------------
	.section	.nv.shared._ZN7cutlass13device_kernelIN5flash19enable_sm80_to_sm89INS1_16FlashAttnFwdSm80INS1_25CollectiveMainloopFwdSm80ILi8ELi1ELb1EN4cute5tupleIJNS5_1CILi128EEENS7_ILi112EEES8_EEELi128ENS_10bfloat16_tEfNS_4arch4Sm80ELb0ELb0ELb1ELb1ELb1ELb0ELb1ELb1EEENS1_21CollectiveEpilogueFwdINS6_IJS8_S8_S9_EEENS6_IJNS7_ILi1EEESH_SH_EEESB_SD_Li256ELb1ELb1ELb1ELb0EEENS1_36VarlenDynamicPersistentTileSchedulerILi128ELi112ELi256ELi256ELb1ELb1ELb0ELb0ELb1ELb1EEEEEEEEEvNT_6ParamsE,"aw",@nobits
	.sectionflags	@""
	.align	16


//--------------------- .nv.shared._ZN7cutlass13device_kernelIN5flash19enable_sm80_to_sm89INS1_16FlashAttnFwdSm80INS1_25CollectiveMainloopFwdSm80ILi8ELi1ELb1EN4cute5tupleIJNS5_1CILi128EEENS7_ILi112EEES8_EEELi128ENS_10bfloat16_tEfNS_4arch4Sm80ELb0ELb0ELb1ELb1ELb1ELb1ELb1ELb1EEENS1_21CollectiveEpilogueFwdINS6_IJS8_S8_S9_EEENS6_IJNS7_ILi1EEESH_SH_EEESB_SD_Li256ELb1ELb1ELb1ELb0EEENS1_36VarlenDynamicPersistentTileSchedulerILi128ELi112ELi256ELi256ELb1ELb1ELb0ELb0ELb1ELb1EEEEEEEEEvNT_6ParamsE --------------------------
	.section	.nv.shared._ZN7cutlass13device_kernelIN5flash19enable_sm80_to_sm89INS1_16FlashAttnFwdSm80INS1_25CollectiveMainloopFwdSm80ILi8ELi1ELb1EN4cute5tupleIJNS5_1CILi128EEENS7_ILi112EEES8_EEELi128ENS_10bfloat16_tEfNS_4arch4Sm80ELb0ELb0ELb1ELb1ELb1ELb1ELb1ELb1EEENS1_21CollectiveEpilogueFwdINS6_IJS8_S8_S9_EEENS6_IJNS7_ILi1EEESH_SH_EEESB_SD_Li256ELb1ELb1ELb1ELb0EEENS1_36VarlenDynamicPersistentTileSchedulerILi128ELi112ELi256ELi256ELb1ELb1ELb0ELb0ELb1ELb1EEEEEEEEEvNT_6ParamsE,"aw",@nobits
	.sectionflags	@""
	.align	16


//--------------------- .nv.shared._ZN7cutlass13device_kernelIN5flash19enable_sm80_to_sm89INS1_16FlashAttnFwdSm80INS1_25CollectiveMainloopFwdSm80ILi4ELi1ELb0EN4cute5tupleIJNS5_1CILi128EEENS7_ILi48EEES8_EEELi128ENS_10bfloat16_tEfNS_4arch4Sm80ELb0ELb1ELb1ELb0ELb1ELb0ELb1ELb1EEENS1_21CollectiveEpilogueFwdINS6_IJS8_S8_S9_EEENS6_IJNS7_ILi1EEESH_SH_EEESB_SD_Li128ELb0ELb1ELb1ELb0EEENS1_19SingleTileSchedulerILb0ELb1ELb1ELi128EEEEEEEEEvNT_6ParamsE --------------------------
	.section	.nv.shared._ZN7cutlass13device_kernelIN5flash19enable_sm80_to_sm89INS1_16FlashAttnFwdSm80INS1_25CollectiveMainloopFwdSm80ILi4ELi1ELb0EN4cute5tupleIJNS5_1CILi128EEENS7_ILi48EEES8_EEELi128ENS_10bfloat16_tEfNS_4arch4Sm80ELb0ELb1ELb1ELb0ELb1ELb0ELb1ELb1EEENS1_21CollectiveEpilogueFwdINS6_IJS8_S8_S9_EEENS6_IJNS7_ILi1EEESH_SH_EEESB_SD_Li128ELb0ELb1ELb1ELb0EEENS1_19SingleTileSchedulerILb0ELb1ELb1ELi128EEEEEEEEEvNT_6ParamsE,"aw",@nobits
	.sectionflags	@""
	.align	16


//--------------------- .nv.shared._ZN7cutlass13device_kernelIN5flash19enable_sm80_to_sm89INS1_16FlashAttnFwdSm80INS1_25CollectiveMainloopFwdSm80ILi8ELi1ELb1EN4cute5tupleIJNS5_1CILi128EEENS7_ILi96EEES8_EEELi128ENS_10bfloat16_tEfNS_4arch4Sm80ELb0ELb1ELb1ELb1ELb1ELb0ELb1ELb1EEENS1_21CollectiveEpilogueFwdINS6_IJS8_S8_S9_EEENS6_IJNS7_ILi1EEESH_SH_EEESB_SD_Li256ELb1ELb1ELb1ELb0EEENS1_36VarlenDynamicPersistentTileSchedulerILi128ELi96ELi256ELi256ELb1ELb1ELb0ELb1ELb0ELb1EEEEEEEEEvNT_6ParamsE --------------------------
	.section	.nv.shared._ZN7cutlass13device_kernelIN5flash19enable_sm80_to_sm89INS1_16FlashAttnFwdSm80INS1_25CollectiveMainloopFwdSm80ILi8ELi1ELb1EN4cute5tupleIJNS5_1CILi128EEENS7_ILi96EEES8_EEELi128ENS_10bfloat16_tEfNS_4arch4Sm80ELb0ELb1ELb1ELb1ELb1ELb0ELb1ELb1EEENS1_21CollectiveEpilogueFwdINS6_IJS8_S8_S9_EEENS6_IJNS7_ILi1EEESH_SH_EEESB_SD_Li256ELb1ELb1ELb1ELb0EEENS1_36VarlenDynamicPersistentTileSchedulerILi128ELi96ELi256ELi256ELb1ELb1ELb0ELb1ELb0ELb1EEEEEEEEEvNT_6ParamsE,"aw",@nobits
	.sectionflags	@""
	.align	16


//--------------------- .nv.shared._ZN7cutlass13device_kernelIN5flash19enable_sm80_to_sm89INS1_16FlashAttnFwdSm80INS1_25CollectiveMainloopFwdSm80ILi8ELi1ELb1EN4cute5tupleIJNS5_1CILi128EEENS7_ILi96EEES8_EEELi128ENS_10bfloat16_tEfNS_4arch4Sm80ELb0ELb1ELb1ELb1ELb1ELb1ELb1ELb1EEENS1_21CollectiveEpilogueFwdINS6_IJS8_S8_S9_EEENS6_IJNS7_ILi1EEESH_SH_EEESB_SD_Li256ELb1ELb1ELb1ELb0EEENS1_36VarlenDynamicPersistentTileSchedulerILi128ELi96ELi256ELi256ELb1ELb1ELb0ELb1ELb0ELb1EEEEEEEEEvNT_6ParamsE --------------------------
	.section	.nv.shared._ZN7cutlass13device_kernelIN5flash19enable_sm80_to_sm89INS1_16FlashAttnFwdSm80INS1_25CollectiveMainloopFwdSm80ILi8ELi1ELb1EN4cute5tupleIJNS5_1CILi128EEENS7_ILi96EEES8_EEELi128ENS_10bfloat16_tEfNS_4arch4Sm80ELb0ELb1ELb1ELb1ELb1ELb1ELb1ELb1EEENS1_21CollectiveEpilogueFwdINS6_IJS8_S8_S9_EEENS6_IJNS7_ILi1EEESH_SH_EEESB_SD_Li256ELb1ELb1ELb1ELb0EEENS1_36VarlenDynamicPersistentTileSchedulerILi128ELi96ELi256ELi256ELb1ELb1ELb0ELb1ELb0ELb1EEEEEEEEEvNT_6ParamsE,"aw",@nobits
	.sectionflags	@""
	.align	16


//--------------------- .nv.shared._ZN7cutlass13device_kernelIN5flash19enable_sm80_to_sm89INS1_16FlashAttnFwdSm80INS1_25CollectiveMainloopFwdSm80ILi4ELi1ELb0EN4cute5tupleIJNS5_1CILi128EEENS7_ILi64EEES8_EEELi128ENS_10bfloat16_tEfNS_4arch4Sm80ELb1ELb0ELb1ELb0ELb1ELb0ELb1ELb1EEENS1_21CollectiveEpilogueFwdINS6_IJS8_S8_S9_EEENS6_IJNS7_ILi1EEESH_SH_EEESB_SD_Li128ELb0ELb1ELb1ELb0EEENS1_30DynamicPersistentTileSchedulerILi128ELi128ELb1ELb1ELb0EEEEEEEEEvNT_6ParamsE --------------------------
	.section	.nv.shared._ZN7cutlass13device_kernelIN5flash19enable_sm80_to_sm89INS1_16FlashAttnFwdSm80INS1_25CollectiveMainloopFwdSm80ILi4ELi1ELb0EN4cute5tupleIJNS5_1CILi128EEENS7_ILi64EEES8_EEELi128ENS_10bfloat16_tEfNS_4arch4Sm80ELb1ELb0ELb1ELb0ELb1ELb0ELb1ELb1EEENS1_21CollectiveEpilogueFwdINS6_IJS8_S8_S9_EEENS6_IJNS7_ILi1EEESH_SH_EEESB_SD_Li128ELb0ELb1ELb1ELb0EEENS1_30DynamicPersistentTileSchedulerILi128ELi128ELb1ELb1ELb0EEEEEEEEEvNT_6ParamsE,"aw",@nobits
	.sectionflags	@""
	.align	16


//--------------------- .nv.shared._ZN7cutlass13device_kernelIN5flash19enable_sm80_to_sm89INS1_16FlashAttnFwdSm80INS1_25CollectiveMainloopFwdSm80ILi8ELi1ELb1EN4cute5tupleIJNS5_1CILi128EEENS7_ILi112EEES8_EEELi128ENS_10bfloat16_tEfNS_4arch4Sm80ELb1ELb0ELb1ELb1ELb1ELb0ELb1ELb1EEENS1_21CollectiveEpilogueFwdINS6_IJS8_S8_S9_EEENS6_IJNS7_ILi1EEESH_SH_EEESB_SD_Li256ELb1ELb1ELb1ELb0EEENS1_36VarlenDynamicPersistentTileSchedulerILi128ELi112ELi256ELi256ELb1ELb1ELb0ELb1ELb1ELb1EEEEEEEEEvNT_6ParamsE --------------------------
	.section	.nv.shared._ZN7cutlass13device_kernelIN5flash19enable_sm80_to_sm89INS1_16FlashAttnFwdSm80INS1_25CollectiveMainloopFwdSm80ILi8ELi1ELb1EN4cute5tupleIJNS5_1CILi128EEENS7_ILi112EEES8_EEELi128ENS_10bfloat16_tEfNS_4arch4Sm80ELb1ELb0ELb1ELb1ELb1ELb0ELb1ELb1EEENS1_21CollectiveEpilogueFwdINS6_IJS8_S8_S9_EEENS6_IJNS7_ILi1EEESH_SH_EEESB_SD_Li256ELb1ELb1ELb1ELb0EEENS1_36VarlenDynamicPersistentTileSchedulerILi128ELi112ELi256ELi256ELb1ELb1ELb0ELb1ELb1ELb1EEEEEEEEEvNT_6ParamsE,"aw",@nobits
	.sectionflags	@""
	.align	16


//--------------------- .nv.shared._ZN7cutlass13device_kernelIN5flash19enable_sm80_to_sm89INS1_16FlashAttnFwdSm80INS1_25CollectiveMainloopFwdSm80ILi8ELi1ELb1EN4cute5tupleIJNS5_1CILi128EEENS7_ILi112EEES8_EEELi128ENS_10bfloat16_tEfNS_4arch4Sm80ELb1ELb0ELb1ELb1ELb1ELb1ELb1ELb1EEENS1_21CollectiveEpilogueFwdINS6_IJS8_S8_S9_EEENS6_IJNS7_ILi1EEESH_SH_EEESB_SD_Li256ELb1ELb1ELb1ELb0EEENS1_36VarlenDynamicPersistentTileSchedulerILi128ELi112ELi256ELi256ELb1ELb1ELb0ELb1ELb1ELb1EEEEEEEEEvNT_6ParamsE --------------------------
	.section	.nv.shared._ZN7cutlass13device_kernelIN5flash19enable_sm80_to_sm89INS1_16FlashAttnFwdSm80INS1_25CollectiveMainloopFwdSm80ILi8ELi1ELb1EN4cute5tupleIJNS5_1CILi128EEENS7_ILi112EEES8_EEELi128ENS_10bfloat16_tEfNS_4arch4Sm80ELb1ELb0ELb1ELb1ELb1ELb1ELb1ELb1EEENS1_21CollectiveEpilogueFwdINS6_IJS8_S8_S9_EEENS6_IJNS7_ILi1EEESH_SH_EEESB_SD_Li256ELb1ELb1ELb1ELb0EEENS1_36VarlenDynamicPersistentTileSchedulerILi128ELi112ELi256ELi256ELb1ELb1ELb0ELb1ELb1ELb1EEEEEEEEEvNT_6ParamsE,"aw",@nobits
	.sectionflags	@""
	.align	16


//--------------------- .nv.shared._ZN7cutlass13device_kernelIN5flash19enable_sm80_to_sm89INS1_16FlashAttnFwdSm80INS1_25CollectiveMainloopFwdSm80ILi8ELi1ELb1EN4cute5tupleIJNS5_1CILi128EEES8_S8_EEELi128ENS_10bfloat16_tEfNS_4arch4Sm80ELb0ELb0ELb0ELb0ELb1ELb0ELb1ELb1EEENS1_21CollectiveEpilogueFwdIS9_NS6_IJNS7_ILi1EEESF_SF_EEESA_SC_Li256ELb0ELb1ELb1ELb0EEENS1_19SingleTileSchedulerILb0ELb1ELb1ELi128EEEEEEEEEvNT_6ParamsE --------------------------
	.section	.nv.shared._ZN7cutlass13device_kernelIN5flash19enable_sm80_to_sm89INS1_16FlashAttnFwdSm80INS1_25CollectiveMainloopFwdSm80ILi8ELi1ELb1EN4cute5tupleIJNS5_1CILi128EEES8_S8_EEELi128ENS_10bfloat16_tEfNS_4arch4Sm80ELb0ELb0ELb0ELb0ELb1ELb0ELb1ELb1EEENS1_21CollectiveEpilogueFwdIS9_NS6_IJNS7_ILi1EEESF_SF_EEESA_SC_Li256ELb0ELb1ELb1ELb0EEENS1_19SingleTileSchedulerILb0ELb1ELb1ELi128EEEEEEEEEvNT_6ParamsE,"aw",@nobits
	.sectionflags	@""
	.align	16


//--------------------- .nv.shared._ZN7cutlass13device_kernelIN5flash19enable_sm80_to_sm89INS1_16FlashAttnFwdSm80INS1_25CollectiveMainloopFwdSm80ILi8ELi1ELb1EN4cute5tupleIJNS5_1CILi128EEENS7_ILi96EEES8_EEELi128ENS_10bfloat16_tEfNS_4arch4Sm80ELb0ELb1ELb0ELb0ELb1ELb0ELb1ELb1EEENS1_21CollectiveEpilogueFwdINS6_IJS8_S8_S9_EEENS6_IJNS7_ILi1EEESH_SH_EEESB_SD_Li256ELb0ELb1ELb1ELb0EEENS1_19SingleTileSchedulerILb0ELb1ELb1ELi128EEEEEEEEEvNT_6ParamsE --------------------------
	.section	.nv.shared._ZN7cutlass13device_kernelIN5flash19enable_sm80_to_sm89INS1_16FlashAttnFwdSm80INS1_25CollectiveMainloopFwdSm80ILi8ELi1ELb1EN4cute5tupleIJNS5_1CILi128EEENS7_ILi96EEES8_EEELi128ENS_10bfloat16_tEfNS_4arch4Sm80ELb0ELb1ELb0ELb0ELb1ELb0ELb1ELb1EEENS1_21CollectiveEpilogueFwdINS6_IJS8_S8_S9_EEENS6_IJNS7_ILi1EEESH_SH_EEESB_SD_Li256ELb0ELb1ELb1ELb0EEENS1_19SingleTileSchedulerILb0ELb1ELb1ELi128EEEEEEEEEvNT_6ParamsE,"aw",@nobits
	.sectionflags	@""
	.align	16


//--------------------- .nv.shared._ZN7cutlass13device_kernelIN5flash19enable_sm80_to_sm89INS1_16FlashAttnFwdSm80INS1_25CollectiveMainloopFwdSm80ILi8ELi1ELb1EN4cute5tupleIJNS5_1CILi128EEES8_S8_EEELi128ENS_10bfloat16_tEfNS_4arch4Sm80ELb1ELb0ELb0ELb0ELb1ELb0ELb1ELb1EEENS1_21CollectiveEpilogueFwdIS9_NS6_IJNS7_ILi1EEESF_SF_EEESA_SC_Li256ELb0ELb1ELb1ELb0EEENS1_30DynamicPersistentTileSchedulerILi256ELi256ELb1ELb1ELb0EEEEEEEEEvNT_6ParamsE --------------------------
	.section	.nv.shared._ZN7cutlass13device_kernelIN5flash19enable_sm80_to_sm89INS1_16FlashAttnFwdSm80INS1_25CollectiveMainloopFwdSm80ILi8ELi1ELb1EN4cute5tupleIJNS5_1CILi128EEES8_S8_EEELi128ENS_10bfloat16_tEfNS_4arch4Sm80ELb1ELb0ELb0ELb0ELb1ELb0ELb1ELb1EEENS1_21CollectiveEpilogueFwdIS9_NS6_IJNS7_ILi1EEESF_SF_EEESA_SC_Li256ELb0ELb1ELb1ELb0EEENS1_30DynamicPersistentTileSchedulerILi256ELi256ELb1ELb1ELb0EEEEEEEEEvNT_6ParamsE,"aw",@nobits
	.sectionflags	@""
	.align	16


//--------------------- .nv.shared._ZN7cutlass13device_kernelIN5flash19enable_sm80_to_sm89INS1_16FlashAttnFwdSm80INS1_25CollectiveMainloopFwdSm80ILi4ELi1ELb0EN4cute5tupleIJNS5_1CILi128EEENS7_ILi64EEES8_EEELi128ENS_10bfloat16_tEfNS_4arch4Sm80ELb0ELb0ELb0ELb0ELb1ELb0ELb1ELb1EEENS1_21CollectiveEpilogueFwdINS6_IJS8_S8_S9_EEENS6_IJNS7_ILi1EEESH_SH_EEESB_SD_Li128ELb0ELb1ELb1ELb0EEENS1_19SingleTileSchedulerILb0ELb1ELb1ELi128EEEEEEEEEvNT_6ParamsE --------------------------
	.section	.nv.shared._ZN7cutlass13device_kernelIN5flash19enable_sm80_to_sm89INS1_16FlashAttnFwdSm80INS1_25CollectiveMainloopFwdSm80ILi4ELi1ELb0EN4cute5tupleIJNS5_1CILi128EEENS7_ILi64EEES8_EEELi128ENS_10bfloat16_tEfNS_4arch4Sm80ELb0ELb0ELb0ELb0ELb1ELb0ELb1ELb1EEENS1_21CollectiveEpilogueFwdINS6_IJS8_S8_S9_EEENS6_IJNS7_ILi1EEESH_SH_EEESB_SD_Li128ELb0ELb1ELb1ELb0EEENS1_19SingleTileSchedulerILb0ELb1ELb1ELi128EEEEEEEEEvNT_6ParamsE,"aw",@nobits
	.sectionflags	@""
	.align	16


//--------------------- .nv.shared._ZN7cutlass13device_kernelIN5flash19enable_sm80_to_sm89INS1_16FlashAttnFwdSm80INS1_25CollectiveMainloopFwdSm80ILi8ELi1ELb1EN4cute5tupleIJNS5_1CILi128EEENS7_ILi112EEES8_EEELi128ENS_10bfloat16_tEfNS_4arch4Sm80ELb0ELb0ELb0ELb1ELb1ELb0ELb1ELb1EEENS1_21CollectiveEpilogueFwdINS6_IJS8_S8_S9_EEENS6_IJNS7_ILi1EEESH_SH_EEESB_SD_Li256ELb1ELb1ELb1ELb0EEENS1_36VarlenDynamicPersistentTileSchedulerILi128ELi112ELi256ELi256ELb1ELb1ELb0ELb0ELb1ELb1EEEEEEEEEvNT_6ParamsE --------------------------
	.section	.nv.shared._ZN7cutlass13device_kernelIN5flash19enable_sm80_to_sm89INS1_16FlashAttnFwdSm80INS1_25CollectiveMainloopFwdSm80ILi8ELi1ELb1EN4cute5tupleIJNS5_1CILi128EEENS7_ILi112EEES8_EEELi128ENS_10bfloat16_tEfNS_4arch4Sm80ELb0ELb0ELb0ELb1ELb1ELb0ELb1ELb1EEENS1_21CollectiveEpilogueFwdINS6_IJS8_S8_S9_EEENS6_IJNS7_ILi1EEESH_SH_EEESB_SD_Li256ELb1ELb1ELb1ELb0EEENS1_36VarlenDynamicPersistentTileSchedulerILi128ELi112ELi256ELi256ELb1ELb1ELb0ELb0ELb1ELb1EEEEEEEEEvNT_6ParamsE,"aw",@nobits
	.sectionflags	@""
	.align	16


//--------------------- .nv.shared._ZN7cutlass13device_kernelIN5flash19enable_sm80_to_sm89INS1_16FlashAttnFwdSm80INS1_25CollectiveMainloopFwdSm80ILi8ELi1ELb1EN4cute5tupleIJNS5_1CILi128EEENS7_ILi112EEES8_EEELi128ENS_10bfloat16_tEfNS_4arch4Sm80ELb0ELb0ELb0ELb1ELb1ELb1ELb1ELb1EEENS1_21CollectiveEpilogueFwdINS6_IJS8_S8_S9_EEENS6_IJNS7_ILi1EEESH_SH_EEESB_SD_Li256ELb1ELb1ELb1ELb0EEENS1_36VarlenDynamicPersistentTileSchedulerILi128ELi112ELi256ELi256ELb1ELb1ELb0ELb0ELb1ELb1EEEEEEEEEvNT_6ParamsE --------------------------
	.section	.nv.shared._ZN7cutlass13device_kernelIN5flash19enable_sm80_to_sm89INS1_16FlashAttnFwdSm80INS1_25CollectiveMainloopFwdSm80ILi8ELi1ELb1EN4cute5tupleIJNS5_1CILi128EEENS7_ILi112EEES8_EEELi128ENS_10bfloat16_tEfNS_4arch4Sm80ELb0ELb0ELb0ELb1ELb1ELb1ELb1ELb1EEENS1_21CollectiveEpilogueFwdINS6_IJS8_S8_S9_EEENS6_IJNS7_ILi1EEESH_SH_EEESB_SD_Li256ELb1ELb1ELb1ELb0EEENS1_36VarlenDynamicPersistentTileSchedulerILi128ELi112ELi256ELi256ELb1ELb1ELb0ELb0ELb1ELb1EEEEEEEEEvNT_6ParamsE,"aw",@nobits
	.sectionflags	@""
	.align	16


//--------------------- .nv.shared._ZN7cutlass13device_kernelIN5flash19enable_sm80_to_sm89INS1_16FlashAttnFwdSm80INS1_25CollectiveMainloopFwdSm80ILi4ELi1ELb0EN4cute5tupleIJNS5_1CILi128EEENS7_ILi48EEES8_EEELi128ENS_10bfloat16_tEfNS_4arch4Sm80ELb0ELb1ELb0ELb0ELb1ELb0ELb1ELb1EEENS1_21CollectiveEpilogueFwdINS6_IJS8_S8_S9_EEENS6_IJNS7_ILi1EEESH_SH_EEESB_SD_Li128ELb0ELb1ELb1ELb0EEENS1_19SingleTileSchedulerILb0ELb1ELb1ELi128EEEEEEEEEvNT_6ParamsE --------------------------
	.section	.nv.shared._ZN7cutlass13device_kernelIN5flash19enable_sm80_to_sm89INS1_16FlashAttnFwdSm80INS1_25CollectiveMainloopFwdSm80ILi4ELi1ELb0EN4cute5tupleIJNS5_1CILi128EEENS7_ILi48EEES8_EEELi128ENS_10bfloat16_tEfNS_4arch4Sm80ELb0ELb1ELb0ELb0ELb1ELb0ELb1ELb1EEENS1_21CollectiveEpilogueFwdINS6_IJS8_S8_S9_EEENS6_IJNS7_ILi1EEESH_SH_EEESB_SD_Li128ELb0ELb1ELb1ELb0EEENS1_19SingleTileSchedulerILb0ELb1ELb1ELi128EEEEEEEEEvNT_6ParamsE,"aw",@nobits
	.sectionflags	@""
	.align	16


//--------------------- .nv.shared._ZN7cutlass13device_kernelIN5flash19enable_sm80_to_sm89INS1_16FlashAttnFwdSm80INS1_25CollectiveMainloopFwdSm80ILi8ELi1ELb1EN4cute5tupleIJNS5_1CILi128EEENS7_ILi96EEES8_EEELi128ENS_10bfloat16_tEfNS_4arch4Sm80ELb0ELb1ELb0ELb1ELb1ELb0ELb1ELb1EEENS1_21CollectiveEpilogueFwdINS6_IJS8_S8_S9_EEENS6_IJNS7_ILi1EEESH_SH_EEESB_SD_Li256ELb1ELb1ELb1ELb0EEENS1_36VarlenDynamicPersistentTileSchedulerILi128ELi96ELi256ELi256ELb1ELb1ELb0ELb1ELb0ELb1EEEEEEEEEvNT_6ParamsE --------------------------
	.section	.nv.shared._ZN7cutlass13device_kernelIN5flash19enable_sm80_to_sm89INS1_16FlashAttnFwdSm80INS1_25CollectiveMainloopFwdSm80ILi8ELi1ELb1EN4cute5tupleIJNS5_1CILi128EEENS7_ILi96EEES8_EEELi128ENS_10bfloat16_tEfNS_4arch4Sm80ELb0ELb1ELb0ELb1ELb1ELb0ELb1ELb1EEENS1_21CollectiveEpilogueFwdINS6_IJS8_S8_S9_EEENS6_IJNS7_ILi1EEESH_SH_EEESB_SD_Li256ELb1ELb1ELb1ELb0EEENS1_36VarlenDynamicPersistentTileSchedulerILi128ELi96ELi256ELi256ELb1ELb1ELb0ELb1ELb0ELb1EEEEEEEEEvNT_6ParamsE,"aw",@nobits
	.sectionflags	@""
	.align	16


//--------------------- .nv.shared._ZN7cutlass13device_kernelIN5flash19enable_sm80_to_sm89INS1_16FlashAttnFwdSm80INS1_25CollectiveMainloopFwdSm80ILi8ELi1ELb1EN4cute5tupleIJNS5_1CILi128EEENS7_ILi96EEES8_EEELi128ENS_10bfloat16_tEfNS_4arch4Sm80ELb0ELb1ELb0ELb1ELb1ELb1ELb1ELb1EEENS1_21CollectiveEpilogueFwdINS6_IJS8_S8_S9_EEENS6_IJNS7_ILi1EEESH_SH_EEESB_SD_Li256ELb1ELb1ELb1ELb0EEENS1_36VarlenDynamicPersistentTileSchedulerILi128ELi96ELi256ELi256ELb1ELb1ELb0ELb1ELb0ELb1EEEEEEEEEvNT_6ParamsE --------------------------
	.section	.nv.shared._ZN7cutlass13device_kernelIN5flash19enable_sm80_to_sm89INS1_16FlashAttnFwdSm80INS1_25CollectiveMainloopFwdSm80ILi8ELi1ELb1EN4cute5tupleIJNS5_1CILi128EEENS7_ILi96EEES8_EEELi128ENS_10bfloat16_tEfNS_4arch4Sm80ELb0ELb1ELb0ELb1ELb1ELb1ELb1ELb1EEENS1_21CollectiveEpilogueFwdINS6_IJS8_S8_S9_EEENS6_IJNS7_ILi1EEESH_SH_EEESB_SD_Li256ELb1ELb1ELb1ELb0EEENS1_36VarlenDynamicPersistentTileSchedulerILi128ELi96ELi256ELi256ELb1ELb1ELb0ELb1ELb0ELb1EEEEEEEEEvNT_6ParamsE,"aw",@nobits
	.sectionflags	@""
	.align	16


//--------------------- .nv.shared._ZN7cutlass13device_kernelIN5flash19enable_sm80_to_sm89INS1_16FlashAttnFwdSm80INS1_25CollectiveMainloopFwdSm80ILi4ELi1ELb0EN4cute5tupleIJNS5_1CILi128EEENS7_ILi64EEES8_EEELi128ENS_10bfloat16_tEfNS_4arch4Sm80ELb1ELb0ELb0ELb0ELb1ELb0ELb1ELb1EEENS1_21CollectiveEpilogueFwdINS6_IJS8_S8_S9_EEENS6_IJNS7_ILi1EEESH_SH_EEESB_SD_Li128ELb0ELb1ELb1ELb0EEENS1_30DynamicPersistentTileSchedulerILi128ELi128ELb1ELb1ELb0EEEEEEEEEvNT_6ParamsE --------------------------
	.section	.nv.shared._ZN7cutlass13device_kernelIN5flash19enable_sm80_to_sm89INS1_16FlashAttnFwdSm80INS1_25CollectiveMainloopFwdSm80ILi4ELi1ELb0EN4cute5tupleIJNS5_1CILi128EEENS7_ILi64EEES8_EEELi128ENS_10bfloat16_tEfNS_4arch4Sm80ELb1ELb0ELb0ELb0ELb1ELb0ELb1ELb1EEENS1_21CollectiveEpilogueFwdINS6_IJS8_S8_S9_EEENS6_IJNS7_ILi1EEESH_SH_EEESB_SD_Li128ELb0ELb1ELb1ELb0EEENS1_30DynamicPersistentTileSchedulerILi128ELi128ELb1ELb1ELb0EEEEEEEEEvNT_6ParamsE,"aw",@nobits
	.sectionflags	@""
	.align	16


//--------------------- .nv.shared._ZN7cutlass13device_kernelIN5flash19enable_sm80_to_sm89INS1_16FlashAttnFwdSm80INS1_25CollectiveMainloopFwdSm80ILi8ELi1ELb1EN4cute5tupleIJNS5_1CILi128EEENS7_ILi112EEES8_EEELi128ENS_10bfloat16_tEfNS_4arch4Sm80ELb1ELb0ELb0ELb1ELb1ELb0ELb1ELb1EEENS1_21CollectiveEpilogueFwdINS6_IJS8_S8_S9_EEENS6_IJNS7_ILi1EEESH_SH_EEESB_SD_Li256ELb1ELb1ELb1ELb0EEENS1_36VarlenDynamicPersistentTileSchedulerILi128ELi112ELi256ELi256ELb1ELb1ELb0ELb1ELb1ELb1EEEEEEEEEvNT_6ParamsE --------------------------
	.section	.nv.shared._ZN7cutlass13device_kernelIN5flash19enable_sm80_to_sm89INS1_16FlashAttnFwdSm80INS1_25CollectiveMainloopFwdSm80ILi8ELi1ELb1EN4cute5tupleIJNS5_1CILi128EEENS7_ILi112EEES8_EEELi128ENS_10bfloat16_tEfNS_4arch4Sm80ELb1ELb0ELb0ELb1ELb1ELb0ELb1ELb1EEENS1_21CollectiveEpilogueFwdINS6_IJS8_S8_S9_EEENS6_IJNS7_ILi1EEESH_SH_EEESB_SD_Li256ELb1ELb1ELb1ELb0EEENS1_36VarlenDynamicPersistentTileSchedulerILi128ELi112ELi256ELi256ELb1ELb1ELb0ELb1ELb1ELb1EEEEEEEEEvNT_6ParamsE,"aw",@nobits
	.sectionflags	@""
	.align	16


//--------------------- .nv.shared._ZN7cutlass13device_kernelIN5flash19enable_sm80_to_sm89INS1_16FlashAttnFwdSm80INS1_25CollectiveMainloopFwdSm80ILi8ELi1ELb1EN4cute5tupleIJNS5_1CILi128EEENS7_ILi112EEES8_EEELi128ENS_10bfloat16_tEfNS_4arch4Sm80ELb1ELb0ELb0ELb1ELb1ELb1ELb1ELb1EEENS1_21CollectiveEpilogueFwdINS6_IJS8_S8_S9_EEENS6_IJNS7_ILi1EEESH_SH_EEESB_SD_Li256ELb1ELb1ELb1ELb0EEENS1_36VarlenDynamicPersistentTileSchedulerILi128ELi112ELi256ELi256ELb1ELb1ELb0ELb1ELb1ELb1EEEEEEEEEvNT_6ParamsE --------------------------
	.section	.nv.shared._ZN7cutlass13device_kernelIN5flash19enable_sm80_to_sm89INS1_16FlashAttnFwdSm80INS1_25CollectiveMainloopFwdSm80ILi8ELi1ELb1EN4cute5tupleIJNS5_1CILi128EEENS7_ILi112EEES8_EEELi128ENS_10bfloat16_tEfNS_4arch4Sm80ELb1ELb0ELb0ELb1ELb1ELb1ELb1ELb1EEENS1_21CollectiveEpilogueFwdINS6_IJS8_S8_S9_EEENS6_IJNS7_ILi1EEESH_SH_EEESB_SD_Li256ELb1ELb1ELb1ELb0EEENS1_36VarlenDynamicPersistentTileSchedulerILi128ELi112ELi256ELi256ELb1ELb1ELb0ELb1ELb1ELb1EEEEEEEEEvNT_6ParamsE,"aw",@nobits
	.sectionflags	@""
	.align	16
